	.target	sm_80

	.elftype	@"ET_EXEC"


//--------------------- .note.nv.tkinfo           --------------------------
	.section	.note.nv.tkinfo,"",@"SHT_NOTE"
	.sectionflags	@"SHF_NOTE_NV_TKINFO"
	.tkinfo
        /*0018*/ 	.word	0x00000002
        /*0030*/ 	.string	""
        /*0030*/ 	.string	"ptxas"
        /*0030*/ 	.string	"Cuda compilation tools, release 13.0, V13.0.88"
        /*0030*/ 	.string	"Build cuda_13.0.r13.0/compiler.36424714_0"
        /*0030*/ 	.string	"-arch sm_80 -m 64 "



//--------------------- .note.nv.cuinfo           --------------------------
	.section	.note.nv.cuinfo,"",@"SHT_NOTE"
	.sectionflags	@"SHF_NOTE_NV_CUINFO"
        /*0018*/ 	.short	0x0002
        /*001a*/ 	.short	0x0050
        /*001c*/ 	.short	0x0082
	.zero		2


//--------------------- .nv.info                  --------------------------
	.section	.nv.info,"",@"SHT_CUDA_INFO"
	.align	4


	//----- nvinfo : EIATTR_REGCOUNT
	.align		4
        /*0000*/ 	.byte	0x04, 0x2f
        /*0002*/ 	.short	(.L_12 - .L_11)
	.align		4
.L_11:
        /*0004*/ 	.word	index@(_ZN7cutlass13device_kernelIN5flash19enable_sm80_to_sm89INS1_16FlashAttnFwdSm80INS1_25CollectiveMainloopFwdSm80ILi8ELi1ELb0EN4cute5tupleIJNS5_1CILi128EEENS7_ILi48EEENS7_ILi256EEEEEELi256ENS_6half_tEfNS_4arch4Sm80ELb1ELb0ELb0ELb1ELb0ELb1ELb1ELb1EEENS1_21CollectiveEpilogueFwdINS6_IJS8_SA_S9_EEENS6_IJNS7_ILi1EEESI_SI_EEESC_SE_Li256ELb1ELb1ELb1ELb0EEENS1_36VarlenDynamicPersistentTileSchedulerILi128ELi48ELi256ELi256ELb1ELb1ELb0ELb1ELb1ELb1EEEEEEEEEvNT_6ParamsE)
        /*0008*/ 	.word	0x000000ff


	//----- nvinfo : EIATTR_FRAME_SIZE
	.align		4
.L_12:
        /*000c*/ 	.byte	0x04, 0x11
        /*000e*/ 	.short	(.L_14 - .L_13)
	.align		4
.L_13:
        /*0010*/ 	.word	index@($__internal_103_$__cuda_sm70_votesync_ballot)
        /*0014*/ 	.word	0x00000000


	//----- nvinfo : EIATTR_FRAME_SIZE
	.align		4
.L_14:
        /*0018*/ 	.byte	0x04, 0x11
        /*001a*/ 	.short	(.L_16 - .L_15)
	.align		4
.L_15:
        /*001c*/ 	.word	index@($__internal_102_$__cuda_sm70_shflsync_up_p)
        /*0020*/ 	.word	0x00000000


	//----- nvinfo : EIATTR_FRAME_SIZE
	.align		4
.L_16:
        /*0024*/ 	.byte	0x04, 0x11
        /*0026*/ 	.short	(.L_18 - .L_17)
	.align		4
.L_17:
        /*0028*/ 	.word	index@($__internal_101_$__cuda_sm70_shflsync_idx_p)
        /*002c*/ 	.word	0x00000000


	//----- nvinfo : EIATTR_FRAME_SIZE
	.align		4
.L_18:
        /*0030*/ 	.byte	0x04, 0x11
        /*0032*/ 	.short	(.L_20 - .L_19)
	.align		4
.L_19:
        /*0034*/ 	.word	index@($__internal_100_$__cuda_sm70_shflsync_bfly_p)
        /*0038*/ 	.word	0x00000000


	//----- nvinfo : EIATTR_FRAME_SIZE
	.align		4
.L_20:
        /*003c*/ 	.byte	0x04, 0x11
        /*003e*/ 	.short	(.L_22 - .L_21)
	.align		4
.L_21:
        /*0040*/ 	.word	index@(_ZN7cutlass13device_kernelIN5flash19enable_sm80_to_sm89INS1_16FlashAttnFwdSm80INS1_25CollectiveMainloopFwdSm80ILi8ELi1ELb0EN4cute5tupleIJNS5_1CILi128EEENS7_ILi48EEENS7_ILi256EEEEEELi256ENS_6half_tEfNS_4arch4Sm80ELb1ELb0ELb0ELb1ELb0ELb1ELb1ELb1EEENS1_21CollectiveEpilogueFwdINS6_IJS8_SA_S9_EEENS6_IJNS7_ILi1EEESI_SI_EEESC_SE_Li256ELb1ELb1ELb1ELb0EEENS1_36VarlenDynamicPersistentTileSchedulerILi128ELi48ELi256ELi256ELb1ELb1ELb0ELb1ELb1ELb1EEEEEEEEEvNT_6ParamsE)
        /*0044*/ 	.word	0x00000058


	//----- nvinfo : EIATTR_REGCOUNT
	.align		4
.L_22:
        /*0048*/ 	.byte	0x04, 0x2f
        /*004a*/ 	.short	(.L_24 - .L_23)
	.align		4
.L_23:
        /*004c*/ 	.word	index@(_ZN7cutlass13device_kernelIN5flash19enable_sm80_to_sm89INS1_16FlashAttnFwdSm80INS1_25CollectiveMainloopFwdSm80ILi8ELi1ELb0EN4cute5tupleIJNS5_1CILi128EEENS7_ILi64EEENS7_ILi256EEEEEELi256ENS_6half_tEfNS_4arch4Sm80ELb1ELb0ELb0ELb1ELb0ELb0ELb1ELb1EEENS1_21CollectiveEpilogueFwdINS6_IJS8_SA_S9_EEENS6_IJNS7_ILi1EEESI_SI_EEESC_SE_Li256ELb1ELb1ELb1ELb0EEENS1_36VarlenDynamicPersistentTileSchedulerILi128ELi64ELi256ELi256ELb1ELb1ELb0ELb1ELb1ELb1EEEEEEEEEvNT_6ParamsE)
        /*0050*/ 	.word	0x000000ff


	//----- nvinfo : EIATTR_FRAME_SIZE
	.align		4
.L_24:
        /*0054*/ 	.byte	0x04, 0x11
        /*0056*/ 	.short	(.L_26 - .L_25)
	.align		4
.L_25:
        /*0058*/ 	.word	index@($__internal_99_$__cuda_sm70_votesync_ballot)
        /*005c*/ 	.word	0x00000000


	//----- nvinfo : EIATTR_FRAME_SIZE
	.align		4
.L_26:
        /*0060*/ 	.byte	0x04, 0x11
        /*0062*/ 	.short	(.L_28 - .L_27)
	.align		4
.L_27:
        /*0064*/ 	.word	index@($__internal_98_$__cuda_sm70_shflsync_up_p)
        /*0068*/ 	.word	0x00000000


	//----- nvinfo : EIATTR_FRAME_SIZE
	.align		4
.L_28:
        /*006c*/ 	.byte	0x04, 0x11
        /*006e*/ 	.short	(.L_30 - .L_29)
	.align		4
.L_29:
        /*0070*/ 	.word	index@($__internal_97_$__cuda_sm70_shflsync_idx_p)
        /*0074*/ 	.word	0x00000000


	//----- nvinfo : EIATTR_FRAME_SIZE
	.align		4
.L_30:
        /*0078*/ 	.byte	0x04, 0x11
        /*007a*/ 	.short	(.L_32 - .L_31)
	.align		4
.L_31:
        /*007c*/ 	.word	index@($__internal_96_$__cuda_sm70_shflsync_bfly_p)
        /*0080*/ 	.word	0x00000000


	//----- nvinfo : EIATTR_FRAME_SIZE
	.align		4
.L_32:
        /*0084*/ 	.byte	0x04, 0x11
        /*0086*/ 	.short	(.L_34 - .L_33)
	.align		4
.L_33:
        /*0088*/ 	.word	index@(_ZN7cutlass13device_kernelIN5flash19enable_sm80_to_sm89INS1_16FlashAttnFwdSm80INS1_25CollectiveMainloopFwdSm80ILi8ELi1ELb0EN4cute5tupleIJNS5_1CILi128EEENS7_ILi64EEENS7_ILi256EEEEEELi256ENS_6half_tEfNS_4arch4Sm80ELb1ELb0ELb0ELb1ELb0ELb0ELb1ELb1EEENS1_21CollectiveEpilogueFwdINS6_IJS8_SA_S9_EEENS6_IJNS7_ILi1EEESI_SI_EEESC_SE_Li256ELb1ELb1ELb1ELb0EEENS1_36VarlenDynamicPersistentTileSchedulerILi128ELi64ELi256ELi256ELb1ELb1ELb0ELb1ELb1ELb1EEEEEEEEEvNT_6ParamsE)
        /*008c*/ 	.word	0x00000088


	//----- nvinfo : EIATTR_REGCOUNT
	.align		4
.L_34:
        /*0090*/ 	.byte	0x04, 0x2f
        /*0092*/ 	.short	(.L_36 - .L_35)
	.align		4
.L_35:
        /*0094*/ 	.word	index@(_ZN7cutlass13device_kernelIN5flash19enable_sm80_to_sm89INS1_16FlashAttnFwdSm80INS1_25CollectiveMainloopFwdSm80ILi8ELi1ELb0EN4cute5tupleIJNS5_1CILi128EEENS7_ILi96EEENS7_ILi256EEEEEELi256ENS_6half_tEfNS_4arch4Sm80ELb1ELb0ELb0ELb0ELb0ELb0ELb1ELb1EEENS1_21CollectiveEpilogueFwdINS6_IJS8_SA_S9_EEENS6_IJNS7_ILi1EEESI_SI_EEESC_SE_Li256ELb0ELb1ELb1ELb0EEENS1_30DynamicPersistentTileSchedulerILi256ELi256ELb1ELb1ELb0EEEEEEEEEvNT_6ParamsE)
        /*0098*/ 	.word	0x000000ff


	//----- nvinfo : EIATTR_FRAME_SIZE
	.align		4
.L_36:
        /*009c*/ 	.byte	0x04, 0x11
        /*009e*/ 	.short	(.L_38 - .L_37)
	.align		4
.L_37:
        /*00a0*/ 	.word	index@($__internal_95_$__cuda_sm70_shflsync_idx_p)
        /*00a4*/ 	.word	0x00000000


	//----- nvinfo : EIATTR_FRAME_SIZE
	.align		4
.L_38:
        /*00a8*/ 	.byte	0x04, 0x11
        /*00aa*/ 	.short	(.L_40 - .L_39)
	.align		4
.L_39:
        /*00ac*/ 	.word	index@($__internal_94_$__cuda_sm70_shflsync_bfly_p)
        /*00b0*/ 	.word	0x00000000


	//----- nvinfo : EIATTR_FRAME_SIZE
	.align		4
.L_40:
        /*00b4*/ 	.byte	0x04, 0x11
        /*00b6*/ 	.short	(.L_42 - .L_41)
	.align		4
.L_41:
        /*00b8*/ 	.word	index@(_ZN7cutlass13device_kernelIN5flash19enable_sm80_to_sm89INS1_16FlashAttnFwdSm80INS1_25CollectiveMainloopFwdSm80ILi8ELi1ELb0EN4cute5tupleIJNS5_1CILi128EEENS7_ILi96EEENS7_ILi256EEEEEELi256ENS_6half_tEfNS_4arch4Sm80ELb1ELb0ELb0ELb0ELb0ELb0ELb1ELb1EEENS1_21CollectiveEpilogueFwdINS6_IJS8_SA_S9_EEENS6_IJNS7_ILi1EEESI_SI_EEESC_SE_Li256ELb0ELb1ELb1ELb0EEENS1_30DynamicPersistentTileSchedulerILi256ELi256ELb1ELb1ELb0EEEEEEEEEvNT_6ParamsE)
        /*00bc*/ 	.word	0x000000b8


	//----- nvinfo : EIATTR_REGCOUNT
	.align		4
.L_42:
        /*00c0*/ 	.byte	0x04, 0x2f
        /*00c2*/ 	.short	(.L_44 - .L_43)
	.align		4
.L_43:
        /*00c4*/ 	.word	index@(_ZN7cutlass13device_kernelIN5flash19enable_sm80_to_sm89INS1_16FlashAttnFwdSm80INS1_25CollectiveMainloopFwdSm80ILi8ELi1ELb0EN4cute5tupleIJNS5_1CILi128EEENS7_ILi48EEENS7_ILi256EEEEEELi256ENS_6half_tEfNS_4arch4Sm80ELb0ELb1ELb0ELb1ELb0ELb1ELb1ELb1EEENS1_21CollectiveEpilogueFwdINS6_IJS8_SA_S9_EEENS6_IJNS7_ILi1EEESI_SI_EEESC_SE_Li256ELb1ELb1ELb1ELb0EEENS1_36VarlenDynamicPersistentTileSchedulerILi128ELi48ELi256ELi256ELb1ELb1ELb0ELb1ELb0ELb1EEEEEEEEEvNT_6ParamsE)
        /*00c8*/ 	.word	0x000000ff


	//----- nvinfo : EIATTR_FRAME_SIZE
	.align		4
.L_44:
        /*00cc*/ 	.byte	0x04, 0x11
        /*00ce*/ 	.short	(.L_46 - .L_45)
	.align		4
.L_45:
        /*00d0*/ 	.word	index@($__internal_93_$__cuda_sm70_votesync_ballot)
        /*00d4*/ 	.word	0x00000000


	//----- nvinfo : EIATTR_FRAME_SIZE
	.align		4
.L_46:
        /*00d8*/ 	.byte	0x04, 0x11
        /*00da*/ 	.short	(.L_48 - .L_47)
	.align		4
.L_47:
        /*00dc*/ 	.word	index@($__internal_92_$__cuda_sm70_shflsync_up_p)
        /*00e0*/ 	.word	0x00000000


	//----- nvinfo : EIATTR_FRAME_SIZE
	.align		4
.L_48:
        /*00e4*/ 	.byte	0x04, 0x11
        /*00e6*/ 	.short	(.L_50 - .L_49)
	.align		4
.L_49:
        /*00e8*/ 	.word	index@($__internal_91_$__cuda_sm70_shflsync_idx_p)
        /*00ec*/ 	.word	0x00000000


	//----- nvinfo : EIATTR_FRAME_SIZE
	.align		4
.L_50:
        /*00f0*/ 	.byte	0x04, 0x11
        /*00f2*/ 	.short	(.L_52 - .L_51)
	.align		4
.L_51:
        /*00f4*/ 	.word	index@($__internal_90_$__cuda_sm70_shflsync_bfly_p)
        /*00f8*/ 	.word	0x00000000


	//----- nvinfo : EIATTR_FRAME_SIZE
	.align		4
.L_52:
        /*00fc*/ 	.byte	0x04, 0x11
        /*00fe*/ 	.short	(.L_54 - .L_53)
	.align		4
.L_53:
        /*0100*/ 	.word	index@(_ZN7cutlass13device_kernelIN5flash19enable_sm80_to_sm89INS1_16FlashAttnFwdSm80INS1_25CollectiveMainloopFwdSm80ILi8ELi1ELb0EN4cute5tupleIJNS5_1CILi128EEENS7_ILi48EEENS7_ILi256EEEEEELi256ENS_6half_tEfNS_4arch4Sm80ELb0ELb1ELb0ELb1ELb0ELb1ELb1ELb1EEENS1_21CollectiveEpilogueFwdINS6_IJS8_SA_S9_EEENS6_IJNS7_ILi1EEESI_SI_EEESC_SE_Li256ELb1ELb1ELb1ELb0EEENS1_36VarlenDynamicPersistentTileSchedulerILi128ELi48ELi256ELi256ELb1ELb1ELb0ELb1ELb0ELb1EEEEEEEEEvNT_6ParamsE)
        /*0104*/ 	.word	0x00000040


	//----- nvinfo : EIATTR_REGCOUNT
	.align		4
.L_54:
        /*0108*/ 	.byte	0x04, 0x2f
        /*010a*/ 	.short	(.L_56 - .L_55)
	.align		4
.L_55:
        /*010c*/ 	.word	index@(_ZN7cutlass13device_kernelIN5flash19enable_sm80_to_sm89INS1_16FlashAttnFwdSm80INS1_25CollectiveMainloopFwdSm80ILi8ELi1ELb0EN4cute5tupleIJNS5_1CILi128EEENS7_ILi64EEENS7_ILi256EEEEEELi256ENS_6half_tEfNS_4arch4Sm80ELb0ELb1ELb0ELb1ELb0ELb0ELb1ELb1EEENS1_21CollectiveEpilogueFwdINS6_IJS8_SA_S9_EEENS6_IJNS7_ILi1EEESI_SI_EEESC_SE_Li256ELb1ELb1ELb1ELb0EEENS1_36VarlenDynamicPersistentTileSchedulerILi128ELi64ELi256ELi256ELb1ELb1ELb0ELb1ELb0ELb1EEEEEEEEEvNT_6ParamsE)
        /*0110*/ 	.word	0x000000ff


	//----- nvinfo : EIATTR_FRAME_SIZE
	.align		4
.L_56:
        /*0114*/ 	.byte	0x04, 0x11
        /*0116*/ 	.short	(.L_58 - .L_57)
	.align		4
.L_57:
        /*0118*/ 	.word	index@($__internal_89_$__cuda_sm70_votesync_ballot)
        /*011c*/ 	.word	0x00000000


	//----- nvinfo : EIATTR_FRAME_SIZE
	.align		4
.L_58:
        /*0120*/ 	.byte	0x04, 0x11
        /*0122*/ 	.short	(.L_60 - .L_59)
	.align		4
.L_59:
        /*0124*/ 	.word	index@($__internal_88_$__cuda_sm70_shflsync_up_p)
        /*0128*/ 	.word	0x00000000


	//----- nvinfo : EIATTR_FRAME_SIZE
	.align		4
.L_60:
        /*012c*/ 	.byte	0x04, 0x11
        /*012e*/ 	.short	(.L_62 - .L_61)
	.align		4
.L_61:
        /*0130*/ 	.word	index@($__internal_87_$__cuda_sm70_shflsync_idx_p)
        /*0134*/ 	.word	0x00000000


	//----- nvinfo : EIATTR_FRAME_SIZE
	.align		4
.L_62:
        /*0138*/ 	.byte	0x04, 0x11
        /*013a*/ 	.short	(.L_64 - .L_63)
	.align		4
.L_63:
        /*013c*/ 	.word	index@($__internal_86_$__cuda_sm70_shflsync_bfly_p)
        /*0140*/ 	.word	0x00000000


	//----- nvinfo : EIATTR_FRAME_SIZE
	.align		4
.L_64:
        /*0144*/ 	.byte	0x04, 0x11
        /*0146*/ 	.short	(.L_66 - .L_65)
	.align		4
.L_65:
        /*0148*/ 	.word	index@(_ZN7cutlass13device_kernelIN5flash19enable_sm80_to_sm89INS1_16FlashAttnFwdSm80INS1_25CollectiveMainloopFwdSm80ILi8ELi1ELb0EN4cute5tupleIJNS5_1CILi128EEENS7_ILi64EEENS7_ILi256EEEEEELi256ENS_6half_tEfNS_4arch4Sm80ELb0ELb1ELb0ELb1ELb0ELb0ELb1ELb1EEENS1_21CollectiveEpilogueFwdINS6_IJS8_SA_S9_EEENS6_IJNS7_ILi1EEESI_SI_EEESC_SE_Li256ELb1ELb1ELb1ELb0EEENS1_36VarlenDynamicPersistentTileSchedulerILi128ELi64ELi256ELi256ELb1ELb1ELb0ELb1ELb0ELb1EEEEEEEEEvNT_6ParamsE)
        /*014c*/ 	.word	0x00000058


	//----- nvinfo : EIATTR_REGCOUNT
	.align		4
.L_66:
        /*0150*/ 	.byte	0x04, 0x2f
        /*0152*/ 	.short	(.L_68 - .L_67)
	.align		4
.L_67:
        /*0154*/ 	.word	index@(_ZN7cutlass13device_kernelIN5flash19enable_sm80_to_sm89INS1_16FlashAttnFwdSm80INS1_25CollectiveMainloopFwdSm80ILi8ELi1ELb0EN4cute5tupleIJNS5_1CILi128EEENS7_ILi64EEENS7_ILi256EEEEEELi256ENS_6half_tEfNS_4arch4Sm80ELb0ELb1ELb0ELb0ELb0ELb0ELb1ELb1EEENS1_21CollectiveEpilogueFwdINS6_IJS8_SA_S9_EEENS6_IJNS7_ILi1EEESI_SI_EEESC_SE_Li256ELb0ELb1ELb1ELb0EEENS1_19SingleTileSchedulerILb0ELb1ELb1ELi128EEEEEEEEEvNT_6ParamsE)
        /*0158*/ 	.word	0x000000ff


	//----- nvinfo : EIATTR_FRAME_SIZE
	.align		4
.L_68:
        /*015c*/ 	.byte	0x04, 0x11
        /*015e*/ 	.short	(.L_70 - .L_69)
	.align		4
.L_69:
        /*0160*/ 	.word	index@(_ZN7cutlass13device_kernelIN5flash19enable_sm80_to_sm89INS1_16FlashAttnFwdSm80INS1_25CollectiveMainloopFwdSm80ILi8ELi1ELb0EN4cute5tupleIJNS5_1CILi128EEENS7_ILi64EEENS7_ILi256EEEEEELi256ENS_6half_tEfNS_4arch4Sm80ELb0ELb1ELb0ELb0ELb0ELb0ELb1ELb1EEENS1_21CollectiveEpilogueFwdINS6_IJS8_SA_S9_EEENS6_IJNS7_ILi1EEESI_SI_EEESC_SE_Li256ELb0ELb1ELb1ELb0EEENS1_19SingleTileSchedulerILb0ELb1ELb1ELi128EEEEEEEEEvNT_6ParamsE)
        /*0164*/ 	.word	0x00000040


	//----- nvinfo : EIATTR_REGCOUNT
	.align		4
.L_70:
        /*0168*/ 	.byte	0x04, 0x2f
        /*016a*/ 	.short	(.L_72 - .L_71)
	.align		4
.L_71:
        /*016c*/ 	.word	index@(_ZN7cutlass13device_kernelIN5flash19enable_sm80_to_sm89INS1_16FlashAttnFwdSm80INS1_25CollectiveMainloopFwdSm80ILi8ELi1ELb0EN4cute5tupleIJNS5_1CILi128EEENS7_ILi48EEENS7_ILi256EEEEEELi256ENS_6half_tEfNS_4arch4Sm80ELb0ELb0ELb0ELb1ELb0ELb1ELb1ELb1EEENS1_21CollectiveEpilogueFwdINS6_IJS8_SA_S9_EEENS6_IJNS7_ILi1EEESI_SI_EEESC_SE_Li256ELb1ELb1ELb1ELb0EEENS1_36VarlenDynamicPersistentTileSchedulerILi128ELi48ELi256ELi256ELb1ELb1ELb0ELb0ELb1ELb1EEEEEEEEEvNT_6ParamsE)
        /*0170*/ 	.word	0x000000ff


	//----- nvinfo : EIATTR_FRAME_SIZE
	.align		4
.L_72:
        /*0174*/ 	.byte	0x04, 0x11
        /*0176*/ 	.short	(.L_74 - .L_73)
	.align		4
.L_73:
        /*0178*/ 	.word	index@($__internal_85_$__cuda_sm70_votesync_ballot)
        /*017c*/ 	.word	0x00000000


	//----- nvinfo : EIATTR_FRAME_SIZE
	.align		4
.L_74:
        /*0180*/ 	.byte	0x04, 0x11
        /*0182*/ 	.short	(.L_76 - .L_75)
	.align		4
.L_75:
        /*0184*/ 	.word	index@($__internal_84_$__cuda_sm70_shflsync_up_p)
        /*0188*/ 	.word	0x00000000


	//----- nvinfo : EIATTR_FRAME_SIZE
	.align		4
.L_76:
        /*018c*/ 	.byte	0x04, 0x11
        /*018e*/ 	.short	(.L_78 - .L_77)
	.align		4
.L_77:
        /*0190*/ 	.word	index@($__internal_83_$__cuda_sm70_shflsync_idx_p)
        /*0194*/ 	.word	0x00000000


	//----- nvinfo : EIATTR_FRAME_SIZE
	.align		4
.L_78:
        /*0198*/ 	.byte	0x04, 0x11
        /*019a*/ 	.short	(.L_80 - .L_79)
	.align		4
.L_79:
        /*019c*/ 	.word	index@($__internal_82_$__cuda_sm70_shflsync_bfly_p)
        /*01a0*/ 	.word	0x00000000


	//----- nvinfo : EIATTR_FRAME_SIZE
	.align		4
.L_80:
        /*01a4*/ 	.byte	0x04, 0x11
        /*01a6*/ 	.short	(.L_82 - .L_81)
	.align		4
.L_81:
        /*01a8*/ 	.word	index@(_ZN7cutlass13device_kernelIN5flash19enable_sm80_to_sm89INS1_16FlashAttnFwdSm80INS1_25CollectiveMainloopFwdSm80ILi8ELi1ELb0EN4cute5tupleIJNS5_1CILi128EEENS7_ILi48EEENS7_ILi256EEEEEELi256ENS_6half_tEfNS_4arch4Sm80ELb0ELb0ELb0ELb1ELb0ELb1ELb1ELb1EEENS1_21CollectiveEpilogueFwdINS6_IJS8_SA_S9_EEENS6_IJNS7_ILi1EEESI_SI_EEESC_SE_Li256ELb1ELb1ELb1ELb0EEENS1_36VarlenDynamicPersistentTileSchedulerILi128ELi48ELi256ELi256ELb1ELb1ELb0ELb0ELb1ELb1EEEEEEEEEvNT_6ParamsE)
        /*01ac*/ 	.word	0x00000060


	//----- nvinfo : EIATTR_REGCOUNT
	.align		4
.L_82:
        /*01b0*/ 	.byte	0x04, 0x2f
        /*01b2*/ 	.short	(.L_84 - .L_83)
	.align		4
.L_83:
        /*01b4*/ 	.word	index@(_ZN7cutlass13device_kernelIN5flash19enable_sm80_to_sm89INS1_16FlashAttnFwdSm80INS1_25CollectiveMainloopFwdSm80ILi8ELi1ELb0EN4cute5tupleIJNS5_1CILi128EEENS7_ILi64EEENS7_ILi256EEEEEELi256ENS_6half_tEfNS_4arch4Sm80ELb0ELb0ELb0ELb1ELb0ELb0ELb1ELb1EEENS1_21CollectiveEpilogueFwdINS6_IJS8_SA_S9_EEENS6_IJNS7_ILi1EEESI_SI_EEESC_SE_Li256ELb1ELb1ELb1ELb0EEENS1_36VarlenDynamicPersistentTileSchedulerILi128ELi64ELi256ELi256ELb1ELb1ELb0ELb0ELb1ELb1EEEEEEEEEvNT_6ParamsE)
        /*01b8*/ 	.word	0x000000ff


	//----- nvinfo : EIATTR_FRAME_SIZE
	.align		4
.L_84:
        /*01bc*/ 	.byte	0x04, 0x11
        /*01be*/ 	.short	(.L_86 - .L_85)
	.align		4
.L_85:
        /*01c0*/ 	.word	index@($__internal_81_$__cuda_sm70_votesync_ballot)
        /*01c4*/ 	.word	0x00000000


	//----- nvinfo : EIATTR_FRAME_SIZE
	.align		4
.L_86:
        /*01c8*/ 	.byte	0x04, 0x11
        /*01ca*/ 	.short	(.L_88 - .L_87)
	.align		4
.L_87:
        /*01cc*/ 	.word	index@($__internal_80_$__cuda_sm70_shflsync_up_p)
        /*01d0*/ 	.word	0x00000000


	//----- nvinfo : EIATTR_FRAME_SIZE
	.align		4
.L_88:
        /*01d4*/ 	.byte	0x04, 0x11
        /*01d6*/ 	.short	(.L_90 - .L_89)
	.align		4
.L_89:
        /*01d8*/ 	.word	index@($__internal_79_$__cuda_sm70_shflsync_idx_p)
        /*01dc*/ 	.word	0x00000000


	//----- nvinfo : EIATTR_FRAME_SIZE
	.align		4
.L_90:
        /*01e0*/ 	.byte	0x04, 0x11
        /*01e2*/ 	.short	(.L_92 - .L_91)
	.align		4
.L_91:
        /*01e4*/ 	.word	index@($__internal_78_$__cuda_sm70_shflsync_bfly_p)
        /*01e8*/ 	.word	0x00000000


	//----- nvinfo : EIATTR_FRAME_SIZE
	.align		4
.L_92:
        /*01ec*/ 	.byte	0x04, 0x11
        /*01ee*/ 	.short	(.L_94 - .L_93)
	.align		4
.L_93:
        /*01f0*/ 	.word	index@(_ZN7cutlass13device_kernelIN5flash19enable_sm80_to_sm89INS1_16FlashAttnFwdSm80INS1_25CollectiveMainloopFwdSm80ILi8ELi1ELb0EN4cute5tupleIJNS5_1CILi128EEENS7_ILi64EEENS7_ILi256EEEEEELi256ENS_6half_tEfNS_4arch4Sm80ELb0ELb0ELb0ELb1ELb0ELb0ELb1ELb1EEENS1_21CollectiveEpilogueFwdINS6_IJS8_SA_S9_EEENS6_IJNS7_ILi1EEESI_SI_EEESC_SE_Li256ELb1ELb1ELb1ELb0EEENS1_36VarlenDynamicPersistentTileSchedulerILi128ELi64ELi256ELi256ELb1ELb1ELb0ELb0ELb1ELb1EEEEEEEEEvNT_6ParamsE)
        /*01f4*/ 	.word	0x00000040


	//----- nvinfo : EIATTR_REGCOUNT
	.align		4
.L_94:
        /*01f8*/ 	.byte	0x04, 0x2f
        /*01fa*/ 	.short	(.L_96 - .L_95)
	.align		4
.L_95:
        /*01fc*/ 	.word	index@(_ZN7cutlass13device_kernelIN5flash19enable_sm80_to_sm89INS1_16FlashAttnFwdSm80INS1_25CollectiveMainloopFwdSm80ILi8ELi1ELb0EN4cute5tupleIJNS5_1CILi128EEENS7_ILi96EEENS7_ILi256EEEEEELi256ENS_6half_tEfNS_4arch4Sm80ELb0ELb0ELb0ELb0ELb0ELb0ELb1ELb1EEENS1_21CollectiveEpilogueFwdINS6_IJS8_SA_S9_EEENS6_IJNS7_ILi1EEESI_SI_EEESC_SE_Li256ELb0ELb1ELb1ELb0EEENS1_19SingleTileSchedulerILb0ELb1ELb1ELi128EEEEEEEEEvNT_6ParamsE)
        /*0200*/ 	.word	0x000000ff


	//----- nvinfo : EIATTR_FRAME_SIZE
	.align		4
.L_96:
        /*0204*/ 	.byte	0x04, 0x11
        /*0206*/ 	.short	(.L_98 - .L_97)
	.align		4
.L_97:
        /*0208*/ 	.word	index@(_ZN7cutlass13device_kernelIN5flash19enable_sm80_to_sm89INS1_16FlashAttnFwdSm80INS1_25CollectiveMainloopFwdSm80ILi8ELi1ELb0EN4cute5tupleIJNS5_1CILi128EEENS7_ILi96EEENS7_ILi256EEEEEELi256ENS_6half_tEfNS_4arch4Sm80ELb0ELb0ELb0ELb0ELb0ELb0ELb1ELb1EEENS1_21CollectiveEpilogueFwdINS6_IJS8_SA_S9_EEENS6_IJNS7_ILi1EEESI_SI_EEESC_SE_Li256ELb0ELb1ELb1ELb0EEENS1_19SingleTileSchedulerILb0ELb1ELb1ELi128EEEEEEEEEvNT_6ParamsE)
        /*020c*/ 	.word	0x00000058


	//----- nvinfo : EIATTR_REGCOUNT
	.align		4
.L_98:
        /*0210*/ 	.byte	0x04, 0x2f
        /*0212*/ 	.short	(.L_100 - .L_99)
	.align		4
.L_99:
        /*0214*/ 	.word	index@(_ZN7cutlass13device_kernelIN5flash19enable_sm80_to_sm89INS1_16FlashAttnFwdSm80INS1_25CollectiveMainloopFwdSm80ILi8ELi1ELb0EN4cute5tupleIJNS5_1CILi128EEENS7_ILi32EEENS7_ILi256EEEEEELi256ENS_6half_tEfNS_4arch4Sm80ELb1ELb0ELb0ELb1ELb0ELb1ELb1ELb1EEENS1_21CollectiveEpilogueFwdINS6_IJS8_SA_S9_EEENS6_IJNS7_ILi1EEESI_SI_EEESC_SE_Li256ELb1ELb1ELb1ELb0EEENS1_36VarlenDynamicPersistentTileSchedulerILi128ELi32ELi256ELi256ELb1ELb1ELb0ELb1ELb1ELb1EEEEEEEEEvNT_6ParamsE)
        /*0218*/ 	.word	0x000000ff


	//----- nvinfo : EIATTR_FRAME_SIZE
	.align		4
.L_100:
        /*021c*/ 	.byte	0x04, 0x11
        /*021e*/ 	.short	(.L_102 - .L_101)
	.align		4
.L_101:
        /*0220*/ 	.word	index@($__internal_77_$__cuda_sm70_votesync_ballot)
        /*0224*/ 	.word	0x00000000


	//----- nvinfo : EIATTR_FRAME_SIZE
	.align		4
.L_102:
        /*0228*/ 	.byte	0x04, 0x11
        /*022a*/ 	.short	(.L_104 - .L_103)
	.align		4
.L_103:
        /*022c*/ 	.word	index@($__internal_76_$__cuda_sm70_shflsync_up_p)
        /*0230*/ 	.word	0x00000000


	//----- nvinfo : EIATTR_FRAME_SIZE
	.align		4
.L_104:
        /*0234*/ 	.byte	0x04, 0x11
        /*0236*/ 	.short	(.L_106 - .L_105)
	.align		4
.L_105:
        /*0238*/ 	.word	index@($__internal_75_$__cuda_sm70_shflsync_idx_p)
        /*023c*/ 	.word	0x00000000


	//----- nvinfo : EIATTR_FRAME_SIZE
	.align		4
.L_106:
        /*0240*/ 	.byte	0x04, 0x11
        /*0242*/ 	.short	(.L_108 - .L_107)
	.align		4
.L_107:
        /*0244*/ 	.word	index@($__internal_74_$__cuda_sm70_shflsync_bfly_p)
        /*0248*/ 	.word	0x00000000


	//----- nvinfo : EIATTR_FRAME_SIZE
	.align		4
.L_108:
        /*024c*/ 	.byte	0x04, 0x11
        /*024e*/ 	.short	(.L_110 - .L_109)
	.align		4
.L_109:
        /*0250*/ 	.word	index@(_ZN7cutlass13device_kernelIN5flash19enable_sm80_to_sm89INS1_16FlashAttnFwdSm80INS1_25CollectiveMainloopFwdSm80ILi8ELi1ELb0EN4cute5tupleIJNS5_1CILi128EEENS7_ILi32EEENS7_ILi256EEEEEELi256ENS_6half_tEfNS_4arch4Sm80ELb1ELb0ELb0ELb1ELb0ELb1ELb1ELb1EEENS1_21CollectiveEpilogueFwdINS6_IJS8_SA_S9_EEENS6_IJNS7_ILi1EEESI_SI_EEESC_SE_Li256ELb1ELb1ELb1ELb0EEENS1_36VarlenDynamicPersistentTileSchedulerILi128ELi32ELi256ELi256ELb1ELb1ELb0ELb1ELb1ELb1EEEEEEEEEvNT_6ParamsE)
        /*0254*/ 	.word	0x00000008


	//----- nvinfo : EIATTR_REGCOUNT
	.align		4
.L_110:
        /*0258*/ 	.byte	0x04, 0x2f
        /*025a*/ 	.short	(.L_112 - .L_111)
	.align		4
.L_111:
        /*025c*/ 	.word	index@(_ZN7cutlass13device_kernelIN5flash19enable_sm80_to_sm89INS1_16FlashAttnFwdSm80INS1_25CollectiveMainloopFwdSm80ILi8ELi1ELb1EN4cute5tupleIJNS5_1CILi128EEENS7_ILi48EEENS7_ILi256EEEEEELi256ENS_6half_tEfNS_4arch4Sm80ELb1ELb0ELb0ELb1ELb0ELb0ELb1ELb1EEENS1_21CollectiveEpilogueFwdINS6_IJS8_SA_S9_EEENS6_IJNS7_ILi1EEESI_SI_EEESC_SE_Li256ELb1ELb1ELb1ELb0EEENS1_36VarlenDynamicPersistentTileSchedulerILi128ELi48ELi256ELi256ELb1ELb1ELb0ELb1ELb1ELb1EEEEEEEEEvNT_6ParamsE)
        /*0260*/ 	.word	0x000000ff


	//----- nvinfo : EIATTR_FRAME_SIZE
	.align		4
.L_112:
        /*0264*/ 	.byte	0x04, 0x11
        /*0266*/ 	.short	(.L_114 - .L_113)
	.align		4
.L_113:
        /*0268*/ 	.word	index@($__internal_73_$__cuda_sm70_votesync_ballot)
        /*026c*/ 	.word	0x00000000


	//----- nvinfo : EIATTR_FRAME_SIZE
	.align		4
.L_114:
        /*0270*/ 	.byte	0x04, 0x11
        /*0272*/ 	.short	(.L_116 - .L_115)
	.align		4
.L_115:
        /*0274*/ 	.word	index@($__internal_72_$__cuda_sm70_shflsync_up_p)
        /*0278*/ 	.word	0x00000000


	//----- nvinfo : EIATTR_FRAME_SIZE
	.align		4
.L_116:
        /*027c*/ 	.byte	0x04, 0x11
        /*027e*/ 	.short	(.L_118 - .L_117)
	.align		4
.L_117:
        /*0280*/ 	.word	index@($__internal_71_$__cuda_sm70_shflsync_idx_p)
        /*0284*/ 	.word	0x00000000


	//----- nvinfo : EIATTR_FRAME_SIZE
	.align		4
.L_118:
        /*0288*/ 	.byte	0x04, 0x11
        /*028a*/ 	.short	(.L_120 - .L_119)
	.align		4
.L_119:
        /*028c*/ 	.word	index@($__internal_70_$__cuda_sm70_shflsync_bfly_p)
        /*0290*/ 	.word	0x00000000


	//----- nvinfo : EIATTR_FRAME_SIZE
	.align		4
.L_120:
        /*0294*/ 	.byte	0x04, 0x11
        /*0296*/ 	.short	(.L_122 - .L_121)
	.align		4
.L_121:
        /*0298*/ 	.word	index@(_ZN7cutlass13device_kernelIN5flash19enable_sm80_to_sm89INS1_16FlashAttnFwdSm80INS1_25CollectiveMainloopFwdSm80ILi8ELi1ELb1EN4cute5tupleIJNS5_1CILi128EEENS7_ILi48EEENS7_ILi256EEEEEELi256ENS_6half_tEfNS_4arch4Sm80ELb1ELb0ELb0ELb1ELb0ELb0ELb1ELb1EEENS1_21CollectiveEpilogueFwdINS6_IJS8_SA_S9_EEENS6_IJNS7_ILi1EEESI_SI_EEESC_SE_Li256ELb1ELb1ELb1ELb0EEENS1_36VarlenDynamicPersistentTileSchedulerILi128ELi48ELi256ELi256ELb1ELb1ELb0ELb1ELb1ELb1EEEEEEEEEvNT_6ParamsE)
        /*029c*/ 	.word	0x000000e0


	//----- nvinfo : EIATTR_REGCOUNT
	.align		4
.L_122:
        /*02a0*/ 	.byte	0x04, 0x2f
        /*02a2*/ 	.short	(.L_124 - .L_123)
	.align		4
.L_123:
        /*02a4*/ 	.word	index@(_ZN7cutlass13device_kernelIN5flash19enable_sm80_to_sm89INS1_16FlashAttnFwdSm80INS1_25CollectiveMainloopFwdSm80ILi8ELi1ELb1EN4cute5tupleIJNS5_1CILi128EEENS7_ILi64EEENS7_ILi256EEEEEELi256ENS_6half_tEfNS_4arch4Sm80ELb1ELb0ELb0ELb0ELb0ELb0ELb1ELb1EEENS1_21CollectiveEpilogueFwdINS6_IJS8_SA_S9_EEENS6_IJNS7_ILi1EEESI_SI_EEESC_SE_Li256ELb0ELb1ELb1ELb0EEENS1_30DynamicPersistentTileSchedulerILi256ELi256ELb1ELb1ELb0EEEEEEEEEvNT_6ParamsE)
        /*02a8*/ 	.word	0x000000ff


	//----- nvinfo : EIATTR_FRAME_SIZE
	.align		4
.L_124:
        /*02ac*/ 	.byte	0x04, 0x11
        /*02ae*/ 	.short	(.L_126 - .L_125)
	.align		4
.L_125:
        /*02b0*/ 	.word	index@($__internal_69_$__cuda_sm70_shflsync_idx_p)
        /*02b4*/ 	.word	0x00000000


	//----- nvinfo : EIATTR_FRAME_SIZE
	.align		4
.L_126:
        /*02b8*/ 	.byte	0x04, 0x11
        /*02ba*/ 	.short	(.L_128 - .L_127)
	.align		4
.L_127:
        /*02bc*/ 	.word	index@($__internal_68_$__cuda_sm70_shflsync_bfly_p)
        /*02c0*/ 	.word	0x00000000


	//----- nvinfo : EIATTR_FRAME_SIZE
	.align		4
.L_128:
        /*02c4*/ 	.byte	0x04, 0x11
        /*02c6*/ 	.short	(.L_130 - .L_129)
	.align		4
.L_129:
        /*02c8*/ 	.word	index@(_ZN7cutlass13device_kernelIN5flash19enable_sm80_to_sm89INS1_16FlashAttnFwdSm80INS1_25CollectiveMainloopFwdSm80ILi8ELi1ELb1EN4cute5tupleIJNS5_1CILi128EEENS7_ILi64EEENS7_ILi256EEEEEELi256ENS_6half_tEfNS_4arch4Sm80ELb1ELb0ELb0ELb0ELb0ELb0ELb1ELb1EEENS1_21CollectiveEpilogueFwdINS6_IJS8_SA_S9_EEENS6_IJNS7_ILi1EEESI_SI_EEESC_SE_Li256ELb0ELb1ELb1ELb0EEENS1_30DynamicPersistentTileSchedulerILi256ELi256ELb1ELb1ELb0EEEEEEEEEvNT_6ParamsE)
        /*02cc*/ 	.word	0x00000168


	//----- nvinfo : EIATTR_REGCOUNT
	.align		4
.L_130:
        /*02d0*/ 	.byte	0x04, 0x2f
        /*02d2*/ 	.short	(.L_132 - .L_131)
	.align		4
.L_131:
        /*02d4*/ 	.word	index@(_ZN7cutlass13device_kernelIN5flash19enable_sm80_to_sm89INS1_16FlashAttnFwdSm80INS1_25CollectiveMainloopFwdSm80ILi8ELi1ELb0EN4cute5tupleIJNS5_1CILi128EEENS7_ILi32EEENS7_ILi256EEEEEELi256ENS_6half_tEfNS_4arch4Sm80ELb0ELb1ELb0ELb1ELb0ELb1ELb1ELb1EEENS1_21CollectiveEpilogueFwdINS6_IJS8_SA_S9_EEENS6_IJNS7_ILi1EEESI_SI_EEESC_SE_Li256ELb1ELb1ELb1ELb0EEENS1_36VarlenDynamicPersistentTileSchedulerILi128ELi32ELi256ELi256ELb1ELb1ELb0ELb1ELb0ELb1EEEEEEEEEvNT_6ParamsE)
        /*02d8*/ 	.word	0x000000ff


	//----- nvinfo : EIATTR_FRAME_SIZE
	.align		4
.L_132:
        /*02dc*/ 	.byte	0x04, 0x11
        /*02de*/ 	.short	(.L_134 - .L_133)
	.align		4
.L_133:
        /*02e0*/ 	.word	index@($__internal_67_$__cuda_sm70_votesync_ballot)
        /*02e4*/ 	.word	0x00000000


	//----- nvinfo : EIATTR_FRAME_SIZE
	.align		4
.L_134:
        /*02e8*/ 	.byte	0x04, 0x11
        /*02ea*/ 	.short	(.L_136 - .L_135)
	.align		4
.L_135:
        /*02ec*/ 	.word	index@($__internal_66_$__cuda_sm70_shflsync_up_p)
        /*02f0*/ 	.word	0x00000000


	//----- nvinfo : EIATTR_FRAME_SIZE
	.align		4
.L_136:
        /*02f4*/ 	.byte	0x04, 0x11
        /*02f6*/ 	.short	(.L_138 - .L_137)
	.align		4
.L_137:
        /*02f8*/ 	.word	index@($__internal_65_$__cuda_sm70_shflsync_idx_p)
        /*02fc*/ 	.word	0x00000000


	//----- nvinfo : EIATTR_FRAME_SIZE
	.align		4
.L_138:
        /*0300*/ 	.byte	0x04, 0x11
        /*0302*/ 	.short	(.L_140 - .L_139)
	.align		4
.L_139:
        /*0304*/ 	.word	index@($__internal_64_$__cuda_sm70_shflsync_bfly_p)
        /*0308*/ 	.word	0x00000000


	//----- nvinfo : EIATTR_FRAME_SIZE
	.align		4
.L_140:
        /*030c*/ 	.byte	0x04, 0x11
        /*030e*/ 	.short	(.L_142 - .L_141)
	.align		4
.L_141:
        /*0310*/ 	.word	index@(_ZN7cutlass13device_kernelIN5flash19enable_sm80_to_sm89INS1_16FlashAttnFwdSm80INS1_25CollectiveMainloopFwdSm80ILi8ELi1ELb0EN4cute5tupleIJNS5_1CILi128EEENS7_ILi32EEENS7_ILi256EEEEEELi256ENS_6half_tEfNS_4arch4Sm80ELb0ELb1ELb0ELb1ELb0ELb1ELb1ELb1EEENS1_21CollectiveEpilogueFwdINS6_IJS8_SA_S9_EEENS6_IJNS7_ILi1EEESI_SI_EEESC_SE_Li256ELb1ELb1ELb1ELb0EEENS1_36VarlenDynamicPersistentTileSchedulerILi128ELi32ELi256ELi256ELb1ELb1ELb0ELb1ELb0ELb1EEEEEEEEEvNT_6ParamsE)
        /*0314*/ 	.word	0x00000008


	//----- nvinfo : EIATTR_REGCOUNT
	.align		4
.L_142:
        /*0318*/ 	.byte	0x04, 0x2f
        /*031a*/ 	.short	(.L_144 - .L_143)
	.align		4
.L_143:
        /*031c*/ 	.word	index@(_ZN7cutlass13device_kernelIN5flash19enable_sm80_to_sm89INS1_16FlashAttnFwdSm80INS1_25CollectiveMainloopFwdSm80ILi8ELi1ELb1EN4cute5tupleIJNS5_1CILi128EEENS7_ILi48EEENS7_ILi256EEEEEELi256ENS_6half_tEfNS_4arch4Sm80ELb0ELb1ELb0ELb1ELb0ELb0ELb1ELb1EEENS1_21CollectiveEpilogueFwdINS6_IJS8_SA_S9_EEENS6_IJNS7_ILi1EEESI_SI_EEESC_SE_Li256ELb1ELb1ELb1ELb0EEENS1_36VarlenDynamicPersistentTileSchedulerILi128ELi48ELi256ELi256ELb1ELb1ELb0ELb1ELb0ELb1EEEEEEEEEvNT_6ParamsE)
        /*0320*/ 	.word	0x000000ff


	//----- nvinfo : EIATTR_FRAME_SIZE
	.align		4
.L_144:
        /*0324*/ 	.byte	0x04, 0x11
        /*0326*/ 	.short	(.L_146 - .L_145)
	.align		4
.L_145:
        /*0328*/ 	.word	index@($__internal_63_$__cuda_sm70_votesync_ballot)
        /*032c*/ 	.word	0x00000000


	//----- nvinfo : EIATTR_FRAME_SIZE
	.align		4
.L_146:
        /*0330*/ 	.byte	0x04, 0x11
        /*0332*/ 	.short	(.L_148 - .L_147)
	.align		4
.L_147:
        /*0334*/ 	.word	index@($__internal_62_$__cuda_sm70_shflsync_up_p)
        /*0338*/ 	.word	0x00000000


	//----- nvinfo : EIATTR_FRAME_SIZE
	.align		4
.L_148:
        /*033c*/ 	.byte	0x04, 0x11
        /*033e*/ 	.short	(.L_150 - .L_149)
	.align		4
.L_149:
        /*0340*/ 	.word	index@($__internal_61_$__cuda_sm70_shflsync_idx_p)
        /*0344*/ 	.word	0x00000000


	//----- nvinfo : EIATTR_FRAME_SIZE
	.align		4
.L_150:
        /*0348*/ 	.byte	0x04, 0x11
        /*034a*/ 	.short	(.L_152 - .L_151)
	.align		4
.L_151:
        /*034c*/ 	.word	index@($__internal_60_$__cuda_sm70_shflsync_bfly_p)
        /*0350*/ 	.word	0x00000000


	//----- nvinfo : EIATTR_FRAME_SIZE
	.align		4
.L_152:
        /*0354*/ 	.byte	0x04, 0x11
        /*0356*/ 	.short	(.L_154 - .L_153)
	.align		4
.L_153:
        /*0358*/ 	.word	index@(_ZN7cutlass13device_kernelIN5flash19enable_sm80_to_sm89INS1_16FlashAttnFwdSm80INS1_25CollectiveMainloopFwdSm80ILi8ELi1ELb1EN4cute5tupleIJNS5_1CILi128EEENS7_ILi48EEENS7_ILi256EEEEEELi256ENS_6half_tEfNS_4arch4Sm80ELb0ELb1ELb0ELb1ELb0ELb0ELb1ELb1EEENS1_21CollectiveEpilogueFwdINS6_IJS8_SA_S9_EEENS6_IJNS7_ILi1EEESI_SI_EEESC_SE_Li256ELb1ELb1ELb1ELb0EEENS1_36VarlenDynamicPersistentTileSchedulerILi128ELi48ELi256ELi256ELb1ELb1ELb0ELb1ELb0ELb1EEEEEEEEEvNT_6ParamsE)
        /*035c*/ 	.word	0x000000b0


	//----- nvinfo : EIATTR_REGCOUNT
	.align		4
.L_154:
        /*0360*/ 	.byte	0x04, 0x2f
        /*0362*/ 	.short	(.L_156 - .L_155)
	.align		4
.L_155:
        /*0364*/ 	.word	index@(_ZN7cutlass13device_kernelIN5flash19enable_sm80_to_sm89INS1_16FlashAttnFwdSm80INS1_25CollectiveMainloopFwdSm80ILi8ELi1ELb1EN4cute5tupleIJNS5_1CILi128EEENS7_ILi48EEENS7_ILi256EEEEEELi256ENS_6half_tEfNS_4arch4Sm80ELb0ELb1ELb0ELb0ELb0ELb0ELb1ELb1EEENS1_21CollectiveEpilogueFwdINS6_IJS8_SA_S9_EEENS6_IJNS7_ILi1EEESI_SI_EEESC_SE_Li256ELb0ELb1ELb1ELb0EEENS1_19SingleTileSchedulerILb0ELb1ELb1ELi128EEEEEEEEEvNT_6ParamsE)
        /*0368*/ 	.word	0x000000ff


	//----- nvinfo : EIATTR_FRAME_SIZE
	.align		4
.L_156:
        /*036c*/ 	.byte	0x04, 0x11
        /*036e*/ 	.short	(.L_158 - .L_157)
	.align		4
.L_157:
        /*0370*/ 	.word	index@(_ZN7cutlass13device_kernelIN5flash19enable_sm80_to_sm89INS1_16FlashAttnFwdSm80INS1_25CollectiveMainloopFwdSm80ILi8ELi1ELb1EN4cute5tupleIJNS5_1CILi128EEENS7_ILi48EEENS7_ILi256EEEEEELi256ENS_6half_tEfNS_4arch4Sm80ELb0ELb1ELb0ELb0ELb0ELb0ELb1ELb1EEENS1_21CollectiveEpilogueFwdINS6_IJS8_SA_S9_EEENS6_IJNS7_ILi1EEESI_SI_EEESC_SE_Li256ELb0ELb1ELb1ELb0EEENS1_19SingleTileSchedulerILb0ELb1ELb1ELi128EEEEEEEEEvNT_6ParamsE)
        /*0374*/ 	.word	0x00000098


	//----- nvinfo : EIATTR_REGCOUNT
	.align		4
.L_158:
        /*0378*/ 	.byte	0x04, 0x2f
        /*037a*/ 	.short	(.L_160 - .L_159)
	.align		4
.L_159:
        /*037c*/ 	.word	index@(_ZN7cutlass13device_kernelIN5flash19enable_sm80_to_sm89INS1_16FlashAttnFwdSm80INS1_25CollectiveMainloopFwdSm80ILi8ELi1ELb0EN4cute5tupleIJNS5_1CILi128EEENS7_ILi32EEENS7_ILi256EEEEEELi256ENS_6half_tEfNS_4arch4Sm80ELb0ELb0ELb0ELb1ELb0ELb1ELb1ELb1EEENS1_21CollectiveEpilogueFwdINS6_IJS8_SA_S9_EEENS6_IJNS7_ILi1EEESI_SI_EEESC_SE_Li256ELb1ELb1ELb1ELb0EEENS1_36VarlenDynamicPersistentTileSchedulerILi128ELi32ELi256ELi256ELb1ELb1ELb0ELb0ELb1ELb1EEEEEEEEEvNT_6ParamsE)
        /*0380*/ 	.word	0x000000ff


	//----- nvinfo : EIATTR_FRAME_SIZE
	.align		4
.L_160:
        /*0384*/ 	.byte	0x04, 0x11
        /*0386*/ 	.short	(.L_162 - .L_161)
	.align		4
.L_161:
        /*0388*/ 	.word	index@($__internal_59_$__cuda_sm70_votesync_ballot)
        /*038c*/ 	.word	0x00000000


	//----- nvinfo : EIATTR_FRAME_SIZE
	.align		4
.L_162:
        /*0390*/ 	.byte	0x04, 0x11
        /*0392*/ 	.short	(.L_164 - .L_163)
	.align		4
.L_163:
        /*0394*/ 	.word	index@($__internal_58_$__cuda_sm70_shflsync_up_p)
        /*0398*/ 	.word	0x00000000


	//----- nvinfo : EIATTR_FRAME_SIZE
	.align		4
.L_164:
        /*039c*/ 	.byte	0x04, 0x11
        /*039e*/ 	.short	(.L_166 - .L_165)
	.align		4
.L_165:
        /*03a0*/ 	.word	index@($__internal_57_$__cuda_sm70_shflsync_idx_p)
        /*03a4*/ 	.word	0x00000000


	//----- nvinfo : EIATTR_FRAME_SIZE
	.align		4
.L_166:
        /*03a8*/ 	.byte	0x04, 0x11
        /*03aa*/ 	.short	(.L_168 - .L_167)
	.align		4
.L_167:
        /*03ac*/ 	.word	index@($__internal_56_$__cuda_sm70_shflsync_bfly_p)
        /*03b0*/ 	.word	0x00000000


	//----- nvinfo : EIATTR_FRAME_SIZE
	.align		4
.L_168:
        /*03b4*/ 	.byte	0x04, 0x11
        /*03b6*/ 	.short	(.L_170 - .L_169)
	.align		4
.L_169:
        /*03b8*/ 	.word	index@(_ZN7cutlass13device_kernelIN5flash19enable_sm80_to_sm89INS1_16FlashAttnFwdSm80INS1_25CollectiveMainloopFwdSm80ILi8ELi1ELb0EN4cute5tupleIJNS5_1CILi128EEENS7_ILi32EEENS7_ILi256EEEEEELi256ENS_6half_tEfNS_4arch4Sm80ELb0ELb0ELb0ELb1ELb0ELb1ELb1ELb1EEENS1_21CollectiveEpilogueFwdINS6_IJS8_SA_S9_EEENS6_IJNS7_ILi1EEESI_SI_EEESC_SE_Li256ELb1ELb1ELb1ELb0EEENS1_36VarlenDynamicPersistentTileSchedulerILi128ELi32ELi256ELi256ELb1ELb1ELb0ELb0ELb1ELb1EEEEEEEEEvNT_6ParamsE)
        /*03bc*/ 	.word	0x00000010


	//----- nvinfo : EIATTR_REGCOUNT
	.align		4
.L_170:
        /*03c0*/ 	.byte	0x04, 0x2f
        /*03c2*/ 	.short	(.L_172 - .L_171)
	.align		4
.L_171:
        /*03c4*/ 	.word	index@(_ZN7cutlass13device_kernelIN5flash19enable_sm80_to_sm89INS1_16FlashAttnFwdSm80INS1_25CollectiveMainloopFwdSm80ILi8ELi1ELb1EN4cute5tupleIJNS5_1CILi128EEENS7_ILi48EEENS7_ILi256EEEEEELi256ENS_6half_tEfNS_4arch4Sm80ELb0ELb0ELb0ELb1ELb0ELb0ELb1ELb1EEENS1_21CollectiveEpilogueFwdINS6_IJS8_SA_S9_EEENS6_IJNS7_ILi1EEESI_SI_EEESC_SE_Li256ELb1ELb1ELb1ELb0EEENS1_36VarlenDynamicPersistentTileSchedulerILi128ELi48ELi256ELi256ELb1ELb1ELb0ELb0ELb1ELb1EEEEEEEEEvNT_6ParamsE)
        /*03c8*/ 	.word	0x000000ff


	//----- nvinfo : EIATTR_FRAME_SIZE
	.align		4
.L_172:
        /*03cc*/ 	.byte	0x04, 0x11
        /*03ce*/ 	.short	(.L_174 - .L_173)
	.align		4
.L_173:
        /*03d0*/ 	.word	index@($__internal_55_$__cuda_sm70_votesync_ballot)
        /*03d4*/ 	.word	0x00000000


	//----- nvinfo : EIATTR_FRAME_SIZE
	.align		4
.L_174:
        /*03d8*/ 	.byte	0x04, 0x11
        /*03da*/ 	.short	(.L_176 - .L_175)
	.align		4
.L_175:
        /*03dc*/ 	.word	index@($__internal_54_$__cuda_sm70_shflsync_up_p)
        /*03e0*/ 	.word	0x00000000


	//----- nvinfo : EIATTR_FRAME_SIZE
	.align		4
.L_176:
        /*03e4*/ 	.byte	0x04, 0x11
        /*03e6*/ 	.short	(.L_178 - .L_177)
	.align		4
.L_177:
        /*03e8*/ 	.word	index@($__internal_53_$__cuda_sm70_shflsync_idx_p)
        /*03ec*/ 	.word	0x00000000


	//----- nvinfo : EIATTR_FRAME_SIZE
	.align		4
.L_178:
        /*03f0*/ 	.byte	0x04, 0x11
        /*03f2*/ 	.short	(.L_180 - .L_179)
	.align		4
.L_179:
        /*03f4*/ 	.word	index@($__internal_52_$__cuda_sm70_shflsync_bfly_p)
        /*03f8*/ 	.word	0x00000000


	//----- nvinfo : EIATTR_FRAME_SIZE
	.align		4
.L_180:
        /*03fc*/ 	.byte	0x04, 0x11
        /*03fe*/ 	.short	(.L_182 - .L_181)
	.align		4
.L_181:
        /*0400*/ 	.word	index@(_ZN7cutlass13device_kernelIN5flash19enable_sm80_to_sm89INS1_16FlashAttnFwdSm80INS1_25CollectiveMainloopFwdSm80ILi8ELi1ELb1EN4cute5tupleIJNS5_1CILi128EEENS7_ILi48EEENS7_ILi256EEEEEELi256ENS_6half_tEfNS_4arch4Sm80ELb0ELb0ELb0ELb1ELb0ELb0ELb1ELb1EEENS1_21CollectiveEpilogueFwdINS6_IJS8_SA_S9_EEENS6_IJNS7_ILi1EEESI_SI_EEESC_SE_Li256ELb1ELb1ELb1ELb0EEENS1_36VarlenDynamicPersistentTileSchedulerILi128ELi48ELi256ELi256ELb1ELb1ELb0ELb0ELb1ELb1EEEEEEEEEvNT_6ParamsE)
        /*0404*/ 	.word	0x000000b8


	//----- nvinfo : EIATTR_REGCOUNT
	.align		4
.L_182:
        /*0408*/ 	.byte	0x04, 0x2f
        /*040a*/ 	.short	(.L_184 - .L_183)
	.align		4
.L_183:
        /*040c*/ 	.word	index@(_ZN7cutlass13device_kernelIN5flash19enable_sm80_to_sm89INS1_16FlashAttnFwdSm80INS1_25CollectiveMainloopFwdSm80ILi8ELi1ELb1EN4cute5tupleIJNS5_1CILi128EEENS7_ILi64EEENS7_ILi256EEEEEELi256ENS_6half_tEfNS_4arch4Sm80ELb0ELb0ELb0ELb0ELb0ELb0ELb1ELb1EEENS1_21CollectiveEpilogueFwdINS6_IJS8_SA_S9_EEENS6_IJNS7_ILi1EEESI_SI_EEESC_SE_Li256ELb0ELb1ELb1ELb0EEENS1_19SingleTileSchedulerILb0ELb1ELb1ELi128EEEEEEEEEvNT_6ParamsE)
        /*0410*/ 	.word	0x000000ff


	//----- nvinfo : EIATTR_FRAME_SIZE
	.align		4
.L_184:
        /*0414*/ 	.byte	0x04, 0x11
        /*0416*/ 	.short	(.L_186 - .L_185)
	.align		4
.L_185:
        /*0418*/ 	.word	index@(_ZN7cutlass13device_kernelIN5flash19enable_sm80_to_sm89INS1_16FlashAttnFwdSm80INS1_25CollectiveMainloopFwdSm80ILi8ELi1ELb1EN4cute5tupleIJNS5_1CILi128EEENS7_ILi64EEENS7_ILi256EEEEEELi256ENS_6half_tEfNS_4arch4Sm80ELb0ELb0ELb0ELb0ELb0ELb0ELb1ELb1EEENS1_21CollectiveEpilogueFwdINS6_IJS8_SA_S9_EEENS6_IJNS7_ILi1EEESI_SI_EEESC_SE_Li256ELb0ELb1ELb1ELb0EEENS1_19SingleTileSchedulerILb0ELb1ELb1ELi128EEEEEEEEEvNT_6ParamsE)
        /*041c*/ 	.word	0x00000098


	//----- nvinfo : EIATTR_REGCOUNT
	.align		4
.L_186:
        /*0420*/ 	.byte	0x04, 0x2f
        /*0422*/ 	.short	(.L_188 - .L_187)
	.align		4
.L_187:
        /*0424*/ 	.word	index@(_ZN7cutlass13device_kernelIN5flash19enable_sm80_to_sm89INS1_16FlashAttnFwdSm80INS1_25CollectiveMainloopFwdSm80ILi8ELi1ELb0EN4cute5tupleIJNS5_1CILi128EEENS7_ILi48EEENS7_ILi256EEEEEELi256ENS_6half_tEfNS_4arch4Sm80ELb1ELb0ELb1ELb1ELb0ELb1ELb1ELb1EEENS1_21CollectiveEpilogueFwdINS6_IJS8_SA_S9_EEENS6_IJNS7_ILi1EEESI_SI_EEESC_SE_Li256ELb1ELb1ELb1ELb0EEENS1_36VarlenDynamicPersistentTileSchedulerILi128ELi48ELi256ELi256ELb1ELb1ELb0ELb1ELb1ELb1EEEEEEEEEvNT_6ParamsE)
        /*0428*/ 	.word	0x000000ff


	//----- nvinfo : EIATTR_FRAME_SIZE
	.align		4
.L_188:
        /*042c*/ 	.byte	0x04, 0x11
        /*042e*/ 	.short	(.L_190 - .L_189)
	.align		4
.L_189:
        /*0430*/ 	.word	index@($__internal_51_$__cuda_sm70_votesync_ballot)
        /*0434*/ 	.word	0x00000000


	//----- nvinfo : EIATTR_FRAME_SIZE
	.align		4
.L_190:
        /*0438*/ 	.byte	0x04, 0x11
        /*043a*/ 	.short	(.L_192 - .L_191)
	.align		4
.L_191:
        /*043c*/ 	.word	index@($__internal_50_$__cuda_sm70_shflsync_up_p)
        /*0440*/ 	.word	0x00000000


	//----- nvinfo : EIATTR_FRAME_SIZE
	.align		4
.L_192:
        /*0444*/ 	.byte	0x04, 0x11
        /*0446*/ 	.short	(.L_194 - .L_193)
	.align		4
.L_193:
        /*0448*/ 	.word	index@($__internal_49_$__cuda_sm70_shflsync_idx_p)
        /*044c*/ 	.word	0x00000000


	//----- nvinfo : EIATTR_FRAME_SIZE
	.align		4
.L_194:
        /*0450*/ 	.byte	0x04, 0x11
        /*0452*/ 	.short	(.L_196 - .L_195)
	.align		4
.L_195:
        /*0454*/ 	.word	index@($__internal_48_$__cuda_sm70_shflsync_bfly_p)
        /*0458*/ 	.word	0x00000000


	//----- nvinfo : EIATTR_FRAME_SIZE
	.align		4
.L_196:
        /*045c*/ 	.byte	0x04, 0x11
        /*045e*/ 	.short	(.L_198 - .L_197)
	.align		4
.L_197:
        /*0460*/ 	.word	index@(_ZN7cutlass13device_kernelIN5flash19enable_sm80_to_sm89INS1_16FlashAttnFwdSm80INS1_25CollectiveMainloopFwdSm80ILi8ELi1ELb0EN4cute5tupleIJNS5_1CILi128EEENS7_ILi48EEENS7_ILi256EEEEEELi256ENS_6half_tEfNS_4arch4Sm80ELb1ELb0ELb1ELb1ELb0ELb1ELb1ELb1EEENS1_21CollectiveEpilogueFwdINS6_IJS8_SA_S9_EEENS6_IJNS7_ILi1EEESI_SI_EEESC_SE_Li256ELb1ELb1ELb1ELb0EEENS1_36VarlenDynamicPersistentTileSchedulerILi128ELi48ELi256ELi256ELb1ELb1ELb0ELb1ELb1ELb1EEEEEEEEEvNT_6ParamsE)
        /*0464*/ 	.word	0x00000058


	//----- nvinfo : EIATTR_REGCOUNT
	.align		4
.L_198:
        /*0468*/ 	.byte	0x04, 0x2f
        /*046a*/ 	.short	(.L_200 - .L_199)
	.align		4
.L_199:
        /*046c*/ 	.word	index@(_ZN7cutlass13device_kernelIN5flash19enable_sm80_to_sm89INS1_16FlashAttnFwdSm80INS1_25CollectiveMainloopFwdSm80ILi8ELi1ELb0EN4cute5tupleIJNS5_1CILi128EEENS7_ILi64EEENS7_ILi256EEEEEELi256ENS_6half_tEfNS_4arch4Sm80ELb1ELb0ELb1ELb1ELb0ELb0ELb1ELb1EEENS1_21CollectiveEpilogueFwdINS6_IJS8_SA_S9_EEENS6_IJNS7_ILi1EEESI_SI_EEESC_SE_Li256ELb1ELb1ELb1ELb0EEENS1_36VarlenDynamicPersistentTileSchedulerILi128ELi64ELi256ELi256ELb1ELb1ELb0ELb1ELb1ELb1EEEEEEEEEvNT_6ParamsE)
        /*0470*/ 	.word	0x000000ff


	//----- nvinfo : EIATTR_FRAME_SIZE
	.align		4
.L_200:
        /*0474*/ 	.byte	0x04, 0x11
        /*0476*/ 	.short	(.L_202 - .L_201)
	.align		4
.L_201:
        /*0478*/ 	.word	index@($__internal_47_$__cuda_sm70_votesync_ballot)
        /*047c*/ 	.word	0x00000000


	//----- nvinfo : EIATTR_FRAME_SIZE
	.align		4
.L_202:
        /*0480*/ 	.byte	0x04, 0x11
        /*0482*/ 	.short	(.L_204 - .L_203)
	.align		4
.L_203:
        /*0484*/ 	.word	index@($__internal_46_$__cuda_sm70_shflsync_up_p)
        /*0488*/ 	.word	0x00000000


	//----- nvinfo : EIATTR_FRAME_SIZE
	.align		4
.L_204:
        /*048c*/ 	.byte	0x04, 0x11
        /*048e*/ 	.short	(.L_206 - .L_205)
	.align		4
.L_205:
        /*0490*/ 	.word	index@($__internal_45_$__cuda_sm70_shflsync_idx_p)
        /*0494*/ 	.word	0x00000000


	//----- nvinfo : EIATTR_FRAME_SIZE
	.align		4
.L_206:
        /*0498*/ 	.byte	0x04, 0x11
        /*049a*/ 	.short	(.L_208 - .L_207)
	.align		4
.L_207:
        /*049c*/ 	.word	index@($__internal_44_$__cuda_sm70_shflsync_bfly_p)
        /*04a0*/ 	.word	0x00000000


	//----- nvinfo : EIATTR_FRAME_SIZE
	.align		4
.L_208:
        /*04a4*/ 	.byte	0x04, 0x11
        /*04a6*/ 	.short	(.L_210 - .L_209)
	.align		4
.L_209:
        /*04a8*/ 	.word	index@(_ZN7cutlass13device_kernelIN5flash19enable_sm80_to_sm89INS1_16FlashAttnFwdSm80INS1_25CollectiveMainloopFwdSm80ILi8ELi1ELb0EN4cute5tupleIJNS5_1CILi128EEENS7_ILi64EEENS7_ILi256EEEEEELi256ENS_6half_tEfNS_4arch4Sm80ELb1ELb0ELb1ELb1ELb0ELb0ELb1ELb1EEENS1_21CollectiveEpilogueFwdINS6_IJS8_SA_S9_EEENS6_IJNS7_ILi1EEESI_SI_EEESC_SE_Li256ELb1ELb1ELb1ELb0EEENS1_36VarlenDynamicPersistentTileSchedulerILi128ELi64ELi256ELi256ELb1ELb1ELb0ELb1ELb1ELb1EEEEEEEEEvNT_6ParamsE)
        /*04ac*/ 	.word	0x000000e8


	//----- nvinfo : EIATTR_REGCOUNT
	.align		4
.L_210:
        /*04b0*/ 	.byte	0x04, 0x2f
        /*04b2*/ 	.short	(.L_212 - .L_211)
	.align		4
.L_211:
        /*04b4*/ 	.word	index@(_ZN7cutlass13device_kernelIN5flash19enable_sm80_to_sm89INS1_16FlashAttnFwdSm80INS1_25CollectiveMainloopFwdSm80ILi8ELi1ELb0EN4cute5tupleIJNS5_1CILi128EEENS7_ILi96EEENS7_ILi256EEEEEELi256ENS_6half_tEfNS_4arch4Sm80ELb1ELb0ELb1ELb0ELb0ELb0ELb1ELb1EEENS1_21CollectiveEpilogueFwdINS6_IJS8_SA_S9_EEENS6_IJNS7_ILi1EEESI_SI_EEESC_SE_Li256ELb0ELb1ELb1ELb0EEENS1_30DynamicPersistentTileSchedulerILi256ELi256ELb1ELb1ELb0EEEEEEEEEvNT_6ParamsE)
        /*04b8*/ 	.word	0x000000ff


	//----- nvinfo : EIATTR_FRAME_SIZE
	.align		4
.L_212:
        /*04bc*/ 	.byte	0x04, 0x11
        /*04be*/ 	.short	(.L_214 - .L_213)
	.align		4
.L_213:
        /*04c0*/ 	.word	index@($__internal_43_$__cuda_sm70_shflsync_idx_p)
        /*04c4*/ 	.word	0x00000000


	//----- nvinfo : EIATTR_FRAME_SIZE
	.align		4
.L_214:
        /*04c8*/ 	.byte	0x04, 0x11
        /*04ca*/ 	.short	(.L_216 - .L_215)
	.align		4
.L_215:
        /*04cc*/ 	.word	index@($__internal_42_$__cuda_sm70_shflsync_bfly_p)
        /*04d0*/ 	.word	0x00000000


	//----- nvinfo : EIATTR_FRAME_SIZE
	.align		4
.L_216:
        /*04d4*/ 	.byte	0x04, 0x11
        /*04d6*/ 	.short	(.L_218 - .L_217)
	.align		4
.L_217:
        /*04d8*/ 	.word	index@(_ZN7cutlass13device_kernelIN5flash19enable_sm80_to_sm89INS1_16FlashAttnFwdSm80INS1_25CollectiveMainloopFwdSm80ILi8ELi1ELb0EN4cute5tupleIJNS5_1CILi128EEENS7_ILi96EEENS7_ILi256EEEEEELi256ENS_6half_tEfNS_4arch4Sm80ELb1ELb0ELb1ELb0ELb0ELb0ELb1ELb1EEENS1_21CollectiveEpilogueFwdINS6_IJS8_SA_S9_EEENS6_IJNS7_ILi1EEESI_SI_EEESC_SE_Li256ELb0ELb1ELb1ELb0EEENS1_30DynamicPersistentTileSchedulerILi256ELi256ELb1ELb1ELb0EEEEEEEEEvNT_6ParamsE)
        /*04dc*/ 	.word	0x000000b0


	//----- nvinfo : EIATTR_REGCOUNT
	.align		4
.L_218:
        /*04e0*/ 	.byte	0x04, 0x2f
        /*04e2*/ 	.short	(.L_220 - .L_219)
	.align		4
.L_219:
        /*04e4*/ 	.word	index@(_ZN7cutlass13device_kernelIN5flash19enable_sm80_to_sm89INS1_16FlashAttnFwdSm80INS1_25CollectiveMainloopFwdSm80ILi8ELi1ELb0EN4cute5tupleIJNS5_1CILi128EEENS7_ILi48EEENS7_ILi256EEEEEELi256ENS_6half_tEfNS_4arch4Sm80ELb0ELb1ELb1ELb1ELb0ELb1ELb1ELb1EEENS1_21CollectiveEpilogueFwdINS6_IJS8_SA_S9_EEENS6_IJNS7_ILi1EEESI_SI_EEESC_SE_Li256ELb1ELb1ELb1ELb0EEENS1_36VarlenDynamicPersistentTileSchedulerILi128ELi48ELi256ELi256ELb1ELb1ELb0ELb1ELb0ELb1EEEEEEEEEvNT_6ParamsE)
        /*04e8*/ 	.word	0x000000ff


	//----- nvinfo : EIATTR_FRAME_SIZE
	.align		4
.L_220:
        /*04ec*/ 	.byte	0x04, 0x11
        /*04ee*/ 	.short	(.L_222 - .L_221)
	.align		4
.L_221:
        /*04f0*/ 	.word	index@($__internal_41_$__cuda_sm70_votesync_ballot)
        /*04f4*/ 	.word	0x00000000


	//----- nvinfo : EIATTR_FRAME_SIZE
	.align		4
.L_222:
        /*04f8*/ 	.byte	0x04, 0x11
        /*04fa*/ 	.short	(.L_224 - .L_223)
	.align		4
.L_223:
        /*04fc*/ 	.word	index@($__internal_40_$__cuda_sm70_shflsync_up_p)
        /*0500*/ 	.word	0x00000000


	//----- nvinfo : EIATTR_FRAME_SIZE
	.align		4
.L_224:
        /*0504*/ 	.byte	0x04, 0x11
        /*0506*/ 	.short	(.L_226 - .L_225)
	.align		4
.L_225:
        /*0508*/ 	.word	index@($__internal_39_$__cuda_sm70_shflsync_idx_p)
        /*050c*/ 	.word	0x00000000


	//----- nvinfo : EIATTR_FRAME_SIZE
	.align		4
.L_226:
        /*0510*/ 	.byte	0x04, 0x11
        /*0512*/ 	.short	(.L_228 - .L_227)
	.align		4
.L_227:
        /*0514*/ 	.word	index@($__internal_38_$__cuda_sm70_shflsync_bfly_p)
        /*0518*/ 	.word	0x00000000


	//----- nvinfo : EIATTR_FRAME_SIZE
	.align		4
.L_228:
        /*051c*/ 	.byte	0x04, 0x11
        /*051e*/ 	.short	(.L_230 - .L_229)
	.align		4
.L_229:
        /*0520*/ 	.word	index@($_ZN7cutlass13device_kernelIN5flash19enable_sm80_to_sm89INS1_16FlashAttnFwdSm80INS1_25CollectiveMainloopFwdSm80ILi8ELi1ELb0EN4cute5tupleIJNS5_1CILi128EEENS7_ILi48EEENS7_ILi256EEEEEELi256ENS_6half_tEfNS_4arch4Sm80ELb0ELb1ELb1ELb1ELb0ELb1ELb1ELb1EEENS1_21CollectiveEpilogueFwdINS6_IJS8_SA_S9_EEENS6_IJNS7_ILi1EEESI_SI_EEESC_SE_Li256ELb1ELb1ELb1ELb0EEENS1_36VarlenDynamicPersistentTileSchedulerILi128ELi48ELi256ELi256ELb1ELb1ELb0ELb1ELb0ELb1EEEEEEEEEvNT_6ParamsE$_ZZN5flash25CollectiveMainloopFwdSm80ILi8ELi1ELb0EN4cute5tupleIJNS1_1CILi128EEENS3_ILi48EEENS3_ILi256EEEEEELi256EN7cutlass6half_tEfNS8_4arch4Sm80ELb0ELb1ELb1ELb1ELb0ELb1ELb1ELb1EE3mmaINS_16FlashAttnFwdSm80ISC_NS_21CollectiveEpilogueFwdINS2_IJS4_S6_S5_EEENS2_IJNS3_ILi1EEESH_SH_EEES9_SB_Li256ELb1ELb1ELb1ELb0EEENS_36VarlenDynamicPersistentTileSchedulerILi128ELi48ELi256ELi256ELb1ELb1ELb0ELb1ELb0ELb1EEEE13SharedStorageENS1_6TensorINS1_11ArrayEngineIfLm128EEENS1_6LayoutINS2_IJNS2_IJNS3_ILi2EEESS_EEESH_NS3_ILi32EEEEEENS2_IJNS2_IJSH_SS_EEENS3_ILi0EEENS3_ILi4EEEEEEEEEENS_7SoftmaxILi2ELi0EEEEEbRKNSC_6ParamsERT0_RT1_iRKNS_16SeqlenInfoQKNewKILb1ELb1EEENS2_IJiiiiEEERT_ENKUlvE_clEv)
        /*0524*/ 	.word	0x00000000


	//----- nvinfo : EIATTR_FRAME_SIZE
	.align		4
.L_230:
        /*0528*/ 	.byte	0x04, 0x11
        /*052a*/ 	.short	(.L_232 - .L_231)
	.align		4
.L_231:
        /*052c*/ 	.word	index@(_ZN7cutlass13device_kernelIN5flash19enable_sm80_to_sm89INS1_16FlashAttnFwdSm80INS1_25CollectiveMainloopFwdSm80ILi8ELi1ELb0EN4cute5tupleIJNS5_1CILi128EEENS7_ILi48EEENS7_ILi256EEEEEELi256ENS_6half_tEfNS_4arch4Sm80ELb0ELb1ELb1ELb1ELb0ELb1ELb1ELb1EEENS1_21CollectiveEpilogueFwdINS6_IJS8_SA_S9_EEENS6_IJNS7_ILi1EEESI_SI_EEESC_SE_Li256ELb1ELb1ELb1ELb0EEENS1_36VarlenDynamicPersistentTileSchedulerILi128ELi48ELi256ELi256ELb1ELb1ELb0ELb1ELb0ELb1EEEEEEEEEvNT_6ParamsE)
        /*0530*/ 	.word	0x000001c0


	//----- nvinfo : EIATTR_REGCOUNT
	.align		4
.L_232:
        /*0534*/ 	.byte	0x04, 0x2f
        /*0536*/ 	.short	(.L_234 - .L_233)
	.align		4
.L_233:
        /*0538*/ 	.word	index@(_ZN7cutlass13device_kernelIN5flash19enable_sm80_to_sm89INS1_16FlashAttnFwdSm80INS1_25CollectiveMainloopFwdSm80ILi8ELi1ELb0EN4cute5tupleIJNS5_1CILi128EEENS7_ILi64EEENS7_ILi256EEEEEELi256ENS_6half_tEfNS_4arch4Sm80ELb0ELb1ELb1ELb1ELb0ELb0ELb1ELb1EEENS1_21CollectiveEpilogueFwdINS6_IJS8_SA_S9_EEENS6_IJNS7_ILi1EEESI_SI_EEESC_SE_Li256ELb1ELb1ELb1ELb0EEENS1_36VarlenDynamicPersistentTileSchedulerILi128ELi64ELi256ELi256ELb1ELb1ELb0ELb1ELb0ELb1EEEEEEEEEvNT_6ParamsE)
        /*053c*/ 	.word	0x000000ff


	//----- nvinfo : EIATTR_FRAME_SIZE
	.align		4
.L_234:
        /*0540*/ 	.byte	0x04, 0x11
        /*0542*/ 	.short	(.L_236 - .L_235)
	.align		4
.L_235:
        /*0544*/ 	.word	index@($__internal_37_$__cuda_sm70_votesync_ballot)
        /*0548*/ 	.word	0x00000000


	//----- nvinfo : EIATTR_FRAME_SIZE
	.align		4
.L_236:
        /*054c*/ 	.byte	0x04, 0x11
        /*054e*/ 	.short	(.L_238 - .L_237)
	.align		4
.L_237:
        /*0550*/ 	.word	index@($__internal_36_$__cuda_sm70_shflsync_up_p)
        /*0554*/ 	.word	0x00000000


	//----- nvinfo : EIATTR_FRAME_SIZE
	.align		4
.L_238:
        /*0558*/ 	.byte	0x04, 0x11
        /*055a*/ 	.short	(.L_240 - .L_239)
	.align		4
.L_239:
        /*055c*/ 	.word	index@($__internal_35_$__cuda_sm70_shflsync_idx_p)
        /*0560*/ 	.word	0x00000000


	//----- nvinfo : EIATTR_FRAME_SIZE
	.align		4
.L_240:
        /*0564*/ 	.byte	0x04, 0x11
        /*0566*/ 	.short	(.L_242 - .L_241)
	.align		4
.L_241:
        /*0568*/ 	.word	index@($__internal_34_$__cuda_sm70_shflsync_bfly_p)
        /*056c*/ 	.word	0x00000000


	//----- nvinfo : EIATTR_FRAME_SIZE
	.align		4
.L_242:
        /*0570*/ 	.byte	0x04, 0x11
        /*0572*/ 	.short	(.L_244 - .L_243)
	.align		4
.L_243:
        /*0574*/ 	.word	index@(_ZN7cutlass13device_kernelIN5flash19enable_sm80_to_sm89INS1_16FlashAttnFwdSm80INS1_25CollectiveMainloopFwdSm80ILi8ELi1ELb0EN4cute5tupleIJNS5_1CILi128EEENS7_ILi64EEENS7_ILi256EEEEEELi256ENS_6half_tEfNS_4arch4Sm80ELb0ELb1ELb1ELb1ELb0ELb0ELb1ELb1EEENS1_21CollectiveEpilogueFwdINS6_IJS8_SA_S9_EEENS6_IJNS7_ILi1EEESI_SI_EEESC_SE_Li256ELb1ELb1ELb1ELb0EEENS1_36VarlenDynamicPersistentTileSchedulerILi128ELi64ELi256ELi256ELb1ELb1ELb0ELb1ELb0ELb1EEEEEEEEEvNT_6ParamsE)
        /*0578*/ 	.word	0x000000b0


	//----- nvinfo : EIATTR_REGCOUNT
	.align		4
.L_244:
        /*057c*/ 	.byte	0x04, 0x2f
        /*057e*/ 	.short	(.L_246 - .L_245)
	.align		4
.L_245:
        /*0580*/ 	.word	index@(_ZN7cutlass13device_kernelIN5flash19enable_sm80_to_sm89INS1_16FlashAttnFwdSm80INS1_25CollectiveMainloopFwdSm80ILi8ELi1ELb0EN4cute5tupleIJNS5_1CILi128EEENS7_ILi64EEENS7_ILi256EEEEEELi256ENS_6half_tEfNS_4arch4Sm80ELb0ELb1ELb1ELb0ELb0ELb0ELb1ELb1EEENS1_21CollectiveEpilogueFwdINS6_IJS8_SA_S9_EEENS6_IJNS7_ILi1EEESI_SI_EEESC_SE_Li256ELb0ELb1ELb1ELb0EEENS1_19SingleTileSchedulerILb0ELb1ELb1ELi128EEEEEEEEEvNT_6ParamsE)
        /*0584*/ 	.word	0x000000ff


	//----- nvinfo : EIATTR_FRAME_SIZE
	.align		4
.L_246:
        /*0588*/ 	.byte	0x04, 0x11
        /*058a*/ 	.short	(.L_248 - .L_247)
	.align		4
.L_247:
        /*058c*/ 	.word	index@(_ZN7cutlass13device_kernelIN5flash19enable_sm80_to_sm89INS1_16FlashAttnFwdSm80INS1_25CollectiveMainloopFwdSm80ILi8ELi1ELb0EN4cute5tupleIJNS5_1CILi128EEENS7_ILi64EEENS7_ILi256EEEEEELi256ENS_6half_tEfNS_4arch4Sm80ELb0ELb1ELb1ELb0ELb0ELb0ELb1ELb1EEENS1_21CollectiveEpilogueFwdINS6_IJS8_SA_S9_EEENS6_IJNS7_ILi1EEESI_SI_EEESC_SE_Li256ELb0ELb1ELb1ELb0EEENS1_19SingleTileSchedulerILb0ELb1ELb1ELi128EEEEEEEEEvNT_6ParamsE)
        /*0590*/ 	.word	0x00000058


	//----- nvinfo : EIATTR_REGCOUNT
	.align		4
.L_248:
        /*0594*/ 	.byte	0x04, 0x2f
        /*0596*/ 	.short	(.L_250 - .L_249)
	.align		4
.L_249:
        /*0598*/ 	.word	index@(_ZN7cutlass13device_kernelIN5flash19enable_sm80_to_sm89INS1_16FlashAttnFwdSm80INS1_25CollectiveMainloopFwdSm80ILi8ELi1ELb0EN4cute5tupleIJNS5_1CILi128EEENS7_ILi48EEENS7_ILi256EEEEEELi256ENS_6half_tEfNS_4arch4Sm80ELb0ELb0ELb1ELb1ELb0ELb1ELb1ELb1EEENS1_21CollectiveEpilogueFwdINS6_IJS8_SA_S9_EEENS6_IJNS7_ILi1EEESI_SI_EEESC_SE_Li256ELb1ELb1ELb1ELb0EEENS1_36VarlenDynamicPersistentTileSchedulerILi128ELi48ELi256ELi256ELb1ELb1ELb0ELb0ELb1ELb1EEEEEEEEEvNT_6ParamsE)
        /*059c*/ 	.word	0x000000ff


	//----- nvinfo : EIATTR_FRAME_SIZE
	.align		4
.L_250:
        /*05a0*/ 	.byte	0x04, 0x11
        /*05a2*/ 	.short	(.L_252 - .L_251)
	.align		4
.L_251:
        /*05a4*/ 	.word	index@($__internal_33_$__cuda_sm70_votesync_ballot)
        /*05a8*/ 	.word	0x00000000


	//----- nvinfo : EIATTR_FRAME_SIZE
	.align		4
.L_252:
        /*05ac*/ 	.byte	0x04, 0x11
        /*05ae*/ 	.short	(.L_254 - .L_253)
	.align		4
.L_253:
        /*05b0*/ 	.word	index@($__internal_32_$__cuda_sm70_shflsync_up_p)
        /*05b4*/ 	.word	0x00000000


	//----- nvinfo : EIATTR_FRAME_SIZE
	.align		4
.L_254:
        /*05b8*/ 	.byte	0x04, 0x11
        /*05ba*/ 	.short	(.L_256 - .L_255)
	.align		4
.L_255:
        /*05bc*/ 	.word	index@($__internal_31_$__cuda_sm70_shflsync_idx_p)
        /*05c0*/ 	.word	0x00000000


	//----- nvinfo : EIATTR_FRAME_SIZE
	.align		4
.L_256:
        /*05c4*/ 	.byte	0x04, 0x11
        /*05c6*/ 	.short	(.L_258 - .L_257)
	.align		4
.L_257:
        /*05c8*/ 	.word	index@($__internal_30_$__cuda_sm70_shflsync_bfly_p)
        /*05cc*/ 	.word	0x00000000


	//----- nvinfo : EIATTR_FRAME_SIZE
	.align		4
.L_258:
        /*05d0*/ 	.byte	0x04, 0x11
        /*05d2*/ 	.short	(.L_260 - .L_259)
	.align		4
.L_259:
        /*05d4*/ 	.word	index@(_ZN7cutlass13device_kernelIN5flash19enable_sm80_to_sm89INS1_16FlashAttnFwdSm80INS1_25CollectiveMainloopFwdSm80ILi8ELi1ELb0EN4cute5tupleIJNS5_1CILi128EEENS7_ILi48EEENS7_ILi256EEEEEELi256ENS_6half_tEfNS_4arch4Sm80ELb0ELb0ELb1ELb1ELb0ELb1ELb1ELb1EEENS1_21CollectiveEpilogueFwdINS6_IJS8_SA_S9_EEENS6_IJNS7_ILi1EEESI_SI_EEESC_SE_Li256ELb1ELb1ELb1ELb0EEENS1_36VarlenDynamicPersistentTileSchedulerILi128ELi48ELi256ELi256ELb1ELb1ELb0ELb0ELb1ELb1EEEEEEEEEvNT_6ParamsE)
        /*05d8*/ 	.word	0x00000060


	//----- nvinfo : EIATTR_REGCOUNT
	.align		4
.L_260:
        /*05dc*/ 	.byte	0x04, 0x2f
        /*05de*/ 	.short	(.L_262 - .L_261)
	.align		4
.L_261:
        /*05e0*/ 	.word	index@(_ZN7cutlass13device_kernelIN5flash19enable_sm80_to_sm89INS1_16FlashAttnFwdSm80INS1_25CollectiveMainloopFwdSm80ILi8ELi1ELb0EN4cute5tupleIJNS5_1CILi128EEENS7_ILi64EEENS7_ILi256EEEEEELi256ENS_6half_tEfNS_4arch4Sm80ELb0ELb0ELb1ELb1ELb0ELb0ELb1ELb1EEENS1_21CollectiveEpilogueFwdINS6_IJS8_SA_S9_EEENS6_IJNS7_ILi1EEESI_SI_EEESC_SE_Li256ELb1ELb1ELb1ELb0EEENS1_36VarlenDynamicPersistentTileSchedulerILi128ELi64ELi256ELi256ELb1ELb1ELb0ELb0ELb1ELb1EEEEEEEEEvNT_6ParamsE)
        /*05e4*/ 	.word	0x000000ff


	//----- nvinfo : EIATTR_FRAME_SIZE
	.align		4
.L_262:
        /*05e8*/ 	.byte	0x04, 0x11
        /*05ea*/ 	.short	(.L_264 - .L_263)
	.align		4
.L_263:
        /*05ec*/ 	.word	index@($__internal_29_$__cuda_sm70_votesync_ballot)
        /*05f0*/ 	.word	0x00000000


	//----- nvinfo : EIATTR_FRAME_SIZE
	.align		4
.L_264:
        /*05f4*/ 	.byte	0x04, 0x11
        /*05f6*/ 	.short	(.L_266 - .L_265)
	.align		4
.L_265:
        /*05f8*/ 	.word	index@($__internal_28_$__cuda_sm70_shflsync_up_p)
        /*05fc*/ 	.word	0x00000000


	//----- nvinfo : EIATTR_FRAME_SIZE
	.align		4
.L_266:
        /*0600*/ 	.byte	0x04, 0x11
        /*0602*/ 	.short	(.L_268 - .L_267)
	.align		4
.L_267:
        /*0604*/ 	.word	index@($__internal_27_$__cuda_sm70_shflsync_idx_p)
        /*0608*/ 	.word	0x00000000


	//----- nvinfo : EIATTR_FRAME_SIZE
	.align		4
.L_268:
        /*060c*/ 	.byte	0x04, 0x11
        /*060e*/ 	.short	(.L_270 - .L_269)
	.align		4
.L_269:
        /*0610*/ 	.word	index@($__internal_26_$__cuda_sm70_shflsync_bfly_p)
        /*0614*/ 	.word	0x00000000


	//----- nvinfo : EIATTR_FRAME_SIZE
	.align		4
.L_270:
        /*0618*/ 	.byte	0x04, 0x11
        /*061a*/ 	.short	(.L_272 - .L_271)
	.align		4
.L_271:
        /*061c*/ 	.word	index@(_ZN7cutlass13device_kernelIN5flash19enable_sm80_to_sm89INS1_16FlashAttnFwdSm80INS1_25CollectiveMainloopFwdSm80ILi8ELi1ELb0EN4cute5tupleIJNS5_1CILi128EEENS7_ILi64EEENS7_ILi256EEEEEELi256ENS_6half_tEfNS_4arch4Sm80ELb0ELb0ELb1ELb1ELb0ELb0ELb1ELb1EEENS1_21CollectiveEpilogueFwdINS6_IJS8_SA_S9_EEENS6_IJNS7_ILi1EEESI_SI_EEESC_SE_Li256ELb1ELb1ELb1ELb0EEENS1_36VarlenDynamicPersistentTileSchedulerILi128ELi64ELi256ELi256ELb1ELb1ELb0ELb0ELb1ELb1EEEEEEEEEvNT_6ParamsE)
        /*0620*/ 	.word	0x000000f0


	//----- nvinfo : EIATTR_REGCOUNT
	.align		4
.L_272:
        /*0624*/ 	.byte	0x04, 0x2f
        /*0626*/ 	.short	(.L_274 - .L_273)
	.align		4
.L_273:
        /*0628*/ 	.word	index@(_ZN7cutlass13device_kernelIN5flash19enable_sm80_to_sm89INS1_16FlashAttnFwdSm80INS1_25CollectiveMainloopFwdSm80ILi8ELi1ELb0EN4cute5tupleIJNS5_1CILi128EEENS7_ILi96EEENS7_ILi256EEEEEELi256ENS_6half_tEfNS_4arch4Sm80ELb0ELb0ELb1ELb0ELb0ELb0ELb1ELb1EEENS1_21CollectiveEpilogueFwdINS6_IJS8_SA_S9_EEENS6_IJNS7_ILi1EEESI_SI_EEESC_SE_Li256ELb0ELb1ELb1ELb0EEENS1_19SingleTileSchedulerILb0ELb1ELb1ELi128EEEEEEEEEvNT_6ParamsE)
        /*062c*/ 	.word	0x000000ff


	//----- nvinfo : EIATTR_FRAME_SIZE
	.align		4
.L_274:
        /*0630*/ 	.byte	0x04, 0x11
        /*0632*/ 	.short	(.L_276 - .L_275)
	.align		4
.L_275:
        /*0634*/ 	.word	index@(_ZN7cutlass13device_kernelIN5flash19enable_sm80_to_sm89INS1_16FlashAttnFwdSm80INS1_25CollectiveMainloopFwdSm80ILi8ELi1ELb0EN4cute5tupleIJNS5_1CILi128EEENS7_ILi96EEENS7_ILi256EEEEEELi256ENS_6half_tEfNS_4arch4Sm80ELb0ELb0ELb1ELb0ELb0ELb0ELb1ELb1EEENS1_21CollectiveEpilogueFwdINS6_IJS8_SA_S9_EEENS6_IJNS7_ILi1EEESI_SI_EEESC_SE_Li256ELb0ELb1ELb1ELb0EEENS1_19SingleTileSchedulerILb0ELb1ELb1ELi128EEEEEEEEEvNT_6ParamsE)
        /*0638*/ 	.word	0x00000040


	//----- nvinfo : EIATTR_REGCOUNT
	.align		4
.L_276:
        /*063c*/ 	.byte	0x04, 0x2f
        /*063e*/ 	.short	(.L_278 - .L_277)
	.align		4
.L_277:
        /*0640*/ 	.word	index@(_ZN7cutlass13device_kernelIN5flash19enable_sm80_to_sm89INS1_16FlashAttnFwdSm80INS1_25CollectiveMainloopFwdSm80ILi8ELi1ELb0EN4cute5tupleIJNS5_1CILi128EEENS7_ILi32EEENS7_ILi256EEEEEELi256ENS_6half_tEfNS_4arch4Sm80ELb1ELb0ELb1ELb1ELb0ELb1ELb1ELb1EEENS1_21CollectiveEpilogueFwdINS6_IJS8_SA_S9_EEENS6_IJNS7_ILi1EEESI_SI_EEESC_SE_Li256ELb1ELb1ELb1ELb0EEENS1_36VarlenDynamicPersistentTileSchedulerILi128ELi32ELi256ELi256ELb1ELb1ELb0ELb1ELb1ELb1EEEEEEEEEvNT_6ParamsE)
        /*0644*/ 	.word	0x000000ff


	//----- nvinfo : EIATTR_FRAME_SIZE
	.align		4
.L_278:
        /*0648*/ 	.byte	0x04, 0x11
        /*064a*/ 	.short	(.L_280 - .L_279)
	.align		4
.L_279:
        /*064c*/ 	.word	index@($__internal_25_$__cuda_sm70_votesync_ballot)
        /*0650*/ 	.word	0x00000000


	//----- nvinfo : EIATTR_FRAME_SIZE
	.align		4
.L_280:
        /*0654*/ 	.byte	0x04, 0x11
        /*0656*/ 	.short	(.L_282 - .L_281)
	.align		4
.L_281:
        /*0658*/ 	.word	index@($__internal_24_$__cuda_sm70_shflsync_up_p)
        /*065c*/ 	.word	0x00000000


	//----- nvinfo : EIATTR_FRAME_SIZE
	.align		4
.L_282:
        /*0660*/ 	.byte	0x04, 0x11
        /*0662*/ 	.short	(.L_284 - .L_283)
	.align		4
.L_283:
        /*0664*/ 	.word	index@($__internal_23_$__cuda_sm70_shflsync_idx_p)
        /*0668*/ 	.word	0x00000000


	//----- nvinfo : EIATTR_FRAME_SIZE
	.align		4
.L_284:
        /*066c*/ 	.byte	0x04, 0x11
        /*066e*/ 	.short	(.L_286 - .L_285)
	.align		4
.L_285:
        /*0670*/ 	.word	index@($__internal_22_$__cuda_sm70_shflsync_bfly_p)
        /*0674*/ 	.word	0x00000000


	//----- nvinfo : EIATTR_FRAME_SIZE
	.align		4
.L_286:
        /*0678*/ 	.byte	0x04, 0x11
        /*067a*/ 	.short	(.L_288 - .L_287)
	.align		4
.L_287:
        /*067c*/ 	.word	index@(_ZN7cutlass13device_kernelIN5flash19enable_sm80_to_sm89INS1_16FlashAttnFwdSm80INS1_25CollectiveMainloopFwdSm80ILi8ELi1ELb0EN4cute5tupleIJNS5_1CILi128EEENS7_ILi32EEENS7_ILi256EEEEEELi256ENS_6half_tEfNS_4arch4Sm80ELb1ELb0ELb1ELb1ELb0ELb1ELb1ELb1EEENS1_21CollectiveEpilogueFwdINS6_IJS8_SA_S9_EEENS6_IJNS7_ILi1EEESI_SI_EEESC_SE_Li256ELb1ELb1ELb1ELb0EEENS1_36VarlenDynamicPersistentTileSchedulerILi128ELi32ELi256ELi256ELb1ELb1ELb0ELb1ELb1ELb1EEEEEEEEEvNT_6ParamsE)
        /*0680*/ 	.word	0x00000008


	//----- nvinfo : EIATTR_REGCOUNT
	.align		4
.L_288:
        /*0684*/ 	.byte	0x04, 0x2f
        /*0686*/ 	.short	(.L_290 - .L_289)
	.align		4
.L_289:
        /*0688*/ 	.word	index@(_ZN7cutlass13device_kernelIN5flash19enable_sm80_to_sm89INS1_16FlashAttnFwdSm80INS1_25CollectiveMainloopFwdSm80ILi8ELi1ELb1EN4cute5tupleIJNS5_1CILi128EEENS7_ILi48EEENS7_ILi256EEEEEELi256ENS_6half_tEfNS_4arch4Sm80ELb1ELb0ELb1ELb1ELb0ELb0ELb1ELb1EEENS1_21CollectiveEpilogueFwdINS6_IJS8_SA_S9_EEENS6_IJNS7_ILi1EEESI_SI_EEESC_SE_Li256ELb1ELb1ELb1ELb0EEENS1_36VarlenDynamicPersistentTileSchedulerILi128ELi48ELi256ELi256ELb1ELb1ELb0ELb1ELb1ELb1EEEEEEEEEvNT_6ParamsE)
        /*068c*/ 	.word	0x000000ff


	//----- nvinfo : EIATTR_FRAME_SIZE
	.align		4
.L_290:
        /*0690*/ 	.byte	0x04, 0x11
        /*0692*/ 	.short	(.L_292 - .L_291)
	.align		4
.L_291:
        /*0694*/ 	.word	index@($__internal_21_$__cuda_sm70_votesync_ballot)
        /*0698*/ 	.word	0x00000000


	//----- nvinfo : EIATTR_FRAME_SIZE
	.align		4
.L_292:
        /*069c*/ 	.byte	0x04, 0x11
        /*069e*/ 	.short	(.L_294 - .L_293)
	.align		4
.L_293:
        /*06a0*/ 	.word	index@($__internal_20_$__cuda_sm70_shflsync_up_p)
        /*06a4*/ 	.word	0x00000000


	//----- nvinfo : EIATTR_FRAME_SIZE
	.align		4
.L_294:
        /*06a8*/ 	.byte	0x04, 0x11
        /*06aa*/ 	.short	(.L_296 - .L_295)
	.align		4
.L_295:
        /*06ac*/ 	.word	index@($__internal_19_$__cuda_sm70_shflsync_idx_p)
        /*06b0*/ 	.word	0x00000000


	//----- nvinfo : EIATTR_FRAME_SIZE
	.align		4
.L_296:
        /*06b4*/ 	.byte	0x04, 0x11
        /*06b6*/ 	.short	(.L_298 - .L_297)
	.align		4
.L_297:
        /*06b8*/ 	.word	index@($__internal_18_$__cuda_sm70_shflsync_bfly_p)
        /*06bc*/ 	.word	0x00000000


	//----- nvinfo : EIATTR_FRAME_SIZE
	.align		4
.L_298:
        /*06c0*/ 	.byte	0x04, 0x11
        /*06c2*/ 	.short	(.L_300 - .L_299)
	.align		4
.L_299:
        /*06c4*/ 	.word	index@(_ZN7cutlass13device_kernelIN5flash19enable_sm80_to_sm89INS1_16FlashAttnFwdSm80INS1_25CollectiveMainloopFwdSm80ILi8ELi1ELb1EN4cute5tupleIJNS5_1CILi128EEENS7_ILi48EEENS7_ILi256EEEEEELi256ENS_6half_tEfNS_4arch4Sm80ELb1ELb0ELb1ELb1ELb0ELb0ELb1ELb1EEENS1_21CollectiveEpilogueFwdINS6_IJS8_SA_S9_EEENS6_IJNS7_ILi1EEESI_SI_EEESC_SE_Li256ELb1ELb1ELb1ELb0EEENS1_36VarlenDynamicPersistentTileSchedulerILi128ELi48ELi256ELi256ELb1ELb1ELb0ELb1ELb1ELb1EEEEEEEEEvNT_6ParamsE)
        /*06c8*/ 	.word	0x000000e8


	//----- nvinfo : EIATTR_REGCOUNT
	.align		4
.L_300:
        /*06cc*/ 	.byte	0x04, 0x2f
        /*06ce*/ 	.short	(.L_302 - .L_301)
	.align		4
.L_301:
        /*06d0*/ 	.word	index@(_ZN7cutlass13device_kernelIN5flash19enable_sm80_to_sm89INS1_16FlashAttnFwdSm80INS1_25CollectiveMainloopFwdSm80ILi8ELi1ELb1EN4cute5tupleIJNS5_1CILi128EEENS7_ILi64EEENS7_ILi256EEEEEELi256ENS_6half_tEfNS_4arch4Sm80ELb1ELb0ELb1ELb0ELb0ELb0ELb1ELb1EEENS1_21CollectiveEpilogueFwdINS6_IJS8_SA_S9_EEENS6_IJNS7_ILi1EEESI_SI_EEESC_SE_Li256ELb0ELb1ELb1ELb0EEENS1_30DynamicPersistentTileSchedulerILi256ELi256ELb1ELb1ELb0EEEEEEEEEvNT_6ParamsE)
        /*06d4*/ 	.word	0x000000ff


	//----- nvinfo : EIATTR_FRAME_SIZE
	.align		4
.L_302:
        /*06d8*/ 	.byte	0x04, 0x11
        /*06da*/ 	.short	(.L_304 - .L_303)
	.align		4
.L_303:
        /*06dc*/ 	.word	index@($__internal_17_$__cuda_sm70_shflsync_idx_p)
        /*06e0*/ 	.word	0x00000000


	//----- nvinfo : EIATTR_FRAME_SIZE
	.align		4
.L_304:
        /*06e4*/ 	.byte	0x04, 0x11
        /*06e6*/ 	.short	(.L_306 - .L_305)
	.align		4
.L_305:
        /*06e8*/ 	.word	index@($__internal_16_$__cuda_sm70_shflsync_bfly_p)
        /*06ec*/ 	.word	0x00000000


	//----- nvinfo : EIATTR_FRAME_SIZE
	.align		4
.L_306:
        /*06f0*/ 	.byte	0x04, 0x11
        /*06f2*/ 	.short	(.L_308 - .L_307)
	.align		4
.L_307:
        /*06f4*/ 	.word	index@(_ZN7cutlass13device_kernelIN5flash19enable_sm80_to_sm89INS1_16FlashAttnFwdSm80INS1_25CollectiveMainloopFwdSm80ILi8ELi1ELb1EN4cute5tupleIJNS5_1CILi128EEENS7_ILi64EEENS7_ILi256EEEEEELi256ENS_6half_tEfNS_4arch4Sm80ELb1ELb0ELb1ELb0ELb0ELb0ELb1ELb1EEENS1_21CollectiveEpilogueFwdINS6_IJS8_SA_S9_EEENS6_IJNS7_ILi1EEESI_SI_EEESC_SE_Li256ELb0ELb1ELb1ELb0EEENS1_30DynamicPersistentTileSchedulerILi256ELi256ELb1ELb1ELb0EEEEEEEEEvNT_6ParamsE)
        /*06f8*/ 	.word	0x00000150


	//----- nvinfo : EIATTR_REGCOUNT
	.align		4
.L_308:
        /*06fc*/ 	.byte	0x04, 0x2f
        /*06fe*/ 	.short	(.L_310 - .L_309)
	.align		4
.L_309:
        /*0700*/ 	.word	index@(_ZN7cutlass13device_kernelIN5flash19enable_sm80_to_sm89INS1_16FlashAttnFwdSm80INS1_25CollectiveMainloopFwdSm80ILi8ELi1ELb0EN4cute5tupleIJNS5_1CILi128EEENS7_ILi32EEENS7_ILi256EEEEEELi256ENS_6half_tEfNS_4arch4Sm80ELb0ELb1ELb1ELb1ELb0ELb1ELb1ELb1EEENS1_21CollectiveEpilogueFwdINS6_IJS8_SA_S9_EEENS6_IJNS7_ILi1EEESI_SI_EEESC_SE_Li256ELb1ELb1ELb1ELb0EEENS1_36VarlenDynamicPersistentTileSchedulerILi128ELi32ELi256ELi256ELb1ELb1ELb0ELb1ELb0ELb1EEEEEEEEEvNT_6ParamsE)
        /*0704*/ 	.word	0x000000ff


	//----- nvinfo : EIATTR_FRAME_SIZE
	.align		4
.L_310:
        /*0708*/ 	.byte	0x04, 0x11
        /*070a*/ 	.short	(.L_312 - .L_311)
	.align		4
.L_311:
        /*070c*/ 	.word	index@($__internal_15_$__cuda_sm70_votesync_ballot)
        /*0710*/ 	.word	0x00000000


	//----- nvinfo : EIATTR_FRAME_SIZE
	.align		4
.L_312:
        /*0714*/ 	.byte	0x04, 0x11
        /*0716*/ 	.short	(.L_314 - .L_313)
	.align		4
.L_313:
        /*0718*/ 	.word	index@($__internal_14_$__cuda_sm70_shflsync_up_p)
        /*071c*/ 	.word	0x00000000


	//----- nvinfo : EIATTR_FRAME_SIZE
	.align		4
.L_314:
        /*0720*/ 	.byte	0x04, 0x11
        /*0722*/ 	.short	(.L_316 - .L_315)
	.align		4
.L_315:
        /*0724*/ 	.word	index@($__internal_13_$__cuda_sm70_shflsync_idx_p)
        /*0728*/ 	.word	0x00000000


	//----- nvinfo : EIATTR_FRAME_SIZE
	.align		4
.L_316:
        /*072c*/ 	.byte	0x04, 0x11
        /*072e*/ 	.short	(.L_318 - .L_317)
	.align		4
.L_317:
        /*0730*/ 	.word	index@($__internal_12_$__cuda_sm70_shflsync_bfly_p)
        /*0734*/ 	.word	0x00000000


	//----- nvinfo : EIATTR_FRAME_SIZE
	.align		4
.L_318:
        /*0738*/ 	.byte	0x04, 0x11
        /*073a*/ 	.short	(.L_320 - .L_319)
	.align		4
.L_319:
        /*073c*/ 	.word	index@(_ZN7cutlass13device_kernelIN5flash19enable_sm80_to_sm89INS1_16FlashAttnFwdSm80INS1_25CollectiveMainloopFwdSm80ILi8ELi1ELb0EN4cute5tupleIJNS5_1CILi128EEENS7_ILi32EEENS7_ILi256EEEEEELi256ENS_6half_tEfNS_4arch4Sm80ELb0ELb1ELb1ELb1ELb0ELb1ELb1ELb1EEENS1_21CollectiveEpilogueFwdINS6_IJS8_SA_S9_EEENS6_IJNS7_ILi1EEESI_SI_EEESC_SE_Li256ELb1ELb1ELb1ELb0EEENS1_36VarlenDynamicPersistentTileSchedulerILi128ELi32ELi256ELi256ELb1ELb1ELb0ELb1ELb0ELb1EEEEEEEEEvNT_6ParamsE)
        /*0740*/ 	.word	0x00000008


	//----- nvinfo : EIATTR_REGCOUNT
	.align		4
.L_320:
        /*0744*/ 	.byte	0x04, 0x2f
        /*0746*/ 	.short	(.L_322 - .L_321)
	.align		4
.L_321:
        /*0748*/ 	.word	index@(_ZN7cutlass13device_kernelIN5flash19enable_sm80_to_sm89INS1_16FlashAttnFwdSm80INS1_25CollectiveMainloopFwdSm80ILi8ELi1ELb1EN4cute5tupleIJNS5_1CILi128EEENS7_ILi48EEENS7_ILi256EEEEEELi256ENS_6half_tEfNS_4arch4Sm80ELb0ELb1ELb1ELb1ELb0ELb0ELb1ELb1EEENS1_21CollectiveEpilogueFwdINS6_IJS8_SA_S9_EEENS6_IJNS7_ILi1EEESI_SI_EEESC_SE_Li256ELb1ELb1ELb1ELb0EEENS1_36VarlenDynamicPersistentTileSchedulerILi128ELi48ELi256ELi256ELb1ELb1ELb0ELb1ELb0ELb1EEEEEEEEEvNT_6ParamsE)
        /*074c*/ 	.word	0x000000ff


	//----- nvinfo : EIATTR_FRAME_SIZE
	.align		4
.L_322:
        /*0750*/ 	.byte	0x04, 0x11
        /*0752*/ 	.short	(.L_324 - .L_323)
	.align		4
.L_323:
        /*0754*/ 	.word	index@($__internal_11_$__cuda_sm70_votesync_ballot)
        /*0758*/ 	.word	0x00000000


	//----- nvinfo : EIATTR_FRAME_SIZE
	.align		4
.L_324:
        /*075c*/ 	.byte	0x04, 0x11
        /*075e*/ 	.short	(.L_326 - .L_325)
	.align		4
.L_325:
        /*0760*/ 	.word	index@($__internal_10_$__cuda_sm70_shflsync_up_p)
        /*0764*/ 	.word	0x00000000


	//----- nvinfo : EIATTR_FRAME_SIZE
	.align		4
.L_326:
        /*0768*/ 	.byte	0x04, 0x11
        /*076a*/ 	.short	(.L_328 - .L_327)
	.align		4
.L_327:
        /*076c*/ 	.word	index@($__internal_9_$__cuda_sm70_shflsync_idx_p)
        /*0770*/ 	.word	0x00000000


	//----- nvinfo : EIATTR_FRAME_SIZE
	.align		4
.L_328:
        /*0774*/ 	.byte	0x04, 0x11
        /*0776*/ 	.short	(.L_330 - .L_329)
	.align		4
.L_329:
        /*0778*/ 	.word	index@($__internal_8_$__cuda_sm70_shflsync_bfly_p)
        /*077c*/ 	.word	0x00000000


	//----- nvinfo : EIATTR_FRAME_SIZE
	.align		4
.L_330:
        /*0780*/ 	.byte	0x04, 0x11
        /*0782*/ 	.short	(.L_332 - .L_331)
	.align		4
.L_331:
        /*0784*/ 	.word	index@(_ZN7cutlass13device_kernelIN5flash19enable_sm80_to_sm89INS1_16FlashAttnFwdSm80INS1_25CollectiveMainloopFwdSm80ILi8ELi1ELb1EN4cute5tupleIJNS5_1CILi128EEENS7_ILi48EEENS7_ILi256EEEEEELi256ENS_6half_tEfNS_4arch4Sm80ELb0ELb1ELb1ELb1ELb0ELb0ELb1ELb1EEENS1_21CollectiveEpilogueFwdINS6_IJS8_SA_S9_EEENS6_IJNS7_ILi1EEESI_SI_EEESC_SE_Li256ELb1ELb1ELb1ELb0EEENS1_36VarlenDynamicPersistentTileSchedulerILi128ELi48ELi256ELi256ELb1ELb1ELb0ELb1ELb0ELb1EEEEEEEEEvNT_6ParamsE)
        /*0788*/ 	.word	0x000000b0


	//----- nvinfo : EIATTR_REGCOUNT
	.align		4
.L_332:
        /*078c*/ 	.byte	0x04, 0x2f
        /*078e*/ 	.short	(.L_334 - .L_333)
	.align		4
.L_333:
        /*0790*/ 	.word	index@(_ZN7cutlass13device_kernelIN5flash19enable_sm80_to_sm89INS1_16FlashAttnFwdSm80INS1_25CollectiveMainloopFwdSm80ILi8ELi1ELb1EN4cute5tupleIJNS5_1CILi128EEENS7_ILi48EEENS7_ILi256EEEEEELi256ENS_6half_tEfNS_4arch4Sm80ELb0ELb1ELb1ELb0ELb0ELb0ELb1ELb1EEENS1_21CollectiveEpilogueFwdINS6_IJS8_SA_S9_EEENS6_IJNS7_ILi1EEESI_SI_EEESC_SE_Li256ELb0ELb1ELb1ELb0EEENS1_19SingleTileSchedulerILb0ELb1ELb1ELi128EEEEEEEEEvNT_6ParamsE)
        /*0794*/ 	.word	0x000000ff


	//----- nvinfo : EIATTR_FRAME_SIZE
	.align		4
.L_334:
        /*0798*/ 	.byte	0x04, 0x11
        /*079a*/ 	.short	(.L_336 - .L_335)
	.align		4
.L_335:
        /*079c*/ 	.word	index@(_ZN7cutlass13device_kernelIN5flash19enable_sm80_to_sm89INS1_16FlashAttnFwdSm80INS1_25CollectiveMainloopFwdSm80ILi8ELi1ELb1EN4cute5tupleIJNS5_1CILi128EEENS7_ILi48EEENS7_ILi256EEEEEELi256ENS_6half_tEfNS_4arch4Sm80ELb0ELb1ELb1ELb0ELb0ELb0ELb1ELb1EEENS1_21CollectiveEpilogueFwdINS6_IJS8_SA_S9_EEENS6_IJNS7_ILi1EEESI_SI_EEESC_SE_Li256ELb0ELb1ELb1ELb0EEENS1_19SingleTileSchedulerILb0ELb1ELb1ELi128EEEEEEEEEvNT_6ParamsE)
        /*07a0*/ 	.word	0x000000a0


	//----- nvinfo : EIATTR_REGCOUNT
	.align		4
.L_336:
        /*07a4*/ 	.byte	0x04, 0x2f
        /*07a6*/ 	.short	(.L_338 - .L_337)
	.align		4
.L_337:
        /*07a8*/ 	.word	index@(_ZN7cutlass13device_kernelIN5flash19enable_sm80_to_sm89INS1_16FlashAttnFwdSm80INS1_25CollectiveMainloopFwdSm80ILi8ELi1ELb0EN4cute5tupleIJNS5_1CILi128EEENS7_ILi32EEENS7_ILi256EEEEEELi256ENS_6half_tEfNS_4arch4Sm80ELb0ELb0ELb1ELb1ELb0ELb1ELb1ELb1EEENS1_21CollectiveEpilogueFwdINS6_IJS8_SA_S9_EEENS6_IJNS7_ILi1EEESI_SI_EEESC_SE_Li256ELb1ELb1ELb1ELb0EEENS1_36VarlenDynamicPersistentTileSchedulerILi128ELi32ELi256ELi256ELb1ELb1ELb0ELb0ELb1ELb1EEEEEEEEEvNT_6ParamsE)
        /*07ac*/ 	.word	0x000000ff


	//----- nvinfo : EIATTR_FRAME_SIZE
	.align		4
.L_338:
        /*07b0*/ 	.byte	0x04, 0x11
        /*07b2*/ 	.short	(.L_340 - .L_339)
	.align		4
.L_339:
        /*07b4*/ 	.word	index@($__internal_7_$__cuda_sm70_votesync_ballot)
        /*07b8*/ 	.word	0x00000000


	//----- nvinfo : EIATTR_FRAME_SIZE
	.align		4
.L_340:
        /*07bc*/ 	.byte	0x04, 0x11
        /*07be*/ 	.short	(.L_342 - .L_341)
	.align		4
.L_341:
        /*07c0*/ 	.word	index@($__internal_6_$__cuda_sm70_shflsync_up_p)
        /*07c4*/ 	.word	0x00000000


	//----- nvinfo : EIATTR_FRAME_SIZE
	.align		4
.L_342:
        /*07c8*/ 	.byte	0x04, 0x11
        /*07ca*/ 	.short	(.L_344 - .L_343)
	.align		4
.L_343:
        /*07cc*/ 	.word	index@($__internal_5_$__cuda_sm70_shflsync_idx_p)
        /*07d0*/ 	.word	0x00000000


	//----- nvinfo : EIATTR_FRAME_SIZE
	.align		4
.L_344:
        /*07d4*/ 	.byte	0x04, 0x11
        /*07d6*/ 	.short	(.L_346 - .L_345)
	.align		4
.L_345:
        /*07d8*/ 	.word	index@($__internal_4_$__cuda_sm70_shflsync_bfly_p)
        /*07dc*/ 	.word	0x00000000


	//----- nvinfo : EIATTR_FRAME_SIZE
	.align		4
.L_346:
        /*07e0*/ 	.byte	0x04, 0x11
        /*07e2*/ 	.short	(.L_348 - .L_347)
	.align		4
.L_347:
        /*07e4*/ 	.word	index@(_ZN7cutlass13device_kernelIN5flash19enable_sm80_to_sm89INS1_16FlashAttnFwdSm80INS1_25CollectiveMainloopFwdSm80ILi8ELi1ELb0EN4cute5tupleIJNS5_1CILi128EEENS7_ILi32EEENS7_ILi256EEEEEELi256ENS_6half_tEfNS_4arch4Sm80ELb0ELb0ELb1ELb1ELb0ELb1ELb1ELb1EEENS1_21CollectiveEpilogueFwdINS6_IJS8_SA_S9_EEENS6_IJNS7_ILi1EEESI_SI_EEESC_SE_Li256ELb1ELb1ELb1ELb0EEENS1_36VarlenDynamicPersistentTileSchedulerILi128ELi32ELi256ELi256ELb1ELb1ELb0ELb0ELb1ELb1EEEEEEEEEvNT_6ParamsE)
        /*07e8*/ 	.word	0x00000010


	//----- nvinfo : EIATTR_REGCOUNT
	.align		4
.L_348:
        /*07ec*/ 	.byte	0x04, 0x2f
        /*07ee*/ 	.short	(.L_350 - .L_349)
	.align		4
.L_349:
        /*07f0*/ 	.word	index@(_ZN7cutlass13device_kernelIN5flash19enable_sm80_to_sm89INS1_16FlashAttnFwdSm80INS1_25CollectiveMainloopFwdSm80ILi8ELi1ELb1EN4cute5tupleIJNS5_1CILi128EEENS7_ILi48EEENS7_ILi256EEEEEELi256ENS_6half_tEfNS_4arch4Sm80ELb0ELb0ELb1ELb1ELb0ELb0ELb1ELb1EEENS1_21CollectiveEpilogueFwdINS6_IJS8_SA_S9_EEENS6_IJNS7_ILi1EEESI_SI_EEESC_SE_Li256ELb1ELb1ELb1ELb0EEENS1_36VarlenDynamicPersistentTileSchedulerILi128ELi48ELi256ELi256ELb1ELb1ELb0ELb0ELb1ELb1EEEEEEEEEvNT_6ParamsE)
        /*07f4*/ 	.word	0x000000ff


	//----- nvinfo : EIATTR_FRAME_SIZE
	.align		4
.L_350:
        /*07f8*/ 	.byte	0x04, 0x11
        /*07fa*/ 	.short	(.L_352 - .L_351)
	.align		4
.L_351:
        /*07fc*/ 	.word	index@($__internal_3_$__cuda_sm70_votesync_ballot)
        /*0800*/ 	.word	0x00000000


	//----- nvinfo : EIATTR_FRAME_SIZE
	.align		4
.L_352:
        /*0804*/ 	.byte	0x04, 0x11
        /*0806*/ 	.short	(.L_354 - .L_353)
	.align		4
.L_353:
        /*0808*/ 	.word	index@($__internal_2_$__cuda_sm70_shflsync_up_p)
        /*080c*/ 	.word	0x00000000


	//----- nvinfo : EIATTR_FRAME_SIZE
	.align		4
.L_354:
        /*0810*/ 	.byte	0x04, 0x11
        /*0812*/ 	.short	(.L_356 - .L_355)
	.align		4
.L_355:
        /*0814*/ 	.word	index@($__internal_1_$__cuda_sm70_shflsync_idx_p)
        /*0818*/ 	.word	0x00000000


	//----- nvinfo : EIATTR_FRAME_SIZE
	.align		4
.L_356:
        /*081c*/ 	.byte	0x04, 0x11
        /*081e*/ 	.short	(.L_358 - .L_357)
	.align		4
.L_357:
        /*0820*/ 	.word	index@($__internal_0_$__cuda_sm70_shflsync_bfly_p)
        /*0824*/ 	.word	0x00000000


	//----- nvinfo : EIATTR_FRAME_SIZE
	.align		4
.L_358:
        /*0828*/ 	.byte	0x04, 0x11
        /*082a*/ 	.short	(.L_360 - .L_359)
	.align		4
.L_359:
        /*082c*/ 	.word	index@(_ZN7cutlass13device_kernelIN5flash19enable_sm80_to_sm89INS1_16FlashAttnFwdSm80INS1_25CollectiveMainloopFwdSm80ILi8ELi1ELb1EN4cute5tupleIJNS5_1CILi128EEENS7_ILi48EEENS7_ILi256EEEEEELi256ENS_6half_tEfNS_4arch4Sm80ELb0ELb0ELb1ELb1ELb0ELb0ELb1ELb1EEENS1_21CollectiveEpilogueFwdINS6_IJS8_SA_S9_EEENS6_IJNS7_ILi1EEESI_SI_EEESC_SE_Li256ELb1ELb1ELb1ELb0EEENS1_36VarlenDynamicPersistentTileSchedulerILi128ELi48ELi256ELi256ELb1ELb1ELb0ELb0ELb1ELb1EEEEEEEEEvNT_6ParamsE)
        /*0830*/ 	.word	0x000000c0


	//----- nvinfo : EIATTR_REGCOUNT
	.align		4
.L_360:
        /*0834*/ 	.byte	0x04, 0x2f
        /*0836*/ 	.short	(.L_362 - .L_361)
	.align		4
.L_361:
        /*0838*/ 	.word	index@(_ZN7cutlass13device_kernelIN5flash19enable_sm80_to_sm89INS1_16FlashAttnFwdSm80INS1_25CollectiveMainloopFwdSm80ILi8ELi1ELb1EN4cute5tupleIJNS5_1CILi128EEENS7_ILi64EEENS7_ILi256EEEEEELi256ENS_6half_tEfNS_4arch4Sm80ELb0ELb0ELb1ELb0ELb0ELb0ELb1ELb1EEENS1_21CollectiveEpilogueFwdINS6_IJS8_SA_S9_EEENS6_IJNS7_ILi1EEESI_SI_EEESC_SE_Li256ELb0ELb1ELb1ELb0EEENS1_19SingleTileSchedulerILb0ELb1ELb1ELi128EEEEEEEEEvNT_6ParamsE)
        /*083c*/ 	.word	0x000000ff


	//----- nvinfo : EIATTR_FRAME_SIZE
	.align		4
.L_362:
        /*0840*/ 	.byte	0x04, 0x11
        /*0842*/ 	.short	(.L_364 - .L_363)
	.align		4
.L_363:
        /*0844*/ 	.word	index@(_ZN7cutlass13device_kernelIN5flash19enable_sm80_to_sm89INS1_16FlashAttnFwdSm80INS1_25CollectiveMainloopFwdSm80ILi8ELi1ELb1EN4cute5tupleIJNS5_1CILi128EEENS7_ILi64EEENS7_ILi256EEEEEELi256ENS_6half_tEfNS_4arch4Sm80ELb0ELb0ELb1ELb0ELb0ELb0ELb1ELb1EEENS1_21CollectiveEpilogueFwdINS6_IJS8_SA_S9_EEENS6_IJNS7_ILi1EEESI_SI_EEESC_SE_Li256ELb0ELb1ELb1ELb0EEENS1_19SingleTileSchedulerILb0ELb1ELb1ELi128EEEEEEEEEvNT_6ParamsE)
        /*0848*/ 	.word	0x000000d0


	//----- nvinfo : EIATTR_MIN_STACK_SIZE
	.align		4
.L_364:
        /*084c*/ 	.byte	0x04, 0x12
        /*084e*/ 	.short	(.L_366 - .L_365)
	.align		4
.L_365:
        /*0850*/ 	.word	index@(_ZN7cutlass13device_kernelIN5flash19enable_sm80_to_sm89INS1_16FlashAttnFwdSm80INS1_25CollectiveMainloopFwdSm80ILi8ELi1ELb1EN4cute5tupleIJNS5_1CILi128EEENS7_ILi64EEENS7_ILi256EEEEEELi256ENS_6half_tEfNS_4arch4Sm80ELb0ELb0ELb1ELb0ELb0ELb0ELb1ELb1EEENS1_21CollectiveEpilogueFwdINS6_IJS8_SA_S9_EEENS6_IJNS7_ILi1EEESI_SI_EEESC_SE_Li256ELb0ELb1ELb1ELb0EEENS1_19SingleTileSchedulerILb0ELb1ELb1ELi128EEEEEEEEEvNT_6ParamsE)
        /*0854*/ 	.word	0x000000d0


	//----- nvinfo : EIATTR_MIN_STACK_SIZE
	.align		4
.L_366:
        /*0858*/ 	.byte	0x04, 0x12
        /*085a*/ 	.short	(.L_368 - .L_367)
	.align		4
.L_367:
        /*085c*/ 	.word	index@(_ZN7cutlass13device_kernelIN5flash19enable_sm80_to_sm89INS1_16FlashAttnFwdSm80INS1_25CollectiveMainloopFwdSm80ILi8ELi1ELb1EN4cute5tupleIJNS5_1CILi128EEENS7_ILi48EEENS7_ILi256EEEEEELi256ENS_6half_tEfNS_4arch4Sm80ELb0ELb0ELb1ELb1ELb0ELb0ELb1ELb1EEENS1_21CollectiveEpilogueFwdINS6_IJS8_SA_S9_EEENS6_IJNS7_ILi1EEESI_SI_EEESC_SE_Li256ELb1ELb1ELb1ELb0EEENS1_36VarlenDynamicPersistentTileSchedulerILi128ELi48ELi256ELi256ELb1ELb1ELb0ELb0ELb1ELb1EEEEEEEEEvNT_6ParamsE)
        /*0860*/ 	.word	0x000000c0


	//----- nvinfo : EIATTR_MIN_STACK_SIZE
	.align		4
.L_368:
        /*0864*/ 	.byte	0x04, 0x12
        /*0866*/ 	.short	(.L_370 - .L_369)
	.align		4
.L_369:
        /*0868*/ 	.word	index@(_ZN7cutlass13device_kernelIN5flash19enable_sm80_to_sm89INS1_16FlashAttnFwdSm80INS1_25CollectiveMainloopFwdSm80ILi8ELi1ELb0EN4cute5tupleIJNS5_1CILi128EEENS7_ILi32EEENS7_ILi256EEEEEELi256ENS_6half_tEfNS_4arch4Sm80ELb0ELb0ELb1ELb1ELb0ELb1ELb1ELb1EEENS1_21CollectiveEpilogueFwdINS6_IJS8_SA_S9_EEENS6_IJNS7_ILi1EEESI_SI_EEESC_SE_Li256ELb1ELb1ELb1ELb0EEENS1_36VarlenDynamicPersistentTileSchedulerILi128ELi32ELi256ELi256ELb1ELb1ELb0ELb0ELb1ELb1EEEEEEEEEvNT_6ParamsE)
        /*086c*/ 	.word	0x00000010


	//----- nvinfo : EIATTR_MIN_STACK_SIZE
	.align		4
.L_370:
        /*0870*/ 	.byte	0x04, 0x12
        /*0872*/ 	.short	(.L_372 - .L_371)
	.align		4
.L_371:
        /*0874*/ 	.word	index@(_ZN7cutlass13device_kernelIN5flash19enable_sm80_to_sm89INS1_16FlashAttnFwdSm80INS1_25CollectiveMainloopFwdSm80ILi8ELi1ELb1EN4cute5tupleIJNS5_1CILi128EEENS7_ILi48EEENS7_ILi256EEEEEELi256ENS_6half_tEfNS_4arch4Sm80ELb0ELb1ELb1ELb0ELb0ELb0ELb1ELb1EEENS1_21CollectiveEpilogueFwdINS6_IJS8_SA_S9_EEENS6_IJNS7_ILi1EEESI_SI_EEESC_SE_Li256ELb0ELb1ELb1ELb0EEENS1_19SingleTileSchedulerILb0ELb1ELb1ELi128EEEEEEEEEvNT_6ParamsE)
        /*0878*/ 	.word	0x000000a0


	//----- nvinfo : EIATTR_MIN_STACK_SIZE
	.align		4
.L_372:
        /*087c*/ 	.byte	0x04, 0x12
        /*087e*/ 	.short	(.L_374 - .L_373)
	.align		4
.L_373:
        /*0880*/ 	.word	index@(_ZN7cutlass13device_kernelIN5flash19enable_sm80_to_sm89INS1_16FlashAttnFwdSm80INS1_25CollectiveMainloopFwdSm80ILi8ELi1ELb1EN4cute5tupleIJNS5_1CILi128EEENS7_ILi48EEENS7_ILi256EEEEEELi256ENS_6half_tEfNS_4arch4Sm80ELb0ELb1ELb1ELb1ELb0ELb0ELb1ELb1EEENS1_21CollectiveEpilogueFwdINS6_IJS8_SA_S9_EEENS6_IJNS7_ILi1EEESI_SI_EEESC_SE_Li256ELb1ELb1ELb1ELb0EEENS1_36VarlenDynamicPersistentTileSchedulerILi128ELi48ELi256ELi256ELb1ELb1ELb0ELb1ELb0ELb1EEEEEEEEEvNT_6ParamsE)
        /*0884*/ 	.word	0x000000b0


	//----- nvinfo : EIATTR_MIN_STACK_SIZE
	.align		4
.L_374:
        /*0888*/ 	.byte	0x04, 0x12
        /*088a*/ 	.short	(.L_376 - .L_375)
	.align		4
.L_375:
        /*088c*/ 	.word	index@(_ZN7cutlass13device_kernelIN5flash19enable_sm80_to_sm89INS1_16FlashAttnFwdSm80INS1_25CollectiveMainloopFwdSm80ILi8ELi1ELb0EN4cute5tupleIJNS5_1CILi128EEENS7_ILi32EEENS7_ILi256EEEEEELi256ENS_6half_tEfNS_4arch4Sm80ELb0ELb1ELb1ELb1ELb0ELb1ELb1ELb1EEENS1_21CollectiveEpilogueFwdINS6_IJS8_SA_S9_EEENS6_IJNS7_ILi1EEESI_SI_EEESC_SE_Li256ELb1ELb1ELb1ELb0EEENS1_36VarlenDynamicPersistentTileSchedulerILi128ELi32ELi256ELi256ELb1ELb1ELb0ELb1ELb0ELb1EEEEEEEEEvNT_6ParamsE)
        /*0890*/ 	.word	0x00000008


	//----- nvinfo : EIATTR_MIN_STACK_SIZE
	.align		4
.L_376:
        /*0894*/ 	.byte	0x04, 0x12
        /*0896*/ 	.short	(.L_378 - .L_377)
	.align		4
.L_377:
        /*0898*/ 	.word	index@(_ZN7cutlass13device_kernelIN5flash19enable_sm80_to_sm89INS1_16FlashAttnFwdSm80INS1_25CollectiveMainloopFwdSm80ILi8ELi1ELb1EN4cute5tupleIJNS5_1CILi128EEENS7_ILi64EEENS7_ILi256EEEEEELi256ENS_6half_tEfNS_4arch4Sm80ELb1ELb0ELb1ELb0ELb0ELb0ELb1ELb1EEENS1_21CollectiveEpilogueFwdINS6_IJS8_SA_S9_EEENS6_IJNS7_ILi1EEESI_SI_EEESC_SE_Li256ELb0ELb1ELb1ELb0EEENS1_30DynamicPersistentTileSchedulerILi256ELi256ELb1ELb1ELb0EEEEEEEEEvNT_6ParamsE)
        /*089c*/ 	.word	0x00000150


	//----- nvinfo : EIATTR_MIN_STACK_SIZE
	.align		4
.L_378:
        /*08a0*/ 	.byte	0x04, 0x12
        /*08a2*/ 	.short	(.L_380 - .L_379)
	.align		4
.L_379:
        /*08a4*/ 	.word	index@(_ZN7cutlass13device_kernelIN5flash19enable_sm80_to_sm89INS1_16FlashAttnFwdSm80INS1_25CollectiveMainloopFwdSm80ILi8ELi1ELb1EN4cute5tupleIJNS5_1CILi128EEENS7_ILi48EEENS7_ILi256EEEEEELi256ENS_6half_tEfNS_4arch4Sm80ELb1ELb0ELb1ELb1ELb0ELb0ELb1ELb1EEENS1_21CollectiveEpilogueFwdINS6_IJS8_SA_S9_EEENS6_IJNS7_ILi1EEESI_SI_EEESC_SE_Li256ELb1ELb1ELb1ELb0EEENS1_36VarlenDynamicPersistentTileSchedulerILi128ELi48ELi256ELi256ELb1ELb1ELb0ELb1ELb1ELb1EEEEEEEEEvNT_6ParamsE)
        /*08a8*/ 	.word	0x000000e8


	//----- nvinfo : EIATTR_MIN_STACK_SIZE
	.align		4
.L_380:
        /*08ac*/ 	.byte	0x04, 0x12
        /*08ae*/ 	.short	(.L_382 - .L_381)
	.align		4
.L_381:
        /*08b0*/ 	.word	index@(_ZN7cutlass13device_kernelIN5flash19enable_sm80_to_sm89INS1_16FlashAttnFwdSm80INS1_25CollectiveMainloopFwdSm80ILi8ELi1ELb0EN4cute5tupleIJNS5_1CILi128EEENS7_ILi32EEENS7_ILi256EEEEEELi256ENS_6half_tEfNS_4arch4Sm80ELb1ELb0ELb1ELb1ELb0ELb1ELb1ELb1EEENS1_21CollectiveEpilogueFwdINS6_IJS8_SA_S9_EEENS6_IJNS7_ILi1EEESI_SI_EEESC_SE_Li256ELb1ELb1ELb1ELb0EEENS1_36VarlenDynamicPersistentTileSchedulerILi128ELi32ELi256ELi256ELb1ELb1ELb0ELb1ELb1ELb1EEEEEEEEEvNT_6ParamsE)
        /*08b4*/ 	.word	0x00000008


	//----- nvinfo : EIATTR_MIN_STACK_SIZE
	.align		4
.L_382:
        /*08b8*/ 	.byte	0x04, 0x12
        /*08ba*/ 	.short	(.L_384 - .L_383)
	.align		4
.L_383:
        /*08bc*/ 	.word	index@(_ZN7cutlass13device_kernelIN5flash19enable_sm80_to_sm89INS1_16FlashAttnFwdSm80INS1_25CollectiveMainloopFwdSm80ILi8ELi1ELb0EN4cute5tupleIJNS5_1CILi128EEENS7_ILi96EEENS7_ILi256EEEEEELi256ENS_6half_tEfNS_4arch4Sm80ELb0ELb0ELb1ELb0ELb0ELb0ELb1ELb1EEENS1_21CollectiveEpilogueFwdINS6_IJS8_SA_S9_EEENS6_IJNS7_ILi1EEESI_SI_EEESC_SE_Li256ELb0ELb1ELb1ELb0EEENS1_19SingleTileSchedulerILb0ELb1ELb1ELi128EEEEEEEEEvNT_6ParamsE)
        /*08c0*/ 	.word	0x00000040


	//----- nvinfo : EIATTR_MIN_STACK_SIZE
	.align		4
.L_384:
        /*08c4*/ 	.byte	0x04, 0x12
        /*08c6*/ 	.short	(.L_386 - .L_385)
	.align		4
.L_385:
        /*08c8*/ 	.word	index@(_ZN7cutlass13device_kernelIN5flash19enable_sm80_to_sm89INS1_16FlashAttnFwdSm80INS1_25CollectiveMainloopFwdSm80ILi8ELi1ELb0EN4cute5tupleIJNS5_1CILi128EEENS7_ILi64EEENS7_ILi256EEEEEELi256ENS_6half_tEfNS_4arch4Sm80ELb0ELb0ELb1ELb1ELb0ELb0ELb1ELb1EEENS1_21CollectiveEpilogueFwdINS6_IJS8_SA_S9_EEENS6_IJNS7_ILi1EEESI_SI_EEESC_SE_Li256ELb1ELb1ELb1ELb0EEENS1_36VarlenDynamicPersistentTileSchedulerILi128ELi64ELi256ELi256ELb1ELb1ELb0ELb0ELb1ELb1EEEEEEEEEvNT_6ParamsE)
        /*08cc*/ 	.word	0x000000f0


	//----- nvinfo : EIATTR_MIN_STACK_SIZE
	.align		4
.L_386:
        /*08d0*/ 	.byte	0x04, 0x12
        /*08d2*/ 	.short	(.L_388 - .L_387)
	.align		4
.L_387:
        /*08d4*/ 	.word	index@(_ZN7cutlass13device_kernelIN5flash19enable_sm80_to_sm89INS1_16FlashAttnFwdSm80INS1_25CollectiveMainloopFwdSm80ILi8ELi1ELb0EN4cute5tupleIJNS5_1CILi128EEENS7_ILi48EEENS7_ILi256EEEEEELi256ENS_6half_tEfNS_4arch4Sm80ELb0ELb0ELb1ELb1ELb0ELb1ELb1ELb1EEENS1_21CollectiveEpilogueFwdINS6_IJS8_SA_S9_EEENS6_IJNS7_ILi1EEESI_SI_EEESC_SE_Li256ELb1ELb1ELb1ELb0EEENS1_36VarlenDynamicPersistentTileSchedulerILi128ELi48ELi256ELi256ELb1ELb1ELb0ELb0ELb1ELb1EEEEEEEEEvNT_6ParamsE)
        /*08d8*/ 	.word	0x00000060


	//----- nvinfo : EIATTR_MIN_STACK_SIZE
	.align		4
.L_388:
        /*08dc*/ 	.byte	0x04, 0x12
        /*08de*/ 	.short	(.L_390 - .L_389)
	.align		4
.L_389:
        /*08e0*/ 	.word	index@(_ZN7cutlass13device_kernelIN5flash19enable_sm80_to_sm89INS1_16FlashAttnFwdSm80INS1_25CollectiveMainloopFwdSm80ILi8ELi1ELb0EN4cute5tupleIJNS5_1CILi128EEENS7_ILi64EEENS7_ILi256EEEEEELi256ENS_6half_tEfNS_4arch4Sm80ELb0ELb1ELb1ELb0ELb0ELb0ELb1ELb1EEENS1_21CollectiveEpilogueFwdINS6_IJS8_SA_S9_EEENS6_IJNS7_ILi1EEESI_SI_EEESC_SE_Li256ELb0ELb1ELb1ELb0EEENS1_19SingleTileSchedulerILb0ELb1ELb1ELi128EEEEEEEEEvNT_6ParamsE)
        /*08e4*/ 	.word	0x00000058


	//----- nvinfo : EIATTR_MIN_STACK_SIZE
	.align		4
.L_390:
        /*08e8*/ 	.byte	0x04, 0x12
        /*08ea*/ 	.short	(.L_392 - .L_391)
	.align		4
.L_391:
        /*08ec*/ 	.word	index@(_ZN7cutlass13device_kernelIN5flash19enable_sm80_to_sm89INS1_16FlashAttnFwdSm80INS1_25CollectiveMainloopFwdSm80ILi8ELi1ELb0EN4cute5tupleIJNS5_1CILi128EEENS7_ILi64EEENS7_ILi256EEEEEELi256ENS_6half_tEfNS_4arch4Sm80ELb0ELb1ELb1ELb1ELb0ELb0ELb1ELb1EEENS1_21CollectiveEpilogueFwdINS6_IJS8_SA_S9_EEENS6_IJNS7_ILi1EEESI_SI_EEESC_SE_Li256ELb1ELb1ELb1ELb0EEENS1_36VarlenDynamicPersistentTileSchedulerILi128ELi64ELi256ELi256ELb1ELb1ELb0ELb1ELb0ELb1EEEEEEEEEvNT_6ParamsE)
        /*08f0*/ 	.word	0x000000b0


	//----- nvinfo : EIATTR_MIN_STACK_SIZE
	.align		4
.L_392:
        /*08f4*/ 	.byte	0x04, 0x12
        /*08f6*/ 	.short	(.L_394 - .L_393)
	.align		4
.L_393:
        /*08f8*/ 	.word	index@(_ZN7cutlass13device_kernelIN5flash19enable_sm80_to_sm89INS1_16FlashAttnFwdSm80INS1_25CollectiveMainloopFwdSm80ILi8ELi1ELb0EN4cute5tupleIJNS5_1CILi128EEENS7_ILi48EEENS7_ILi256EEEEEELi256ENS_6half_tEfNS_4arch4Sm80ELb0ELb1ELb1ELb1ELb0ELb1ELb1ELb1EEENS1_21CollectiveEpilogueFwdINS6_IJS8_SA_S9_EEENS6_IJNS7_ILi1EEESI_SI_EEESC_SE_Li256ELb1ELb1ELb1ELb0EEENS1_36VarlenDynamicPersistentTileSchedulerILi128ELi48ELi256ELi256ELb1ELb1ELb0ELb1ELb0ELb1EEEEEEEEEvNT_6ParamsE)
        /*08fc*/ 	.word	0x000001c0


	//----- nvinfo : EIATTR_MIN_STACK_SIZE
	.align		4
.L_394:
        /*0900*/ 	.byte	0x04, 0x12
        /*0902*/ 	.short	(.L_396 - .L_395)
	.align		4
.L_395:
        /*0904*/ 	.word	index@(_ZN7cutlass13device_kernelIN5flash19enable_sm80_to_sm89INS1_16FlashAttnFwdSm80INS1_25CollectiveMainloopFwdSm80ILi8ELi1ELb0EN4cute5tupleIJNS5_1CILi128EEENS7_ILi96EEENS7_ILi256EEEEEELi256ENS_6half_tEfNS_4arch4Sm80ELb1ELb0ELb1ELb0ELb0ELb0ELb1ELb1EEENS1_21CollectiveEpilogueFwdINS6_IJS8_SA_S9_EEENS6_IJNS7_ILi1EEESI_SI_EEESC_SE_Li256ELb0ELb1ELb1ELb0EEENS1_30DynamicPersistentTileSchedulerILi256ELi256ELb1ELb1ELb0EEEEEEEEEvNT_6ParamsE)
        /*0908*/ 	.word	0x000000b0


	//----- nvinfo : EIATTR_MIN_STACK_SIZE
	.align		4
.L_396:
        /*090c*/ 	.byte	0x04, 0x12
        /*090e*/ 	.short	(.L_398 - .L_397)
	.align		4
.L_397:
        /*0910*/ 	.word	index@(_ZN7cutlass13device_kernelIN5flash19enable_sm80_to_sm89INS1_16FlashAttnFwdSm80INS1_25CollectiveMainloopFwdSm80ILi8ELi1ELb0EN4cute5tupleIJNS5_1CILi128EEENS7_ILi64EEENS7_ILi256EEEEEELi256ENS_6half_tEfNS_4arch4Sm80ELb1ELb0ELb1ELb1ELb0ELb0ELb1ELb1EEENS1_21CollectiveEpilogueFwdINS6_IJS8_SA_S9_EEENS6_IJNS7_ILi1EEESI_SI_EEESC_SE_Li256ELb1ELb1ELb1ELb0EEENS1_36VarlenDynamicPersistentTileSchedulerILi128ELi64ELi256ELi256ELb1ELb1ELb0ELb1ELb1ELb1EEEEEEEEEvNT_6ParamsE)
        /*0914*/ 	.word	0x000000e8


	//----- nvinfo : EIATTR_MIN_STACK_SIZE
	.align		4
.L_398:
        /*0918*/ 	.byte	0x04, 0x12
        /*091a*/ 	.short	(.L_400 - .L_399)
	.align		4
.L_399:
        /*091c*/ 	.word	index@(_ZN7cutlass13device_kernelIN5flash19enable_sm80_to_sm89INS1_16FlashAttnFwdSm80INS1_25CollectiveMainloopFwdSm80ILi8ELi1ELb0EN4cute5tupleIJNS5_1CILi128EEENS7_ILi48EEENS7_ILi256EEEEEELi256ENS_6half_tEfNS_4arch4Sm80ELb1ELb0ELb1ELb1ELb0ELb1ELb1ELb1EEENS1_21CollectiveEpilogueFwdINS6_IJS8_SA_S9_EEENS6_IJNS7_ILi1EEESI_SI_EEESC_SE_Li256ELb1ELb1ELb1ELb0EEENS1_36VarlenDynamicPersistentTileSchedulerILi128ELi48ELi256ELi256ELb1ELb1ELb0ELb1ELb1ELb1EEEEEEEEEvNT_6ParamsE)
        /*0920*/ 	.word	0x00000058


	//----- nvinfo : EIATTR_MIN_STACK_SIZE
	.align		4
.L_400:
        /*0924*/ 	.byte	0x04, 0x12
        /*0926*/ 	.short	(.L_402 - .L_401)
	.align		4
.L_401:
        /*0928*/ 	.word	index@(_ZN7cutlass13device_kernelIN5flash19enable_sm80_to_sm89INS1_16FlashAttnFwdSm80INS1_25CollectiveMainloopFwdSm80ILi8ELi1ELb1EN4cute5tupleIJNS5_1CILi128EEENS7_ILi64EEENS7_ILi256EEEEEELi256ENS_6half_tEfNS_4arch4Sm80ELb0ELb0ELb0ELb0ELb0ELb0ELb1ELb1EEENS1_21CollectiveEpilogueFwdINS6_IJS8_SA_S9_EEENS6_IJNS7_ILi1EEESI_SI_EEESC_SE_Li256ELb0ELb1ELb1ELb0EEENS1_19SingleTileSchedulerILb0ELb1ELb1ELi128EEEEEEEEEvNT_6ParamsE)
        /*092c*/ 	.word	0x00000098


	//----- nvinfo : EIATTR_MIN_STACK_SIZE
	.align		4
.L_402:
        /*0930*/ 	.byte	0x04, 0x12
        /*0932*/ 	.short	(.L_404 - .L_403)
	.align		4
.L_403:
        /*0934*/ 	.word	index@(_ZN7cutlass13device_kernelIN5flash19enable_sm80_to_sm89INS1_16FlashAttnFwdSm80INS1_25CollectiveMainloopFwdSm80ILi8ELi1ELb1EN4cute5tupleIJNS5_1CILi128EEENS7_ILi48EEENS7_ILi256EEEEEELi256ENS_6half_tEfNS_4arch4Sm80ELb0ELb0ELb0ELb1ELb0ELb0ELb1ELb1EEENS1_21CollectiveEpilogueFwdINS6_IJS8_SA_S9_EEENS6_IJNS7_ILi1EEESI_SI_EEESC_SE_Li256ELb1ELb1ELb1ELb0EEENS1_36VarlenDynamicPersistentTileSchedulerILi128ELi48ELi256ELi256ELb1ELb1ELb0ELb0ELb1ELb1EEEEEEEEEvNT_6ParamsE)
        /*0938*/ 	.word	0x000000b8


	//----- nvinfo : EIATTR_MIN_STACK_SIZE
	.align		4
.L_404:
        /*093c*/ 	.byte	0x04, 0x12
        /*093e*/ 	.short	(.L_406 - .L_405)
	.align		4
.L_405:
        /*0940*/ 	.word	index@(_ZN7cutlass13device_kernelIN5flash19enable_sm80_to_sm89INS1_16FlashAttnFwdSm80INS1_25CollectiveMainloopFwdSm80ILi8ELi1ELb0EN4cute5tupleIJNS5_1CILi128EEENS7_ILi32EEENS7_ILi256EEEEEELi256ENS_6half_tEfNS_4arch4Sm80ELb0ELb0ELb0ELb1ELb0ELb1ELb1ELb1EEENS1_21CollectiveEpilogueFwdINS6_IJS8_SA_S9_EEENS6_IJNS7_ILi1EEESI_SI_EEESC_SE_Li256ELb1ELb1ELb1ELb0EEENS1_36VarlenDynamicPersistentTileSchedulerILi128ELi32ELi256ELi256ELb1ELb1ELb0ELb0ELb1ELb1EEEEEEEEEvNT_6ParamsE)
        /*0944*/ 	.word	0x00000010


	//----- nvinfo : EIATTR_MIN_STACK_SIZE
	.align		4
.L_406:
        /*0948*/ 	.byte	0x04, 0x12
        /*094a*/ 	.short	(.L_408 - .L_407)
	.align		4
.L_407:
        /*094c*/ 	.word	index@(_ZN7cutlass13device_kernelIN5flash19enable_sm80_to_sm89INS1_16FlashAttnFwdSm80INS1_25CollectiveMainloopFwdSm80ILi8ELi1ELb1EN4cute5tupleIJNS5_1CILi128EEENS7_ILi48EEENS7_ILi256EEEEEELi256ENS_6half_tEfNS_4arch4Sm80ELb0ELb1ELb0ELb0ELb0ELb0ELb1ELb1EEENS1_21CollectiveEpilogueFwdINS6_IJS8_SA_S9_EEENS6_IJNS7_ILi1EEESI_SI_EEESC_SE_Li256ELb0ELb1ELb1ELb0EEENS1_19SingleTileSchedulerILb0ELb1ELb1ELi128EEEEEEEEEvNT_6ParamsE)
        /*0950*/ 	.word	0x00000098


	//----- nvinfo : EIATTR_MIN_STACK_SIZE
	.align		4
.L_408:
        /*0954*/ 	.byte	0x04, 0x12
        /*0956*/ 	.short	(.L_410 - .L_409)
	.align		4
.L_409:
        /*0958*/ 	.word	index@(_ZN7cutlass13device_kernelIN5flash19enable_sm80_to_sm89INS1_16FlashAttnFwdSm80INS1_25CollectiveMainloopFwdSm80ILi8ELi1ELb1EN4cute5tupleIJNS5_1CILi128EEENS7_ILi48EEENS7_ILi256EEEEEELi256ENS_6half_tEfNS_4arch4Sm80ELb0ELb1ELb0ELb1ELb0ELb0ELb1ELb1EEENS1_21CollectiveEpilogueFwdINS6_IJS8_SA_S9_EEENS6_IJNS7_ILi1EEESI_SI_EEESC_SE_Li256ELb1ELb1ELb1ELb0EEENS1_36VarlenDynamicPersistentTileSchedulerILi128ELi48ELi256ELi256ELb1ELb1ELb0ELb1ELb0ELb1EEEEEEEEEvNT_6ParamsE)
        /*095c*/ 	.word	0x000000b0


	//----- nvinfo : EIATTR_MIN_STACK_SIZE
	.align		4
.L_410:
        /*0960*/ 	.byte	0x04, 0x12
        /*0962*/ 	.short	(.L_412 - .L_411)
	.align		4
.L_411:
        /*0964*/ 	.word	index@(_ZN7cutlass13device_kernelIN5flash19enable_sm80_to_sm89INS1_16FlashAttnFwdSm80INS1_25CollectiveMainloopFwdSm80ILi8ELi1ELb0EN4cute5tupleIJNS5_1CILi128EEENS7_ILi32EEENS7_ILi256EEEEEELi256ENS_6half_tEfNS_4arch4Sm80ELb0ELb1ELb0ELb1ELb0ELb1ELb1ELb1EEENS1_21CollectiveEpilogueFwdINS6_IJS8_SA_S9_EEENS6_IJNS7_ILi1EEESI_SI_EEESC_SE_Li256ELb1ELb1ELb1ELb0EEENS1_36VarlenDynamicPersistentTileSchedulerILi128ELi32ELi256ELi256ELb1ELb1ELb0ELb1ELb0ELb1EEEEEEEEEvNT_6ParamsE)
        /*0968*/ 	.word	0x00000008


	//----- nvinfo : EIATTR_MIN_STACK_SIZE
	.align		4
.L_412:
        /*096c*/ 	.byte	0x04, 0x12
        /*096e*/ 	.short	(.L_414 - .L_413)
	.align		4
.L_413:
        /*0970*/ 	.word	index@(_ZN7cutlass13device_kernelIN5flash19enable_sm80_to_sm89INS1_16FlashAttnFwdSm80INS1_25CollectiveMainloopFwdSm80ILi8ELi1ELb1EN4cute5tupleIJNS5_1CILi128EEENS7_ILi64EEENS7_ILi256EEEEEELi256ENS_6half_tEfNS_4arch4Sm80ELb1ELb0ELb0ELb0ELb0ELb0ELb1ELb1EEENS1_21CollectiveEpilogueFwdINS6_IJS8_SA_S9_EEENS6_IJNS7_ILi1EEESI_SI_EEESC_SE_Li256ELb0ELb1ELb1ELb0EEENS1_30DynamicPersistentTileSchedulerILi256ELi256ELb1ELb1ELb0EEEEEEEEEvNT_6ParamsE)
        /*0974*/ 	.word	0x00000168


	//----- nvinfo : EIATTR_MIN_STACK_SIZE
	.align		4
.L_414:
        /*0978*/ 	.byte	0x04, 0x12
        /*097a*/ 	.short	(.L_416 - .L_415)
	.align		4
.L_415:
        /*097c*/ 	.word	index@(_ZN7cutlass13device_kernelIN5flash19enable_sm80_to_sm89INS1_16FlashAttnFwdSm80INS1_25CollectiveMainloopFwdSm80ILi8ELi1ELb1EN4cute5tupleIJNS5_1CILi128EEENS7_ILi48EEENS7_ILi256EEEEEELi256ENS_6half_tEfNS_4arch4Sm80ELb1ELb0ELb0ELb1ELb0ELb0ELb1ELb1EEENS1_21CollectiveEpilogueFwdINS6_IJS8_SA_S9_EEENS6_IJNS7_ILi1EEESI_SI_EEESC_SE_Li256ELb1ELb1ELb1ELb0EEENS1_36VarlenDynamicPersistentTileSchedulerILi128ELi48ELi256ELi256ELb1ELb1ELb0ELb1ELb1ELb1EEEEEEEEEvNT_6ParamsE)
        /*0980*/ 	.word	0x000000e0


	//----- nvinfo : EIATTR_MIN_STACK_SIZE
	.align		4
.L_416:
        /*0984*/ 	.byte	0x04, 0x12
        /*0986*/ 	.short	(.L_418 - .L_417)
	.align		4
.L_417:
        /*0988*/ 	.word	index@(_ZN7cutlass13device_kernelIN5flash19enable_sm80_to_sm89INS1_16FlashAttnFwdSm80INS1_25CollectiveMainloopFwdSm80ILi8ELi1ELb0EN4cute5tupleIJNS5_1CILi128EEENS7_ILi32EEENS7_ILi256EEEEEELi256ENS_6half_tEfNS_4arch4Sm80ELb1ELb0ELb0ELb1ELb0ELb1ELb1ELb1EEENS1_21CollectiveEpilogueFwdINS6_IJS8_SA_S9_EEENS6_IJNS7_ILi1EEESI_SI_EEESC_SE_Li256ELb1ELb1ELb1ELb0EEENS1_36VarlenDynamicPersistentTileSchedulerILi128ELi32ELi256ELi256ELb1ELb1ELb0ELb1ELb1ELb1EEEEEEEEEvNT_6ParamsE)
        /*098c*/ 	.word	0x00000008


	//----- nvinfo : EIATTR_MIN_STACK_SIZE
	.align		4
.L_418:
        /*0990*/ 	.byte	0x04, 0x12
        /*0992*/ 	.short	(.L_420 - .L_419)
	.align		4
.L_419:
        /*0994*/ 	.word	index@(_ZN7cutlass13device_kernelIN5flash19enable_sm80_to_sm89INS1_16FlashAttnFwdSm80INS1_25CollectiveMainloopFwdSm80ILi8ELi1ELb0EN4cute5tupleIJNS5_1CILi128EEENS7_ILi96EEENS7_ILi256EEEEEELi256ENS_6half_tEfNS_4arch4Sm80ELb0ELb0ELb0ELb0ELb0ELb0ELb1ELb1EEENS1_21CollectiveEpilogueFwdINS6_IJS8_SA_S9_EEENS6_IJNS7_ILi1EEESI_SI_EEESC_SE_Li256ELb0ELb1ELb1ELb0EEENS1_19SingleTileSchedulerILb0ELb1ELb1ELi128EEEEEEEEEvNT_6ParamsE)
        /*0998*/ 	.word	0x00000058


	//----- nvinfo : EIATTR_MIN_STACK_SIZE
	.align		4
.L_420:
        /*099c*/ 	.byte	0x04, 0x12
        /*099e*/ 	.short	(.L_422 - .L_421)
	.align		4
.L_421:
        /*09a0*/ 	.word	index@(_ZN7cutlass13device_kernelIN5flash19enable_sm80_to_sm89INS1_16FlashAttnFwdSm80INS1_25CollectiveMainloopFwdSm80ILi8ELi1ELb0EN4cute5tupleIJNS5_1CILi128EEENS7_ILi64EEENS7_ILi256EEEEEELi256ENS_6half_tEfNS_4arch4Sm80ELb0ELb0ELb0ELb1ELb0ELb0ELb1ELb1EEENS1_21CollectiveEpilogueFwdINS6_IJS8_SA_S9_EEENS6_IJNS7_ILi1EEESI_SI_EEESC_SE_Li256ELb1ELb1ELb1ELb0EEENS1_36VarlenDynamicPersistentTileSchedulerILi128ELi64ELi256ELi256ELb1ELb1ELb0ELb0ELb1ELb1EEEEEEEEEvNT_6ParamsE)
        /*09a4*/ 	.word	0x00000040


	//----- nvinfo : EIATTR_MIN_STACK_SIZE
	.align		4
.L_422:
        /*09a8*/ 	.byte	0x04, 0x12
        /*09aa*/ 	.short	(.L_424 - .L_423)
	.align		4
.L_423:
        /*09ac*/ 	.word	index@(_ZN7cutlass13device_kernelIN5flash19enable_sm80_to_sm89INS1_16FlashAttnFwdSm80INS1_25CollectiveMainloopFwdSm80ILi8ELi1ELb0EN4cute5tupleIJNS5_1CILi128EEENS7_ILi48EEENS7_ILi256EEEEEELi256ENS_6half_tEfNS_4arch4Sm80ELb0ELb0ELb0ELb1ELb0ELb1ELb1ELb1EEENS1_21CollectiveEpilogueFwdINS6_IJS8_SA_S9_EEENS6_IJNS7_ILi1EEESI_SI_EEESC_SE_Li256ELb1ELb1ELb1ELb0EEENS1_36VarlenDynamicPersistentTileSchedulerILi128ELi48ELi256ELi256ELb1ELb1ELb0ELb0ELb1ELb1EEEEEEEEEvNT_6ParamsE)
        /*09b0*/ 	.word	0x00000060


	//----- nvinfo : EIATTR_MIN_STACK_SIZE
	.align		4
.L_424:
        /*09b4*/ 	.byte	0x04, 0x12
        /*09b6*/ 	.short	(.L_426 - .L_425)
	.align		4
.L_425:
        /*09b8*/ 	.word	index@(_ZN7cutlass13device_kernelIN5flash19enable_sm80_to_sm89INS1_16FlashAttnFwdSm80INS1_25CollectiveMainloopFwdSm80ILi8ELi1ELb0EN4cute5tupleIJNS5_1CILi128EEENS7_ILi64EEENS7_ILi256EEEEEELi256ENS_6half_tEfNS_4arch4Sm80ELb0ELb1ELb0ELb0ELb0ELb0ELb1ELb1EEENS1_21CollectiveEpilogueFwdINS6_IJS8_SA_S9_EEENS6_IJNS7_ILi1EEESI_SI_EEESC_SE_Li256ELb0ELb1ELb1ELb0EEENS1_19SingleTileSchedulerILb0ELb1ELb1ELi128EEEEEEEEEvNT_6ParamsE)
        /*09bc*/ 	.word	0x00000040


	//----- nvinfo : EIATTR_MIN_STACK_SIZE
	.align		4
.L_426:
        /*09c0*/ 	.byte	0x04, 0x12
        /*09c2*/ 	.short	(.L_428 - .L_427)
	.align		4
.L_427:
        /*09c4*/ 	.word	index@(_ZN7cutlass13device_kernelIN5flash19enable_sm80_to_sm89INS1_16FlashAttnFwdSm80INS1_25CollectiveMainloopFwdSm80ILi8ELi1ELb0EN4cute5tupleIJNS5_1CILi128EEENS7_ILi64EEENS7_ILi256EEEEEELi256ENS_6half_tEfNS_4arch4Sm80ELb0ELb1ELb0ELb1ELb0ELb0ELb1ELb1EEENS1_21CollectiveEpilogueFwdINS6_IJS8_SA_S9_EEENS6_IJNS7_ILi1EEESI_SI_EEESC_SE_Li256ELb1ELb1ELb1ELb0EEENS1_36VarlenDynamicPersistentTileSchedulerILi128ELi64ELi256ELi256ELb1ELb1ELb0ELb1ELb0ELb1EEEEEEEEEvNT_6ParamsE)
        /*09c8*/ 	.word	0x00000058


	//----- nvinfo : EIATTR_MIN_STACK_SIZE
	.align		4
.L_428:
        /*09cc*/ 	.byte	0x04, 0x12
        /*09ce*/ 	.short	(.L_430 - .L_429)
	.align		4
.L_429:
        /*09d0*/ 	.word	index@(_ZN7cutlass13device_kernelIN5flash19enable_sm80_to_sm89INS1_16FlashAttnFwdSm80INS1_25CollectiveMainloopFwdSm80ILi8ELi1ELb0EN4cute5tupleIJNS5_1CILi128EEENS7_ILi48EEENS7_ILi256EEEEEELi256ENS_6half_tEfNS_4arch4Sm80ELb0ELb1ELb0ELb1ELb0ELb1ELb1ELb1EEENS1_21CollectiveEpilogueFwdINS6_IJS8_SA_S9_EEENS6_IJNS7_ILi1EEESI_SI_EEESC_SE_Li256ELb1ELb1ELb1ELb0EEENS1_36VarlenDynamicPersistentTileSchedulerILi128ELi48ELi256ELi256ELb1ELb1ELb0ELb1ELb0ELb1EEEEEEEEEvNT_6ParamsE)
        /*09d4*/ 	.word	0x00000040


	//----- nvinfo : EIATTR_MIN_STACK_SIZE
	.align		4
.L_430:
        /*09d8*/ 	.byte	0x04, 0x12
        /*09da*/ 	.short	(.L_432 - .L_431)
	.align		4
.L_431:
        /*09dc*/ 	.word	index@(_ZN7cutlass13device_kernelIN5flash19enable_sm80_to_sm89INS1_16FlashAttnFwdSm80INS1_25CollectiveMainloopFwdSm80ILi8ELi1ELb0EN4cute5tupleIJNS5_1CILi128EEENS7_ILi96EEENS7_ILi256EEEEEELi256ENS_6half_tEfNS_4arch4Sm80ELb1ELb0ELb0ELb0ELb0ELb0ELb1ELb1EEENS1_21CollectiveEpilogueFwdINS6_IJS8_SA_S9_EEENS6_IJNS7_ILi1EEESI_SI_EEESC_SE_Li256ELb0ELb1ELb1ELb0EEENS1_30DynamicPersistentTileSchedulerILi256ELi256ELb1ELb1ELb0EEEEEEEEEvNT_6ParamsE)
        /*09e0*/ 	.word	0x000000b8


	//----- nvinfo : EIATTR_MIN_STACK_SIZE
	.align		4
.L_432:
        /*09e4*/ 	.byte	0x04, 0x12
        /*09e6*/ 	.short	(.L_434 - .L_433)
	.align		4
.L_433:
        /*09e8*/ 	.word	index@(_ZN7cutlass13device_kernelIN5flash19enable_sm80_to_sm89INS1_16FlashAttnFwdSm80INS1_25CollectiveMainloopFwdSm80ILi8ELi1ELb0EN4cute5tupleIJNS5_1CILi128EEENS7_ILi64EEENS7_ILi256EEEEEELi256ENS_6half_tEfNS_4arch4Sm80ELb1ELb0ELb0ELb1ELb0ELb0ELb1ELb1EEENS1_21CollectiveEpilogueFwdINS6_IJS8_SA_S9_EEENS6_IJNS7_ILi1EEESI_SI_EEESC_SE_Li256ELb1ELb1ELb1ELb0EEENS1_36VarlenDynamicPersistentTileSchedulerILi128ELi64ELi256ELi256ELb1ELb1ELb0ELb1ELb1ELb1EEEEEEEEEvNT_6ParamsE)
        /*09ec*/ 	.word	0x00000088


	//----- nvinfo : EIATTR_MIN_STACK_SIZE
	.align		4
.L_434:
        /*09f0*/ 	.byte	0x04, 0x12
        /*09f2*/ 	.short	(.L_436 - .L_435)
	.align		4
.L_435:
        /*09f4*/ 	.word	index@(_ZN7cutlass13device_kernelIN5flash19enable_sm80_to_sm89INS1_16FlashAttnFwdSm80INS1_25CollectiveMainloopFwdSm80ILi8ELi1ELb0EN4cute5tupleIJNS5_1CILi128EEENS7_ILi48EEENS7_ILi256EEEEEELi256ENS_6half_tEfNS_4arch4Sm80ELb1ELb0ELb0ELb1ELb0ELb1ELb1ELb1EEENS1_21CollectiveEpilogueFwdINS6_IJS8_SA_S9_EEENS6_IJNS7_ILi1EEESI_SI_EEESC_SE_Li256ELb1ELb1ELb1ELb0EEENS1_36VarlenDynamicPersistentTileSchedulerILi128ELi48ELi256ELi256ELb1ELb1ELb0ELb1ELb1ELb1EEEEEEEEEvNT_6ParamsE)
        /*09f8*/ 	.word	0x00000058
.L_436:


//--------------------- .nv.info._ZN7cutlass13device_kernelIN5flash19enable_sm80_to_sm89INS1_16FlashAttnFwdSm80INS1_25CollectiveMainloopFwdSm80ILi8ELi1ELb1EN4cute5tupleIJNS5_1CILi128EEENS7_ILi64EEENS7_ILi256EEEEEELi256ENS_6half_tEfNS_4arch4Sm80ELb0ELb0ELb1ELb0ELb0ELb0ELb1ELb1EEENS1_21CollectiveEpilogueFwdINS6_IJS8_SA_S9_EEENS6_IJNS7_ILi1EEESI_SI_EEESC_SE_Li256ELb0ELb1ELb1ELb0EEENS1_19SingleTileSchedulerILb0ELb1ELb1ELi128EEEEEEEEEvNT_6ParamsE --------------------------
	.section	.nv.info._ZN7cutlass13device_kernelIN5flash19enable_sm80_to_sm89INS1_16FlashAttnFwdSm80INS1_25CollectiveMainloopFwdSm80ILi8ELi1ELb1EN4cute5tupleIJNS5_1CILi128EEENS7_ILi64EEENS7_ILi256EEEEEELi256ENS_6half_tEfNS_4arch4Sm80ELb0ELb0ELb1ELb0ELb0ELb0ELb1ELb1EEENS1_21CollectiveEpilogueFwdINS6_IJS8_SA_S9_EEENS6_IJNS7_ILi1EEESI_SI_EEESC_SE_Li256ELb0ELb1ELb1ELb0EEENS1_19SingleTileSchedulerILb0ELb1ELb1ELi128EEEEEEEEEvNT_6ParamsE,"",@"SHT_CUDA_INFO"
	.sectionflags	@""
	.align	4


	//----- nvinfo : EIATTR_CUDA_API_VERSION
	.align		4
        /*0000*/ 	.byte	0x04, 0x37
        /*0002*/ 	.short	(.L_438 - .L_437)
.L_437:
        /*0004*/ 	.word	0x00000082


	//----- nvinfo : EIATTR_SW2861232_WAR
	.align		4
.L_438:
        /*0008*/ 	.byte	0x01, 0x35
	.zero		2


	//----- nvinfo : EIATTR_PARAM_CBANK
	.align		4
        /*000c*/ 	.byte	0x04, 0x0a
        /*000e*/ 	.short	(.L_440 - .L_439)
	.align		4
.L_439:
        /*0010*/ 	.word	index@(.nv.constant0._ZN7cutlass13device_kernelIN5flash19enable_sm80_to_sm89INS1_16FlashAttnFwdSm80INS1_25CollectiveMainloopFwdSm80ILi8ELi1ELb1EN4cute5tupleIJNS5_1CILi128EEENS7_ILi64EEENS7_ILi256EEEEEELi256ENS_6half_tEfNS_4arch4Sm80ELb0ELb0ELb1ELb0ELb0ELb0ELb1ELb1EEENS1_21CollectiveEpilogueFwdINS6_IJS8_SA_S9_EEENS6_IJNS7_ILi1EEESI_SI_EEESC_SE_Li256ELb0ELb1ELb1ELb0EEENS1_19SingleTileSchedulerILb0ELb1ELb1ELi128EEEEEEEEEvNT_6ParamsE)
        /*0014*/ 	.short	0x0160
        /*0016*/ 	.short	0x0418


	//----- nvinfo : EIATTR_CBANK_PARAM_SIZE
	.align		4
.L_440:
        /*0018*/ 	.byte	0x03, 0x19
        /*001a*/ 	.short	0x0418


	//----- nvinfo : EIATTR_KPARAM_INFO
	.align		4
        /*001c*/ 	.byte	0x04, 0x17
        /*001e*/ 	.short	(.L_442 - .L_441)
.L_441:
        /*0020*/ 	.word	0x00000000
        /*0024*/ 	.short	0x0000
        /*0026*/ 	.short	0x0000
        /*0028*/ 	.byte	0x00, 0xf0, 0x61, 0x10


	//----- nvinfo : EIATTR_MAXREG_COUNT
	.align		4
.L_442:
        /*002c*/ 	.byte	0x03, 0x1b
        /*002e*/ 	.short	0x00ff


	//----- nvinfo : EIATTR_NUM_BARRIERS
	.align		4
        /*0030*/ 	.byte	0x02, 0x4c
        /*0032*/ 	.byte	0x02
	.zero		1


	//----- nvinfo : EIATTR_ANNOTATIONS
	.align		4
        /*0034*/ 	.byte	0x04, 0x55
        /*0036*/ 	.short	(.L_444 - .L_443)


	//   ....[0]....
.L_443:
        /*0038*/ 	.word	0x00000001
        /*003c*/ 	.byte	0x70, 0x0e, 0x00, 0x00, 0x01, 0x00, 0x00, 0x00, 0x00, 0x15, 0x00, 0x00, 0x01, 0x00, 0x00, 0x00
        /* <DEDUP_REMOVED lines=50> */
        /*036c*/ 	.byte	0xa0, 0x95, 0x00, 0x00, 0x01, 0x00, 0x00, 0x00, 0xb0, 0x95, 0x00, 0x00


	//----- nvinfo : EIATTR_MERCURY_ISA_VERSION
	.align		4
.L_444:
        /*0378*/ 	.byte	0x03, 0x5f
        /*037a*/ 	.short	0x0000


	//----- nvinfo : EIATTR_COOP_GROUP_MASK_REGIDS
	.align		4
        /*037c*/ 	.byte	0x04, 0x29
        /*037e*/ 	.short	(.L_446 - .L_445)


	//   ....[0]....
.L_445:
        /*0380*/ 	.word	0xffffffff


	//   ....[1]....
        /*0384*/ 	.word	0xffffffff


	//   ....[2]....
        /*0388*/ 	.word	0xffffffff


	//   ....[3]....
        /*038c*/ 	.word	0xffffffff


	//   ....[4]....
        /*0390*/ 	.word	0xffffffff


	//   ....[5]....
        /*0394*/ 	.word	0xffffffff


	//   ....[6]....
        /*0398*/ 	.word	0xffffffff


	//   ....[7]....
        /*039c*/ 	.word	0xffffffff


	//   ....[8]....
        /*03a0*/ 	.word	0xffffffff


	//   ....[9]....
        /*03a4*/ 	.word	0xffffffff


	//   ....[10]....
        /*03a8*/ 	.word	0xffffffff


	//   ....[11]....
        /*03ac*/ 	.word	0xffffffff


	//   ....[12]....
        /*03b0*/ 	.word	0xffffffff


	//   ....[13]....
        /*03b4*/ 	.word	0xffffffff


	//   ....[14]....
        /*03b8*/ 	.word	0xffffffff


	//   ....[15]....
        /*03bc*/ 	.word	0xffffffff


	//   ....[16]....
        /*03c0*/ 	.word	0xffffffff


	//   ....[17]....
        /*03c4*/ 	.word	0xffffffff


	//   ....[18]....
        /*03c8*/ 	.word	0xffffffff


	//   ....[19]....
        /*03cc*/ 	.word	0xffffffff


	//   ....[20]....
        /*03d0*/ 	.word	0xffffffff


	//   ....[21]....
        /*03d4*/ 	.word	0xffffffff


	//   ....[22]....
        /*03d8*/ 	.word	0xffffffff


	//   ....[23]....
        /*03dc*/ 	.word	0xffffffff


	//   ....[24]....
        /*03e0*/ 	.word	0xffffffff


	//   ....[25]....
        /*03e4*/ 	.word	0xffffffff


	//   ....[26]....
        /*03e8*/ 	.word	0xffffffff


	//   ....[27]....
        /*03ec*/ 	.word	0xffffffff


	//   ....[28]....
        /*03f0*/ 	.word	0xffffffff


	//----- nvinfo : EIATTR_COOP_GROUP_INSTR_OFFSETS
	.align		4
.L_446:
        /*03f4*/ 	.byte	0x04, 0x28
        /*03f6*/ 	.short	(.L_448 - .L_447)


	//   ....[0]....
.L_447:
        /*03f8*/ 	.word	0x00000060


	//   ....[1]....
        /*03fc*/ 	.word	0x00000da0


	//   ....[2]....
        /*0400*/ 	.word	0x00000dd0


	//   ....[3]....
        /*0404*/ 	.word	0x00000e00


	//   ....[4]....
        /*0408*/ 	.word	0x00000ea0


	//   ....[5]....
        /*040c*/ 	.word	0x00001130


	//   ....[6]....
        /*0410*/ 	.word	0x00001160


	//   ....[7]....
        /*0414*/ 	.word	0x000011d0


	//   ....[8]....
        /*0418*/ 	.word	0x000011e0


	//   ....[9]....
        /*041c*/ 	.word	0x000034f0


	//   ....[10]....
        /*0420*/ 	.word	0x000035c0


	//   ....[11]....
        /*0424*/ 	.word	0x000035d0


	//   ....[12]....
        /*0428*/ 	.word	0x00003630


	//   ....[13]....
        /*042c*/ 	.word	0x00007170


	//   ....[14]....
        /*0430*/ 	.word	0x000071c0


	//   ....[15]....
        /*0434*/ 	.word	0x00007940


	//   ....[16]....
        /*0438*/ 	.word	0x00007960


	//   ....[17]....
        /*043c*/ 	.word	0x000095f0


	//   ....[18]....
        /*0440*/ 	.word	0x00009600


	//   ....[19]....
        /*0444*/ 	.word	0x00009630


	//   ....[20]....
        /*0448*/ 	.word	0x00009640


	//   ....[21]....
        /*044c*/ 	.word	0x0000a530


	//   ....[22]....
        /*0450*/ 	.word	0x0000a570


	//   ....[23]....
        /*0454*/ 	.word	0x0000a5a0


	//   ....[24]....
        /*0458*/ 	.word	0x0000a5d0


	//   ....[25]....
        /*045c*/ 	.word	0x0000a6c0


	//   ....[26]....
        /*0460*/ 	.word	0x0000a6d0


	//   ....[27]....
        /*0464*/ 	.word	0x0000b2e0


	//   ....[28]....
        /*0468*/ 	.word	0x0000b2f0


	//----- nvinfo : EIATTR_EXIT_INSTR_OFFSETS
	.align		4
.L_448:
        /*046c*/ 	.byte	0x04, 0x1c
        /*046e*/ 	.short	(.L_450 - .L_449)


	//   ....[0]....
.L_449:
        /*0470*/ 	.word	0x000001c0


	//   ....[1]....
        /*0474*/ 	.word	0x0000b300


	//   ....[2]....
        /*0478*/ 	.word	0x0000bea0


	//   ....[3]....
        /*047c*/ 	.word	0x0000bef0


	//   ....[4]....
        /*0480*/ 	.word	0x0000bf20


	//   ....[5]....
        /*0484*/ 	.word	0x0000bf80


	//   ....[6]....
        /*0488*/ 	.word	0x0000c210


	//----- nvinfo : EIATTR_CTAIDZ_USED
	.align		4
.L_450:
        /*048c*/ 	.byte	0x01, 0x04
	.zero		2


	//----- nvinfo : EIATTR_MAX_THREADS
	.align		4
        /*0490*/ 	.byte	0x04, 0x05
        /*0492*/ 	.short	(.L_452 - .L_451)
.L_451:
        /*0494*/ 	.word	0x00000100
        /*0498*/ 	.word	0x00000001
        /*049c*/ 	.word	0x00000001


	//----- nvinfo : EIATTR_CRS_STACK_SIZE
	.align		4
.L_452:
        /*04a0*/ 	.byte	0x04, 0x1e
        /*04a2*/ 	.short	(.L_454 - .L_453)
.L_453:
        /*04a4*/ 	.word	0x00000000
.L_454:


//--------------------- .nv.info._ZN7cutlass13device_kernelIN5flash19enable_sm80_to_sm89INS1_16FlashAttnFwdSm80INS1_25CollectiveMainloopFwdSm80ILi8ELi1ELb1EN4cute5tupleIJNS5_1CILi128EEENS7_ILi48EEENS7_ILi256EEEEEELi256ENS_6half_tEfNS_4arch4Sm80ELb0ELb0ELb1ELb1ELb0ELb0ELb1ELb1EEENS1_21CollectiveEpilogueFwdINS6_IJS8_SA_S9_EEENS6_IJNS7_ILi1EEESI_SI_EEESC_SE_Li256ELb1ELb1ELb1ELb0EEENS1_36VarlenDynamicPersistentTileSchedulerILi128ELi48ELi256ELi256ELb1ELb1ELb0ELb0ELb1ELb1EEEEEEEEEvNT_6ParamsE --------------------------
	.section	.nv.info._ZN7cutlass13device_kernelIN5flash19enable_sm80_to_sm89INS1_16FlashAttnFwdSm80INS1_25CollectiveMainloopFwdSm80ILi8ELi1ELb1EN4cute5tupleIJNS5_1CILi128EEENS7_ILi48EEENS7_ILi256EEEEEELi256ENS_6half_tEfNS_4arch4Sm80ELb0ELb0ELb1ELb1ELb0ELb0ELb1ELb1EEENS1_21CollectiveEpilogueFwdINS6_IJS8_SA_S9_EEENS6_IJNS7_ILi1EEESI_SI_EEESC_SE_Li256ELb1ELb1ELb1ELb0EEENS1_36VarlenDynamicPersistentTileSchedulerILi128ELi48ELi256ELi256ELb1ELb1ELb0ELb0ELb1ELb1EEEEEEEEEvNT_6ParamsE,"",@"SHT_CUDA_INFO"
	.sectionflags	@""
	.align	4


	//----- nvinfo : EIATTR_CUDA_API_VERSION
	.align		4
        /*0000*/ 	.byte	0x04, 0x37
        /*0002*/ 	.short	(.L_456 - .L_455)
.L_455:
        /*0004*/ 	.word	0x00000082


	//----- nvinfo : EIATTR_SW2861232_WAR
	.align		4
.L_456:
        /*0008*/ 	.byte	0x01, 0x35
	.zero		2


	//----- nvinfo : EIATTR_PARAM_CBANK
	.align		4
        /*000c*/ 	.byte	0x04, 0x0a
        /*000e*/ 	.short	(.L_458 - .L_457)
	.align		4
.L_457:
        /*0010*/ 	.word	index@(.nv.constant0._ZN7cutlass13device_kernelIN5flash19enable_sm80_to_sm89INS1_16FlashAttnFwdSm80INS1_25CollectiveMainloopFwdSm80ILi8ELi1ELb1EN4cute5tupleIJNS5_1CILi128EEENS7_ILi48EEENS7_ILi256EEEEEELi256ENS_6half_tEfNS_4arch4Sm80ELb0ELb0ELb1ELb1ELb0ELb0ELb1ELb1EEENS1_21CollectiveEpilogueFwdINS6_IJS8_SA_S9_EEENS6_IJNS7_ILi1EEESI_SI_EEESC_SE_Li256ELb1ELb1ELb1ELb0EEENS1_36VarlenDynamicPersistentTileSchedulerILi128ELi48ELi256ELi256ELb1ELb1ELb0ELb0ELb1ELb1EEEEEEEEEvNT_6ParamsE)
        /*0014*/ 	.short	0x0160
        /*0016*/ 	.short	0x0438


	//----- nvinfo : EIATTR_CBANK_PARAM_SIZE
	.align		4
.L_458:
        /*0018*/ 	.byte	0x03, 0x19
        /*001a*/ 	.short	0x0438


	//----- nvinfo : EIATTR_KPARAM_INFO
	.align		4
        /*001c*/ 	.byte	0x04, 0x17
        /*001e*/ 	.short	(.L_460 - .L_459)
.L_459:
        /*0020*/ 	.word	0x00000000
        /*0024*/ 	.short	0x0000
        /*0026*/ 	.short	0x0000
        /*0028*/ 	.byte	0x00, 0xf0, 0xe1, 0x10


	//----- nvinfo : EIATTR_MAXREG_COUNT
	.align		4
.L_460:
        /*002c*/ 	.byte	0x03, 0x1b
        /*002e*/ 	.short	0x00ff


	//----- nvinfo : EIATTR_NUM_BARRIERS
	.align		4
        /*0030*/ 	.byte	0x02, 0x4c
        /*0032*/ 	.byte	0x06
	.zero		1


	//----- nvinfo : EIATTR_ANNOTATIONS
	.align		4
        /*0034*/ 	.byte	0x04, 0x55
        /*0036*/ 	.short	(.L_462 - .L_461)


	//   ....[0]....
.L_461:
        /* <DEDUP_REMOVED lines=97> */
        /*063c*/ 	.byte	0x20, 0xe5, 0x00, 0x00


	//----- nvinfo : EIATTR_MERCURY_ISA_VERSION
	.align		4
.L_462:
        /*0640*/ 	.byte	0x03, 0x5f
        /*0642*/ 	.short	0x0000


	//----- nvinfo : EIATTR_INT_WARP_WIDE_INSTR_OFFSETS
	.align		4
        /*0644*/ 	.byte	0x04, 0x31
        /*0646*/ 	.short	(.L_464 - .L_463)


	//   ....[0]....
.L_463:
        /*0648*/ 	.word	0x00009230


	//   ....[1]....
        /*064c*/ 	.word	0x000092b0


	//----- nvinfo : EIATTR_COOP_GROUP_MASK_REGIDS
	.align		4
.L_464:
        /*0650*/ 	.byte	0x04, 0x29
        /*0652*/ 	.short	(.L_466 - .L_465)


	//   ....[0]....
.L_465:
        /*0654*/ 	.word	0xffffffff


	//   ....[1]....
        /*0658*/ 	.word	0xffffffff


	//   ....[2]....
        /*065c*/ 	.word	0xffffffff


	//   ....[3]....
        /*0660*/ 	.word	0xffffffff


	//   ....[4]....
        /*0664*/ 	.word	0xffffffff


	//   ....[5]....
        /*0668*/ 	.word	0xffffffff


	//   ....[6]....
        /*066c*/ 	.word	0xffffffff


	//   ....[7]....
        /*0670*/ 	.word	0xffffffff


	//   ....[8]....
        /*0674*/ 	.word	0xffffffff


	//   ....[9]....
        /*0678*/ 	.word	0xffffffff


	//   ....[10]....
        /*067c*/ 	.word	0xffffffff


	//   ....[11]....
        /*0680*/ 	.word	0xffffffff


	//   ....[12]....
        /*0684*/ 	.word	0xffffffff


	//   ....[13]....
        /*0688*/ 	.word	0xffffffff


	//   ....[14]....
        /*068c*/ 	.word	0xffffffff


	//   ....[15]....
        /*0690*/ 	.word	0xffffffff


	//   ....[16]....
        /*0694*/ 	.word	0xffffffff


	//   ....[17]....
        /*0698*/ 	.word	0xffffffff


	//   ....[18]....
        /*069c*/ 	.word	0xffffffff


	//   ....[19]....
        /*06a0*/ 	.word	0xffffffff


	//   ....[20]....
        /*06a4*/ 	.word	0xffffffff


	//   ....[21]....
        /*06a8*/ 	.word	0xffffffff


	//   ....[22]....
        /*06ac*/ 	.word	0xffffffff


	//   ....[23]....
        /*06b0*/ 	.word	0xffffffff


	//   ....[24]....
        /*06b4*/ 	.word	0xffffffff


	//   ....[25]....
        /*06b8*/ 	.word	0xffffffff


	//   ....[26]....
        /*06bc*/ 	.word	0xffffffff


	//   ....[27]....
        /*06c0*/ 	.word	0xffffffff


	//   ....[28]....
        /*06c4*/ 	.word	0xffffffff


	//   ....[29]....
        /*06c8*/ 	.word	0xffffffff


	//   ....[30]....
        /*06cc*/ 	.word	0xffffffff


	//   ....[31]....
        /*06d0*/ 	.word	0xffffffff


	//   ....[32]....
        /*06d4*/ 	.word	0xffffffff


	//   ....[33]....
        /*06d8*/ 	.word	0xffffffff


	//   ....[34]....
        /*06dc*/ 	.word	0xffffffff


	//   ....[35]....
        /*06e0*/ 	.word	0xffffffff


	//   ....[36]....
        /*06e4*/ 	.word	0xffffffff


	//   ....[37]....
        /*06e8*/ 	.word	0xffffffff


	//   ....[38]....
        /*06ec*/ 	.word	0xffffffff


	//   ....[39]....
        /*06f0*/ 	.word	0xffffffff


	//   ....[40]....
        /*06f4*/ 	.word	0xffffffff


	//   ....[41]....
        /*06f8*/ 	.word	0xffffffff


	//   ....[42]....
        /*06fc*/ 	.word	0xffffffff


	//   ....[43]....
        /*0700*/ 	.word	0xffffffff


	//   ....[44]....
        /*0704*/ 	.word	0xffffffff


	//   ....[45]....
        /*0708*/ 	.word	0xffffffff


	//   ....[46]....
        /*070c*/ 	.word	0xffffffff


	//   ....[47]....
        /*0710*/ 	.word	0xffffffff


	//   ....[48]....
        /*0714*/ 	.word	0xffffffff


	//   ....[49]....
        /*0718*/ 	.word	0xffffffff


	//   ....[50]....
        /*071c*/ 	.word	0xffffffff


	//   ....[51]....
        /*0720*/ 	.word	0xffffffff


	//   ....[52]....
        /*0724*/ 	.word	0xffffffff


	//   ....[53]....
        /*0728*/ 	.word	0xffffffff


	//   ....[54]....
        /*072c*/ 	.word	0xffffffff


	//   ....[55]....
        /*0730*/ 	.word	0xffffffff


	//   ....[56]....
        /*0734*/ 	.word	0xffffffff


	//   ....[57]....
        /*0738*/ 	.word	0xffffffff


	//   ....[58]....
        /*073c*/ 	.word	0xffffffff


	//   ....[59]....
        /*0740*/ 	.word	0xffffffff


	//   ....[60]....
        /*0744*/ 	.word	0xffffffff


	//   ....[61]....
        /*0748*/ 	.word	0xffffffff


	//   ....[62]....
        /*074c*/ 	.word	0xffffffff


	//   ....[63]....
        /*0750*/ 	.word	0xffffffff


	//   ....[64]....
        /*0754*/ 	.word	0xffffffff


	//   ....[65]....
        /*0758*/ 	.word	0xffffffff


	//   ....[66]....
        /*075c*/ 	.word	0xffffffff


	//   ....[67]....
        /*0760*/ 	.word	0xffffffff


	//   ....[68]....
        /*0764*/ 	.word	0xffffffff


	//   ....[69]....
        /*0768*/ 	.word	0xffffffff


	//   ....[70]....
        /*076c*/ 	.word	0xffffffff


	//   ....[71]....
        /*0770*/ 	.word	0xffffffff


	//   ....[72]....
        /*0774*/ 	.word	0xffffffff


	//   ....[73]....
        /*0778*/ 	.word	0xffffffff


	//   ....[74]....
        /*077c*/ 	.word	0xffffffff


	//   ....[75]....
        /*0780*/ 	.word	0xffffffff


	//   ....[76]....
        /*0784*/ 	.word	0xffffffff


	//   ....[77]....
        /*0788*/ 	.word	0xffffffff


	//   ....[78]....
        /*078c*/ 	.word	0xffffffff


	//   ....[79]....
        /*0790*/ 	.word	0xffffffff


	//   ....[80]....
        /*0794*/ 	.word	0xffffffff


	//   ....[81]....
        /*0798*/ 	.word	0xffffffff


	//   ....[82]....
        /*079c*/ 	.word	0xffffffff


	//   ....[83]....
        /*07a0*/ 	.word	0xffffffff


	//   ....[84]....
        /*07a4*/ 	.word	0xffffffff


	//   ....[85]....
        /*07a8*/ 	.word	0xffffffff


	//   ....[86]....
        /*07ac*/ 	.word	0xffffffff


	//   ....[87]....
        /*07b0*/ 	.word	0xffffffff


	//   ....[88]....
        /*07b4*/ 	.word	0xffffffff


	//   ....[89]....
        /*07b8*/ 	.word	0xffffffff


	//   ....[90]....
        /*07bc*/ 	.word	0xffffffff


	//   ....[91]....
        /*07c0*/ 	.word	0xffffffff


	//   ....[92]....
        /*07c4*/ 	.word	0xffffffff


	//   ....[93]....
        /*07c8*/ 	.word	0xffffffff


	//   ....[94]....
        /*07cc*/ 	.word	0xffffffff


	//   ....[95]....
        /*07d0*/ 	.word	0xffffffff


	//   ....[96]....
        /*07d4*/ 	.word	0xffffffff


	//   ....[97]....
        /*07d8*/ 	.word	0xffffffff


	//   ....[98]....
        /*07dc*/ 	.word	0xffffffff


	//   ....[99]....
        /*07e0*/ 	.word	0xffffffff


	//   ....[100]....
        /*07e4*/ 	.word	0xffffffff


	//   ....[101]....
        /*07e8*/ 	.word	0xffffffff


	//   ....[102]....
        /*07ec*/ 	.word	0xffffffff


	//   ....[103]....
        /*07f0*/ 	.word	0xffffffff


	//   ....[104]....
        /*07f4*/ 	.word	0xffffffff


	//   ....[105]....
        /*07f8*/ 	.word	0xffffffff


	//   ....[106]....
        /*07fc*/ 	.word	0xffffffff


	//   ....[107]....
        /*0800*/ 	.word	0xffffffff


	//   ....[108]....
        /*0804*/ 	.word	0xffffffff


	//   ....[109]....
        /*0808*/ 	.word	0xffffffff


	//   ....[110]....
        /*080c*/ 	.word	0xffffffff


	//   ....[111]....
        /*0810*/ 	.word	0xffffffff


	//   ....[112]....
        /*0814*/ 	.word	0xffffffff


	//   ....[113]....
        /*0818*/ 	.word	0xffffffff


	//   ....[114]....
        /*081c*/ 	.word	0xffffffff


	//   ....[115]....
        /*0820*/ 	.word	0xffffffff


	//   ....[116]....
        /*0824*/ 	.word	0xffffffff


	//   ....[117]....
        /*0828*/ 	.word	0xffffffff


	//   ....[118]....
        /*082c*/ 	.word	0xffffffff


	//   ....[119]....
        /*0830*/ 	.word	0xffffffff


	//   ....[120]....
        /*0834*/ 	.word	0xffffffff


	//   ....[121]....
        /*0838*/ 	.word	0xffffffff


	//   ....[122]....
        /*083c*/ 	.word	0xffffffff


	//   ....[123]....
        /*0840*/ 	.word	0xffffffff


	//   ....[124]....
        /*0844*/ 	.word	0xffffffff


	//   ....[125]....
        /*0848*/ 	.word	0xffffffff


	//   ....[126]....
        /*084c*/ 	.word	0xffffffff


	//   ....[127]....
        /*0850*/ 	.word	0xffffffff


	//   ....[128]....
        /*0854*/ 	.word	0xffffffff


	//   ....[129]....
        /*0858*/ 	.word	0xffffffff


	//   ....[130]....
        /*085c*/ 	.word	0xffffffff


	//----- nvinfo : EIATTR_COOP_GROUP_INSTR_OFFSETS
	.align		4
.L_466:
        /*0860*/ 	.byte	0x04, 0x28
        /*0862*/ 	.short	(.L_468 - .L_467)


	//   ....[0]....
.L_467:
        /*0864*/ 	.word	0x00000050


	//   ....[1]....
        /*0868*/ 	.word	0x00000200


	//   ....[2]....
        /*086c*/ 	.word	0x00000230


	//   ....[3]....
        /*0870*/ 	.word	0x00000260


	//   ....[4]....
        /*0874*/ 	.word	0x00000290


	//   ....[5]....
        /*0878*/ 	.word	0x000002c0


	//   ....[6]....
        /*087c*/ 	.word	0x000002f0


	//   ....[7]....
        /*0880*/ 	.word	0x00000460


	//   ....[8]....
        /*0884*/ 	.word	0x000004a0


	//   ....[9]....
        /*0888*/ 	.word	0x000004d0


	//   ....[10]....
        /*088c*/ 	.word	0x00000500


	//   ....[11]....
        /*0890*/ 	.word	0x00000530


	//   ....[12]....
        /*0894*/ 	.word	0x00000560


	//   ....[13]....
        /*0898*/ 	.word	0x000005f0


	//   ....[14]....
        /*089c*/ 	.word	0x00000620


	//   ....[15]....
        /*08a0*/ 	.word	0x00000630


	//   ....[16]....
        /*08a4*/ 	.word	0x000006a0


	//   ....[17]....
        /*08a8*/ 	.word	0x000022d0


	//   ....[18]....
        /*08ac*/ 	.word	0x00002300


	//   ....[19]....
        /*08b0*/ 	.word	0x00002330


	//   ....[20]....
        /*08b4*/ 	.word	0x000023a0


	//   ....[21]....
        /*08b8*/ 	.word	0x00002550


	//   ....[22]....
        /*08bc*/ 	.word	0x00002570


	//   ....[23]....
        /*08c0*/ 	.word	0x000025b0


	//   ....[24]....
        /*08c4*/ 	.word	0x000025e0


	//   ....[25]....
        /*08c8*/ 	.word	0x000043a0


	//   ....[26]....
        /*08cc*/ 	.word	0x000044f0


	//   ....[27]....
        /*08d0*/ 	.word	0x00004530


	//   ....[28]....
        /*08d4*/ 	.word	0x000045b0


	//   ....[29]....
        /*08d8*/ 	.word	0x00006f30


	//   ....[30]....
        /*08dc*/ 	.word	0x00006f50


	//   ....[31]....
        /*08e0*/ 	.word	0x00007590


	//   ....[32]....
        /*08e4*/ 	.word	0x000075b0


	//   ....[33]....
        /*08e8*/ 	.word	0x00008810


	//   ....[34]....
        /*08ec*/ 	.word	0x00008820


	//   ....[35]....
        /*08f0*/ 	.word	0x00008850


	//   ....[36]....
        /*08f4*/ 	.word	0x00008860


	//   ....[37]....
        /*08f8*/ 	.word	0x0000a0f0


	//   ....[38]....
        /*08fc*/ 	.word	0x0000a100


	//   ....[39]....
        /*0900*/ 	.word	0x0000a120


	//   ....[40]....
        /*0904*/ 	.word	0x0000a140


	//   ....[41]....
        /*0908*/ 	.word	0x0000a580


	//   ....[42]....
        /*090c*/ 	.word	0x0000a5a0


	//   ....[43]....
        /*0910*/ 	.word	0x0000a770


	//   ....[44]....
        /*0914*/ 	.word	0x0000a780


	//   ....[45]....
        /*0918*/ 	.word	0x0000a960


	//   ....[46]....
        /*091c*/ 	.word	0x0000a980


	//   ....[47]....
        /*0920*/ 	.word	0x0000ab60


	//   ....[48]....
        /*0924*/ 	.word	0x0000ab70


	//   ....[49]....
        /*0928*/ 	.word	0x0000af50


	//   ....[50]....
        /*092c*/ 	.word	0x0000af70


	//   ....[51]....
        /*0930*/ 	.word	0x0000bbc0


	//   ....[52]....
        /*0934*/ 	.word	0x0000bbd0


	//   ....[53]....
        /*0938*/ 	.word	0x0000cc40


	//   ....[54]....
        /*093c*/ 	.word	0x0000cc60


	//   ....[55]....
        /*0940*/ 	.word	0x0000ce40


	//   ....[56]....
        /*0944*/ 	.word	0x0000ce50


	//   ....[57]....
        /*0948*/ 	.word	0x0000d030


	//   ....[58]....
        /*094c*/ 	.word	0x0000d050


	//   ....[59]....
        /*0950*/ 	.word	0x0000d230


	//   ....[60]....
        /*0954*/ 	.word	0x0000d240


	//   ....[61]....
        /*0958*/ 	.word	0x0000d4e0


	//   ....[62]....
        /*095c*/ 	.word	0x0000d500


	//   ....[63]....
        /*0960*/ 	.word	0x0000d630


	//   ....[64]....
        /*0964*/ 	.word	0x0000d670


	//   ....[65]....
        /*0968*/ 	.word	0x0000d6a0


	//   ....[66]....
        /*096c*/ 	.word	0x0000d6d0


	//   ....[67]....
        /*0970*/ 	.word	0x0000d700


	//   ....[68]....
        /*0974*/ 	.word	0x0000d730


	//   ....[69]....
        /*0978*/ 	.word	0x0000d890


	//   ....[70]....
        /*097c*/ 	.word	0x0000d8d0


	//   ....[71]....
        /*0980*/ 	.word	0x0000d900


	//   ....[72]....
        /*0984*/ 	.word	0x0000d930


	//   ....[73]....
        /*0988*/ 	.word	0x0000d960


	//   ....[74]....
        /*098c*/ 	.word	0x0000d990


	//   ....[75]....
        /*0990*/ 	.word	0x0000da20


	//   ....[76]....
        /*0994*/ 	.word	0x0000da50


	//   ....[77]....
        /*0998*/ 	.word	0x0000da60


	//   ....[78]....
        /*099c*/ 	.word	0x0000dac0


	//   ....[79]....
        /*09a0*/ 	.word	0x0000e0a0


	//   ....[80]....
        /*09a4*/ 	.word	0x0000e100


	//   ....[81]....
        /*09a8*/ 	.word	0x0000e150


	//   ....[82]....
        /*09ac*/ 	.word	0x0000e1a0


	//   ....[83]....
        /*09b0*/ 	.word	0x0000e1f0


	//   ....[84]....
        /*09b4*/ 	.word	0x0000e260


	//   ....[85]....
        /*09b8*/ 	.word	0x0000e2a0


	//   ....[86]....
        /*09bc*/ 	.word	0x0000e310


	//   ....[87]....
        /*09c0*/ 	.word	0x0000e380


	//   ....[88]....
        /*09c4*/ 	.word	0x0000e3e0


	//   ....[89]....
        /*09c8*/ 	.word	0x0000e460


	//   ....[90]....
        /*09cc*/ 	.word	0x0000e4c0


	//   ....[91]....
        /*09d0*/ 	.word	0x0000e510


	//   ....[92]....
        /*09d4*/ 	.word	0x0000e570


	//   ....[93]....
        /*09d8*/ 	.word	0x0000e5e0


	//   ....[94]....
        /*09dc*/ 	.word	0x0000e650


	//   ....[95]....
        /*09e0*/ 	.word	0x0000e6b0


	//   ....[96]....
        /*09e4*/ 	.word	0x0000e710


	//   ....[97]....
        /*09e8*/ 	.word	0x0000e770


	//   ....[98]....
        /*09ec*/ 	.word	0x0000e7e0


	//   ....[99]....
        /*09f0*/ 	.word	0x0000e840


	//   ....[100]....
        /*09f4*/ 	.word	0x0000e8a0


	//   ....[101]....
        /*09f8*/ 	.word	0x0000e900


	//   ....[102]....
        /*09fc*/ 	.word	0x0000e970


	//   ....[103]....
        /*0a00*/ 	.word	0x0000e9d0


	//   ....[104]....
        /*0a04*/ 	.word	0x0000ea30


	//   ....[105]....
        /*0a08*/ 	.word	0x0000ea90


	//   ....[106]....
        /*0a0c*/ 	.word	0x0000eb00


	//   ....[107]....
        /*0a10*/ 	.word	0x0000eb60


	//   ....[108]....
        /*0a14*/ 	.word	0x0000ebc0


	//   ....[109]....
        /*0a18*/ 	.word	0x0000ec20


	//   ....[110]....
        /*0a1c*/ 	.word	0x0000ec90


	//   ....[111]....
        /*0a20*/ 	.word	0x0000ecf0


	//   ....[112]....
        /*0a24*/ 	.word	0x0000ed50


	//   ....[113]....
        /*0a28*/ 	.word	0x0000edb0


	//   ....[114]....
        /*0a2c*/ 	.word	0x0000ee20


	//   ....[115]....
        /*0a30*/ 	.word	0x0000ee70


	//   ....[116]....
        /*0a34*/ 	.word	0x0000eeb0


	//   ....[117]....
        /*0a38*/ 	.word	0x0000ef00


	//   ....[118]....
        /*0a3c*/ 	.word	0x0000ef50


	//   ....[119]....
        /*0a40*/ 	.word	0x0000efa0


	//   ....[120]....
        /*0a44*/ 	.word	0x0000f010


	//   ....[121]....
        /*0a48*/ 	.word	0x0000f050


	//   ....[122]....
        /*0a4c*/ 	.word	0x0000f0a0


	//   ....[123]....
        /*0a50*/ 	.word	0x0000f0f0


	//   ....[124]....
        /*0a54*/ 	.word	0x0000f140


	//   ....[125]....
        /*0a58*/ 	.word	0x0000f190


	//   ....[126]....
        /*0a5c*/ 	.word	0x0000f200


	//   ....[127]....
        /*0a60*/ 	.word	0x0000f240


	//   ....[128]....
        /*0a64*/ 	.word	0x0000f2b0


	//   ....[129]....
        /*0a68*/ 	.word	0x0000f310


	//   ....[130]....
        /*0a6c*/ 	.word	0x0000f370


	//----- nvinfo : EIATTR_EXIT_INSTR_OFFSETS
	.align		4
.L_468:
        /*0a70*/ 	.byte	0x04, 0x1c
        /*0a72*/ 	.short	(.L_470 - .L_469)


	//   ....[0]....
.L_469:
        /*0a74*/ 	.word	0x00000c10


	//   ....[1]....
        /*0a78*/ 	.word	0x0000e060


	//----- nvinfo : EIATTR_MAX_THREADS
	.align		4
.L_470:
        /*0a7c*/ 	.byte	0x04, 0x05
        /*0a7e*/ 	.short	(.L_472 - .L_471)
.L_471:
        /*0a80*/ 	.word	0x00000100
        /*0a84*/ 	.word	0x00000001
        /*0a88*/ 	.word	0x00000001


	//----- nvinfo : EIATTR_CRS_STACK_SIZE
	.align		4
.L_472:
        /*0a8c*/ 	.byte	0x04, 0x1e
        /*0a8e*/ 	.short	(.L_474 - .L_473)
.L_473:
        /*0a90*/ 	.word	0x00000000
.L_474:


//--------------------- .nv.info._ZN7cutlass13device_kernelIN5flash19enable_sm80_to_sm89INS1_16FlashAttnFwdSm80INS1_25CollectiveMainloopFwdSm80ILi8ELi1ELb0EN4cute5tupleIJNS5_1CILi128EEENS7_ILi32EEENS7_ILi256EEEEEELi256ENS_6half_tEfNS_4arch4Sm80ELb0ELb0ELb1ELb1ELb0ELb1ELb1ELb1EEENS1_21CollectiveEpilogueFwdINS6_IJS8_SA_S9_EEENS6_IJNS7_ILi1EEESI_SI_EEESC_SE_Li256ELb1ELb1ELb1ELb0EEENS1_36VarlenDynamicPersistentTileSchedulerILi128ELi32ELi256ELi256ELb1ELb1ELb0ELb0ELb1ELb1EEEEEEEEEvNT_6ParamsE --------------------------
	.section	.nv.info._ZN7cutlass13device_kernelIN5flash19enable_sm80_to_sm89INS1_16FlashAttnFwdSm80INS1_25CollectiveMainloopFwdSm80ILi8ELi1ELb0EN4cute5tupleIJNS5_1CILi128EEENS7_ILi32EEENS7_ILi256EEEEEELi256ENS_6half_tEfNS_4arch4Sm80ELb0ELb0ELb1ELb1ELb0ELb1ELb1ELb1EEENS1_21CollectiveEpilogueFwdINS6_IJS8_SA_S9_EEENS6_IJNS7_ILi1EEESI_SI_EEESC_SE_Li256ELb1ELb1ELb1ELb0EEENS1_36VarlenDynamicPersistentTileSchedulerILi128ELi32ELi256ELi256ELb1ELb1ELb0ELb0ELb1ELb1EEEEEEEEEvNT_6ParamsE,"",@"SHT_CUDA_INFO"
	.sectionflags	@""
	.align	4


	//----- nvinfo : EIATTR_CUDA_API_VERSION
	.align		4
        /*0000*/ 	.byte	0x04, 0x37
        /*0002*/ 	.short	(.L_476 - .L_475)
.L_475:
        /*0004*/ 	.word	0x00000082


	//----- nvinfo : EIATTR_SW2861232_WAR
	.align		4
.L_476:
        /*0008*/ 	.byte	0x01, 0x35
	.zero		2


	//----- nvinfo : EIATTR_PARAM_CBANK
	.align		4
        /*000c*/ 	.byte	0x04, 0x0a
        /*000e*/ 	.short	(.L_478 - .L_477)
	.align		4
.L_477:
        /*0010*/ 	.word	index@(.nv.constant0._ZN7cutlass13device_kernelIN5flash19enable_sm80_to_sm89INS1_16FlashAttnFwdSm80INS1_25CollectiveMainloopFwdSm80ILi8ELi1ELb0EN4cute5tupleIJNS5_1CILi128EEENS7_ILi32EEENS7_ILi256EEEEEELi256ENS_6half_tEfNS_4arch4Sm80ELb0ELb0ELb1ELb1ELb0ELb1ELb1ELb1EEENS1_21CollectiveEpilogueFwdINS6_IJS8_SA_S9_EEENS6_IJNS7_ILi1EEESI_SI_EEESC_SE_Li256ELb1ELb1ELb1ELb0EEENS1_36VarlenDynamicPersistentTileSchedulerILi128ELi32ELi256ELi256ELb1ELb1ELb0ELb0ELb1ELb1EEEEEEEEEvNT_6ParamsE)
        /*0014*/ 	.short	0x0160
        /*0016*/ 	.short	0x0438


	//----- nvinfo : EIATTR_CBANK_PARAM_SIZE
	.align		4
.L_478:
        /*0018*/ 	.byte	0x03, 0x19
        /*001a*/ 	.short	0x0438


	//----- nvinfo : EIATTR_KPARAM_INFO
	.align		4
        /*001c*/ 	.byte	0x04, 0x17
        /*001e*/ 	.short	(.L_480 - .L_479)
.L_479:
        /*0020*/ 	.word	0x00000000
        /*0024*/ 	.short	0x0000
        /*0026*/ 	.short	0x0000
        /*0028*/ 	.byte	0x00, 0xf0, 0xe1, 0x10


	//----- nvinfo : EIATTR_MAXREG_COUNT
	.align		4
.L_480:
        /*002c*/ 	.byte	0x03, 0x1b
        /*002e*/ 	.short	0x00ff


	//----- nvinfo : EIATTR_NUM_BARRIERS
	.align		4
        /*0030*/ 	.byte	0x02, 0x4c
        /*0032*/ 	.byte	0x06
	.zero		1


	//----- nvinfo : EIATTR_ANNOTATIONS
	.align		4
        /*0034*/ 	.byte	0x04, 0x55
        /*0036*/ 	.short	(.L_482 - .L_481)


	//   ....[0]....
.L_481:
        /*0038*/ 	.word	0x00000001
        /*003c*/ 	.byte	0x70, 0x00, 0x00, 0x00, 0x01, 0x00, 0x00, 0x00, 0xb0, 0x0e, 0x00, 0x00, 0x01, 0x00, 0x00, 0x00
        /*004c*/ 	.byte	0x70, 0x0f, 0x00, 0x00, 0x01, 0x00, 0x00, 0x00, 0x00, 0x22, 0x01, 0x00, 0x01, 0x00, 0x00, 0x00
        /*005c*/ 	.byte	0x40, 0x22, 0x01, 0x00, 0x01, 0x00, 0x00, 0x00, 0x60, 0x56, 0x01, 0x00


	//----- nvinfo : EIATTR_MERCURY_ISA_VERSION
	.align		4
.L_482:
        /*0068*/ 	.byte	0x03, 0x5f
        /*006a*/ 	.short	0x0000


	//----- nvinfo : EIATTR_INT_WARP_WIDE_INSTR_OFFSETS
	.align		4
        /*006c*/ 	.byte	0x04, 0x31
        /*006e*/ 	.short	(.L_484 - .L_483)


	//   ....[0]....
.L_483:
        /*0070*/ 	.word	0x00011780


	//   ....[1]....
        /*0074*/ 	.word	0x00011800


	//----- nvinfo : EIATTR_COOP_GROUP_MASK_REGIDS
	.align		4
.L_484:
        /*0078*/ 	.byte	0x04, 0x29
        /*007a*/ 	.short	(.L_486 - .L_485)


	//   ....[0]....
.L_485:
        /*007c*/ 	.word	0xffffffff


	//   ....[1]....
        /*0080*/ 	.word	0xffffffff


	//   ....[2]....
        /*0084*/ 	.word	0xffffffff


	//   ....[3]....
        /*0088*/ 	.word	0xffffffff


	//   ....[4]....
        /*008c*/ 	.word	0xffffffff


	//   ....[5]....
        /*0090*/ 	.word	0xffffffff


	//   ....[6]....
        /*0094*/ 	.word	0xffffffff


	//   ....[7]....
        /*0098*/ 	.word	0xffffffff


	//   ....[8]....
        /*009c*/ 	.word	0xffffffff


	//   ....[9]....
        /*00a0*/ 	.word	0xffffffff


	//   ....[10]....
        /*00a4*/ 	.word	0xffffffff


	//   ....[11]....
        /*00a8*/ 	.word	0xffffffff


	//   ....[12]....
        /*00ac*/ 	.word	0xffffffff


	//   ....[13]....
        /*00b0*/ 	.word	0xffffffff


	//   ....[14]....
        /*00b4*/ 	.word	0xffffffff


	//   ....[15]....
        /*00b8*/ 	.word	0xffffffff


	//   ....[16]....
        /*00bc*/ 	.word	0xffffffff


	//   ....[17]....
        /*00c0*/ 	.word	0xffffffff


	//   ....[18]....
        /*00c4*/ 	.word	0xffffffff


	//   ....[19]....
        /*00c8*/ 	.word	0xffffffff


	//   ....[20]....
        /*00cc*/ 	.word	0xffffffff


	//   ....[21]....
        /*00d0*/ 	.word	0xffffffff


	//   ....[22]....
        /*00d4*/ 	.word	0xffffffff


	//   ....[23]....
        /*00d8*/ 	.word	0xffffffff


	//   ....[24]....
        /*00dc*/ 	.word	0xffffffff


	//   ....[25]....
        /*00e0*/ 	.word	0xffffffff


	//   ....[26]....
        /*00e4*/ 	.word	0xffffffff


	//   ....[27]....
        /*00e8*/ 	.word	0xffffffff


	//   ....[28]....
        /*00ec*/ 	.word	0xffffffff


	//   ....[29]....
        /*00f0*/ 	.word	0xffffffff


	//   ....[30]....
        /*00f4*/ 	.word	0xffffffff


	//   ....[31]....
        /*00f8*/ 	.word	0xffffffff


	//   ....[32]....
        /*00fc*/ 	.word	0xffffffff


	//   ....[33]....
        /*0100*/ 	.word	0xffffffff


	//   ....[34]....
        /*0104*/ 	.word	0xffffffff


	//   ....[35]....
        /*0108*/ 	.word	0xffffffff


	//   ....[36]....
        /*010c*/ 	.word	0xffffffff


	//   ....[37]....
        /*0110*/ 	.word	0xffffffff


	//   ....[38]....
        /*0114*/ 	.word	0xffffffff


	//   ....[39]....
        /*0118*/ 	.word	0xffffffff


	//   ....[40]....
        /*011c*/ 	.word	0xffffffff


	//   ....[41]....
        /*0120*/ 	.word	0xffffffff


	//   ....[42]....
        /*0124*/ 	.word	0xffffffff


	//   ....[43]....
        /*0128*/ 	.word	0xffffffff


	//   ....[44]....
        /*012c*/ 	.word	0xffffffff


	//   ....[45]....
        /*0130*/ 	.word	0xffffffff


	//   ....[46]....
        /*0134*/ 	.word	0xffffffff


	//   ....[47]....
        /*0138*/ 	.word	0xffffffff


	//   ....[48]....
        /*013c*/ 	.word	0xffffffff


	//   ....[49]....
        /*0140*/ 	.word	0xffffffff


	//   ....[50]....
        /*0144*/ 	.word	0xffffffff


	//   ....[51]....
        /*0148*/ 	.word	0xffffffff


	//   ....[52]....
        /*014c*/ 	.word	0xffffffff


	//   ....[53]....
        /*0150*/ 	.word	0xffffffff


	//   ....[54]....
        /*0154*/ 	.word	0xffffffff


	//   ....[55]....
        /*0158*/ 	.word	0xffffffff


	//   ....[56]....
        /*015c*/ 	.word	0xffffffff


	//   ....[57]....
        /*0160*/ 	.word	0xffffffff


	//   ....[58]....
        /*0164*/ 	.word	0xffffffff


	//   ....[59]....
        /*0168*/ 	.word	0xffffffff


	//   ....[60]....
        /*016c*/ 	.word	0xffffffff


	//   ....[61]....
        /*0170*/ 	.word	0xffffffff


	//   ....[62]....
        /*0174*/ 	.word	0xffffffff


	//   ....[63]....
        /*0178*/ 	.word	0xffffffff


	//   ....[64]....
        /*017c*/ 	.word	0xffffffff


	//   ....[65]....
        /*0180*/ 	.word	0xffffffff


	//   ....[66]....
        /*0184*/ 	.word	0xffffffff


	//   ....[67]....
        /*0188*/ 	.word	0xffffffff


	//   ....[68]....
        /*018c*/ 	.word	0xffffffff


	//   ....[69]....
        /*0190*/ 	.word	0xffffffff


	//   ....[70]....
        /*0194*/ 	.word	0xffffffff


	//   ....[71]....
        /*0198*/ 	.word	0xffffffff


	//   ....[72]....
        /*019c*/ 	.word	0xffffffff


	//   ....[73]....
        /*01a0*/ 	.word	0xffffffff


	//   ....[74]....
        /*01a4*/ 	.word	0xffffffff


	//   ....[75]....
        /*01a8*/ 	.word	0xffffffff


	//   ....[76]....
        /*01ac*/ 	.word	0xffffffff


	//   ....[77]....
        /*01b0*/ 	.word	0xffffffff


	//   ....[78]....
        /*01b4*/ 	.word	0xffffffff


	//   ....[79]....
        /*01b8*/ 	.word	0xffffffff


	//   ....[80]....
        /*01bc*/ 	.word	0xffffffff


	//   ....[81]....
        /*01c0*/ 	.word	0xffffffff


	//   ....[82]....
        /*01c4*/ 	.word	0xffffffff


	//   ....[83]....
        /*01c8*/ 	.word	0xffffffff


	//   ....[84]....
        /*01cc*/ 	.word	0xffffffff


	//   ....[85]....
        /*01d0*/ 	.word	0xffffffff


	//   ....[86]....
        /*01d4*/ 	.word	0xffffffff


	//   ....[87]....
        /*01d8*/ 	.word	0xffffffff


	//   ....[88]....
        /*01dc*/ 	.word	0xffffffff


	//   ....[89]....
        /*01e0*/ 	.word	0xffffffff


	//   ....[90]....
        /*01e4*/ 	.word	0xffffffff


	//   ....[91]....
        /*01e8*/ 	.word	0xffffffff


	//   ....[92]....
        /*01ec*/ 	.word	0xffffffff


	//   ....[93]....
        /*01f0*/ 	.word	0xffffffff


	//   ....[94]....
        /*01f4*/ 	.word	0xffffffff


	//   ....[95]....
        /*01f8*/ 	.word	0xffffffff


	//   ....[96]....
        /*01fc*/ 	.word	0xffffffff


	//   ....[97]....
        /*0200*/ 	.word	0xffffffff


	//   ....[98]....
        /*0204*/ 	.word	0xffffffff


	//   ....[99]....
        /*0208*/ 	.word	0xffffffff


	//   ....[100]....
        /*020c*/ 	.word	0xffffffff


	//   ....[101]....
        /*0210*/ 	.word	0xffffffff


	//   ....[102]....
        /*0214*/ 	.word	0xffffffff


	//   ....[103]....
        /*0218*/ 	.word	0xffffffff


	//   ....[104]....
        /*021c*/ 	.word	0xffffffff


	//   ....[105]....
        /*0220*/ 	.word	0xffffffff


	//   ....[106]....
        /*0224*/ 	.word	0xffffffff


	//   ....[107]....
        /*0228*/ 	.word	0xffffffff


	//   ....[108]....
        /*022c*/ 	.word	0xffffffff


	//   ....[109]....
        /*0230*/ 	.word	0xffffffff


	//   ....[110]....
        /*0234*/ 	.word	0xffffffff


	//   ....[111]....
        /*0238*/ 	.word	0xffffffff


	//   ....[112]....
        /*023c*/ 	.word	0xffffffff


	//   ....[113]....
        /*0240*/ 	.word	0xffffffff


	//   ....[114]....
        /*0244*/ 	.word	0xffffffff


	//   ....[115]....
        /*0248*/ 	.word	0xffffffff


	//   ....[116]....
        /*024c*/ 	.word	0xffffffff


	//   ....[117]....
        /*0250*/ 	.word	0xffffffff


	//   ....[118]....
        /*0254*/ 	.word	0xffffffff


	//   ....[119]....
        /*0258*/ 	.word	0xffffffff


	//   ....[120]....
        /*025c*/ 	.word	0xffffffff


	//   ....[121]....
        /*0260*/ 	.word	0xffffffff


	//   ....[122]....
        /*0264*/ 	.word	0xffffffff


	//   ....[123]....
        /*0268*/ 	.word	0xffffffff


	//   ....[124]....
        /*026c*/ 	.word	0xffffffff


	//   ....[125]....
        /*0270*/ 	.word	0xffffffff


	//   ....[126]....
        /*0274*/ 	.word	0xffffffff


	//   ....[127]....
        /*0278*/ 	.word	0xffffffff


	//   ....[128]....
        /*027c*/ 	.word	0xffffffff


	//   ....[129]....
        /*0280*/ 	.word	0xffffffff


	//   ....[130]....
        /*0284*/ 	.word	0xffffffff


	//   ....[131]....
        /*0288*/ 	.word	0xffffffff


	//   ....[132]....
        /*028c*/ 	.word	0xffffffff


	//   ....[133]....
        /*0290*/ 	.word	0xffffffff


	//   ....[134]....
        /*0294*/ 	.word	0xffffffff


	//   ....[135]....
        /*0298*/ 	.word	0xffffffff


	//   ....[136]....
        /*029c*/ 	.word	0xffffffff


	//   ....[137]....
        /*02a0*/ 	.word	0xffffffff


	//   ....[138]....
        /*02a4*/ 	.word	0xffffffff


	//   ....[139]....
        /*02a8*/ 	.word	0xffffffff


	//   ....[140]....
        /*02ac*/ 	.word	0xffffffff


	//   ....[141]....
        /*02b0*/ 	.word	0xffffffff


	//   ....[142]....
        /*02b4*/ 	.word	0xffffffff


	//   ....[143]....
        /*02b8*/ 	.word	0xffffffff


	//   ....[144]....
        /*02bc*/ 	.word	0xffffffff


	//   ....[145]....
        /*02c0*/ 	.word	0xffffffff


	//   ....[146]....
        /*02c4*/ 	.word	0xffffffff


	//----- nvinfo : EIATTR_COOP_GROUP_INSTR_OFFSETS
	.align		4
.L_486:
        /*02c8*/ 	.byte	0x04, 0x28
        /*02ca*/ 	.short	(.L_488 - .L_487)


	//   ....[0]....
.L_487:
        /*02cc*/ 	.word	0x00000050


	//   ....[1]....
        /*02d0*/ 	.word	0x000001e0


	//   ....[2]....
        /*02d4*/ 	.word	0x00000210


	//   ....[3]....
        /*02d8*/ 	.word	0x00000240


	//   ....[4]....
        /*02dc*/ 	.word	0x00000270


	//   ....[5]....
        /*02e0*/ 	.word	0x000002a0


	//   ....[6]....
        /*02e4*/ 	.word	0x000002d0


	//   ....[7]....
        /*02e8*/ 	.word	0x00000440


	//   ....[8]....
        /*02ec*/ 	.word	0x00000480


	//   ....[9]....
        /*02f0*/ 	.word	0x000004b0


	//   ....[10]....
        /*02f4*/ 	.word	0x000004e0


	//   ....[11]....
        /*02f8*/ 	.word	0x00000510


	//   ....[12]....
        /*02fc*/ 	.word	0x00000540


	//   ....[13]....
        /*0300*/ 	.word	0x000005d0


	//   ....[14]....
        /*0304*/ 	.word	0x00000600


	//   ....[15]....
        /*0308*/ 	.word	0x00000610


	//   ....[16]....
        /*030c*/ 	.word	0x00000680


	//   ....[17]....
        /*0310*/ 	.word	0x000062f0


	//   ....[18]....
        /*0314*/ 	.word	0x00006310


	//   ....[19]....
        /*0318*/ 	.word	0x000064d0


	//   ....[20]....
        /*031c*/ 	.word	0x000064e0


	//   ....[21]....
        /*0320*/ 	.word	0x00006660


	//   ....[22]....
        /*0324*/ 	.word	0x00006680


	//   ....[23]....
        /*0328*/ 	.word	0x000067e0


	//   ....[24]....
        /*032c*/ 	.word	0x000067f0


	//   ....[25]....
        /*0330*/ 	.word	0x00006c40


	//   ....[26]....
        /*0334*/ 	.word	0x00006c80


	//   ....[27]....
        /*0338*/ 	.word	0x00006cc0


	//   ....[28]....
        /*033c*/ 	.word	0x00006cf0


	//   ....[29]....
        /*0340*/ 	.word	0x00009e30


	//   ....[30]....
        /*0344*/ 	.word	0x00009e70


	//   ....[31]....
        /*0348*/ 	.word	0x00009eb0


	//   ....[32]....
        /*034c*/ 	.word	0x00009ee0


	//   ....[33]....
        /*0350*/ 	.word	0x0000e130


	//   ....[34]....
        /*0354*/ 	.word	0x0000e1a0


	//   ....[35]....
        /*0358*/ 	.word	0x0000e270


	//   ....[36]....
        /*035c*/ 	.word	0x0000e2e0


	//   ....[37]....
        /*0360*/ 	.word	0x0000f9a0


	//   ....[38]....
        /*0364*/ 	.word	0x0000f9c0


	//   ....[39]....
        /*0368*/ 	.word	0x0000f9e0


	//   ....[40]....
        /*036c*/ 	.word	0x0000fa00


	//   ....[41]....
        /*0370*/ 	.word	0x00010d70


	//   ....[42]....
        /*0374*/ 	.word	0x00010d80


	//   ....[43]....
        /*0378*/ 	.word	0x00010db0


	//   ....[44]....
        /*037c*/ 	.word	0x00010dc0


	//   ....[45]....
        /*0380*/ 	.word	0x00012580


	//   ....[46]....
        /*0384*/ 	.word	0x00012590


	//   ....[47]....
        /*0388*/ 	.word	0x000125b0


	//   ....[48]....
        /*038c*/ 	.word	0x000125c0


	//   ....[49]....
        /*0390*/ 	.word	0x00012980


	//   ....[50]....
        /*0394*/ 	.word	0x000129a0


	//   ....[51]....
        /*0398*/ 	.word	0x00012b70


	//   ....[52]....
        /*039c*/ 	.word	0x00012b80


	//   ....[53]....
        /*03a0*/ 	.word	0x00012cf0


	//   ....[54]....
        /*03a4*/ 	.word	0x00012d10


	//   ....[55]....
        /*03a8*/ 	.word	0x00012e80


	//   ....[56]....
        /*03ac*/ 	.word	0x00012e90


	//   ....[57]....
        /*03b0*/ 	.word	0x000131f0


	//   ....[58]....
        /*03b4*/ 	.word	0x00013210


	//   ....[59]....
        /*03b8*/ 	.word	0x00013d70


	//   ....[60]....
        /*03bc*/ 	.word	0x00013d80


	//   ....[61]....
        /*03c0*/ 	.word	0x00014ff0


	//   ....[62]....
        /*03c4*/ 	.word	0x00015010


	//   ....[63]....
        /*03c8*/ 	.word	0x000151f0


	//   ....[64]....
        /*03cc*/ 	.word	0x00015200


	//   ....[65]....
        /*03d0*/ 	.word	0x00015370


	//   ....[66]....
        /*03d4*/ 	.word	0x00015390


	//   ....[67]....
        /*03d8*/ 	.word	0x00015500


	//   ....[68]....
        /*03dc*/ 	.word	0x00015510


	//   ....[69]....
        /*03e0*/ 	.word	0x00015720


	//   ....[70]....
        /*03e4*/ 	.word	0x00015740


	//   ....[71]....
        /*03e8*/ 	.word	0x00015860


	//   ....[72]....
        /*03ec*/ 	.word	0x000158a0


	//   ....[73]....
        /*03f0*/ 	.word	0x000158d0


	//   ....[74]....
        /*03f4*/ 	.word	0x00015900


	//   ....[75]....
        /*03f8*/ 	.word	0x00015930


	//   ....[76]....
        /*03fc*/ 	.word	0x00015960


	//   ....[77]....
        /*0400*/ 	.word	0x00015ab0


	//   ....[78]....
        /*0404*/ 	.word	0x00015af0


	//   ....[79]....
        /*0408*/ 	.word	0x00015b20


	//   ....[80]....
        /*040c*/ 	.word	0x00015b50


	//   ....[81]....
        /*0410*/ 	.word	0x00015b80


	//   ....[82]....
        /*0414*/ 	.word	0x00015bb0


	//   ....[83]....
        /*0418*/ 	.word	0x00015c40


	//   ....[84]....
        /*041c*/ 	.word	0x00015c70


	//   ....[85]....
        /*0420*/ 	.word	0x00015c80


	//   ....[86]....
        /*0424*/ 	.word	0x00015ce0


	//   ....[87]....
        /*0428*/ 	.word	0x00016220


	//   ....[88]....
        /*042c*/ 	.word	0x00016280


	//   ....[89]....
        /*0430*/ 	.word	0x000162d0


	//   ....[90]....
        /*0434*/ 	.word	0x00016320


	//   ....[91]....
        /*0438*/ 	.word	0x00016370


	//   ....[92]....
        /*043c*/ 	.word	0x000163e0


	//   ....[93]....
        /*0440*/ 	.word	0x00016420


	//   ....[94]....
        /*0444*/ 	.word	0x00016490


	//   ....[95]....
        /*0448*/ 	.word	0x00016500


	//   ....[96]....
        /*044c*/ 	.word	0x00016560


	//   ....[97]....
        /*0450*/ 	.word	0x000165d0


	//   ....[98]....
        /*0454*/ 	.word	0x00016640


	//   ....[99]....
        /*0458*/ 	.word	0x000166a0


	//   ....[100]....
        /*045c*/ 	.word	0x00016700


	//   ....[101]....
        /*0460*/ 	.word	0x00016760


	//   ....[102]....
        /*0464*/ 	.word	0x000167d0


	//   ....[103]....
        /*0468*/ 	.word	0x00016830


	//   ....[104]....
        /*046c*/ 	.word	0x00016890


	//   ....[105]....
        /*0470*/ 	.word	0x00016900


	//   ....[106]....
        /*0474*/ 	.word	0x00016950


	//   ....[107]....
        /*0478*/ 	.word	0x000169a0


	//   ....[108]....
        /*047c*/ 	.word	0x000169f0


	//   ....[109]....
        /*0480*/ 	.word	0x00016a60


	//   ....[110]....
        /*0484*/ 	.word	0x00016ad0


	//   ....[111]....
        /*0488*/ 	.word	0x00016b30


	//   ....[112]....
        /*048c*/ 	.word	0x00016b90


	//   ....[113]....
        /*0490*/ 	.word	0x00016bf0


	//   ....[114]....
        /*0494*/ 	.word	0x00016c60


	//   ....[115]....
        /*0498*/ 	.word	0x00016cc0


	//   ....[116]....
        /*049c*/ 	.word	0x00016d20


	//   ....[117]....
        /*04a0*/ 	.word	0x00016d80


	//   ....[118]....
        /*04a4*/ 	.word	0x00016df0


	//   ....[119]....
        /*04a8*/ 	.word	0x00016e50


	//   ....[120]....
        /*04ac*/ 	.word	0x00016eb0


	//   ....[121]....
        /*04b0*/ 	.word	0x00016f10


	//   ....[122]....
        /*04b4*/ 	.word	0x00016f80


	//   ....[123]....
        /*04b8*/ 	.word	0x00016fe0


	//   ....[124]....
        /*04bc*/ 	.word	0x00017040


	//   ....[125]....
        /*04c0*/ 	.word	0x000170a0


	//   ....[126]....
        /*04c4*/ 	.word	0x00017110


	//   ....[127]....
        /*04c8*/ 	.word	0x00017170


	//   ....[128]....
        /*04cc*/ 	.word	0x000171d0


	//   ....[129]....
        /*04d0*/ 	.word	0x00017230


	//   ....[130]....
        /*04d4*/ 	.word	0x000172a0


	//   ....[131]....
        /*04d8*/ 	.word	0x000172f0


	//   ....[132]....
        /*04dc*/ 	.word	0x00017330


	//   ....[133]....
        /*04e0*/ 	.word	0x00017380


	//   ....[134]....
        /*04e4*/ 	.word	0x000173d0


	//   ....[135]....
        /*04e8*/ 	.word	0x00017420


	//   ....[136]....
        /*04ec*/ 	.word	0x00017490


	//   ....[137]....
        /*04f0*/ 	.word	0x000174d0


	//   ....[138]....
        /*04f4*/ 	.word	0x00017520


	//   ....[139]....
        /*04f8*/ 	.word	0x00017570


	//   ....[140]....
        /*04fc*/ 	.word	0x000175c0


	//   ....[141]....
        /*0500*/ 	.word	0x00017610


	//   ....[142]....
        /*0504*/ 	.word	0x00017680


	//   ....[143]....
        /*0508*/ 	.word	0x000176c0


	//   ....[144]....
        /*050c*/ 	.word	0x00017730


	//   ....[145]....
        /*0510*/ 	.word	0x00017790


	//   ....[146]....
        /*0514*/ 	.word	0x000177f0


	//----- nvinfo : EIATTR_EXIT_INSTR_OFFSETS
	.align		4
.L_488:
        /*0518*/ 	.byte	0x04, 0x1c
        /*051a*/ 	.short	(.L_490 - .L_489)


	//   ....[0]....
.L_489:
        /*051c*/ 	.word	0x00000b40


	//   ....[1]....
        /*0520*/ 	.word	0x000161e0


	//----- nvinfo : EIATTR_MAX_THREADS
	.align		4
.L_490:
        /*0524*/ 	.byte	0x04, 0x05
        /*0526*/ 	.short	(.L_492 - .L_491)
.L_491:
        /*0528*/ 	.word	0x00000100
        /*052c*/ 	.word	0x00000001
        /*0530*/ 	.word	0x00000001


	//----- nvinfo : EIATTR_CRS_STACK_SIZE
	.align		4
.L_492:
        /*0534*/ 	.byte	0x04, 0x1e
        /*0536*/ 	.short	(.L_494 - .L_493)
.L_493:
        /*0538*/ 	.word	0x00000000
.L_494:


//--------------------- .nv.info._ZN7cutlass13device_kernelIN5flash19enable_sm80_to_sm89INS1_16FlashAttnFwdSm80INS1_25CollectiveMainloopFwdSm80ILi8ELi1ELb1EN4cute5tupleIJNS5_1CILi128EEENS7_ILi48EEENS7_ILi256EEEEEELi256ENS_6half_tEfNS_4arch4Sm80ELb0ELb1ELb1ELb0ELb0ELb0ELb1ELb1EEENS1_21CollectiveEpilogueFwdINS6_IJS8_SA_S9_EEENS6_IJNS7_ILi1EEESI_SI_EEESC_SE_Li256ELb0ELb1ELb1ELb0EEENS1_19SingleTileSchedulerILb0ELb1ELb1ELi128EEEEEEEEEvNT_6ParamsE --------------------------
	.section	.nv.info._ZN7cutlass13device_kernelIN5flash19enable_sm80_to_sm89INS1_16FlashAttnFwdSm80INS1_25CollectiveMainloopFwdSm80ILi8ELi1ELb1EN4cute5tupleIJNS5_1CILi128EEENS7_ILi48EEENS7_ILi256EEEEEELi256ENS_6half_tEfNS_4arch4Sm80ELb0ELb1ELb1ELb0ELb0ELb0ELb1ELb1EEENS1_21CollectiveEpilogueFwdINS6_IJS8_SA_S9_EEENS6_IJNS7_ILi1EEESI_SI_EEESC_SE_Li256ELb0ELb1ELb1ELb0EEENS1_19SingleTileSchedulerILb0ELb1ELb1ELi128EEEEEEEEEvNT_6ParamsE,"",@"SHT_CUDA_INFO"
	.sectionflags	@""
	.align	4


	//----- nvinfo : EIATTR_CUDA_API_VERSION
	.align		4
        /*0000*/ 	.byte	0x04, 0x37
        /*0002*/ 	.short	(.L_496 - .L_495)
.L_495:
        /*0004*/ 	.word	0x00000082


	//----- nvinfo : EIATTR_SW2861232_WAR
	.align		4
.L_496:
        /*0008*/ 	.byte	0x01, 0x35
	.zero		2


	//----- nvinfo : EIATTR_PARAM_CBANK
	.align		4
        /*000c*/ 	.byte	0x04, 0x0a
        /*000e*/ 	.short	(.L_498 - .L_497)
	.align		4
.L_497:
        /*0010*/ 	.word	index@(.nv.constant0._ZN7cutlass13device_kernelIN5flash19enable_sm80_to_sm89INS1_16FlashAttnFwdSm80INS1_25CollectiveMainloopFwdSm80ILi8ELi1ELb1EN4cute5tupleIJNS5_1CILi128EEENS7_ILi48EEENS7_ILi256EEEEEELi256ENS_6half_tEfNS_4arch4Sm80ELb0ELb1ELb1ELb0ELb0ELb0ELb1ELb1EEENS1_21CollectiveEpilogueFwdINS6_IJS8_SA_S9_EEENS6_IJNS7_ILi1EEESI_SI_EEESC_SE_Li256ELb0ELb1ELb1ELb0EEENS1_19SingleTileSchedulerILb0ELb1ELb1ELi128EEEEEEEEEvNT_6ParamsE)
        /*0014*/ 	.short	0x0160
        /*0016*/ 	.short	0x0418


	//----- nvinfo : EIATTR_CBANK_PARAM_SIZE
	.align		4
.L_498:
        /*0018*/ 	.byte	0x03, 0x19
        /*001a*/ 	.short	0x0418


	//----- nvinfo : EIATTR_KPARAM_INFO
	.align		4
        /*001c*/ 	.byte	0x04, 0x17
        /*001e*/ 	.short	(.L_500 - .L_499)
.L_499:
        /*0020*/ 	.word	0x00000000
        /*0024*/ 	.short	0x0000
        /*0026*/ 	.short	0x0000
        /*0028*/ 	.byte	0x00, 0xf0, 0x61, 0x10


	//----- nvinfo : EIATTR_MAXREG_COUNT
	.align		4
.L_500:
        /*002c*/ 	.byte	0x03, 0x1b
        /*002e*/ 	.short	0x00ff


	//----- nvinfo : EIATTR_NUM_BARRIERS
	.align		4
        /*0030*/ 	.byte	0x02, 0x4c
        /*0032*/ 	.byte	0x02
	.zero		1


	//----- nvinfo : EIATTR_ANNOTATIONS
	.align		4
        /*0034*/ 	.byte	0x04, 0x55
        /*0036*/ 	.short	(.L_502 - .L_501)


	//   ....[0]....
.L_501:
        /* <DEDUP_REMOVED lines=82> */


	//----- nvinfo : EIATTR_MERCURY_ISA_VERSION
	.align		4
.L_502:
        /*0548*/ 	.byte	0x03, 0x5f
        /*054a*/ 	.short	0x0000


	//----- nvinfo : EIATTR_INT_WARP_WIDE_INSTR_OFFSETS
	.align		4
        /*054c*/ 	.byte	0x04, 0x31
        /*054e*/ 	.short	(.L_504 - .L_503)


	//   ....[0]....
.L_503:
        /*0550*/ 	.word	0x00007300


	//   ....[1]....
        /*0554*/ 	.word	0x0000b510


	//   ....[2]....
        /*0558*/ 	.word	0x0000e8e0


	//----- nvinfo : EIATTR_COOP_GROUP_MASK_REGIDS
	.align		4
.L_504:
        /*055c*/ 	.byte	0x04, 0x29
        /*055e*/ 	.short	(.L_506 - .L_505)


	//   ....[0]....
.L_505:
        /*0560*/ 	.word	0xffffffff


	//   ....[1]....
        /*0564*/ 	.word	0xffffffff


	//   ....[2]....
        /*0568*/ 	.word	0xffffffff


	//   ....[3]....
        /*056c*/ 	.word	0xffffffff


	//   ....[4]....
        /*0570*/ 	.word	0xffffffff


	//   ....[5]....
        /*0574*/ 	.word	0xffffffff


	//   ....[6]....
        /*0578*/ 	.word	0xffffffff


	//   ....[7]....
        /*057c*/ 	.word	0xffffffff


	//   ....[8]....
        /*0580*/ 	.word	0xffffffff


	//   ....[9]....
        /*0584*/ 	.word	0xffffffff


	//   ....[10]....
        /*0588*/ 	.word	0xffffffff


	//   ....[11]....
        /*058c*/ 	.word	0xffffffff


	//   ....[12]....
        /*0590*/ 	.word	0xffffffff


	//   ....[13]....
        /*0594*/ 	.word	0xffffffff


	//   ....[14]....
        /*0598*/ 	.word	0xffffffff


	//   ....[15]....
        /*059c*/ 	.word	0xffffffff


	//   ....[16]....
        /*05a0*/ 	.word	0xffffffff


	//   ....[17]....
        /*05a4*/ 	.word	0xffffffff


	//   ....[18]....
        /*05a8*/ 	.word	0xffffffff


	//   ....[19]....
        /*05ac*/ 	.word	0xffffffff


	//   ....[20]....
        /*05b0*/ 	.word	0xffffffff


	//   ....[21]....
        /*05b4*/ 	.word	0xffffffff


	//   ....[22]....
        /*05b8*/ 	.word	0xffffffff


	//   ....[23]....
        /*05bc*/ 	.word	0xffffffff


	//   ....[24]....
        /*05c0*/ 	.word	0xffffffff


	//   ....[25]....
        /*05c4*/ 	.word	0xffffffff


	//   ....[26]....
        /*05c8*/ 	.word	0xffffffff


	//   ....[27]....
        /*05cc*/ 	.word	0xffffffff


	//   ....[28]....
        /*05d0*/ 	.word	0xffffffff


	//   ....[29]....
        /*05d4*/ 	.word	0xffffffff


	//   ....[30]....
        /*05d8*/ 	.word	0xffffffff


	//   ....[31]....
        /*05dc*/ 	.word	0xffffffff


	//   ....[32]....
        /*05e0*/ 	.word	0xffffffff


	//   ....[33]....
        /*05e4*/ 	.word	0xffffffff


	//   ....[34]....
        /*05e8*/ 	.word	0xffffffff


	//   ....[35]....
        /*05ec*/ 	.word	0xffffffff


	//   ....[36]....
        /*05f0*/ 	.word	0xffffffff


	//   ....[37]....
        /*05f4*/ 	.word	0xffffffff


	//   ....[38]....
        /*05f8*/ 	.word	0xffffffff


	//   ....[39]....
        /*05fc*/ 	.word	0xffffffff


	//   ....[40]....
        /*0600*/ 	.word	0xffffffff


	//   ....[41]....
        /*0604*/ 	.word	0xffffffff


	//   ....[42]....
        /*0608*/ 	.word	0xffffffff


	//----- nvinfo : EIATTR_COOP_GROUP_INSTR_OFFSETS
	.align		4
.L_506:
        /*060c*/ 	.byte	0x04, 0x28
        /*060e*/ 	.short	(.L_508 - .L_507)


	//   ....[0]....
.L_507:
        /*0610*/ 	.word	0x00000060


	//   ....[1]....
        /*0614*/ 	.word	0x00001310


	//   ....[2]....
        /*0618*/ 	.word	0x00001360


	//   ....[3]....
        /*061c*/ 	.word	0x000014b0


	//   ....[4]....
        /*0620*/ 	.word	0x00001510


	//   ....[5]....
        /*0624*/ 	.word	0x000016a0


	//   ....[6]....
        /*0628*/ 	.word	0x000016d0


	//   ....[7]....
        /*062c*/ 	.word	0x00001840


	//   ....[8]....
        /*0630*/ 	.word	0x00001860


	//   ....[9]....
        /*0634*/ 	.word	0x00003570


	//   ....[10]....
        /*0638*/ 	.word	0x00003d80


	//   ....[11]....
        /*063c*/ 	.word	0x00004560


	//   ....[12]....
        /*0640*/ 	.word	0x000045e0


	//   ....[13]....
        /*0644*/ 	.word	0x00004620


	//   ....[14]....
        /*0648*/ 	.word	0x00004650


	//   ....[15]....
        /*064c*/ 	.word	0x000076e0


	//   ....[16]....
        /*0650*/ 	.word	0x00007910


	//   ....[17]....
        /*0654*/ 	.word	0x000080d0


	//   ....[18]....
        /*0658*/ 	.word	0x000080f0


	//   ....[19]....
        /*065c*/ 	.word	0x00008b10


	//   ....[20]....
        /*0660*/ 	.word	0x00008b30


	//   ....[21]....
        /*0664*/ 	.word	0x0000b920


	//   ....[22]....
        /*0668*/ 	.word	0x0000b940


	//   ....[23]....
        /*066c*/ 	.word	0x0000bf90


	//   ....[24]....
        /*0670*/ 	.word	0x0000bfb0


	//   ....[25]....
        /*0674*/ 	.word	0x0000eb30


	//   ....[26]....
        /*0678*/ 	.word	0x0000ed50


	//   ....[27]....
        /*067c*/ 	.word	0x0000f500


	//   ....[28]....
        /*0680*/ 	.word	0x0000f520


	//   ....[29]....
        /*0684*/ 	.word	0x0000ff80


	//   ....[30]....
        /*0688*/ 	.word	0x0000ffa0


	//   ....[31]....
        /*068c*/ 	.word	0x00011250


	//   ....[32]....
        /*0690*/ 	.word	0x00011260


	//   ....[33]....
        /*0694*/ 	.word	0x00011290


	//   ....[34]....
        /*0698*/ 	.word	0x000112a0


	//   ....[35]....
        /*069c*/ 	.word	0x00012180


	//   ....[36]....
        /*06a0*/ 	.word	0x000121c0


	//   ....[37]....
        /*06a4*/ 	.word	0x00012200


	//   ....[38]....
        /*06a8*/ 	.word	0x00012230


	//   ....[39]....
        /*06ac*/ 	.word	0x00012320


	//   ....[40]....
        /*06b0*/ 	.word	0x00012340


	//   ....[41]....
        /*06b4*/ 	.word	0x00012f60


	//   ....[42]....
        /*06b8*/ 	.word	0x00012f70


	//----- nvinfo : EIATTR_EXIT_INSTR_OFFSETS
	.align		4
.L_508:
        /*06bc*/ 	.byte	0x04, 0x1c
        /*06be*/ 	.short	(.L_510 - .L_509)


	//   ....[0]....
.L_509:
        /*06c0*/ 	.word	0x000001c0


	//   ....[1]....
        /*06c4*/ 	.word	0x00012f80


	//   ....[2]....
        /*06c8*/ 	.word	0x00013b20


	//   ....[3]....
        /*06cc*/ 	.word	0x00013b70


	//   ....[4]....
        /*06d0*/ 	.word	0x00013ba0


	//   ....[5]....
        /*06d4*/ 	.word	0x00013c00


	//   ....[6]....
        /*06d8*/ 	.word	0x00013e90


	//----- nvinfo : EIATTR_CTAIDZ_USED
	.align		4
.L_510:
        /*06dc*/ 	.byte	0x01, 0x04
	.zero		2


	//----- nvinfo : EIATTR_MAX_THREADS
	.align		4
        /*06e0*/ 	.byte	0x04, 0x05
        /*06e2*/ 	.short	(.L_512 - .L_511)
.L_511:
        /*06e4*/ 	.word	0x00000100
        /*06e8*/ 	.word	0x00000001
        /*06ec*/ 	.word	0x00000001


	//----- nvinfo : EIATTR_CRS_STACK_SIZE
	.align		4
.L_512:
        /*06f0*/ 	.byte	0x04, 0x1e
        /*06f2*/ 	.short	(.L_514 - .L_513)
.L_513:
        /*06f4*/ 	.word	0x00000000
.L_514:


//--------------------- .nv.info._ZN7cutlass13device_kernelIN5flash19enable_sm80_to_sm89INS1_16FlashAttnFwdSm80INS1_25CollectiveMainloopFwdSm80ILi8ELi1ELb1EN4cute5tupleIJNS5_1CILi128EEENS7_ILi48EEENS7_ILi256EEEEEELi256ENS_6half_tEfNS_4arch4Sm80ELb0ELb1ELb1ELb1ELb0ELb0ELb1ELb1EEENS1_21CollectiveEpilogueFwdINS6_IJS8_SA_S9_EEENS6_IJNS7_ILi1EEESI_SI_EEESC_SE_Li256ELb1ELb1ELb1ELb0EEENS1_36VarlenDynamicPersistentTileSchedulerILi128ELi48ELi256ELi256ELb1ELb1ELb0ELb1ELb0ELb1EEEEEEEEEvNT_6ParamsE --------------------------
	.section	.nv.info._ZN7cutlass13device_kernelIN5flash19enable_sm80_to_sm89INS1_16FlashAttnFwdSm80INS1_25CollectiveMainloopFwdSm80ILi8ELi1ELb1EN4cute5tupleIJNS5_1CILi128EEENS7_ILi48EEENS7_ILi256EEEEEELi256ENS_6half_tEfNS_4arch4Sm80ELb0ELb1ELb1ELb1ELb0ELb0ELb1ELb1EEENS1_21CollectiveEpilogueFwdINS6_IJS8_SA_S9_EEENS6_IJNS7_ILi1EEESI_SI_EEESC_SE_Li256ELb1ELb1ELb1ELb0EEENS1_36VarlenDynamicPersistentTileSchedulerILi128ELi48ELi256ELi256ELb1ELb1ELb0ELb1ELb0ELb1EEEEEEEEEvNT_6ParamsE,"",@"SHT_CUDA_INFO"
	.sectionflags	@""
	.align	4


	//----- nvinfo : EIATTR_CUDA_API_VERSION
	.align		4
        /*0000*/ 	.byte	0x04, 0x37
        /*0002*/ 	.short	(.L_516 - .L_515)
.L_515:
        /*0004*/ 	.word	0x00000082


	//----- nvinfo : EIATTR_SW2861232_WAR
	.align		4
.L_516:
        /*0008*/ 	.byte	0x01, 0x35
	.zero		2


	//----- nvinfo : EIATTR_PARAM_CBANK
	.align		4
        /*000c*/ 	.byte	0x04, 0x0a
        /*000e*/ 	.short	(.L_518 - .L_517)
	.align		4
.L_517:
        /*0010*/ 	.word	index@(.nv.constant0._ZN7cutlass13device_kernelIN5flash19enable_sm80_to_sm89INS1_16FlashAttnFwdSm80INS1_25CollectiveMainloopFwdSm80ILi8ELi1ELb1EN4cute5tupleIJNS5_1CILi128EEENS7_ILi48EEENS7_ILi256EEEEEELi256ENS_6half_tEfNS_4arch4Sm80ELb0ELb1ELb1ELb1ELb0ELb0ELb1ELb1EEENS1_21CollectiveEpilogueFwdINS6_IJS8_SA_S9_EEENS6_IJNS7_ILi1EEESI_SI_EEESC_SE_Li256ELb1ELb1ELb1ELb0EEENS1_36VarlenDynamicPersistentTileSchedulerILi128ELi48ELi256ELi256ELb1ELb1ELb0ELb1ELb0ELb1EEEEEEEEEvNT_6ParamsE)
        /*0014*/ 	.short	0x0160
        /*0016*/ 	.short	0x0438


	//----- nvinfo : EIATTR_CBANK_PARAM_SIZE
	.align		4
.L_518:
        /*0018*/ 	.byte	0x03, 0x19
        /*001a*/ 	.short	0x0438


	//----- nvinfo : EIATTR_KPARAM_INFO
	.align		4
        /*001c*/ 	.byte	0x04, 0x17
        /*001e*/ 	.short	(.L_520 - .L_519)
.L_519:
        /*0020*/ 	.word	0x00000000
        /*0024*/ 	.short	0x0000
        /*0026*/ 	.short	0x0000
        /*0028*/ 	.byte	0x00, 0xf0, 0xe1, 0x10


	//----- nvinfo : EIATTR_MAXREG_COUNT
	.align		4
.L_520:
        /*002c*/ 	.byte	0x03, 0x1b
        /*002e*/ 	.short	0x00ff


	//----- nvinfo : EIATTR_NUM_BARRIERS
	.align		4
        /*0030*/ 	.byte	0x02, 0x4c
        /*0032*/ 	.byte	0x06
	.zero		1


	//----- nvinfo : EIATTR_ANNOTATIONS
	.align		4
        /*0034*/ 	.byte	0x04, 0x55
        /*0036*/ 	.short	(.L_522 - .L_521)


	//   ....[0]....
.L_521:
        /* <DEDUP_REMOVED lines=105> */


	//----- nvinfo : EIATTR_MERCURY_ISA_VERSION
	.align		4
.L_522:
        /*06b8*/ 	.byte	0x03, 0x5f
        /*06ba*/ 	.short	0x0000


	//----- nvinfo : EIATTR_INT_WARP_WIDE_INSTR_OFFSETS
	.align		4
        /*06bc*/ 	.byte	0x04, 0x31
        /*06be*/ 	.short	(.L_524 - .L_523)


	//   ....[0]....
.L_523:
        /*06c0*/ 	.word	0x00011ab0


	//   ....[1]....
        /*06c4*/ 	.word	0x00011b30


	//----- nvinfo : EIATTR_COOP_GROUP_MASK_REGIDS
	.align		4
.L_524:
        /*06c8*/ 	.byte	0x04, 0x29
        /*06ca*/ 	.short	(.L_526 - .L_525)


	//   ....[0]....
.L_525:
        /*06cc*/ 	.word	0xffffffff


	//   ....[1]....
        /*06d0*/ 	.word	0xffffffff


	//   ....[2]....
        /*06d4*/ 	.word	0xffffffff


	//   ....[3]....
        /*06d8*/ 	.word	0xffffffff


	//   ....[4]....
        /*06dc*/ 	.word	0xffffffff


	//   ....[5]....
        /*06e0*/ 	.word	0xffffffff


	//   ....[6]....
        /*06e4*/ 	.word	0xffffffff


	//   ....[7]....
        /*06e8*/ 	.word	0xffffffff


	//   ....[8]....
        /*06ec*/ 	.word	0xffffffff


	//   ....[9]....
        /*06f0*/ 	.word	0xffffffff


	//   ....[10]....
        /*06f4*/ 	.word	0xffffffff


	//   ....[11]....
        /*06f8*/ 	.word	0xffffffff


	//   ....[12]....
        /*06fc*/ 	.word	0xffffffff


	//   ....[13]....
        /*0700*/ 	.word	0xffffffff


	//   ....[14]....
        /*0704*/ 	.word	0xffffffff


	//   ....[15]....
        /*0708*/ 	.word	0xffffffff


	//   ....[16]....
        /*070c*/ 	.word	0xffffffff


	//   ....[17]....
        /*0710*/ 	.word	0xffffffff


	//   ....[18]....
        /*0714*/ 	.word	0xffffffff


	//   ....[19]....
        /*0718*/ 	.word	0xffffffff


	//   ....[20]....
        /*071c*/ 	.word	0xffffffff


	//   ....[21]....
        /*0720*/ 	.word	0xffffffff


	//   ....[22]....
        /*0724*/ 	.word	0xffffffff


	//   ....[23]....
        /*0728*/ 	.word	0xffffffff


	//   ....[24]....
        /*072c*/ 	.word	0xffffffff


	//   ....[25]....
        /*0730*/ 	.word	0xffffffff


	//   ....[26]....
        /*0734*/ 	.word	0xffffffff


	//   ....[27]....
        /*0738*/ 	.word	0xffffffff


	//   ....[28]....
        /*073c*/ 	.word	0xffffffff


	//   ....[29]....
        /*0740*/ 	.word	0xffffffff


	//   ....[30]....
        /*0744*/ 	.word	0xffffffff


	//   ....[31]....
        /*0748*/ 	.word	0xffffffff


	//   ....[32]....
        /*074c*/ 	.word	0xffffffff


	//   ....[33]....
        /*0750*/ 	.word	0xffffffff


	//   ....[34]....
        /*0754*/ 	.word	0xffffffff


	//   ....[35]....
        /*0758*/ 	.word	0xffffffff


	//   ....[36]....
        /*075c*/ 	.word	0xffffffff


	//   ....[37]....
        /*0760*/ 	.word	0xffffffff


	//   ....[38]....
        /*0764*/ 	.word	0xffffffff


	//   ....[39]....
        /*0768*/ 	.word	0xffffffff


	//   ....[40]....
        /*076c*/ 	.word	0xffffffff


	//   ....[41]....
        /*0770*/ 	.word	0xffffffff


	//   ....[42]....
        /*0774*/ 	.word	0xffffffff


	//   ....[43]....
        /*0778*/ 	.word	0xffffffff


	//   ....[44]....
        /*077c*/ 	.word	0xffffffff


	//   ....[45]....
        /*0780*/ 	.word	0xffffffff


	//   ....[46]....
        /*0784*/ 	.word	0xffffffff


	//   ....[47]....
        /*0788*/ 	.word	0xffffffff


	//   ....[48]....
        /*078c*/ 	.word	0xffffffff


	//   ....[49]....
        /*0790*/ 	.word	0xffffffff


	//   ....[50]....
        /*0794*/ 	.word	0xffffffff


	//   ....[51]....
        /*0798*/ 	.word	0xffffffff


	//   ....[52]....
        /*079c*/ 	.word	0xffffffff


	//   ....[53]....
        /*07a0*/ 	.word	0xffffffff


	//   ....[54]....
        /*07a4*/ 	.word	0xffffffff


	//   ....[55]....
        /*07a8*/ 	.word	0xffffffff


	//   ....[56]....
        /*07ac*/ 	.word	0xffffffff


	//   ....[57]....
        /*07b0*/ 	.word	0xffffffff


	//   ....[58]....
        /*07b4*/ 	.word	0xffffffff


	//   ....[59]....
        /*07b8*/ 	.word	0xffffffff


	//   ....[60]....
        /*07bc*/ 	.word	0xffffffff


	//   ....[61]....
        /*07c0*/ 	.word	0xffffffff


	//   ....[62]....
        /*07c4*/ 	.word	0xffffffff


	//   ....[63]....
        /*07c8*/ 	.word	0xffffffff


	//   ....[64]....
        /*07cc*/ 	.word	0xffffffff


	//   ....[65]....
        /*07d0*/ 	.word	0xffffffff


	//   ....[66]....
        /*07d4*/ 	.word	0xffffffff


	//   ....[67]....
        /*07d8*/ 	.word	0xffffffff


	//   ....[68]....
        /*07dc*/ 	.word	0xffffffff


	//   ....[69]....
        /*07e0*/ 	.word	0xffffffff


	//   ....[70]....
        /*07e4*/ 	.word	0xffffffff


	//   ....[71]....
        /*07e8*/ 	.word	0xffffffff


	//   ....[72]....
        /*07ec*/ 	.word	0xffffffff


	//   ....[73]....
        /*07f0*/ 	.word	0xffffffff


	//   ....[74]....
        /*07f4*/ 	.word	0xffffffff


	//   ....[75]....
        /*07f8*/ 	.word	0xffffffff


	//   ....[76]....
        /*07fc*/ 	.word	0xffffffff


	//   ....[77]....
        /*0800*/ 	.word	0xffffffff


	//   ....[78]....
        /*0804*/ 	.word	0xffffffff


	//   ....[79]....
        /*0808*/ 	.word	0xffffffff


	//   ....[80]....
        /*080c*/ 	.word	0xffffffff


	//   ....[81]....
        /*0810*/ 	.word	0xffffffff


	//   ....[82]....
        /*0814*/ 	.word	0xffffffff


	//   ....[83]....
        /*0818*/ 	.word	0xffffffff


	//   ....[84]....
        /*081c*/ 	.word	0xffffffff


	//   ....[85]....
        /*0820*/ 	.word	0xffffffff


	//   ....[86]....
        /*0824*/ 	.word	0xffffffff


	//   ....[87]....
        /*0828*/ 	.word	0xffffffff


	//   ....[88]....
        /*082c*/ 	.word	0xffffffff


	//   ....[89]....
        /*0830*/ 	.word	0xffffffff


	//   ....[90]....
        /*0834*/ 	.word	0xffffffff


	//   ....[91]....
        /*0838*/ 	.word	0xffffffff


	//   ....[92]....
        /*083c*/ 	.word	0xffffffff


	//   ....[93]....
        /*0840*/ 	.word	0xffffffff


	//   ....[94]....
        /*0844*/ 	.word	0xffffffff


	//   ....[95]....
        /*0848*/ 	.word	0xffffffff


	//   ....[96]....
        /*084c*/ 	.word	0xffffffff


	//   ....[97]....
        /*0850*/ 	.word	0xffffffff


	//   ....[98]....
        /*0854*/ 	.word	0xffffffff


	//   ....[99]....
        /*0858*/ 	.word	0xffffffff


	//   ....[100]....
        /*085c*/ 	.word	0xffffffff


	//   ....[101]....
        /*0860*/ 	.word	0xffffffff


	//   ....[102]....
        /*0864*/ 	.word	0xffffffff


	//   ....[103]....
        /*0868*/ 	.word	0xffffffff


	//   ....[104]....
        /*086c*/ 	.word	0xffffffff


	//   ....[105]....
        /*0870*/ 	.word	0xffffffff


	//   ....[106]....
        /*0874*/ 	.word	0xffffffff


	//   ....[107]....
        /*0878*/ 	.word	0xffffffff


	//   ....[108]....
        /*087c*/ 	.word	0xffffffff


	//   ....[109]....
        /*0880*/ 	.word	0xffffffff


	//   ....[110]....
        /*0884*/ 	.word	0xffffffff


	//   ....[111]....
        /*0888*/ 	.word	0xffffffff


	//   ....[112]....
        /*088c*/ 	.word	0xffffffff


	//   ....[113]....
        /*0890*/ 	.word	0xffffffff


	//   ....[114]....
        /*0894*/ 	.word	0xffffffff


	//   ....[115]....
        /*0898*/ 	.word	0xffffffff


	//   ....[116]....
        /*089c*/ 	.word	0xffffffff


	//   ....[117]....
        /*08a0*/ 	.word	0xffffffff


	//   ....[118]....
        /*08a4*/ 	.word	0xffffffff


	//   ....[119]....
        /*08a8*/ 	.word	0xffffffff


	//   ....[120]....
        /*08ac*/ 	.word	0xffffffff


	//   ....[121]....
        /*08b0*/ 	.word	0xffffffff


	//   ....[122]....
        /*08b4*/ 	.word	0xffffffff


	//   ....[123]....
        /*08b8*/ 	.word	0xffffffff


	//   ....[124]....
        /*08bc*/ 	.word	0xffffffff


	//   ....[125]....
        /*08c0*/ 	.word	0xffffffff


	//   ....[126]....
        /*08c4*/ 	.word	0xffffffff


	//   ....[127]....
        /*08c8*/ 	.word	0xffffffff


	//   ....[128]....
        /*08cc*/ 	.word	0xffffffff


	//   ....[129]....
        /*08d0*/ 	.word	0xffffffff


	//   ....[130]....
        /*08d4*/ 	.word	0xffffffff


	//   ....[131]....
        /*08d8*/ 	.word	0xffffffff


	//   ....[132]....
        /*08dc*/ 	.word	0xffffffff


	//   ....[133]....
        /*08e0*/ 	.word	0xffffffff


	//   ....[134]....
        /*08e4*/ 	.word	0xffffffff


	//   ....[135]....
        /*08e8*/ 	.word	0xffffffff


	//   ....[136]....
        /*08ec*/ 	.word	0xffffffff


	//   ....[137]....
        /*08f0*/ 	.word	0xffffffff


	//   ....[138]....
        /*08f4*/ 	.word	0xffffffff


	//   ....[139]....
        /*08f8*/ 	.word	0xffffffff


	//   ....[140]....
        /*08fc*/ 	.word	0xffffffff


	//   ....[141]....
        /*0900*/ 	.word	0xffffffff


	//   ....[142]....
        /*0904*/ 	.word	0xffffffff


	//   ....[143]....
        /*0908*/ 	.word	0xffffffff


	//   ....[144]....
        /*090c*/ 	.word	0xffffffff


	//----- nvinfo : EIATTR_COOP_GROUP_INSTR_OFFSETS
	.align		4
.L_526:
        /*0910*/ 	.byte	0x04, 0x28
        /*0912*/ 	.short	(.L_528 - .L_527)


	//   ....[0]....
.L_527:
        /*0914*/ 	.word	0x00000050


	//   ....[1]....
        /*0918*/ 	.word	0x00000200


	//   ....[2]....
        /*091c*/ 	.word	0x00000230


	//   ....[3]....
        /*0920*/ 	.word	0x00000260


	//   ....[4]....
        /*0924*/ 	.word	0x00000290


	//   ....[5]....
        /*0928*/ 	.word	0x000002c0


	//   ....[6]....
        /*092c*/ 	.word	0x000002f0


	//   ....[7]....
        /*0930*/ 	.word	0x00000450


	//   ....[8]....
        /*0934*/ 	.word	0x00000490


	//   ....[9]....
        /*0938*/ 	.word	0x000004c0


	//   ....[10]....
        /*093c*/ 	.word	0x000004f0


	//   ....[11]....
        /*0940*/ 	.word	0x00000520


	//   ....[12]....
        /*0944*/ 	.word	0x00000550


	//   ....[13]....
        /*0948*/ 	.word	0x000005e0


	//   ....[14]....
        /*094c*/ 	.word	0x00000630


	//   ....[15]....
        /*0950*/ 	.word	0x00000650


	//   ....[16]....
        /*0954*/ 	.word	0x000006b0


	//   ....[17]....
        /*0958*/ 	.word	0x00002aa0


	//   ....[18]....
        /*095c*/ 	.word	0x00002ae0


	//   ....[19]....
        /*0960*/ 	.word	0x00002c20


	//   ....[20]....
        /*0964*/ 	.word	0x00002c50


	//   ....[21]....
        /*0968*/ 	.word	0x00002c80


	//   ....[22]....
        /*096c*/ 	.word	0x00002da0


	//   ....[23]....
        /*0970*/ 	.word	0x00002dc0


	//   ....[24]....
        /*0974*/ 	.word	0x00002e00


	//   ....[25]....
        /*0978*/ 	.word	0x00004a70


	//   ....[26]....
        /*097c*/ 	.word	0x00004c20


	//   ....[27]....
        /*0980*/ 	.word	0x00005510


	//   ....[28]....
        /*0984*/ 	.word	0x00005530


	//   ....[29]....
        /*0988*/ 	.word	0x00005690


	//   ....[30]....
        /*098c*/ 	.word	0x000056e0


	//   ....[31]....
        /*0990*/ 	.word	0x00007f90


	//   ....[32]....
        /*0994*/ 	.word	0x000085b0


	//   ....[33]....
        /*0998*/ 	.word	0x00008850


	//   ....[34]....
        /*099c*/ 	.word	0x00008870


	//   ....[35]....
        /*09a0*/ 	.word	0x00009280


	//   ....[36]....
        /*09a4*/ 	.word	0x000092a0


	//   ....[37]....
        /*09a8*/ 	.word	0x0000bc10


	//   ....[38]....
        /*09ac*/ 	.word	0x0000bc30


	//   ....[39]....
        /*09b0*/ 	.word	0x0000c260


	//   ....[40]....
        /*09b4*/ 	.word	0x0000c280


	//   ....[41]....
        /*09b8*/ 	.word	0x0000e9e0


	//   ....[42]....
        /*09bc*/ 	.word	0x0000f000


	//   ....[43]....
        /*09c0*/ 	.word	0x0000f2c0


	//   ....[44]....
        /*09c4*/ 	.word	0x0000f2e0


	//   ....[45]....
        /*09c8*/ 	.word	0x0000fd10


	//   ....[46]....
        /*09cc*/ 	.word	0x0000fd30


	//   ....[47]....
        /*09d0*/ 	.word	0x00011060


	//   ....[48]....
        /*09d4*/ 	.word	0x000110b0


	//   ....[49]....
        /*09d8*/ 	.word	0x000110d0


	//   ....[50]....
        /*09dc*/ 	.word	0x000110f0


	//   ....[51]....
        /*09e0*/ 	.word	0x000129d0


	//   ....[52]....
        /*09e4*/ 	.word	0x000129e0


	//   ....[53]....
        /*09e8*/ 	.word	0x00012a00


	//   ....[54]....
        /*09ec*/ 	.word	0x00012a20


	//   ....[55]....
        /*09f0*/ 	.word	0x00012e30


	//   ....[56]....
        /*09f4*/ 	.word	0x00012e50


	//   ....[57]....
        /*09f8*/ 	.word	0x00012ff0


	//   ....[58]....
        /*09fc*/ 	.word	0x00013000


	//   ....[59]....
        /*0a00*/ 	.word	0x00013170


	//   ....[60]....
        /*0a04*/ 	.word	0x00013190


	//   ....[61]....
        /*0a08*/ 	.word	0x00013300


	//   ....[62]....
        /*0a0c*/ 	.word	0x00013310


	//   ....[63]....
        /*0a10*/ 	.word	0x00013690


	//   ....[64]....
        /*0a14*/ 	.word	0x000136b0


	//   ....[65]....
        /*0a18*/ 	.word	0x00014300


	//   ....[66]....
        /*0a1c*/ 	.word	0x00014310


	//   ....[67]....
        /*0a20*/ 	.word	0x00015370


	//   ....[68]....
        /*0a24*/ 	.word	0x00015390


	//   ....[69]....
        /*0a28*/ 	.word	0x00015540


	//   ....[70]....
        /*0a2c*/ 	.word	0x00015550


	//   ....[71]....
        /*0a30*/ 	.word	0x000156c0


	//   ....[72]....
        /*0a34*/ 	.word	0x000156e0


	//   ....[73]....
        /*0a38*/ 	.word	0x00015850


	//   ....[74]....
        /*0a3c*/ 	.word	0x00015860


	//   ....[75]....
        /*0a40*/ 	.word	0x00015a90


	//   ....[76]....
        /*0a44*/ 	.word	0x00015ab0


	//   ....[77]....
        /*0a48*/ 	.word	0x00015be0


	//   ....[78]....
        /*0a4c*/ 	.word	0x00015c20


	//   ....[79]....
        /*0a50*/ 	.word	0x00015c50


	//   ....[80]....
        /*0a54*/ 	.word	0x00015c80


	//   ....[81]....
        /*0a58*/ 	.word	0x00015cb0


	//   ....[82]....
        /*0a5c*/ 	.word	0x00015ce0


	//   ....[83]....
        /*0a60*/ 	.word	0x00015e40


	//   ....[84]....
        /*0a64*/ 	.word	0x00015e80


	//   ....[85]....
        /*0a68*/ 	.word	0x00015eb0


	//   ....[86]....
        /*0a6c*/ 	.word	0x00015ee0


	//   ....[87]....
        /*0a70*/ 	.word	0x00015f10


	//   ....[88]....
        /*0a74*/ 	.word	0x00015f40


	//   ....[89]....
        /*0a78*/ 	.word	0x00015fd0


	//   ....[90]....
        /*0a7c*/ 	.word	0x00016030


	//   ....[91]....
        /*0a80*/ 	.word	0x00016040


	//   ....[92]....
        /*0a84*/ 	.word	0x000160a0


	//   ....[93]....
        /*0a88*/ 	.word	0x00016b10


	//   ....[94]....
        /*0a8c*/ 	.word	0x00016b70


	//   ....[95]....
        /*0a90*/ 	.word	0x00016bc0


	//   ....[96]....
        /*0a94*/ 	.word	0x00016c10


	//   ....[97]....
        /*0a98*/ 	.word	0x00016c60


	//   ....[98]....
        /*0a9c*/ 	.word	0x00016cd0


	//   ....[99]....
        /*0aa0*/ 	.word	0x00016d10


	//   ....[100]....
        /*0aa4*/ 	.word	0x00016d80


	//   ....[101]....
        /*0aa8*/ 	.word	0x00016df0


	//   ....[102]....
        /*0aac*/ 	.word	0x00016e50


	//   ....[103]....
        /*0ab0*/ 	.word	0x00016eb0


	//   ....[104]....
        /*0ab4*/ 	.word	0x00016f10


	//   ....[105]....
        /*0ab8*/ 	.word	0x00016f60


	//   ....[106]....
        /*0abc*/ 	.word	0x00016fc0


	//   ....[107]....
        /*0ac0*/ 	.word	0x00017030


	//   ....[108]....
        /*0ac4*/ 	.word	0x000170a0


	//   ....[109]....
        /*0ac8*/ 	.word	0x00017100


	//   ....[110]....
        /*0acc*/ 	.word	0x00017160


	//   ....[111]....
        /*0ad0*/ 	.word	0x000171c0


	//   ....[112]....
        /*0ad4*/ 	.word	0x00017230


	//   ....[113]....
        /*0ad8*/ 	.word	0x00017290


	//   ....[114]....
        /*0adc*/ 	.word	0x000172f0


	//   ....[115]....
        /*0ae0*/ 	.word	0x00017350


	//   ....[116]....
        /*0ae4*/ 	.word	0x000173c0


	//   ....[117]....
        /*0ae8*/ 	.word	0x00017420


	//   ....[118]....
        /*0aec*/ 	.word	0x00017480


	//   ....[119]....
        /*0af0*/ 	.word	0x000174e0


	//   ....[120]....
        /*0af4*/ 	.word	0x00017550


	//   ....[121]....
        /*0af8*/ 	.word	0x000175b0


	//   ....[122]....
        /*0afc*/ 	.word	0x00017610


	//   ....[123]....
        /*0b00*/ 	.word	0x00017670


	//   ....[124]....
        /*0b04*/ 	.word	0x000176e0


	//   ....[125]....
        /*0b08*/ 	.word	0x00017740


	//   ....[126]....
        /*0b0c*/ 	.word	0x000177a0


	//   ....[127]....
        /*0b10*/ 	.word	0x00017800


	//   ....[128]....
        /*0b14*/ 	.word	0x00017870


	//   ....[129]....
        /*0b18*/ 	.word	0x000178c0


	//   ....[130]....
        /*0b1c*/ 	.word	0x00017900


	//   ....[131]....
        /*0b20*/ 	.word	0x00017950


	//   ....[132]....
        /*0b24*/ 	.word	0x000179a0


	//   ....[133]....
        /*0b28*/ 	.word	0x000179f0


	//   ....[134]....
        /*0b2c*/ 	.word	0x00017a60


	//   ....[135]....
        /*0b30*/ 	.word	0x00017aa0


	//   ....[136]....
        /*0b34*/ 	.word	0x00017af0


	//   ....[137]....
        /*0b38*/ 	.word	0x00017b40


	//   ....[138]....
        /*0b3c*/ 	.word	0x00017b90


	//   ....[139]....
        /*0b40*/ 	.word	0x00017be0


	//   ....[140]....
        /*0b44*/ 	.word	0x00017c50


	//   ....[141]....
        /*0b48*/ 	.word	0x00017c90


	//   ....[142]....
        /*0b4c*/ 	.word	0x00017d00


	//   ....[143]....
        /*0b50*/ 	.word	0x00017d60


	//   ....[144]....
        /*0b54*/ 	.word	0x00017dc0


	//----- nvinfo : EIATTR_EXIT_INSTR_OFFSETS
	.align		4
.L_528:
        /*0b58*/ 	.byte	0x04, 0x1c
        /*0b5a*/ 	.short	(.L_530 - .L_529)


	//   ....[0]....
.L_529:
        /*0b5c*/ 	.word	0x000010d0


	//   ....[1]....
        /*0b60*/ 	.word	0x00016ad0


	//----- nvinfo : EIATTR_MAX_THREADS
	.align		4
.L_530:
        /*0b64*/ 	.byte	0x04, 0x05
        /*0b66*/ 	.short	(.L_532 - .L_531)
.L_531:
        /*0b68*/ 	.word	0x00000100
        /*0b6c*/ 	.word	0x00000001
        /*0b70*/ 	.word	0x00000001


	//----- nvinfo : EIATTR_CRS_STACK_SIZE
	.align		4
.L_532:
        /*0b74*/ 	.byte	0x04, 0x1e
        /*0b76*/ 	.short	(.L_534 - .L_533)
.L_533:
        /*0b78*/ 	.word	0x00000000
.L_534:


//--------------------- .nv.info._ZN7cutlass13device_kernelIN5flash19enable_sm80_to_sm89INS1_16FlashAttnFwdSm80INS1_25CollectiveMainloopFwdSm80ILi8ELi1ELb0EN4cute5tupleIJNS5_1CILi128EEENS7_ILi32EEENS7_ILi256EEEEEELi256ENS_6half_tEfNS_4arch4Sm80ELb0ELb1ELb1ELb1ELb0ELb1ELb1ELb1EEENS1_21CollectiveEpilogueFwdINS6_IJS8_SA_S9_EEENS6_IJNS7_ILi1EEESI_SI_EEESC_SE_Li256ELb1ELb1ELb1ELb0EEENS1_36VarlenDynamicPersistentTileSchedulerILi128ELi32ELi256ELi256ELb1ELb1ELb0ELb1ELb0ELb1EEEEEEEEEvNT_6ParamsE --------------------------
	.section	.nv.info._ZN7cutlass13device_kernelIN5flash19enable_sm80_to_sm89INS1_16FlashAttnFwdSm80INS1_25CollectiveMainloopFwdSm80ILi8ELi1ELb0EN4cute5tupleIJNS5_1CILi128EEENS7_ILi32EEENS7_ILi256EEEEEELi256ENS_6half_tEfNS_4arch4Sm80ELb0ELb1ELb1ELb1ELb0ELb1ELb1ELb1EEENS1_21CollectiveEpilogueFwdINS6_IJS8_SA_S9_EEENS6_IJNS7_ILi1EEESI_SI_EEESC_SE_Li256ELb1ELb1ELb1ELb0EEENS1_36VarlenDynamicPersistentTileSchedulerILi128ELi32ELi256ELi256ELb1ELb1ELb0ELb1ELb0ELb1EEEEEEEEEvNT_6ParamsE,"",@"SHT_CUDA_INFO"
	.sectionflags	@""
	.align	4


	//----- nvinfo : EIATTR_CUDA_API_VERSION
	.align		4
        /*0000*/ 	.byte	0x04, 0x37
        /*0002*/ 	.short	(.L_536 - .L_535)
.L_535:
        /*0004*/ 	.word	0x00000082


	//----- nvinfo : EIATTR_SW2861232_WAR
	.align		4
.L_536:
        /*0008*/ 	.byte	0x01, 0x35
	.zero		2


	//----- nvinfo : EIATTR_PARAM_CBANK
	.align		4
        /*000c*/ 	.byte	0x04, 0x0a
        /*000e*/ 	.short	(.L_538 - .L_537)
	.align		4
.L_537:
        /*0010*/ 	.word	index@(.nv.constant0._ZN7cutlass13device_kernelIN5flash19enable_sm80_to_sm89INS1_16FlashAttnFwdSm80INS1_25CollectiveMainloopFwdSm80ILi8ELi1ELb0EN4cute5tupleIJNS5_1CILi128EEENS7_ILi32EEENS7_ILi256EEEEEELi256ENS_6half_tEfNS_4arch4Sm80ELb0ELb1ELb1ELb1ELb0ELb1ELb1ELb1EEENS1_21CollectiveEpilogueFwdINS6_IJS8_SA_S9_EEENS6_IJNS7_ILi1EEESI_SI_EEESC_SE_Li256ELb1ELb1ELb1ELb0EEENS1_36VarlenDynamicPersistentTileSchedulerILi128ELi32ELi256ELi256ELb1ELb1ELb0ELb1ELb0ELb1EEEEEEEEEvNT_6ParamsE)
        /*0014*/ 	.short	0x0160
        /*0016*/ 	.short	0x0438


	//----- nvinfo : EIATTR_CBANK_PARAM_SIZE
	.align		4
.L_538:
        /*0018*/ 	.byte	0x03, 0x19
        /*001a*/ 	.short	0x0438


	//----- nvinfo : EIATTR_KPARAM_INFO
	.align		4
        /*001c*/ 	.byte	0x04, 0x17
        /*001e*/ 	.short	(.L_540 - .L_539)
.L_539:
        /*0020*/ 	.word	0x00000000
        /*0024*/ 	.short	0x0000
        /*0026*/ 	.short	0x0000
        /*0028*/ 	.byte	0x00, 0xf0, 0xe1, 0x10


	//----- nvinfo : EIATTR_MAXREG_COUNT
	.align		4
.L_540:
        /*002c*/ 	.byte	0x03, 0x1b
        /*002e*/ 	.short	0x00ff


	//----- nvinfo : EIATTR_NUM_BARRIERS
	.align		4
        /*0030*/ 	.byte	0x02, 0x4c
        /*0032*/ 	.byte	0x06
	.zero		1


	//----- nvinfo : EIATTR_ANNOTATIONS
	.align		4
        /*0034*/ 	.byte	0x04, 0x55
        /*0036*/ 	.short	(.L_542 - .L_541)


	//   ....[0]....
.L_541:
        /*0038*/ 	.word	0x00000001
        /*003c*/ 	.byte	0x70, 0x00, 0x00, 0x00, 0x01, 0x00, 0x00, 0x00, 0xc0, 0x14, 0x00, 0x00, 0x01, 0x00, 0x00, 0x00
        /*004c*/ 	.byte	0x60, 0xad, 0x01, 0x00, 0x01, 0x00, 0x00, 0x00, 0x60, 0xe3, 0x01, 0x00


	//----- nvinfo : EIATTR_MERCURY_ISA_VERSION
	.align		4
.L_542:
        /*0058*/ 	.byte	0x03, 0x5f
        /*005a*/ 	.short	0x0000


	//----- nvinfo : EIATTR_INT_WARP_WIDE_INSTR_OFFSETS
	.align		4
        /*005c*/ 	.byte	0x04, 0x31
        /*005e*/ 	.short	(.L_544 - .L_543)


	//   ....[0]....
.L_543:
        /*0060*/ 	.word	0x0001a2f0


	//   ....[1]....
        /*0064*/ 	.word	0x0001a370


	//----- nvinfo : EIATTR_COOP_GROUP_MASK_REGIDS
	.align		4
.L_544:
        /*0068*/ 	.byte	0x04, 0x29
        /*006a*/ 	.short	(.L_546 - .L_545)


	//   ....[0]....
.L_545:
        /*006c*/ 	.word	0xffffffff


	//   ....[1]....
        /*0070*/ 	.word	0xffffffff


	//   ....[2]....
        /*0074*/ 	.word	0xffffffff


	//   ....[3]....
        /*0078*/ 	.word	0xffffffff


	//   ....[4]....
        /*007c*/ 	.word	0xffffffff


	//   ....[5]....
        /*0080*/ 	.word	0xffffffff


	//   ....[6]....
        /*0084*/ 	.word	0xffffffff


	//   ....[7]....
        /*0088*/ 	.word	0xffffffff


	//   ....[8]....
        /*008c*/ 	.word	0xffffffff


	//   ....[9]....
        /*0090*/ 	.word	0xffffffff


	//   ....[10]....
        /*0094*/ 	.word	0xffffffff


	//   ....[11]....
        /*0098*/ 	.word	0xffffffff


	//   ....[12]....
        /*009c*/ 	.word	0xffffffff


	//   ....[13]....
        /*00a0*/ 	.word	0xffffffff


	//   ....[14]....
        /*00a4*/ 	.word	0xffffffff


	//   ....[15]....
        /*00a8*/ 	.word	0xffffffff


	//   ....[16]....
        /*00ac*/ 	.word	0xffffffff


	//   ....[17]....
        /*00b0*/ 	.word	0xffffffff


	//   ....[18]....
        /*00b4*/ 	.word	0xffffffff


	//   ....[19]....
        /*00b8*/ 	.word	0xffffffff


	//   ....[20]....
        /*00bc*/ 	.word	0xffffffff


	//   ....[21]....
        /*00c0*/ 	.word	0xffffffff


	//   ....[22]....
        /*00c4*/ 	.word	0xffffffff


	//   ....[23]....
        /*00c8*/ 	.word	0xffffffff


	//   ....[24]....
        /*00cc*/ 	.word	0xffffffff


	//   ....[25]....
        /*00d0*/ 	.word	0xffffffff


	//   ....[26]....
        /*00d4*/ 	.word	0xffffffff


	//   ....[27]....
        /*00d8*/ 	.word	0xffffffff


	//   ....[28]....
        /*00dc*/ 	.word	0xffffffff


	//   ....[29]....
        /*00e0*/ 	.word	0xffffffff


	//   ....[30]....
        /*00e4*/ 	.word	0xffffffff


	//   ....[31]....
        /*00e8*/ 	.word	0xffffffff


	//   ....[32]....
        /*00ec*/ 	.word	0xffffffff


	//   ....[33]....
        /*00f0*/ 	.word	0xffffffff


	//   ....[34]....
        /*00f4*/ 	.word	0xffffffff


	//   ....[35]....
        /*00f8*/ 	.word	0xffffffff


	//   ....[36]....
        /*00fc*/ 	.word	0xffffffff


	//   ....[37]....
        /*0100*/ 	.word	0xffffffff


	//   ....[38]....
        /*0104*/ 	.word	0xffffffff


	//   ....[39]....
        /*0108*/ 	.word	0xffffffff


	//   ....[40]....
        /*010c*/ 	.word	0xffffffff


	//   ....[41]....
        /*0110*/ 	.word	0xffffffff


	//   ....[42]....
        /*0114*/ 	.word	0xffffffff


	//   ....[43]....
        /*0118*/ 	.word	0xffffffff


	//   ....[44]....
        /*011c*/ 	.word	0xffffffff


	//   ....[45]....
        /*0120*/ 	.word	0xffffffff


	//   ....[46]....
        /*0124*/ 	.word	0xffffffff


	//   ....[47]....
        /*0128*/ 	.word	0xffffffff


	//   ....[48]....
        /*012c*/ 	.word	0xffffffff


	//   ....[49]....
        /*0130*/ 	.word	0xffffffff


	//   ....[50]....
        /*0134*/ 	.word	0xffffffff


	//   ....[51]....
        /*0138*/ 	.word	0xffffffff


	//   ....[52]....
        /*013c*/ 	.word	0xffffffff


	//   ....[53]....
        /*0140*/ 	.word	0xffffffff


	//   ....[54]....
        /*0144*/ 	.word	0xffffffff


	//   ....[55]....
        /*0148*/ 	.word	0xffffffff


	//   ....[56]....
        /*014c*/ 	.word	0xffffffff


	//   ....[57]....
        /*0150*/ 	.word	0xffffffff


	//   ....[58]....
        /*0154*/ 	.word	0xffffffff


	//   ....[59]....
        /*0158*/ 	.word	0xffffffff


	//   ....[60]....
        /*015c*/ 	.word	0xffffffff


	//   ....[61]....
        /*0160*/ 	.word	0xffffffff


	//   ....[62]....
        /*0164*/ 	.word	0xffffffff


	//   ....[63]....
        /*0168*/ 	.word	0xffffffff


	//   ....[64]....
        /*016c*/ 	.word	0xffffffff


	//   ....[65]....
        /*0170*/ 	.word	0xffffffff


	//   ....[66]....
        /*0174*/ 	.word	0xffffffff


	//   ....[67]....
        /*0178*/ 	.word	0xffffffff


	//   ....[68]....
        /*017c*/ 	.word	0xffffffff


	//   ....[69]....
        /*0180*/ 	.word	0xffffffff


	//   ....[70]....
        /*0184*/ 	.word	0xffffffff


	//   ....[71]....
        /*0188*/ 	.word	0xffffffff


	//   ....[72]....
        /*018c*/ 	.word	0xffffffff


	//   ....[73]....
        /*0190*/ 	.word	0xffffffff


	//   ....[74]....
        /*0194*/ 	.word	0xffffffff


	//   ....[75]....
        /*0198*/ 	.word	0xffffffff


	//   ....[76]....
        /*019c*/ 	.word	0xffffffff


	//   ....[77]....
        /*01a0*/ 	.word	0xffffffff


	//   ....[78]....
        /*01a4*/ 	.word	0xffffffff


	//   ....[79]....
        /*01a8*/ 	.word	0xffffffff


	//   ....[80]....
        /*01ac*/ 	.word	0xffffffff


	//   ....[81]....
        /*01b0*/ 	.word	0xffffffff


	//   ....[82]....
        /*01b4*/ 	.word	0xffffffff


	//   ....[83]....
        /*01b8*/ 	.word	0xffffffff


	//   ....[84]....
        /*01bc*/ 	.word	0xffffffff


	//   ....[85]....
        /*01c0*/ 	.word	0xffffffff


	//   ....[86]....
        /*01c4*/ 	.word	0xffffffff


	//   ....[87]....
        /*01c8*/ 	.word	0xffffffff


	//   ....[88]....
        /*01cc*/ 	.word	0xffffffff


	//   ....[89]....
        /*01d0*/ 	.word	0xffffffff


	//   ....[90]....
        /*01d4*/ 	.word	0xffffffff


	//   ....[91]....
        /*01d8*/ 	.word	0xffffffff


	//   ....[92]....
        /*01dc*/ 	.word	0xffffffff


	//   ....[93]....
        /*01e0*/ 	.word	0xffffffff


	//   ....[94]....
        /*01e4*/ 	.word	0xffffffff


	//   ....[95]....
        /*01e8*/ 	.word	0xffffffff


	//   ....[96]....
        /*01ec*/ 	.word	0xffffffff


	//   ....[97]....
        /*01f0*/ 	.word	0xffffffff


	//   ....[98]....
        /*01f4*/ 	.word	0xffffffff


	//   ....[99]....
        /*01f8*/ 	.word	0xffffffff


	//   ....[100]....
        /*01fc*/ 	.word	0xffffffff


	//   ....[101]....
        /*0200*/ 	.word	0xffffffff


	//   ....[102]....
        /*0204*/ 	.word	0xffffffff


	//   ....[103]....
        /*0208*/ 	.word	0xffffffff


	//   ....[104]....
        /*020c*/ 	.word	0xffffffff


	//   ....[105]....
        /*0210*/ 	.word	0xffffffff


	//   ....[106]....
        /*0214*/ 	.word	0xffffffff


	//   ....[107]....
        /*0218*/ 	.word	0xffffffff


	//   ....[108]....
        /*021c*/ 	.word	0xffffffff


	//   ....[109]....
        /*0220*/ 	.word	0xffffffff


	//   ....[110]....
        /*0224*/ 	.word	0xffffffff


	//   ....[111]....
        /*0228*/ 	.word	0xffffffff


	//   ....[112]....
        /*022c*/ 	.word	0xffffffff


	//   ....[113]....
        /*0230*/ 	.word	0xffffffff


	//   ....[114]....
        /*0234*/ 	.word	0xffffffff


	//   ....[115]....
        /*0238*/ 	.word	0xffffffff


	//   ....[116]....
        /*023c*/ 	.word	0xffffffff


	//   ....[117]....
        /*0240*/ 	.word	0xffffffff


	//   ....[118]....
        /*0244*/ 	.word	0xffffffff


	//   ....[119]....
        /*0248*/ 	.word	0xffffffff


	//   ....[120]....
        /*024c*/ 	.word	0xffffffff


	//   ....[121]....
        /*0250*/ 	.word	0xffffffff


	//   ....[122]....
        /*0254*/ 	.word	0xffffffff


	//   ....[123]....
        /*0258*/ 	.word	0xffffffff


	//   ....[124]....
        /*025c*/ 	.word	0xffffffff


	//   ....[125]....
        /*0260*/ 	.word	0xffffffff


	//   ....[126]....
        /*0264*/ 	.word	0xffffffff


	//   ....[127]....
        /*0268*/ 	.word	0xffffffff


	//   ....[128]....
        /*026c*/ 	.word	0xffffffff


	//   ....[129]....
        /*0270*/ 	.word	0xffffffff


	//   ....[130]....
        /*0274*/ 	.word	0xffffffff


	//   ....[131]....
        /*0278*/ 	.word	0xffffffff


	//   ....[132]....
        /*027c*/ 	.word	0xffffffff


	//   ....[133]....
        /*0280*/ 	.word	0xffffffff


	//   ....[134]....
        /*0284*/ 	.word	0xffffffff


	//   ....[135]....
        /*0288*/ 	.word	0xffffffff


	//   ....[136]....
        /*028c*/ 	.word	0xffffffff


	//   ....[137]....
        /*0290*/ 	.word	0xffffffff


	//   ....[138]....
        /*0294*/ 	.word	0xffffffff


	//   ....[139]....
        /*0298*/ 	.word	0xffffffff


	//   ....[140]....
        /*029c*/ 	.word	0xffffffff


	//   ....[141]....
        /*02a0*/ 	.word	0xffffffff


	//   ....[142]....
        /*02a4*/ 	.word	0xffffffff


	//   ....[143]....
        /*02a8*/ 	.word	0xffffffff


	//   ....[144]....
        /*02ac*/ 	.word	0xffffffff


	//   ....[145]....
        /*02b0*/ 	.word	0xffffffff


	//   ....[146]....
        /*02b4*/ 	.word	0xffffffff


	//   ....[147]....
        /*02b8*/ 	.word	0xffffffff


	//   ....[148]....
        /*02bc*/ 	.word	0xffffffff


	//   ....[149]....
        /*02c0*/ 	.word	0xffffffff


	//   ....[150]....
        /*02c4*/ 	.word	0xffffffff


	//   ....[151]....
        /*02c8*/ 	.word	0xffffffff


	//   ....[152]....
        /*02cc*/ 	.word	0xffffffff


	//   ....[153]....
        /*02d0*/ 	.word	0xffffffff


	//   ....[154]....
        /*02d4*/ 	.word	0xffffffff


	//   ....[155]....
        /*02d8*/ 	.word	0xffffffff


	//   ....[156]....
        /*02dc*/ 	.word	0xffffffff


	//   ....[157]....
        /*02e0*/ 	.word	0xffffffff


	//   ....[158]....
        /*02e4*/ 	.word	0xffffffff


	//   ....[159]....
        /*02e8*/ 	.word	0xffffffff


	//   ....[160]....
        /*02ec*/ 	.word	0xffffffff


	//   ....[161]....
        /*02f0*/ 	.word	0xffffffff


	//   ....[162]....
        /*02f4*/ 	.word	0xffffffff


	//   ....[163]....
        /*02f8*/ 	.word	0xffffffff


	//   ....[164]....
        /*02fc*/ 	.word	0xffffffff


	//   ....[165]....
        /*0300*/ 	.word	0xffffffff


	//   ....[166]....
        /*0304*/ 	.word	0xffffffff


	//   ....[167]....
        /*0308*/ 	.word	0xffffffff


	//   ....[168]....
        /*030c*/ 	.word	0xffffffff


	//   ....[169]....
        /*0310*/ 	.word	0xffffffff


	//   ....[170]....
        /*0314*/ 	.word	0xffffffff


	//   ....[171]....
        /*0318*/ 	.word	0xffffffff


	//   ....[172]....
        /*031c*/ 	.word	0xffffffff


	//   ....[173]....
        /*0320*/ 	.word	0xffffffff


	//   ....[174]....
        /*0324*/ 	.word	0xffffffff


	//   ....[175]....
        /*0328*/ 	.word	0xffffffff


	//   ....[176]....
        /*032c*/ 	.word	0xffffffff


	//   ....[177]....
        /*0330*/ 	.word	0xffffffff


	//   ....[178]....
        /*0334*/ 	.word	0xffffffff


	//   ....[179]....
        /*0338*/ 	.word	0xffffffff


	//   ....[180]....
        /*033c*/ 	.word	0xffffffff


	//   ....[181]....
        /*0340*/ 	.word	0xffffffff


	//   ....[182]....
        /*0344*/ 	.word	0xffffffff


	//   ....[183]....
        /*0348*/ 	.word	0xffffffff


	//   ....[184]....
        /*034c*/ 	.word	0xffffffff


	//----- nvinfo : EIATTR_COOP_GROUP_INSTR_OFFSETS
	.align		4
.L_546:
        /*0350*/ 	.byte	0x04, 0x28
        /*0352*/ 	.short	(.L_548 - .L_547)


	//   ....[0]....
.L_547:
        /*0354*/ 	.word	0x00000050


	//   ....[1]....
        /*0358*/ 	.word	0x000001f0


	//   ....[2]....
        /*035c*/ 	.word	0x00000220


	//   ....[3]....
        /*0360*/ 	.word	0x00000250


	//   ....[4]....
        /*0364*/ 	.word	0x00000280


	//   ....[5]....
        /*0368*/ 	.word	0x000002b0


	//   ....[6]....
        /*036c*/ 	.word	0x000002e0


	//   ....[7]....
        /*0370*/ 	.word	0x00000450


	//   ....[8]....
        /*0374*/ 	.word	0x00000490


	//   ....[9]....
        /*0378*/ 	.word	0x000004c0


	//   ....[10]....
        /*037c*/ 	.word	0x000004f0


	//   ....[11]....
        /*0380*/ 	.word	0x00000520


	//   ....[12]....
        /*0384*/ 	.word	0x00000550


	//   ....[13]....
        /*0388*/ 	.word	0x000005e0


	//   ....[14]....
        /*038c*/ 	.word	0x00000620


	//   ....[15]....
        /*0390*/ 	.word	0x00000640


	//   ....[16]....
        /*0394*/ 	.word	0x000006a0


	//   ....[17]....
        /*0398*/ 	.word	0x00006d40


	//   ....[18]....
        /*039c*/ 	.word	0x00006d60


	//   ....[19]....
        /*03a0*/ 	.word	0x00006f50


	//   ....[20]....
        /*03a4*/ 	.word	0x00006f60


	//   ....[21]....
        /*03a8*/ 	.word	0x000070f0


	//   ....[22]....
        /*03ac*/ 	.word	0x00007110


	//   ....[23]....
        /*03b0*/ 	.word	0x000072a0


	//   ....[24]....
        /*03b4*/ 	.word	0x000072b0


	//   ....[25]....
        /*03b8*/ 	.word	0x00007910


	//   ....[26]....
        /*03bc*/ 	.word	0x00007930


	//   ....[27]....
        /*03c0*/ 	.word	0x00007950


	//   ....[28]....
        /*03c4*/ 	.word	0x00007960


	//   ....[29]....
        /*03c8*/ 	.word	0x00007df0


	//   ....[30]....
        /*03cc*/ 	.word	0x00007e30


	//   ....[31]....
        /*03d0*/ 	.word	0x00007e70


	//   ....[32]....
        /*03d4*/ 	.word	0x00007eb0


	//   ....[33]....
        /*03d8*/ 	.word	0x00008380


	//   ....[34]....
        /*03dc*/ 	.word	0x000083c0


	//   ....[35]....
        /*03e0*/ 	.word	0x00008400


	//   ....[36]....
        /*03e4*/ 	.word	0x00008440


	//   ....[37]....
        /*03e8*/ 	.word	0x000088c0


	//   ....[38]....
        /*03ec*/ 	.word	0x00008910


	//   ....[39]....
        /*03f0*/ 	.word	0x00008950


	//   ....[40]....
        /*03f4*/ 	.word	0x00008990


	//   ....[41]....
        /*03f8*/ 	.word	0x0000bf00


	//   ....[42]....
        /*03fc*/ 	.word	0x0000bf20


	//   ....[43]....
        /*0400*/ 	.word	0x0000bf40


	//   ....[44]....
        /*0404*/ 	.word	0x0000bf50


	//   ....[45]....
        /*0408*/ 	.word	0x0000c150


	//   ....[46]....
        /*040c*/ 	.word	0x0000c190


	//   ....[47]....
        /*0410*/ 	.word	0x0000c2a0


	//   ....[48]....
        /*0414*/ 	.word	0x0000c320


	//   ....[49]....
        /*0418*/ 	.word	0x0000c5e0


	//   ....[50]....
        /*041c*/ 	.word	0x0000c6f0


	//   ....[51]....
        /*0420*/ 	.word	0x0000c750


	//   ....[52]....
        /*0424*/ 	.word	0x0000c790


	//   ....[53]....
        /*0428*/ 	.word	0x0000ca30


	//   ....[54]....
        /*042c*/ 	.word	0x0000cad0


	//   ....[55]....
        /*0430*/ 	.word	0x0000cb40


	//   ....[56]....
        /*0434*/ 	.word	0x0000cc00


	//   ....[57]....
        /*0438*/ 	.word	0x00011370


	//   ....[58]....
        /*043c*/ 	.word	0x000115c0


	//   ....[59]....
        /*0440*/ 	.word	0x00011aa0


	//   ....[60]....
        /*0444*/ 	.word	0x00011c50


	//   ....[61]....
        /*0448*/ 	.word	0x00011cb0


	//   ....[62]....
        /*044c*/ 	.word	0x00011d50


	//   ....[63]....
        /*0450*/ 	.word	0x000133f0


	//   ....[64]....
        /*0454*/ 	.word	0x00013600


	//   ....[65]....
        /*0458*/ 	.word	0x00013a70


	//   ....[66]....
        /*045c*/ 	.word	0x00013bf0


	//   ....[67]....
        /*0460*/ 	.word	0x00013c00


	//   ....[68]....
        /*0464*/ 	.word	0x00013c70


	//   ....[69]....
        /*0468*/ 	.word	0x00015e50


	//   ....[70]....
        /*046c*/ 	.word	0x00015e70


	//   ....[71]....
        /*0470*/ 	.word	0x00015e90


	//   ....[72]....
        /*0474*/ 	.word	0x00015eb0


	//   ....[73]....
        /*0478*/ 	.word	0x00017d80


	//   ....[74]....
        /*047c*/ 	.word	0x00017f90


	//   ....[75]....
        /*0480*/ 	.word	0x00018410


	//   ....[76]....
        /*0484*/ 	.word	0x00018530


	//   ....[77]....
        /*0488*/ 	.word	0x00018590


	//   ....[78]....
        /*048c*/ 	.word	0x00018630


	//   ....[79]....
        /*0490*/ 	.word	0x000198d0


	//   ....[80]....
        /*0494*/ 	.word	0x00019900


	//   ....[81]....
        /*0498*/ 	.word	0x00019910


	//   ....[82]....
        /*049c*/ 	.word	0x00019940


	//   ....[83]....
        /*04a0*/ 	.word	0x0001b0c0


	//   ....[84]....
        /*04a4*/ 	.word	0x0001b0f0


	//   ....[85]....
        /*04a8*/ 	.word	0x0001b100


	//   ....[86]....
        /*04ac*/ 	.word	0x0001b110


	//   ....[87]....
        /*04b0*/ 	.word	0x0001b4d0


	//   ....[88]....
        /*04b4*/ 	.word	0x0001b4f0


	//   ....[89]....
        /*04b8*/ 	.word	0x0001b6c0


	//   ....[90]....
        /*04bc*/ 	.word	0x0001b6d0


	//   ....[91]....
        /*04c0*/ 	.word	0x0001b840


	//   ....[92]....
        /*04c4*/ 	.word	0x0001b860


	//   ....[93]....
        /*04c8*/ 	.word	0x0001b9d0


	//   ....[94]....
        /*04cc*/ 	.word	0x0001b9e0


	//   ....[95]....
        /*04d0*/ 	.word	0x0001bd40


	//   ....[96]....
        /*04d4*/ 	.word	0x0001bd60


	//   ....[97]....
        /*04d8*/ 	.word	0x0001c990


	//   ....[98]....
        /*04dc*/ 	.word	0x0001c9a0


	//   ....[99]....
        /*04e0*/ 	.word	0x0001dcf0


	//   ....[100]....
        /*04e4*/ 	.word	0x0001dd10


	//   ....[101]....
        /*04e8*/ 	.word	0x0001def0


	//   ....[102]....
        /*04ec*/ 	.word	0x0001df00


	//   ....[103]....
        /*04f0*/ 	.word	0x0001e070


	//   ....[104]....
        /*04f4*/ 	.word	0x0001e090


	//   ....[105]....
        /*04f8*/ 	.word	0x0001e200


	//   ....[106]....
        /*04fc*/ 	.word	0x0001e210


	//   ....[107]....
        /*0500*/ 	.word	0x0001e420


	//   ....[108]....
        /*0504*/ 	.word	0x0001e440


	//   ....[109]....
        /*0508*/ 	.word	0x0001e560


	//   ....[110]....
        /*050c*/ 	.word	0x0001e5a0


	//   ....[111]....
        /*0510*/ 	.word	0x0001e5d0


	//   ....[112]....
        /*0514*/ 	.word	0x0001e600


	//   ....[113]....
        /*0518*/ 	.word	0x0001e630


	//   ....[114]....
        /*051c*/ 	.word	0x0001e660


	//   ....[115]....
        /*0520*/ 	.word	0x0001e7b0


	//   ....[116]....
        /*0524*/ 	.word	0x0001e7f0


	//   ....[117]....
        /*0528*/ 	.word	0x0001e820


	//   ....[118]....
        /*052c*/ 	.word	0x0001e850


	//   ....[119]....
        /*0530*/ 	.word	0x0001e880


	//   ....[120]....
        /*0534*/ 	.word	0x0001e8b0


	//   ....[121]....
        /*0538*/ 	.word	0x0001e940


	//   ....[122]....
        /*053c*/ 	.word	0x0001e980


	//   ....[123]....
        /*0540*/ 	.word	0x0001e990


	//   ....[124]....
        /*0544*/ 	.word	0x0001e9f0


	//   ....[125]....
        /*0548*/ 	.word	0x0001f3c0


	//   ....[126]....
        /*054c*/ 	.word	0x0001f420


	//   ....[127]....
        /*0550*/ 	.word	0x0001f470


	//   ....[128]....
        /*0554*/ 	.word	0x0001f4c0


	//   ....[129]....
        /*0558*/ 	.word	0x0001f510


	//   ....[130]....
        /*055c*/ 	.word	0x0001f580


	//   ....[131]....
        /*0560*/ 	.word	0x0001f5d0


	//   ....[132]....
        /*0564*/ 	.word	0x0001f640


	//   ....[133]....
        /*0568*/ 	.word	0x0001f6b0


	//   ....[134]....
        /*056c*/ 	.word	0x0001f710


	//   ....[135]....
        /*0570*/ 	.word	0x0001f780


	//   ....[136]....
        /*0574*/ 	.word	0x0001f7f0


	//   ....[137]....
        /*0578*/ 	.word	0x0001f860


	//   ....[138]....
        /*057c*/ 	.word	0x0001f8c0


	//   ....[139]....
        /*0580*/ 	.word	0x0001f930


	//   ....[140]....
        /*0584*/ 	.word	0x0001f9a0


	//   ....[141]....
        /*0588*/ 	.word	0x0001fa10


	//   ....[142]....
        /*058c*/ 	.word	0x0001fa70


	//   ....[143]....
        /*0590*/ 	.word	0x0001fad0


	//   ....[144]....
        /*0594*/ 	.word	0x0001fb30


	//   ....[145]....
        /*0598*/ 	.word	0x0001fb80


	//   ....[146]....
        /*059c*/ 	.word	0x0001fbd0


	//   ....[147]....
        /*05a0*/ 	.word	0x0001fc40


	//   ....[148]....
        /*05a4*/ 	.word	0x0001fcb0


	//   ....[149]....
        /*05a8*/ 	.word	0x0001fd20


	//   ....[150]....
        /*05ac*/ 	.word	0x0001fd80


	//   ....[151]....
        /*05b0*/ 	.word	0x0001fdf0


	//   ....[152]....
        /*05b4*/ 	.word	0x0001fe60


	//   ....[153]....
        /*05b8*/ 	.word	0x0001fed0


	//   ....[154]....
        /*05bc*/ 	.word	0x0001ff30


	//   ....[155]....
        /*05c0*/ 	.word	0x0001ffa0


	//   ....[156]....
        /*05c4*/ 	.word	0x00020010


	//   ....[157]....
        /*05c8*/ 	.word	0x00020080


	//   ....[158]....
        /*05cc*/ 	.word	0x000200e0


	//   ....[159]....
        /*05d0*/ 	.word	0x00020150


	//   ....[160]....
        /*05d4*/ 	.word	0x000201c0


	//   ....[161]....
        /*05d8*/ 	.word	0x00020230


	//   ....[162]....
        /*05dc*/ 	.word	0x00020290


	//   ....[163]....
        /*05e0*/ 	.word	0x00020300


	//   ....[164]....
        /*05e4*/ 	.word	0x00020370


	//   ....[165]....
        /*05e8*/ 	.word	0x000203e0


	//   ....[166]....
        /*05ec*/ 	.word	0x00020440


	//   ....[167]....
        /*05f0*/ 	.word	0x000204b0


	//   ....[168]....
        /*05f4*/ 	.word	0x00020520


	//   ....[169]....
        /*05f8*/ 	.word	0x00020570


	//   ....[170]....
        /*05fc*/ 	.word	0x000205b0


	//   ....[171]....
        /*0600*/ 	.word	0x00020600


	//   ....[172]....
        /*0604*/ 	.word	0x00020650


	//   ....[173]....
        /*0608*/ 	.word	0x000206a0


	//   ....[174]....
        /*060c*/ 	.word	0x00020710


	//   ....[175]....
        /*0610*/ 	.word	0x00020760


	//   ....[176]....
        /*0614*/ 	.word	0x000207b0


	//   ....[177]....
        /*0618*/ 	.word	0x00020800


	//   ....[178]....
        /*061c*/ 	.word	0x00020850


	//   ....[179]....
        /*0620*/ 	.word	0x000208a0


	//   ....[180]....
        /*0624*/ 	.word	0x00020910


	//   ....[181]....
        /*0628*/ 	.word	0x00020960


	//   ....[182]....
        /*062c*/ 	.word	0x000209d0


	//   ....[183]....
        /*0630*/ 	.word	0x00020a30


	//   ....[184]....
        /*0634*/ 	.word	0x00020aa0


	//----- nvinfo : EIATTR_EXIT_INSTR_OFFSETS
	.align		4
.L_548:
        /*0638*/ 	.byte	0x04, 0x1c
        /*063a*/ 	.short	(.L_550 - .L_549)


	//   ....[0]....
.L_549:
        /*063c*/ 	.word	0x00001000


	//   ....[1]....
        /*0640*/ 	.word	0x0001f380


	//----- nvinfo : EIATTR_MAX_THREADS
	.align		4
.L_550:
        /*0644*/ 	.byte	0x04, 0x05
        /*0646*/ 	.short	(.L_552 - .L_551)
.L_551:
        /*0648*/ 	.word	0x00000100
        /*064c*/ 	.word	0x00000001
        /*0650*/ 	.word	0x00000001


	//----- nvinfo : EIATTR_CRS_STACK_SIZE
	.align		4
.L_552:
        /*0654*/ 	.byte	0x04, 0x1e
        /*0656*/ 	.short	(.L_554 - .L_553)
.L_553:
        /*0658*/ 	.word	0x00000000
.L_554:


//--------------------- .nv.info._ZN7cutlass13device_kernelIN5flash19enable_sm80_to_sm89INS1_16FlashAttnFwdSm80INS1_25CollectiveMainloopFwdSm80ILi8ELi1ELb1EN4cute5tupleIJNS5_1CILi128EEENS7_ILi64EEENS7_ILi256EEEEEELi256ENS_6half_tEfNS_4arch4Sm80ELb1ELb0ELb1ELb0ELb0ELb0ELb1ELb1EEENS1_21CollectiveEpilogueFwdINS6_IJS8_SA_S9_EEENS6_IJNS7_ILi1EEESI_SI_EEESC_SE_Li256ELb0ELb1ELb1ELb0EEENS1_30DynamicPersistentTileSchedulerILi256ELi256ELb1ELb1ELb0EEEEEEEEEvNT_6ParamsE --------------------------
	.section	.nv.info._ZN7cutlass13device_kernelIN5flash19enable_sm80_to_sm89INS1_16FlashAttnFwdSm80INS1_25CollectiveMainloopFwdSm80ILi8ELi1ELb1EN4cute5tupleIJNS5_1CILi128EEENS7_ILi64EEENS7_ILi256EEEEEELi256ENS_6half_tEfNS_4arch4Sm80ELb1ELb0ELb1ELb0ELb0ELb0ELb1ELb1EEENS1_21CollectiveEpilogueFwdINS6_IJS8_SA_S9_EEENS6_IJNS7_ILi1EEESI_SI_EEESC_SE_Li256ELb0ELb1ELb1ELb0EEENS1_30DynamicPersistentTileSchedulerILi256ELi256ELb1ELb1ELb0EEEEEEEEEvNT_6ParamsE,"",@"SHT_CUDA_INFO"
	.sectionflags	@""
	.align	4


	//----- nvinfo : EIATTR_CUDA_API_VERSION
	.align		4
        /*0000*/ 	.byte	0x04, 0x37
        /*0002*/ 	.short	(.L_556 - .L_555)
.L_555:
        /*0004*/ 	.word	0x00000082


	//----- nvinfo : EIATTR_SW2861232_WAR
	.align		4
.L_556:
        /*0008*/ 	.byte	0x01, 0x35
	.zero		2


	//----- nvinfo : EIATTR_PARAM_CBANK
	.align		4
        /*000c*/ 	.byte	0x04, 0x0a
        /*000e*/ 	.short	(.L_558 - .L_557)
	.align		4
.L_557:
        /*0010*/ 	.word	index@(.nv.constant0._ZN7cutlass13device_kernelIN5flash19enable_sm80_to_sm89INS1_16FlashAttnFwdSm80INS1_25CollectiveMainloopFwdSm80ILi8ELi1ELb1EN4cute5tupleIJNS5_1CILi128EEENS7_ILi64EEENS7_ILi256EEEEEELi256ENS_6half_tEfNS_4arch4Sm80ELb1ELb0ELb1ELb0ELb0ELb0ELb1ELb1EEENS1_21CollectiveEpilogueFwdINS6_IJS8_SA_S9_EEENS6_IJNS7_ILi1EEESI_SI_EEESC_SE_Li256ELb0ELb1ELb1ELb0EEENS1_30DynamicPersistentTileSchedulerILi256ELi256ELb1ELb1ELb0EEEEEEEEEvNT_6ParamsE)
        /*0014*/ 	.short	0x0160
        /*0016*/ 	.short	0x0428


	//----- nvinfo : EIATTR_CBANK_PARAM_SIZE
	.align		4
.L_558:
        /*0018*/ 	.byte	0x03, 0x19
        /*001a*/ 	.short	0x0428


	//----- nvinfo : EIATTR_KPARAM_INFO
	.align		4
        /*001c*/ 	.byte	0x04, 0x17
        /*001e*/ 	.short	(.L_560 - .L_559)
.L_559:
        /*0020*/ 	.word	0x00000000
        /*0024*/ 	.short	0x0000
        /*0026*/ 	.short	0x0000
        /*0028*/ 	.byte	0x00, 0xf0, 0xa1, 0x10


	//----- nvinfo : EIATTR_MAXREG_COUNT
	.align		4
.L_560:
        /*002c*/ 	.byte	0x03, 0x1b
        /*002e*/ 	.short	0x00ff


	//----- nvinfo : EIATTR_NUM_BARRIERS
	.align		4
        /*0030*/ 	.byte	0x02, 0x4c
        /*0032*/ 	.byte	0x06
	.zero		1


	//----- nvinfo : EIATTR_ANNOTATIONS
	.align		4
        /*0034*/ 	.byte	0x04, 0x55
        /*0036*/ 	.short	(.L_562 - .L_561)


	//   ....[0]....
.L_561:
        /* <DEDUP_REMOVED lines=129> */


	//----- nvinfo : EIATTR_MERCURY_ISA_VERSION
	.align		4
.L_562:
        /*0830*/ 	.byte	0x03, 0x5f
        /*0832*/ 	.short	0x0000


	//----- nvinfo : EIATTR_INT_WARP_WIDE_INSTR_OFFSETS
	.align		4
        /*0834*/ 	.byte	0x04, 0x31
        /*0836*/ 	.short	(.L_564 - .L_563)


	//   ....[0]....
.L_563:
        /*0838*/ 	.word	0x0000e840


	//   ....[1]....
        /*083c*/ 	.word	0x0000e8c0


	//----- nvinfo : EIATTR_COOP_GROUP_MASK_REGIDS
	.align		4
.L_564:
        /*0840*/ 	.byte	0x04, 0x29
        /*0842*/ 	.short	(.L_566 - .L_565)


	//   ....[0]....
.L_565:
        /*0844*/ 	.word	0xffffffff


	//   ....[1]....
        /*0848*/ 	.word	0xffffffff


	//   ....[2]....
        /*084c*/ 	.word	0xffffffff


	//   ....[3]....
        /*0850*/ 	.word	0xffffffff


	//   ....[4]....
        /*0854*/ 	.word	0xffffffff


	//   ....[5]....
        /*0858*/ 	.word	0xffffffff


	//   ....[6]....
        /*085c*/ 	.word	0xffffffff


	//   ....[7]....
        /*0860*/ 	.word	0xffffffff


	//   ....[8]....
        /*0864*/ 	.word	0xffffffff


	//   ....[9]....
        /*0868*/ 	.word	0xffffffff


	//   ....[10]....
        /*086c*/ 	.word	0xffffffff


	//   ....[11]....
        /*0870*/ 	.word	0xffffffff


	//   ....[12]....
        /*0874*/ 	.word	0xffffffff


	//   ....[13]....
        /*0878*/ 	.word	0xffffffff


	//   ....[14]....
        /*087c*/ 	.word	0xffffffff


	//   ....[15]....
        /*0880*/ 	.word	0xffffffff


	//   ....[16]....
        /*0884*/ 	.word	0xffffffff


	//   ....[17]....
        /*0888*/ 	.word	0xffffffff


	//   ....[18]....
        /*088c*/ 	.word	0xffffffff


	//   ....[19]....
        /*0890*/ 	.word	0xffffffff


	//   ....[20]....
        /*0894*/ 	.word	0xffffffff


	//   ....[21]....
        /*0898*/ 	.word	0xffffffff


	//   ....[22]....
        /*089c*/ 	.word	0xffffffff


	//   ....[23]....
        /*08a0*/ 	.word	0xffffffff


	//   ....[24]....
        /*08a4*/ 	.word	0xffffffff


	//   ....[25]....
        /*08a8*/ 	.word	0xffffffff


	//   ....[26]....
        /*08ac*/ 	.word	0xffffffff


	//   ....[27]....
        /*08b0*/ 	.word	0xffffffff


	//   ....[28]....
        /*08b4*/ 	.word	0xffffffff


	//   ....[29]....
        /*08b8*/ 	.word	0xffffffff


	//   ....[30]....
        /*08bc*/ 	.word	0xffffffff


	//   ....[31]....
        /*08c0*/ 	.word	0xffffffff


	//   ....[32]....
        /*08c4*/ 	.word	0xffffffff


	//   ....[33]....
        /*08c8*/ 	.word	0xffffffff


	//   ....[34]....
        /*08cc*/ 	.word	0xffffffff


	//   ....[35]....
        /*08d0*/ 	.word	0xffffffff


	//   ....[36]....
        /*08d4*/ 	.word	0xffffffff


	//   ....[37]....
        /*08d8*/ 	.word	0xffffffff


	//   ....[38]....
        /*08dc*/ 	.word	0xffffffff


	//   ....[39]....
        /*08e0*/ 	.word	0xffffffff


	//   ....[40]....
        /*08e4*/ 	.word	0xffffffff


	//   ....[41]....
        /*08e8*/ 	.word	0xffffffff


	//   ....[42]....
        /*08ec*/ 	.word	0xffffffff


	//   ....[43]....
        /*08f0*/ 	.word	0xffffffff


	//----- nvinfo : EIATTR_COOP_GROUP_INSTR_OFFSETS
	.align		4
.L_566:
        /*08f4*/ 	.byte	0x04, 0x28
        /*08f6*/ 	.short	(.L_568 - .L_567)


	//   ....[0]....
.L_567:
        /*08f8*/ 	.word	0x00000050


	//   ....[1]....
        /*08fc*/ 	.word	0x00001d80


	//   ....[2]....
        /*0900*/ 	.word	0x00001d90


	//   ....[3]....
        /*0904*/ 	.word	0x00001dc0


	//   ....[4]....
        /*0908*/ 	.word	0x00001de0


	//   ....[5]....
        /*090c*/ 	.word	0x00001df0


	//   ....[6]....
        /*0910*/ 	.word	0x00001e10


	//   ....[7]....
        /*0914*/ 	.word	0x00001f40


	//   ....[8]....
        /*0918*/ 	.word	0x00001f50


	//   ....[9]....
        /*091c*/ 	.word	0x00003c30


	//   ....[10]....
        /*0920*/ 	.word	0x00003c40


	//   ....[11]....
        /*0924*/ 	.word	0x00004200


	//   ....[12]....
        /*0928*/ 	.word	0x00004330


	//   ....[13]....
        /*092c*/ 	.word	0x00004340


	//   ....[14]....
        /*0930*/ 	.word	0x00004370


	//   ....[15]....
        /*0934*/ 	.word	0x00007420


	//   ....[16]....
        /*0938*/ 	.word	0x00007440


	//   ....[17]....
        /*093c*/ 	.word	0x00007b80


	//   ....[18]....
        /*0940*/ 	.word	0x00007c80


	//   ....[19]....
        /*0944*/ 	.word	0x00007d40


	//   ....[20]....
        /*0948*/ 	.word	0x00007e40


	//   ....[21]....
        /*094c*/ 	.word	0x0000b890


	//   ....[22]....
        /*0950*/ 	.word	0x0000b8b0


	//   ....[23]....
        /*0954*/ 	.word	0x0000b8d0


	//   ....[24]....
        /*0958*/ 	.word	0x0000b8f0


	//   ....[25]....
        /*095c*/ 	.word	0x0000ddf0


	//   ....[26]....
        /*0960*/ 	.word	0x0000de40


	//   ....[27]....
        /*0964*/ 	.word	0x0000de60


	//   ....[28]....
        /*0968*/ 	.word	0x0000de80


	//   ....[29]....
        /*096c*/ 	.word	0x0000ea10


	//   ....[30]....
        /*0970*/ 	.word	0x0000ef40


	//   ....[31]....
        /*0974*/ 	.word	0x0000ef50


	//   ....[32]....
        /*0978*/ 	.word	0x0000ef80


	//   ....[33]....
        /*097c*/ 	.word	0x0000efa0


	//   ....[34]....
        /*0980*/ 	.word	0x0000f090


	//   ....[35]....
        /*0984*/ 	.word	0x0000f0f0


	//   ....[36]....
        /*0988*/ 	.word	0x0000fbd0


	//   ....[37]....
        /*098c*/ 	.word	0x0000fbe0


	//   ....[38]....
        /*0990*/ 	.word	0x00010770


	//   ....[39]....
        /*0994*/ 	.word	0x00010850


	//   ....[40]....
        /*0998*/ 	.word	0x000108b0


	//   ....[41]....
        /*099c*/ 	.word	0x00010900


	//   ....[42]....
        /*09a0*/ 	.word	0x00010960


	//   ....[43]....
        /*09a4*/ 	.word	0x000109b0


	//----- nvinfo : EIATTR_EXIT_INSTR_OFFSETS
	.align		4
.L_568:
        /*09a8*/ 	.byte	0x04, 0x1c
        /*09aa*/ 	.short	(.L_570 - .L_569)


	//   ....[0]....
.L_569:
        /*09ac*/ 	.word	0x000000a0


	//   ....[1]....
        /*09b0*/ 	.word	0x00010810


	//----- nvinfo : EIATTR_MAX_THREADS
	.align		4
.L_570:
        /*09b4*/ 	.byte	0x04, 0x05
        /*09b6*/ 	.short	(.L_572 - .L_571)
.L_571:
        /*09b8*/ 	.word	0x00000100
        /*09bc*/ 	.word	0x00000001
        /*09c0*/ 	.word	0x00000001


	//----- nvinfo : EIATTR_CRS_STACK_SIZE
	.align		4
.L_572:
        /*09c4*/ 	.byte	0x04, 0x1e
        /*09c6*/ 	.short	(.L_574 - .L_573)
.L_573:
        /*09c8*/ 	.word	0x00000000
.L_574:


//--------------------- .nv.info._ZN7cutlass13device_kernelIN5flash19enable_sm80_to_sm89INS1_16FlashAttnFwdSm80INS1_25CollectiveMainloopFwdSm80ILi8ELi1ELb1EN4cute5tupleIJNS5_1CILi128EEENS7_ILi48EEENS7_ILi256EEEEEELi256ENS_6half_tEfNS_4arch4Sm80ELb1ELb0ELb1ELb1ELb0ELb0ELb1ELb1EEENS1_21CollectiveEpilogueFwdINS6_IJS8_SA_S9_EEENS6_IJNS7_ILi1EEESI_SI_EEESC_SE_Li256ELb1ELb1ELb1ELb0EEENS1_36VarlenDynamicPersistentTileSchedulerILi128ELi48ELi256ELi256ELb1ELb1ELb0ELb1ELb1ELb1EEEEEEEEEvNT_6ParamsE --------------------------
	.section	.nv.info._ZN7cutlass13device_kernelIN5flash19enable_sm80_to_sm89INS1_16FlashAttnFwdSm80INS1_25CollectiveMainloopFwdSm80ILi8ELi1ELb1EN4cute5tupleIJNS5_1CILi128EEENS7_ILi48EEENS7_ILi256EEEEEELi256ENS_6half_tEfNS_4arch4Sm80ELb1ELb0ELb1ELb1ELb0ELb0ELb1ELb1EEENS1_21CollectiveEpilogueFwdINS6_IJS8_SA_S9_EEENS6_IJNS7_ILi1EEESI_SI_EEESC_SE_Li256ELb1ELb1ELb1ELb0EEENS1_36VarlenDynamicPersistentTileSchedulerILi128ELi48ELi256ELi256ELb1ELb1ELb0ELb1ELb1ELb1EEEEEEEEEvNT_6ParamsE,"",@"SHT_CUDA_INFO"
	.sectionflags	@""
	.align	4


	//----- nvinfo : EIATTR_CUDA_API_VERSION
	.align		4
        /*0000*/ 	.byte	0x04, 0x37
        /*0002*/ 	.short	(.L_576 - .L_575)
.L_575:
        /*0004*/ 	.word	0x00000082


	//----- nvinfo : EIATTR_SW2861232_WAR
	.align		4
.L_576:
        /*0008*/ 	.byte	0x01, 0x35
	.zero		2


	//----- nvinfo : EIATTR_PARAM_CBANK
	.align		4
        /*000c*/ 	.byte	0x04, 0x0a
        /*000e*/ 	.short	(.L_578 - .L_577)
	.align		4
.L_577:
        /*0010*/ 	.word	index@(.nv.constant0._ZN7cutlass13device_kernelIN5flash19enable_sm80_to_sm89INS1_16FlashAttnFwdSm80INS1_25CollectiveMainloopFwdSm80ILi8ELi1ELb1EN4cute5tupleIJNS5_1CILi128EEENS7_ILi48EEENS7_ILi256EEEEEELi256ENS_6half_tEfNS_4arch4Sm80ELb1ELb0ELb1ELb1ELb0ELb0ELb1ELb1EEENS1_21CollectiveEpilogueFwdINS6_IJS8_SA_S9_EEENS6_IJNS7_ILi1EEESI_SI_EEESC_SE_Li256ELb1ELb1ELb1ELb0EEENS1_36VarlenDynamicPersistentTileSchedulerILi128ELi48ELi256ELi256ELb1ELb1ELb0ELb1ELb1ELb1EEEEEEEEEvNT_6ParamsE)
        /*0014*/ 	.short	0x0160
        /*0016*/ 	.short	0x0438


	//----- nvinfo : EIATTR_CBANK_PARAM_SIZE
	.align		4
.L_578:
        /*0018*/ 	.byte	0x03, 0x19
        /*001a*/ 	.short	0x0438


	//----- nvinfo : EIATTR_KPARAM_INFO
	.align		4
        /*001c*/ 	.byte	0x04, 0x17
        /*001e*/ 	.short	(.L_580 - .L_579)
.L_579:
        /*0020*/ 	.word	0x00000000
        /*0024*/ 	.short	0x0000
        /*0026*/ 	.short	0x0000
        /*0028*/ 	.byte	0x00, 0xf0, 0xe1, 0x10


	//----- nvinfo : EIATTR_MAXREG_COUNT
	.align		4
.L_580:
        /*002c*/ 	.byte	0x03, 0x1b
        /*002e*/ 	.short	0x00ff


	//----- nvinfo : EIATTR_NUM_BARRIERS
	.align		4
        /*0030*/ 	.byte	0x02, 0x4c
        /*0032*/ 	.byte	0x06
	.zero		1


	//----- nvinfo : EIATTR_ANNOTATIONS
	.align		4
        /*0034*/ 	.byte	0x04, 0x55
        /*0036*/ 	.short	(.L_582 - .L_581)


	//   ....[0]....
.L_581:
        /* <DEDUP_REMOVED lines=122> */


	//----- nvinfo : EIATTR_MERCURY_ISA_VERSION
	.align		4
.L_582:
        /*07c0*/ 	.byte	0x03, 0x5f
        /*07c2*/ 	.short	0x0000


	//----- nvinfo : EIATTR_INT_WARP_WIDE_INSTR_OFFSETS
	.align		4
        /*07c4*/ 	.byte	0x04, 0x31
        /*07c6*/ 	.short	(.L_584 - .L_583)


	//   ....[0]....
.L_583:
        /*07c8*/ 	.word	0x0000cf00


	//   ....[1]....
        /*07cc*/ 	.word	0x0000cf80


	//----- nvinfo : EIATTR_COOP_GROUP_MASK_REGIDS
	.align		4
.L_584:
        /*07d0*/ 	.byte	0x04, 0x29
        /*07d2*/ 	.short	(.L_586 - .L_585)


	//   ....[0]....
.L_585:
        /*07d4*/ 	.word	0xffffffff


	//   ....[1]....
        /*07d8*/ 	.word	0xffffffff


	//   ....[2]....
        /*07dc*/ 	.word	0xffffffff


	//   ....[3]....
        /*07e0*/ 	.word	0xffffffff


	//   ....[4]....
        /*07e4*/ 	.word	0xffffffff


	//   ....[5]....
        /*07e8*/ 	.word	0xffffffff


	//   ....[6]....
        /*07ec*/ 	.word	0xffffffff


	//   ....[7]....
        /*07f0*/ 	.word	0xffffffff


	//   ....[8]....
        /*07f4*/ 	.word	0xffffffff


	//   ....[9]....
        /*07f8*/ 	.word	0xffffffff


	//   ....[10]....
        /*07fc*/ 	.word	0xffffffff


	//   ....[11]....
        /*0800*/ 	.word	0xffffffff


	//   ....[12]....
        /*0804*/ 	.word	0xffffffff


	//   ....[13]....
        /*0808*/ 	.word	0xffffffff


	//   ....[14]....
        /*080c*/ 	.word	0xffffffff


	//   ....[15]....
        /*0810*/ 	.word	0xffffffff


	//   ....[16]....
        /*0814*/ 	.word	0xffffffff


	//   ....[17]....
        /*0818*/ 	.word	0xffffffff


	//   ....[18]....
        /*081c*/ 	.word	0xffffffff


	//   ....[19]....
        /*0820*/ 	.word	0xffffffff


	//   ....[20]....
        /*0824*/ 	.word	0xffffffff


	//   ....[21]....
        /*0828*/ 	.word	0xffffffff


	//   ....[22]....
        /*082c*/ 	.word	0xffffffff


	//   ....[23]....
        /*0830*/ 	.word	0xffffffff


	//   ....[24]....
        /*0834*/ 	.word	0xffffffff


	//   ....[25]....
        /*0838*/ 	.word	0xffffffff


	//   ....[26]....
        /*083c*/ 	.word	0xffffffff


	//   ....[27]....
        /*0840*/ 	.word	0xffffffff


	//   ....[28]....
        /*0844*/ 	.word	0xffffffff


	//   ....[29]....
        /*0848*/ 	.word	0xffffffff


	//   ....[30]....
        /*084c*/ 	.word	0xffffffff


	//   ....[31]....
        /*0850*/ 	.word	0xffffffff


	//   ....[32]....
        /*0854*/ 	.word	0xffffffff


	//   ....[33]....
        /*0858*/ 	.word	0xffffffff


	//   ....[34]....
        /*085c*/ 	.word	0xffffffff


	//   ....[35]....
        /*0860*/ 	.word	0xffffffff


	//   ....[36]....
        /*0864*/ 	.word	0xffffffff


	//   ....[37]....
        /*0868*/ 	.word	0xffffffff


	//   ....[38]....
        /*086c*/ 	.word	0xffffffff


	//   ....[39]....
        /*0870*/ 	.word	0xffffffff


	//   ....[40]....
        /*0874*/ 	.word	0xffffffff


	//   ....[41]....
        /*0878*/ 	.word	0xffffffff


	//   ....[42]....
        /*087c*/ 	.word	0xffffffff


	//   ....[43]....
        /*0880*/ 	.word	0xffffffff


	//   ....[44]....
        /*0884*/ 	.word	0xffffffff


	//   ....[45]....
        /*0888*/ 	.word	0xffffffff


	//   ....[46]....
        /*088c*/ 	.word	0xffffffff


	//   ....[47]....
        /*0890*/ 	.word	0xffffffff


	//   ....[48]....
        /*0894*/ 	.word	0xffffffff


	//   ....[49]....
        /*0898*/ 	.word	0xffffffff


	//   ....[50]....
        /*089c*/ 	.word	0xffffffff


	//   ....[51]....
        /*08a0*/ 	.word	0xffffffff


	//   ....[52]....
        /*08a4*/ 	.word	0xffffffff


	//   ....[53]....
        /*08a8*/ 	.word	0xffffffff


	//   ....[54]....
        /*08ac*/ 	.word	0xffffffff


	//   ....[55]....
        /*08b0*/ 	.word	0xffffffff


	//   ....[56]....
        /*08b4*/ 	.word	0xffffffff


	//   ....[57]....
        /*08b8*/ 	.word	0xffffffff


	//   ....[58]....
        /*08bc*/ 	.word	0xffffffff


	//   ....[59]....
        /*08c0*/ 	.word	0xffffffff


	//   ....[60]....
        /*08c4*/ 	.word	0xffffffff


	//   ....[61]....
        /*08c8*/ 	.word	0xffffffff


	//   ....[62]....
        /*08cc*/ 	.word	0xffffffff


	//   ....[63]....
        /*08d0*/ 	.word	0xffffffff


	//   ....[64]....
        /*08d4*/ 	.word	0xffffffff


	//   ....[65]....
        /*08d8*/ 	.word	0xffffffff


	//   ....[66]....
        /*08dc*/ 	.word	0xffffffff


	//   ....[67]....
        /*08e0*/ 	.word	0xffffffff


	//   ....[68]....
        /*08e4*/ 	.word	0xffffffff


	//   ....[69]....
        /*08e8*/ 	.word	0xffffffff


	//   ....[70]....
        /*08ec*/ 	.word	0xffffffff


	//   ....[71]....
        /*08f0*/ 	.word	0xffffffff


	//   ....[72]....
        /*08f4*/ 	.word	0xffffffff


	//   ....[73]....
        /*08f8*/ 	.word	0xffffffff


	//   ....[74]....
        /*08fc*/ 	.word	0xffffffff


	//   ....[75]....
        /*0900*/ 	.word	0xffffffff


	//   ....[76]....
        /*0904*/ 	.word	0xffffffff


	//   ....[77]....
        /*0908*/ 	.word	0xffffffff


	//   ....[78]....
        /*090c*/ 	.word	0xffffffff


	//   ....[79]....
        /*0910*/ 	.word	0xffffffff


	//   ....[80]....
        /*0914*/ 	.word	0xffffffff


	//   ....[81]....
        /*0918*/ 	.word	0xffffffff


	//   ....[82]....
        /*091c*/ 	.word	0xffffffff


	//   ....[83]....
        /*0920*/ 	.word	0xffffffff


	//   ....[84]....
        /*0924*/ 	.word	0xffffffff


	//   ....[85]....
        /*0928*/ 	.word	0xffffffff


	//   ....[86]....
        /*092c*/ 	.word	0xffffffff


	//   ....[87]....
        /*0930*/ 	.word	0xffffffff


	//   ....[88]....
        /*0934*/ 	.word	0xffffffff


	//   ....[89]....
        /*0938*/ 	.word	0xffffffff


	//   ....[90]....
        /*093c*/ 	.word	0xffffffff


	//   ....[91]....
        /*0940*/ 	.word	0xffffffff


	//   ....[92]....
        /*0944*/ 	.word	0xffffffff


	//   ....[93]....
        /*0948*/ 	.word	0xffffffff


	//   ....[94]....
        /*094c*/ 	.word	0xffffffff


	//   ....[95]....
        /*0950*/ 	.word	0xffffffff


	//   ....[96]....
        /*0954*/ 	.word	0xffffffff


	//   ....[97]....
        /*0958*/ 	.word	0xffffffff


	//   ....[98]....
        /*095c*/ 	.word	0xffffffff


	//   ....[99]....
        /*0960*/ 	.word	0xffffffff


	//   ....[100]....
        /*0964*/ 	.word	0xffffffff


	//   ....[101]....
        /*0968*/ 	.word	0xffffffff


	//   ....[102]....
        /*096c*/ 	.word	0xffffffff


	//   ....[103]....
        /*0970*/ 	.word	0xffffffff


	//   ....[104]....
        /*0974*/ 	.word	0xffffffff


	//   ....[105]....
        /*0978*/ 	.word	0xffffffff


	//   ....[106]....
        /*097c*/ 	.word	0xffffffff


	//   ....[107]....
        /*0980*/ 	.word	0xffffffff


	//   ....[108]....
        /*0984*/ 	.word	0xffffffff


	//   ....[109]....
        /*0988*/ 	.word	0xffffffff


	//   ....[110]....
        /*098c*/ 	.word	0xffffffff


	//   ....[111]....
        /*0990*/ 	.word	0xffffffff


	//   ....[112]....
        /*0994*/ 	.word	0xffffffff


	//   ....[113]....
        /*0998*/ 	.word	0xffffffff


	//   ....[114]....
        /*099c*/ 	.word	0xffffffff


	//   ....[115]....
        /*09a0*/ 	.word	0xffffffff


	//   ....[116]....
        /*09a4*/ 	.word	0xffffffff


	//   ....[117]....
        /*09a8*/ 	.word	0xffffffff


	//   ....[118]....
        /*09ac*/ 	.word	0xffffffff


	//   ....[119]....
        /*09b0*/ 	.word	0xffffffff


	//   ....[120]....
        /*09b4*/ 	.word	0xffffffff


	//   ....[121]....
        /*09b8*/ 	.word	0xffffffff


	//   ....[122]....
        /*09bc*/ 	.word	0xffffffff


	//   ....[123]....
        /*09c0*/ 	.word	0xffffffff


	//   ....[124]....
        /*09c4*/ 	.word	0xffffffff


	//   ....[125]....
        /*09c8*/ 	.word	0xffffffff


	//   ....[126]....
        /*09cc*/ 	.word	0xffffffff


	//   ....[127]....
        /*09d0*/ 	.word	0xffffffff


	//   ....[128]....
        /*09d4*/ 	.word	0xffffffff


	//   ....[129]....
        /*09d8*/ 	.word	0xffffffff


	//   ....[130]....
        /*09dc*/ 	.word	0xffffffff


	//   ....[131]....
        /*09e0*/ 	.word	0xffffffff


	//   ....[132]....
        /*09e4*/ 	.word	0xffffffff


	//   ....[133]....
        /*09e8*/ 	.word	0xffffffff


	//   ....[134]....
        /*09ec*/ 	.word	0xffffffff


	//   ....[135]....
        /*09f0*/ 	.word	0xffffffff


	//   ....[136]....
        /*09f4*/ 	.word	0xffffffff


	//   ....[137]....
        /*09f8*/ 	.word	0xffffffff


	//   ....[138]....
        /*09fc*/ 	.word	0xffffffff


	//----- nvinfo : EIATTR_COOP_GROUP_INSTR_OFFSETS
	.align		4
.L_586:
        /*0a00*/ 	.byte	0x04, 0x28
        /*0a02*/ 	.short	(.L_588 - .L_587)


	//   ....[0]....
.L_587:
        /*0a04*/ 	.word	0x00000050


	//   ....[1]....
        /*0a08*/ 	.word	0x00000200


	//   ....[2]....
        /*0a0c*/ 	.word	0x00000230


	//   ....[3]....
        /*0a10*/ 	.word	0x00000260


	//   ....[4]....
        /*0a14*/ 	.word	0x00000290


	//   ....[5]....
        /*0a18*/ 	.word	0x000002c0


	//   ....[6]....
        /*0a1c*/ 	.word	0x000002f0


	//   ....[7]....
        /*0a20*/ 	.word	0x00000450


	//   ....[8]....
        /*0a24*/ 	.word	0x00000490


	//   ....[9]....
        /*0a28*/ 	.word	0x000004c0


	//   ....[10]....
        /*0a2c*/ 	.word	0x000004f0


	//   ....[11]....
        /*0a30*/ 	.word	0x00000520


	//   ....[12]....
        /*0a34*/ 	.word	0x00000550


	//   ....[13]....
        /*0a38*/ 	.word	0x000005e0


	//   ....[14]....
        /*0a3c*/ 	.word	0x00000630


	//   ....[15]....
        /*0a40*/ 	.word	0x00000650


	//   ....[16]....
        /*0a44*/ 	.word	0x000006b0


	//   ....[17]....
        /*0a48*/ 	.word	0x00002900


	//   ....[18]....
        /*0a4c*/ 	.word	0x00002920


	//   ....[19]....
        /*0a50*/ 	.word	0x00002aa0


	//   ....[20]....
        /*0a54*/ 	.word	0x00002ae0


	//   ....[21]....
        /*0a58*/ 	.word	0x00002bc0


	//   ....[22]....
        /*0a5c*/ 	.word	0x00002be0


	//   ....[23]....
        /*0a60*/ 	.word	0x00002c60


	//   ....[24]....
        /*0a64*/ 	.word	0x00002cd0


	//   ....[25]....
        /*0a68*/ 	.word	0x000048d0


	//   ....[26]....
        /*0a6c*/ 	.word	0x00004910


	//   ....[27]....
        /*0a70*/ 	.word	0x00004d10


	//   ....[28]....
        /*0a74*/ 	.word	0x00004e40


	//   ....[29]....
        /*0a78*/ 	.word	0x00004e50


	//   ....[30]....
        /*0a7c*/ 	.word	0x00004e80


	//   ....[31]....
        /*0a80*/ 	.word	0x00007860


	//   ....[32]....
        /*0a84*/ 	.word	0x00007870


	//   ....[33]....
        /*0a88*/ 	.word	0x00007cc0


	//   ....[34]....
        /*0a8c*/ 	.word	0x00007ce0


	//   ....[35]....
        /*0a90*/ 	.word	0x00008310


	//   ....[36]....
        /*0a94*/ 	.word	0x00008330


	//   ....[37]....
        /*0a98*/ 	.word	0x0000aac0


	//   ....[38]....
        /*0a9c*/ 	.word	0x0000aae0


	//   ....[39]....
        /*0aa0*/ 	.word	0x0000b100


	//   ....[40]....
        /*0aa4*/ 	.word	0x0000b120


	//   ....[41]....
        /*0aa8*/ 	.word	0x0000c4b0


	//   ....[42]....
        /*0aac*/ 	.word	0x0000c500


	//   ....[43]....
        /*0ab0*/ 	.word	0x0000c520


	//   ....[44]....
        /*0ab4*/ 	.word	0x0000c540


	//   ....[45]....
        /*0ab8*/ 	.word	0x0000dde0


	//   ....[46]....
        /*0abc*/ 	.word	0x0000ddf0


	//   ....[47]....
        /*0ac0*/ 	.word	0x0000de10


	//   ....[48]....
        /*0ac4*/ 	.word	0x0000de30


	//   ....[49]....
        /*0ac8*/ 	.word	0x0000e280


	//   ....[50]....
        /*0acc*/ 	.word	0x0000e2a0


	//   ....[51]....
        /*0ad0*/ 	.word	0x0000e470


	//   ....[52]....
        /*0ad4*/ 	.word	0x0000e480


	//   ....[53]....
        /*0ad8*/ 	.word	0x0000e640


	//   ....[54]....
        /*0adc*/ 	.word	0x0000e660


	//   ....[55]....
        /*0ae0*/ 	.word	0x0000e820


	//   ....[56]....
        /*0ae4*/ 	.word	0x0000e830


	//   ....[57]....
        /*0ae8*/ 	.word	0x0000ebf0


	//   ....[58]....
        /*0aec*/ 	.word	0x0000ec10


	//   ....[59]....
        /*0af0*/ 	.word	0x0000f860


	//   ....[60]....
        /*0af4*/ 	.word	0x0000f870


	//   ....[61]....
        /*0af8*/ 	.word	0x000108e0


	//   ....[62]....
        /*0afc*/ 	.word	0x00010900


	//   ....[63]....
        /*0b00*/ 	.word	0x00010ae0


	//   ....[64]....
        /*0b04*/ 	.word	0x00010af0


	//   ....[65]....
        /*0b08*/ 	.word	0x00010cb0


	//   ....[66]....
        /*0b0c*/ 	.word	0x00010cd0


	//   ....[67]....
        /*0b10*/ 	.word	0x00010e90


	//   ....[68]....
        /*0b14*/ 	.word	0x00010ea0


	//   ....[69]....
        /*0b18*/ 	.word	0x00011120


	//   ....[70]....
        /*0b1c*/ 	.word	0x00011140


	//   ....[71]....
        /*0b20*/ 	.word	0x00011270


	//   ....[72]....
        /*0b24*/ 	.word	0x000112b0


	//   ....[73]....
        /*0b28*/ 	.word	0x000112e0


	//   ....[74]....
        /*0b2c*/ 	.word	0x00011310


	//   ....[75]....
        /*0b30*/ 	.word	0x00011340


	//   ....[76]....
        /*0b34*/ 	.word	0x00011370


	//   ....[77]....
        /*0b38*/ 	.word	0x000114d0


	//   ....[78]....
        /*0b3c*/ 	.word	0x00011510


	//   ....[79]....
        /*0b40*/ 	.word	0x00011540


	//   ....[80]....
        /*0b44*/ 	.word	0x00011570


	//   ....[81]....
        /*0b48*/ 	.word	0x000115a0


	//   ....[82]....
        /*0b4c*/ 	.word	0x000115d0


	//   ....[83]....
        /*0b50*/ 	.word	0x00011660


	//   ....[84]....
        /*0b54*/ 	.word	0x000116c0


	//   ....[85]....
        /*0b58*/ 	.word	0x000116d0


	//   ....[86]....
        /*0b5c*/ 	.word	0x00011730


	//   ....[87]....
        /*0b60*/ 	.word	0x000121a0


	//   ....[88]....
        /*0b64*/ 	.word	0x00012200


	//   ....[89]....
        /*0b68*/ 	.word	0x00012250


	//   ....[90]....
        /*0b6c*/ 	.word	0x000122a0


	//   ....[91]....
        /*0b70*/ 	.word	0x000122f0


	//   ....[92]....
        /*0b74*/ 	.word	0x00012360


	//   ....[93]....
        /*0b78*/ 	.word	0x000123a0


	//   ....[94]....
        /*0b7c*/ 	.word	0x00012410


	//   ....[95]....
        /*0b80*/ 	.word	0x00012480


	//   ....[96]....
        /*0b84*/ 	.word	0x000124e0


	//   ....[97]....
        /*0b88*/ 	.word	0x00012540


	//   ....[98]....
        /*0b8c*/ 	.word	0x000125a0


	//   ....[99]....
        /*0b90*/ 	.word	0x000125f0


	//   ....[100]....
        /*0b94*/ 	.word	0x00012650


	//   ....[101]....
        /*0b98*/ 	.word	0x000126c0


	//   ....[102]....
        /*0b9c*/ 	.word	0x00012730


	//   ....[103]....
        /*0ba0*/ 	.word	0x00012790


	//   ....[104]....
        /*0ba4*/ 	.word	0x000127f0


	//   ....[105]....
        /*0ba8*/ 	.word	0x00012850


	//   ....[106]....
        /*0bac*/ 	.word	0x000128c0


	//   ....[107]....
        /*0bb0*/ 	.word	0x00012920


	//   ....[108]....
        /*0bb4*/ 	.word	0x00012980


	//   ....[109]....
        /*0bb8*/ 	.word	0x000129e0


	//   ....[110]....
        /*0bbc*/ 	.word	0x00012a50


	//   ....[111]....
        /*0bc0*/ 	.word	0x00012ab0


	//   ....[112]....
        /*0bc4*/ 	.word	0x00012b10


	//   ....[113]....
        /*0bc8*/ 	.word	0x00012b70


	//   ....[114]....
        /*0bcc*/ 	.word	0x00012be0


	//   ....[115]....
        /*0bd0*/ 	.word	0x00012c40


	//   ....[116]....
        /*0bd4*/ 	.word	0x00012ca0


	//   ....[117]....
        /*0bd8*/ 	.word	0x00012d00


	//   ....[118]....
        /*0bdc*/ 	.word	0x00012d70


	//   ....[119]....
        /*0be0*/ 	.word	0x00012dd0


	//   ....[120]....
        /*0be4*/ 	.word	0x00012e30


	//   ....[121]....
        /*0be8*/ 	.word	0x00012e90


	//   ....[122]....
        /*0bec*/ 	.word	0x00012f00


	//   ....[123]....
        /*0bf0*/ 	.word	0x00012f50


	//   ....[124]....
        /*0bf4*/ 	.word	0x00012f90


	//   ....[125]....
        /*0bf8*/ 	.word	0x00012fe0


	//   ....[126]....
        /*0bfc*/ 	.word	0x00013030


	//   ....[127]....
        /*0c00*/ 	.word	0x00013080


	//   ....[128]....
        /*0c04*/ 	.word	0x000130f0


	//   ....[129]....
        /*0c08*/ 	.word	0x00013130


	//   ....[130]....
        /*0c0c*/ 	.word	0x00013180


	//   ....[131]....
        /*0c10*/ 	.word	0x000131d0


	//   ....[132]....
        /*0c14*/ 	.word	0x00013220


	//   ....[133]....
        /*0c18*/ 	.word	0x00013270


	//   ....[134]....
        /*0c1c*/ 	.word	0x000132e0


	//   ....[135]....
        /*0c20*/ 	.word	0x00013320


	//   ....[136]....
        /*0c24*/ 	.word	0x00013390


	//   ....[137]....
        /*0c28*/ 	.word	0x000133f0


	//   ....[138]....
        /*0c2c*/ 	.word	0x00013450


	//----- nvinfo : EIATTR_EXIT_INSTR_OFFSETS
	.align		4
.L_588:
        /*0c30*/ 	.byte	0x04, 0x1c
        /*0c32*/ 	.short	(.L_590 - .L_589)


	//   ....[0]....
.L_589:
        /*0c34*/ 	.word	0x000010d0


	//   ....[1]....
        /*0c38*/ 	.word	0x00012160


	//----- nvinfo : EIATTR_MAX_THREADS
	.align		4
.L_590:
        /*0c3c*/ 	.byte	0x04, 0x05
        /*0c3e*/ 	.short	(.L_592 - .L_591)
.L_591:
        /*0c40*/ 	.word	0x00000100
        /*0c44*/ 	.word	0x00000001
        /*0c48*/ 	.word	0x00000001


	//----- nvinfo : EIATTR_CRS_STACK_SIZE
	.align		4
.L_592:
        /*0c4c*/ 	.byte	0x04, 0x1e
        /*0c4e*/ 	.short	(.L_594 - .L_593)
.L_593:
        /*0c50*/ 	.word	0x00000000
.L_594:


//--------------------- .nv.info._ZN7cutlass13device_kernelIN5flash19enable_sm80_to_sm89INS1_16FlashAttnFwdSm80INS1_25CollectiveMainloopFwdSm80ILi8ELi1ELb0EN4cute5tupleIJNS5_1CILi128EEENS7_ILi32EEENS7_ILi256EEEEEELi256ENS_6half_tEfNS_4arch4Sm80ELb1ELb0ELb1ELb1ELb0ELb1ELb1ELb1EEENS1_21CollectiveEpilogueFwdINS6_IJS8_SA_S9_EEENS6_IJNS7_ILi1EEESI_SI_EEESC_SE_Li256ELb1ELb1ELb1ELb0EEENS1_36VarlenDynamicPersistentTileSchedulerILi128ELi32ELi256ELi256ELb1ELb1ELb0ELb1ELb1ELb1EEEEEEEEEvNT_6ParamsE --------------------------
	.section	.nv.info._ZN7cutlass13device_kernelIN5flash19enable_sm80_to_sm89INS1_16FlashAttnFwdSm80INS1_25CollectiveMainloopFwdSm80ILi8ELi1ELb0EN4cute5tupleIJNS5_1CILi128EEENS7_ILi32EEENS7_ILi256EEEEEELi256ENS_6half_tEfNS_4arch4Sm80ELb1ELb0ELb1ELb1ELb0ELb1ELb1ELb1EEENS1_21CollectiveEpilogueFwdINS6_IJS8_SA_S9_EEENS6_IJNS7_ILi1EEESI_SI_EEESC_SE_Li256ELb1ELb1ELb1ELb0EEENS1_36VarlenDynamicPersistentTileSchedulerILi128ELi32ELi256ELi256ELb1ELb1ELb0ELb1ELb1ELb1EEEEEEEEEvNT_6ParamsE,"",@"SHT_CUDA_INFO"
	.sectionflags	@""
	.align	4


	//----- nvinfo : EIATTR_CUDA_API_VERSION
	.align		4
        /*0000*/ 	.byte	0x04, 0x37
        /*0002*/ 	.short	(.L_596 - .L_595)
.L_595:
        /*0004*/ 	.word	0x00000082


	//----- nvinfo : EIATTR_SW2861232_WAR
	.align		4
.L_596:
        /*0008*/ 	.byte	0x01, 0x35
	.zero		2


	//----- nvinfo : EIATTR_PARAM_CBANK
	.align		4
        /*000c*/ 	.byte	0x04, 0x0a
        /*000e*/ 	.short	(.L_598 - .L_597)
	.align		4
.L_597:
        /*0010*/ 	.word	index@(.nv.constant0._ZN7cutlass13device_kernelIN5flash19enable_sm80_to_sm89INS1_16FlashAttnFwdSm80INS1_25CollectiveMainloopFwdSm80ILi8ELi1ELb0EN4cute5tupleIJNS5_1CILi128EEENS7_ILi32EEENS7_ILi256EEEEEELi256ENS_6half_tEfNS_4arch4Sm80ELb1ELb0ELb1ELb1ELb0ELb1ELb1ELb1EEENS1_21CollectiveEpilogueFwdINS6_IJS8_SA_S9_EEENS6_IJNS7_ILi1EEESI_SI_EEESC_SE_Li256ELb1ELb1ELb1ELb0EEENS1_36VarlenDynamicPersistentTileSchedulerILi128ELi32ELi256ELi256ELb1ELb1ELb0ELb1ELb1ELb1EEEEEEEEEvNT_6ParamsE)
        /*0014*/ 	.short	0x0160
        /*0016*/ 	.short	0x0438


	//----- nvinfo : EIATTR_CBANK_PARAM_SIZE
	.align		4
.L_598:
        /*0018*/ 	.byte	0x03, 0x19
        /*001a*/ 	.short	0x0438


	//----- nvinfo : EIATTR_KPARAM_INFO
	.align		4
        /*001c*/ 	.byte	0x04, 0x17
        /*001e*/ 	.short	(.L_600 - .L_599)
.L_599:
        /*0020*/ 	.word	0x00000000
        /*0024*/ 	.short	0x0000
        /*0026*/ 	.short	0x0000
        /*0028*/ 	.byte	0x00, 0xf0, 0xe1, 0x10


	//----- nvinfo : EIATTR_MAXREG_COUNT
	.align		4
.L_600:
        /*002c*/ 	.byte	0x03, 0x1b
        /*002e*/ 	.short	0x00ff


	//----- nvinfo : EIATTR_NUM_BARRIERS
	.align		4
        /*0030*/ 	.byte	0x02, 0x4c
        /*0032*/ 	.byte	0x06
	.zero		1


	//----- nvinfo : EIATTR_ANNOTATIONS
	.align		4
        /*0034*/ 	.byte	0x04, 0x55
        /*0036*/ 	.short	(.L_602 - .L_601)


	//   ....[0]....
.L_601:
        /*0038*/ 	.word	0x00000001
        /*003c*/ 	.byte	0x70, 0x00, 0x00, 0x00, 0x01, 0x00, 0x00, 0x00, 0x10, 0x15, 0x00, 0x00, 0x01, 0x00, 0x00, 0x00
        /*004c*/ 	.byte	0xf0, 0x72, 0x01, 0x00, 0x01, 0x00, 0x00, 0x00, 0x30, 0xaa, 0x01, 0x00


	//----- nvinfo : EIATTR_MERCURY_ISA_VERSION
	.align		4
.L_602:
        /*0058*/ 	.byte	0x03, 0x5f
        /*005a*/ 	.short	0x0000


	//----- nvinfo : EIATTR_INT_WARP_WIDE_INSTR_OFFSETS
	.align		4
        /*005c*/ 	.byte	0x04, 0x31
        /*005e*/ 	.short	(.L_604 - .L_603)


	//   ....[0]....
.L_603:
        /*0060*/ 	.word	0x00016870


	//   ....[1]....
        /*0064*/ 	.word	0x000168f0


	//----- nvinfo : EIATTR_COOP_GROUP_MASK_REGIDS
	.align		4
.L_604:
        /*0068*/ 	.byte	0x04, 0x29
        /*006a*/ 	.short	(.L_606 - .L_605)


	//   ....[0]....
.L_605:
        /*006c*/ 	.word	0xffffffff


	//   ....[1]....
        /*0070*/ 	.word	0xffffffff


	//   ....[2]....
        /*0074*/ 	.word	0xffffffff


	//   ....[3]....
        /*0078*/ 	.word	0xffffffff


	//   ....[4]....
        /*007c*/ 	.word	0xffffffff


	//   ....[5]....
        /*0080*/ 	.word	0xffffffff


	//   ....[6]....
        /*0084*/ 	.word	0xffffffff


	//   ....[7]....
        /*0088*/ 	.word	0xffffffff


	//   ....[8]....
        /*008c*/ 	.word	0xffffffff


	//   ....[9]....
        /*0090*/ 	.word	0xffffffff


	//   ....[10]....
        /*0094*/ 	.word	0xffffffff


	//   ....[11]....
        /*0098*/ 	.word	0xffffffff


	//   ....[12]....
        /*009c*/ 	.word	0xffffffff


	//   ....[13]....
        /*00a0*/ 	.word	0xffffffff


	//   ....[14]....
        /*00a4*/ 	.word	0xffffffff


	//   ....[15]....
        /*00a8*/ 	.word	0xffffffff


	//   ....[16]....
        /*00ac*/ 	.word	0xffffffff


	//   ....[17]....
        /*00b0*/ 	.word	0xffffffff


	//   ....[18]....
        /*00b4*/ 	.word	0xffffffff


	//   ....[19]....
        /*00b8*/ 	.word	0xffffffff


	//   ....[20]....
        /*00bc*/ 	.word	0xffffffff


	//   ....[21]....
        /*00c0*/ 	.word	0xffffffff


	//   ....[22]....
        /*00c4*/ 	.word	0xffffffff


	//   ....[23]....
        /*00c8*/ 	.word	0xffffffff


	//   ....[24]....
        /*00cc*/ 	.word	0xffffffff


	//   ....[25]....
        /*00d0*/ 	.word	0xffffffff


	//   ....[26]....
        /*00d4*/ 	.word	0xffffffff


	//   ....[27]....
        /*00d8*/ 	.word	0xffffffff


	//   ....[28]....
        /*00dc*/ 	.word	0xffffffff


	//   ....[29]....
        /*00e0*/ 	.word	0xffffffff


	//   ....[30]....
        /*00e4*/ 	.word	0xffffffff


	//   ....[31]....
        /*00e8*/ 	.word	0xffffffff


	//   ....[32]....
        /*00ec*/ 	.word	0xffffffff


	//   ....[33]....
        /*00f0*/ 	.word	0xffffffff


	//   ....[34]....
        /*00f4*/ 	.word	0xffffffff


	//   ....[35]....
        /*00f8*/ 	.word	0xffffffff


	//   ....[36]....
        /*00fc*/ 	.word	0xffffffff


	//   ....[37]....
        /*0100*/ 	.word	0xffffffff


	//   ....[38]....
        /*0104*/ 	.word	0xffffffff


	//   ....[39]....
        /*0108*/ 	.word	0xffffffff


	//   ....[40]....
        /*010c*/ 	.word	0xffffffff


	//   ....[41]....
        /*0110*/ 	.word	0xffffffff


	//   ....[42]....
        /*0114*/ 	.word	0xffffffff


	//   ....[43]....
        /*0118*/ 	.word	0xffffffff


	//   ....[44]....
        /*011c*/ 	.word	0xffffffff


	//   ....[45]....
        /*0120*/ 	.word	0xffffffff


	//   ....[46]....
        /*0124*/ 	.word	0xffffffff


	//   ....[47]....
        /*0128*/ 	.word	0xffffffff


	//   ....[48]....
        /*012c*/ 	.word	0xffffffff


	//   ....[49]....
        /*0130*/ 	.word	0xffffffff


	//   ....[50]....
        /*0134*/ 	.word	0xffffffff


	//   ....[51]....
        /*0138*/ 	.word	0xffffffff


	//   ....[52]....
        /*013c*/ 	.word	0xffffffff


	//   ....[53]....
        /*0140*/ 	.word	0xffffffff


	//   ....[54]....
        /*0144*/ 	.word	0xffffffff


	//   ....[55]....
        /*0148*/ 	.word	0xffffffff


	//   ....[56]....
        /*014c*/ 	.word	0xffffffff


	//   ....[57]....
        /*0150*/ 	.word	0xffffffff


	//   ....[58]....
        /*0154*/ 	.word	0xffffffff


	//   ....[59]....
        /*0158*/ 	.word	0xffffffff


	//   ....[60]....
        /*015c*/ 	.word	0xffffffff


	//   ....[61]....
        /*0160*/ 	.word	0xffffffff


	//   ....[62]....
        /*0164*/ 	.word	0xffffffff


	//   ....[63]....
        /*0168*/ 	.word	0xffffffff


	//   ....[64]....
        /*016c*/ 	.word	0xffffffff


	//   ....[65]....
        /*0170*/ 	.word	0xffffffff


	//   ....[66]....
        /*0174*/ 	.word	0xffffffff


	//   ....[67]....
        /*0178*/ 	.word	0xffffffff


	//   ....[68]....
        /*017c*/ 	.word	0xffffffff


	//   ....[69]....
        /*0180*/ 	.word	0xffffffff


	//   ....[70]....
        /*0184*/ 	.word	0xffffffff


	//   ....[71]....
        /*0188*/ 	.word	0xffffffff


	//   ....[72]....
        /*018c*/ 	.word	0xffffffff


	//   ....[73]....
        /*0190*/ 	.word	0xffffffff


	//   ....[74]....
        /*0194*/ 	.word	0xffffffff


	//   ....[75]....
        /*0198*/ 	.word	0xffffffff


	//   ....[76]....
        /*019c*/ 	.word	0xffffffff


	//   ....[77]....
        /*01a0*/ 	.word	0xffffffff


	//   ....[78]....
        /*01a4*/ 	.word	0xffffffff


	//   ....[79]....
        /*01a8*/ 	.word	0xffffffff


	//   ....[80]....
        /*01ac*/ 	.word	0xffffffff


	//   ....[81]....
        /*01b0*/ 	.word	0xffffffff


	//   ....[82]....
        /*01b4*/ 	.word	0xffffffff


	//   ....[83]....
        /*01b8*/ 	.word	0xffffffff


	//   ....[84]....
        /*01bc*/ 	.word	0xffffffff


	//   ....[85]....
        /*01c0*/ 	.word	0xffffffff


	//   ....[86]....
        /*01c4*/ 	.word	0xffffffff


	//   ....[87]....
        /*01c8*/ 	.word	0xffffffff


	//   ....[88]....
        /*01cc*/ 	.word	0xffffffff


	//   ....[89]....
        /*01d0*/ 	.word	0xffffffff


	//   ....[90]....
        /*01d4*/ 	.word	0xffffffff


	//   ....[91]....
        /*01d8*/ 	.word	0xffffffff


	//   ....[92]....
        /*01dc*/ 	.word	0xffffffff


	//   ....[93]....
        /*01e0*/ 	.word	0xffffffff


	//   ....[94]....
        /*01e4*/ 	.word	0xffffffff


	//   ....[95]....
        /*01e8*/ 	.word	0xffffffff


	//   ....[96]....
        /*01ec*/ 	.word	0xffffffff


	//   ....[97]....
        /*01f0*/ 	.word	0xffffffff


	//   ....[98]....
        /*01f4*/ 	.word	0xffffffff


	//   ....[99]....
        /*01f8*/ 	.word	0xffffffff


	//   ....[100]....
        /*01fc*/ 	.word	0xffffffff


	//   ....[101]....
        /*0200*/ 	.word	0xffffffff


	//   ....[102]....
        /*0204*/ 	.word	0xffffffff


	//   ....[103]....
        /*0208*/ 	.word	0xffffffff


	//   ....[104]....
        /*020c*/ 	.word	0xffffffff


	//   ....[105]....
        /*0210*/ 	.word	0xffffffff


	//   ....[106]....
        /*0214*/ 	.word	0xffffffff


	//   ....[107]....
        /*0218*/ 	.word	0xffffffff


	//   ....[108]....
        /*021c*/ 	.word	0xffffffff


	//   ....[109]....
        /*0220*/ 	.word	0xffffffff


	//   ....[110]....
        /*0224*/ 	.word	0xffffffff


	//   ....[111]....
        /*0228*/ 	.word	0xffffffff


	//   ....[112]....
        /*022c*/ 	.word	0xffffffff


	//   ....[113]....
        /*0230*/ 	.word	0xffffffff


	//   ....[114]....
        /*0234*/ 	.word	0xffffffff


	//   ....[115]....
        /*0238*/ 	.word	0xffffffff


	//   ....[116]....
        /*023c*/ 	.word	0xffffffff


	//   ....[117]....
        /*0240*/ 	.word	0xffffffff


	//   ....[118]....
        /*0244*/ 	.word	0xffffffff


	//   ....[119]....
        /*0248*/ 	.word	0xffffffff


	//   ....[120]....
        /*024c*/ 	.word	0xffffffff


	//   ....[121]....
        /*0250*/ 	.word	0xffffffff


	//   ....[122]....
        /*0254*/ 	.word	0xffffffff


	//   ....[123]....
        /*0258*/ 	.word	0xffffffff


	//   ....[124]....
        /*025c*/ 	.word	0xffffffff


	//   ....[125]....
        /*0260*/ 	.word	0xffffffff


	//   ....[126]....
        /*0264*/ 	.word	0xffffffff


	//   ....[127]....
        /*0268*/ 	.word	0xffffffff


	//   ....[128]....
        /*026c*/ 	.word	0xffffffff


	//   ....[129]....
        /*0270*/ 	.word	0xffffffff


	//   ....[130]....
        /*0274*/ 	.word	0xffffffff


	//   ....[131]....
        /*0278*/ 	.word	0xffffffff


	//   ....[132]....
        /*027c*/ 	.word	0xffffffff


	//   ....[133]....
        /*0280*/ 	.word	0xffffffff


	//   ....[134]....
        /*0284*/ 	.word	0xffffffff


	//   ....[135]....
        /*0288*/ 	.word	0xffffffff


	//   ....[136]....
        /*028c*/ 	.word	0xffffffff


	//   ....[137]....
        /*0290*/ 	.word	0xffffffff


	//   ....[138]....
        /*0294*/ 	.word	0xffffffff


	//   ....[139]....
        /*0298*/ 	.word	0xffffffff


	//   ....[140]....
        /*029c*/ 	.word	0xffffffff


	//   ....[141]....
        /*02a0*/ 	.word	0xffffffff


	//   ....[142]....
        /*02a4*/ 	.word	0xffffffff


	//   ....[143]....
        /*02a8*/ 	.word	0xffffffff


	//   ....[144]....
        /*02ac*/ 	.word	0xffffffff


	//   ....[145]....
        /*02b0*/ 	.word	0xffffffff


	//   ....[146]....
        /*02b4*/ 	.word	0xffffffff


	//   ....[147]....
        /*02b8*/ 	.word	0xffffffff


	//   ....[148]....
        /*02bc*/ 	.word	0xffffffff


	//   ....[149]....
        /*02c0*/ 	.word	0xffffffff


	//   ....[150]....
        /*02c4*/ 	.word	0xffffffff


	//   ....[151]....
        /*02c8*/ 	.word	0xffffffff


	//   ....[152]....
        /*02cc*/ 	.word	0xffffffff


	//   ....[153]....
        /*02d0*/ 	.word	0xffffffff


	//   ....[154]....
        /*02d4*/ 	.word	0xffffffff


	//   ....[155]....
        /*02d8*/ 	.word	0xffffffff


	//   ....[156]....
        /*02dc*/ 	.word	0xffffffff


	//   ....[157]....
        /*02e0*/ 	.word	0xffffffff


	//   ....[158]....
        /*02e4*/ 	.word	0xffffffff


	//   ....[159]....
        /*02e8*/ 	.word	0xffffffff


	//   ....[160]....
        /*02ec*/ 	.word	0xffffffff


	//   ....[161]....
        /*02f0*/ 	.word	0xffffffff


	//   ....[162]....
        /*02f4*/ 	.word	0xffffffff


	//   ....[163]....
        /*02f8*/ 	.word	0xffffffff


	//   ....[164]....
        /*02fc*/ 	.word	0xffffffff


	//   ....[165]....
        /*0300*/ 	.word	0xffffffff


	//   ....[166]....
        /*0304*/ 	.word	0xffffffff


	//   ....[167]....
        /*0308*/ 	.word	0xffffffff


	//   ....[168]....
        /*030c*/ 	.word	0xffffffff


	//   ....[169]....
        /*0310*/ 	.word	0xffffffff


	//   ....[170]....
        /*0314*/ 	.word	0xffffffff


	//   ....[171]....
        /*0318*/ 	.word	0xffffffff


	//   ....[172]....
        /*031c*/ 	.word	0xffffffff


	//   ....[173]....
        /*0320*/ 	.word	0xffffffff


	//   ....[174]....
        /*0324*/ 	.word	0xffffffff


	//   ....[175]....
        /*0328*/ 	.word	0xffffffff


	//   ....[176]....
        /*032c*/ 	.word	0xffffffff


	//   ....[177]....
        /*0330*/ 	.word	0xffffffff


	//   ....[178]....
        /*0334*/ 	.word	0xffffffff


	//----- nvinfo : EIATTR_COOP_GROUP_INSTR_OFFSETS
	.align		4
.L_606:
        /*0338*/ 	.byte	0x04, 0x28
        /*033a*/ 	.short	(.L_608 - .L_607)


	//   ....[0]....
.L_607:
        /*033c*/ 	.word	0x00000050


	//   ....[1]....
        /*0340*/ 	.word	0x000001e0


	//   ....[2]....
        /*0344*/ 	.word	0x00000210


	//   ....[3]....
        /*0348*/ 	.word	0x00000240


	//   ....[4]....
        /*034c*/ 	.word	0x00000270


	//   ....[5]....
        /*0350*/ 	.word	0x000002a0


	//   ....[6]....
        /*0354*/ 	.word	0x000002d0


	//   ....[7]....
        /*0358*/ 	.word	0x00000430


	//   ....[8]....
        /*035c*/ 	.word	0x00000470


	//   ....[9]....
        /*0360*/ 	.word	0x000004a0


	//   ....[10]....
        /*0364*/ 	.word	0x000004d0


	//   ....[11]....
        /*0368*/ 	.word	0x00000500


	//   ....[12]....
        /*036c*/ 	.word	0x00000530


	//   ....[13]....
        /*0370*/ 	.word	0x000005c0


	//   ....[14]....
        /*0374*/ 	.word	0x00000600


	//   ....[15]....
        /*0378*/ 	.word	0x00000620


	//   ....[16]....
        /*037c*/ 	.word	0x00000680


	//   ....[17]....
        /*0380*/ 	.word	0x00006790


	//   ....[18]....
        /*0384*/ 	.word	0x000067b0


	//   ....[19]....
        /*0388*/ 	.word	0x000069a0


	//   ....[20]....
        /*038c*/ 	.word	0x000069b0


	//   ....[21]....
        /*0390*/ 	.word	0x00006b40


	//   ....[22]....
        /*0394*/ 	.word	0x00006b60


	//   ....[23]....
        /*0398*/ 	.word	0x00006cf0


	//   ....[24]....
        /*039c*/ 	.word	0x00006d00


	//   ....[25]....
        /*03a0*/ 	.word	0x00007380


	//   ....[26]....
        /*03a4*/ 	.word	0x000073a0


	//   ....[27]....
        /*03a8*/ 	.word	0x000073c0


	//   ....[28]....
        /*03ac*/ 	.word	0x000073d0


	//   ....[29]....
        /*03b0*/ 	.word	0x00007860


	//   ....[30]....
        /*03b4*/ 	.word	0x000078a0


	//   ....[31]....
        /*03b8*/ 	.word	0x000078e0


	//   ....[32]....
        /*03bc*/ 	.word	0x00007920


	//   ....[33]....
        /*03c0*/ 	.word	0x00007df0


	//   ....[34]....
        /*03c4*/ 	.word	0x00007e30


	//   ....[35]....
        /*03c8*/ 	.word	0x00007e70


	//   ....[36]....
        /*03cc*/ 	.word	0x00007eb0


	//   ....[37]....
        /*03d0*/ 	.word	0x00008230


	//   ....[38]....
        /*03d4*/ 	.word	0x00008340


	//   ....[39]....
        /*03d8*/ 	.word	0x00008390


	//   ....[40]....
        /*03dc*/ 	.word	0x000083d0


	//   ....[41]....
        /*03e0*/ 	.word	0x0000b910


	//   ....[42]....
        /*03e4*/ 	.word	0x0000b960


	//   ....[43]....
        /*03e8*/ 	.word	0x0000b980


	//   ....[44]....
        /*03ec*/ 	.word	0x0000b990


	//   ....[45]....
        /*03f0*/ 	.word	0x0000bb90


	//   ....[46]....
        /*03f4*/ 	.word	0x0000bc30


	//   ....[47]....
        /*03f8*/ 	.word	0x0000bca0


	//   ....[48]....
        /*03fc*/ 	.word	0x0000bd60


	//   ....[49]....
        /*0400*/ 	.word	0x0000c010


	//   ....[50]....
        /*0404*/ 	.word	0x0000c120


	//   ....[51]....
        /*0408*/ 	.word	0x0000c180


	//   ....[52]....
        /*040c*/ 	.word	0x0000c1c0


	//   ....[53]....
        /*0410*/ 	.word	0x0000c460


	//   ....[54]....
        /*0414*/ 	.word	0x0000c500


	//   ....[55]....
        /*0418*/ 	.word	0x0000c570


	//   ....[56]....
        /*041c*/ 	.word	0x0000c630


	//   ....[57]....
        /*0420*/ 	.word	0x00010ae0


	//   ....[58]....
        /*0424*/ 	.word	0x00010b20


	//   ....[59]....
        /*0428*/ 	.word	0x00010f10


	//   ....[60]....
        /*042c*/ 	.word	0x00010fc0


	//   ....[61]....
        /*0430*/ 	.word	0x00010fd0


	//   ....[62]....
        /*0434*/ 	.word	0x00011020


	//   ....[63]....
        /*0438*/ 	.word	0x00012630


	//   ....[64]....
        /*043c*/ 	.word	0x00012640


	//   ....[65]....
        /*0440*/ 	.word	0x000129e0


	//   ....[66]....
        /*0444*/ 	.word	0x00012aa0


	//   ....[67]....
        /*0448*/ 	.word	0x00012ad0


	//   ....[68]....
        /*044c*/ 	.word	0x00012b40


	//   ....[69]....
        /*0450*/ 	.word	0x00014a70


	//   ....[70]....
        /*0454*/ 	.word	0x00014a90


	//   ....[71]....
        /*0458*/ 	.word	0x00014ab0


	//   ....[72]....
        /*045c*/ 	.word	0x00014ad0


	//   ....[73]....
        /*0460*/ 	.word	0x00015e50


	//   ....[74]....
        /*0464*/ 	.word	0x00015e80


	//   ....[75]....
        /*0468*/ 	.word	0x00015e90


	//   ....[76]....
        /*046c*/ 	.word	0x00015ec0


	//   ....[77]....
        /*0470*/ 	.word	0x00017650


	//   ....[78]....
        /*0474*/ 	.word	0x00017680


	//   ....[79]....
        /*0478*/ 	.word	0x00017690


	//   ....[80]....
        /*047c*/ 	.word	0x000176a0


	//   ....[81]....
        /*0480*/ 	.word	0x00017ab0


	//   ....[82]....
        /*0484*/ 	.word	0x00017ad0


	//   ....[83]....
        /*0488*/ 	.word	0x00017ca0


	//   ....[84]....
        /*048c*/ 	.word	0x00017cb0


	//   ....[85]....
        /*0490*/ 	.word	0x00017e20


	//   ....[86]....
        /*0494*/ 	.word	0x00017e40


	//   ....[87]....
        /*0498*/ 	.word	0x00017fb0


	//   ....[88]....
        /*049c*/ 	.word	0x00017fc0


	//   ....[89]....
        /*04a0*/ 	.word	0x00018320


	//   ....[90]....
        /*04a4*/ 	.word	0x00018340


	//   ....[91]....
        /*04a8*/ 	.word	0x00018fd0


	//   ....[92]....
        /*04ac*/ 	.word	0x00018fe0


	//   ....[93]....
        /*04b0*/ 	.word	0x0001a3c0


	//   ....[94]....
        /*04b4*/ 	.word	0x0001a3e0


	//   ....[95]....
        /*04b8*/ 	.word	0x0001a5c0


	//   ....[96]....
        /*04bc*/ 	.word	0x0001a5d0


	//   ....[97]....
        /*04c0*/ 	.word	0x0001a740


	//   ....[98]....
        /*04c4*/ 	.word	0x0001a760


	//   ....[99]....
        /*04c8*/ 	.word	0x0001a8d0


	//   ....[100]....
        /*04cc*/ 	.word	0x0001a8e0


	//   ....[101]....
        /*04d0*/ 	.word	0x0001aaf0


	//   ....[102]....
        /*04d4*/ 	.word	0x0001ab10


	//   ....[103]....
        /*04d8*/ 	.word	0x0001ac30


	//   ....[104]....
        /*04dc*/ 	.word	0x0001ac70


	//   ....[105]....
        /*04e0*/ 	.word	0x0001aca0


	//   ....[106]....
        /*04e4*/ 	.word	0x0001acd0


	//   ....[107]....
        /*04e8*/ 	.word	0x0001ad00


	//   ....[108]....
        /*04ec*/ 	.word	0x0001ad30


	//   ....[109]....
        /*04f0*/ 	.word	0x0001ae80


	//   ....[110]....
        /*04f4*/ 	.word	0x0001aec0


	//   ....[111]....
        /*04f8*/ 	.word	0x0001aef0


	//   ....[112]....
        /*04fc*/ 	.word	0x0001af20


	//   ....[113]....
        /*0500*/ 	.word	0x0001af50


	//   ....[114]....
        /*0504*/ 	.word	0x0001af80


	//   ....[115]....
        /*0508*/ 	.word	0x0001b010


	//   ....[116]....
        /*050c*/ 	.word	0x0001b050


	//   ....[117]....
        /*0510*/ 	.word	0x0001b060


	//   ....[118]....
        /*0514*/ 	.word	0x0001b0c0


	//   ....[119]....
        /*0518*/ 	.word	0x0001ba90


	//   ....[120]....
        /*051c*/ 	.word	0x0001baf0


	//   ....[121]....
        /*0520*/ 	.word	0x0001bb40


	//   ....[122]....
        /*0524*/ 	.word	0x0001bb90


	//   ....[123]....
        /*0528*/ 	.word	0x0001bbe0


	//   ....[124]....
        /*052c*/ 	.word	0x0001bc50


	//   ....[125]....
        /*0530*/ 	.word	0x0001bc90


	//   ....[126]....
        /*0534*/ 	.word	0x0001bd00


	//   ....[127]....
        /*0538*/ 	.word	0x0001bd70


	//   ....[128]....
        /*053c*/ 	.word	0x0001bdd0


	//   ....[129]....
        /*0540*/ 	.word	0x0001be40


	//   ....[130]....
        /*0544*/ 	.word	0x0001beb0


	//   ....[131]....
        /*0548*/ 	.word	0x0001bf10


	//   ....[132]....
        /*054c*/ 	.word	0x0001bf70


	//   ....[133]....
        /*0550*/ 	.word	0x0001bfd0


	//   ....[134]....
        /*0554*/ 	.word	0x0001c040


	//   ....[135]....
        /*0558*/ 	.word	0x0001c0a0


	//   ....[136]....
        /*055c*/ 	.word	0x0001c100


	//   ....[137]....
        /*0560*/ 	.word	0x0001c150


	//   ....[138]....
        /*0564*/ 	.word	0x0001c1b0


	//   ....[139]....
        /*0568*/ 	.word	0x0001c200


	//   ....[140]....
        /*056c*/ 	.word	0x0001c250


	//   ....[141]....
        /*0570*/ 	.word	0x0001c2c0


	//   ....[142]....
        /*0574*/ 	.word	0x0001c330


	//   ....[143]....
        /*0578*/ 	.word	0x0001c390


	//   ....[144]....
        /*057c*/ 	.word	0x0001c3f0


	//   ....[145]....
        /*0580*/ 	.word	0x0001c450


	//   ....[146]....
        /*0584*/ 	.word	0x0001c4c0


	//   ....[147]....
        /*0588*/ 	.word	0x0001c520


	//   ....[148]....
        /*058c*/ 	.word	0x0001c580


	//   ....[149]....
        /*0590*/ 	.word	0x0001c5e0


	//   ....[150]....
        /*0594*/ 	.word	0x0001c650


	//   ....[151]....
        /*0598*/ 	.word	0x0001c6b0


	//   ....[152]....
        /*059c*/ 	.word	0x0001c710


	//   ....[153]....
        /*05a0*/ 	.word	0x0001c770


	//   ....[154]....
        /*05a4*/ 	.word	0x0001c7e0


	//   ....[155]....
        /*05a8*/ 	.word	0x0001c840


	//   ....[156]....
        /*05ac*/ 	.word	0x0001c8a0


	//   ....[157]....
        /*05b0*/ 	.word	0x0001c900


	//   ....[158]....
        /*05b4*/ 	.word	0x0001c970


	//   ....[159]....
        /*05b8*/ 	.word	0x0001c9d0


	//   ....[160]....
        /*05bc*/ 	.word	0x0001ca30


	//   ....[161]....
        /*05c0*/ 	.word	0x0001ca90


	//   ....[162]....
        /*05c4*/ 	.word	0x0001cb00


	//   ....[163]....
        /*05c8*/ 	.word	0x0001cb50


	//   ....[164]....
        /*05cc*/ 	.word	0x0001cb90


	//   ....[165]....
        /*05d0*/ 	.word	0x0001cbe0


	//   ....[166]....
        /*05d4*/ 	.word	0x0001cc30


	//   ....[167]....
        /*05d8*/ 	.word	0x0001cc80


	//   ....[168]....
        /*05dc*/ 	.word	0x0001ccf0


	//   ....[169]....
        /*05e0*/ 	.word	0x0001cd30


	//   ....[170]....
        /*05e4*/ 	.word	0x0001cd80


	//   ....[171]....
        /*05e8*/ 	.word	0x0001cdd0


	//   ....[172]....
        /*05ec*/ 	.word	0x0001ce20


	//   ....[173]....
        /*05f0*/ 	.word	0x0001ce70


	//   ....[174]....
        /*05f4*/ 	.word	0x0001cee0


	//   ....[175]....
        /*05f8*/ 	.word	0x0001cf20


	//   ....[176]....
        /*05fc*/ 	.word	0x0001cf90


	//   ....[177]....
        /*0600*/ 	.word	0x0001cff0


	//   ....[178]....
        /*0604*/ 	.word	0x0001d050


	//----- nvinfo : EIATTR_EXIT_INSTR_OFFSETS
	.align		4
.L_608:
        /*0608*/ 	.byte	0x04, 0x1c
        /*060a*/ 	.short	(.L_610 - .L_609)


	//   ....[0]....
.L_609:
        /*060c*/ 	.word	0x00000fe0


	//   ....[1]....
        /*0610*/ 	.word	0x0001ba50


	//----- nvinfo : EIATTR_MAX_THREADS
	.align		4
.L_610:
        /*0614*/ 	.byte	0x04, 0x05
        /*0616*/ 	.short	(.L_612 - .L_611)
.L_611:
        /*0618*/ 	.word	0x00000100
        /*061c*/ 	.word	0x00000001
        /*0620*/ 	.word	0x00000001


	//----- nvinfo : EIATTR_CRS_STACK_SIZE
	.align		4
.L_612:
        /*0624*/ 	.byte	0x04, 0x1e
        /*0626*/ 	.short	(.L_614 - .L_613)
.L_613:
        /*0628*/ 	.word	0x00000000
.L_614:


//--------------------- .nv.info._ZN7cutlass13device_kernelIN5flash19enable_sm80_to_sm89INS1_16FlashAttnFwdSm80INS1_25CollectiveMainloopFwdSm80ILi8ELi1ELb0EN4cute5tupleIJNS5_1CILi128EEENS7_ILi96EEENS7_ILi256EEEEEELi256ENS_6half_tEfNS_4arch4Sm80ELb0ELb0ELb1ELb0ELb0ELb0ELb1ELb1EEENS1_21CollectiveEpilogueFwdINS6_IJS8_SA_S9_EEENS6_IJNS7_ILi1EEESI_SI_EEESC_SE_Li256ELb0ELb1ELb1ELb0EEENS1_19SingleTileSchedulerILb0ELb1ELb1ELi128EEEEEEEEEvNT_6ParamsE --------------------------
	.section	.nv.info._ZN7cutlass13device_kernelIN5flash19enable_sm80_to_sm89INS1_16FlashAttnFwdSm80INS1_25CollectiveMainloopFwdSm80ILi8ELi1ELb0EN4cute5tupleIJNS5_1CILi128EEENS7_ILi96EEENS7_ILi256EEEEEELi256ENS_6half_tEfNS_4arch4Sm80ELb0ELb0ELb1ELb0ELb0ELb0ELb1ELb1EEENS1_21CollectiveEpilogueFwdINS6_IJS8_SA_S9_EEENS6_IJNS7_ILi1EEESI_SI_EEESC_SE_Li256ELb0ELb1ELb1ELb0EEENS1_19SingleTileSchedulerILb0ELb1ELb1ELi128EEEEEEEEEvNT_6ParamsE,"",@"SHT_CUDA_INFO"
	.sectionflags	@""
	.align	4


	//----- nvinfo : EIATTR_CUDA_API_VERSION
	.align		4
        /*0000*/ 	.byte	0x04, 0x37
        /*0002*/ 	.short	(.L_616 - .L_615)
.L_615:
        /*0004*/ 	.word	0x00000082


	//----- nvinfo : EIATTR_SW2861232_WAR
	.align		4
.L_616:
        /*0008*/ 	.byte	0x01, 0x35
	.zero		2


	//----- nvinfo : EIATTR_PARAM_CBANK
	.align		4
        /*000c*/ 	.byte	0x04, 0x0a
        /*000e*/ 	.short	(.L_618 - .L_617)
	.align		4
.L_617:
        /*0010*/ 	.word	index@(.nv.constant0._ZN7cutlass13device_kernelIN5flash19enable_sm80_to_sm89INS1_16FlashAttnFwdSm80INS1_25CollectiveMainloopFwdSm80ILi8ELi1ELb0EN4cute5tupleIJNS5_1CILi128EEENS7_ILi96EEENS7_ILi256EEEEEELi256ENS_6half_tEfNS_4arch4Sm80ELb0ELb0ELb1ELb0ELb0ELb0ELb1ELb1EEENS1_21CollectiveEpilogueFwdINS6_IJS8_SA_S9_EEENS6_IJNS7_ILi1EEESI_SI_EEESC_SE_Li256ELb0ELb1ELb1ELb0EEENS1_19SingleTileSchedulerILb0ELb1ELb1ELi128EEEEEEEEEvNT_6ParamsE)
        /*0014*/ 	.short	0x0160
        /*0016*/ 	.short	0x0418


	//----- nvinfo : EIATTR_CBANK_PARAM_SIZE
	.align		4
.L_618:
        /*0018*/ 	.byte	0x03, 0x19
        /*001a*/ 	.short	0x0418


	//----- nvinfo : EIATTR_KPARAM_INFO
	.align		4
        /*001c*/ 	.byte	0x04, 0x17
        /*001e*/ 	.short	(.L_620 - .L_619)
.L_619:
        /*0020*/ 	.word	0x00000000
        /*0024*/ 	.short	0x0000
        /*0026*/ 	.short	0x0000
        /*0028*/ 	.byte	0x00, 0xf0, 0x61, 0x10


	//----- nvinfo : EIATTR_MAXREG_COUNT
	.align		4
.L_620:
        /*002c*/ 	.byte	0x03, 0x1b
        /*002e*/ 	.short	0x00ff


	//----- nvinfo : EIATTR_NUM_BARRIERS
	.align		4
        /*0030*/ 	.byte	0x02, 0x4c
        /*0032*/ 	.byte	0x02
	.zero		1


	//----- nvinfo : EIATTR_ANNOTATIONS
	.align		4
        /*0034*/ 	.byte	0x04, 0x55
        /*0036*/ 	.short	(.L_622 - .L_621)


	//   ....[0]....
.L_621:
        /* <DEDUP_REMOVED lines=17> */


	//----- nvinfo : EIATTR_MERCURY_ISA_VERSION
	.align		4
.L_622:
        /*0130*/ 	.byte	0x03, 0x5f
        /*0132*/ 	.short	0x0000


	//----- nvinfo : EIATTR_COOP_GROUP_MASK_REGIDS
	.align		4
        /*0134*/ 	.byte	0x04, 0x29
        /*0136*/ 	.short	(.L_624 - .L_623)


	//   ....[0]....
.L_623:
        /*0138*/ 	.word	0xffffffff


	//   ....[1]....
        /*013c*/ 	.word	0xffffffff


	//   ....[2]....
        /*0140*/ 	.word	0xffffffff


	//   ....[3]....
        /*0144*/ 	.word	0xffffffff


	//   ....[4]....
        /*0148*/ 	.word	0xffffffff


	//   ....[5]....
        /*014c*/ 	.word	0xffffffff


	//   ....[6]....
        /*0150*/ 	.word	0xffffffff


	//   ....[7]....
        /*0154*/ 	.word	0xffffffff


	//   ....[8]....
        /*0158*/ 	.word	0xffffffff


	//   ....[9]....
        /*015c*/ 	.word	0xffffffff


	//   ....[10]....
        /*0160*/ 	.word	0xffffffff


	//   ....[11]....
        /*0164*/ 	.word	0xffffffff


	//   ....[12]....
        /*0168*/ 	.word	0xffffffff


	//   ....[13]....
        /*016c*/ 	.word	0xffffffff


	//   ....[14]....
        /*0170*/ 	.word	0xffffffff


	//   ....[15]....
        /*0174*/ 	.word	0xffffffff


	//   ....[16]....
        /*0178*/ 	.word	0xffffffff


	//   ....[17]....
        /*017c*/ 	.word	0xffffffff


	//   ....[18]....
        /*0180*/ 	.word	0xffffffff


	//   ....[19]....
        /*0184*/ 	.word	0xffffffff


	//   ....[20]....
        /*0188*/ 	.word	0xffffffff


	//   ....[21]....
        /*018c*/ 	.word	0xffffffff


	//   ....[22]....
        /*0190*/ 	.word	0xffffffff


	//   ....[23]....
        /*0194*/ 	.word	0xffffffff


	//   ....[24]....
        /*0198*/ 	.word	0xffffffff


	//   ....[25]....
        /*019c*/ 	.word	0xffffffff


	//   ....[26]....
        /*01a0*/ 	.word	0xffffffff


	//   ....[27]....
        /*01a4*/ 	.word	0xffffffff


	//   ....[28]....
        /*01a8*/ 	.word	0xffffffff


	//----- nvinfo : EIATTR_COOP_GROUP_INSTR_OFFSETS
	.align		4
.L_624:
        /*01ac*/ 	.byte	0x04, 0x28
        /*01ae*/ 	.short	(.L_626 - .L_625)


	//   ....[0]....
.L_625:
        /*01b0*/ 	.word	0x00000060


	//   ....[1]....
        /*01b4*/ 	.word	0x00000fd0


	//   ....[2]....
        /*01b8*/ 	.word	0x00000ff0


	//   ....[3]....
        /*01bc*/ 	.word	0x00001300


	//   ....[4]....
        /*01c0*/ 	.word	0x000013b0


	//   ....[5]....
        /*01c4*/ 	.word	0x000015a0


	//   ....[6]....
        /*01c8*/ 	.word	0x000015d0


	//   ....[7]....
        /*01cc*/ 	.word	0x00001790


	//   ....[8]....
        /*01d0*/ 	.word	0x000017d0


	//   ....[9]....
        /*01d4*/ 	.word	0x00004900


	//   ....[10]....
        /*01d8*/ 	.word	0x000049e0


	//   ....[11]....
        /*01dc*/ 	.word	0x00004a10


	//   ....[12]....
        /*01e0*/ 	.word	0x00004a80


	//   ....[13]....
        /*01e4*/ 	.word	0x000099b0


	//   ....[14]....
        /*01e8*/ 	.word	0x00009a10


	//   ....[15]....
        /*01ec*/ 	.word	0x00009a40


	//   ....[16]....
        /*01f0*/ 	.word	0x00009b00


	//   ....[17]....
        /*01f4*/ 	.word	0x0000c7b0


	//   ....[18]....
        /*01f8*/ 	.word	0x0000c7c0


	//   ....[19]....
        /*01fc*/ 	.word	0x0000c7f0


	//   ....[20]....
        /*0200*/ 	.word	0x0000c810


	//   ....[21]....
        /*0204*/ 	.word	0x0000d6e0


	//   ....[22]....
        /*0208*/ 	.word	0x0000d720


	//   ....[23]....
        /*020c*/ 	.word	0x0000d760


	//   ....[24]....
        /*0210*/ 	.word	0x0000d790


	//   ....[25]....
        /*0214*/ 	.word	0x0000d880


	//   ....[26]....
        /*0218*/ 	.word	0x0000d8a0


	//   ....[27]....
        /*021c*/ 	.word	0x0000e4c0


	//   ....[28]....
        /*0220*/ 	.word	0x0000e4d0


	//----- nvinfo : EIATTR_EXIT_INSTR_OFFSETS
	.align		4
.L_626:
        /*0224*/ 	.byte	0x04, 0x1c
        /*0226*/ 	.short	(.L_628 - .L_627)


	//   ....[0]....
.L_627:
        /*0228*/ 	.word	0x000001c0


	//   ....[1]....
        /*022c*/ 	.word	0x0000e4e0


	//   ....[2]....
        /*0230*/ 	.word	0x0000f080


	//   ....[3]....
        /*0234*/ 	.word	0x0000f0d0


	//   ....[4]....
        /*0238*/ 	.word	0x0000f100


	//   ....[5]....
        /*023c*/ 	.word	0x0000f160


	//   ....[6]....
        /*0240*/ 	.word	0x0000f3f0


	//----- nvinfo : EIATTR_CTAIDZ_USED
	.align		4
.L_628:
        /*0244*/ 	.byte	0x01, 0x04
	.zero		2


	//----- nvinfo : EIATTR_MAX_THREADS
	.align		4
        /*0248*/ 	.byte	0x04, 0x05
        /*024a*/ 	.short	(.L_630 - .L_629)
.L_629:
        /*024c*/ 	.word	0x00000100
        /*0250*/ 	.word	0x00000001
        /*0254*/ 	.word	0x00000001


	//----- nvinfo : EIATTR_CRS_STACK_SIZE
	.align		4
.L_630:
        /*0258*/ 	.byte	0x04, 0x1e
        /*025a*/ 	.short	(.L_632 - .L_631)
.L_631:
        /*025c*/ 	.word	0x00000000
.L_632:


//--------------------- .nv.info._ZN7cutlass13device_kernelIN5flash19enable_sm80_to_sm89INS1_16FlashAttnFwdSm80INS1_25CollectiveMainloopFwdSm80ILi8ELi1ELb0EN4cute5tupleIJNS5_1CILi128EEENS7_ILi64EEENS7_ILi256EEEEEELi256ENS_6half_tEfNS_4arch4Sm80ELb0ELb0ELb1ELb1ELb0ELb0ELb1ELb1EEENS1_21CollectiveEpilogueFwdINS6_IJS8_SA_S9_EEENS6_IJNS7_ILi1EEESI_SI_EEESC_SE_Li256ELb1ELb1ELb1ELb0EEENS1_36VarlenDynamicPersistentTileSchedulerILi128ELi64ELi256ELi256ELb1ELb1ELb0ELb0ELb1ELb1EEEEEEEEEvNT_6ParamsE --------------------------
	.section	.nv.info._ZN7cutlass13device_kernelIN5flash19enable_sm80_to_sm89INS1_16FlashAttnFwdSm80INS1_25CollectiveMainloopFwdSm80ILi8ELi1ELb0EN4cute5tupleIJNS5_1CILi128EEENS7_ILi64EEENS7_ILi256EEEEEELi256ENS_6half_tEfNS_4arch4Sm80ELb0ELb0ELb1ELb1ELb0ELb0ELb1ELb1EEENS1_21CollectiveEpilogueFwdINS6_IJS8_SA_S9_EEENS6_IJNS7_ILi1EEESI_SI_EEESC_SE_Li256ELb1ELb1ELb1ELb0EEENS1_36VarlenDynamicPersistentTileSchedulerILi128ELi64ELi256ELi256ELb1ELb1ELb0ELb0ELb1ELb1EEEEEEEEEvNT_6ParamsE,"",@"SHT_CUDA_INFO"
	.sectionflags	@""
	.align	4


	//----- nvinfo : EIATTR_CUDA_API_VERSION
	.align		4
        /*0000*/ 	.byte	0x04, 0x37
        /*0002*/ 	.short	(.L_634 - .L_633)
.L_633:
        /*0004*/ 	.word	0x00000082


	//----- nvinfo : EIATTR_SW2861232_WAR
	.align		4
.L_634:
        /*0008*/ 	.byte	0x01, 0x35
	.zero		2


	//----- nvinfo : EIATTR_PARAM_CBANK
	.align		4
        /*000c*/ 	.byte	0x04, 0x0a
        /*000e*/ 	.short	(.L_636 - .L_635)
	.align		4
.L_635:
        /*0010*/ 	.word	index@(.nv.constant0._ZN7cutlass13device_kernelIN5flash19enable_sm80_to_sm89INS1_16FlashAttnFwdSm80INS1_25CollectiveMainloopFwdSm80ILi8ELi1ELb0EN4cute5tupleIJNS5_1CILi128EEENS7_ILi64EEENS7_ILi256EEEEEELi256ENS_6half_tEfNS_4arch4Sm80ELb0ELb0ELb1ELb1ELb0ELb0ELb1ELb1EEENS1_21CollectiveEpilogueFwdINS6_IJS8_SA_S9_EEENS6_IJNS7_ILi1EEESI_SI_EEESC_SE_Li256ELb1ELb1ELb1ELb0EEENS1_36VarlenDynamicPersistentTileSchedulerILi128ELi64ELi256ELi256ELb1ELb1ELb0ELb0ELb1ELb1EEEEEEEEEvNT_6ParamsE)
        /*0014*/ 	.short	0x0160
        /*0016*/ 	.short	0x0438


	//----- nvinfo : EIATTR_CBANK_PARAM_SIZE
	.align		4
.L_636:
        /*0018*/ 	.byte	0x03, 0x19
        /*001a*/ 	.short	0x0438


	//----- nvinfo : EIATTR_KPARAM_INFO
	.align		4
        /*001c*/ 	.byte	0x04, 0x17
        /*001e*/ 	.short	(.L_638 - .L_637)
.L_637:
        /*0020*/ 	.word	0x00000000
        /*0024*/ 	.short	0x0000
        /*0026*/ 	.short	0x0000
        /*0028*/ 	.byte	0x00, 0xf0, 0xe1, 0x10


	//----- nvinfo : EIATTR_MAXREG_COUNT
	.align		4
.L_638:
        /*002c*/ 	.byte	0x03, 0x1b
        /*002e*/ 	.short	0x00ff


	//----- nvinfo : EIATTR_NUM_BARRIERS
	.align		4
        /*0030*/ 	.byte	0x02, 0x4c
        /*0032*/ 	.byte	0x06
	.zero		1


	//----- nvinfo : EIATTR_ANNOTATIONS
	.align		4
        /*0034*/ 	.byte	0x04, 0x55
        /*0036*/ 	.short	(.L_640 - .L_639)


	//   ....[0]....
.L_639:
        /* <DEDUP_REMOVED lines=135> */


	//----- nvinfo : EIATTR_MERCURY_ISA_VERSION
	.align		4
.L_640:
        /*0890*/ 	.byte	0x03, 0x5f
        /*0892*/ 	.short	0x0000


	//----- nvinfo : EIATTR_INT_WARP_WIDE_INSTR_OFFSETS
	.align		4
        /*0894*/ 	.byte	0x04, 0x31
        /*0896*/ 	.short	(.L_642 - .L_641)


	//   ....[0]....
.L_641:
        /*0898*/ 	.word	0x0000a850


	//   ....[1]....
        /*089c*/ 	.word	0x0000a8d0


	//----- nvinfo : EIATTR_COOP_GROUP_MASK_REGIDS
	.align		4
.L_642:
        /*08a0*/ 	.byte	0x04, 0x29
        /*08a2*/ 	.short	(.L_644 - .L_643)


	//   ....[0]....
.L_643:
        /*08a4*/ 	.word	0xffffffff


	//   ....[1]....
        /*08a8*/ 	.word	0xffffffff


	//   ....[2]....
        /*08ac*/ 	.word	0xffffffff


	//   ....[3]....
        /*08b0*/ 	.word	0xffffffff


	//   ....[4]....
        /*08b4*/ 	.word	0xffffffff


	//   ....[5]....
        /*08b8*/ 	.word	0xffffffff


	//   ....[6]....
        /*08bc*/ 	.word	0xffffffff


	//   ....[7]....
        /*08c0*/ 	.word	0xffffffff


	//   ....[8]....
        /*08c4*/ 	.word	0xffffffff


	//   ....[9]....
        /*08c8*/ 	.word	0xffffffff


	//   ....[10]....
        /*08cc*/ 	.word	0xffffffff


	//   ....[11]....
        /*08d0*/ 	.word	0xffffffff


	//   ....[12]....
        /*08d4*/ 	.word	0xffffffff


	//   ....[13]....
        /*08d8*/ 	.word	0xffffffff


	//   ....[14]....
        /*08dc*/ 	.word	0xffffffff


	//   ....[15]....
        /*08e0*/ 	.word	0xffffffff


	//   ....[16]....
        /*08e4*/ 	.word	0xffffffff


	//   ....[17]....
        /*08e8*/ 	.word	0xffffffff


	//   ....[18]....
        /*08ec*/ 	.word	0xffffffff


	//   ....[19]....
        /*08f0*/ 	.word	0xffffffff


	//   ....[20]....
        /*08f4*/ 	.word	0xffffffff


	//   ....[21]....
        /*08f8*/ 	.word	0xffffffff


	//   ....[22]....
        /*08fc*/ 	.word	0xffffffff


	//   ....[23]....
        /*0900*/ 	.word	0xffffffff


	//   ....[24]....
        /*0904*/ 	.word	0xffffffff


	//   ....[25]....
        /*0908*/ 	.word	0xffffffff


	//   ....[26]....
        /*090c*/ 	.word	0xffffffff


	//   ....[27]....
        /*0910*/ 	.word	0xffffffff


	//   ....[28]....
        /*0914*/ 	.word	0xffffffff


	//   ....[29]....
        /*0918*/ 	.word	0xffffffff


	//   ....[30]....
        /*091c*/ 	.word	0xffffffff


	//   ....[31]....
        /*0920*/ 	.word	0xffffffff


	//   ....[32]....
        /*0924*/ 	.word	0xffffffff


	//   ....[33]....
        /*0928*/ 	.word	0xffffffff


	//   ....[34]....
        /*092c*/ 	.word	0xffffffff


	//   ....[35]....
        /*0930*/ 	.word	0xffffffff


	//   ....[36]....
        /*0934*/ 	.word	0xffffffff


	//   ....[37]....
        /*0938*/ 	.word	0xffffffff


	//   ....[38]....
        /*093c*/ 	.word	0xffffffff


	//   ....[39]....
        /*0940*/ 	.word	0xffffffff


	//   ....[40]....
        /*0944*/ 	.word	0xffffffff


	//   ....[41]....
        /*0948*/ 	.word	0xffffffff


	//   ....[42]....
        /*094c*/ 	.word	0xffffffff


	//   ....[43]....
        /*0950*/ 	.word	0xffffffff


	//   ....[44]....
        /*0954*/ 	.word	0xffffffff


	//   ....[45]....
        /*0958*/ 	.word	0xffffffff


	//   ....[46]....
        /*095c*/ 	.word	0xffffffff


	//   ....[47]....
        /*0960*/ 	.word	0xffffffff


	//   ....[48]....
        /*0964*/ 	.word	0xffffffff


	//   ....[49]....
        /*0968*/ 	.word	0xffffffff


	//   ....[50]....
        /*096c*/ 	.word	0xffffffff


	//   ....[51]....
        /*0970*/ 	.word	0xffffffff


	//   ....[52]....
        /*0974*/ 	.word	0xffffffff


	//   ....[53]....
        /*0978*/ 	.word	0xffffffff


	//   ....[54]....
        /*097c*/ 	.word	0xffffffff


	//   ....[55]....
        /*0980*/ 	.word	0xffffffff


	//   ....[56]....
        /*0984*/ 	.word	0xffffffff


	//   ....[57]....
        /*0988*/ 	.word	0xffffffff


	//   ....[58]....
        /*098c*/ 	.word	0xffffffff


	//   ....[59]....
        /*0990*/ 	.word	0xffffffff


	//   ....[60]....
        /*0994*/ 	.word	0xffffffff


	//   ....[61]....
        /*0998*/ 	.word	0xffffffff


	//   ....[62]....
        /*099c*/ 	.word	0xffffffff


	//   ....[63]....
        /*09a0*/ 	.word	0xffffffff


	//   ....[64]....
        /*09a4*/ 	.word	0xffffffff


	//   ....[65]....
        /*09a8*/ 	.word	0xffffffff


	//   ....[66]....
        /*09ac*/ 	.word	0xffffffff


	//   ....[67]....
        /*09b0*/ 	.word	0xffffffff


	//   ....[68]....
        /*09b4*/ 	.word	0xffffffff


	//   ....[69]....
        /*09b8*/ 	.word	0xffffffff


	//   ....[70]....
        /*09bc*/ 	.word	0xffffffff


	//   ....[71]....
        /*09c0*/ 	.word	0xffffffff


	//   ....[72]....
        /*09c4*/ 	.word	0xffffffff


	//   ....[73]....
        /*09c8*/ 	.word	0xffffffff


	//   ....[74]....
        /*09cc*/ 	.word	0xffffffff


	//   ....[75]....
        /*09d0*/ 	.word	0xffffffff


	//   ....[76]....
        /*09d4*/ 	.word	0xffffffff


	//   ....[77]....
        /*09d8*/ 	.word	0xffffffff


	//   ....[78]....
        /*09dc*/ 	.word	0xffffffff


	//   ....[79]....
        /*09e0*/ 	.word	0xffffffff


	//   ....[80]....
        /*09e4*/ 	.word	0xffffffff


	//   ....[81]....
        /*09e8*/ 	.word	0xffffffff


	//   ....[82]....
        /*09ec*/ 	.word	0xffffffff


	//   ....[83]....
        /*09f0*/ 	.word	0xffffffff


	//   ....[84]....
        /*09f4*/ 	.word	0xffffffff


	//   ....[85]....
        /*09f8*/ 	.word	0xffffffff


	//   ....[86]....
        /*09fc*/ 	.word	0xffffffff


	//   ....[87]....
        /*0a00*/ 	.word	0xffffffff


	//   ....[88]....
        /*0a04*/ 	.word	0xffffffff


	//   ....[89]....
        /*0a08*/ 	.word	0xffffffff


	//   ....[90]....
        /*0a0c*/ 	.word	0xffffffff


	//   ....[91]....
        /*0a10*/ 	.word	0xffffffff


	//   ....[92]....
        /*0a14*/ 	.word	0xffffffff


	//   ....[93]....
        /*0a18*/ 	.word	0xffffffff


	//   ....[94]....
        /*0a1c*/ 	.word	0xffffffff


	//   ....[95]....
        /*0a20*/ 	.word	0xffffffff


	//   ....[96]....
        /*0a24*/ 	.word	0xffffffff


	//   ....[97]....
        /*0a28*/ 	.word	0xffffffff


	//   ....[98]....
        /*0a2c*/ 	.word	0xffffffff


	//   ....[99]....
        /*0a30*/ 	.word	0xffffffff


	//   ....[100]....
        /*0a34*/ 	.word	0xffffffff


	//   ....[101]....
        /*0a38*/ 	.word	0xffffffff


	//   ....[102]....
        /*0a3c*/ 	.word	0xffffffff


	//   ....[103]....
        /*0a40*/ 	.word	0xffffffff


	//   ....[104]....
        /*0a44*/ 	.word	0xffffffff


	//   ....[105]....
        /*0a48*/ 	.word	0xffffffff


	//   ....[106]....
        /*0a4c*/ 	.word	0xffffffff


	//   ....[107]....
        /*0a50*/ 	.word	0xffffffff


	//   ....[108]....
        /*0a54*/ 	.word	0xffffffff


	//   ....[109]....
        /*0a58*/ 	.word	0xffffffff


	//   ....[110]....
        /*0a5c*/ 	.word	0xffffffff


	//   ....[111]....
        /*0a60*/ 	.word	0xffffffff


	//   ....[112]....
        /*0a64*/ 	.word	0xffffffff


	//   ....[113]....
        /*0a68*/ 	.word	0xffffffff


	//   ....[114]....
        /*0a6c*/ 	.word	0xffffffff


	//   ....[115]....
        /*0a70*/ 	.word	0xffffffff


	//   ....[116]....
        /*0a74*/ 	.word	0xffffffff


	//   ....[117]....
        /*0a78*/ 	.word	0xffffffff


	//   ....[118]....
        /*0a7c*/ 	.word	0xffffffff


	//   ....[119]....
        /*0a80*/ 	.word	0xffffffff


	//   ....[120]....
        /*0a84*/ 	.word	0xffffffff


	//   ....[121]....
        /*0a88*/ 	.word	0xffffffff


	//   ....[122]....
        /*0a8c*/ 	.word	0xffffffff


	//   ....[123]....
        /*0a90*/ 	.word	0xffffffff


	//   ....[124]....
        /*0a94*/ 	.word	0xffffffff


	//   ....[125]....
        /*0a98*/ 	.word	0xffffffff


	//   ....[126]....
        /*0a9c*/ 	.word	0xffffffff


	//   ....[127]....
        /*0aa0*/ 	.word	0xffffffff


	//   ....[128]....
        /*0aa4*/ 	.word	0xffffffff


	//   ....[129]....
        /*0aa8*/ 	.word	0xffffffff


	//   ....[130]....
        /*0aac*/ 	.word	0xffffffff


	//   ....[131]....
        /*0ab0*/ 	.word	0xffffffff


	//   ....[132]....
        /*0ab4*/ 	.word	0xffffffff


	//   ....[133]....
        /*0ab8*/ 	.word	0xffffffff


	//   ....[134]....
        /*0abc*/ 	.word	0xffffffff


	//   ....[135]....
        /*0ac0*/ 	.word	0xffffffff


	//   ....[136]....
        /*0ac4*/ 	.word	0xffffffff


	//   ....[137]....
        /*0ac8*/ 	.word	0xffffffff


	//   ....[138]....
        /*0acc*/ 	.word	0xffffffff


	//----- nvinfo : EIATTR_COOP_GROUP_INSTR_OFFSETS
	.align		4
.L_644:
        /*0ad0*/ 	.byte	0x04, 0x28
        /*0ad2*/ 	.short	(.L_646 - .L_645)


	//   ....[0]....
.L_645:
        /*0ad4*/ 	.word	0x00000050


	//   ....[1]....
        /*0ad8*/ 	.word	0x00000200


	//   ....[2]....
        /*0adc*/ 	.word	0x00000230


	//   ....[3]....
        /*0ae0*/ 	.word	0x00000260


	//   ....[4]....
        /*0ae4*/ 	.word	0x00000290


	//   ....[5]....
        /*0ae8*/ 	.word	0x000002c0


	//   ....[6]....
        /*0aec*/ 	.word	0x000002f0


	//   ....[7]....
        /*0af0*/ 	.word	0x00000460


	//   ....[8]....
        /*0af4*/ 	.word	0x000004a0


	//   ....[9]....
        /*0af8*/ 	.word	0x000004d0


	//   ....[10]....
        /*0afc*/ 	.word	0x00000500


	//   ....[11]....
        /*0b00*/ 	.word	0x00000530


	//   ....[12]....
        /*0b04*/ 	.word	0x00000560


	//   ....[13]....
        /*0b08*/ 	.word	0x000005f0


	//   ....[14]....
        /*0b0c*/ 	.word	0x00000620


	//   ....[15]....
        /*0b10*/ 	.word	0x00000630


	//   ....[16]....
        /*0b14*/ 	.word	0x000006a0


	//   ....[17]....
        /*0b18*/ 	.word	0x00002a60


	//   ....[18]....
        /*0b1c*/ 	.word	0x00002a80


	//   ....[19]....
        /*0b20*/ 	.word	0x00002c40


	//   ....[20]....
        /*0b24*/ 	.word	0x00002c50


	//   ....[21]....
        /*0b28*/ 	.word	0x00002e10


	//   ....[22]....
        /*0b2c*/ 	.word	0x00002e30


	//   ....[23]....
        /*0b30*/ 	.word	0x00002ff0


	//   ....[24]....
        /*0b34*/ 	.word	0x00003000


	//   ....[25]....
        /*0b38*/ 	.word	0x00004ea0


	//   ....[26]....
        /*0b3c*/ 	.word	0x00004fa0


	//   ....[27]....
        /*0b40*/ 	.word	0x00004fb0


	//   ....[28]....
        /*0b44*/ 	.word	0x00005000


	//   ....[29]....
        /*0b48*/ 	.word	0x00008010


	//   ....[30]....
        /*0b4c*/ 	.word	0x000080c0


	//   ....[31]....
        /*0b50*/ 	.word	0x000080d0


	//   ....[32]....
        /*0b54*/ 	.word	0x000081d0


	//   ....[33]....
        /*0b58*/ 	.word	0x00009e30


	//   ....[34]....
        /*0b5c*/ 	.word	0x00009e40


	//   ....[35]....
        /*0b60*/ 	.word	0x00009e70


	//   ....[36]....
        /*0b64*/ 	.word	0x00009e80


	//   ....[37]....
        /*0b68*/ 	.word	0x0000b710


	//   ....[38]....
        /*0b6c*/ 	.word	0x0000b720


	//   ....[39]....
        /*0b70*/ 	.word	0x0000b740


	//   ....[40]....
        /*0b74*/ 	.word	0x0000b750


	//   ....[41]....
        /*0b78*/ 	.word	0x0000bb60


	//   ....[42]....
        /*0b7c*/ 	.word	0x0000bb80


	//   ....[43]....
        /*0b80*/ 	.word	0x0000bd40


	//   ....[44]....
        /*0b84*/ 	.word	0x0000bd50


	//   ....[45]....
        /*0b88*/ 	.word	0x0000bf20


	//   ....[46]....
        /*0b8c*/ 	.word	0x0000bf40


	//   ....[47]....
        /*0b90*/ 	.word	0x0000c110


	//   ....[48]....
        /*0b94*/ 	.word	0x0000c120


	//   ....[49]....
        /*0b98*/ 	.word	0x0000c4f0


	//   ....[50]....
        /*0b9c*/ 	.word	0x0000c510


	//   ....[51]....
        /*0ba0*/ 	.word	0x0000d160


	//   ....[52]....
        /*0ba4*/ 	.word	0x0000d170


	//   ....[53]....
        /*0ba8*/ 	.word	0x0000e570


	//   ....[54]....
        /*0bac*/ 	.word	0x0000e590


	//   ....[55]....
        /*0bb0*/ 	.word	0x0000e760


	//   ....[56]....
        /*0bb4*/ 	.word	0x0000e770


	//   ....[57]....
        /*0bb8*/ 	.word	0x0000e940


	//   ....[58]....
        /*0bbc*/ 	.word	0x0000e960


	//   ....[59]....
        /*0bc0*/ 	.word	0x0000eb30


	//   ....[60]....
        /*0bc4*/ 	.word	0x0000eb40


	//   ....[61]....
        /*0bc8*/ 	.word	0x0000edd0


	//   ....[62]....
        /*0bcc*/ 	.word	0x0000edf0


	//   ....[63]....
        /*0bd0*/ 	.word	0x0000ef20


	//   ....[64]....
        /*0bd4*/ 	.word	0x0000ef60


	//   ....[65]....
        /*0bd8*/ 	.word	0x0000ef90


	//   ....[66]....
        /*0bdc*/ 	.word	0x0000efc0


	//   ....[67]....
        /*0be0*/ 	.word	0x0000eff0


	//   ....[68]....
        /*0be4*/ 	.word	0x0000f020


	//   ....[69]....
        /*0be8*/ 	.word	0x0000f180


	//   ....[70]....
        /*0bec*/ 	.word	0x0000f1c0


	//   ....[71]....
        /*0bf0*/ 	.word	0x0000f1f0


	//   ....[72]....
        /*0bf4*/ 	.word	0x0000f220


	//   ....[73]....
        /*0bf8*/ 	.word	0x0000f250


	//   ....[74]....
        /*0bfc*/ 	.word	0x0000f280


	//   ....[75]....
        /*0c00*/ 	.word	0x0000f310


	//   ....[76]....
        /*0c04*/ 	.word	0x0000f340


	//   ....[77]....
        /*0c08*/ 	.word	0x0000f350


	//   ....[78]....
        /*0c0c*/ 	.word	0x0000f3b0


	//   ....[79]....
        /*0c10*/ 	.word	0x0000f9a0


	//   ....[80]....
        /*0c14*/ 	.word	0x0000fa00


	//   ....[81]....
        /*0c18*/ 	.word	0x0000fa50


	//   ....[82]....
        /*0c1c*/ 	.word	0x0000faa0


	//   ....[83]....
        /*0c20*/ 	.word	0x0000faf0


	//   ....[84]....
        /*0c24*/ 	.word	0x0000fb60


	//   ....[85]....
        /*0c28*/ 	.word	0x0000fba0


	//   ....[86]....
        /*0c2c*/ 	.word	0x0000fc10


	//   ....[87]....
        /*0c30*/ 	.word	0x0000fc80


	//   ....[88]....
        /*0c34*/ 	.word	0x0000fce0


	//   ....[89]....
        /*0c38*/ 	.word	0x0000fd50


	//   ....[90]....
        /*0c3c*/ 	.word	0x0000fdc0


	//   ....[91]....
        /*0c40*/ 	.word	0x0000fe20


	//   ....[92]....
        /*0c44*/ 	.word	0x0000fe80


	//   ....[93]....
        /*0c48*/ 	.word	0x0000fee0


	//   ....[94]....
        /*0c4c*/ 	.word	0x0000ff50


	//   ....[95]....
        /*0c50*/ 	.word	0x0000ffb0


	//   ....[96]....
        /*0c54*/ 	.word	0x00010010


	//   ....[97]....
        /*0c58*/ 	.word	0x00010080


	//   ....[98]....
        /*0c5c*/ 	.word	0x000100d0


	//   ....[99]....
        /*0c60*/ 	.word	0x00010120


	//   ....[100]....
        /*0c64*/ 	.word	0x00010170


	//   ....[101]....
        /*0c68*/ 	.word	0x000101e0


	//   ....[102]....
        /*0c6c*/ 	.word	0x00010250


	//   ....[103]....
        /*0c70*/ 	.word	0x000102b0


	//   ....[104]....
        /*0c74*/ 	.word	0x00010310


	//   ....[105]....
        /*0c78*/ 	.word	0x00010370


	//   ....[106]....
        /*0c7c*/ 	.word	0x000103e0


	//   ....[107]....
        /*0c80*/ 	.word	0x00010440


	//   ....[108]....
        /*0c84*/ 	.word	0x000104a0


	//   ....[109]....
        /*0c88*/ 	.word	0x00010500


	//   ....[110]....
        /*0c8c*/ 	.word	0x00010570


	//   ....[111]....
        /*0c90*/ 	.word	0x000105d0


	//   ....[112]....
        /*0c94*/ 	.word	0x00010630


	//   ....[113]....
        /*0c98*/ 	.word	0x00010690


	//   ....[114]....
        /*0c9c*/ 	.word	0x00010700


	//   ....[115]....
        /*0ca0*/ 	.word	0x00010760


	//   ....[116]....
        /*0ca4*/ 	.word	0x000107c0


	//   ....[117]....
        /*0ca8*/ 	.word	0x00010820


	//   ....[118]....
        /*0cac*/ 	.word	0x00010890


	//   ....[119]....
        /*0cb0*/ 	.word	0x000108f0


	//   ....[120]....
        /*0cb4*/ 	.word	0x00010950


	//   ....[121]....
        /*0cb8*/ 	.word	0x000109b0


	//   ....[122]....
        /*0cbc*/ 	.word	0x00010a20


	//   ....[123]....
        /*0cc0*/ 	.word	0x00010a70


	//   ....[124]....
        /*0cc4*/ 	.word	0x00010ab0


	//   ....[125]....
        /*0cc8*/ 	.word	0x00010b00


	//   ....[126]....
        /*0ccc*/ 	.word	0x00010b50


	//   ....[127]....
        /*0cd0*/ 	.word	0x00010ba0


	//   ....[128]....
        /*0cd4*/ 	.word	0x00010c10


	//   ....[129]....
        /*0cd8*/ 	.word	0x00010c50


	//   ....[130]....
        /*0cdc*/ 	.word	0x00010ca0


	//   ....[131]....
        /*0ce0*/ 	.word	0x00010cf0


	//   ....[132]....
        /*0ce4*/ 	.word	0x00010d40


	//   ....[133]....
        /*0ce8*/ 	.word	0x00010d90


	//   ....[134]....
        /*0cec*/ 	.word	0x00010e00


	//   ....[135]....
        /*0cf0*/ 	.word	0x00010e40


	//   ....[136]....
        /*0cf4*/ 	.word	0x00010eb0


	//   ....[137]....
        /*0cf8*/ 	.word	0x00010f10


	//   ....[138]....
        /*0cfc*/ 	.word	0x00010f70


	//----- nvinfo : EIATTR_EXIT_INSTR_OFFSETS
	.align		4
.L_646:
        /*0d00*/ 	.byte	0x04, 0x1c
        /*0d02*/ 	.short	(.L_648 - .L_647)


	//   ....[0]....
.L_647:
        /*0d04*/ 	.word	0x00000c10


	//   ....[1]....
        /*0d08*/ 	.word	0x0000f960


	//----- nvinfo : EIATTR_MAX_THREADS
	.align		4
.L_648:
        /*0d0c*/ 	.byte	0x04, 0x05
        /*0d0e*/ 	.short	(.L_650 - .L_649)
.L_649:
        /*0d10*/ 	.word	0x00000100
        /*0d14*/ 	.word	0x00000001
        /*0d18*/ 	.word	0x00000001


	//----- nvinfo : EIATTR_CRS_STACK_SIZE
	.align		4
.L_650:
        /*0d1c*/ 	.byte	0x04, 0x1e
        /*0d1e*/ 	.short	(.L_652 - .L_651)
.L_651:
        /*0d20*/ 	.word	0x00000000
.L_652:


//--------------------- .nv.info._ZN7cutlass13device_kernelIN5flash19enable_sm80_to_sm89INS1_16FlashAttnFwdSm80INS1_25CollectiveMainloopFwdSm80ILi8ELi1ELb0EN4cute5tupleIJNS5_1CILi128EEENS7_ILi48EEENS7_ILi256EEEEEELi256ENS_6half_tEfNS_4arch4Sm80ELb0ELb0ELb1ELb1ELb0ELb1ELb1ELb1EEENS1_21CollectiveEpilogueFwdINS6_IJS8_SA_S9_EEENS6_IJNS7_ILi1EEESI_SI_EEESC_SE_Li256ELb1ELb1ELb1ELb0EEENS1_36VarlenDynamicPersistentTileSchedulerILi128ELi48ELi256ELi256ELb1ELb1ELb0ELb0ELb1ELb1EEEEEEEEEvNT_6ParamsE --------------------------
	.section	.nv.info._ZN7cutlass13device_kernelIN5flash19enable_sm80_to_sm89INS1_16FlashAttnFwdSm80INS1_25CollectiveMainloopFwdSm80ILi8ELi1ELb0EN4cute5tupleIJNS5_1CILi128EEENS7_ILi48EEENS7_ILi256EEEEEELi256ENS_6half_tEfNS_4arch4Sm80ELb0ELb0ELb1ELb1ELb0ELb1ELb1ELb1EEENS1_21CollectiveEpilogueFwdINS6_IJS8_SA_S9_EEENS6_IJNS7_ILi1EEESI_SI_EEESC_SE_Li256ELb1ELb1ELb1ELb0EEENS1_36VarlenDynamicPersistentTileSchedulerILi128ELi48ELi256ELi256ELb1ELb1ELb0ELb0ELb1ELb1EEEEEEEEEvNT_6ParamsE,"",@"SHT_CUDA_INFO"
	.sectionflags	@""
	.align	4


	//----- nvinfo : EIATTR_CUDA_API_VERSION
	.align		4
        /*0000*/ 	.byte	0x04, 0x37
        /*0002*/ 	.short	(.L_654 - .L_653)
.L_653:
        /*0004*/ 	.word	0x00000082


	//----- nvinfo : EIATTR_SW2861232_WAR
	.align		4
.L_654:
        /*0008*/ 	.byte	0x01, 0x35
	.zero		2


	//----- nvinfo : EIATTR_PARAM_CBANK
	.align		4
        /*000c*/ 	.byte	0x04, 0x0a
        /*000e*/ 	.short	(.L_656 - .L_655)
	.align		4
.L_655:
        /*0010*/ 	.word	index@(.nv.constant0._ZN7cutlass13device_kernelIN5flash19enable_sm80_to_sm89INS1_16FlashAttnFwdSm80INS1_25CollectiveMainloopFwdSm80ILi8ELi1ELb0EN4cute5tupleIJNS5_1CILi128EEENS7_ILi48EEENS7_ILi256EEEEEELi256ENS_6half_tEfNS_4arch4Sm80ELb0ELb0ELb1ELb1ELb0ELb1ELb1ELb1EEENS1_21CollectiveEpilogueFwdINS6_IJS8_SA_S9_EEENS6_IJNS7_ILi1EEESI_SI_EEESC_SE_Li256ELb1ELb1ELb1ELb0EEENS1_36VarlenDynamicPersistentTileSchedulerILi128ELi48ELi256ELi256ELb1ELb1ELb0ELb0ELb1ELb1EEEEEEEEEvNT_6ParamsE)
        /*0014*/ 	.short	0x0160
        /*0016*/ 	.short	0x0438


	//----- nvinfo : EIATTR_CBANK_PARAM_SIZE
	.align		4
.L_656:
        /*0018*/ 	.byte	0x03, 0x19
        /*001a*/ 	.short	0x0438


	//----- nvinfo : EIATTR_KPARAM_INFO
	.align		4
        /*001c*/ 	.byte	0x04, 0x17
        /*001e*/ 	.short	(.L_658 - .L_657)
.L_657:
        /*0020*/ 	.word	0x00000000
        /*0024*/ 	.short	0x0000
        /*0026*/ 	.short	0x0000
        /*0028*/ 	.byte	0x00, 0xf0, 0xe1, 0x10


	//----- nvinfo : EIATTR_MAXREG_COUNT
	.align		4
.L_658:
        /*002c*/ 	.byte	0x03, 0x1b
        /*002e*/ 	.short	0x00ff


	//----- nvinfo : EIATTR_NUM_BARRIERS
	.align		4
        /*0030*/ 	.byte	0x02, 0x4c
        /*0032*/ 	.byte	0x06
	.zero		1


	//----- nvinfo : EIATTR_ANNOTATIONS
	.align		4
        /*0034*/ 	.byte	0x04, 0x55
        /*0036*/ 	.short	(.L_660 - .L_659)


	//   ....[0]....
.L_659:
        /* <DEDUP_REMOVED lines=48> */


	//----- nvinfo : EIATTR_MERCURY_ISA_VERSION
	.align		4
.L_660:
        /*0328*/ 	.byte	0x03, 0x5f
        /*032a*/ 	.short	0x0000


	//----- nvinfo : EIATTR_INT_WARP_WIDE_INSTR_OFFSETS
	.align		4
        /*032c*/ 	.byte	0x04, 0x31
        /*032e*/ 	.short	(.L_662 - .L_661)


	//   ....[0]....
.L_661:
        /*0330*/ 	.word	0x00016740


	//   ....[1]....
        /*0334*/ 	.word	0x000167c0


	//----- nvinfo : EIATTR_COOP_GROUP_MASK_REGIDS
	.align		4
.L_662:
        /*0338*/ 	.byte	0x04, 0x29
        /*033a*/ 	.short	(.L_664 - .L_663)


	//   ....[0]....
.L_663:
        /*033c*/ 	.word	0xffffffff


	//   ....[1]....
        /*0340*/ 	.word	0xffffffff


	//   ....[2]....
        /*0344*/ 	.word	0xffffffff


	//   ....[3]....
        /*0348*/ 	.word	0xffffffff


	//   ....[4]....
        /*034c*/ 	.word	0xffffffff


	//   ....[5]....
        /*0350*/ 	.word	0xffffffff


	//   ....[6]....
        /*0354*/ 	.word	0xffffffff


	//   ....[7]....
        /*0358*/ 	.word	0xffffffff


	//   ....[8]....
        /*035c*/ 	.word	0xffffffff


	//   ....[9]....
        /*0360*/ 	.word	0xffffffff


	//   ....[10]....
        /*0364*/ 	.word	0xffffffff


	//   ....[11]....
        /*0368*/ 	.word	0xffffffff


	//   ....[12]....
        /*036c*/ 	.word	0xffffffff


	//   ....[13]....
        /*0370*/ 	.word	0xffffffff


	//   ....[14]....
        /*0374*/ 	.word	0xffffffff


	//   ....[15]....
        /*0378*/ 	.word	0xffffffff


	//   ....[16]....
        /*037c*/ 	.word	0xffffffff


	//   ....[17]....
        /*0380*/ 	.word	0xffffffff


	//   ....[18]....
        /*0384*/ 	.word	0xffffffff


	//   ....[19]....
        /*0388*/ 	.word	0xffffffff


	//   ....[20]....
        /*038c*/ 	.word	0xffffffff


	//   ....[21]....
        /*0390*/ 	.word	0xffffffff


	//   ....[22]....
        /*0394*/ 	.word	0xffffffff


	//   ....[23]....
        /*0398*/ 	.word	0xffffffff


	//   ....[24]....
        /*039c*/ 	.word	0xffffffff


	//   ....[25]....
        /*03a0*/ 	.word	0xffffffff


	//   ....[26]....
        /*03a4*/ 	.word	0xffffffff


	//   ....[27]....
        /*03a8*/ 	.word	0xffffffff


	//   ....[28]....
        /*03ac*/ 	.word	0xffffffff


	//   ....[29]....
        /*03b0*/ 	.word	0xffffffff


	//   ....[30]....
        /*03b4*/ 	.word	0xffffffff


	//   ....[31]....
        /*03b8*/ 	.word	0xffffffff


	//   ....[32]....
        /*03bc*/ 	.word	0xffffffff


	//   ....[33]....
        /*03c0*/ 	.word	0xffffffff


	//   ....[34]....
        /*03c4*/ 	.word	0xffffffff


	//   ....[35]....
        /*03c8*/ 	.word	0xffffffff


	//   ....[36]....
        /*03cc*/ 	.word	0xffffffff


	//   ....[37]....
        /*03d0*/ 	.word	0xffffffff


	//   ....[38]....
        /*03d4*/ 	.word	0xffffffff


	//   ....[39]....
        /*03d8*/ 	.word	0xffffffff


	//   ....[40]....
        /*03dc*/ 	.word	0xffffffff


	//   ....[41]....
        /*03e0*/ 	.word	0xffffffff


	//   ....[42]....
        /*03e4*/ 	.word	0xffffffff


	//   ....[43]....
        /*03e8*/ 	.word	0xffffffff


	//   ....[44]....
        /*03ec*/ 	.word	0xffffffff


	//   ....[45]....
        /*03f0*/ 	.word	0xffffffff


	//   ....[46]....
        /*03f4*/ 	.word	0xffffffff


	//   ....[47]....
        /*03f8*/ 	.word	0xffffffff


	//   ....[48]....
        /*03fc*/ 	.word	0xffffffff


	//   ....[49]....
        /*0400*/ 	.word	0xffffffff


	//   ....[50]....
        /*0404*/ 	.word	0xffffffff


	//   ....[51]....
        /*0408*/ 	.word	0xffffffff


	//   ....[52]....
        /*040c*/ 	.word	0xffffffff


	//   ....[53]....
        /*0410*/ 	.word	0xffffffff


	//   ....[54]....
        /*0414*/ 	.word	0xffffffff


	//   ....[55]....
        /*0418*/ 	.word	0xffffffff


	//   ....[56]....
        /*041c*/ 	.word	0xffffffff


	//   ....[57]....
        /*0420*/ 	.word	0xffffffff


	//   ....[58]....
        /*0424*/ 	.word	0xffffffff


	//   ....[59]....
        /*0428*/ 	.word	0xffffffff


	//   ....[60]....
        /*042c*/ 	.word	0xffffffff


	//   ....[61]....
        /*0430*/ 	.word	0xffffffff


	//   ....[62]....
        /*0434*/ 	.word	0xffffffff


	//   ....[63]....
        /*0438*/ 	.word	0xffffffff


	//   ....[64]....
        /*043c*/ 	.word	0xffffffff


	//   ....[65]....
        /*0440*/ 	.word	0xffffffff


	//   ....[66]....
        /*0444*/ 	.word	0xffffffff


	//   ....[67]....
        /*0448*/ 	.word	0xffffffff


	//   ....[68]....
        /*044c*/ 	.word	0xffffffff


	//   ....[69]....
        /*0450*/ 	.word	0xffffffff


	//   ....[70]....
        /*0454*/ 	.word	0xffffffff


	//   ....[71]....
        /*0458*/ 	.word	0xffffffff


	//   ....[72]....
        /*045c*/ 	.word	0xffffffff


	//   ....[73]....
        /*0460*/ 	.word	0xffffffff


	//   ....[74]....
        /*0464*/ 	.word	0xffffffff


	//   ....[75]....
        /*0468*/ 	.word	0xffffffff


	//   ....[76]....
        /*046c*/ 	.word	0xffffffff


	//   ....[77]....
        /*0470*/ 	.word	0xffffffff


	//   ....[78]....
        /*0474*/ 	.word	0xffffffff


	//   ....[79]....
        /*0478*/ 	.word	0xffffffff


	//   ....[80]....
        /*047c*/ 	.word	0xffffffff


	//   ....[81]....
        /*0480*/ 	.word	0xffffffff


	//   ....[82]....
        /*0484*/ 	.word	0xffffffff


	//   ....[83]....
        /*0488*/ 	.word	0xffffffff


	//   ....[84]....
        /*048c*/ 	.word	0xffffffff


	//   ....[85]....
        /*0490*/ 	.word	0xffffffff


	//   ....[86]....
        /*0494*/ 	.word	0xffffffff


	//   ....[87]....
        /*0498*/ 	.word	0xffffffff


	//   ....[88]....
        /*049c*/ 	.word	0xffffffff


	//   ....[89]....
        /*04a0*/ 	.word	0xffffffff


	//   ....[90]....
        /*04a4*/ 	.word	0xffffffff


	//   ....[91]....
        /*04a8*/ 	.word	0xffffffff


	//   ....[92]....
        /*04ac*/ 	.word	0xffffffff


	//   ....[93]....
        /*04b0*/ 	.word	0xffffffff


	//   ....[94]....
        /*04b4*/ 	.word	0xffffffff


	//   ....[95]....
        /*04b8*/ 	.word	0xffffffff


	//   ....[96]....
        /*04bc*/ 	.word	0xffffffff


	//   ....[97]....
        /*04c0*/ 	.word	0xffffffff


	//   ....[98]....
        /*04c4*/ 	.word	0xffffffff


	//   ....[99]....
        /*04c8*/ 	.word	0xffffffff


	//   ....[100]....
        /*04cc*/ 	.word	0xffffffff


	//   ....[101]....
        /*04d0*/ 	.word	0xffffffff


	//   ....[102]....
        /*04d4*/ 	.word	0xffffffff


	//   ....[103]....
        /*04d8*/ 	.word	0xffffffff


	//   ....[104]....
        /*04dc*/ 	.word	0xffffffff


	//   ....[105]....
        /*04e0*/ 	.word	0xffffffff


	//   ....[106]....
        /*04e4*/ 	.word	0xffffffff


	//   ....[107]....
        /*04e8*/ 	.word	0xffffffff


	//   ....[108]....
        /*04ec*/ 	.word	0xffffffff


	//   ....[109]....
        /*04f0*/ 	.word	0xffffffff


	//   ....[110]....
        /*04f4*/ 	.word	0xffffffff


	//   ....[111]....
        /*04f8*/ 	.word	0xffffffff


	//   ....[112]....
        /*04fc*/ 	.word	0xffffffff


	//   ....[113]....
        /*0500*/ 	.word	0xffffffff


	//   ....[114]....
        /*0504*/ 	.word	0xffffffff


	//   ....[115]....
        /*0508*/ 	.word	0xffffffff


	//   ....[116]....
        /*050c*/ 	.word	0xffffffff


	//   ....[117]....
        /*0510*/ 	.word	0xffffffff


	//   ....[118]....
        /*0514*/ 	.word	0xffffffff


	//   ....[119]....
        /*0518*/ 	.word	0xffffffff


	//   ....[120]....
        /*051c*/ 	.word	0xffffffff


	//   ....[121]....
        /*0520*/ 	.word	0xffffffff


	//   ....[122]....
        /*0524*/ 	.word	0xffffffff


	//   ....[123]....
        /*0528*/ 	.word	0xffffffff


	//   ....[124]....
        /*052c*/ 	.word	0xffffffff


	//   ....[125]....
        /*0530*/ 	.word	0xffffffff


	//   ....[126]....
        /*0534*/ 	.word	0xffffffff


	//   ....[127]....
        /*0538*/ 	.word	0xffffffff


	//   ....[128]....
        /*053c*/ 	.word	0xffffffff


	//   ....[129]....
        /*0540*/ 	.word	0xffffffff


	//   ....[130]....
        /*0544*/ 	.word	0xffffffff


	//   ....[131]....
        /*0548*/ 	.word	0xffffffff


	//   ....[132]....
        /*054c*/ 	.word	0xffffffff


	//   ....[133]....
        /*0550*/ 	.word	0xffffffff


	//   ....[134]....
        /*0554*/ 	.word	0xffffffff


	//   ....[135]....
        /*0558*/ 	.word	0xffffffff


	//   ....[136]....
        /*055c*/ 	.word	0xffffffff


	//   ....[137]....
        /*0560*/ 	.word	0xffffffff


	//   ....[138]....
        /*0564*/ 	.word	0xffffffff


	//   ....[139]....
        /*0568*/ 	.word	0xffffffff


	//   ....[140]....
        /*056c*/ 	.word	0xffffffff


	//   ....[141]....
        /*0570*/ 	.word	0xffffffff


	//   ....[142]....
        /*0574*/ 	.word	0xffffffff


	//   ....[143]....
        /*0578*/ 	.word	0xffffffff


	//   ....[144]....
        /*057c*/ 	.word	0xffffffff


	//   ....[145]....
        /*0580*/ 	.word	0xffffffff


	//   ....[146]....
        /*0584*/ 	.word	0xffffffff


	//----- nvinfo : EIATTR_COOP_GROUP_INSTR_OFFSETS
	.align		4
.L_664:
        /*0588*/ 	.byte	0x04, 0x28
        /*058a*/ 	.short	(.L_666 - .L_665)


	//   ....[0]....
.L_665:
        /*058c*/ 	.word	0x00000050


	//   ....[1]....
        /*0590*/ 	.word	0x00000200


	//   ....[2]....
        /*0594*/ 	.word	0x00000230


	//   ....[3]....
        /*0598*/ 	.word	0x00000260


	//   ....[4]....
        /*059c*/ 	.word	0x00000290


	//   ....[5]....
        /*05a0*/ 	.word	0x000002c0


	//   ....[6]....
        /*05a4*/ 	.word	0x000002f0


	//   ....[7]....
        /*05a8*/ 	.word	0x00000460


	//   ....[8]....
        /*05ac*/ 	.word	0x000004a0


	//   ....[9]....
        /*05b0*/ 	.word	0x000004d0


	//   ....[10]....
        /*05b4*/ 	.word	0x00000500


	//   ....[11]....
        /*05b8*/ 	.word	0x00000530


	//   ....[12]....
        /*05bc*/ 	.word	0x00000560


	//   ....[13]....
        /*05c0*/ 	.word	0x000005f0


	//   ....[14]....
        /*05c4*/ 	.word	0x00000620


	//   ....[15]....
        /*05c8*/ 	.word	0x00000630


	//   ....[16]....
        /*05cc*/ 	.word	0x000006a0


	//   ....[17]....
        /*05d0*/ 	.word	0x000095d0


	//   ....[18]....
        /*05d4*/ 	.word	0x000095f0


	//   ....[19]....
        /*05d8*/ 	.word	0x000097b0


	//   ....[20]....
        /*05dc*/ 	.word	0x000097c0


	//   ....[21]....
        /*05e0*/ 	.word	0x00009920


	//   ....[22]....
        /*05e4*/ 	.word	0x00009940


	//   ....[23]....
        /*05e8*/ 	.word	0x00009aa0


	//   ....[24]....
        /*05ec*/ 	.word	0x00009ab0


	//   ....[25]....
        /*05f0*/ 	.word	0x0000a000


	//   ....[26]....
        /*05f4*/ 	.word	0x0000a040


	//   ....[27]....
        /*05f8*/ 	.word	0x0000a080


	//   ....[28]....
        /*05fc*/ 	.word	0x0000a0b0


	//   ....[29]....
        /*0600*/ 	.word	0x0000d200


	//   ....[30]....
        /*0604*/ 	.word	0x0000d240


	//   ....[31]....
        /*0608*/ 	.word	0x0000d280


	//   ....[32]....
        /*060c*/ 	.word	0x0000d2b0


	//   ....[33]....
        /*0610*/ 	.word	0x00011f80


	//   ....[34]....
        /*0614*/ 	.word	0x000120b0


	//   ....[35]....
        /*0618*/ 	.word	0x000120d0


	//   ....[36]....
        /*061c*/ 	.word	0x00012130


	//   ....[37]....
        /*0620*/ 	.word	0x000145b0


	//   ....[38]....
        /*0624*/ 	.word	0x000145d0


	//   ....[39]....
        /*0628*/ 	.word	0x000145e0


	//   ....[40]....
        /*062c*/ 	.word	0x00014610


	//   ....[41]....
        /*0630*/ 	.word	0x00015d20


	//   ....[42]....
        /*0634*/ 	.word	0x00015d30


	//   ....[43]....
        /*0638*/ 	.word	0x00015d60


	//   ....[44]....
        /*063c*/ 	.word	0x00015d70


	//   ....[45]....
        /*0640*/ 	.word	0x00017610


	//   ....[46]....
        /*0644*/ 	.word	0x00017620


	//   ....[47]....
        /*0648*/ 	.word	0x00017640


	//   ....[48]....
        /*064c*/ 	.word	0x00017660


	//   ....[49]....
        /*0650*/ 	.word	0x00017a20


	//   ....[50]....
        /*0654*/ 	.word	0x00017a40


	//   ....[51]....
        /*0658*/ 	.word	0x00017c00


	//   ....[52]....
        /*065c*/ 	.word	0x00017c10


	//   ....[53]....
        /*0660*/ 	.word	0x00017d80


	//   ....[54]....
        /*0664*/ 	.word	0x00017da0


	//   ....[55]....
        /*0668*/ 	.word	0x00017f10


	//   ....[56]....
        /*066c*/ 	.word	0x00017f20


	//   ....[57]....
        /*0670*/ 	.word	0x000182a0


	//   ....[58]....
        /*0674*/ 	.word	0x000182c0


	//   ....[59]....
        /*0678*/ 	.word	0x00018fa0


	//   ....[60]....
        /*067c*/ 	.word	0x00018fb0


	//   ....[61]....
        /*0680*/ 	.word	0x0001a410


	//   ....[62]....
        /*0684*/ 	.word	0x0001a430


	//   ....[63]....
        /*0688*/ 	.word	0x0001a600


	//   ....[64]....
        /*068c*/ 	.word	0x0001a610


	//   ....[65]....
        /*0690*/ 	.word	0x0001a780


	//   ....[66]....
        /*0694*/ 	.word	0x0001a7a0


	//   ....[67]....
        /*0698*/ 	.word	0x0001a910


	//   ....[68]....
        /*069c*/ 	.word	0x0001a920


	//   ....[69]....
        /*06a0*/ 	.word	0x0001ab50


	//   ....[70]....
        /*06a4*/ 	.word	0x0001ab70


	//   ....[71]....
        /*06a8*/ 	.word	0x0001aca0


	//   ....[72]....
        /*06ac*/ 	.word	0x0001ace0


	//   ....[73]....
        /*06b0*/ 	.word	0x0001ad10


	//   ....[74]....
        /*06b4*/ 	.word	0x0001ad40


	//   ....[75]....
        /*06b8*/ 	.word	0x0001ad70


	//   ....[76]....
        /*06bc*/ 	.word	0x0001ada0


	//   ....[77]....
        /*06c0*/ 	.word	0x0001af00


	//   ....[78]....
        /*06c4*/ 	.word	0x0001af40


	//   ....[79]....
        /*06c8*/ 	.word	0x0001af70


	//   ....[80]....
        /*06cc*/ 	.word	0x0001afa0


	//   ....[81]....
        /*06d0*/ 	.word	0x0001afd0


	//   ....[82]....
        /*06d4*/ 	.word	0x0001b000


	//   ....[83]....
        /*06d8*/ 	.word	0x0001b090


	//   ....[84]....
        /*06dc*/ 	.word	0x0001b0c0


	//   ....[85]....
        /*06e0*/ 	.word	0x0001b0d0


	//   ....[86]....
        /*06e4*/ 	.word	0x0001b130


	//   ....[87]....
        /*06e8*/ 	.word	0x0001b720


	//   ....[88]....
        /*06ec*/ 	.word	0x0001b780


	//   ....[89]....
        /*06f0*/ 	.word	0x0001b7d0


	//   ....[90]....
        /*06f4*/ 	.word	0x0001b820


	//   ....[91]....
        /*06f8*/ 	.word	0x0001b870


	//   ....[92]....
        /*06fc*/ 	.word	0x0001b8e0


	//   ....[93]....
        /*0700*/ 	.word	0x0001b920


	//   ....[94]....
        /*0704*/ 	.word	0x0001b990


	//   ....[95]....
        /*0708*/ 	.word	0x0001ba00


	//   ....[96]....
        /*070c*/ 	.word	0x0001ba60


	//   ....[97]....
        /*0710*/ 	.word	0x0001bad0


	//   ....[98]....
        /*0714*/ 	.word	0x0001bb40


	//   ....[99]....
        /*0718*/ 	.word	0x0001bba0


	//   ....[100]....
        /*071c*/ 	.word	0x0001bc00


	//   ....[101]....
        /*0720*/ 	.word	0x0001bc60


	//   ....[102]....
        /*0724*/ 	.word	0x0001bcd0


	//   ....[103]....
        /*0728*/ 	.word	0x0001bd30


	//   ....[104]....
        /*072c*/ 	.word	0x0001bd90


	//   ....[105]....
        /*0730*/ 	.word	0x0001be00


	//   ....[106]....
        /*0734*/ 	.word	0x0001be50


	//   ....[107]....
        /*0738*/ 	.word	0x0001bea0


	//   ....[108]....
        /*073c*/ 	.word	0x0001bef0


	//   ....[109]....
        /*0740*/ 	.word	0x0001bf60


	//   ....[110]....
        /*0744*/ 	.word	0x0001bfd0


	//   ....[111]....
        /*0748*/ 	.word	0x0001c030


	//   ....[112]....
        /*074c*/ 	.word	0x0001c090


	//   ....[113]....
        /*0750*/ 	.word	0x0001c0f0


	//   ....[114]....
        /*0754*/ 	.word	0x0001c160


	//   ....[115]....
        /*0758*/ 	.word	0x0001c1c0


	//   ....[116]....
        /*075c*/ 	.word	0x0001c220


	//   ....[117]....
        /*0760*/ 	.word	0x0001c280


	//   ....[118]....
        /*0764*/ 	.word	0x0001c2f0


	//   ....[119]....
        /*0768*/ 	.word	0x0001c350


	//   ....[120]....
        /*076c*/ 	.word	0x0001c3b0


	//   ....[121]....
        /*0770*/ 	.word	0x0001c410


	//   ....[122]....
        /*0774*/ 	.word	0x0001c480


	//   ....[123]....
        /*0778*/ 	.word	0x0001c4e0


	//   ....[124]....
        /*077c*/ 	.word	0x0001c540


	//   ....[125]....
        /*0780*/ 	.word	0x0001c5a0


	//   ....[126]....
        /*0784*/ 	.word	0x0001c610


	//   ....[127]....
        /*0788*/ 	.word	0x0001c670


	//   ....[128]....
        /*078c*/ 	.word	0x0001c6d0


	//   ....[129]....
        /*0790*/ 	.word	0x0001c730


	//   ....[130]....
        /*0794*/ 	.word	0x0001c7a0


	//   ....[131]....
        /*0798*/ 	.word	0x0001c7f0


	//   ....[132]....
        /*079c*/ 	.word	0x0001c830


	//   ....[133]....
        /*07a0*/ 	.word	0x0001c880


	//   ....[134]....
        /*07a4*/ 	.word	0x0001c8d0


	//   ....[135]....
        /*07a8*/ 	.word	0x0001c920


	//   ....[136]....
        /*07ac*/ 	.word	0x0001c990


	//   ....[137]....
        /*07b0*/ 	.word	0x0001c9d0


	//   ....[138]....
        /*07b4*/ 	.word	0x0001ca20


	//   ....[139]....
        /*07b8*/ 	.word	0x0001ca70


	//   ....[140]....
        /*07bc*/ 	.word	0x0001cac0


	//   ....[141]....
        /*07c0*/ 	.word	0x0001cb10


	//   ....[142]....
        /*07c4*/ 	.word	0x0001cb80


	//   ....[143]....
        /*07c8*/ 	.word	0x0001cbc0


	//   ....[144]....
        /*07cc*/ 	.word	0x0001cc30


	//   ....[145]....
        /*07d0*/ 	.word	0x0001cc90


	//   ....[146]....
        /*07d4*/ 	.word	0x0001ccf0


	//----- nvinfo : EIATTR_EXIT_INSTR_OFFSETS
	.align		4
.L_666:
        /*07d8*/ 	.byte	0x04, 0x1c
        /*07da*/ 	.short	(.L_668 - .L_667)


	//   ....[0]....
.L_667:
        /*07dc*/ 	.word	0x00000c10


	//   ....[1]....
        /*07e0*/ 	.word	0x0001b6e0


	//----- nvinfo : EIATTR_MAX_THREADS
	.align		4
.L_668:
        /*07e4*/ 	.byte	0x04, 0x05
        /*07e6*/ 	.short	(.L_670 - .L_669)
.L_669:
        /*07e8*/ 	.word	0x00000100
        /*07ec*/ 	.word	0x00000001
        /*07f0*/ 	.word	0x00000001


	//----- nvinfo : EIATTR_CRS_STACK_SIZE
	.align		4
.L_670:
        /*07f4*/ 	.byte	0x04, 0x1e
        /*07f6*/ 	.short	(.L_672 - .L_671)
.L_671:
        /*07f8*/ 	.word	0x00000000
.L_672:


//--------------------- .nv.info._ZN7cutlass13device_kernelIN5flash19enable_sm80_to_sm89INS1_16FlashAttnFwdSm80INS1_25CollectiveMainloopFwdSm80ILi8ELi1ELb0EN4cute5tupleIJNS5_1CILi128EEENS7_ILi64EEENS7_ILi256EEEEEELi256ENS_6half_tEfNS_4arch4Sm80ELb0ELb1ELb1ELb0ELb0ELb0ELb1ELb1EEENS1_21CollectiveEpilogueFwdINS6_IJS8_SA_S9_EEENS6_IJNS7_ILi1EEESI_SI_EEESC_SE_Li256ELb0ELb1ELb1ELb0EEENS1_19SingleTileSchedulerILb0ELb1ELb1ELi128EEEEEEEEEvNT_6ParamsE --------------------------
	.section	.nv.info._ZN7cutlass13device_kernelIN5flash19enable_sm80_to_sm89INS1_16FlashAttnFwdSm80INS1_25CollectiveMainloopFwdSm80ILi8ELi1ELb0EN4cute5tupleIJNS5_1CILi128EEENS7_ILi64EEENS7_ILi256EEEEEELi256ENS_6half_tEfNS_4arch4Sm80ELb0ELb1ELb1ELb0ELb0ELb0ELb1ELb1EEENS1_21CollectiveEpilogueFwdINS6_IJS8_SA_S9_EEENS6_IJNS7_ILi1EEESI_SI_EEESC_SE_Li256ELb0ELb1ELb1ELb0EEENS1_19SingleTileSchedulerILb0ELb1ELb1ELi128EEEEEEEEEvNT_6ParamsE,"",@"SHT_CUDA_INFO"
	.sectionflags	@""
	.align	4


	//----- nvinfo : EIATTR_CUDA_API_VERSION
	.align		4
        /*0000*/ 	.byte	0x04, 0x37
        /*0002*/ 	.short	(.L_674 - .L_673)
.L_673:
        /*0004*/ 	.word	0x00000082


	//----- nvinfo : EIATTR_SW2861232_WAR
	.align		4
.L_674:
        /*0008*/ 	.byte	0x01, 0x35
	.zero		2


	//----- nvinfo : EIATTR_PARAM_CBANK
	.align		4
        /*000c*/ 	.byte	0x04, 0x0a
        /*000e*/ 	.short	(.L_676 - .L_675)
	.align		4
.L_675:
        /*0010*/ 	.word	index@(.nv.constant0._ZN7cutlass13device_kernelIN5flash19enable_sm80_to_sm89INS1_16FlashAttnFwdSm80INS1_25CollectiveMainloopFwdSm80ILi8ELi1ELb0EN4cute5tupleIJNS5_1CILi128EEENS7_ILi64EEENS7_ILi256EEEEEELi256ENS_6half_tEfNS_4arch4Sm80ELb0ELb1ELb1ELb0ELb0ELb0ELb1ELb1EEENS1_21CollectiveEpilogueFwdINS6_IJS8_SA_S9_EEENS6_IJNS7_ILi1EEESI_SI_EEESC_SE_Li256ELb0ELb1ELb1ELb0EEENS1_19SingleTileSchedulerILb0ELb1ELb1ELi128EEEEEEEEEvNT_6ParamsE)
        /*0014*/ 	.short	0x0160
        /*0016*/ 	.short	0x0418


	//----- nvinfo : EIATTR_CBANK_PARAM_SIZE
	.align		4
.L_676:
        /*0018*/ 	.byte	0x03, 0x19
        /*001a*/ 	.short	0x0418


	//----- nvinfo : EIATTR_KPARAM_INFO
	.align		4
        /*001c*/ 	.byte	0x04, 0x17
        /*001e*/ 	.short	(.L_678 - .L_677)
.L_677:
        /*0020*/ 	.word	0x00000000
        /*0024*/ 	.short	0x0000
        /*0026*/ 	.short	0x0000
        /*0028*/ 	.byte	0x00, 0xf0, 0x61, 0x10


	//----- nvinfo : EIATTR_MAXREG_COUNT
	.align		4
.L_678:
        /*002c*/ 	.byte	0x03, 0x1b
        /*002e*/ 	.short	0x00ff


	//----- nvinfo : EIATTR_NUM_BARRIERS
	.align		4
        /*0030*/ 	.byte	0x02, 0x4c
        /*0032*/ 	.byte	0x02
	.zero		1


	//----- nvinfo : EIATTR_ANNOTATIONS
	.align		4
        /*0034*/ 	.byte	0x04, 0x55
        /*0036*/ 	.short	(.L_680 - .L_679)


	//   ....[0]....
.L_679:
        /* <DEDUP_REMOVED lines=36> */


	//----- nvinfo : EIATTR_MERCURY_ISA_VERSION
	.align		4
.L_680:
        /*0260*/ 	.byte	0x03, 0x5f
        /*0262*/ 	.short	0x0000


	//----- nvinfo : EIATTR_COOP_GROUP_MASK_REGIDS
	.align		4
        /*0264*/ 	.byte	0x04, 0x29
        /*0266*/ 	.short	(.L_682 - .L_681)


	//   ....[0]....
.L_681:
        /*0268*/ 	.word	0xffffffff


	//   ....[1]....
        /*026c*/ 	.word	0xffffffff


	//   ....[2]....
        /*0270*/ 	.word	0xffffffff


	//   ....[3]....
        /*0274*/ 	.word	0xffffffff


	//   ....[4]....
        /*0278*/ 	.word	0xffffffff


	//   ....[5]....
        /*027c*/ 	.word	0xffffffff


	//   ....[6]....
        /*0280*/ 	.word	0xffffffff


	//   ....[7]....
        /*0284*/ 	.word	0xffffffff


	//   ....[8]....
        /*0288*/ 	.word	0xffffffff


	//   ....[9]....
        /*028c*/ 	.word	0xffffffff


	//   ....[10]....
        /*0290*/ 	.word	0xffffffff


	//   ....[11]....
        /*0294*/ 	.word	0xffffffff


	//   ....[12]....
        /*0298*/ 	.word	0xffffffff


	//   ....[13]....
        /*029c*/ 	.word	0xffffffff


	//   ....[14]....
        /*02a0*/ 	.word	0xffffffff


	//   ....[15]....
        /*02a4*/ 	.word	0xffffffff


	//   ....[16]....
        /*02a8*/ 	.word	0xffffffff


	//   ....[17]....
        /*02ac*/ 	.word	0xffffffff


	//   ....[18]....
        /*02b0*/ 	.word	0xffffffff


	//   ....[19]....
        /*02b4*/ 	.word	0xffffffff


	//   ....[20]....
        /*02b8*/ 	.word	0xffffffff


	//   ....[21]....
        /*02bc*/ 	.word	0xffffffff


	//   ....[22]....
        /*02c0*/ 	.word	0xffffffff


	//   ....[23]....
        /*02c4*/ 	.word	0xffffffff


	//   ....[24]....
        /*02c8*/ 	.word	0xffffffff


	//   ....[25]....
        /*02cc*/ 	.word	0xffffffff


	//   ....[26]....
        /*02d0*/ 	.word	0xffffffff


	//   ....[27]....
        /*02d4*/ 	.word	0xffffffff


	//   ....[28]....
        /*02d8*/ 	.word	0xffffffff


	//   ....[29]....
        /*02dc*/ 	.word	0xffffffff


	//   ....[30]....
        /*02e0*/ 	.word	0xffffffff


	//   ....[31]....
        /*02e4*/ 	.word	0xffffffff


	//   ....[32]....
        /*02e8*/ 	.word	0xffffffff


	//   ....[33]....
        /*02ec*/ 	.word	0xffffffff


	//   ....[34]....
        /*02f0*/ 	.word	0xffffffff


	//   ....[35]....
        /*02f4*/ 	.word	0xffffffff


	//   ....[36]....
        /*02f8*/ 	.word	0xffffffff


	//   ....[37]....
        /*02fc*/ 	.word	0xffffffff


	//   ....[38]....
        /*0300*/ 	.word	0xffffffff


	//   ....[39]....
        /*0304*/ 	.word	0xffffffff


	//   ....[40]....
        /*0308*/ 	.word	0xffffffff


	//   ....[41]....
        /*030c*/ 	.word	0xffffffff


	//   ....[42]....
        /*0310*/ 	.word	0xffffffff


	//----- nvinfo : EIATTR_COOP_GROUP_INSTR_OFFSETS
	.align		4
.L_682:
        /*0314*/ 	.byte	0x04, 0x28
        /*0316*/ 	.short	(.L_684 - .L_683)


	//   ....[0]....
.L_683:
        /*0318*/ 	.word	0x00000060


	//   ....[1]....
        /*031c*/ 	.word	0x000013a0


	//   ....[2]....
        /*0320*/ 	.word	0x00001410


	//   ....[3]....
        /*0324*/ 	.word	0x00001760


	//   ....[4]....
        /*0328*/ 	.word	0x00001810


	//   ....[5]....
        /*032c*/ 	.word	0x00001a40


	//   ....[6]....
        /*0330*/ 	.word	0x00001a70


	//   ....[7]....
        /*0334*/ 	.word	0x00001c60


	//   ....[8]....
        /*0338*/ 	.word	0x00001ca0


	//   ....[9]....
        /*033c*/ 	.word	0x00003800


	//   ....[10]....
        /*0340*/ 	.word	0x00003fe0


	//   ....[11]....
        /*0344*/ 	.word	0x00004620


	//   ....[12]....
        /*0348*/ 	.word	0x00004770


	//   ....[13]....
        /*034c*/ 	.word	0x00004790


	//   ....[14]....
        /*0350*/ 	.word	0x00004820


	//   ....[15]....
        /*0354*/ 	.word	0x00008380


	//   ....[16]....
        /*0358*/ 	.word	0x00008560


	//   ....[17]....
        /*035c*/ 	.word	0x00008e20


	//   ....[18]....
        /*0360*/ 	.word	0x00008f90


	//   ....[19]....
        /*0364*/ 	.word	0x00008fa0


	//   ....[20]....
        /*0368*/ 	.word	0x00008fd0


	//   ....[21]....
        /*036c*/ 	.word	0x0000c7f0


	//   ....[22]....
        /*0370*/ 	.word	0x0000c860


	//   ....[23]....
        /*0374*/ 	.word	0x0000c890


	//   ....[24]....
        /*0378*/ 	.word	0x0000c910


	//   ....[25]....
        /*037c*/ 	.word	0x000101b0


	//   ....[26]....
        /*0380*/ 	.word	0x000104d0


	//   ....[27]....
        /*0384*/ 	.word	0x00010d90


	//   ....[28]....
        /*0388*/ 	.word	0x00010f00


	//   ....[29]....
        /*038c*/ 	.word	0x00010f10


	//   ....[30]....
        /*0390*/ 	.word	0x00010f40


	//   ....[31]....
        /*0394*/ 	.word	0x00012b70


	//   ....[32]....
        /*0398*/ 	.word	0x00012ba0


	//   ....[33]....
        /*039c*/ 	.word	0x00012be0


	//   ....[34]....
        /*03a0*/ 	.word	0x00012bf0


	//   ....[35]....
        /*03a4*/ 	.word	0x00013ae0


	//   ....[36]....
        /*03a8*/ 	.word	0x00013b20


	//   ....[37]....
        /*03ac*/ 	.word	0x00013b50


	//   ....[38]....
        /*03b0*/ 	.word	0x00013b80


	//   ....[39]....
        /*03b4*/ 	.word	0x00013c70


	//   ....[40]....
        /*03b8*/ 	.word	0x00013c80


	//   ....[41]....
        /*03bc*/ 	.word	0x00014890


	//   ....[42]....
        /*03c0*/ 	.word	0x000148a0


	//----- nvinfo : EIATTR_EXIT_INSTR_OFFSETS
	.align		4
.L_684:
        /*03c4*/ 	.byte	0x04, 0x1c
        /*03c6*/ 	.short	(.L_686 - .L_685)


	//   ....[0]....
.L_685:
        /*03c8*/ 	.word	0x000001c0


	//   ....[1]....
        /*03cc*/ 	.word	0x000148b0


	//   ....[2]....
        /*03d0*/ 	.word	0x00015450


	//   ....[3]....
        /*03d4*/ 	.word	0x000154a0


	//   ....[4]....
        /*03d8*/ 	.word	0x000154d0


	//   ....[5]....
        /*03dc*/ 	.word	0x00015530


	//   ....[6]....
        /*03e0*/ 	.word	0x000157c0


	//----- nvinfo : EIATTR_CTAIDZ_USED
	.align		4
.L_686:
        /*03e4*/ 	.byte	0x01, 0x04
	.zero		2


	//----- nvinfo : EIATTR_MAX_THREADS
	.align		4
        /*03e8*/ 	.byte	0x04, 0x05
        /*03ea*/ 	.short	(.L_688 - .L_687)
.L_687:
        /*03ec*/ 	.word	0x00000100
        /*03f0*/ 	.word	0x00000001
        /*03f4*/ 	.word	0x00000001


	//----- nvinfo : EIATTR_CRS_STACK_SIZE
	.align		4
.L_688:
        /*03f8*/ 	.byte	0x04, 0x1e
        /*03fa*/ 	.short	(.L_690 - .L_689)
.L_689:
        /*03fc*/ 	.word	0x00000000
.L_690:


//--------------------- .nv.info._ZN7cutlass13device_kernelIN5flash19enable_sm80_to_sm89INS1_16FlashAttnFwdSm80INS1_25CollectiveMainloopFwdSm80ILi8ELi1ELb0EN4cute5tupleIJNS5_1CILi128EEENS7_ILi64EEENS7_ILi256EEEEEELi256ENS_6half_tEfNS_4arch4Sm80ELb0ELb1ELb1ELb1ELb0ELb0ELb1ELb1EEENS1_21CollectiveEpilogueFwdINS6_IJS8_SA_S9_EEENS6_IJNS7_ILi1EEESI_SI_EEESC_SE_Li256ELb1ELb1ELb1ELb0EEENS1_36VarlenDynamicPersistentTileSchedulerILi128ELi64ELi256ELi256ELb1ELb1ELb0ELb1ELb0ELb1EEEEEEEEEvNT_6ParamsE --------------------------
	.section	.nv.info._ZN7cutlass13device_kernelIN5flash19enable_sm80_to_sm89INS1_16FlashAttnFwdSm80INS1_25CollectiveMainloopFwdSm80ILi8ELi1ELb0EN4cute5tupleIJNS5_1CILi128EEENS7_ILi64EEENS7_ILi256EEEEEELi256ENS_6half_tEfNS_4arch4Sm80ELb0ELb1ELb1ELb1ELb0ELb0ELb1ELb1EEENS1_21CollectiveEpilogueFwdINS6_IJS8_SA_S9_EEENS6_IJNS7_ILi1EEESI_SI_EEESC_SE_Li256ELb1ELb1ELb1ELb0EEENS1_36VarlenDynamicPersistentTileSchedulerILi128ELi64ELi256ELi256ELb1ELb1ELb0ELb1ELb0ELb1EEEEEEEEEvNT_6ParamsE,"",@"SHT_CUDA_INFO"
	.sectionflags	@""
	.align	4


	//----- nvinfo : EIATTR_CUDA_API_VERSION
	.align		4
        /*0000*/ 	.byte	0x04, 0x37
        /*0002*/ 	.short	(.L_692 - .L_691)
.L_691:
        /*0004*/ 	.word	0x00000082


	//----- nvinfo : EIATTR_SW2861232_WAR
	.align		4
.L_692:
        /*0008*/ 	.byte	0x01, 0x35
	.zero		2


	//----- nvinfo : EIATTR_PARAM_CBANK
	.align		4
        /*000c*/ 	.byte	0x04, 0x0a
        /*000e*/ 	.short	(.L_694 - .L_693)
	.align		4
.L_693:
        /*0010*/ 	.word	index@(.nv.constant0._ZN7cutlass13device_kernelIN5flash19enable_sm80_to_sm89INS1_16FlashAttnFwdSm80INS1_25CollectiveMainloopFwdSm80ILi8ELi1ELb0EN4cute5tupleIJNS5_1CILi128EEENS7_ILi64EEENS7_ILi256EEEEEELi256ENS_6half_tEfNS_4arch4Sm80ELb0ELb1ELb1ELb1ELb0ELb0ELb1ELb1EEENS1_21CollectiveEpilogueFwdINS6_IJS8_SA_S9_EEENS6_IJNS7_ILi1EEESI_SI_EEESC_SE_Li256ELb1ELb1ELb1ELb0EEENS1_36VarlenDynamicPersistentTileSchedulerILi128ELi64ELi256ELi256ELb1ELb1ELb0ELb1ELb0ELb1EEEEEEEEEvNT_6ParamsE)
        /*0014*/ 	.short	0x0160
        /*0016*/ 	.short	0x0438


	//----- nvinfo : EIATTR_CBANK_PARAM_SIZE
	.align		4
.L_694:
        /*0018*/ 	.byte	0x03, 0x19
        /*001a*/ 	.short	0x0438


	//----- nvinfo : EIATTR_KPARAM_INFO
	.align		4
        /*001c*/ 	.byte	0x04, 0x17
        /*001e*/ 	.short	(.L_696 - .L_695)
.L_695:
        /*0020*/ 	.word	0x00000000
        /*0024*/ 	.short	0x0000
        /*0026*/ 	.short	0x0000
        /*0028*/ 	.byte	0x00, 0xf0, 0xe1, 0x10


	//----- nvinfo : EIATTR_MAXREG_COUNT
	.align		4
.L_696:
        /*002c*/ 	.byte	0x03, 0x1b
        /*002e*/ 	.short	0x00ff


	//----- nvinfo : EIATTR_NUM_BARRIERS
	.align		4
        /*0030*/ 	.byte	0x02, 0x4c
        /*0032*/ 	.byte	0x06
	.zero		1


	//----- nvinfo : EIATTR_ANNOTATIONS
	.align		4
        /*0034*/ 	.byte	0x04, 0x55
        /*0036*/ 	.short	(.L_698 - .L_697)


	//   ....[0]....
.L_697:
        /* <DEDUP_REMOVED lines=139> */


	//----- nvinfo : EIATTR_MERCURY_ISA_VERSION
	.align		4
.L_698:
        /*08d0*/ 	.byte	0x03, 0x5f
        /*08d2*/ 	.short	0x0000


	//----- nvinfo : EIATTR_INT_WARP_WIDE_INSTR_OFFSETS
	.align		4
        /*08d4*/ 	.byte	0x04, 0x31
        /*08d6*/ 	.short	(.L_700 - .L_699)


	//   ....[0]....
.L_699:
        /*08d8*/ 	.word	0x00014180


	//   ....[1]....
        /*08dc*/ 	.word	0x00014200


	//----- nvinfo : EIATTR_COOP_GROUP_MASK_REGIDS
	.align		4
.L_700:
        /*08e0*/ 	.byte	0x04, 0x29
        /*08e2*/ 	.short	(.L_702 - .L_701)


	//   ....[0]....
.L_701:
        /*08e4*/ 	.word	0xffffffff


	//   ....[1]....
        /*08e8*/ 	.word	0xffffffff


	//   ....[2]....
        /*08ec*/ 	.word	0xffffffff


	//   ....[3]....
        /*08f0*/ 	.word	0xffffffff


	//   ....[4]....
        /*08f4*/ 	.word	0xffffffff


	//   ....[5]....
        /*08f8*/ 	.word	0xffffffff


	//   ....[6]....
        /*08fc*/ 	.word	0xffffffff


	//   ....[7]....
        /*0900*/ 	.word	0xffffffff


	//   ....[8]....
        /*0904*/ 	.word	0xffffffff


	//   ....[9]....
        /*0908*/ 	.word	0xffffffff


	//   ....[10]....
        /*090c*/ 	.word	0xffffffff


	//   ....[11]....
        /*0910*/ 	.word	0xffffffff


	//   ....[12]....
        /*0914*/ 	.word	0xffffffff


	//   ....[13]....
        /*0918*/ 	.word	0xffffffff


	//   ....[14]....
        /*091c*/ 	.word	0xffffffff


	//   ....[15]....
        /*0920*/ 	.word	0xffffffff


	//   ....[16]....
        /*0924*/ 	.word	0xffffffff


	//   ....[17]....
        /*0928*/ 	.word	0xffffffff


	//   ....[18]....
        /*092c*/ 	.word	0xffffffff


	//   ....[19]....
        /*0930*/ 	.word	0xffffffff


	//   ....[20]....
        /*0934*/ 	.word	0xffffffff


	//   ....[21]....
        /*0938*/ 	.word	0xffffffff


	//   ....[22]....
        /*093c*/ 	.word	0xffffffff


	//   ....[23]....
        /*0940*/ 	.word	0xffffffff


	//   ....[24]....
        /*0944*/ 	.word	0xffffffff


	//   ....[25]....
        /*0948*/ 	.word	0xffffffff


	//   ....[26]....
        /*094c*/ 	.word	0xffffffff


	//   ....[27]....
        /*0950*/ 	.word	0xffffffff


	//   ....[28]....
        /*0954*/ 	.word	0xffffffff


	//   ....[29]....
        /*0958*/ 	.word	0xffffffff


	//   ....[30]....
        /*095c*/ 	.word	0xffffffff


	//   ....[31]....
        /*0960*/ 	.word	0xffffffff


	//   ....[32]....
        /*0964*/ 	.word	0xffffffff


	//   ....[33]....
        /*0968*/ 	.word	0xffffffff


	//   ....[34]....
        /*096c*/ 	.word	0xffffffff


	//   ....[35]....
        /*0970*/ 	.word	0xffffffff


	//   ....[36]....
        /*0974*/ 	.word	0xffffffff


	//   ....[37]....
        /*0978*/ 	.word	0xffffffff


	//   ....[38]....
        /*097c*/ 	.word	0xffffffff


	//   ....[39]....
        /*0980*/ 	.word	0xffffffff


	//   ....[40]....
        /*0984*/ 	.word	0xffffffff


	//   ....[41]....
        /*0988*/ 	.word	0xffffffff


	//   ....[42]....
        /*098c*/ 	.word	0xffffffff


	//   ....[43]....
        /*0990*/ 	.word	0xffffffff


	//   ....[44]....
        /*0994*/ 	.word	0xffffffff


	//   ....[45]....
        /*0998*/ 	.word	0xffffffff


	//   ....[46]....
        /*099c*/ 	.word	0xffffffff


	//   ....[47]....
        /*09a0*/ 	.word	0xffffffff


	//   ....[48]....
        /*09a4*/ 	.word	0xffffffff


	//   ....[49]....
        /*09a8*/ 	.word	0xffffffff


	//   ....[50]....
        /*09ac*/ 	.word	0xffffffff


	//   ....[51]....
        /*09b0*/ 	.word	0xffffffff


	//   ....[52]....
        /*09b4*/ 	.word	0xffffffff


	//   ....[53]....
        /*09b8*/ 	.word	0xffffffff


	//   ....[54]....
        /*09bc*/ 	.word	0xffffffff


	//   ....[55]....
        /*09c0*/ 	.word	0xffffffff


	//   ....[56]....
        /*09c4*/ 	.word	0xffffffff


	//   ....[57]....
        /*09c8*/ 	.word	0xffffffff


	//   ....[58]....
        /*09cc*/ 	.word	0xffffffff


	//   ....[59]....
        /*09d0*/ 	.word	0xffffffff


	//   ....[60]....
        /*09d4*/ 	.word	0xffffffff


	//   ....[61]....
        /*09d8*/ 	.word	0xffffffff


	//   ....[62]....
        /*09dc*/ 	.word	0xffffffff


	//   ....[63]....
        /*09e0*/ 	.word	0xffffffff


	//   ....[64]....
        /*09e4*/ 	.word	0xffffffff


	//   ....[65]....
        /*09e8*/ 	.word	0xffffffff


	//   ....[66]....
        /*09ec*/ 	.word	0xffffffff


	//   ....[67]....
        /*09f0*/ 	.word	0xffffffff


	//   ....[68]....
        /*09f4*/ 	.word	0xffffffff


	//   ....[69]....
        /*09f8*/ 	.word	0xffffffff


	//   ....[70]....
        /*09fc*/ 	.word	0xffffffff


	//   ....[71]....
        /*0a00*/ 	.word	0xffffffff


	//   ....[72]....
        /*0a04*/ 	.word	0xffffffff


	//   ....[73]....
        /*0a08*/ 	.word	0xffffffff


	//   ....[74]....
        /*0a0c*/ 	.word	0xffffffff


	//   ....[75]....
        /*0a10*/ 	.word	0xffffffff


	//   ....[76]....
        /*0a14*/ 	.word	0xffffffff


	//   ....[77]....
        /*0a18*/ 	.word	0xffffffff


	//   ....[78]....
        /*0a1c*/ 	.word	0xffffffff


	//   ....[79]....
        /*0a20*/ 	.word	0xffffffff


	//   ....[80]....
        /*0a24*/ 	.word	0xffffffff


	//   ....[81]....
        /*0a28*/ 	.word	0xffffffff


	//   ....[82]....
        /*0a2c*/ 	.word	0xffffffff


	//   ....[83]....
        /*0a30*/ 	.word	0xffffffff


	//   ....[84]....
        /*0a34*/ 	.word	0xffffffff


	//   ....[85]....
        /*0a38*/ 	.word	0xffffffff


	//   ....[86]....
        /*0a3c*/ 	.word	0xffffffff


	//   ....[87]....
        /*0a40*/ 	.word	0xffffffff


	//   ....[88]....
        /*0a44*/ 	.word	0xffffffff


	//   ....[89]....
        /*0a48*/ 	.word	0xffffffff


	//   ....[90]....
        /*0a4c*/ 	.word	0xffffffff


	//   ....[91]....
        /*0a50*/ 	.word	0xffffffff


	//   ....[92]....
        /*0a54*/ 	.word	0xffffffff


	//   ....[93]....
        /*0a58*/ 	.word	0xffffffff


	//   ....[94]....
        /*0a5c*/ 	.word	0xffffffff


	//   ....[95]....
        /*0a60*/ 	.word	0xffffffff


	//   ....[96]....
        /*0a64*/ 	.word	0xffffffff


	//   ....[97]....
        /*0a68*/ 	.word	0xffffffff


	//   ....[98]....
        /*0a6c*/ 	.word	0xffffffff


	//   ....[99]....
        /*0a70*/ 	.word	0xffffffff


	//   ....[100]....
        /*0a74*/ 	.word	0xffffffff


	//   ....[101]....
        /*0a78*/ 	.word	0xffffffff


	//   ....[102]....
        /*0a7c*/ 	.word	0xffffffff


	//   ....[103]....
        /*0a80*/ 	.word	0xffffffff


	//   ....[104]....
        /*0a84*/ 	.word	0xffffffff


	//   ....[105]....
        /*0a88*/ 	.word	0xffffffff


	//   ....[106]....
        /*0a8c*/ 	.word	0xffffffff


	//   ....[107]....
        /*0a90*/ 	.word	0xffffffff


	//   ....[108]....
        /*0a94*/ 	.word	0xffffffff


	//   ....[109]....
        /*0a98*/ 	.word	0xffffffff


	//   ....[110]....
        /*0a9c*/ 	.word	0xffffffff


	//   ....[111]....
        /*0aa0*/ 	.word	0xffffffff


	//   ....[112]....
        /*0aa4*/ 	.word	0xffffffff


	//   ....[113]....
        /*0aa8*/ 	.word	0xffffffff


	//   ....[114]....
        /*0aac*/ 	.word	0xffffffff


	//   ....[115]....
        /*0ab0*/ 	.word	0xffffffff


	//   ....[116]....
        /*0ab4*/ 	.word	0xffffffff


	//   ....[117]....
        /*0ab8*/ 	.word	0xffffffff


	//   ....[118]....
        /*0abc*/ 	.word	0xffffffff


	//   ....[119]....
        /*0ac0*/ 	.word	0xffffffff


	//   ....[120]....
        /*0ac4*/ 	.word	0xffffffff


	//   ....[121]....
        /*0ac8*/ 	.word	0xffffffff


	//   ....[122]....
        /*0acc*/ 	.word	0xffffffff


	//   ....[123]....
        /*0ad0*/ 	.word	0xffffffff


	//   ....[124]....
        /*0ad4*/ 	.word	0xffffffff


	//   ....[125]....
        /*0ad8*/ 	.word	0xffffffff


	//   ....[126]....
        /*0adc*/ 	.word	0xffffffff


	//   ....[127]....
        /*0ae0*/ 	.word	0xffffffff


	//   ....[128]....
        /*0ae4*/ 	.word	0xffffffff


	//   ....[129]....
        /*0ae8*/ 	.word	0xffffffff


	//   ....[130]....
        /*0aec*/ 	.word	0xffffffff


	//   ....[131]....
        /*0af0*/ 	.word	0xffffffff


	//   ....[132]....
        /*0af4*/ 	.word	0xffffffff


	//   ....[133]....
        /*0af8*/ 	.word	0xffffffff


	//   ....[134]....
        /*0afc*/ 	.word	0xffffffff


	//   ....[135]....
        /*0b00*/ 	.word	0xffffffff


	//   ....[136]....
        /*0b04*/ 	.word	0xffffffff


	//   ....[137]....
        /*0b08*/ 	.word	0xffffffff


	//   ....[138]....
        /*0b0c*/ 	.word	0xffffffff


	//   ....[139]....
        /*0b10*/ 	.word	0xffffffff


	//   ....[140]....
        /*0b14*/ 	.word	0xffffffff


	//   ....[141]....
        /*0b18*/ 	.word	0xffffffff


	//   ....[142]....
        /*0b1c*/ 	.word	0xffffffff


	//   ....[143]....
        /*0b20*/ 	.word	0xffffffff


	//   ....[144]....
        /*0b24*/ 	.word	0xffffffff


	//   ....[145]....
        /*0b28*/ 	.word	0xffffffff


	//   ....[146]....
        /*0b2c*/ 	.word	0xffffffff


	//   ....[147]....
        /*0b30*/ 	.word	0xffffffff


	//   ....[148]....
        /*0b34*/ 	.word	0xffffffff


	//   ....[149]....
        /*0b38*/ 	.word	0xffffffff


	//   ....[150]....
        /*0b3c*/ 	.word	0xffffffff


	//   ....[151]....
        /*0b40*/ 	.word	0xffffffff


	//   ....[152]....
        /*0b44*/ 	.word	0xffffffff


	//----- nvinfo : EIATTR_COOP_GROUP_INSTR_OFFSETS
	.align		4
.L_702:
        /*0b48*/ 	.byte	0x04, 0x28
        /*0b4a*/ 	.short	(.L_704 - .L_703)


	//   ....[0]....
.L_703:
        /*0b4c*/ 	.word	0x00000050


	//   ....[1]....
        /*0b50*/ 	.word	0x00000200


	//   ....[2]....
        /*0b54*/ 	.word	0x00000230


	//   ....[3]....
        /*0b58*/ 	.word	0x00000260


	//   ....[4]....
        /*0b5c*/ 	.word	0x00000290


	//   ....[5]....
        /*0b60*/ 	.word	0x000002c0


	//   ....[6]....
        /*0b64*/ 	.word	0x000002f0


	//   ....[7]....
        /*0b68*/ 	.word	0x00000450


	//   ....[8]....
        /*0b6c*/ 	.word	0x00000490


	//   ....[9]....
        /*0b70*/ 	.word	0x000004c0


	//   ....[10]....
        /*0b74*/ 	.word	0x000004f0


	//   ....[11]....
        /*0b78*/ 	.word	0x00000520


	//   ....[12]....
        /*0b7c*/ 	.word	0x00000550


	//   ....[13]....
        /*0b80*/ 	.word	0x000005e0


	//   ....[14]....
        /*0b84*/ 	.word	0x00000630


	//   ....[15]....
        /*0b88*/ 	.word	0x00000650


	//   ....[16]....
        /*0b8c*/ 	.word	0x000006b0


	//   ....[17]....
        /*0b90*/ 	.word	0x00003140


	//   ....[18]....
        /*0b94*/ 	.word	0x00003160


	//   ....[19]....
        /*0b98*/ 	.word	0x000033a0


	//   ....[20]....
        /*0b9c*/ 	.word	0x000033b0


	//   ....[21]....
        /*0ba0*/ 	.word	0x000035e0


	//   ....[22]....
        /*0ba4*/ 	.word	0x00003600


	//   ....[23]....
        /*0ba8*/ 	.word	0x00003830


	//   ....[24]....
        /*0bac*/ 	.word	0x00003840


	//   ....[25]....
        /*0bb0*/ 	.word	0x00005370


	//   ....[26]....
        /*0bb4*/ 	.word	0x00005570


	//   ....[27]....
        /*0bb8*/ 	.word	0x00005e10


	//   ....[28]....
        /*0bbc*/ 	.word	0x00005fb0


	//   ....[29]....
        /*0bc0*/ 	.word	0x00005fc0


	//   ....[30]....
        /*0bc4*/ 	.word	0x00006010


	//   ....[31]....
        /*0bc8*/ 	.word	0x00008fe0


	//   ....[32]....
        /*0bcc*/ 	.word	0x00009510


	//   ....[33]....
        /*0bd0*/ 	.word	0x00009810


	//   ....[34]....
        /*0bd4*/ 	.word	0x00009830


	//   ....[35]....
        /*0bd8*/ 	.word	0x0000a270


	//   ....[36]....
        /*0bdc*/ 	.word	0x0000a290


	//   ....[37]....
        /*0be0*/ 	.word	0x0000d720


	//   ....[38]....
        /*0be4*/ 	.word	0x0000d740


	//   ....[39]....
        /*0be8*/ 	.word	0x0000d760


	//   ....[40]....
        /*0bec*/ 	.word	0x0000d780


	//   ....[41]....
        /*0bf0*/ 	.word	0x00010dc0


	//   ....[42]....
        /*0bf4*/ 	.word	0x000112f0


	//   ....[43]....
        /*0bf8*/ 	.word	0x00011700


	//   ....[44]....
        /*0bfc*/ 	.word	0x000118f0


	//   ....[45]....
        /*0c00*/ 	.word	0x00011c00


	//   ....[46]....
        /*0c04*/ 	.word	0x00011c30


	//   ....[47]....
        /*0c08*/ 	.word	0x00013730


	//   ....[48]....
        /*0c0c*/ 	.word	0x00013780


	//   ....[49]....
        /*0c10*/ 	.word	0x000137a0


	//   ....[50]....
        /*0c14*/ 	.word	0x000137c0


	//   ....[51]....
        /*0c18*/ 	.word	0x00015040


	//   ....[52]....
        /*0c1c*/ 	.word	0x00015050


	//   ....[53]....
        /*0c20*/ 	.word	0x00015080


	//   ....[54]....
        /*0c24*/ 	.word	0x000150f0


	//   ....[55]....
        /*0c28*/ 	.word	0x000154c0


	//   ....[56]....
        /*0c2c*/ 	.word	0x000154e0


	//   ....[57]....
        /*0c30*/ 	.word	0x000156b0


	//   ....[58]....
        /*0c34*/ 	.word	0x000156c0


	//   ....[59]....
        /*0c38*/ 	.word	0x000158a0


	//   ....[60]....
        /*0c3c*/ 	.word	0x000158c0


	//   ....[61]....
        /*0c40*/ 	.word	0x00015aa0


	//   ....[62]....
        /*0c44*/ 	.word	0x00015ab0


	//   ....[63]....
        /*0c48*/ 	.word	0x00015e90


	//   ....[64]....
        /*0c4c*/ 	.word	0x00015eb0


	//   ....[65]....
        /*0c50*/ 	.word	0x00016b10


	//   ....[66]....
        /*0c54*/ 	.word	0x00016b20


	//   ....[67]....
        /*0c58*/ 	.word	0x00017fa0


	//   ....[68]....
        /*0c5c*/ 	.word	0x00017fc0


	//   ....[69]....
        /*0c60*/ 	.word	0x000181a0


	//   ....[70]....
        /*0c64*/ 	.word	0x000181b0


	//   ....[71]....
        /*0c68*/ 	.word	0x00018390


	//   ....[72]....
        /*0c6c*/ 	.word	0x000183b0


	//   ....[73]....
        /*0c70*/ 	.word	0x00018590


	//   ....[74]....
        /*0c74*/ 	.word	0x000185a0


	//   ....[75]....
        /*0c78*/ 	.word	0x00018830


	//   ....[76]....
        /*0c7c*/ 	.word	0x00018850


	//   ....[77]....
        /*0c80*/ 	.word	0x00018980


	//   ....[78]....
        /*0c84*/ 	.word	0x000189c0


	//   ....[79]....
        /*0c88*/ 	.word	0x000189f0


	//   ....[80]....
        /*0c8c*/ 	.word	0x00018a20


	//   ....[81]....
        /*0c90*/ 	.word	0x00018a50


	//   ....[82]....
        /*0c94*/ 	.word	0x00018a80


	//   ....[83]....
        /*0c98*/ 	.word	0x00018be0


	//   ....[84]....
        /*0c9c*/ 	.word	0x00018c20


	//   ....[85]....
        /*0ca0*/ 	.word	0x00018c50


	//   ....[86]....
        /*0ca4*/ 	.word	0x00018c80


	//   ....[87]....
        /*0ca8*/ 	.word	0x00018cb0


	//   ....[88]....
        /*0cac*/ 	.word	0x00018ce0


	//   ....[89]....
        /*0cb0*/ 	.word	0x00018d70


	//   ....[90]....
        /*0cb4*/ 	.word	0x00018dd0


	//   ....[91]....
        /*0cb8*/ 	.word	0x00018de0


	//   ....[92]....
        /*0cbc*/ 	.word	0x00018e40


	//   ....[93]....
        /*0cc0*/ 	.word	0x000198a0


	//   ....[94]....
        /*0cc4*/ 	.word	0x00019900


	//   ....[95]....
        /*0cc8*/ 	.word	0x00019950


	//   ....[96]....
        /*0ccc*/ 	.word	0x000199a0


	//   ....[97]....
        /*0cd0*/ 	.word	0x000199f0


	//   ....[98]....
        /*0cd4*/ 	.word	0x00019a60


	//   ....[99]....
        /*0cd8*/ 	.word	0x00019aa0


	//   ....[100]....
        /*0cdc*/ 	.word	0x00019b10


	//   ....[101]....
        /*0ce0*/ 	.word	0x00019b80


	//   ....[102]....
        /*0ce4*/ 	.word	0x00019be0


	//   ....[103]....
        /*0ce8*/ 	.word	0x00019c50


	//   ....[104]....
        /*0cec*/ 	.word	0x00019cc0


	//   ....[105]....
        /*0cf0*/ 	.word	0x00019d20


	//   ....[106]....
        /*0cf4*/ 	.word	0x00019d80


	//   ....[107]....
        /*0cf8*/ 	.word	0x00019de0


	//   ....[108]....
        /*0cfc*/ 	.word	0x00019e50


	//   ....[109]....
        /*0d00*/ 	.word	0x00019eb0


	//   ....[110]....
        /*0d04*/ 	.word	0x00019f10


	//   ....[111]....
        /*0d08*/ 	.word	0x00019f60


	//   ....[112]....
        /*0d0c*/ 	.word	0x00019fc0


	//   ....[113]....
        /*0d10*/ 	.word	0x0001a010


	//   ....[114]....
        /*0d14*/ 	.word	0x0001a070


	//   ....[115]....
        /*0d18*/ 	.word	0x0001a0e0


	//   ....[116]....
        /*0d1c*/ 	.word	0x0001a150


	//   ....[117]....
        /*0d20*/ 	.word	0x0001a1b0


	//   ....[118]....
        /*0d24*/ 	.word	0x0001a210


	//   ....[119]....
        /*0d28*/ 	.word	0x0001a270


	//   ....[120]....
        /*0d2c*/ 	.word	0x0001a2e0


	//   ....[121]....
        /*0d30*/ 	.word	0x0001a340


	//   ....[122]....
        /*0d34*/ 	.word	0x0001a3a0


	//   ....[123]....
        /*0d38*/ 	.word	0x0001a400


	//   ....[124]....
        /*0d3c*/ 	.word	0x0001a470


	//   ....[125]....
        /*0d40*/ 	.word	0x0001a4d0


	//   ....[126]....
        /*0d44*/ 	.word	0x0001a530


	//   ....[127]....
        /*0d48*/ 	.word	0x0001a590


	//   ....[128]....
        /*0d4c*/ 	.word	0x0001a600


	//   ....[129]....
        /*0d50*/ 	.word	0x0001a660


	//   ....[130]....
        /*0d54*/ 	.word	0x0001a6c0


	//   ....[131]....
        /*0d58*/ 	.word	0x0001a720


	//   ....[132]....
        /*0d5c*/ 	.word	0x0001a790


	//   ....[133]....
        /*0d60*/ 	.word	0x0001a7f0


	//   ....[134]....
        /*0d64*/ 	.word	0x0001a850


	//   ....[135]....
        /*0d68*/ 	.word	0x0001a8b0


	//   ....[136]....
        /*0d6c*/ 	.word	0x0001a920


	//   ....[137]....
        /*0d70*/ 	.word	0x0001a970


	//   ....[138]....
        /*0d74*/ 	.word	0x0001a9b0


	//   ....[139]....
        /*0d78*/ 	.word	0x0001aa00


	//   ....[140]....
        /*0d7c*/ 	.word	0x0001aa50


	//   ....[141]....
        /*0d80*/ 	.word	0x0001aaa0


	//   ....[142]....
        /*0d84*/ 	.word	0x0001ab10


	//   ....[143]....
        /*0d88*/ 	.word	0x0001ab50


	//   ....[144]....
        /*0d8c*/ 	.word	0x0001aba0


	//   ....[145]....
        /*0d90*/ 	.word	0x0001abf0


	//   ....[146]....
        /*0d94*/ 	.word	0x0001ac40


	//   ....[147]....
        /*0d98*/ 	.word	0x0001ac90


	//   ....[148]....
        /*0d9c*/ 	.word	0x0001ad00


	//   ....[149]....
        /*0da0*/ 	.word	0x0001ad40


	//   ....[150]....
        /*0da4*/ 	.word	0x0001adb0


	//   ....[151]....
        /*0da8*/ 	.word	0x0001ae10


	//   ....[152]....
        /*0dac*/ 	.word	0x0001ae70


	//----- nvinfo : EIATTR_EXIT_INSTR_OFFSETS
	.align		4
.L_704:
        /*0db0*/ 	.byte	0x04, 0x1c
        /*0db2*/ 	.short	(.L_706 - .L_705)


	//   ....[0]....
.L_705:
        /*0db4*/ 	.word	0x000010d0


	//   ....[1]....
        /*0db8*/ 	.word	0x00019860


	//----- nvinfo : EIATTR_MAX_THREADS
	.align		4
.L_706:
        /*0dbc*/ 	.byte	0x04, 0x05
        /*0dbe*/ 	.short	(.L_708 - .L_707)
.L_707:
        /*0dc0*/ 	.word	0x00000100
        /*0dc4*/ 	.word	0x00000001
        /*0dc8*/ 	.word	0x00000001


	//----- nvinfo : EIATTR_CRS_STACK_SIZE
	.align		4
.L_708:
        /*0dcc*/ 	.byte	0x04, 0x1e
        /*0dce*/ 	.short	(.L_710 - .L_709)
.L_709:
        /*0dd0*/ 	.word	0x00000000
.L_710:


//--------------------- .nv.info._ZN7cutlass13device_kernelIN5flash19enable_sm80_to_sm89INS1_16FlashAttnFwdSm80INS1_25CollectiveMainloopFwdSm80ILi8ELi1ELb0EN4cute5tupleIJNS5_1CILi128EEENS7_ILi48EEENS7_ILi256EEEEEELi256ENS_6half_tEfNS_4arch4Sm80ELb0ELb1ELb1ELb1ELb0ELb1ELb1ELb1EEENS1_21CollectiveEpilogueFwdINS6_IJS8_SA_S9_EEENS6_IJNS7_ILi1EEESI_SI_EEESC_SE_Li256ELb1ELb1ELb1ELb0EEENS1_36VarlenDynamicPersistentTileSchedulerILi128ELi48ELi256ELi256ELb1ELb1ELb0ELb1ELb0ELb1EEEEEEEEEvNT_6ParamsE --------------------------
	.section	.nv.info._ZN7cutlass13device_kernelIN5flash19enable_sm80_to_sm89INS1_16FlashAttnFwdSm80INS1_25CollectiveMainloopFwdSm80ILi8ELi1ELb0EN4cute5tupleIJNS5_1CILi128EEENS7_ILi48EEENS7_ILi256EEEEEELi256ENS_6half_tEfNS_4arch4Sm80ELb0ELb1ELb1ELb1ELb0ELb1ELb1ELb1EEENS1_21CollectiveEpilogueFwdINS6_IJS8_SA_S9_EEENS6_IJNS7_ILi1EEESI_SI_EEESC_SE_Li256ELb1ELb1ELb1ELb0EEENS1_36VarlenDynamicPersistentTileSchedulerILi128ELi48ELi256ELi256ELb1ELb1ELb0ELb1ELb0ELb1EEEEEEEEEvNT_6ParamsE,"",@"SHT_CUDA_INFO"
	.sectionflags	@""
	.align	4


	//----- nvinfo : EIATTR_CUDA_API_VERSION
	.align		4
        /*0000*/ 	.byte	0x04, 0x37
        /*0002*/ 	.short	(.L_712 - .L_711)
.L_711:
        /*0004*/ 	.word	0x00000082


	//----- nvinfo : EIATTR_SW2861232_WAR
	.align		4
.L_712:
        /*0008*/ 	.byte	0x01, 0x35
	.zero		2


	//----- nvinfo : EIATTR_PARAM_CBANK
	.align		4
        /*000c*/ 	.byte	0x04, 0x0a
        /*000e*/ 	.short	(.L_714 - .L_713)
	.align		4
.L_713:
        /*0010*/ 	.word	index@(.nv.constant0._ZN7cutlass13device_kernelIN5flash19enable_sm80_to_sm89INS1_16FlashAttnFwdSm80INS1_25CollectiveMainloopFwdSm80ILi8ELi1ELb0EN4cute5tupleIJNS5_1CILi128EEENS7_ILi48EEENS7_ILi256EEEEEELi256ENS_6half_tEfNS_4arch4Sm80ELb0ELb1ELb1ELb1ELb0ELb1ELb1ELb1EEENS1_21CollectiveEpilogueFwdINS6_IJS8_SA_S9_EEENS6_IJNS7_ILi1EEESI_SI_EEESC_SE_Li256ELb1ELb1ELb1ELb0EEENS1_36VarlenDynamicPersistentTileSchedulerILi128ELi48ELi256ELi256ELb1ELb1ELb0ELb1ELb0ELb1EEEEEEEEEvNT_6ParamsE)
        /*0014*/ 	.short	0x0160
        /*0016*/ 	.short	0x0438


	//----- nvinfo : EIATTR_CBANK_PARAM_SIZE
	.align		4
.L_714:
        /*0018*/ 	.byte	0x03, 0x19
        /*001a*/ 	.short	0x0438


	//----- nvinfo : EIATTR_KPARAM_INFO
	.align		4
        /*001c*/ 	.byte	0x04, 0x17
        /*001e*/ 	.short	(.L_716 - .L_715)
.L_715:
        /*0020*/ 	.word	0x00000000
        /*0024*/ 	.short	0x0000
        /*0026*/ 	.short	0x0000
        /*0028*/ 	.byte	0x00, 0xf0, 0xe1, 0x10


	//----- nvinfo : EIATTR_MAXREG_COUNT
	.align		4
.L_716:
        /*002c*/ 	.byte	0x03, 0x1b
        /*002e*/ 	.short	0x00ff


	//----- nvinfo : EIATTR_NUM_BARRIERS
	.align		4
        /*0030*/ 	.byte	0x02, 0x4c
        /*0032*/ 	.byte	0x06
	.zero		1


	//----- nvinfo : EIATTR_ANNOTATIONS
	.align		4
        /*0034*/ 	.byte	0x04, 0x55
        /*0036*/ 	.short	(.L_718 - .L_717)


	//   ....[0]....
.L_717:
        /* <DEDUP_REMOVED lines=145> */


	//----- nvinfo : EIATTR_MERCURY_ISA_VERSION
	.align		4
.L_718:
        /*0930*/ 	.byte	0x03, 0x5f
        /*0932*/ 	.short	0x0000


	//----- nvinfo : EIATTR_INT_WARP_WIDE_INSTR_OFFSETS
	.align		4
        /*0934*/ 	.byte	0x04, 0x31
        /*0936*/ 	.short	(.L_720 - .L_719)


	//   ....[0]....
.L_719:
        /*0938*/ 	.word	0x00019bf0


	//   ....[1]....
        /*093c*/ 	.word	0x00019c70


	//----- nvinfo : EIATTR_COOP_GROUP_MASK_REGIDS
	.align		4
.L_720:
        /*0940*/ 	.byte	0x04, 0x29
        /*0942*/ 	.short	(.L_722 - .L_721)


	//   ....[0]....
.L_721:
        /*0944*/ 	.word	0xffffffff


	//   ....[1]....
        /*0948*/ 	.word	0xffffffff


	//   ....[2]....
        /*094c*/ 	.word	0xffffffff


	//   ....[3]....
        /*0950*/ 	.word	0xffffffff


	//   ....[4]....
        /*0954*/ 	.word	0xffffffff


	//   ....[5]....
        /*0958*/ 	.word	0xffffffff


	//   ....[6]....
        /*095c*/ 	.word	0xffffffff


	//   ....[7]....
        /*0960*/ 	.word	0xffffffff


	//   ....[8]....
        /*0964*/ 	.word	0xffffffff


	//   ....[9]....
        /*0968*/ 	.word	0xffffffff


	//   ....[10]....
        /*096c*/ 	.word	0xffffffff


	//   ....[11]....
        /*0970*/ 	.word	0xffffffff


	//   ....[12]....
        /*0974*/ 	.word	0xffffffff


	//   ....[13]....
        /*0978*/ 	.word	0xffffffff


	//   ....[14]....
        /*097c*/ 	.word	0xffffffff


	//   ....[15]....
        /*0980*/ 	.word	0xffffffff


	//   ....[16]....
        /*0984*/ 	.word	0xffffffff


	//   ....[17]....
        /*0988*/ 	.word	0xffffffff


	//   ....[18]....
        /*098c*/ 	.word	0xffffffff


	//   ....[19]....
        /*0990*/ 	.word	0xffffffff


	//   ....[20]....
        /*0994*/ 	.word	0xffffffff


	//   ....[21]....
        /*0998*/ 	.word	0xffffffff


	//   ....[22]....
        /*099c*/ 	.word	0xffffffff


	//   ....[23]....
        /*09a0*/ 	.word	0xffffffff


	//   ....[24]....
        /*09a4*/ 	.word	0xffffffff


	//   ....[25]....
        /*09a8*/ 	.word	0xffffffff


	//   ....[26]....
        /*09ac*/ 	.word	0xffffffff


	//   ....[27]....
        /*09b0*/ 	.word	0xffffffff


	//   ....[28]....
        /*09b4*/ 	.word	0xffffffff


	//   ....[29]....
        /*09b8*/ 	.word	0xffffffff


	//   ....[30]....
        /*09bc*/ 	.word	0xffffffff


	//   ....[31]....
        /*09c0*/ 	.word	0xffffffff


	//   ....[32]....
        /*09c4*/ 	.word	0xffffffff


	//   ....[33]....
        /*09c8*/ 	.word	0xffffffff


	//   ....[34]....
        /*09cc*/ 	.word	0xffffffff


	//   ....[35]....
        /*09d0*/ 	.word	0xffffffff


	//   ....[36]....
        /*09d4*/ 	.word	0xffffffff


	//   ....[37]....
        /*09d8*/ 	.word	0xffffffff


	//   ....[38]....
        /*09dc*/ 	.word	0xffffffff


	//   ....[39]....
        /*09e0*/ 	.word	0xffffffff


	//   ....[40]....
        /*09e4*/ 	.word	0xffffffff


	//   ....[41]....
        /*09e8*/ 	.word	0xffffffff


	//   ....[42]....
        /*09ec*/ 	.word	0xffffffff


	//   ....[43]....
        /*09f0*/ 	.word	0xffffffff


	//   ....[44]....
        /*09f4*/ 	.word	0xffffffff


	//   ....[45]....
        /*09f8*/ 	.word	0xffffffff


	//   ....[46]....
        /*09fc*/ 	.word	0xffffffff


	//   ....[47]....
        /*0a00*/ 	.word	0xffffffff


	//   ....[48]....
        /*0a04*/ 	.word	0xffffffff


	//   ....[49]....
        /*0a08*/ 	.word	0xffffffff


	//   ....[50]....
        /*0a0c*/ 	.word	0xffffffff


	//   ....[51]....
        /*0a10*/ 	.word	0xffffffff


	//   ....[52]....
        /*0a14*/ 	.word	0xffffffff


	//   ....[53]....
        /*0a18*/ 	.word	0xffffffff


	//   ....[54]....
        /*0a1c*/ 	.word	0xffffffff


	//   ....[55]....
        /*0a20*/ 	.word	0xffffffff


	//   ....[56]....
        /*0a24*/ 	.word	0xffffffff


	//   ....[57]....
        /*0a28*/ 	.word	0xffffffff


	//   ....[58]....
        /*0a2c*/ 	.word	0xffffffff


	//   ....[59]....
        /*0a30*/ 	.word	0xffffffff


	//   ....[60]....
        /*0a34*/ 	.word	0xffffffff


	//   ....[61]....
        /*0a38*/ 	.word	0xffffffff


	//   ....[62]....
        /*0a3c*/ 	.word	0xffffffff


	//   ....[63]....
        /*0a40*/ 	.word	0xffffffff


	//   ....[64]....
        /*0a44*/ 	.word	0xffffffff


	//   ....[65]....
        /*0a48*/ 	.word	0xffffffff


	//   ....[66]....
        /*0a4c*/ 	.word	0xffffffff


	//   ....[67]....
        /*0a50*/ 	.word	0xffffffff


	//   ....[68]....
        /*0a54*/ 	.word	0xffffffff


	//   ....[69]....
        /*0a58*/ 	.word	0xffffffff


	//   ....[70]....
        /*0a5c*/ 	.word	0xffffffff


	//   ....[71]....
        /*0a60*/ 	.word	0xffffffff


	//   ....[72]....
        /*0a64*/ 	.word	0xffffffff


	//   ....[73]....
        /*0a68*/ 	.word	0xffffffff


	//   ....[74]....
        /*0a6c*/ 	.word	0xffffffff


	//   ....[75]....
        /*0a70*/ 	.word	0xffffffff


	//   ....[76]....
        /*0a74*/ 	.word	0xffffffff


	//   ....[77]....
        /*0a78*/ 	.word	0xffffffff


	//   ....[78]....
        /*0a7c*/ 	.word	0xffffffff


	//   ....[79]....
        /*0a80*/ 	.word	0xffffffff


	//   ....[80]....
        /*0a84*/ 	.word	0xffffffff


	//   ....[81]....
        /*0a88*/ 	.word	0xffffffff


	//   ....[82]....
        /*0a8c*/ 	.word	0xffffffff


	//   ....[83]....
        /*0a90*/ 	.word	0xffffffff


	//   ....[84]....
        /*0a94*/ 	.word	0xffffffff


	//   ....[85]....
        /*0a98*/ 	.word	0xffffffff


	//   ....[86]....
        /*0a9c*/ 	.word	0xffffffff


	//   ....[87]....
        /*0aa0*/ 	.word	0xffffffff


	//   ....[88]....
        /*0aa4*/ 	.word	0xffffffff


	//   ....[89]....
        /*0aa8*/ 	.word	0xffffffff


	//   ....[90]....
        /*0aac*/ 	.word	0xffffffff


	//   ....[91]....
        /*0ab0*/ 	.word	0xffffffff


	//   ....[92]....
        /*0ab4*/ 	.word	0xffffffff


	//   ....[93]....
        /*0ab8*/ 	.word	0xffffffff


	//   ....[94]....
        /*0abc*/ 	.word	0xffffffff


	//   ....[95]....
        /*0ac0*/ 	.word	0xffffffff


	//   ....[96]....
        /*0ac4*/ 	.word	0xffffffff


	//   ....[97]....
        /*0ac8*/ 	.word	0xffffffff


	//   ....[98]....
        /*0acc*/ 	.word	0xffffffff


	//   ....[99]....
        /*0ad0*/ 	.word	0xffffffff


	//   ....[100]....
        /*0ad4*/ 	.word	0xffffffff


	//   ....[101]....
        /*0ad8*/ 	.word	0xffffffff


	//   ....[102]....
        /*0adc*/ 	.word	0xffffffff


	//   ....[103]....
        /*0ae0*/ 	.word	0xffffffff


	//   ....[104]....
        /*0ae4*/ 	.word	0xffffffff


	//   ....[105]....
        /*0ae8*/ 	.word	0xffffffff


	//   ....[106]....
        /*0aec*/ 	.word	0xffffffff


	//   ....[107]....
        /*0af0*/ 	.word	0xffffffff


	//   ....[108]....
        /*0af4*/ 	.word	0xffffffff


	//   ....[109]....
        /*0af8*/ 	.word	0xffffffff


	//   ....[110]....
        /*0afc*/ 	.word	0xffffffff


	//   ....[111]....
        /*0b00*/ 	.word	0xffffffff


	//   ....[112]....
        /*0b04*/ 	.word	0xffffffff


	//   ....[113]....
        /*0b08*/ 	.word	0xffffffff


	//   ....[114]....
        /*0b0c*/ 	.word	0xffffffff


	//   ....[115]....
        /*0b10*/ 	.word	0xffffffff


	//   ....[116]....
        /*0b14*/ 	.word	0xffffffff


	//   ....[117]....
        /*0b18*/ 	.word	0xffffffff


	//   ....[118]....
        /*0b1c*/ 	.word	0xffffffff


	//   ....[119]....
        /*0b20*/ 	.word	0xffffffff


	//   ....[120]....
        /*0b24*/ 	.word	0xffffffff


	//   ....[121]....
        /*0b28*/ 	.word	0xffffffff


	//   ....[122]....
        /*0b2c*/ 	.word	0xffffffff


	//   ....[123]....
        /*0b30*/ 	.word	0xffffffff


	//   ....[124]....
        /*0b34*/ 	.word	0xffffffff


	//   ....[125]....
        /*0b38*/ 	.word	0xffffffff


	//   ....[126]....
        /*0b3c*/ 	.word	0xffffffff


	//   ....[127]....
        /*0b40*/ 	.word	0xffffffff


	//   ....[128]....
        /*0b44*/ 	.word	0xffffffff


	//   ....[129]....
        /*0b48*/ 	.word	0xffffffff


	//   ....[130]....
        /*0b4c*/ 	.word	0xffffffff


	//   ....[131]....
        /*0b50*/ 	.word	0xffffffff


	//   ....[132]....
        /*0b54*/ 	.word	0xffffffff


	//   ....[133]....
        /*0b58*/ 	.word	0xffffffff


	//   ....[134]....
        /*0b5c*/ 	.word	0xffffffff


	//   ....[135]....
        /*0b60*/ 	.word	0xffffffff


	//   ....[136]....
        /*0b64*/ 	.word	0xffffffff


	//   ....[137]....
        /*0b68*/ 	.word	0xffffffff


	//   ....[138]....
        /*0b6c*/ 	.word	0xffffffff


	//   ....[139]....
        /*0b70*/ 	.word	0xffffffff


	//   ....[140]....
        /*0b74*/ 	.word	0xffffffff


	//   ....[141]....
        /*0b78*/ 	.word	0xffffffff


	//   ....[142]....
        /*0b7c*/ 	.word	0xffffffff


	//   ....[143]....
        /*0b80*/ 	.word	0xffffffff


	//   ....[144]....
        /*0b84*/ 	.word	0xffffffff


	//   ....[145]....
        /*0b88*/ 	.word	0xffffffff


	//   ....[146]....
        /*0b8c*/ 	.word	0xffffffff


	//   ....[147]....
        /*0b90*/ 	.word	0xffffffff


	//   ....[148]....
        /*0b94*/ 	.word	0xffffffff


	//   ....[149]....
        /*0b98*/ 	.word	0xffffffff


	//   ....[150]....
        /*0b9c*/ 	.word	0xffffffff


	//   ....[151]....
        /*0ba0*/ 	.word	0xffffffff


	//   ....[152]....
        /*0ba4*/ 	.word	0xffffffff


	//   ....[153]....
        /*0ba8*/ 	.word	0xffffffff


	//   ....[154]....
        /*0bac*/ 	.word	0xffffffff


	//   ....[155]....
        /*0bb0*/ 	.word	0xffffffff


	//   ....[156]....
        /*0bb4*/ 	.word	0xffffffff


	//   ....[157]....
        /*0bb8*/ 	.word	0xffffffff


	//   ....[158]....
        /*0bbc*/ 	.word	0xffffffff


	//   ....[159]....
        /*0bc0*/ 	.word	0xffffffff


	//   ....[160]....
        /*0bc4*/ 	.word	0xffffffff


	//   ....[161]....
        /*0bc8*/ 	.word	0xffffffff


	//   ....[162]....
        /*0bcc*/ 	.word	0xffffffff


	//   ....[163]....
        /*0bd0*/ 	.word	0xffffffff


	//   ....[164]....
        /*0bd4*/ 	.word	0xffffffff


	//   ....[165]....
        /*0bd8*/ 	.word	0xffffffff


	//   ....[166]....
        /*0bdc*/ 	.word	0xffffffff


	//   ....[167]....
        /*0be0*/ 	.word	0xffffffff


	//   ....[168]....
        /*0be4*/ 	.word	0xffffffff


	//   ....[169]....
        /*0be8*/ 	.word	0xffffffff


	//   ....[170]....
        /*0bec*/ 	.word	0xffffffff


	//   ....[171]....
        /*0bf0*/ 	.word	0xffffffff


	//   ....[172]....
        /*0bf4*/ 	.word	0xffffffff


	//   ....[173]....
        /*0bf8*/ 	.word	0xffffffff


	//   ....[174]....
        /*0bfc*/ 	.word	0xffffffff


	//   ....[175]....
        /*0c00*/ 	.word	0xffffffff


	//   ....[176]....
        /*0c04*/ 	.word	0xffffffff


	//   ....[177]....
        /*0c08*/ 	.word	0xffffffff


	//   ....[178]....
        /*0c0c*/ 	.word	0xffffffff


	//   ....[179]....
        /*0c10*/ 	.word	0xffffffff


	//   ....[180]....
        /*0c14*/ 	.word	0xffffffff


	//   ....[181]....
        /*0c18*/ 	.word	0xffffffff


	//   ....[182]....
        /*0c1c*/ 	.word	0xffffffff


	//   ....[183]....
        /*0c20*/ 	.word	0xffffffff


	//   ....[184]....
        /*0c24*/ 	.word	0xffffffff


	//   ....[185]....
        /*0c28*/ 	.word	0xffffffff


	//   ....[186]....
        /*0c2c*/ 	.word	0xffffffff


	//   ....[187]....
        /*0c30*/ 	.word	0xffffffff


	//   ....[188]....
        /*0c34*/ 	.word	0xffffffff


	//   ....[189]....
        /*0c38*/ 	.word	0xffffffff


	//   ....[190]....
        /*0c3c*/ 	.word	0xffffffff


	//   ....[191]....
        /*0c40*/ 	.word	0xffffffff


	//   ....[192]....
        /*0c44*/ 	.word	0xffffffff


	//   ....[193]....
        /*0c48*/ 	.word	0xffffffff


	//   ....[194]....
        /*0c4c*/ 	.word	0xffffffff


	//   ....[195]....
        /*0c50*/ 	.word	0xffffffff


	//   ....[196]....
        /*0c54*/ 	.word	0xffffffff


	//   ....[197]....
        /*0c58*/ 	.word	0xffffffff


	//   ....[198]....
        /*0c5c*/ 	.word	0xffffffff


	//   ....[199]....
        /*0c60*/ 	.word	0xffffffff


	//   ....[200]....
        /*0c64*/ 	.word	0xffffffff


	//   ....[201]....
        /*0c68*/ 	.word	0xffffffff


	//   ....[202]....
        /*0c6c*/ 	.word	0xffffffff


	//   ....[203]....
        /*0c70*/ 	.word	0xffffffff


	//   ....[204]....
        /*0c74*/ 	.word	0xffffffff


	//   ....[205]....
        /*0c78*/ 	.word	0xffffffff


	//   ....[206]....
        /*0c7c*/ 	.word	0xffffffff


	//   ....[207]....
        /*0c80*/ 	.word	0xffffffff


	//   ....[208]....
        /*0c84*/ 	.word	0xffffffff


	//   ....[209]....
        /*0c88*/ 	.word	0xffffffff


	//   ....[210]....
        /*0c8c*/ 	.word	0xffffffff


	//   ....[211]....
        /*0c90*/ 	.word	0xffffffff


	//   ....[212]....
        /*0c94*/ 	.word	0xffffffff


	//   ....[213]....
        /*0c98*/ 	.word	0xffffffff


	//   ....[214]....
        /*0c9c*/ 	.word	0xffffffff


	//   ....[215]....
        /*0ca0*/ 	.word	0xffffffff


	//   ....[216]....
        /*0ca4*/ 	.word	0xffffffff


	//----- nvinfo : EIATTR_COOP_GROUP_INSTR_OFFSETS
	.align		4
.L_722:
        /*0ca8*/ 	.byte	0x04, 0x28
        /*0caa*/ 	.short	(.L_724 - .L_723)


	//   ....[0]....
.L_723:
        /*0cac*/ 	.word	0x00000060


	//   ....[1]....
        /*0cb0*/ 	.word	0x00000260


	//   ....[2]....
        /*0cb4*/ 	.word	0x00000290


	//   ....[3]....
        /*0cb8*/ 	.word	0x000002c0


	//   ....[4]....
        /*0cbc*/ 	.word	0x000002f0


	//   ....[5]....
        /*0cc0*/ 	.word	0x00000320


	//   ....[6]....
        /*0cc4*/ 	.word	0x00000350


	//   ....[7]....
        /*0cc8*/ 	.word	0x000004c0


	//   ....[8]....
        /*0ccc*/ 	.word	0x00000500


	//   ....[9]....
        /*0cd0*/ 	.word	0x00000530


	//   ....[10]....
        /*0cd4*/ 	.word	0x00000560


	//   ....[11]....
        /*0cd8*/ 	.word	0x00000590


	//   ....[12]....
        /*0cdc*/ 	.word	0x000005c0


	//   ....[13]....
        /*0ce0*/ 	.word	0x00000650


	//   ....[14]....
        /*0ce4*/ 	.word	0x00000690


	//   ....[15]....
        /*0ce8*/ 	.word	0x000006b0


	//   ....[16]....
        /*0cec*/ 	.word	0x00000710


	//   ....[17]....
        /*0cf0*/ 	.word	0x0000ab30


	//   ....[18]....
        /*0cf4*/ 	.word	0x0000ab50


	//   ....[19]....
        /*0cf8*/ 	.word	0x0000ace0


	//   ....[20]....
        /*0cfc*/ 	.word	0x0000acf0


	//   ....[21]....
        /*0d00*/ 	.word	0x0000ae80


	//   ....[22]....
        /*0d04*/ 	.word	0x0000aea0


	//   ....[23]....
        /*0d08*/ 	.word	0x0000b030


	//   ....[24]....
        /*0d0c*/ 	.word	0x0000b040


	//   ....[25]....
        /*0d10*/ 	.word	0x0000cd30


	//   ....[26]....
        /*0d14*/ 	.word	0x0000cf50


	//   ....[27]....
        /*0d18*/ 	.word	0x0000d810


	//   ....[28]....
        /*0d1c*/ 	.word	0x0000d840


	//   ....[29]....
        /*0d20*/ 	.word	0x0000d980


	//   ....[30]....
        /*0d24*/ 	.word	0x0000d9d0


	//   ....[31]....
        /*0d28*/ 	.word	0x000102e0


	//   ....[32]....
        /*0d2c*/ 	.word	0x00010870


	//   ....[33]....
        /*0d30*/ 	.word	0x00010b10


	//   ....[34]....
        /*0d34*/ 	.word	0x00010b30


	//   ....[35]....
        /*0d38*/ 	.word	0x000114b0


	//   ....[36]....
        /*0d3c*/ 	.word	0x000114d0


	//   ....[37]....
        /*0d40*/ 	.word	0x00013f90


	//   ....[38]....
        /*0d44*/ 	.word	0x00013fb0


	//   ....[39]....
        /*0d48*/ 	.word	0x000144d0


	//   ....[40]....
        /*0d4c*/ 	.word	0x000145d0


	//   ....[41]....
        /*0d50*/ 	.word	0x00016df0


	//   ....[42]....
        /*0d54*/ 	.word	0x00017380


	//   ....[43]....
        /*0d58*/ 	.word	0x00017620


	//   ....[44]....
        /*0d5c*/ 	.word	0x00017640


	//   ....[45]....
        /*0d60*/ 	.word	0x00017ee0


	//   ....[46]....
        /*0d64*/ 	.word	0x00017f80


	//   ....[47]....
        /*0d68*/ 	.word	0x000191d0


	//   ....[48]....
        /*0d6c*/ 	.word	0x00019200


	//   ....[49]....
        /*0d70*/ 	.word	0x00019220


	//   ....[50]....
        /*0d74*/ 	.word	0x00019230


	//   ....[51]....
        /*0d78*/ 	.word	0x0001aa80


	//   ....[52]....
        /*0d7c*/ 	.word	0x0001aaa0


	//   ....[53]....
        /*0d80*/ 	.word	0x0001aac0


	//   ....[54]....
        /*0d84*/ 	.word	0x0001aad0


	//   ....[55]....
        /*0d88*/ 	.word	0x0001aec0


	//   ....[56]....
        /*0d8c*/ 	.word	0x0001aee0


	//   ....[57]....
        /*0d90*/ 	.word	0x0001b080


	//   ....[58]....
        /*0d94*/ 	.word	0x0001b090


	//   ....[59]....
        /*0d98*/ 	.word	0x0001b230


	//   ....[60]....
        /*0d9c*/ 	.word	0x0001b250


	//   ....[61]....
        /*0da0*/ 	.word	0x0001b3f0


	//   ....[62]....
        /*0da4*/ 	.word	0x0001b400


	//   ....[63]....
        /*0da8*/ 	.word	0x0001b790


	//   ....[64]....
        /*0dac*/ 	.word	0x0001b7b0


	//   ....[65]....
        /*0db0*/ 	.word	0x0001c4a0


	//   ....[66]....
        /*0db4*/ 	.word	0x0001c4b0


	//   ....[67]....
        /*0db8*/ 	.word	0x0001d970


	//   ....[68]....
        /*0dbc*/ 	.word	0x0001d990


	//   ....[69]....
        /*0dc0*/ 	.word	0x0001db30


	//   ....[70]....
        /*0dc4*/ 	.word	0x0001db40


	//   ....[71]....
        /*0dc8*/ 	.word	0x0001dce0


	//   ....[72]....
        /*0dcc*/ 	.word	0x0001dd00


	//   ....[73]....
        /*0dd0*/ 	.word	0x0001dea0


	//   ....[74]....
        /*0dd4*/ 	.word	0x0001deb0


	//   ....[75]....
        /*0dd8*/ 	.word	0x0001e120


	//   ....[76]....
        /*0ddc*/ 	.word	0x0001e140


	//   ....[77]....
        /*0de0*/ 	.word	0x0001e260


	//   ....[78]....
        /*0de4*/ 	.word	0x0001e2a0


	//   ....[79]....
        /*0de8*/ 	.word	0x0001e2d0


	//   ....[80]....
        /*0dec*/ 	.word	0x0001e300


	//   ....[81]....
        /*0df0*/ 	.word	0x0001e330


	//   ....[82]....
        /*0df4*/ 	.word	0x0001e360


	//   ....[83]....
        /*0df8*/ 	.word	0x0001e4c0


	//   ....[84]....
        /*0dfc*/ 	.word	0x0001e500


	//   ....[85]....
        /*0e00*/ 	.word	0x0001e530


	//   ....[86]....
        /*0e04*/ 	.word	0x0001e560


	//   ....[87]....
        /*0e08*/ 	.word	0x0001e590


	//   ....[88]....
        /*0e0c*/ 	.word	0x0001e5c0


	//   ....[89]....
        /*0e10*/ 	.word	0x0001e650


	//   ....[90]....
        /*0e14*/ 	.word	0x0001e690


	//   ....[91]....
        /*0e18*/ 	.word	0x0001e6a0


	//   ....[92]....
        /*0e1c*/ 	.word	0x0001e700


	//   ....[93]....
        /*0e20*/ 	.word	0x0001f110


	//   ....[94]....
        /*0e24*/ 	.word	0x0001f170


	//   ....[95]....
        /*0e28*/ 	.word	0x0001f1c0


	//   ....[96]....
        /*0e2c*/ 	.word	0x0001f210


	//   ....[97]....
        /*0e30*/ 	.word	0x0001f260


	//   ....[98]....
        /*0e34*/ 	.word	0x0001f2e0


	//   ....[99]....
        /*0e38*/ 	.word	0x0001f330


	//   ....[100]....
        /*0e3c*/ 	.word	0x0001f3a0


	//   ....[101]....
        /*0e40*/ 	.word	0x0001f410


	//   ....[102]....
        /*0e44*/ 	.word	0x0001f480


	//   ....[103]....
        /*0e48*/ 	.word	0x0001f500


	//   ....[104]....
        /*0e4c*/ 	.word	0x0001f580


	//   ....[105]....
        /*0e50*/ 	.word	0x0001f600


	//   ....[106]....
        /*0e54*/ 	.word	0x0001f670


	//   ....[107]....
        /*0e58*/ 	.word	0x0001f6f0


	//   ....[108]....
        /*0e5c*/ 	.word	0x0001f770


	//   ....[109]....
        /*0e60*/ 	.word	0x0001f7f0


	//   ....[110]....
        /*0e64*/ 	.word	0x0001f860


	//   ....[111]....
        /*0e68*/ 	.word	0x0001f8c0


	//   ....[112]....
        /*0e6c*/ 	.word	0x0001f920


	//   ....[113]....
        /*0e70*/ 	.word	0x0001f970


	//   ....[114]....
        /*0e74*/ 	.word	0x0001f9c0


	//   ....[115]....
        /*0e78*/ 	.word	0x0001fa40


	//   ....[116]....
        /*0e7c*/ 	.word	0x0001fac0


	//   ....[117]....
        /*0e80*/ 	.word	0x0001fb40


	//   ....[118]....
        /*0e84*/ 	.word	0x0001fbb0


	//   ....[119]....
        /*0e88*/ 	.word	0x0001fc30


	//   ....[120]....
        /*0e8c*/ 	.word	0x0001fcb0


	//   ....[121]....
        /*0e90*/ 	.word	0x0001fd30


	//   ....[122]....
        /*0e94*/ 	.word	0x0001fda0


	//   ....[123]....
        /*0e98*/ 	.word	0x0001fe20


	//   ....[124]....
        /*0e9c*/ 	.word	0x0001fea0


	//   ....[125]....
        /*0ea0*/ 	.word	0x0001ff20


	//   ....[126]....
        /*0ea4*/ 	.word	0x0001ff90


	//   ....[127]....
        /*0ea8*/ 	.word	0x00020010


	//   ....[128]....
        /*0eac*/ 	.word	0x00020090


	//   ....[129]....
        /*0eb0*/ 	.word	0x00020110


	//   ....[130]....
        /*0eb4*/ 	.word	0x00020180


	//   ....[131]....
        /*0eb8*/ 	.word	0x00020200


	//   ....[132]....
        /*0ebc*/ 	.word	0x00020280


	//   ....[133]....
        /*0ec0*/ 	.word	0x00020300


	//   ....[134]....
        /*0ec4*/ 	.word	0x00020370


	//   ....[135]....
        /*0ec8*/ 	.word	0x000203f0


	//   ....[136]....
        /*0ecc*/ 	.word	0x00020470


	//   ....[137]....
        /*0ed0*/ 	.word	0x000204c0


	//   ....[138]....
        /*0ed4*/ 	.word	0x00020500


	//   ....[139]....
        /*0ed8*/ 	.word	0x00020550


	//   ....[140]....
        /*0edc*/ 	.word	0x000205a0


	//   ....[141]....
        /*0ee0*/ 	.word	0x000205f0


	//   ....[142]....
        /*0ee4*/ 	.word	0x00020670


	//   ....[143]....
        /*0ee8*/ 	.word	0x000206c0


	//   ....[144]....
        /*0eec*/ 	.word	0x00020710


	//   ....[145]....
        /*0ef0*/ 	.word	0x00020760


	//   ....[146]....
        /*0ef4*/ 	.word	0x000207b0


	//   ....[147]....
        /*0ef8*/ 	.word	0x00020800


	//   ....[148]....
        /*0efc*/ 	.word	0x00020880


	//   ....[149]....
        /*0f00*/ 	.word	0x000208d0


	//   ....[150]....
        /*0f04*/ 	.word	0x00020950


	//   ....[151]....
        /*0f08*/ 	.word	0x000209c0


	//   ....[152]....
        /*0f0c*/ 	.word	0x00020a40


	//   ....[153]....
        /*0f10*/ 	.word	0x00020e70


	//   ....[154]....
        /*0f14*/ 	.word	0x00020e90


	//   ....[155]....
        /*0f18*/ 	.word	0x00020eb0


	//   ....[156]....
        /*0f1c*/ 	.word	0x00020ec0


	//   ....[157]....
        /*0f20*/ 	.word	0x00021430


	//   ....[158]....
        /*0f24*/ 	.word	0x00021440


	//   ....[159]....
        /*0f28*/ 	.word	0x00021450


	//   ....[160]....
        /*0f2c*/ 	.word	0x00021460


	//   ....[161]....
        /*0f30*/ 	.word	0x000219d0


	//   ....[162]....
        /*0f34*/ 	.word	0x000219f0


	//   ....[163]....
        /*0f38*/ 	.word	0x00021a10


	//   ....[164]....
        /*0f3c*/ 	.word	0x00021a20


	//   ....[165]....
        /*0f40*/ 	.word	0x00021ff0


	//   ....[166]....
        /*0f44*/ 	.word	0x00022010


	//   ....[167]....
        /*0f48*/ 	.word	0x00022020


	//   ....[168]....
        /*0f4c*/ 	.word	0x00022030


	//   ....[169]....
        /*0f50*/ 	.word	0x00025830


	//   ....[170]....
        /*0f54*/ 	.word	0x00025850


	//   ....[171]....
        /*0f58*/ 	.word	0x00025870


	//   ....[172]....
        /*0f5c*/ 	.word	0x00025880


	//   ....[173]....
        /*0f60*/ 	.word	0x00025cf0


	//   ....[174]....
        /*0f64*/ 	.word	0x00025d00


	//   ....[175]....
        /*0f68*/ 	.word	0x00025d10


	//   ....[176]....
        /*0f6c*/ 	.word	0x00025d20


	//   ....[177]....
        /*0f70*/ 	.word	0x00026130


	//   ....[178]....
        /*0f74*/ 	.word	0x00026150


	//   ....[179]....
        /*0f78*/ 	.word	0x00026170


	//   ....[180]....
        /*0f7c*/ 	.word	0x00026180


	//   ....[181]....
        /*0f80*/ 	.word	0x00026620


	//   ....[182]....
        /*0f84*/ 	.word	0x00026640


	//   ....[183]....
        /*0f88*/ 	.word	0x00026660


	//   ....[184]....
        /*0f8c*/ 	.word	0x00026670


	//   ....[185]....
        /*0f90*/ 	.word	0x0002a310


	//   ....[186]....
        /*0f94*/ 	.word	0x0002a390


	//   ....[187]....
        /*0f98*/ 	.word	0x0002a410


	//   ....[188]....
        /*0f9c*/ 	.word	0x0002a480


	//   ....[189]....
        /*0fa0*/ 	.word	0x0002a500


	//   ....[190]....
        /*0fa4*/ 	.word	0x0002a570


	//   ....[191]....
        /*0fa8*/ 	.word	0x0002a5f0


	//   ....[192]....
        /*0fac*/ 	.word	0x0002a660


	//   ....[193]....
        /*0fb0*/ 	.word	0x0002a6e0


	//   ....[194]....
        /*0fb4*/ 	.word	0x0002a760


	//   ....[195]....
        /*0fb8*/ 	.word	0x0002a7e0


	//   ....[196]....
        /*0fbc*/ 	.word	0x0002a850


	//   ....[197]....
        /*0fc0*/ 	.word	0x0002a8d0


	//   ....[198]....
        /*0fc4*/ 	.word	0x0002a950


	//   ....[199]....
        /*0fc8*/ 	.word	0x0002a9c0


	//   ....[200]....
        /*0fcc*/ 	.word	0x0002aa30


	//   ....[201]....
        /*0fd0*/ 	.word	0x0002aab0


	//   ....[202]....
        /*0fd4*/ 	.word	0x0002ab30


	//   ....[203]....
        /*0fd8*/ 	.word	0x0002abb0


	//   ....[204]....
        /*0fdc*/ 	.word	0x0002ac20


	//   ....[205]....
        /*0fe0*/ 	.word	0x0002aca0


	//   ....[206]....
        /*0fe4*/ 	.word	0x0002ad10


	//   ....[207]....
        /*0fe8*/ 	.word	0x0002ad80


	//   ....[208]....
        /*0fec*/ 	.word	0x0002adf0


	//   ....[209]....
        /*0ff0*/ 	.word	0x0002ae70


	//   ....[210]....
        /*0ff4*/ 	.word	0x0002aef0


	//   ....[211]....
        /*0ff8*/ 	.word	0x0002af70


	//   ....[212]....
        /*0ffc*/ 	.word	0x0002afe0


	//   ....[213]....
        /*1000*/ 	.word	0x0002b060


	//   ....[214]....
        /*1004*/ 	.word	0x0002b0e0


	//   ....[215]....
        /*1008*/ 	.word	0x0002b160


	//   ....[216]....
        /*100c*/ 	.word	0x0002b1d0


	//----- nvinfo : EIATTR_EXIT_INSTR_OFFSETS
	.align		4
.L_724:
        /*1010*/ 	.byte	0x04, 0x1c
        /*1012*/ 	.short	(.L_726 - .L_725)


	//   ....[0]....
.L_725:
        /*1014*/ 	.word	0x00001100


	//   ....[1]....
        /*1018*/ 	.word	0x0001f0d0


	//----- nvinfo : EIATTR_MAX_THREADS
	.align		4
.L_726:
        /*101c*/ 	.byte	0x04, 0x05
        /*101e*/ 	.short	(.L_728 - .L_727)
.L_727:
        /*1020*/ 	.word	0x00000100
        /*1024*/ 	.word	0x00000001
        /*1028*/ 	.word	0x00000001


	//----- nvinfo : EIATTR_CRS_STACK_SIZE
	.align		4
.L_728:
        /*102c*/ 	.byte	0x04, 0x1e
        /*102e*/ 	.short	(.L_730 - .L_729)
.L_729:
        /*1030*/ 	.word	0x00000000
.L_730:


//--------------------- .nv.info._ZN7cutlass13device_kernelIN5flash19enable_sm80_to_sm89INS1_16FlashAttnFwdSm80INS1_25CollectiveMainloopFwdSm80ILi8ELi1ELb0EN4cute5tupleIJNS5_1CILi128EEENS7_ILi96EEENS7_ILi256EEEEEELi256ENS_6half_tEfNS_4arch4Sm80ELb1ELb0ELb1ELb0ELb0ELb0ELb1ELb1EEENS1_21CollectiveEpilogueFwdINS6_IJS8_SA_S9_EEENS6_IJNS7_ILi1EEESI_SI_EEESC_SE_Li256ELb0ELb1ELb1ELb0EEENS1_30DynamicPersistentTileSchedulerILi256ELi256ELb1ELb1ELb0EEEEEEEEEvNT_6ParamsE --------------------------
	.section	.nv.info._ZN7cutlass13device_kernelIN5flash19enable_sm80_to_sm89INS1_16FlashAttnFwdSm80INS1_25CollectiveMainloopFwdSm80ILi8ELi1ELb0EN4cute5tupleIJNS5_1CILi128EEENS7_ILi96EEENS7_ILi256EEEEEELi256ENS_6half_tEfNS_4arch4Sm80ELb1ELb0ELb1ELb0ELb0ELb0ELb1ELb1EEENS1_21CollectiveEpilogueFwdINS6_IJS8_SA_S9_EEENS6_IJNS7_ILi1EEESI_SI_EEESC_SE_Li256ELb0ELb1ELb1ELb0EEENS1_30DynamicPersistentTileSchedulerILi256ELi256ELb1ELb1ELb0EEEEEEEEEvNT_6ParamsE,"",@"SHT_CUDA_INFO"
	.sectionflags	@""
	.align	4


	//----- nvinfo : EIATTR_CUDA_API_VERSION
	.align		4
        /*0000*/ 	.byte	0x04, 0x37
        /*0002*/ 	.short	(.L_732 - .L_731)
.L_731:
        /*0004*/ 	.word	0x00000082


	//----- nvinfo : EIATTR_SW2861232_WAR
	.align		4
.L_732:
        /*0008*/ 	.byte	0x01, 0x35
	.zero		2


	//----- nvinfo : EIATTR_PARAM_CBANK
	.align		4
        /*000c*/ 	.byte	0x04, 0x0a
        /*000e*/ 	.short	(.L_734 - .L_733)
	.align		4
.L_733:
        /*0010*/ 	.word	index@(.nv.constant0._ZN7cutlass13device_kernelIN5flash19enable_sm80_to_sm89INS1_16FlashAttnFwdSm80INS1_25CollectiveMainloopFwdSm80ILi8ELi1ELb0EN4cute5tupleIJNS5_1CILi128EEENS7_ILi96EEENS7_ILi256EEEEEELi256ENS_6half_tEfNS_4arch4Sm80ELb1ELb0ELb1ELb0ELb0ELb0ELb1ELb1EEENS1_21CollectiveEpilogueFwdINS6_IJS8_SA_S9_EEENS6_IJNS7_ILi1EEESI_SI_EEESC_SE_Li256ELb0ELb1ELb1ELb0EEENS1_30DynamicPersistentTileSchedulerILi256ELi256ELb1ELb1ELb0EEEEEEEEEvNT_6ParamsE)
        /*0014*/ 	.short	0x0160
        /*0016*/ 	.short	0x0428


	//----- nvinfo : EIATTR_CBANK_PARAM_SIZE
	.align		4
.L_734:
        /*0018*/ 	.byte	0x03, 0x19
        /*001a*/ 	.short	0x0428


	//----- nvinfo : EIATTR_KPARAM_INFO
	.align		4
        /*001c*/ 	.byte	0x04, 0x17
        /*001e*/ 	.short	(.L_736 - .L_735)
.L_735:
        /*0020*/ 	.word	0x00000000
        /*0024*/ 	.short	0x0000
        /*0026*/ 	.short	0x0000
        /*0028*/ 	.byte	0x00, 0xf0, 0xa1, 0x10


	//----- nvinfo : EIATTR_MAXREG_COUNT
	.align		4
.L_736:
        /*002c*/ 	.byte	0x03, 0x1b
        /*002e*/ 	.short	0x00ff


	//----- nvinfo : EIATTR_NUM_BARRIERS
	.align		4
        /*0030*/ 	.byte	0x02, 0x4c
        /*0032*/ 	.byte	0x06
	.zero		1


	//----- nvinfo : EIATTR_ANNOTATIONS
	.align		4
        /*0034*/ 	.byte	0x04, 0x55
        /*0036*/ 	.short	(.L_738 - .L_737)


	//   ....[0]....
.L_737:
        /* <DEDUP_REMOVED lines=72> */


	//----- nvinfo : EIATTR_MERCURY_ISA_VERSION
	.align		4
.L_738:
        /*04a0*/ 	.byte	0x03, 0x5f
        /*04a2*/ 	.short	0x0000


	//----- nvinfo : EIATTR_INT_WARP_WIDE_INSTR_OFFSETS
	.align		4
        /*04a4*/ 	.byte	0x04, 0x31
        /*04a6*/ 	.short	(.L_740 - .L_739)


	//   ....[0]....
.L_739:
        /*04a8*/ 	.word	0x000134a0


	//   ....[1]....
        /*04ac*/ 	.word	0x00013520


	//----- nvinfo : EIATTR_COOP_GROUP_MASK_REGIDS
	.align		4
.L_740:
        /*04b0*/ 	.byte	0x04, 0x29
        /*04b2*/ 	.short	(.L_742 - .L_741)


	//   ....[0]....
.L_741:
        /*04b4*/ 	.word	0xffffffff


	//   ....[1]....
        /*04b8*/ 	.word	0xffffffff


	//   ....[2]....
        /*04bc*/ 	.word	0xffffffff


	//   ....[3]....
        /*04c0*/ 	.word	0xffffffff


	//   ....[4]....
        /*04c4*/ 	.word	0xffffffff


	//   ....[5]....
        /*04c8*/ 	.word	0xffffffff


	//   ....[6]....
        /*04cc*/ 	.word	0xffffffff


	//   ....[7]....
        /*04d0*/ 	.word	0xffffffff


	//   ....[8]....
        /*04d4*/ 	.word	0xffffffff


	//   ....[9]....
        /*04d8*/ 	.word	0xffffffff


	//   ....[10]....
        /*04dc*/ 	.word	0xffffffff


	//   ....[11]....
        /*04e0*/ 	.word	0xffffffff


	//   ....[12]....
        /*04e4*/ 	.word	0xffffffff


	//   ....[13]....
        /*04e8*/ 	.word	0xffffffff


	//   ....[14]....
        /*04ec*/ 	.word	0xffffffff


	//   ....[15]....
        /*04f0*/ 	.word	0xffffffff


	//   ....[16]....
        /*04f4*/ 	.word	0xffffffff


	//   ....[17]....
        /*04f8*/ 	.word	0xffffffff


	//   ....[18]....
        /*04fc*/ 	.word	0xffffffff


	//   ....[19]....
        /*0500*/ 	.word	0xffffffff


	//   ....[20]....
        /*0504*/ 	.word	0xffffffff


	//   ....[21]....
        /*0508*/ 	.word	0xffffffff


	//   ....[22]....
        /*050c*/ 	.word	0xffffffff


	//   ....[23]....
        /*0510*/ 	.word	0xffffffff


	//   ....[24]....
        /*0514*/ 	.word	0xffffffff


	//   ....[25]....
        /*0518*/ 	.word	0xffffffff


	//   ....[26]....
        /*051c*/ 	.word	0xffffffff


	//   ....[27]....
        /*0520*/ 	.word	0xffffffff


	//   ....[28]....
        /*0524*/ 	.word	0xffffffff


	//   ....[29]....
        /*0528*/ 	.word	0xffffffff


	//   ....[30]....
        /*052c*/ 	.word	0xffffffff


	//   ....[31]....
        /*0530*/ 	.word	0xffffffff


	//   ....[32]....
        /*0534*/ 	.word	0xffffffff


	//   ....[33]....
        /*0538*/ 	.word	0xffffffff


	//   ....[34]....
        /*053c*/ 	.word	0xffffffff


	//   ....[35]....
        /*0540*/ 	.word	0xffffffff


	//   ....[36]....
        /*0544*/ 	.word	0xffffffff


	//   ....[37]....
        /*0548*/ 	.word	0xffffffff


	//   ....[38]....
        /*054c*/ 	.word	0xffffffff


	//   ....[39]....
        /*0550*/ 	.word	0xffffffff


	//   ....[40]....
        /*0554*/ 	.word	0xffffffff


	//   ....[41]....
        /*0558*/ 	.word	0xffffffff


	//   ....[42]....
        /*055c*/ 	.word	0xffffffff


	//   ....[43]....
        /*0560*/ 	.word	0xffffffff


	//   ....[44]....
        /*0564*/ 	.word	0xffffffff


	//   ....[45]....
        /*0568*/ 	.word	0xffffffff


	//   ....[46]....
        /*056c*/ 	.word	0xffffffff


	//   ....[47]....
        /*0570*/ 	.word	0xffffffff


	//   ....[48]....
        /*0574*/ 	.word	0xffffffff


	//   ....[49]....
        /*0578*/ 	.word	0xffffffff


	//   ....[50]....
        /*057c*/ 	.word	0xffffffff


	//   ....[51]....
        /*0580*/ 	.word	0xffffffff


	//----- nvinfo : EIATTR_COOP_GROUP_INSTR_OFFSETS
	.align		4
.L_742:
        /*0584*/ 	.byte	0x04, 0x28
        /*0586*/ 	.short	(.L_744 - .L_743)


	//   ....[0]....
.L_743:
        /*0588*/ 	.word	0x00000050


	//   ....[1]....
        /*058c*/ 	.word	0x00001ad0


	//   ....[2]....
        /*0590*/ 	.word	0x00001af0


	//   ....[3]....
        /*0594*/ 	.word	0x00001cb0


	//   ....[4]....
        /*0598*/ 	.word	0x00001cc0


	//   ....[5]....
        /*059c*/ 	.word	0x00001e70


	//   ....[6]....
        /*05a0*/ 	.word	0x00001e90


	//   ....[7]....
        /*05a4*/ 	.word	0x00002040


	//   ....[8]....
        /*05a8*/ 	.word	0x00002050


	//   ....[9]....
        /*05ac*/ 	.word	0x000046f0


	//   ....[10]....
        /*05b0*/ 	.word	0x000048b0


	//   ....[11]....
        /*05b4*/ 	.word	0x00005050


	//   ....[12]....
        /*05b8*/ 	.word	0x00005100


	//   ....[13]....
        /*05bc*/ 	.word	0x00005120


	//   ....[14]....
        /*05c0*/ 	.word	0x00005140


	//   ....[15]....
        /*05c4*/ 	.word	0x00008ff0


	//   ....[16]....
        /*05c8*/ 	.word	0x00009f70


	//   ....[17]....
        /*05cc*/ 	.word	0x0000af10


	//   ....[18]....
        /*05d0*/ 	.word	0x0000af30


	//   ....[19]....
        /*05d4*/ 	.word	0x0000af90


	//   ....[20]....
        /*05d8*/ 	.word	0x0000afa0


	//   ....[21]....
        /*05dc*/ 	.word	0x0000fb30


	//   ....[22]....
        /*05e0*/ 	.word	0x0000fb80


	//   ....[23]....
        /*05e4*/ 	.word	0x0000fba0


	//   ....[24]....
        /*05e8*/ 	.word	0x0000fbc0


	//   ....[25]....
        /*05ec*/ 	.word	0x00012a10


	//   ....[26]....
        /*05f0*/ 	.word	0x00012a60


	//   ....[27]....
        /*05f4*/ 	.word	0x00012a80


	//   ....[28]....
        /*05f8*/ 	.word	0x00012aa0


	//   ....[29]....
        /*05fc*/ 	.word	0x00013660


	//   ....[30]....
        /*0600*/ 	.word	0x00013af0


	//   ....[31]....
        /*0604*/ 	.word	0x00013b00


	//   ....[32]....
        /*0608*/ 	.word	0x00013b30


	//   ....[33]....
        /*060c*/ 	.word	0x00013b50


	//   ....[34]....
        /*0610*/ 	.word	0x00013c50


	//   ....[35]....
        /*0614*/ 	.word	0x00013cb0


	//   ....[36]....
        /*0618*/ 	.word	0x00014820


	//   ....[37]....
        /*061c*/ 	.word	0x00014830


	//   ....[38]....
        /*0620*/ 	.word	0x000153e0


	//   ....[39]....
        /*0624*/ 	.word	0x000154f0


	//   ....[40]....
        /*0628*/ 	.word	0x00015560


	//   ....[41]....
        /*062c*/ 	.word	0x000155d0


	//   ....[42]....
        /*0630*/ 	.word	0x00015630


	//   ....[43]....
        /*0634*/ 	.word	0x000156a0


	//   ....[44]....
        /*0638*/ 	.word	0x00015710


	//   ....[45]....
        /*063c*/ 	.word	0x00015780


	//   ....[46]....
        /*0640*/ 	.word	0x000157e0


	//   ....[47]....
        /*0644*/ 	.word	0x00015840


	//   ....[48]....
        /*0648*/ 	.word	0x000158a0


	//   ....[49]....
        /*064c*/ 	.word	0x000158f0


	//   ....[50]....
        /*0650*/ 	.word	0x00015950


	//   ....[51]....
        /*0654*/ 	.word	0x000159c0


	//----- nvinfo : EIATTR_EXIT_INSTR_OFFSETS
	.align		4
.L_744:
        /*0658*/ 	.byte	0x04, 0x1c
        /*065a*/ 	.short	(.L_746 - .L_745)


	//   ....[0]....
.L_745:
        /*065c*/ 	.word	0x000000a0


	//   ....[1]....
        /*0660*/ 	.word	0x000154a0


	//----- nvinfo : EIATTR_MAX_THREADS
	.align		4
.L_746:
        /*0664*/ 	.byte	0x04, 0x05
        /*0666*/ 	.short	(.L_748 - .L_747)
.L_747:
        /*0668*/ 	.word	0x00000100
        /*066c*/ 	.word	0x00000001
        /*0670*/ 	.word	0x00000001


	//----- nvinfo : EIATTR_CRS_STACK_SIZE
	.align		4
.L_748:
        /*0674*/ 	.byte	0x04, 0x1e
        /*0676*/ 	.short	(.L_750 - .L_749)
.L_749:
        /*0678*/ 	.word	0x00000000
.L_750:


//--------------------- .nv.info._ZN7cutlass13device_kernelIN5flash19enable_sm80_to_sm89INS1_16FlashAttnFwdSm80INS1_25CollectiveMainloopFwdSm80ILi8ELi1ELb0EN4cute5tupleIJNS5_1CILi128EEENS7_ILi64EEENS7_ILi256EEEEEELi256ENS_6half_tEfNS_4arch4Sm80ELb1ELb0ELb1ELb1ELb0ELb0ELb1ELb1EEENS1_21CollectiveEpilogueFwdINS6_IJS8_SA_S9_EEENS6_IJNS7_ILi1EEESI_SI_EEESC_SE_Li256ELb1ELb1ELb1ELb0EEENS1_36VarlenDynamicPersistentTileSchedulerILi128ELi64ELi256ELi256ELb1ELb1ELb0ELb1ELb1ELb1EEEEEEEEEvNT_6ParamsE --------------------------
	.section	.nv.info._ZN7cutlass13device_kernelIN5flash19enable_sm80_to_sm89INS1_16FlashAttnFwdSm80INS1_25CollectiveMainloopFwdSm80ILi8ELi1ELb0EN4cute5tupleIJNS5_1CILi128EEENS7_ILi64EEENS7_ILi256EEEEEELi256ENS_6half_tEfNS_4arch4Sm80ELb1ELb0ELb1ELb1ELb0ELb0ELb1ELb1EEENS1_21CollectiveEpilogueFwdINS6_IJS8_SA_S9_EEENS6_IJNS7_ILi1EEESI_SI_EEESC_SE_Li256ELb1ELb1ELb1ELb0EEENS1_36VarlenDynamicPersistentTileSchedulerILi128ELi64ELi256ELi256ELb1ELb1ELb0ELb1ELb1ELb1EEEEEEEEEvNT_6ParamsE,"",@"SHT_CUDA_INFO"
	.sectionflags	@""
	.align	4


	//----- nvinfo : EIATTR_CUDA_API_VERSION
	.align		4
        /*0000*/ 	.byte	0x04, 0x37
        /*0002*/ 	.short	(.L_752 - .L_751)
.L_751:
        /*0004*/ 	.word	0x00000082


	//----- nvinfo : EIATTR_SW2861232_WAR
	.align		4
.L_752:
        /*0008*/ 	.byte	0x01, 0x35
	.zero		2


	//----- nvinfo : EIATTR_PARAM_CBANK
	.align		4
        /*000c*/ 	.byte	0x04, 0x0a
        /*000e*/ 	.short	(.L_754 - .L_753)
	.align		4
.L_753:
        /*0010*/ 	.word	index@(.nv.constant0._ZN7cutlass13device_kernelIN5flash19enable_sm80_to_sm89INS1_16FlashAttnFwdSm80INS1_25CollectiveMainloopFwdSm80ILi8ELi1ELb0EN4cute5tupleIJNS5_1CILi128EEENS7_ILi64EEENS7_ILi256EEEEEELi256ENS_6half_tEfNS_4arch4Sm80ELb1ELb0ELb1ELb1ELb0ELb0ELb1ELb1EEENS1_21CollectiveEpilogueFwdINS6_IJS8_SA_S9_EEENS6_IJNS7_ILi1EEESI_SI_EEESC_SE_Li256ELb1ELb1ELb1ELb0EEENS1_36VarlenDynamicPersistentTileSchedulerILi128ELi64ELi256ELi256ELb1ELb1ELb0ELb1ELb1ELb1EEEEEEEEEvNT_6ParamsE)
        /*0014*/ 	.short	0x0160
        /*0016*/ 	.short	0x0438


	//----- nvinfo : EIATTR_CBANK_PARAM_SIZE
	.align		4
.L_754:
        /*0018*/ 	.byte	0x03, 0x19
        /*001a*/ 	.short	0x0438


	//----- nvinfo : EIATTR_KPARAM_INFO
	.align		4
        /*001c*/ 	.byte	0x04, 0x17
        /*001e*/ 	.short	(.L_756 - .L_755)
.L_755:
        /*0020*/ 	.word	0x00000000
        /*0024*/ 	.short	0x0000
        /*0026*/ 	.short	0x0000
        /*0028*/ 	.byte	0x00, 0xf0, 0xe1, 0x10


	//----- nvinfo : EIATTR_MAXREG_COUNT
	.align		4
.L_756:
        /*002c*/ 	.byte	0x03, 0x1b
        /*002e*/ 	.short	0x00ff


	//----- nvinfo : EIATTR_NUM_BARRIERS
	.align		4
        /*0030*/ 	.byte	0x02, 0x4c
        /*0032*/ 	.byte	0x06
	.zero		1


	//----- nvinfo : EIATTR_ANNOTATIONS
	.align		4
        /*0034*/ 	.byte	0x04, 0x55
        /*0036*/ 	.short	(.L_758 - .L_757)


	//   ....[0]....
.L_757:
        /* <DEDUP_REMOVED lines=152> */


	//----- nvinfo : EIATTR_MERCURY_ISA_VERSION
	.align		4
.L_758:
        /*09a0*/ 	.byte	0x03, 0x5f
        /*09a2*/ 	.short	0x0000


	//----- nvinfo : EIATTR_INT_WARP_WIDE_INSTR_OFFSETS
	.align		4
        /*09a4*/ 	.byte	0x04, 0x31
        /*09a6*/ 	.short	(.L_760 - .L_759)


	//   ....[0]....
.L_759:
        /*09a8*/ 	.word	0x0000ee20


	//   ....[1]....
        /*09ac*/ 	.word	0x0000eea0


	//----- nvinfo : EIATTR_COOP_GROUP_MASK_REGIDS
	.align		4
.L_760:
        /*09b0*/ 	.byte	0x04, 0x29
        /*09b2*/ 	.short	(.L_762 - .L_761)


	//   ....[0]....
.L_761:
        /*09b4*/ 	.word	0xffffffff


	//   ....[1]....
        /*09b8*/ 	.word	0xffffffff


	//   ....[2]....
        /*09bc*/ 	.word	0xffffffff


	//   ....[3]....
        /*09c0*/ 	.word	0xffffffff


	//   ....[4]....
        /*09c4*/ 	.word	0xffffffff


	//   ....[5]....
        /*09c8*/ 	.word	0xffffffff


	//   ....[6]....
        /*09cc*/ 	.word	0xffffffff


	//   ....[7]....
        /*09d0*/ 	.word	0xffffffff


	//   ....[8]....
        /*09d4*/ 	.word	0xffffffff


	//   ....[9]....
        /*09d8*/ 	.word	0xffffffff


	//   ....[10]....
        /*09dc*/ 	.word	0xffffffff


	//   ....[11]....
        /*09e0*/ 	.word	0xffffffff


	//   ....[12]....
        /*09e4*/ 	.word	0xffffffff


	//   ....[13]....
        /*09e8*/ 	.word	0xffffffff


	//   ....[14]....
        /*09ec*/ 	.word	0xffffffff


	//   ....[15]....
        /*09f0*/ 	.word	0xffffffff


	//   ....[16]....
        /*09f4*/ 	.word	0xffffffff


	//   ....[17]....
        /*09f8*/ 	.word	0xffffffff


	//   ....[18]....
        /*09fc*/ 	.word	0xffffffff


	//   ....[19]....
        /*0a00*/ 	.word	0xffffffff


	//   ....[20]....
        /*0a04*/ 	.word	0xffffffff


	//   ....[21]....
        /*0a08*/ 	.word	0xffffffff


	//   ....[22]....
        /*0a0c*/ 	.word	0xffffffff


	//   ....[23]....
        /*0a10*/ 	.word	0xffffffff


	//   ....[24]....
        /*0a14*/ 	.word	0xffffffff


	//   ....[25]....
        /*0a18*/ 	.word	0xffffffff


	//   ....[26]....
        /*0a1c*/ 	.word	0xffffffff


	//   ....[27]....
        /*0a20*/ 	.word	0xffffffff


	//   ....[28]....
        /*0a24*/ 	.word	0xffffffff


	//   ....[29]....
        /*0a28*/ 	.word	0xffffffff


	//   ....[30]....
        /*0a2c*/ 	.word	0xffffffff


	//   ....[31]....
        /*0a30*/ 	.word	0xffffffff


	//   ....[32]....
        /*0a34*/ 	.word	0xffffffff


	//   ....[33]....
        /*0a38*/ 	.word	0xffffffff


	//   ....[34]....
        /*0a3c*/ 	.word	0xffffffff


	//   ....[35]....
        /*0a40*/ 	.word	0xffffffff


	//   ....[36]....
        /*0a44*/ 	.word	0xffffffff


	//   ....[37]....
        /*0a48*/ 	.word	0xffffffff


	//   ....[38]....
        /*0a4c*/ 	.word	0xffffffff


	//   ....[39]....
        /*0a50*/ 	.word	0xffffffff


	//   ....[40]....
        /*0a54*/ 	.word	0xffffffff


	//   ....[41]....
        /*0a58*/ 	.word	0xffffffff


	//   ....[42]....
        /*0a5c*/ 	.word	0xffffffff


	//   ....[43]....
        /*0a60*/ 	.word	0xffffffff


	//   ....[44]....
        /*0a64*/ 	.word	0xffffffff


	//   ....[45]....
        /*0a68*/ 	.word	0xffffffff


	//   ....[46]....
        /*0a6c*/ 	.word	0xffffffff


	//   ....[47]....
        /*0a70*/ 	.word	0xffffffff


	//   ....[48]....
        /*0a74*/ 	.word	0xffffffff


	//   ....[49]....
        /*0a78*/ 	.word	0xffffffff


	//   ....[50]....
        /*0a7c*/ 	.word	0xffffffff


	//   ....[51]....
        /*0a80*/ 	.word	0xffffffff


	//   ....[52]....
        /*0a84*/ 	.word	0xffffffff


	//   ....[53]....
        /*0a88*/ 	.word	0xffffffff


	//   ....[54]....
        /*0a8c*/ 	.word	0xffffffff


	//   ....[55]....
        /*0a90*/ 	.word	0xffffffff


	//   ....[56]....
        /*0a94*/ 	.word	0xffffffff


	//   ....[57]....
        /*0a98*/ 	.word	0xffffffff


	//   ....[58]....
        /*0a9c*/ 	.word	0xffffffff


	//   ....[59]....
        /*0aa0*/ 	.word	0xffffffff


	//   ....[60]....
        /*0aa4*/ 	.word	0xffffffff


	//   ....[61]....
        /*0aa8*/ 	.word	0xffffffff


	//   ....[62]....
        /*0aac*/ 	.word	0xffffffff


	//   ....[63]....
        /*0ab0*/ 	.word	0xffffffff


	//   ....[64]....
        /*0ab4*/ 	.word	0xffffffff


	//   ....[65]....
        /*0ab8*/ 	.word	0xffffffff


	//   ....[66]....
        /*0abc*/ 	.word	0xffffffff


	//   ....[67]....
        /*0ac0*/ 	.word	0xffffffff


	//   ....[68]....
        /*0ac4*/ 	.word	0xffffffff


	//   ....[69]....
        /*0ac8*/ 	.word	0xffffffff


	//   ....[70]....
        /*0acc*/ 	.word	0xffffffff


	//   ....[71]....
        /*0ad0*/ 	.word	0xffffffff


	//   ....[72]....
        /*0ad4*/ 	.word	0xffffffff


	//   ....[73]....
        /*0ad8*/ 	.word	0xffffffff


	//   ....[74]....
        /*0adc*/ 	.word	0xffffffff


	//   ....[75]....
        /*0ae0*/ 	.word	0xffffffff


	//   ....[76]....
        /*0ae4*/ 	.word	0xffffffff


	//   ....[77]....
        /*0ae8*/ 	.word	0xffffffff


	//   ....[78]....
        /*0aec*/ 	.word	0xffffffff


	//   ....[79]....
        /*0af0*/ 	.word	0xffffffff


	//   ....[80]....
        /*0af4*/ 	.word	0xffffffff


	//   ....[81]....
        /*0af8*/ 	.word	0xffffffff


	//   ....[82]....
        /*0afc*/ 	.word	0xffffffff


	//   ....[83]....
        /*0b00*/ 	.word	0xffffffff


	//   ....[84]....
        /*0b04*/ 	.word	0xffffffff


	//   ....[85]....
        /*0b08*/ 	.word	0xffffffff


	//   ....[86]....
        /*0b0c*/ 	.word	0xffffffff


	//   ....[87]....
        /*0b10*/ 	.word	0xffffffff


	//   ....[88]....
        /*0b14*/ 	.word	0xffffffff


	//   ....[89]....
        /*0b18*/ 	.word	0xffffffff


	//   ....[90]....
        /*0b1c*/ 	.word	0xffffffff


	//   ....[91]....
        /*0b20*/ 	.word	0xffffffff


	//   ....[92]....
        /*0b24*/ 	.word	0xffffffff


	//   ....[93]....
        /*0b28*/ 	.word	0xffffffff


	//   ....[94]....
        /*0b2c*/ 	.word	0xffffffff


	//   ....[95]....
        /*0b30*/ 	.word	0xffffffff


	//   ....[96]....
        /*0b34*/ 	.word	0xffffffff


	//   ....[97]....
        /*0b38*/ 	.word	0xffffffff


	//   ....[98]....
        /*0b3c*/ 	.word	0xffffffff


	//   ....[99]....
        /*0b40*/ 	.word	0xffffffff


	//   ....[100]....
        /*0b44*/ 	.word	0xffffffff


	//   ....[101]....
        /*0b48*/ 	.word	0xffffffff


	//   ....[102]....
        /*0b4c*/ 	.word	0xffffffff


	//   ....[103]....
        /*0b50*/ 	.word	0xffffffff


	//   ....[104]....
        /*0b54*/ 	.word	0xffffffff


	//   ....[105]....
        /*0b58*/ 	.word	0xffffffff


	//   ....[106]....
        /*0b5c*/ 	.word	0xffffffff


	//   ....[107]....
        /*0b60*/ 	.word	0xffffffff


	//   ....[108]....
        /*0b64*/ 	.word	0xffffffff


	//   ....[109]....
        /*0b68*/ 	.word	0xffffffff


	//   ....[110]....
        /*0b6c*/ 	.word	0xffffffff


	//   ....[111]....
        /*0b70*/ 	.word	0xffffffff


	//   ....[112]....
        /*0b74*/ 	.word	0xffffffff


	//   ....[113]....
        /*0b78*/ 	.word	0xffffffff


	//   ....[114]....
        /*0b7c*/ 	.word	0xffffffff


	//   ....[115]....
        /*0b80*/ 	.word	0xffffffff


	//   ....[116]....
        /*0b84*/ 	.word	0xffffffff


	//   ....[117]....
        /*0b88*/ 	.word	0xffffffff


	//   ....[118]....
        /*0b8c*/ 	.word	0xffffffff


	//   ....[119]....
        /*0b90*/ 	.word	0xffffffff


	//   ....[120]....
        /*0b94*/ 	.word	0xffffffff


	//   ....[121]....
        /*0b98*/ 	.word	0xffffffff


	//   ....[122]....
        /*0b9c*/ 	.word	0xffffffff


	//   ....[123]....
        /*0ba0*/ 	.word	0xffffffff


	//   ....[124]....
        /*0ba4*/ 	.word	0xffffffff


	//   ....[125]....
        /*0ba8*/ 	.word	0xffffffff


	//   ....[126]....
        /*0bac*/ 	.word	0xffffffff


	//   ....[127]....
        /*0bb0*/ 	.word	0xffffffff


	//   ....[128]....
        /*0bb4*/ 	.word	0xffffffff


	//   ....[129]....
        /*0bb8*/ 	.word	0xffffffff


	//   ....[130]....
        /*0bbc*/ 	.word	0xffffffff


	//   ....[131]....
        /*0bc0*/ 	.word	0xffffffff


	//   ....[132]....
        /*0bc4*/ 	.word	0xffffffff


	//   ....[133]....
        /*0bc8*/ 	.word	0xffffffff


	//   ....[134]....
        /*0bcc*/ 	.word	0xffffffff


	//   ....[135]....
        /*0bd0*/ 	.word	0xffffffff


	//   ....[136]....
        /*0bd4*/ 	.word	0xffffffff


	//   ....[137]....
        /*0bd8*/ 	.word	0xffffffff


	//   ....[138]....
        /*0bdc*/ 	.word	0xffffffff


	//   ....[139]....
        /*0be0*/ 	.word	0xffffffff


	//   ....[140]....
        /*0be4*/ 	.word	0xffffffff


	//   ....[141]....
        /*0be8*/ 	.word	0xffffffff


	//   ....[142]....
        /*0bec*/ 	.word	0xffffffff


	//   ....[143]....
        /*0bf0*/ 	.word	0xffffffff


	//   ....[144]....
        /*0bf4*/ 	.word	0xffffffff


	//   ....[145]....
        /*0bf8*/ 	.word	0xffffffff


	//   ....[146]....
        /*0bfc*/ 	.word	0xffffffff


	//----- nvinfo : EIATTR_COOP_GROUP_INSTR_OFFSETS
	.align		4
.L_762:
        /*0c00*/ 	.byte	0x04, 0x28
        /*0c02*/ 	.short	(.L_764 - .L_763)


	//   ....[0]....
.L_763:
        /*0c04*/ 	.word	0x00000050


	//   ....[1]....
        /*0c08*/ 	.word	0x00000200


	//   ....[2]....
        /*0c0c*/ 	.word	0x00000230


	//   ....[3]....
        /*0c10*/ 	.word	0x00000260


	//   ....[4]....
        /*0c14*/ 	.word	0x00000290


	//   ....[5]....
        /*0c18*/ 	.word	0x000002c0


	//   ....[6]....
        /*0c1c*/ 	.word	0x000002f0


	//   ....[7]....
        /*0c20*/ 	.word	0x00000450


	//   ....[8]....
        /*0c24*/ 	.word	0x00000490


	//   ....[9]....
        /*0c28*/ 	.word	0x000004c0


	//   ....[10]....
        /*0c2c*/ 	.word	0x000004f0


	//   ....[11]....
        /*0c30*/ 	.word	0x00000520


	//   ....[12]....
        /*0c34*/ 	.word	0x00000550


	//   ....[13]....
        /*0c38*/ 	.word	0x000005e0


	//   ....[14]....
        /*0c3c*/ 	.word	0x00000630


	//   ....[15]....
        /*0c40*/ 	.word	0x00000650


	//   ....[16]....
        /*0c44*/ 	.word	0x000006b0


	//   ....[17]....
        /*0c48*/ 	.word	0x00002fb0


	//   ....[18]....
        /*0c4c*/ 	.word	0x00002fd0


	//   ....[19]....
        /*0c50*/ 	.word	0x00003240


	//   ....[20]....
        /*0c54*/ 	.word	0x00003250


	//   ....[21]....
        /*0c58*/ 	.word	0x000034b0


	//   ....[22]....
        /*0c5c*/ 	.word	0x000034d0


	//   ....[23]....
        /*0c60*/ 	.word	0x00003730


	//   ....[24]....
        /*0c64*/ 	.word	0x00003740


	//   ....[25]....
        /*0c68*/ 	.word	0x000052b0


	//   ....[26]....
        /*0c6c*/ 	.word	0x000052e0


	//   ....[27]....
        /*0c70*/ 	.word	0x00005820


	//   ....[28]....
        /*0c74*/ 	.word	0x000059a0


	//   ....[29]....
        /*0c78*/ 	.word	0x000059c0


	//   ....[30]....
        /*0c7c*/ 	.word	0x00005a20


	//   ....[31]....
        /*0c80*/ 	.word	0x000083d0


	//   ....[32]....
        /*0c84*/ 	.word	0x00008420


	//   ....[33]....
        /*0c88*/ 	.word	0x00008d10


	//   ....[34]....
        /*0c8c*/ 	.word	0x00008db0


	//   ....[35]....
        /*0c90*/ 	.word	0x00008de0


	//   ....[36]....
        /*0c94*/ 	.word	0x00008ee0


	//   ....[37]....
        /*0c98*/ 	.word	0x0000c3b0


	//   ....[38]....
        /*0c9c*/ 	.word	0x0000c3d0


	//   ....[39]....
        /*0ca0*/ 	.word	0x0000c410


	//   ....[40]....
        /*0ca4*/ 	.word	0x0000c450


	//   ....[41]....
        /*0ca8*/ 	.word	0x0000e3d0


	//   ....[42]....
        /*0cac*/ 	.word	0x0000e420


	//   ....[43]....
        /*0cb0*/ 	.word	0x0000e440


	//   ....[44]....
        /*0cb4*/ 	.word	0x0000e460


	//   ....[45]....
        /*0cb8*/ 	.word	0x0000fce0


	//   ....[46]....
        /*0cbc*/ 	.word	0x0000fd00


	//   ....[47]....
        /*0cc0*/ 	.word	0x0000fd20


	//   ....[48]....
        /*0cc4*/ 	.word	0x0000fd30


	//   ....[49]....
        /*0cc8*/ 	.word	0x00010130


	//   ....[50]....
        /*0ccc*/ 	.word	0x00010150


	//   ....[51]....
        /*0cd0*/ 	.word	0x00010320


	//   ....[52]....
        /*0cd4*/ 	.word	0x00010330


	//   ....[53]....
        /*0cd8*/ 	.word	0x00010510


	//   ....[54]....
        /*0cdc*/ 	.word	0x00010530


	//   ....[55]....
        /*0ce0*/ 	.word	0x00010710


	//   ....[56]....
        /*0ce4*/ 	.word	0x00010720


	//   ....[57]....
        /*0ce8*/ 	.word	0x00010b00


	//   ....[58]....
        /*0cec*/ 	.word	0x00010b20


	//   ....[59]....
        /*0cf0*/ 	.word	0x00011770


	//   ....[60]....
        /*0cf4*/ 	.word	0x00011780


	//   ....[61]....
        /*0cf8*/ 	.word	0x00012b80


	//   ....[62]....
        /*0cfc*/ 	.word	0x00012ba0


	//   ....[63]....
        /*0d00*/ 	.word	0x00012d80


	//   ....[64]....
        /*0d04*/ 	.word	0x00012d90


	//   ....[65]....
        /*0d08*/ 	.word	0x00012f70


	//   ....[66]....
        /*0d0c*/ 	.word	0x00012f90


	//   ....[67]....
        /*0d10*/ 	.word	0x00013170


	//   ....[68]....
        /*0d14*/ 	.word	0x00013180


	//   ....[69]....
        /*0d18*/ 	.word	0x00013420


	//   ....[70]....
        /*0d1c*/ 	.word	0x00013440


	//   ....[71]....
        /*0d20*/ 	.word	0x00013570


	//   ....[72]....
        /*0d24*/ 	.word	0x000135b0


	//   ....[73]....
        /*0d28*/ 	.word	0x000135e0


	//   ....[74]....
        /*0d2c*/ 	.word	0x00013610


	//   ....[75]....
        /*0d30*/ 	.word	0x00013640


	//   ....[76]....
        /*0d34*/ 	.word	0x00013670


	//   ....[77]....
        /*0d38*/ 	.word	0x000137d0


	//   ....[78]....
        /*0d3c*/ 	.word	0x00013810


	//   ....[79]....
        /*0d40*/ 	.word	0x00013840


	//   ....[80]....
        /*0d44*/ 	.word	0x00013870


	//   ....[81]....
        /*0d48*/ 	.word	0x000138a0


	//   ....[82]....
        /*0d4c*/ 	.word	0x000138d0


	//   ....[83]....
        /*0d50*/ 	.word	0x00013960


	//   ....[84]....
        /*0d54*/ 	.word	0x000139c0


	//   ....[85]....
        /*0d58*/ 	.word	0x000139d0


	//   ....[86]....
        /*0d5c*/ 	.word	0x00013a30


	//   ....[87]....
        /*0d60*/ 	.word	0x00014490


	//   ....[88]....
        /*0d64*/ 	.word	0x000144f0


	//   ....[89]....
        /*0d68*/ 	.word	0x00014540


	//   ....[90]....
        /*0d6c*/ 	.word	0x00014590


	//   ....[91]....
        /*0d70*/ 	.word	0x000145e0


	//   ....[92]....
        /*0d74*/ 	.word	0x00014650


	//   ....[93]....
        /*0d78*/ 	.word	0x00014690


	//   ....[94]....
        /*0d7c*/ 	.word	0x00014700


	//   ....[95]....
        /*0d80*/ 	.word	0x00014770


	//   ....[96]....
        /*0d84*/ 	.word	0x000147d0


	//   ....[97]....
        /*0d88*/ 	.word	0x00014840


	//   ....[98]....
        /*0d8c*/ 	.word	0x000148b0


	//   ....[99]....
        /*0d90*/ 	.word	0x00014910


	//   ....[100]....
        /*0d94*/ 	.word	0x00014970


	//   ....[101]....
        /*0d98*/ 	.word	0x000149d0


	//   ....[102]....
        /*0d9c*/ 	.word	0x00014a40


	//   ....[103]....
        /*0da0*/ 	.word	0x00014aa0


	//   ....[104]....
        /*0da4*/ 	.word	0x00014b00


	//   ....[105]....
        /*0da8*/ 	.word	0x00014b50


	//   ....[106]....
        /*0dac*/ 	.word	0x00014bb0


	//   ....[107]....
        /*0db0*/ 	.word	0x00014c00


	//   ....[108]....
        /*0db4*/ 	.word	0x00014c60


	//   ....[109]....
        /*0db8*/ 	.word	0x00014cd0


	//   ....[110]....
        /*0dbc*/ 	.word	0x00014d40


	//   ....[111]....
        /*0dc0*/ 	.word	0x00014da0


	//   ....[112]....
        /*0dc4*/ 	.word	0x00014e00


	//   ....[113]....
        /*0dc8*/ 	.word	0x00014e60


	//   ....[114]....
        /*0dcc*/ 	.word	0x00014ed0


	//   ....[115]....
        /*0dd0*/ 	.word	0x00014f30


	//   ....[116]....
        /*0dd4*/ 	.word	0x00014f90


	//   ....[117]....
        /*0dd8*/ 	.word	0x00014ff0


	//   ....[118]....
        /*0ddc*/ 	.word	0x00015060


	//   ....[119]....
        /*0de0*/ 	.word	0x000150c0


	//   ....[120]....
        /*0de4*/ 	.word	0x00015120


	//   ....[121]....
        /*0de8*/ 	.word	0x00015180


	//   ....[122]....
        /*0dec*/ 	.word	0x000151f0


	//   ....[123]....
        /*0df0*/ 	.word	0x00015250


	//   ....[124]....
        /*0df4*/ 	.word	0x000152b0


	//   ....[125]....
        /*0df8*/ 	.word	0x00015310


	//   ....[126]....
        /*0dfc*/ 	.word	0x00015380


	//   ....[127]....
        /*0e00*/ 	.word	0x000153e0


	//   ....[128]....
        /*0e04*/ 	.word	0x00015440


	//   ....[129]....
        /*0e08*/ 	.word	0x000154a0


	//   ....[130]....
        /*0e0c*/ 	.word	0x00015510


	//   ....[131]....
        /*0e10*/ 	.word	0x00015560


	//   ....[132]....
        /*0e14*/ 	.word	0x000155a0


	//   ....[133]....
        /*0e18*/ 	.word	0x000155f0


	//   ....[134]....
        /*0e1c*/ 	.word	0x00015640


	//   ....[135]....
        /*0e20*/ 	.word	0x00015690


	//   ....[136]....
        /*0e24*/ 	.word	0x00015700


	//   ....[137]....
        /*0e28*/ 	.word	0x00015740


	//   ....[138]....
        /*0e2c*/ 	.word	0x00015790


	//   ....[139]....
        /*0e30*/ 	.word	0x000157e0


	//   ....[140]....
        /*0e34*/ 	.word	0x00015830


	//   ....[141]....
        /*0e38*/ 	.word	0x00015880


	//   ....[142]....
        /*0e3c*/ 	.word	0x000158f0


	//   ....[143]....
        /*0e40*/ 	.word	0x00015930


	//   ....[144]....
        /*0e44*/ 	.word	0x000159a0


	//   ....[145]....
        /*0e48*/ 	.word	0x00015a00


	//   ....[146]....
        /*0e4c*/ 	.word	0x00015a60


	//----- nvinfo : EIATTR_EXIT_INSTR_OFFSETS
	.align		4
.L_764:
        /*0e50*/ 	.byte	0x04, 0x1c
        /*0e52*/ 	.short	(.L_766 - .L_765)


	//   ....[0]....
.L_765:
        /*0e54*/ 	.word	0x000010d0


	//   ....[1]....
        /*0e58*/ 	.word	0x00014450


	//----- nvinfo : EIATTR_MAX_THREADS
	.align		4
.L_766:
        /*0e5c*/ 	.byte	0x04, 0x05
        /*0e5e*/ 	.short	(.L_768 - .L_767)
.L_767:
        /*0e60*/ 	.word	0x00000100
        /*0e64*/ 	.word	0x00000001
        /*0e68*/ 	.word	0x00000001


	//----- nvinfo : EIATTR_CRS_STACK_SIZE
	.align		4
.L_768:
        /*0e6c*/ 	.byte	0x04, 0x1e
        /*0e6e*/ 	.short	(.L_770 - .L_769)
.L_769:
        /*0e70*/ 	.word	0x00000000
.L_770:


//--------------------- .nv.info._ZN7cutlass13device_kernelIN5flash19enable_sm80_to_sm89INS1_16FlashAttnFwdSm80INS1_25CollectiveMainloopFwdSm80ILi8ELi1ELb0EN4cute5tupleIJNS5_1CILi128EEENS7_ILi48EEENS7_ILi256EEEEEELi256ENS_6half_tEfNS_4arch4Sm80ELb1ELb0ELb1ELb1ELb0ELb1ELb1ELb1EEENS1_21CollectiveEpilogueFwdINS6_IJS8_SA_S9_EEENS6_IJNS7_ILi1EEESI_SI_EEESC_SE_Li256ELb1ELb1ELb1ELb0EEENS1_36VarlenDynamicPersistentTileSchedulerILi128ELi48ELi256ELi256ELb1ELb1ELb0ELb1ELb1ELb1EEEEEEEEEvNT_6ParamsE --------------------------
	.section	.nv.info._ZN7cutlass13device_kernelIN5flash19enable_sm80_to_sm89INS1_16FlashAttnFwdSm80INS1_25CollectiveMainloopFwdSm80ILi8ELi1ELb0EN4cute5tupleIJNS5_1CILi128EEENS7_ILi48EEENS7_ILi256EEEEEELi256ENS_6half_tEfNS_4arch4Sm80ELb1ELb0ELb1ELb1ELb0ELb1ELb1ELb1EEENS1_21CollectiveEpilogueFwdINS6_IJS8_SA_S9_EEENS6_IJNS7_ILi1EEESI_SI_EEESC_SE_Li256ELb1ELb1ELb1ELb0EEENS1_36VarlenDynamicPersistentTileSchedulerILi128ELi48ELi256ELi256ELb1ELb1ELb0ELb1ELb1ELb1EEEEEEEEEvNT_6ParamsE,"",@"SHT_CUDA_INFO"
	.sectionflags	@""
	.align	4


	//----- nvinfo : EIATTR_CUDA_API_VERSION
	.align		4
        /*0000*/ 	.byte	0x04, 0x37
        /*0002*/ 	.short	(.L_772 - .L_771)
.L_771:
        /*0004*/ 	.word	0x00000082


	//----- nvinfo : EIATTR_SW2861232_WAR
	.align		4
.L_772:
        /*0008*/ 	.byte	0x01, 0x35
	.zero		2


	//----- nvinfo : EIATTR_PARAM_CBANK
	.align		4
        /*000c*/ 	.byte	0x04, 0x0a
        /*000e*/ 	.short	(.L_774 - .L_773)
	.align		4
.L_773:
        /*0010*/ 	.word	index@(.nv.constant0._ZN7cutlass13device_kernelIN5flash19enable_sm80_to_sm89INS1_16FlashAttnFwdSm80INS1_25CollectiveMainloopFwdSm80ILi8ELi1ELb0EN4cute5tupleIJNS5_1CILi128EEENS7_ILi48EEENS7_ILi256EEEEEELi256ENS_6half_tEfNS_4arch4Sm80ELb1ELb0ELb1ELb1ELb0ELb1ELb1ELb1EEENS1_21CollectiveEpilogueFwdINS6_IJS8_SA_S9_EEENS6_IJNS7_ILi1EEESI_SI_EEESC_SE_Li256ELb1ELb1ELb1ELb0EEENS1_36VarlenDynamicPersistentTileSchedulerILi128ELi48ELi256ELi256ELb1ELb1ELb0ELb1ELb1ELb1EEEEEEEEEvNT_6ParamsE)
        /*0014*/ 	.short	0x0160
        /*0016*/ 	.short	0x0438


	//----- nvinfo : EIATTR_CBANK_PARAM_SIZE
	.align		4
.L_774:
        /*0018*/ 	.byte	0x03, 0x19
        /*001a*/ 	.short	0x0438


	//----- nvinfo : EIATTR_KPARAM_INFO
	.align		4
        /*001c*/ 	.byte	0x04, 0x17
        /*001e*/ 	.short	(.L_776 - .L_775)
.L_775:
        /*0020*/ 	.word	0x00000000
        /*0024*/ 	.short	0x0000
        /*0026*/ 	.short	0x0000
        /*0028*/ 	.byte	0x00, 0xf0, 0xe1, 0x10


	//----- nvinfo : EIATTR_MAXREG_COUNT
	.align		4
.L_776:
        /*002c*/ 	.byte	0x03, 0x1b
        /*002e*/ 	.short	0x00ff


	//----- nvinfo : EIATTR_NUM_BARRIERS
	.align		4
        /*0030*/ 	.byte	0x02, 0x4c
        /*0032*/ 	.byte	0x06
	.zero		1


	//----- nvinfo : EIATTR_ANNOTATIONS
	.align		4
        /*0034*/ 	.byte	0x04, 0x55
        /*0036*/ 	.short	(.L_778 - .L_777)


	//   ....[0]....
.L_777:
        /* <DEDUP_REMOVED lines=53> */


	//----- nvinfo : EIATTR_MERCURY_ISA_VERSION
	.align		4
.L_778:
        /*0378*/ 	.byte	0x03, 0x5f
        /*037a*/ 	.short	0x0000


	//----- nvinfo : EIATTR_INT_WARP_WIDE_INSTR_OFFSETS
	.align		4
        /*037c*/ 	.byte	0x04, 0x31
        /*037e*/ 	.short	(.L_780 - .L_779)


	//   ....[0]....
.L_779:
        /*0380*/ 	.word	0x0001c530


	//   ....[1]....
        /*0384*/ 	.word	0x0001c5b0


	//----- nvinfo : EIATTR_COOP_GROUP_MASK_REGIDS
	.align		4
.L_780:
        /*0388*/ 	.byte	0x04, 0x29
        /*038a*/ 	.short	(.L_782 - .L_781)


	//   ....[0]....
.L_781:
        /*038c*/ 	.word	0xffffffff


	//   ....[1]....
        /*0390*/ 	.word	0xffffffff


	//   ....[2]....
        /*0394*/ 	.word	0xffffffff


	//   ....[3]....
        /*0398*/ 	.word	0xffffffff


	//   ....[4]....
        /*039c*/ 	.word	0xffffffff


	//   ....[5]....
        /*03a0*/ 	.word	0xffffffff


	//   ....[6]....
        /*03a4*/ 	.word	0xffffffff


	//   ....[7]....
        /*03a8*/ 	.word	0xffffffff


	//   ....[8]....
        /*03ac*/ 	.word	0xffffffff


	//   ....[9]....
        /*03b0*/ 	.word	0xffffffff


	//   ....[10]....
        /*03b4*/ 	.word	0xffffffff


	//   ....[11]....
        /*03b8*/ 	.word	0xffffffff


	//   ....[12]....
        /*03bc*/ 	.word	0xffffffff


	//   ....[13]....
        /*03c0*/ 	.word	0xffffffff


	//   ....[14]....
        /*03c4*/ 	.word	0xffffffff


	//   ....[15]....
        /*03c8*/ 	.word	0xffffffff


	//   ....[16]....
        /*03cc*/ 	.word	0xffffffff


	//   ....[17]....
        /*03d0*/ 	.word	0xffffffff


	//   ....[18]....
        /*03d4*/ 	.word	0xffffffff


	//   ....[19]....
        /*03d8*/ 	.word	0xffffffff


	//   ....[20]....
        /*03dc*/ 	.word	0xffffffff


	//   ....[21]....
        /*03e0*/ 	.word	0xffffffff


	//   ....[22]....
        /*03e4*/ 	.word	0xffffffff


	//   ....[23]....
        /*03e8*/ 	.word	0xffffffff


	//   ....[24]....
        /*03ec*/ 	.word	0xffffffff


	//   ....[25]....
        /*03f0*/ 	.word	0xffffffff


	//   ....[26]....
        /*03f4*/ 	.word	0xffffffff


	//   ....[27]....
        /*03f8*/ 	.word	0xffffffff


	//   ....[28]....
        /*03fc*/ 	.word	0xffffffff


	//   ....[29]....
        /*0400*/ 	.word	0xffffffff


	//   ....[30]....
        /*0404*/ 	.word	0xffffffff


	//   ....[31]....
        /*0408*/ 	.word	0xffffffff


	//   ....[32]....
        /*040c*/ 	.word	0xffffffff


	//   ....[33]....
        /*0410*/ 	.word	0xffffffff


	//   ....[34]....
        /*0414*/ 	.word	0xffffffff


	//   ....[35]....
        /*0418*/ 	.word	0xffffffff


	//   ....[36]....
        /*041c*/ 	.word	0xffffffff


	//   ....[37]....
        /*0420*/ 	.word	0xffffffff


	//   ....[38]....
        /*0424*/ 	.word	0xffffffff


	//   ....[39]....
        /*0428*/ 	.word	0xffffffff


	//   ....[40]....
        /*042c*/ 	.word	0xffffffff


	//   ....[41]....
        /*0430*/ 	.word	0xffffffff


	//   ....[42]....
        /*0434*/ 	.word	0xffffffff


	//   ....[43]....
        /*0438*/ 	.word	0xffffffff


	//   ....[44]....
        /*043c*/ 	.word	0xffffffff


	//   ....[45]....
        /*0440*/ 	.word	0xffffffff


	//   ....[46]....
        /*0444*/ 	.word	0xffffffff


	//   ....[47]....
        /*0448*/ 	.word	0xffffffff


	//   ....[48]....
        /*044c*/ 	.word	0xffffffff


	//   ....[49]....
        /*0450*/ 	.word	0xffffffff


	//   ....[50]....
        /*0454*/ 	.word	0xffffffff


	//   ....[51]....
        /*0458*/ 	.word	0xffffffff


	//   ....[52]....
        /*045c*/ 	.word	0xffffffff


	//   ....[53]....
        /*0460*/ 	.word	0xffffffff


	//   ....[54]....
        /*0464*/ 	.word	0xffffffff


	//   ....[55]....
        /*0468*/ 	.word	0xffffffff


	//   ....[56]....
        /*046c*/ 	.word	0xffffffff


	//   ....[57]....
        /*0470*/ 	.word	0xffffffff


	//   ....[58]....
        /*0474*/ 	.word	0xffffffff


	//   ....[59]....
        /*0478*/ 	.word	0xffffffff


	//   ....[60]....
        /*047c*/ 	.word	0xffffffff


	//   ....[61]....
        /*0480*/ 	.word	0xffffffff


	//   ....[62]....
        /*0484*/ 	.word	0xffffffff


	//   ....[63]....
        /*0488*/ 	.word	0xffffffff


	//   ....[64]....
        /*048c*/ 	.word	0xffffffff


	//   ....[65]....
        /*0490*/ 	.word	0xffffffff


	//   ....[66]....
        /*0494*/ 	.word	0xffffffff


	//   ....[67]....
        /*0498*/ 	.word	0xffffffff


	//   ....[68]....
        /*049c*/ 	.word	0xffffffff


	//   ....[69]....
        /*04a0*/ 	.word	0xffffffff


	//   ....[70]....
        /*04a4*/ 	.word	0xffffffff


	//   ....[71]....
        /*04a8*/ 	.word	0xffffffff


	//   ....[72]....
        /*04ac*/ 	.word	0xffffffff


	//   ....[73]....
        /*04b0*/ 	.word	0xffffffff


	//   ....[74]....
        /*04b4*/ 	.word	0xffffffff


	//   ....[75]....
        /*04b8*/ 	.word	0xffffffff


	//   ....[76]....
        /*04bc*/ 	.word	0xffffffff


	//   ....[77]....
        /*04c0*/ 	.word	0xffffffff


	//   ....[78]....
        /*04c4*/ 	.word	0xffffffff


	//   ....[79]....
        /*04c8*/ 	.word	0xffffffff


	//   ....[80]....
        /*04cc*/ 	.word	0xffffffff


	//   ....[81]....
        /*04d0*/ 	.word	0xffffffff


	//   ....[82]....
        /*04d4*/ 	.word	0xffffffff


	//   ....[83]....
        /*04d8*/ 	.word	0xffffffff


	//   ....[84]....
        /*04dc*/ 	.word	0xffffffff


	//   ....[85]....
        /*04e0*/ 	.word	0xffffffff


	//   ....[86]....
        /*04e4*/ 	.word	0xffffffff


	//   ....[87]....
        /*04e8*/ 	.word	0xffffffff


	//   ....[88]....
        /*04ec*/ 	.word	0xffffffff


	//   ....[89]....
        /*04f0*/ 	.word	0xffffffff


	//   ....[90]....
        /*04f4*/ 	.word	0xffffffff


	//   ....[91]....
        /*04f8*/ 	.word	0xffffffff


	//   ....[92]....
        /*04fc*/ 	.word	0xffffffff


	//   ....[93]....
        /*0500*/ 	.word	0xffffffff


	//   ....[94]....
        /*0504*/ 	.word	0xffffffff


	//   ....[95]....
        /*0508*/ 	.word	0xffffffff


	//   ....[96]....
        /*050c*/ 	.word	0xffffffff


	//   ....[97]....
        /*0510*/ 	.word	0xffffffff


	//   ....[98]....
        /*0514*/ 	.word	0xffffffff


	//   ....[99]....
        /*0518*/ 	.word	0xffffffff


	//   ....[100]....
        /*051c*/ 	.word	0xffffffff


	//   ....[101]....
        /*0520*/ 	.word	0xffffffff


	//   ....[102]....
        /*0524*/ 	.word	0xffffffff


	//   ....[103]....
        /*0528*/ 	.word	0xffffffff


	//   ....[104]....
        /*052c*/ 	.word	0xffffffff


	//   ....[105]....
        /*0530*/ 	.word	0xffffffff


	//   ....[106]....
        /*0534*/ 	.word	0xffffffff


	//   ....[107]....
        /*0538*/ 	.word	0xffffffff


	//   ....[108]....
        /*053c*/ 	.word	0xffffffff


	//   ....[109]....
        /*0540*/ 	.word	0xffffffff


	//   ....[110]....
        /*0544*/ 	.word	0xffffffff


	//   ....[111]....
        /*0548*/ 	.word	0xffffffff


	//   ....[112]....
        /*054c*/ 	.word	0xffffffff


	//   ....[113]....
        /*0550*/ 	.word	0xffffffff


	//   ....[114]....
        /*0554*/ 	.word	0xffffffff


	//   ....[115]....
        /*0558*/ 	.word	0xffffffff


	//   ....[116]....
        /*055c*/ 	.word	0xffffffff


	//   ....[117]....
        /*0560*/ 	.word	0xffffffff


	//   ....[118]....
        /*0564*/ 	.word	0xffffffff


	//   ....[119]....
        /*0568*/ 	.word	0xffffffff


	//   ....[120]....
        /*056c*/ 	.word	0xffffffff


	//   ....[121]....
        /*0570*/ 	.word	0xffffffff


	//   ....[122]....
        /*0574*/ 	.word	0xffffffff


	//   ....[123]....
        /*0578*/ 	.word	0xffffffff


	//   ....[124]....
        /*057c*/ 	.word	0xffffffff


	//   ....[125]....
        /*0580*/ 	.word	0xffffffff


	//   ....[126]....
        /*0584*/ 	.word	0xffffffff


	//   ....[127]....
        /*0588*/ 	.word	0xffffffff


	//   ....[128]....
        /*058c*/ 	.word	0xffffffff


	//   ....[129]....
        /*0590*/ 	.word	0xffffffff


	//   ....[130]....
        /*0594*/ 	.word	0xffffffff


	//   ....[131]....
        /*0598*/ 	.word	0xffffffff


	//   ....[132]....
        /*059c*/ 	.word	0xffffffff


	//   ....[133]....
        /*05a0*/ 	.word	0xffffffff


	//   ....[134]....
        /*05a4*/ 	.word	0xffffffff


	//   ....[135]....
        /*05a8*/ 	.word	0xffffffff


	//   ....[136]....
        /*05ac*/ 	.word	0xffffffff


	//   ....[137]....
        /*05b0*/ 	.word	0xffffffff


	//   ....[138]....
        /*05b4*/ 	.word	0xffffffff


	//   ....[139]....
        /*05b8*/ 	.word	0xffffffff


	//   ....[140]....
        /*05bc*/ 	.word	0xffffffff


	//   ....[141]....
        /*05c0*/ 	.word	0xffffffff


	//   ....[142]....
        /*05c4*/ 	.word	0xffffffff


	//   ....[143]....
        /*05c8*/ 	.word	0xffffffff


	//   ....[144]....
        /*05cc*/ 	.word	0xffffffff


	//   ....[145]....
        /*05d0*/ 	.word	0xffffffff


	//   ....[146]....
        /*05d4*/ 	.word	0xffffffff


	//   ....[147]....
        /*05d8*/ 	.word	0xffffffff


	//   ....[148]....
        /*05dc*/ 	.word	0xffffffff


	//   ....[149]....
        /*05e0*/ 	.word	0xffffffff


	//   ....[150]....
        /*05e4*/ 	.word	0xffffffff


	//   ....[151]....
        /*05e8*/ 	.word	0xffffffff


	//   ....[152]....
        /*05ec*/ 	.word	0xffffffff


	//   ....[153]....
        /*05f0*/ 	.word	0xffffffff


	//   ....[154]....
        /*05f4*/ 	.word	0xffffffff


	//   ....[155]....
        /*05f8*/ 	.word	0xffffffff


	//   ....[156]....
        /*05fc*/ 	.word	0xffffffff


	//   ....[157]....
        /*0600*/ 	.word	0xffffffff


	//   ....[158]....
        /*0604*/ 	.word	0xffffffff


	//   ....[159]....
        /*0608*/ 	.word	0xffffffff


	//   ....[160]....
        /*060c*/ 	.word	0xffffffff


	//   ....[161]....
        /*0610*/ 	.word	0xffffffff


	//   ....[162]....
        /*0614*/ 	.word	0xffffffff


	//   ....[163]....
        /*0618*/ 	.word	0xffffffff


	//   ....[164]....
        /*061c*/ 	.word	0xffffffff


	//   ....[165]....
        /*0620*/ 	.word	0xffffffff


	//   ....[166]....
        /*0624*/ 	.word	0xffffffff


	//   ....[167]....
        /*0628*/ 	.word	0xffffffff


	//   ....[168]....
        /*062c*/ 	.word	0xffffffff


	//   ....[169]....
        /*0630*/ 	.word	0xffffffff


	//   ....[170]....
        /*0634*/ 	.word	0xffffffff


	//   ....[171]....
        /*0638*/ 	.word	0xffffffff


	//   ....[172]....
        /*063c*/ 	.word	0xffffffff


	//   ....[173]....
        /*0640*/ 	.word	0xffffffff


	//   ....[174]....
        /*0644*/ 	.word	0xffffffff


	//   ....[175]....
        /*0648*/ 	.word	0xffffffff


	//   ....[176]....
        /*064c*/ 	.word	0xffffffff


	//   ....[177]....
        /*0650*/ 	.word	0xffffffff


	//   ....[178]....
        /*0654*/ 	.word	0xffffffff


	//----- nvinfo : EIATTR_COOP_GROUP_INSTR_OFFSETS
	.align		4
.L_782:
        /*0658*/ 	.byte	0x04, 0x28
        /*065a*/ 	.short	(.L_784 - .L_783)


	//   ....[0]....
.L_783:
        /*065c*/ 	.word	0x00000050


	//   ....[1]....
        /*0660*/ 	.word	0x00000210


	//   ....[2]....
        /*0664*/ 	.word	0x00000240


	//   ....[3]....
        /*0668*/ 	.word	0x00000270


	//   ....[4]....
        /*066c*/ 	.word	0x000002a0


	//   ....[5]....
        /*0670*/ 	.word	0x000002d0


	//   ....[6]....
        /*0674*/ 	.word	0x00000300


	//   ....[7]....
        /*0678*/ 	.word	0x00000470


	//   ....[8]....
        /*067c*/ 	.word	0x000004b0


	//   ....[9]....
        /*0680*/ 	.word	0x000004e0


	//   ....[10]....
        /*0684*/ 	.word	0x00000510


	//   ....[11]....
        /*0688*/ 	.word	0x00000540


	//   ....[12]....
        /*068c*/ 	.word	0x00000570


	//   ....[13]....
        /*0690*/ 	.word	0x00000600


	//   ....[14]....
        /*0694*/ 	.word	0x00000650


	//   ....[15]....
        /*0698*/ 	.word	0x00000670


	//   ....[16]....
        /*069c*/ 	.word	0x000006d0


	//   ....[17]....
        /*06a0*/ 	.word	0x00009a50


	//   ....[18]....
        /*06a4*/ 	.word	0x00009a70


	//   ....[19]....
        /*06a8*/ 	.word	0x00009c40


	//   ....[20]....
        /*06ac*/ 	.word	0x00009c50


	//   ....[21]....
        /*06b0*/ 	.word	0x00009dd0


	//   ....[22]....
        /*06b4*/ 	.word	0x00009df0


	//   ....[23]....
        /*06b8*/ 	.word	0x00009f70


	//   ....[24]....
        /*06bc*/ 	.word	0x00009f80


	//   ....[25]....
        /*06c0*/ 	.word	0x0000a700


	//   ....[26]....
        /*06c4*/ 	.word	0x0000a720


	//   ....[27]....
        /*06c8*/ 	.word	0x0000a740


	//   ....[28]....
        /*06cc*/ 	.word	0x0000a750


	//   ....[29]....
        /*06d0*/ 	.word	0x0000abc0


	//   ....[30]....
        /*06d4*/ 	.word	0x0000ac00


	//   ....[31]....
        /*06d8*/ 	.word	0x0000ac40


	//   ....[32]....
        /*06dc*/ 	.word	0x0000ac80


	//   ....[33]....
        /*06e0*/ 	.word	0x0000b130


	//   ....[34]....
        /*06e4*/ 	.word	0x0000b170


	//   ....[35]....
        /*06e8*/ 	.word	0x0000b1b0


	//   ....[36]....
        /*06ec*/ 	.word	0x0000b1f0


	//   ....[37]....
        /*06f0*/ 	.word	0x0000b610


	//   ....[38]....
        /*06f4*/ 	.word	0x0000b660


	//   ....[39]....
        /*06f8*/ 	.word	0x0000b6c0


	//   ....[40]....
        /*06fc*/ 	.word	0x0000b700


	//   ....[41]....
        /*0700*/ 	.word	0x0000ec50


	//   ....[42]....
        /*0704*/ 	.word	0x0000ec70


	//   ....[43]....
        /*0708*/ 	.word	0x0000ec90


	//   ....[44]....
        /*070c*/ 	.word	0x0000eca0


	//   ....[45]....
        /*0710*/ 	.word	0x0000eea0


	//   ....[46]....
        /*0714*/ 	.word	0x0000f040


	//   ....[47]....
        /*0718*/ 	.word	0x0000f080


	//   ....[48]....
        /*071c*/ 	.word	0x0000f0c0


	//   ....[49]....
        /*0720*/ 	.word	0x0000f340


	//   ....[50]....
        /*0724*/ 	.word	0x0000f450


	//   ....[51]....
        /*0728*/ 	.word	0x0000f4b0


	//   ....[52]....
        /*072c*/ 	.word	0x0000f4f0


	//   ....[53]....
        /*0730*/ 	.word	0x0000f790


	//   ....[54]....
        /*0734*/ 	.word	0x0000f880


	//   ....[55]....
        /*0738*/ 	.word	0x0000f900


	//   ....[56]....
        /*073c*/ 	.word	0x0000f950


	//   ....[57]....
        /*0740*/ 	.word	0x000147f0


	//   ....[58]....
        /*0744*/ 	.word	0x00014800


	//   ....[59]....
        /*0748*/ 	.word	0x00014b90


	//   ....[60]....
        /*074c*/ 	.word	0x00014d20


	//   ....[61]....
        /*0750*/ 	.word	0x00014d40


	//   ....[62]....
        /*0754*/ 	.word	0x00014da0


	//   ....[63]....
        /*0758*/ 	.word	0x00017250


	//   ....[64]....
        /*075c*/ 	.word	0x00017260


	//   ....[65]....
        /*0760*/ 	.word	0x000175b0


	//   ....[66]....
        /*0764*/ 	.word	0x00017690


	//   ....[67]....
        /*0768*/ 	.word	0x00017a70


	//   ....[68]....
        /*076c*/ 	.word	0x00017b70


	//   ....[69]....
        /*0770*/ 	.word	0x0001a380


	//   ....[70]....
        /*0774*/ 	.word	0x0001a390


	//   ....[71]....
        /*0778*/ 	.word	0x0001a3c0


	//   ....[72]....
        /*077c*/ 	.word	0x0001a3d0


	//   ....[73]....
        /*0780*/ 	.word	0x0001bb00


	//   ....[74]....
        /*0784*/ 	.word	0x0001bb30


	//   ....[75]....
        /*0788*/ 	.word	0x0001bb40


	//   ....[76]....
        /*078c*/ 	.word	0x0001bb70


	//   ....[77]....
        /*0790*/ 	.word	0x0001d3f0


	//   ....[78]....
        /*0794*/ 	.word	0x0001d400


	//   ....[79]....
        /*0798*/ 	.word	0x0001d430


	//   ....[80]....
        /*079c*/ 	.word	0x0001d450


	//   ....[81]....
        /*07a0*/ 	.word	0x0001d860


	//   ....[82]....
        /*07a4*/ 	.word	0x0001d880


	//   ....[83]....
        /*07a8*/ 	.word	0x0001da50


	//   ....[84]....
        /*07ac*/ 	.word	0x0001da60


	//   ....[85]....
        /*07b0*/ 	.word	0x0001dbd0


	//   ....[86]....
        /*07b4*/ 	.word	0x0001dbf0


	//   ....[87]....
        /*07b8*/ 	.word	0x0001dd60


	//   ....[88]....
        /*07bc*/ 	.word	0x0001dd70


	//   ....[89]....
        /*07c0*/ 	.word	0x0001e0f0


	//   ....[90]....
        /*07c4*/ 	.word	0x0001e110


	//   ....[91]....
        /*07c8*/ 	.word	0x0001edd0


	//   ....[92]....
        /*07cc*/ 	.word	0x0001ede0


	//   ....[93]....
        /*07d0*/ 	.word	0x00020260


	//   ....[94]....
        /*07d4*/ 	.word	0x00020280


	//   ....[95]....
        /*07d8*/ 	.word	0x00020460


	//   ....[96]....
        /*07dc*/ 	.word	0x00020470


	//   ....[97]....
        /*07e0*/ 	.word	0x000205e0


	//   ....[98]....
        /*07e4*/ 	.word	0x00020600


	//   ....[99]....
        /*07e8*/ 	.word	0x00020770


	//   ....[100]....
        /*07ec*/ 	.word	0x00020780


	//   ....[101]....
        /*07f0*/ 	.word	0x000209b0


	//   ....[102]....
        /*07f4*/ 	.word	0x000209d0


	//   ....[103]....
        /*07f8*/ 	.word	0x00020b00


	//   ....[104]....
        /*07fc*/ 	.word	0x00020b40


	//   ....[105]....
        /*0800*/ 	.word	0x00020b70


	//   ....[106]....
        /*0804*/ 	.word	0x00020ba0


	//   ....[107]....
        /*0808*/ 	.word	0x00020bd0


	//   ....[108]....
        /*080c*/ 	.word	0x00020c00


	//   ....[109]....
        /*0810*/ 	.word	0x00020d60


	//   ....[110]....
        /*0814*/ 	.word	0x00020da0


	//   ....[111]....
        /*0818*/ 	.word	0x00020dd0


	//   ....[112]....
        /*081c*/ 	.word	0x00020e00


	//   ....[113]....
        /*0820*/ 	.word	0x00020e30


	//   ....[114]....
        /*0824*/ 	.word	0x00020e60


	//   ....[115]....
        /*0828*/ 	.word	0x00020ef0


	//   ....[116]....
        /*082c*/ 	.word	0x00020f50


	//   ....[117]....
        /*0830*/ 	.word	0x00020f60


	//   ....[118]....
        /*0834*/ 	.word	0x00020fc0


	//   ....[119]....
        /*0838*/ 	.word	0x00021a40


	//   ....[120]....
        /*083c*/ 	.word	0x00021aa0


	//   ....[121]....
        /*0840*/ 	.word	0x00021af0


	//   ....[122]....
        /*0844*/ 	.word	0x00021b40


	//   ....[123]....
        /*0848*/ 	.word	0x00021b90


	//   ....[124]....
        /*084c*/ 	.word	0x00021c00


	//   ....[125]....
        /*0850*/ 	.word	0x00021c50


	//   ....[126]....
        /*0854*/ 	.word	0x00021cc0


	//   ....[127]....
        /*0858*/ 	.word	0x00021d30


	//   ....[128]....
        /*085c*/ 	.word	0x00021d90


	//   ....[129]....
        /*0860*/ 	.word	0x00021e00


	//   ....[130]....
        /*0864*/ 	.word	0x00021e70


	//   ....[131]....
        /*0868*/ 	.word	0x00021ee0


	//   ....[132]....
        /*086c*/ 	.word	0x00021f40


	//   ....[133]....
        /*0870*/ 	.word	0x00021fb0


	//   ....[134]....
        /*0874*/ 	.word	0x00022020


	//   ....[135]....
        /*0878*/ 	.word	0x00022090


	//   ....[136]....
        /*087c*/ 	.word	0x000220f0


	//   ....[137]....
        /*0880*/ 	.word	0x00022150


	//   ....[138]....
        /*0884*/ 	.word	0x000221b0


	//   ....[139]....
        /*0888*/ 	.word	0x00022200


	//   ....[140]....
        /*088c*/ 	.word	0x00022250


	//   ....[141]....
        /*0890*/ 	.word	0x000222c0


	//   ....[142]....
        /*0894*/ 	.word	0x00022330


	//   ....[143]....
        /*0898*/ 	.word	0x000223a0


	//   ....[144]....
        /*089c*/ 	.word	0x00022400


	//   ....[145]....
        /*08a0*/ 	.word	0x00022470


	//   ....[146]....
        /*08a4*/ 	.word	0x000224e0


	//   ....[147]....
        /*08a8*/ 	.word	0x00022550


	//   ....[148]....
        /*08ac*/ 	.word	0x000225b0


	//   ....[149]....
        /*08b0*/ 	.word	0x00022620


	//   ....[150]....
        /*08b4*/ 	.word	0x00022690


	//   ....[151]....
        /*08b8*/ 	.word	0x00022700


	//   ....[152]....
        /*08bc*/ 	.word	0x00022760


	//   ....[153]....
        /*08c0*/ 	.word	0x000227d0


	//   ....[154]....
        /*08c4*/ 	.word	0x00022840


	//   ....[155]....
        /*08c8*/ 	.word	0x000228b0


	//   ....[156]....
        /*08cc*/ 	.word	0x00022910


	//   ....[157]....
        /*08d0*/ 	.word	0x00022980


	//   ....[158]....
        /*08d4*/ 	.word	0x000229f0


	//   ....[159]....
        /*08d8*/ 	.word	0x00022a60


	//   ....[160]....
        /*08dc*/ 	.word	0x00022ac0


	//   ....[161]....
        /*08e0*/ 	.word	0x00022b30


	//   ....[162]....
        /*08e4*/ 	.word	0x00022ba0


	//   ....[163]....
        /*08e8*/ 	.word	0x00022bf0


	//   ....[164]....
        /*08ec*/ 	.word	0x00022c30


	//   ....[165]....
        /*08f0*/ 	.word	0x00022c80


	//   ....[166]....
        /*08f4*/ 	.word	0x00022cd0


	//   ....[167]....
        /*08f8*/ 	.word	0x00022d20


	//   ....[168]....
        /*08fc*/ 	.word	0x00022d90


	//   ....[169]....
        /*0900*/ 	.word	0x00022de0


	//   ....[170]....
        /*0904*/ 	.word	0x00022e30


	//   ....[171]....
        /*0908*/ 	.word	0x00022e80


	//   ....[172]....
        /*090c*/ 	.word	0x00022ed0


	//   ....[173]....
        /*0910*/ 	.word	0x00022f20


	//   ....[174]....
        /*0914*/ 	.word	0x00022f90


	//   ....[175]....
        /*0918*/ 	.word	0x00022fe0


	//   ....[176]....
        /*091c*/ 	.word	0x00023050


	//   ....[177]....
        /*0920*/ 	.word	0x000230b0


	//   ....[178]....
        /*0924*/ 	.word	0x00023120


	//----- nvinfo : EIATTR_EXIT_INSTR_OFFSETS
	.align		4
.L_784:
        /*0928*/ 	.byte	0x04, 0x1c
        /*092a*/ 	.short	(.L_786 - .L_785)


	//   ....[0]....
.L_785:
        /*092c*/ 	.word	0x000010f0


	//   ....[1]....
        /*0930*/ 	.word	0x00021a00


	//----- nvinfo : EIATTR_MAX_THREADS
	.align		4
.L_786:
        /*0934*/ 	.byte	0x04, 0x05
        /*0936*/ 	.short	(.L_788 - .L_787)
.L_787:
        /*0938*/ 	.word	0x00000100
        /*093c*/ 	.word	0x00000001
        /*0940*/ 	.word	0x00000001


	//----- nvinfo : EIATTR_CRS_STACK_SIZE
	.align		4
.L_788:
        /*0944*/ 	.byte	0x04, 0x1e
        /*0946*/ 	.short	(.L_790 - .L_789)
.L_789:
        /*0948*/ 	.word	0x00000000
.L_790:


//--------------------- .nv.info._ZN7cutlass13device_kernelIN5flash19enable_sm80_to_sm89INS1_16FlashAttnFwdSm80INS1_25CollectiveMainloopFwdSm80ILi8ELi1ELb1EN4cute5tupleIJNS5_1CILi128EEENS7_ILi64EEENS7_ILi256EEEEEELi256ENS_6half_tEfNS_4arch4Sm80ELb0ELb0ELb0ELb0ELb0ELb0ELb1ELb1EEENS1_21CollectiveEpilogueFwdINS6_IJS8_SA_S9_EEENS6_IJNS7_ILi1EEESI_SI_EEESC_SE_Li256ELb0ELb1ELb1ELb0EEENS1_19SingleTileSchedulerILb0ELb1ELb1ELi128EEEEEEEEEvNT_6ParamsE --------------------------
	.section	.nv.info._ZN7cutlass13device_kernelIN5flash19enable_sm80_to_sm89INS1_16FlashAttnFwdSm80INS1_25CollectiveMainloopFwdSm80ILi8ELi1ELb1EN4cute5tupleIJNS5_1CILi128EEENS7_ILi64EEENS7_ILi256EEEEEELi256ENS_6half_tEfNS_4arch4Sm80ELb0ELb0ELb0ELb0ELb0ELb0ELb1ELb1EEENS1_21CollectiveEpilogueFwdINS6_IJS8_SA_S9_EEENS6_IJNS7_ILi1EEESI_SI_EEESC_SE_Li256ELb0ELb1ELb1ELb0EEENS1_19SingleTileSchedulerILb0ELb1ELb1ELi128EEEEEEEEEvNT_6ParamsE,"",@"SHT_CUDA_INFO"
	.sectionflags	@""
	.align	4


	//----- nvinfo : EIATTR_CUDA_API_VERSION
	.align		4
        /*0000*/ 	.byte	0x04, 0x37
        /*0002*/ 	.short	(.L_792 - .L_791)
.L_791:
        /*0004*/ 	.word	0x00000082


	//----- nvinfo : EIATTR_SW2861232_WAR
	.align		4
.L_792:
        /*0008*/ 	.byte	0x01, 0x35
	.zero		2


	//----- nvinfo : EIATTR_PARAM_CBANK
	.align		4
        /*000c*/ 	.byte	0x04, 0x0a
        /*000e*/ 	.short	(.L_794 - .L_793)
	.align		4
.L_793:
        /*0010*/ 	.word	index@(.nv.constant0._ZN7cutlass13device_kernelIN5flash19enable_sm80_to_sm89INS1_16FlashAttnFwdSm80INS1_25CollectiveMainloopFwdSm80ILi8ELi1ELb1EN4cute5tupleIJNS5_1CILi128EEENS7_ILi64EEENS7_ILi256EEEEEELi256ENS_6half_tEfNS_4arch4Sm80ELb0ELb0ELb0ELb0ELb0ELb0ELb1ELb1EEENS1_21CollectiveEpilogueFwdINS6_IJS8_SA_S9_EEENS6_IJNS7_ILi1EEESI_SI_EEESC_SE_Li256ELb0ELb1ELb1ELb0EEENS1_19SingleTileSchedulerILb0ELb1ELb1ELi128EEEEEEEEEvNT_6ParamsE)
        /*0014*/ 	.short	0x0160
        /*0016*/ 	.short	0x0418


	//----- nvinfo : EIATTR_CBANK_PARAM_SIZE
	.align		4
.L_794:
        /*0018*/ 	.byte	0x03, 0x19
        /*001a*/ 	.short	0x0418


	//----- nvinfo : EIATTR_KPARAM_INFO
	.align		4
        /*001c*/ 	.byte	0x04, 0x17
        /*001e*/ 	.short	(.L_796 - .L_795)
.L_795:
        /*0020*/ 	.word	0x00000000
        /*0024*/ 	.short	0x0000
        /*0026*/ 	.short	0x0000
        /*0028*/ 	.byte	0x00, 0xf0, 0x61, 0x10


	//----- nvinfo : EIATTR_MAXREG_COUNT
	.align		4
.L_796:
        /*002c*/ 	.byte	0x03, 0x1b
        /*002e*/ 	.short	0x00ff


	//----- nvinfo : EIATTR_NUM_BARRIERS
	.align		4
        /*0030*/ 	.byte	0x02, 0x4c
        /*0032*/ 	.byte	0x02
	.zero		1


	//----- nvinfo : EIATTR_ANNOTATIONS
	.align		4
        /*0034*/ 	.byte	0x04, 0x55
        /*0036*/ 	.short	(.L_798 - .L_797)


	//   ....[0]....
.L_797:
        /* <DEDUP_REMOVED lines=41> */


	//----- nvinfo : EIATTR_MERCURY_ISA_VERSION
	.align		4
.L_798:
        /*02b8*/ 	.byte	0x03, 0x5f
        /*02ba*/ 	.short	0x0000


	//----- nvinfo : EIATTR_COOP_GROUP_MASK_REGIDS
	.align		4
        /*02bc*/ 	.byte	0x04, 0x29
        /*02be*/ 	.short	(.L_800 - .L_799)


	//   ....[0]....
.L_799:
        /*02c0*/ 	.word	0xffffffff


	//   ....[1]....
        /*02c4*/ 	.word	0xffffffff


	//   ....[2]....
        /*02c8*/ 	.word	0xffffffff


	//   ....[3]....
        /*02cc*/ 	.word	0xffffffff


	//   ....[4]....
        /*02d0*/ 	.word	0xffffffff


	//   ....[5]....
        /*02d4*/ 	.word	0xffffffff


	//   ....[6]....
        /*02d8*/ 	.word	0xffffffff


	//   ....[7]....
        /*02dc*/ 	.word	0xffffffff


	//   ....[8]....
        /*02e0*/ 	.word	0xffffffff


	//   ....[9]....
        /*02e4*/ 	.word	0xffffffff


	//   ....[10]....
        /*02e8*/ 	.word	0xffffffff


	//   ....[11]....
        /*02ec*/ 	.word	0xffffffff


	//   ....[12]....
        /*02f0*/ 	.word	0xffffffff


	//   ....[13]....
        /*02f4*/ 	.word	0xffffffff


	//   ....[14]....
        /*02f8*/ 	.word	0xffffffff


	//   ....[15]....
        /*02fc*/ 	.word	0xffffffff


	//   ....[16]....
        /*0300*/ 	.word	0xffffffff


	//   ....[17]....
        /*0304*/ 	.word	0xffffffff


	//   ....[18]....
        /*0308*/ 	.word	0xffffffff


	//   ....[19]....
        /*030c*/ 	.word	0xffffffff


	//   ....[20]....
        /*0310*/ 	.word	0xffffffff


	//   ....[21]....
        /*0314*/ 	.word	0xffffffff


	//   ....[22]....
        /*0318*/ 	.word	0xffffffff


	//   ....[23]....
        /*031c*/ 	.word	0xffffffff


	//   ....[24]....
        /*0320*/ 	.word	0xffffffff


	//   ....[25]....
        /*0324*/ 	.word	0xffffffff


	//   ....[26]....
        /*0328*/ 	.word	0xffffffff


	//   ....[27]....
        /*032c*/ 	.word	0xffffffff


	//   ....[28]....
        /*0330*/ 	.word	0xffffffff


	//----- nvinfo : EIATTR_COOP_GROUP_INSTR_OFFSETS
	.align		4
.L_800:
        /*0334*/ 	.byte	0x04, 0x28
        /*0336*/ 	.short	(.L_802 - .L_801)


	//   ....[0]....
.L_801:
        /*0338*/ 	.word	0x00000060


	//   ....[1]....
        /*033c*/ 	.word	0x00000dc0


	//   ....[2]....
        /*0340*/ 	.word	0x00000df0


	//   ....[3]....
        /*0344*/ 	.word	0x00000e20


	//   ....[4]....
        /*0348*/ 	.word	0x00000eb0


	//   ....[5]....
        /*034c*/ 	.word	0x00001140


	//   ....[6]....
        /*0350*/ 	.word	0x00001170


	//   ....[7]....
        /*0354*/ 	.word	0x000011e0


	//   ....[8]....
        /*0358*/ 	.word	0x000011f0


	//   ....[9]....
        /*035c*/ 	.word	0x00003120


	//   ....[10]....
        /*0360*/ 	.word	0x000031e0


	//   ....[11]....
        /*0364*/ 	.word	0x000031f0


	//   ....[12]....
        /*0368*/ 	.word	0x00003250


	//   ....[13]....
        /*036c*/ 	.word	0x000069c0


	//   ....[14]....
        /*0370*/ 	.word	0x000069e0


	//   ....[15]....
        /*0374*/ 	.word	0x00007110


	//   ....[16]....
        /*0378*/ 	.word	0x00007130


	//   ....[17]....
        /*037c*/ 	.word	0x00008b50


	//   ....[18]....
        /*0380*/ 	.word	0x00008b60


	//   ....[19]....
        /*0384*/ 	.word	0x00008b90


	//   ....[20]....
        /*0388*/ 	.word	0x00008ba0


	//   ....[21]....
        /*038c*/ 	.word	0x00009ac0


	//   ....[22]....
        /*0390*/ 	.word	0x00009af0


	//   ....[23]....
        /*0394*/ 	.word	0x00009b10


	//   ....[24]....
        /*0398*/ 	.word	0x00009b30


	//   ....[25]....
        /*039c*/ 	.word	0x00009bb0


	//   ....[26]....
        /*03a0*/ 	.word	0x00009be0


	//   ....[27]....
        /*03a4*/ 	.word	0x0000a820


	//   ....[28]....
        /*03a8*/ 	.word	0x0000a830


	//----- nvinfo : EIATTR_EXIT_INSTR_OFFSETS
	.align		4
.L_802:
        /*03ac*/ 	.byte	0x04, 0x1c
        /*03ae*/ 	.short	(.L_804 - .L_803)


	//   ....[0]....
.L_803:
        /*03b0*/ 	.word	0x000001c0


	//   ....[1]....
        /*03b4*/ 	.word	0x0000a840


	//   ....[2]....
        /*03b8*/ 	.word	0x0000b3e0


	//   ....[3]....
        /*03bc*/ 	.word	0x0000b430


	//   ....[4]....
        /*03c0*/ 	.word	0x0000b460


	//   ....[5]....
        /*03c4*/ 	.word	0x0000b4c0


	//   ....[6]....
        /*03c8*/ 	.word	0x0000b750


	//----- nvinfo : EIATTR_CTAIDZ_USED
	.align		4
.L_804:
        /*03cc*/ 	.byte	0x01, 0x04
	.zero		2


	//----- nvinfo : EIATTR_MAX_THREADS
	.align		4
        /*03d0*/ 	.byte	0x04, 0x05
        /*03d2*/ 	.short	(.L_806 - .L_805)
.L_805:
        /*03d4*/ 	.word	0x00000100
        /*03d8*/ 	.word	0x00000001
        /*03dc*/ 	.word	0x00000001


	//----- nvinfo : EIATTR_CRS_STACK_SIZE
	.align		4
.L_806:
        /*03e0*/ 	.byte	0x04, 0x1e
        /*03e2*/ 	.short	(.L_808 - .L_807)
.L_807:
        /*03e4*/ 	.word	0x00000000
.L_808:


//--------------------- .nv.info._ZN7cutlass13device_kernelIN5flash19enable_sm80_to_sm89INS1_16FlashAttnFwdSm80INS1_25CollectiveMainloopFwdSm80ILi8ELi1ELb1EN4cute5tupleIJNS5_1CILi128EEENS7_ILi48EEENS7_ILi256EEEEEELi256ENS_6half_tEfNS_4arch4Sm80ELb0ELb0ELb0ELb1ELb0ELb0ELb1ELb1EEENS1_21CollectiveEpilogueFwdINS6_IJS8_SA_S9_EEENS6_IJNS7_ILi1EEESI_SI_EEESC_SE_Li256ELb1ELb1ELb1ELb0EEENS1_36VarlenDynamicPersistentTileSchedulerILi128ELi48ELi256ELi256ELb1ELb1ELb0ELb0ELb1ELb1EEEEEEEEEvNT_6ParamsE --------------------------
	.section	.nv.info._ZN7cutlass13device_kernelIN5flash19enable_sm80_to_sm89INS1_16FlashAttnFwdSm80INS1_25CollectiveMainloopFwdSm80ILi8ELi1ELb1EN4cute5tupleIJNS5_1CILi128EEENS7_ILi48EEENS7_ILi256EEEEEELi256ENS_6half_tEfNS_4arch4Sm80ELb0ELb0ELb0ELb1ELb0ELb0ELb1ELb1EEENS1_21CollectiveEpilogueFwdINS6_IJS8_SA_S9_EEENS6_IJNS7_ILi1EEESI_SI_EEESC_SE_Li256ELb1ELb1ELb1ELb0EEENS1_36VarlenDynamicPersistentTileSchedulerILi128ELi48ELi256ELi256ELb1ELb1ELb0ELb0ELb1ELb1EEEEEEEEEvNT_6ParamsE,"",@"SHT_CUDA_INFO"
	.sectionflags	@""
	.align	4


	//----- nvinfo : EIATTR_CUDA_API_VERSION
	.align		4
        /*0000*/ 	.byte	0x04, 0x37
        /*0002*/ 	.short	(.L_810 - .L_809)
.L_809:
        /*0004*/ 	.word	0x00000082


	//----- nvinfo : EIATTR_SW2861232_WAR
	.align		4
.L_810:
        /*0008*/ 	.byte	0x01, 0x35
	.zero		2


	//----- nvinfo : EIATTR_PARAM_CBANK
	.align		4
        /*000c*/ 	.byte	0x04, 0x0a
        /*000e*/ 	.short	(.L_812 - .L_811)
	.align		4
.L_811:
        /*0010*/ 	.word	index@(.nv.constant0._ZN7cutlass13device_kernelIN5flash19enable_sm80_to_sm89INS1_16FlashAttnFwdSm80INS1_25CollectiveMainloopFwdSm80ILi8ELi1ELb1EN4cute5tupleIJNS5_1CILi128EEENS7_ILi48EEENS7_ILi256EEEEEELi256ENS_6half_tEfNS_4arch4Sm80ELb0ELb0ELb0ELb1ELb0ELb0ELb1ELb1EEENS1_21CollectiveEpilogueFwdINS6_IJS8_SA_S9_EEENS6_IJNS7_ILi1EEESI_SI_EEESC_SE_Li256ELb1ELb1ELb1ELb0EEENS1_36VarlenDynamicPersistentTileSchedulerILi128ELi48ELi256ELi256ELb1ELb1ELb0ELb0ELb1ELb1EEEEEEEEEvNT_6ParamsE)
        /*0014*/ 	.short	0x0160
        /*0016*/ 	.short	0x0438


	//----- nvinfo : EIATTR_CBANK_PARAM_SIZE
	.align		4
.L_812:
        /*0018*/ 	.byte	0x03, 0x19
        /*001a*/ 	.short	0x0438


	//----- nvinfo : EIATTR_KPARAM_INFO
	.align		4
        /*001c*/ 	.byte	0x04, 0x17
        /*001e*/ 	.short	(.L_814 - .L_813)
.L_813:
        /*0020*/ 	.word	0x00000000
        /*0024*/ 	.short	0x0000
        /*0026*/ 	.short	0x0000
        /*0028*/ 	.byte	0x00, 0xf0, 0xe1, 0x10


	//----- nvinfo : EIATTR_MAXREG_COUNT
	.align		4
.L_814:
        /*002c*/ 	.byte	0x03, 0x1b
        /*002e*/ 	.short	0x00ff


	//----- nvinfo : EIATTR_NUM_BARRIERS
	.align		4
        /*0030*/ 	.byte	0x02, 0x4c
        /*0032*/ 	.byte	0x06
	.zero		1


	//----- nvinfo : EIATTR_ANNOTATIONS
	.align		4
        /*0034*/ 	.byte	0x04, 0x55
        /*0036*/ 	.short	(.L_816 - .L_815)


	//   ....[0]....
.L_815:
        /* <DEDUP_REMOVED lines=95> */


	//----- nvinfo : EIATTR_MERCURY_ISA_VERSION
	.align		4
.L_816:
        /*0610*/ 	.byte	0x03, 0x5f
        /*0612*/ 	.short	0x0000


	//----- nvinfo : EIATTR_INT_WARP_WIDE_INSTR_OFFSETS
	.align		4
        /*0614*/ 	.byte	0x04, 0x31
        /*0616*/ 	.short	(.L_818 - .L_817)


	//   ....[0]....
.L_817:
        /*0618*/ 	.word	0x00008ba0


	//   ....[1]....
        /*061c*/ 	.word	0x00008c20


	//----- nvinfo : EIATTR_COOP_GROUP_MASK_REGIDS
	.align		4
.L_818:
        /*0620*/ 	.byte	0x04, 0x29
        /*0622*/ 	.short	(.L_820 - .L_819)


	//   ....[0]....
.L_819:
        /*0624*/ 	.word	0xffffffff


	//   ....[1]....
        /*0628*/ 	.word	0xffffffff


	//   ....[2]....
        /*062c*/ 	.word	0xffffffff


	//   ....[3]....
        /*0630*/ 	.word	0xffffffff


	//   ....[4]....
        /*0634*/ 	.word	0xffffffff


	//   ....[5]....
        /*0638*/ 	.word	0xffffffff


	//   ....[6]....
        /*063c*/ 	.word	0xffffffff


	//   ....[7]....
        /*0640*/ 	.word	0xffffffff


	//   ....[8]....
        /*0644*/ 	.word	0xffffffff


	//   ....[9]....
        /*0648*/ 	.word	0xffffffff


	//   ....[10]....
        /*064c*/ 	.word	0xffffffff


	//   ....[11]....
        /*0650*/ 	.word	0xffffffff


	//   ....[12]....
        /*0654*/ 	.word	0xffffffff


	//   ....[13]....
        /*0658*/ 	.word	0xffffffff


	//   ....[14]....
        /*065c*/ 	.word	0xffffffff


	//   ....[15]....
        /*0660*/ 	.word	0xffffffff


	//   ....[16]....
        /*0664*/ 	.word	0xffffffff


	//   ....[17]....
        /*0668*/ 	.word	0xffffffff


	//   ....[18]....
        /*066c*/ 	.word	0xffffffff


	//   ....[19]....
        /*0670*/ 	.word	0xffffffff


	//   ....[20]....
        /*0674*/ 	.word	0xffffffff


	//   ....[21]....
        /*0678*/ 	.word	0xffffffff


	//   ....[22]....
        /*067c*/ 	.word	0xffffffff


	//   ....[23]....
        /*0680*/ 	.word	0xffffffff


	//   ....[24]....
        /*0684*/ 	.word	0xffffffff


	//   ....[25]....
        /*0688*/ 	.word	0xffffffff


	//   ....[26]....
        /*068c*/ 	.word	0xffffffff


	//   ....[27]....
        /*0690*/ 	.word	0xffffffff


	//   ....[28]....
        /*0694*/ 	.word	0xffffffff


	//   ....[29]....
        /*0698*/ 	.word	0xffffffff


	//   ....[30]....
        /*069c*/ 	.word	0xffffffff


	//   ....[31]....
        /*06a0*/ 	.word	0xffffffff


	//   ....[32]....
        /*06a4*/ 	.word	0xffffffff


	//   ....[33]....
        /*06a8*/ 	.word	0xffffffff


	//   ....[34]....
        /*06ac*/ 	.word	0xffffffff


	//   ....[35]....
        /*06b0*/ 	.word	0xffffffff


	//   ....[36]....
        /*06b4*/ 	.word	0xffffffff


	//   ....[37]....
        /*06b8*/ 	.word	0xffffffff


	//   ....[38]....
        /*06bc*/ 	.word	0xffffffff


	//   ....[39]....
        /*06c0*/ 	.word	0xffffffff


	//   ....[40]....
        /*06c4*/ 	.word	0xffffffff


	//   ....[41]....
        /*06c8*/ 	.word	0xffffffff


	//   ....[42]....
        /*06cc*/ 	.word	0xffffffff


	//   ....[43]....
        /*06d0*/ 	.word	0xffffffff


	//   ....[44]....
        /*06d4*/ 	.word	0xffffffff


	//   ....[45]....
        /*06d8*/ 	.word	0xffffffff


	//   ....[46]....
        /*06dc*/ 	.word	0xffffffff


	//   ....[47]....
        /*06e0*/ 	.word	0xffffffff


	//   ....[48]....
        /*06e4*/ 	.word	0xffffffff


	//   ....[49]....
        /*06e8*/ 	.word	0xffffffff


	//   ....[50]....
        /*06ec*/ 	.word	0xffffffff


	//   ....[51]....
        /*06f0*/ 	.word	0xffffffff


	//   ....[52]....
        /*06f4*/ 	.word	0xffffffff


	//   ....[53]....
        /*06f8*/ 	.word	0xffffffff


	//   ....[54]....
        /*06fc*/ 	.word	0xffffffff


	//   ....[55]....
        /*0700*/ 	.word	0xffffffff


	//   ....[56]....
        /*0704*/ 	.word	0xffffffff


	//   ....[57]....
        /*0708*/ 	.word	0xffffffff


	//   ....[58]....
        /*070c*/ 	.word	0xffffffff


	//   ....[59]....
        /*0710*/ 	.word	0xffffffff


	//   ....[60]....
        /*0714*/ 	.word	0xffffffff


	//   ....[61]....
        /*0718*/ 	.word	0xffffffff


	//   ....[62]....
        /*071c*/ 	.word	0xffffffff


	//   ....[63]....
        /*0720*/ 	.word	0xffffffff


	//   ....[64]....
        /*0724*/ 	.word	0xffffffff


	//   ....[65]....
        /*0728*/ 	.word	0xffffffff


	//   ....[66]....
        /*072c*/ 	.word	0xffffffff


	//   ....[67]....
        /*0730*/ 	.word	0xffffffff


	//   ....[68]....
        /*0734*/ 	.word	0xffffffff


	//   ....[69]....
        /*0738*/ 	.word	0xffffffff


	//   ....[70]....
        /*073c*/ 	.word	0xffffffff


	//   ....[71]....
        /*0740*/ 	.word	0xffffffff


	//   ....[72]....
        /*0744*/ 	.word	0xffffffff


	//   ....[73]....
        /*0748*/ 	.word	0xffffffff


	//   ....[74]....
        /*074c*/ 	.word	0xffffffff


	//   ....[75]....
        /*0750*/ 	.word	0xffffffff


	//   ....[76]....
        /*0754*/ 	.word	0xffffffff


	//   ....[77]....
        /*0758*/ 	.word	0xffffffff


	//   ....[78]....
        /*075c*/ 	.word	0xffffffff


	//   ....[79]....
        /*0760*/ 	.word	0xffffffff


	//   ....[80]....
        /*0764*/ 	.word	0xffffffff


	//   ....[81]....
        /*0768*/ 	.word	0xffffffff


	//   ....[82]....
        /*076c*/ 	.word	0xffffffff


	//   ....[83]....
        /*0770*/ 	.word	0xffffffff


	//   ....[84]....
        /*0774*/ 	.word	0xffffffff


	//   ....[85]....
        /*0778*/ 	.word	0xffffffff


	//   ....[86]....
        /*077c*/ 	.word	0xffffffff


	//   ....[87]....
        /*0780*/ 	.word	0xffffffff


	//   ....[88]....
        /*0784*/ 	.word	0xffffffff


	//   ....[89]....
        /*0788*/ 	.word	0xffffffff


	//   ....[90]....
        /*078c*/ 	.word	0xffffffff


	//   ....[91]....
        /*0790*/ 	.word	0xffffffff


	//   ....[92]....
        /*0794*/ 	.word	0xffffffff


	//   ....[93]....
        /*0798*/ 	.word	0xffffffff


	//   ....[94]....
        /*079c*/ 	.word	0xffffffff


	//   ....[95]....
        /*07a0*/ 	.word	0xffffffff


	//   ....[96]....
        /*07a4*/ 	.word	0xffffffff


	//   ....[97]....
        /*07a8*/ 	.word	0xffffffff


	//   ....[98]....
        /*07ac*/ 	.word	0xffffffff


	//   ....[99]....
        /*07b0*/ 	.word	0xffffffff


	//   ....[100]....
        /*07b4*/ 	.word	0xffffffff


	//   ....[101]....
        /*07b8*/ 	.word	0xffffffff


	//   ....[102]....
        /*07bc*/ 	.word	0xffffffff


	//   ....[103]....
        /*07c0*/ 	.word	0xffffffff


	//   ....[104]....
        /*07c4*/ 	.word	0xffffffff


	//   ....[105]....
        /*07c8*/ 	.word	0xffffffff


	//   ....[106]....
        /*07cc*/ 	.word	0xffffffff


	//   ....[107]....
        /*07d0*/ 	.word	0xffffffff


	//   ....[108]....
        /*07d4*/ 	.word	0xffffffff


	//   ....[109]....
        /*07d8*/ 	.word	0xffffffff


	//   ....[110]....
        /*07dc*/ 	.word	0xffffffff


	//   ....[111]....
        /*07e0*/ 	.word	0xffffffff


	//   ....[112]....
        /*07e4*/ 	.word	0xffffffff


	//   ....[113]....
        /*07e8*/ 	.word	0xffffffff


	//   ....[114]....
        /*07ec*/ 	.word	0xffffffff


	//   ....[115]....
        /*07f0*/ 	.word	0xffffffff


	//   ....[116]....
        /*07f4*/ 	.word	0xffffffff


	//   ....[117]....
        /*07f8*/ 	.word	0xffffffff


	//   ....[118]....
        /*07fc*/ 	.word	0xffffffff


	//   ....[119]....
        /*0800*/ 	.word	0xffffffff


	//   ....[120]....
        /*0804*/ 	.word	0xffffffff


	//   ....[121]....
        /*0808*/ 	.word	0xffffffff


	//   ....[122]....
        /*080c*/ 	.word	0xffffffff


	//   ....[123]....
        /*0810*/ 	.word	0xffffffff


	//   ....[124]....
        /*0814*/ 	.word	0xffffffff


	//   ....[125]....
        /*0818*/ 	.word	0xffffffff


	//   ....[126]....
        /*081c*/ 	.word	0xffffffff


	//   ....[127]....
        /*0820*/ 	.word	0xffffffff


	//   ....[128]....
        /*0824*/ 	.word	0xffffffff


	//   ....[129]....
        /*0828*/ 	.word	0xffffffff


	//   ....[130]....
        /*082c*/ 	.word	0xffffffff


	//----- nvinfo : EIATTR_COOP_GROUP_INSTR_OFFSETS
	.align		4
.L_820:
        /*0830*/ 	.byte	0x04, 0x28
        /*0832*/ 	.short	(.L_822 - .L_821)


	//   ....[0]....
.L_821:
        /*0834*/ 	.word	0x00000050


	//   ....[1]....
        /*0838*/ 	.word	0x00000200


	//   ....[2]....
        /*083c*/ 	.word	0x00000230


	//   ....[3]....
        /*0840*/ 	.word	0x00000260


	//   ....[4]....
        /*0844*/ 	.word	0x00000290


	//   ....[5]....
        /*0848*/ 	.word	0x000002c0


	//   ....[6]....
        /*084c*/ 	.word	0x000002f0


	//   ....[7]....
        /*0850*/ 	.word	0x00000460


	//   ....[8]....
        /*0854*/ 	.word	0x000004a0


	//   ....[9]....
        /*0858*/ 	.word	0x000004d0


	//   ....[10]....
        /*085c*/ 	.word	0x00000500


	//   ....[11]....
        /*0860*/ 	.word	0x00000530


	//   ....[12]....
        /*0864*/ 	.word	0x00000560


	//   ....[13]....
        /*0868*/ 	.word	0x000005f0


	//   ....[14]....
        /*086c*/ 	.word	0x00000620


	//   ....[15]....
        /*0870*/ 	.word	0x00000630


	//   ....[16]....
        /*0874*/ 	.word	0x000006a0


	//   ....[17]....
        /*0878*/ 	.word	0x000022f0


	//   ....[18]....
        /*087c*/ 	.word	0x00002320


	//   ....[19]....
        /*0880*/ 	.word	0x00002350


	//   ....[20]....
        /*0884*/ 	.word	0x000023c0


	//   ....[21]....
        /*0888*/ 	.word	0x00002570


	//   ....[22]....
        /*088c*/ 	.word	0x00002590


	//   ....[23]....
        /*0890*/ 	.word	0x000025d0


	//   ....[24]....
        /*0894*/ 	.word	0x00002600


	//   ....[25]....
        /*0898*/ 	.word	0x000040c0


	//   ....[26]....
        /*089c*/ 	.word	0x00004200


	//   ....[27]....
        /*08a0*/ 	.word	0x00004250


	//   ....[28]....
        /*08a4*/ 	.word	0x000042d0


	//   ....[29]....
        /*08a8*/ 	.word	0x000068d0


	//   ....[30]....
        /*08ac*/ 	.word	0x000068f0


	//   ....[31]....
        /*08b0*/ 	.word	0x00006ec0


	//   ....[32]....
        /*08b4*/ 	.word	0x00006fb0


	//   ....[33]....
        /*08b8*/ 	.word	0x00008180


	//   ....[34]....
        /*08bc*/ 	.word	0x000081a0


	//   ....[35]....
        /*08c0*/ 	.word	0x000081c0


	//   ....[36]....
        /*08c4*/ 	.word	0x000081e0


	//   ....[37]....
        /*08c8*/ 	.word	0x00009a60


	//   ....[38]....
        /*08cc*/ 	.word	0x00009a70


	//   ....[39]....
        /*08d0*/ 	.word	0x00009a90


	//   ....[40]....
        /*08d4*/ 	.word	0x00009ab0


	//   ....[41]....
        /*08d8*/ 	.word	0x00009ef0


	//   ....[42]....
        /*08dc*/ 	.word	0x00009f10


	//   ....[43]....
        /*08e0*/ 	.word	0x0000a0e0


	//   ....[44]....
        /*08e4*/ 	.word	0x0000a0f0


	//   ....[45]....
        /*08e8*/ 	.word	0x0000a2d0


	//   ....[46]....
        /*08ec*/ 	.word	0x0000a2f0


	//   ....[47]....
        /*08f0*/ 	.word	0x0000a4d0


	//   ....[48]....
        /*08f4*/ 	.word	0x0000a4e0


	//   ....[49]....
        /*08f8*/ 	.word	0x0000a8c0


	//   ....[50]....
        /*08fc*/ 	.word	0x0000a8e0


	//   ....[51]....
        /*0900*/ 	.word	0x0000b530


	//   ....[52]....
        /*0904*/ 	.word	0x0000b540


	//   ....[53]....
        /*0908*/ 	.word	0x0000c5b0


	//   ....[54]....
        /*090c*/ 	.word	0x0000c5d0


	//   ....[55]....
        /*0910*/ 	.word	0x0000c7b0


	//   ....[56]....
        /*0914*/ 	.word	0x0000c7c0


	//   ....[57]....
        /*0918*/ 	.word	0x0000c9a0


	//   ....[58]....
        /*091c*/ 	.word	0x0000c9c0


	//   ....[59]....
        /*0920*/ 	.word	0x0000cba0


	//   ....[60]....
        /*0924*/ 	.word	0x0000cbb0


	//   ....[61]....
        /*0928*/ 	.word	0x0000ce50


	//   ....[62]....
        /*092c*/ 	.word	0x0000ce70


	//   ....[63]....
        /*0930*/ 	.word	0x0000cfa0


	//   ....[64]....
        /*0934*/ 	.word	0x0000cfe0


	//   ....[65]....
        /*0938*/ 	.word	0x0000d010


	//   ....[66]....
        /*093c*/ 	.word	0x0000d040


	//   ....[67]....
        /*0940*/ 	.word	0x0000d070


	//   ....[68]....
        /*0944*/ 	.word	0x0000d0a0


	//   ....[69]....
        /*0948*/ 	.word	0x0000d200


	//   ....[70]....
        /*094c*/ 	.word	0x0000d240


	//   ....[71]....
        /*0950*/ 	.word	0x0000d270


	//   ....[72]....
        /*0954*/ 	.word	0x0000d2a0


	//   ....[73]....
        /*0958*/ 	.word	0x0000d2d0


	//   ....[74]....
        /*095c*/ 	.word	0x0000d300


	//   ....[75]....
        /*0960*/ 	.word	0x0000d390


	//   ....[76]....
        /*0964*/ 	.word	0x0000d3c0


	//   ....[77]....
        /*0968*/ 	.word	0x0000d3d0


	//   ....[78]....
        /*096c*/ 	.word	0x0000d430


	//   ....[79]....
        /*0970*/ 	.word	0x0000da10


	//   ....[80]....
        /*0974*/ 	.word	0x0000da70


	//   ....[81]....
        /*0978*/ 	.word	0x0000dac0


	//   ....[82]....
        /*097c*/ 	.word	0x0000db10


	//   ....[83]....
        /*0980*/ 	.word	0x0000db60


	//   ....[84]....
        /*0984*/ 	.word	0x0000dbd0


	//   ....[85]....
        /*0988*/ 	.word	0x0000dc10


	//   ....[86]....
        /*098c*/ 	.word	0x0000dc80


	//   ....[87]....
        /*0990*/ 	.word	0x0000dcf0


	//   ....[88]....
        /*0994*/ 	.word	0x0000dd50


	//   ....[89]....
        /*0998*/ 	.word	0x0000ddd0


	//   ....[90]....
        /*099c*/ 	.word	0x0000de20


	//   ....[91]....
        /*09a0*/ 	.word	0x0000de70


	//   ....[92]....
        /*09a4*/ 	.word	0x0000ded0


	//   ....[93]....
        /*09a8*/ 	.word	0x0000df40


	//   ....[94]....
        /*09ac*/ 	.word	0x0000dfb0


	//   ....[95]....
        /*09b0*/ 	.word	0x0000e010


	//   ....[96]....
        /*09b4*/ 	.word	0x0000e070


	//   ....[97]....
        /*09b8*/ 	.word	0x0000e0d0


	//   ....[98]....
        /*09bc*/ 	.word	0x0000e140


	//   ....[99]....
        /*09c0*/ 	.word	0x0000e1a0


	//   ....[100]....
        /*09c4*/ 	.word	0x0000e200


	//   ....[101]....
        /*09c8*/ 	.word	0x0000e260


	//   ....[102]....
        /*09cc*/ 	.word	0x0000e2d0


	//   ....[103]....
        /*09d0*/ 	.word	0x0000e330


	//   ....[104]....
        /*09d4*/ 	.word	0x0000e390


	//   ....[105]....
        /*09d8*/ 	.word	0x0000e3f0


	//   ....[106]....
        /*09dc*/ 	.word	0x0000e460


	//   ....[107]....
        /*09e0*/ 	.word	0x0000e4c0


	//   ....[108]....
        /*09e4*/ 	.word	0x0000e520


	//   ....[109]....
        /*09e8*/ 	.word	0x0000e580


	//   ....[110]....
        /*09ec*/ 	.word	0x0000e5f0


	//   ....[111]....
        /*09f0*/ 	.word	0x0000e650


	//   ....[112]....
        /*09f4*/ 	.word	0x0000e6b0


	//   ....[113]....
        /*09f8*/ 	.word	0x0000e710


	//   ....[114]....
        /*09fc*/ 	.word	0x0000e780


	//   ....[115]....
        /*0a00*/ 	.word	0x0000e7d0


	//   ....[116]....
        /*0a04*/ 	.word	0x0000e810


	//   ....[117]....
        /*0a08*/ 	.word	0x0000e860


	//   ....[118]....
        /*0a0c*/ 	.word	0x0000e8b0


	//   ....[119]....
        /*0a10*/ 	.word	0x0000e900


	//   ....[120]....
        /*0a14*/ 	.word	0x0000e970


	//   ....[121]....
        /*0a18*/ 	.word	0x0000e9b0


	//   ....[122]....
        /*0a1c*/ 	.word	0x0000ea00


	//   ....[123]....
        /*0a20*/ 	.word	0x0000ea50


	//   ....[124]....
        /*0a24*/ 	.word	0x0000eaa0


	//   ....[125]....
        /*0a28*/ 	.word	0x0000eaf0


	//   ....[126]....
        /*0a2c*/ 	.word	0x0000eb60


	//   ....[127]....
        /*0a30*/ 	.word	0x0000eba0


	//   ....[128]....
        /*0a34*/ 	.word	0x0000ec10


	//   ....[129]....
        /*0a38*/ 	.word	0x0000ec70


	//   ....[130]....
        /*0a3c*/ 	.word	0x0000ecd0


	//----- nvinfo : EIATTR_EXIT_INSTR_OFFSETS
	.align		4
.L_822:
        /*0a40*/ 	.byte	0x04, 0x1c
        /*0a42*/ 	.short	(.L_824 - .L_823)


	//   ....[0]....
.L_823:
        /*0a44*/ 	.word	0x00000c10


	//   ....[1]....
        /*0a48*/ 	.word	0x0000d9d0


	//----- nvinfo : EIATTR_MAX_THREADS
	.align		4
.L_824:
        /*0a4c*/ 	.byte	0x04, 0x05
        /*0a4e*/ 	.short	(.L_826 - .L_825)
.L_825:
        /*0a50*/ 	.word	0x00000100
        /*0a54*/ 	.word	0x00000001
        /*0a58*/ 	.word	0x00000001


	//----- nvinfo : EIATTR_CRS_STACK_SIZE
	.align		4
.L_826:
        /*0a5c*/ 	.byte	0x04, 0x1e
        /*0a5e*/ 	.short	(.L_828 - .L_827)
.L_827:
        /*0a60*/ 	.word	0x00000000
.L_828:


//--------------------- .nv.info._ZN7cutlass13device_kernelIN5flash19enable_sm80_to_sm89INS1_16FlashAttnFwdSm80INS1_25CollectiveMainloopFwdSm80ILi8ELi1ELb0EN4cute5tupleIJNS5_1CILi128EEENS7_ILi32EEENS7_ILi256EEEEEELi256ENS_6half_tEfNS_4arch4Sm80ELb0ELb0ELb0ELb1ELb0ELb1ELb1ELb1EEENS1_21CollectiveEpilogueFwdINS6_IJS8_SA_S9_EEENS6_IJNS7_ILi1EEESI_SI_EEESC_SE_Li256ELb1ELb1ELb1ELb0EEENS1_36VarlenDynamicPersistentTileSchedulerILi128ELi32ELi256ELi256ELb1ELb1ELb0ELb0ELb1ELb1EEEEEEEEEvNT_6ParamsE --------------------------
	.section	.nv.info._ZN7cutlass13device_kernelIN5flash19enable_sm80_to_sm89INS1_16FlashAttnFwdSm80INS1_25CollectiveMainloopFwdSm80ILi8ELi1ELb0EN4cute5tupleIJNS5_1CILi128EEENS7_ILi32EEENS7_ILi256EEEEEELi256ENS_6half_tEfNS_4arch4Sm80ELb0ELb0ELb0ELb1ELb0ELb1ELb1ELb1EEENS1_21CollectiveEpilogueFwdINS6_IJS8_SA_S9_EEENS6_IJNS7_ILi1EEESI_SI_EEESC_SE_Li256ELb1ELb1ELb1ELb0EEENS1_36VarlenDynamicPersistentTileSchedulerILi128ELi32ELi256ELi256ELb1ELb1ELb0ELb0ELb1ELb1EEEEEEEEEvNT_6ParamsE,"",@"SHT_CUDA_INFO"
	.sectionflags	@""
	.align	4


	//----- nvinfo : EIATTR_CUDA_API_VERSION
	.align		4
        /*0000*/ 	.byte	0x04, 0x37
        /*0002*/ 	.short	(.L_830 - .L_829)
.L_829:
        /*0004*/ 	.word	0x00000082


	//----- nvinfo : EIATTR_SW2861232_WAR
	.align		4
.L_830:
        /*0008*/ 	.byte	0x01, 0x35
	.zero		2


	//----- nvinfo : EIATTR_PARAM_CBANK
	.align		4
        /*000c*/ 	.byte	0x04, 0x0a
        /*000e*/ 	.short	(.L_832 - .L_831)
	.align		4
.L_831:
        /*0010*/ 	.word	index@(.nv.constant0._ZN7cutlass13device_kernelIN5flash19enable_sm80_to_sm89INS1_16FlashAttnFwdSm80INS1_25CollectiveMainloopFwdSm80ILi8ELi1ELb0EN4cute5tupleIJNS5_1CILi128EEENS7_ILi32EEENS7_ILi256EEEEEELi256ENS_6half_tEfNS_4arch4Sm80ELb0ELb0ELb0ELb1ELb0ELb1ELb1ELb1EEENS1_21CollectiveEpilogueFwdINS6_IJS8_SA_S9_EEENS6_IJNS7_ILi1EEESI_SI_EEESC_SE_Li256ELb1ELb1ELb1ELb0EEENS1_36VarlenDynamicPersistentTileSchedulerILi128ELi32ELi256ELi256ELb1ELb1ELb0ELb0ELb1ELb1EEEEEEEEEvNT_6ParamsE)
        /*0014*/ 	.short	0x0160
        /*0016*/ 	.short	0x0438


	//----- nvinfo : EIATTR_CBANK_PARAM_SIZE
	.align		4
.L_832:
        /*0018*/ 	.byte	0x03, 0x19
        /*001a*/ 	.short	0x0438


	//----- nvinfo : EIATTR_KPARAM_INFO
	.align		4
        /*001c*/ 	.byte	0x04, 0x17
        /*001e*/ 	.short	(.L_834 - .L_833)
.L_833:
        /*0020*/ 	.word	0x00000000
        /*0024*/ 	.short	0x0000
        /*0026*/ 	.short	0x0000
        /*0028*/ 	.byte	0x00, 0xf0, 0xe1, 0x10


	//----- nvinfo : EIATTR_MAXREG_COUNT
	.align		4
.L_834:
        /*002c*/ 	.byte	0x03, 0x1b
        /*002e*/ 	.short	0x00ff


	//----- nvinfo : EIATTR_NUM_BARRIERS
	.align		4
        /*0030*/ 	.byte	0x02, 0x4c
        /*0032*/ 	.byte	0x06
	.zero		1


	//----- nvinfo : EIATTR_ANNOTATIONS
	.align		4
        /*0034*/ 	.byte	0x04, 0x55
        /*0036*/ 	.short	(.L_836 - .L_835)


	//   ....[0]....
.L_835:
        /*0038*/ 	.word	0x00000001
        /*003c*/ 	.byte	0x70, 0x00, 0x00, 0x00, 0x01, 0x00, 0x00, 0x00, 0xb0, 0x0e, 0x00, 0x00, 0x01, 0x00, 0x00, 0x00
        /*004c*/ 	.byte	0x70, 0x0f, 0x00, 0x00, 0x01, 0x00, 0x00, 0x00, 0xd0, 0x1d, 0x01, 0x00, 0x01, 0x00, 0x00, 0x00
        /*005c*/ 	.byte	0x10, 0x1e, 0x01, 0x00, 0x01, 0x00, 0x00, 0x00, 0x90, 0x52, 0x01, 0x00


	//----- nvinfo : EIATTR_MERCURY_ISA_VERSION
	.align		4
.L_836:
        /*0068*/ 	.byte	0x03, 0x5f
        /*006a*/ 	.short	0x0000


	//----- nvinfo : EIATTR_INT_WARP_WIDE_INSTR_OFFSETS
	.align		4
        /*006c*/ 	.byte	0x04, 0x31
        /*006e*/ 	.short	(.L_838 - .L_837)


	//   ....[0]....
.L_837:
        /*0070*/ 	.word	0x00011350


	//   ....[1]....
        /*0074*/ 	.word	0x000113d0


	//----- nvinfo : EIATTR_COOP_GROUP_MASK_REGIDS
	.align		4
.L_838:
        /*0078*/ 	.byte	0x04, 0x29
        /*007a*/ 	.short	(.L_840 - .L_839)


	//   ....[0]....
.L_839:
        /*007c*/ 	.word	0xffffffff


	//   ....[1]....
        /*0080*/ 	.word	0xffffffff


	//   ....[2]....
        /*0084*/ 	.word	0xffffffff


	//   ....[3]....
        /*0088*/ 	.word	0xffffffff


	//   ....[4]....
        /*008c*/ 	.word	0xffffffff


	//   ....[5]....
        /*0090*/ 	.word	0xffffffff


	//   ....[6]....
        /*0094*/ 	.word	0xffffffff


	//   ....[7]....
        /*0098*/ 	.word	0xffffffff


	//   ....[8]....
        /*009c*/ 	.word	0xffffffff


	//   ....[9]....
        /*00a0*/ 	.word	0xffffffff


	//   ....[10]....
        /*00a4*/ 	.word	0xffffffff


	//   ....[11]....
        /*00a8*/ 	.word	0xffffffff


	//   ....[12]....
        /*00ac*/ 	.word	0xffffffff


	//   ....[13]....
        /*00b0*/ 	.word	0xffffffff


	//   ....[14]....
        /*00b4*/ 	.word	0xffffffff


	//   ....[15]....
        /*00b8*/ 	.word	0xffffffff


	//   ....[16]....
        /*00bc*/ 	.word	0xffffffff


	//   ....[17]....
        /*00c0*/ 	.word	0xffffffff


	//   ....[18]....
        /*00c4*/ 	.word	0xffffffff


	//   ....[19]....
        /*00c8*/ 	.word	0xffffffff


	//   ....[20]....
        /*00cc*/ 	.word	0xffffffff


	//   ....[21]....
        /*00d0*/ 	.word	0xffffffff


	//   ....[22]....
        /*00d4*/ 	.word	0xffffffff


	//   ....[23]....
        /*00d8*/ 	.word	0xffffffff


	//   ....[24]....
        /*00dc*/ 	.word	0xffffffff


	//   ....[25]....
        /*00e0*/ 	.word	0xffffffff


	//   ....[26]....
        /*00e4*/ 	.word	0xffffffff


	//   ....[27]....
        /*00e8*/ 	.word	0xffffffff


	//   ....[28]....
        /*00ec*/ 	.word	0xffffffff


	//   ....[29]....
        /*00f0*/ 	.word	0xffffffff


	//   ....[30]....
        /*00f4*/ 	.word	0xffffffff


	//   ....[31]....
        /*00f8*/ 	.word	0xffffffff


	//   ....[32]....
        /*00fc*/ 	.word	0xffffffff


	//   ....[33]....
        /*0100*/ 	.word	0xffffffff


	//   ....[34]....
        /*0104*/ 	.word	0xffffffff


	//   ....[35]....
        /*0108*/ 	.word	0xffffffff


	//   ....[36]....
        /*010c*/ 	.word	0xffffffff


	//   ....[37]....
        /*0110*/ 	.word	0xffffffff


	//   ....[38]....
        /*0114*/ 	.word	0xffffffff


	//   ....[39]....
        /*0118*/ 	.word	0xffffffff


	//   ....[40]....
        /*011c*/ 	.word	0xffffffff


	//   ....[41]....
        /*0120*/ 	.word	0xffffffff


	//   ....[42]....
        /*0124*/ 	.word	0xffffffff


	//   ....[43]....
        /*0128*/ 	.word	0xffffffff


	//   ....[44]....
        /*012c*/ 	.word	0xffffffff


	//   ....[45]....
        /*0130*/ 	.word	0xffffffff


	//   ....[46]....
        /*0134*/ 	.word	0xffffffff


	//   ....[47]....
        /*0138*/ 	.word	0xffffffff


	//   ....[48]....
        /*013c*/ 	.word	0xffffffff


	//   ....[49]....
        /*0140*/ 	.word	0xffffffff


	//   ....[50]....
        /*0144*/ 	.word	0xffffffff


	//   ....[51]....
        /*0148*/ 	.word	0xffffffff


	//   ....[52]....
        /*014c*/ 	.word	0xffffffff


	//   ....[53]....
        /*0150*/ 	.word	0xffffffff


	//   ....[54]....
        /*0154*/ 	.word	0xffffffff


	//   ....[55]....
        /*0158*/ 	.word	0xffffffff


	//   ....[56]....
        /*015c*/ 	.word	0xffffffff


	//   ....[57]....
        /*0160*/ 	.word	0xffffffff


	//   ....[58]....
        /*0164*/ 	.word	0xffffffff


	//   ....[59]....
        /*0168*/ 	.word	0xffffffff


	//   ....[60]....
        /*016c*/ 	.word	0xffffffff


	//   ....[61]....
        /*0170*/ 	.word	0xffffffff


	//   ....[62]....
        /*0174*/ 	.word	0xffffffff


	//   ....[63]....
        /*0178*/ 	.word	0xffffffff


	//   ....[64]....
        /*017c*/ 	.word	0xffffffff


	//   ....[65]....
        /*0180*/ 	.word	0xffffffff


	//   ....[66]....
        /*0184*/ 	.word	0xffffffff


	//   ....[67]....
        /*0188*/ 	.word	0xffffffff


	//   ....[68]....
        /*018c*/ 	.word	0xffffffff


	//   ....[69]....
        /*0190*/ 	.word	0xffffffff


	//   ....[70]....
        /*0194*/ 	.word	0xffffffff


	//   ....[71]....
        /*0198*/ 	.word	0xffffffff


	//   ....[72]....
        /*019c*/ 	.word	0xffffffff


	//   ....[73]....
        /*01a0*/ 	.word	0xffffffff


	//   ....[74]....
        /*01a4*/ 	.word	0xffffffff


	//   ....[75]....
        /*01a8*/ 	.word	0xffffffff


	//   ....[76]....
        /*01ac*/ 	.word	0xffffffff


	//   ....[77]....
        /*01b0*/ 	.word	0xffffffff


	//   ....[78]....
        /*01b4*/ 	.word	0xffffffff


	//   ....[79]....
        /*01b8*/ 	.word	0xffffffff


	//   ....[80]....
        /*01bc*/ 	.word	0xffffffff


	//   ....[81]....
        /*01c0*/ 	.word	0xffffffff


	//   ....[82]....
        /*01c4*/ 	.word	0xffffffff


	//   ....[83]....
        /*01c8*/ 	.word	0xffffffff


	//   ....[84]....
        /*01cc*/ 	.word	0xffffffff


	//   ....[85]....
        /*01d0*/ 	.word	0xffffffff


	//   ....[86]....
        /*01d4*/ 	.word	0xffffffff


	//   ....[87]....
        /*01d8*/ 	.word	0xffffffff


	//   ....[88]....
        /*01dc*/ 	.word	0xffffffff


	//   ....[89]....
        /*01e0*/ 	.word	0xffffffff


	//   ....[90]....
        /*01e4*/ 	.word	0xffffffff


	//   ....[91]....
        /*01e8*/ 	.word	0xffffffff


	//   ....[92]....
        /*01ec*/ 	.word	0xffffffff


	//   ....[93]....
        /*01f0*/ 	.word	0xffffffff


	//   ....[94]....
        /*01f4*/ 	.word	0xffffffff


	//   ....[95]....
        /*01f8*/ 	.word	0xffffffff


	//   ....[96]....
        /*01fc*/ 	.word	0xffffffff


	//   ....[97]....
        /*0200*/ 	.word	0xffffffff


	//   ....[98]....
        /*0204*/ 	.word	0xffffffff


	//   ....[99]....
        /*0208*/ 	.word	0xffffffff


	//   ....[100]....
        /*020c*/ 	.word	0xffffffff


	//   ....[101]....
        /*0210*/ 	.word	0xffffffff


	//   ....[102]....
        /*0214*/ 	.word	0xffffffff


	//   ....[103]....
        /*0218*/ 	.word	0xffffffff


	//   ....[104]....
        /*021c*/ 	.word	0xffffffff


	//   ....[105]....
        /*0220*/ 	.word	0xffffffff


	//   ....[106]....
        /*0224*/ 	.word	0xffffffff


	//   ....[107]....
        /*0228*/ 	.word	0xffffffff


	//   ....[108]....
        /*022c*/ 	.word	0xffffffff


	//   ....[109]....
        /*0230*/ 	.word	0xffffffff


	//   ....[110]....
        /*0234*/ 	.word	0xffffffff


	//   ....[111]....
        /*0238*/ 	.word	0xffffffff


	//   ....[112]....
        /*023c*/ 	.word	0xffffffff


	//   ....[113]....
        /*0240*/ 	.word	0xffffffff


	//   ....[114]....
        /*0244*/ 	.word	0xffffffff


	//   ....[115]....
        /*0248*/ 	.word	0xffffffff


	//   ....[116]....
        /*024c*/ 	.word	0xffffffff


	//   ....[117]....
        /*0250*/ 	.word	0xffffffff


	//   ....[118]....
        /*0254*/ 	.word	0xffffffff


	//   ....[119]....
        /*0258*/ 	.word	0xffffffff


	//   ....[120]....
        /*025c*/ 	.word	0xffffffff


	//   ....[121]....
        /*0260*/ 	.word	0xffffffff


	//   ....[122]....
        /*0264*/ 	.word	0xffffffff


	//   ....[123]....
        /*0268*/ 	.word	0xffffffff


	//   ....[124]....
        /*026c*/ 	.word	0xffffffff


	//   ....[125]....
        /*0270*/ 	.word	0xffffffff


	//   ....[126]....
        /*0274*/ 	.word	0xffffffff


	//   ....[127]....
        /*0278*/ 	.word	0xffffffff


	//   ....[128]....
        /*027c*/ 	.word	0xffffffff


	//   ....[129]....
        /*0280*/ 	.word	0xffffffff


	//   ....[130]....
        /*0284*/ 	.word	0xffffffff


	//   ....[131]....
        /*0288*/ 	.word	0xffffffff


	//   ....[132]....
        /*028c*/ 	.word	0xffffffff


	//   ....[133]....
        /*0290*/ 	.word	0xffffffff


	//   ....[134]....
        /*0294*/ 	.word	0xffffffff


	//   ....[135]....
        /*0298*/ 	.word	0xffffffff


	//   ....[136]....
        /*029c*/ 	.word	0xffffffff


	//   ....[137]....
        /*02a0*/ 	.word	0xffffffff


	//   ....[138]....
        /*02a4*/ 	.word	0xffffffff


	//   ....[139]....
        /*02a8*/ 	.word	0xffffffff


	//   ....[140]....
        /*02ac*/ 	.word	0xffffffff


	//   ....[141]....
        /*02b0*/ 	.word	0xffffffff


	//   ....[142]....
        /*02b4*/ 	.word	0xffffffff


	//   ....[143]....
        /*02b8*/ 	.word	0xffffffff


	//   ....[144]....
        /*02bc*/ 	.word	0xffffffff


	//   ....[145]....
        /*02c0*/ 	.word	0xffffffff


	//   ....[146]....
        /*02c4*/ 	.word	0xffffffff


	//----- nvinfo : EIATTR_COOP_GROUP_INSTR_OFFSETS
	.align		4
.L_840:
        /*02c8*/ 	.byte	0x04, 0x28
        /*02ca*/ 	.short	(.L_842 - .L_841)


	//   ....[0]....
.L_841:
        /*02cc*/ 	.word	0x00000050


	//   ....[1]....
        /*02d0*/ 	.word	0x000001e0


	//   ....[2]....
        /*02d4*/ 	.word	0x00000210


	//   ....[3]....
        /*02d8*/ 	.word	0x00000240


	//   ....[4]....
        /*02dc*/ 	.word	0x00000270


	//   ....[5]....
        /*02e0*/ 	.word	0x000002a0


	//   ....[6]....
        /*02e4*/ 	.word	0x000002d0


	//   ....[7]....
        /*02e8*/ 	.word	0x00000440


	//   ....[8]....
        /*02ec*/ 	.word	0x00000480


	//   ....[9]....
        /*02f0*/ 	.word	0x000004b0


	//   ....[10]....
        /*02f4*/ 	.word	0x000004e0


	//   ....[11]....
        /*02f8*/ 	.word	0x00000510


	//   ....[12]....
        /*02fc*/ 	.word	0x00000540


	//   ....[13]....
        /*0300*/ 	.word	0x000005d0


	//   ....[14]....
        /*0304*/ 	.word	0x00000600


	//   ....[15]....
        /*0308*/ 	.word	0x00000610


	//   ....[16]....
        /*030c*/ 	.word	0x00000680


	//   ....[17]....
        /*0310*/ 	.word	0x000062f0


	//   ....[18]....
        /*0314*/ 	.word	0x00006310


	//   ....[19]....
        /*0318*/ 	.word	0x000064d0


	//   ....[20]....
        /*031c*/ 	.word	0x000064e0


	//   ....[21]....
        /*0320*/ 	.word	0x00006660


	//   ....[22]....
        /*0324*/ 	.word	0x00006680


	//   ....[23]....
        /*0328*/ 	.word	0x000067e0


	//   ....[24]....
        /*032c*/ 	.word	0x000067f0


	//   ....[25]....
        /*0330*/ 	.word	0x00006c40


	//   ....[26]....
        /*0334*/ 	.word	0x00006c80


	//   ....[27]....
        /*0338*/ 	.word	0x00006cc0


	//   ....[28]....
        /*033c*/ 	.word	0x00006cf0


	//   ....[29]....
        /*0340*/ 	.word	0x00009e30


	//   ....[30]....
        /*0344*/ 	.word	0x00009e70


	//   ....[31]....
        /*0348*/ 	.word	0x00009eb0


	//   ....[32]....
        /*034c*/ 	.word	0x00009ee0


	//   ....[33]....
        /*0350*/ 	.word	0x0000df50


	//   ....[34]....
        /*0354*/ 	.word	0x0000dff0


	//   ....[35]....
        /*0358*/ 	.word	0x0000e010


	//   ....[36]....
        /*035c*/ 	.word	0x0000e0d0


	//   ....[37]....
        /*0360*/ 	.word	0x0000f570


	//   ....[38]....
        /*0364*/ 	.word	0x0000f590


	//   ....[39]....
        /*0368*/ 	.word	0x0000f5b0


	//   ....[40]....
        /*036c*/ 	.word	0x0000f5d0


	//   ....[41]....
        /*0370*/ 	.word	0x00010940


	//   ....[42]....
        /*0374*/ 	.word	0x00010950


	//   ....[43]....
        /*0378*/ 	.word	0x00010980


	//   ....[44]....
        /*037c*/ 	.word	0x00010990


	//   ....[45]....
        /*0380*/ 	.word	0x00012150


	//   ....[46]....
        /*0384*/ 	.word	0x00012160


	//   ....[47]....
        /*0388*/ 	.word	0x00012180


	//   ....[48]....
        /*038c*/ 	.word	0x00012190


	//   ....[49]....
        /*0390*/ 	.word	0x00012550


	//   ....[50]....
        /*0394*/ 	.word	0x00012570


	//   ....[51]....
        /*0398*/ 	.word	0x00012740


	//   ....[52]....
        /*039c*/ 	.word	0x00012750


	//   ....[53]....
        /*03a0*/ 	.word	0x000128c0


	//   ....[54]....
        /*03a4*/ 	.word	0x000128e0


	//   ....[55]....
        /*03a8*/ 	.word	0x00012a50


	//   ....[56]....
        /*03ac*/ 	.word	0x00012a60


	//   ....[57]....
        /*03b0*/ 	.word	0x00012dc0


	//   ....[58]....
        /*03b4*/ 	.word	0x00012de0


	//   ....[59]....
        /*03b8*/ 	.word	0x00013970


	//   ....[60]....
        /*03bc*/ 	.word	0x00013980


	//   ....[61]....
        /*03c0*/ 	.word	0x00014c20


	//   ....[62]....
        /*03c4*/ 	.word	0x00014c40


	//   ....[63]....
        /*03c8*/ 	.word	0x00014e20


	//   ....[64]....
        /*03cc*/ 	.word	0x00014e30


	//   ....[65]....
        /*03d0*/ 	.word	0x00014fa0


	//   ....[66]....
        /*03d4*/ 	.word	0x00014fc0


	//   ....[67]....
        /*03d8*/ 	.word	0x00015130


	//   ....[68]....
        /*03dc*/ 	.word	0x00015140


	//   ....[69]....
        /*03e0*/ 	.word	0x00015350


	//   ....[70]....
        /*03e4*/ 	.word	0x00015370


	//   ....[71]....
        /*03e8*/ 	.word	0x00015490


	//   ....[72]....
        /*03ec*/ 	.word	0x000154d0


	//   ....[73]....
        /*03f0*/ 	.word	0x00015500


	//   ....[74]....
        /*03f4*/ 	.word	0x00015530


	//   ....[75]....
        /*03f8*/ 	.word	0x00015560


	//   ....[76]....
        /*03fc*/ 	.word	0x00015590


	//   ....[77]....
        /*0400*/ 	.word	0x000156e0


	//   ....[78]....
        /*0404*/ 	.word	0x00015720


	//   ....[79]....
        /*0408*/ 	.word	0x00015750


	//   ....[80]....
        /*040c*/ 	.word	0x00015780


	//   ....[81]....
        /*0410*/ 	.word	0x000157b0


	//   ....[82]....
        /*0414*/ 	.word	0x000157e0


	//   ....[83]....
        /*0418*/ 	.word	0x00015870


	//   ....[84]....
        /*041c*/ 	.word	0x000158a0


	//   ....[85]....
        /*0420*/ 	.word	0x000158b0


	//   ....[86]....
        /*0424*/ 	.word	0x00015910


	//   ....[87]....
        /*0428*/ 	.word	0x00015e50


	//   ....[88]....
        /*042c*/ 	.word	0x00015eb0


	//   ....[89]....
        /*0430*/ 	.word	0x00015f00


	//   ....[90]....
        /*0434*/ 	.word	0x00015f50


	//   ....[91]....
        /*0438*/ 	.word	0x00015fa0


	//   ....[92]....
        /*043c*/ 	.word	0x00016010


	//   ....[93]....
        /*0440*/ 	.word	0x00016050


	//   ....[94]....
        /*0444*/ 	.word	0x000160c0


	//   ....[95]....
        /*0448*/ 	.word	0x00016130


	//   ....[96]....
        /*044c*/ 	.word	0x00016190


	//   ....[97]....
        /*0450*/ 	.word	0x00016200


	//   ....[98]....
        /*0454*/ 	.word	0x00016270


	//   ....[99]....
        /*0458*/ 	.word	0x000162d0


	//   ....[100]....
        /*045c*/ 	.word	0x00016330


	//   ....[101]....
        /*0460*/ 	.word	0x00016390


	//   ....[102]....
        /*0464*/ 	.word	0x00016400


	//   ....[103]....
        /*0468*/ 	.word	0x00016460


	//   ....[104]....
        /*046c*/ 	.word	0x000164c0


	//   ....[105]....
        /*0470*/ 	.word	0x00016530


	//   ....[106]....
        /*0474*/ 	.word	0x00016580


	//   ....[107]....
        /*0478*/ 	.word	0x000165d0


	//   ....[108]....
        /*047c*/ 	.word	0x00016620


	//   ....[109]....
        /*0480*/ 	.word	0x00016690


	//   ....[110]....
        /*0484*/ 	.word	0x00016700


	//   ....[111]....
        /*0488*/ 	.word	0x00016760


	//   ....[112]....
        /*048c*/ 	.word	0x000167c0


	//   ....[113]....
        /*0490*/ 	.word	0x00016820


	//   ....[114]....
        /*0494*/ 	.word	0x00016890


	//   ....[115]....
        /*0498*/ 	.word	0x000168f0


	//   ....[116]....
        /*049c*/ 	.word	0x00016950


	//   ....[117]....
        /*04a0*/ 	.word	0x000169b0


	//   ....[118]....
        /*04a4*/ 	.word	0x00016a20


	//   ....[119]....
        /*04a8*/ 	.word	0x00016a80


	//   ....[120]....
        /*04ac*/ 	.word	0x00016ae0


	//   ....[121]....
        /*04b0*/ 	.word	0x00016b40


	//   ....[122]....
        /*04b4*/ 	.word	0x00016bb0


	//   ....[123]....
        /*04b8*/ 	.word	0x00016c10


	//   ....[124]....
        /*04bc*/ 	.word	0x00016c70


	//   ....[125]....
        /*04c0*/ 	.word	0x00016cd0


	//   ....[126]....
        /*04c4*/ 	.word	0x00016d40


	//   ....[127]....
        /*04c8*/ 	.word	0x00016da0


	//   ....[128]....
        /*04cc*/ 	.word	0x00016e00


	//   ....[129]....
        /*04d0*/ 	.word	0x00016e60


	//   ....[130]....
        /*04d4*/ 	.word	0x00016ed0


	//   ....[131]....
        /*04d8*/ 	.word	0x00016f20


	//   ....[132]....
        /*04dc*/ 	.word	0x00016f60


	//   ....[133]....
        /*04e0*/ 	.word	0x00016fb0


	//   ....[134]....
        /*04e4*/ 	.word	0x00017000


	//   ....[135]....
        /*04e8*/ 	.word	0x00017050


	//   ....[136]....
        /*04ec*/ 	.word	0x000170c0


	//   ....[137]....
        /*04f0*/ 	.word	0x00017100


	//   ....[138]....
        /*04f4*/ 	.word	0x00017150


	//   ....[139]....
        /*04f8*/ 	.word	0x000171a0


	//   ....[140]....
        /*04fc*/ 	.word	0x000171f0


	//   ....[141]....
        /*0500*/ 	.word	0x00017240


	//   ....[142]....
        /*0504*/ 	.word	0x000172b0


	//   ....[143]....
        /*0508*/ 	.word	0x000172f0


	//   ....[144]....
        /*050c*/ 	.word	0x00017360


	//   ....[145]....
        /*0510*/ 	.word	0x000173c0


	//   ....[146]....
        /*0514*/ 	.word	0x00017420


	//----- nvinfo : EIATTR_EXIT_INSTR_OFFSETS
	.align		4
.L_842:
        /*0518*/ 	.byte	0x04, 0x1c
        /*051a*/ 	.short	(.L_844 - .L_843)


	//   ....[0]....
.L_843:
        /*051c*/ 	.word	0x00000b40


	//   ....[1]....
        /*0520*/ 	.word	0x00015e10


	//----- nvinfo : EIATTR_MAX_THREADS
	.align		4
.L_844:
        /*0524*/ 	.byte	0x04, 0x05
        /*0526*/ 	.short	(.L_846 - .L_845)
.L_845:
        /*0528*/ 	.word	0x00000100
        /*052c*/ 	.word	0x00000001
        /*0530*/ 	.word	0x00000001


	//----- nvinfo : EIATTR_CRS_STACK_SIZE
	.align		4
.L_846:
        /*0534*/ 	.byte	0x04, 0x1e
        /*0536*/ 	.short	(.L_848 - .L_847)
.L_847:
        /*0538*/ 	.word	0x00000000
.L_848:


//--------------------- .nv.info._ZN7cutlass13device_kernelIN5flash19enable_sm80_to_sm89INS1_16FlashAttnFwdSm80INS1_25CollectiveMainloopFwdSm80ILi8ELi1ELb1EN4cute5tupleIJNS5_1CILi128EEENS7_ILi48EEENS7_ILi256EEEEEELi256ENS_6half_tEfNS_4arch4Sm80ELb0ELb1ELb0ELb0ELb0ELb0ELb1ELb1EEENS1_21CollectiveEpilogueFwdINS6_IJS8_SA_S9_EEENS6_IJNS7_ILi1EEESI_SI_EEESC_SE_Li256ELb0ELb1ELb1ELb0EEENS1_19SingleTileSchedulerILb0ELb1ELb1ELi128EEEEEEEEEvNT_6ParamsE --------------------------
	.section	.nv.info._ZN7cutlass13device_kernelIN5flash19enable_sm80_to_sm89INS1_16FlashAttnFwdSm80INS1_25CollectiveMainloopFwdSm80ILi8ELi1ELb1EN4cute5tupleIJNS5_1CILi128EEENS7_ILi48EEENS7_ILi256EEEEEELi256ENS_6half_tEfNS_4arch4Sm80ELb0ELb1ELb0ELb0ELb0ELb0ELb1ELb1EEENS1_21CollectiveEpilogueFwdINS6_IJS8_SA_S9_EEENS6_IJNS7_ILi1EEESI_SI_EEESC_SE_Li256ELb0ELb1ELb1ELb0EEENS1_19SingleTileSchedulerILb0ELb1ELb1ELi128EEEEEEEEEvNT_6ParamsE,"",@"SHT_CUDA_INFO"
	.sectionflags	@""
	.align	4


	//----- nvinfo : EIATTR_CUDA_API_VERSION
	.align		4
        /*0000*/ 	.byte	0x04, 0x37
        /*0002*/ 	.short	(.L_850 - .L_849)
.L_849:
        /*0004*/ 	.word	0x00000082


	//----- nvinfo : EIATTR_SW2861232_WAR
	.align		4
.L_850:
        /*0008*/ 	.byte	0x01, 0x35
	.zero		2


	//----- nvinfo : EIATTR_PARAM_CBANK
	.align		4
        /*000c*/ 	.byte	0x04, 0x0a
        /*000e*/ 	.short	(.L_852 - .L_851)
	.align		4
.L_851:
        /*0010*/ 	.word	index@(.nv.constant0._ZN7cutlass13device_kernelIN5flash19enable_sm80_to_sm89INS1_16FlashAttnFwdSm80INS1_25CollectiveMainloopFwdSm80ILi8ELi1ELb1EN4cute5tupleIJNS5_1CILi128EEENS7_ILi48EEENS7_ILi256EEEEEELi256ENS_6half_tEfNS_4arch4Sm80ELb0ELb1ELb0ELb0ELb0ELb0ELb1ELb1EEENS1_21CollectiveEpilogueFwdINS6_IJS8_SA_S9_EEENS6_IJNS7_ILi1EEESI_SI_EEESC_SE_Li256ELb0ELb1ELb1ELb0EEENS1_19SingleTileSchedulerILb0ELb1ELb1ELi128EEEEEEEEEvNT_6ParamsE)
        /*0014*/ 	.short	0x0160
        /*0016*/ 	.short	0x0418


	//----- nvinfo : EIATTR_CBANK_PARAM_SIZE
	.align		4
.L_852:
        /*0018*/ 	.byte	0x03, 0x19
        /*001a*/ 	.short	0x0418


	//----- nvinfo : EIATTR_KPARAM_INFO
	.align		4
        /*001c*/ 	.byte	0x04, 0x17
        /*001e*/ 	.short	(.L_854 - .L_853)
.L_853:
        /*0020*/ 	.word	0x00000000
        /*0024*/ 	.short	0x0000
        /*0026*/ 	.short	0x0000
        /*0028*/ 	.byte	0x00, 0xf0, 0x61, 0x10


	//----- nvinfo : EIATTR_MAXREG_COUNT
	.align		4
.L_854:
        /*002c*/ 	.byte	0x03, 0x1b
        /*002e*/ 	.short	0x00ff


	//----- nvinfo : EIATTR_NUM_BARRIERS
	.align		4
        /*0030*/ 	.byte	0x02, 0x4c
        /*0032*/ 	.byte	0x02
	.zero		1


	//----- nvinfo : EIATTR_ANNOTATIONS
	.align		4
        /*0034*/ 	.byte	0x04, 0x55
        /*0036*/ 	.short	(.L_856 - .L_855)


	//   ....[0]....
.L_855:
        /* <DEDUP_REMOVED lines=80> */


	//----- nvinfo : EIATTR_MERCURY_ISA_VERSION
	.align		4
.L_856:
        /*0528*/ 	.byte	0x03, 0x5f
        /*052a*/ 	.short	0x0000


	//----- nvinfo : EIATTR_INT_WARP_WIDE_INSTR_OFFSETS
	.align		4
        /*052c*/ 	.byte	0x04, 0x31
        /*052e*/ 	.short	(.L_858 - .L_857)


	//   ....[0]....
.L_857:
        /*0530*/ 	.word	0x00006cd0


	//   ....[1]....
        /*0534*/ 	.word	0x0000ac30


	//   ....[2]....
        /*0538*/ 	.word	0x0000dd00


	//----- nvinfo : EIATTR_COOP_GROUP_MASK_REGIDS
	.align		4
.L_858:
        /*053c*/ 	.byte	0x04, 0x29
        /*053e*/ 	.short	(.L_860 - .L_859)


	//   ....[0]....
.L_859:
        /*0540*/ 	.word	0xffffffff


	//   ....[1]....
        /*0544*/ 	.word	0xffffffff


	//   ....[2]....
        /*0548*/ 	.word	0xffffffff


	//   ....[3]....
        /*054c*/ 	.word	0xffffffff


	//   ....[4]....
        /*0550*/ 	.word	0xffffffff


	//   ....[5]....
        /*0554*/ 	.word	0xffffffff


	//   ....[6]....
        /*0558*/ 	.word	0xffffffff


	//   ....[7]....
        /*055c*/ 	.word	0xffffffff


	//   ....[8]....
        /*0560*/ 	.word	0xffffffff


	//   ....[9]....
        /*0564*/ 	.word	0xffffffff


	//   ....[10]....
        /*0568*/ 	.word	0xffffffff


	//   ....[11]....
        /*056c*/ 	.word	0xffffffff


	//   ....[12]....
        /*0570*/ 	.word	0xffffffff


	//   ....[13]....
        /*0574*/ 	.word	0xffffffff


	//   ....[14]....
        /*0578*/ 	.word	0xffffffff


	//   ....[15]....
        /*057c*/ 	.word	0xffffffff


	//   ....[16]....
        /*0580*/ 	.word	0xffffffff


	//   ....[17]....
        /*0584*/ 	.word	0xffffffff


	//   ....[18]....
        /*0588*/ 	.word	0xffffffff


	//   ....[19]....
        /*058c*/ 	.word	0xffffffff


	//   ....[20]....
        /*0590*/ 	.word	0xffffffff


	//   ....[21]....
        /*0594*/ 	.word	0xffffffff


	//   ....[22]....
        /*0598*/ 	.word	0xffffffff


	//   ....[23]....
        /*059c*/ 	.word	0xffffffff


	//   ....[24]....
        /*05a0*/ 	.word	0xffffffff


	//   ....[25]....
        /*05a4*/ 	.word	0xffffffff


	//   ....[26]....
        /*05a8*/ 	.word	0xffffffff


	//   ....[27]....
        /*05ac*/ 	.word	0xffffffff


	//   ....[28]....
        /*05b0*/ 	.word	0xffffffff


	//   ....[29]....
        /*05b4*/ 	.word	0xffffffff


	//   ....[30]....
        /*05b8*/ 	.word	0xffffffff


	//   ....[31]....
        /*05bc*/ 	.word	0xffffffff


	//   ....[32]....
        /*05c0*/ 	.word	0xffffffff


	//   ....[33]....
        /*05c4*/ 	.word	0xffffffff


	//   ....[34]....
        /*05c8*/ 	.word	0xffffffff


	//   ....[35]....
        /*05cc*/ 	.word	0xffffffff


	//   ....[36]....
        /*05d0*/ 	.word	0xffffffff


	//   ....[37]....
        /*05d4*/ 	.word	0xffffffff


	//   ....[38]....
        /*05d8*/ 	.word	0xffffffff


	//   ....[39]....
        /*05dc*/ 	.word	0xffffffff


	//   ....[40]....
        /*05e0*/ 	.word	0xffffffff


	//   ....[41]....
        /*05e4*/ 	.word	0xffffffff


	//   ....[42]....
        /*05e8*/ 	.word	0xffffffff


	//----- nvinfo : EIATTR_COOP_GROUP_INSTR_OFFSETS
	.align		4
.L_860:
        /*05ec*/ 	.byte	0x04, 0x28
        /*05ee*/ 	.short	(.L_862 - .L_861)


	//   ....[0]....
.L_861:
        /*05f0*/ 	.word	0x00000060


	//   ....[1]....
        /*05f4*/ 	.word	0x00001300


	//   ....[2]....
        /*05f8*/ 	.word	0x00001350


	//   ....[3]....
        /*05fc*/ 	.word	0x000014a0


	//   ....[4]....
        /*0600*/ 	.word	0x00001500


	//   ....[5]....
        /*0604*/ 	.word	0x00001690


	//   ....[6]....
        /*0608*/ 	.word	0x000016c0


	//   ....[7]....
        /*060c*/ 	.word	0x00001830


	//   ....[8]....
        /*0610*/ 	.word	0x00001850


	//   ....[9]....
        /*0614*/ 	.word	0x000033e0


	//   ....[10]....
        /*0618*/ 	.word	0x00003630


	//   ....[11]....
        /*061c*/ 	.word	0x00004260


	//   ....[12]....
        /*0620*/ 	.word	0x000042d0


	//   ....[13]....
        /*0624*/ 	.word	0x00004310


	//   ....[14]....
        /*0628*/ 	.word	0x00004340


	//   ....[15]....
        /*062c*/ 	.word	0x000070b0


	//   ....[16]....
        /*0630*/ 	.word	0x000074b0


	//   ....[17]....
        /*0634*/ 	.word	0x00007a90


	//   ....[18]....
        /*0638*/ 	.word	0x00007ab0


	//   ....[19]....
        /*063c*/ 	.word	0x000084e0


	//   ....[20]....
        /*0640*/ 	.word	0x00008500


	//   ....[21]....
        /*0644*/ 	.word	0x0000b050


	//   ....[22]....
        /*0648*/ 	.word	0x0000b070


	//   ....[23]....
        /*064c*/ 	.word	0x0000b6b0


	//   ....[24]....
        /*0650*/ 	.word	0x0000b6d0


	//   ....[25]....
        /*0654*/ 	.word	0x0000df50


	//   ....[26]....
        /*0658*/ 	.word	0x0000e340


	//   ....[27]....
        /*065c*/ 	.word	0x0000e920


	//   ....[28]....
        /*0660*/ 	.word	0x0000e940


	//   ....[29]....
        /*0664*/ 	.word	0x0000f300


	//   ....[30]....
        /*0668*/ 	.word	0x0000f320


	//   ....[31]....
        /*066c*/ 	.word	0x00010680


	//   ....[32]....
        /*0670*/ 	.word	0x00010690


	//   ....[33]....
        /*0674*/ 	.word	0x000106c0


	//   ....[34]....
        /*0678*/ 	.word	0x000106d0


	//   ....[35]....
        /*067c*/ 	.word	0x000115b0


	//   ....[36]....
        /*0680*/ 	.word	0x000115f0


	//   ....[37]....
        /*0684*/ 	.word	0x00011630


	//   ....[38]....
        /*0688*/ 	.word	0x00011660


	//   ....[39]....
        /*068c*/ 	.word	0x00011750


	//   ....[40]....
        /*0690*/ 	.word	0x00011770


	//   ....[41]....
        /*0694*/ 	.word	0x00012390


	//   ....[42]....
        /*0698*/ 	.word	0x000123a0


	//----- nvinfo : EIATTR_EXIT_INSTR_OFFSETS
	.align		4
.L_862:
        /*069c*/ 	.byte	0x04, 0x1c
        /*069e*/ 	.short	(.L_864 - .L_863)


	//   ....[0]....
.L_863:
        /*06a0*/ 	.word	0x000001c0


	//   ....[1]....
        /*06a4*/ 	.word	0x000123b0


	//   ....[2]....
        /*06a8*/ 	.word	0x00012f50


	//   ....[3]....
        /*06ac*/ 	.word	0x00012fa0


	//   ....[4]....
        /*06b0*/ 	.word	0x00012fd0


	//   ....[5]....
        /*06b4*/ 	.word	0x00013030


	//   ....[6]....
        /*06b8*/ 	.word	0x000132c0


	//----- nvinfo : EIATTR_CTAIDZ_USED
	.align		4
.L_864:
        /*06bc*/ 	.byte	0x01, 0x04
	.zero		2


	//----- nvinfo : EIATTR_MAX_THREADS
	.align		4
        /*06c0*/ 	.byte	0x04, 0x05
        /*06c2*/ 	.short	(.L_866 - .L_865)
.L_865:
        /*06c4*/ 	.word	0x00000100
        /*06c8*/ 	.word	0x00000001
        /*06cc*/ 	.word	0x00000001


	//----- nvinfo : EIATTR_CRS_STACK_SIZE
	.align		4
.L_866:
        /*06d0*/ 	.byte	0x04, 0x1e
        /*06d2*/ 	.short	(.L_868 - .L_867)
.L_867:
        /*06d4*/ 	.word	0x00000000
.L_868:


//--------------------- .nv.info._ZN7cutlass13device_kernelIN5flash19enable_sm80_to_sm89INS1_16FlashAttnFwdSm80INS1_25CollectiveMainloopFwdSm80ILi8ELi1ELb1EN4cute5tupleIJNS5_1CILi128EEENS7_ILi48EEENS7_ILi256EEEEEELi256ENS_6half_tEfNS_4arch4Sm80ELb0ELb1ELb0ELb1ELb0ELb0ELb1ELb1EEENS1_21CollectiveEpilogueFwdINS6_IJS8_SA_S9_EEENS6_IJNS7_ILi1EEESI_SI_EEESC_SE_Li256ELb1ELb1ELb1ELb0EEENS1_36VarlenDynamicPersistentTileSchedulerILi128ELi48ELi256ELi256ELb1ELb1ELb0ELb1ELb0ELb1EEEEEEEEEvNT_6ParamsE --------------------------
	.section	.nv.info._ZN7cutlass13device_kernelIN5flash19enable_sm80_to_sm89INS1_16FlashAttnFwdSm80INS1_25CollectiveMainloopFwdSm80ILi8ELi1ELb1EN4cute5tupleIJNS5_1CILi128EEENS7_ILi48EEENS7_ILi256EEEEEELi256ENS_6half_tEfNS_4arch4Sm80ELb0ELb1ELb0ELb1ELb0ELb0ELb1ELb1EEENS1_21CollectiveEpilogueFwdINS6_IJS8_SA_S9_EEENS6_IJNS7_ILi1EEESI_SI_EEESC_SE_Li256ELb1ELb1ELb1ELb0EEENS1_36VarlenDynamicPersistentTileSchedulerILi128ELi48ELi256ELi256ELb1ELb1ELb0ELb1ELb0ELb1EEEEEEEEEvNT_6ParamsE,"",@"SHT_CUDA_INFO"
	.sectionflags	@""
	.align	4


	//----- nvinfo : EIATTR_CUDA_API_VERSION
	.align		4
        /*0000*/ 	.byte	0x04, 0x37
        /*0002*/ 	.short	(.L_870 - .L_869)
.L_869:
        /*0004*/ 	.word	0x00000082


	//----- nvinfo : EIATTR_SW2861232_WAR
	.align		4
.L_870:
        /*0008*/ 	.byte	0x01, 0x35
	.zero		2


	//----- nvinfo : EIATTR_PARAM_CBANK
	.align		4
        /*000c*/ 	.byte	0x04, 0x0a
        /*000e*/ 	.short	(.L_872 - .L_871)
	.align		4
.L_871:
        /*0010*/ 	.word	index@(.nv.constant0._ZN7cutlass13device_kernelIN5flash19enable_sm80_to_sm89INS1_16FlashAttnFwdSm80INS1_25CollectiveMainloopFwdSm80ILi8ELi1ELb1EN4cute5tupleIJNS5_1CILi128EEENS7_ILi48EEENS7_ILi256EEEEEELi256ENS_6half_tEfNS_4arch4Sm80ELb0ELb1ELb0ELb1ELb0ELb0ELb1ELb1EEENS1_21CollectiveEpilogueFwdINS6_IJS8_SA_S9_EEENS6_IJNS7_ILi1EEESI_SI_EEESC_SE_Li256ELb1ELb1ELb1ELb0EEENS1_36VarlenDynamicPersistentTileSchedulerILi128ELi48ELi256ELi256ELb1ELb1ELb0ELb1ELb0ELb1EEEEEEEEEvNT_6ParamsE)
        /*0014*/ 	.short	0x0160
        /*0016*/ 	.short	0x0438


	//----- nvinfo : EIATTR_CBANK_PARAM_SIZE
	.align		4
.L_872:
        /*0018*/ 	.byte	0x03, 0x19
        /*001a*/ 	.short	0x0438


	//----- nvinfo : EIATTR_KPARAM_INFO
	.align		4
        /*001c*/ 	.byte	0x04, 0x17
        /*001e*/ 	.short	(.L_874 - .L_873)
.L_873:
        /*0020*/ 	.word	0x00000000
        /*0024*/ 	.short	0x0000
        /*0026*/ 	.short	0x0000
        /*0028*/ 	.byte	0x00, 0xf0, 0xe1, 0x10


	//----- nvinfo : EIATTR_MAXREG_COUNT
	.align		4
.L_874:
        /*002c*/ 	.byte	0x03, 0x1b
        /*002e*/ 	.short	0x00ff


	//----- nvinfo : EIATTR_NUM_BARRIERS
	.align		4
        /*0030*/ 	.byte	0x02, 0x4c
        /*0032*/ 	.byte	0x06
	.zero		1


	//----- nvinfo : EIATTR_ANNOTATIONS
	.align		4
        /*0034*/ 	.byte	0x04, 0x55
        /*0036*/ 	.short	(.L_876 - .L_875)


	//   ....[0]....
.L_875:
        /* <DEDUP_REMOVED lines=104> */


	//----- nvinfo : EIATTR_MERCURY_ISA_VERSION
	.align		4
.L_876:
        /*06a8*/ 	.byte	0x03, 0x5f
        /*06aa*/ 	.short	0x0000


	//----- nvinfo : EIATTR_INT_WARP_WIDE_INSTR_OFFSETS
	.align		4
        /*06ac*/ 	.byte	0x04, 0x31
        /*06ae*/ 	.short	(.L_878 - .L_877)


	//   ....[0]....
.L_877:
        /*06b0*/ 	.word	0x00010e80


	//   ....[1]....
        /*06b4*/ 	.word	0x00010f00


	//----- nvinfo : EIATTR_COOP_GROUP_MASK_REGIDS
	.align		4
.L_878:
        /*06b8*/ 	.byte	0x04, 0x29
        /*06ba*/ 	.short	(.L_880 - .L_879)


	//   ....[0]....
.L_879:
        /*06bc*/ 	.word	0xffffffff


	//   ....[1]....
        /*06c0*/ 	.word	0xffffffff


	//   ....[2]....
        /*06c4*/ 	.word	0xffffffff


	//   ....[3]....
        /*06c8*/ 	.word	0xffffffff


	//   ....[4]....
        /*06cc*/ 	.word	0xffffffff


	//   ....[5]....
        /*06d0*/ 	.word	0xffffffff


	//   ....[6]....
        /*06d4*/ 	.word	0xffffffff


	//   ....[7]....
        /*06d8*/ 	.word	0xffffffff


	//   ....[8]....
        /*06dc*/ 	.word	0xffffffff


	//   ....[9]....
        /*06e0*/ 	.word	0xffffffff


	//   ....[10]....
        /*06e4*/ 	.word	0xffffffff


	//   ....[11]....
        /*06e8*/ 	.word	0xffffffff


	//   ....[12]....
        /*06ec*/ 	.word	0xffffffff


	//   ....[13]....
        /*06f0*/ 	.word	0xffffffff


	//   ....[14]....
        /*06f4*/ 	.word	0xffffffff


	//   ....[15]....
        /*06f8*/ 	.word	0xffffffff


	//   ....[16]....
        /*06fc*/ 	.word	0xffffffff


	//   ....[17]....
        /*0700*/ 	.word	0xffffffff


	//   ....[18]....
        /*0704*/ 	.word	0xffffffff


	//   ....[19]....
        /*0708*/ 	.word	0xffffffff


	//   ....[20]....
        /*070c*/ 	.word	0xffffffff


	//   ....[21]....
        /*0710*/ 	.word	0xffffffff


	//   ....[22]....
        /*0714*/ 	.word	0xffffffff


	//   ....[23]....
        /*0718*/ 	.word	0xffffffff


	//   ....[24]....
        /*071c*/ 	.word	0xffffffff


	//   ....[25]....
        /*0720*/ 	.word	0xffffffff


	//   ....[26]....
        /*0724*/ 	.word	0xffffffff


	//   ....[27]....
        /*0728*/ 	.word	0xffffffff


	//   ....[28]....
        /*072c*/ 	.word	0xffffffff


	//   ....[29]....
        /*0730*/ 	.word	0xffffffff


	//   ....[30]....
        /*0734*/ 	.word	0xffffffff


	//   ....[31]....
        /*0738*/ 	.word	0xffffffff


	//   ....[32]....
        /*073c*/ 	.word	0xffffffff


	//   ....[33]....
        /*0740*/ 	.word	0xffffffff


	//   ....[34]....
        /*0744*/ 	.word	0xffffffff


	//   ....[35]....
        /*0748*/ 	.word	0xffffffff


	//   ....[36]....
        /*074c*/ 	.word	0xffffffff


	//   ....[37]....
        /*0750*/ 	.word	0xffffffff


	//   ....[38]....
        /*0754*/ 	.word	0xffffffff


	//   ....[39]....
        /*0758*/ 	.word	0xffffffff


	//   ....[40]....
        /*075c*/ 	.word	0xffffffff


	//   ....[41]....
        /*0760*/ 	.word	0xffffffff


	//   ....[42]....
        /*0764*/ 	.word	0xffffffff


	//   ....[43]....
        /*0768*/ 	.word	0xffffffff


	//   ....[44]....
        /*076c*/ 	.word	0xffffffff


	//   ....[45]....
        /*0770*/ 	.word	0xffffffff


	//   ....[46]....
        /*0774*/ 	.word	0xffffffff


	//   ....[47]....
        /*0778*/ 	.word	0xffffffff


	//   ....[48]....
        /*077c*/ 	.word	0xffffffff


	//   ....[49]....
        /*0780*/ 	.word	0xffffffff


	//   ....[50]....
        /*0784*/ 	.word	0xffffffff


	//   ....[51]....
        /*0788*/ 	.word	0xffffffff


	//   ....[52]....
        /*078c*/ 	.word	0xffffffff


	//   ....[53]....
        /*0790*/ 	.word	0xffffffff


	//   ....[54]....
        /*0794*/ 	.word	0xffffffff


	//   ....[55]....
        /*0798*/ 	.word	0xffffffff


	//   ....[56]....
        /*079c*/ 	.word	0xffffffff


	//   ....[57]....
        /*07a0*/ 	.word	0xffffffff


	//   ....[58]....
        /*07a4*/ 	.word	0xffffffff


	//   ....[59]....
        /*07a8*/ 	.word	0xffffffff


	//   ....[60]....
        /*07ac*/ 	.word	0xffffffff


	//   ....[61]....
        /*07b0*/ 	.word	0xffffffff


	//   ....[62]....
        /*07b4*/ 	.word	0xffffffff


	//   ....[63]....
        /*07b8*/ 	.word	0xffffffff


	//   ....[64]....
        /*07bc*/ 	.word	0xffffffff


	//   ....[65]....
        /*07c0*/ 	.word	0xffffffff


	//   ....[66]....
        /*07c4*/ 	.word	0xffffffff


	//   ....[67]....
        /*07c8*/ 	.word	0xffffffff


	//   ....[68]....
        /*07cc*/ 	.word	0xffffffff


	//   ....[69]....
        /*07d0*/ 	.word	0xffffffff


	//   ....[70]....
        /*07d4*/ 	.word	0xffffffff


	//   ....[71]....
        /*07d8*/ 	.word	0xffffffff


	//   ....[72]....
        /*07dc*/ 	.word	0xffffffff


	//   ....[73]....
        /*07e0*/ 	.word	0xffffffff


	//   ....[74]....
        /*07e4*/ 	.word	0xffffffff


	//   ....[75]....
        /*07e8*/ 	.word	0xffffffff


	//   ....[76]....
        /*07ec*/ 	.word	0xffffffff


	//   ....[77]....
        /*07f0*/ 	.word	0xffffffff


	//   ....[78]....
        /*07f4*/ 	.word	0xffffffff


	//   ....[79]....
        /*07f8*/ 	.word	0xffffffff


	//   ....[80]....
        /*07fc*/ 	.word	0xffffffff


	//   ....[81]....
        /*0800*/ 	.word	0xffffffff


	//   ....[82]....
        /*0804*/ 	.word	0xffffffff


	//   ....[83]....
        /*0808*/ 	.word	0xffffffff


	//   ....[84]....
        /*080c*/ 	.word	0xffffffff


	//   ....[85]....
        /*0810*/ 	.word	0xffffffff


	//   ....[86]....
        /*0814*/ 	.word	0xffffffff


	//   ....[87]....
        /*0818*/ 	.word	0xffffffff


	//   ....[88]....
        /*081c*/ 	.word	0xffffffff


	//   ....[89]....
        /*0820*/ 	.word	0xffffffff


	//   ....[90]....
        /*0824*/ 	.word	0xffffffff


	//   ....[91]....
        /*0828*/ 	.word	0xffffffff


	//   ....[92]....
        /*082c*/ 	.word	0xffffffff


	//   ....[93]....
        /*0830*/ 	.word	0xffffffff


	//   ....[94]....
        /*0834*/ 	.word	0xffffffff


	//   ....[95]....
        /*0838*/ 	.word	0xffffffff


	//   ....[96]....
        /*083c*/ 	.word	0xffffffff


	//   ....[97]....
        /*0840*/ 	.word	0xffffffff


	//   ....[98]....
        /*0844*/ 	.word	0xffffffff


	//   ....[99]....
        /*0848*/ 	.word	0xffffffff


	//   ....[100]....
        /*084c*/ 	.word	0xffffffff


	//   ....[101]....
        /*0850*/ 	.word	0xffffffff


	//   ....[102]....
        /*0854*/ 	.word	0xffffffff


	//   ....[103]....
        /*0858*/ 	.word	0xffffffff


	//   ....[104]....
        /*085c*/ 	.word	0xffffffff


	//   ....[105]....
        /*0860*/ 	.word	0xffffffff


	//   ....[106]....
        /*0864*/ 	.word	0xffffffff


	//   ....[107]....
        /*0868*/ 	.word	0xffffffff


	//   ....[108]....
        /*086c*/ 	.word	0xffffffff


	//   ....[109]....
        /*0870*/ 	.word	0xffffffff


	//   ....[110]....
        /*0874*/ 	.word	0xffffffff


	//   ....[111]....
        /*0878*/ 	.word	0xffffffff


	//   ....[112]....
        /*087c*/ 	.word	0xffffffff


	//   ....[113]....
        /*0880*/ 	.word	0xffffffff


	//   ....[114]....
        /*0884*/ 	.word	0xffffffff


	//   ....[115]....
        /*0888*/ 	.word	0xffffffff


	//   ....[116]....
        /*088c*/ 	.word	0xffffffff


	//   ....[117]....
        /*0890*/ 	.word	0xffffffff


	//   ....[118]....
        /*0894*/ 	.word	0xffffffff


	//   ....[119]....
        /*0898*/ 	.word	0xffffffff


	//   ....[120]....
        /*089c*/ 	.word	0xffffffff


	//   ....[121]....
        /*08a0*/ 	.word	0xffffffff


	//   ....[122]....
        /*08a4*/ 	.word	0xffffffff


	//   ....[123]....
        /*08a8*/ 	.word	0xffffffff


	//   ....[124]....
        /*08ac*/ 	.word	0xffffffff


	//   ....[125]....
        /*08b0*/ 	.word	0xffffffff


	//   ....[126]....
        /*08b4*/ 	.word	0xffffffff


	//   ....[127]....
        /*08b8*/ 	.word	0xffffffff


	//   ....[128]....
        /*08bc*/ 	.word	0xffffffff


	//   ....[129]....
        /*08c0*/ 	.word	0xffffffff


	//   ....[130]....
        /*08c4*/ 	.word	0xffffffff


	//   ....[131]....
        /*08c8*/ 	.word	0xffffffff


	//   ....[132]....
        /*08cc*/ 	.word	0xffffffff


	//   ....[133]....
        /*08d0*/ 	.word	0xffffffff


	//   ....[134]....
        /*08d4*/ 	.word	0xffffffff


	//   ....[135]....
        /*08d8*/ 	.word	0xffffffff


	//   ....[136]....
        /*08dc*/ 	.word	0xffffffff


	//   ....[137]....
        /*08e0*/ 	.word	0xffffffff


	//   ....[138]....
        /*08e4*/ 	.word	0xffffffff


	//   ....[139]....
        /*08e8*/ 	.word	0xffffffff


	//   ....[140]....
        /*08ec*/ 	.word	0xffffffff


	//   ....[141]....
        /*08f0*/ 	.word	0xffffffff


	//   ....[142]....
        /*08f4*/ 	.word	0xffffffff


	//   ....[143]....
        /*08f8*/ 	.word	0xffffffff


	//   ....[144]....
        /*08fc*/ 	.word	0xffffffff


	//----- nvinfo : EIATTR_COOP_GROUP_INSTR_OFFSETS
	.align		4
.L_880:
        /*0900*/ 	.byte	0x04, 0x28
        /*0902*/ 	.short	(.L_882 - .L_881)


	//   ....[0]....
.L_881:
        /*0904*/ 	.word	0x00000050


	//   ....[1]....
        /*0908*/ 	.word	0x00000200


	//   ....[2]....
        /*090c*/ 	.word	0x00000230


	//   ....[3]....
        /*0910*/ 	.word	0x00000260


	//   ....[4]....
        /*0914*/ 	.word	0x00000290


	//   ....[5]....
        /*0918*/ 	.word	0x000002c0


	//   ....[6]....
        /*091c*/ 	.word	0x000002f0


	//   ....[7]....
        /*0920*/ 	.word	0x00000450


	//   ....[8]....
        /*0924*/ 	.word	0x00000490


	//   ....[9]....
        /*0928*/ 	.word	0x000004c0


	//   ....[10]....
        /*092c*/ 	.word	0x000004f0


	//   ....[11]....
        /*0930*/ 	.word	0x00000520


	//   ....[12]....
        /*0934*/ 	.word	0x00000550


	//   ....[13]....
        /*0938*/ 	.word	0x000005e0


	//   ....[14]....
        /*093c*/ 	.word	0x00000630


	//   ....[15]....
        /*0940*/ 	.word	0x00000650


	//   ....[16]....
        /*0944*/ 	.word	0x000006b0


	//   ....[17]....
        /*0948*/ 	.word	0x00002aa0


	//   ....[18]....
        /*094c*/ 	.word	0x00002ae0


	//   ....[19]....
        /*0950*/ 	.word	0x00002c20


	//   ....[20]....
        /*0954*/ 	.word	0x00002c50


	//   ....[21]....
        /*0958*/ 	.word	0x00002c80


	//   ....[22]....
        /*095c*/ 	.word	0x00002da0


	//   ....[23]....
        /*0960*/ 	.word	0x00002dc0


	//   ....[24]....
        /*0964*/ 	.word	0x00002e00


	//   ....[25]....
        /*0968*/ 	.word	0x00004770


	//   ....[26]....
        /*096c*/ 	.word	0x00004920


	//   ....[27]....
        /*0970*/ 	.word	0x00005210


	//   ....[28]....
        /*0974*/ 	.word	0x00005230


	//   ....[29]....
        /*0978*/ 	.word	0x00005390


	//   ....[30]....
        /*097c*/ 	.word	0x000053e0


	//   ....[31]....
        /*0980*/ 	.word	0x00007940


	//   ....[32]....
        /*0984*/ 	.word	0x00007c80


	//   ....[33]....
        /*0988*/ 	.word	0x000081f0


	//   ....[34]....
        /*098c*/ 	.word	0x00008210


	//   ....[35]....
        /*0990*/ 	.word	0x00008c80


	//   ....[36]....
        /*0994*/ 	.word	0x00008ca0


	//   ....[37]....
        /*0998*/ 	.word	0x0000b2a0


	//   ....[38]....
        /*099c*/ 	.word	0x0000b2c0


	//   ....[39]....
        /*09a0*/ 	.word	0x0000b8e0


	//   ....[40]....
        /*09a4*/ 	.word	0x0000b900


	//   ....[41]....
        /*09a8*/ 	.word	0x0000dda0


	//   ....[42]....
        /*09ac*/ 	.word	0x0000e0e0


	//   ....[43]....
        /*09b0*/ 	.word	0x0000e660


	//   ....[44]....
        /*09b4*/ 	.word	0x0000e680


	//   ....[45]....
        /*09b8*/ 	.word	0x0000f110


	//   ....[46]....
        /*09bc*/ 	.word	0x0000f130


	//   ....[47]....
        /*09c0*/ 	.word	0x00010430


	//   ....[48]....
        /*09c4*/ 	.word	0x00010480


	//   ....[49]....
        /*09c8*/ 	.word	0x000104a0


	//   ....[50]....
        /*09cc*/ 	.word	0x000104c0


	//   ....[51]....
        /*09d0*/ 	.word	0x00011da0


	//   ....[52]....
        /*09d4*/ 	.word	0x00011db0


	//   ....[53]....
        /*09d8*/ 	.word	0x00011dd0


	//   ....[54]....
        /*09dc*/ 	.word	0x00011df0


	//   ....[55]....
        /*09e0*/ 	.word	0x00012200


	//   ....[56]....
        /*09e4*/ 	.word	0x00012220


	//   ....[57]....
        /*09e8*/ 	.word	0x000123c0


	//   ....[58]....
        /*09ec*/ 	.word	0x000123d0


	//   ....[59]....
        /*09f0*/ 	.word	0x00012540


	//   ....[60]....
        /*09f4*/ 	.word	0x00012560


	//   ....[61]....
        /*09f8*/ 	.word	0x000126d0


	//   ....[62]....
        /*09fc*/ 	.word	0x000126e0


	//   ....[63]....
        /*0a00*/ 	.word	0x00012a60


	//   ....[64]....
        /*0a04*/ 	.word	0x00012a80


	//   ....[65]....
        /*0a08*/ 	.word	0x000136d0


	//   ....[66]....
        /*0a0c*/ 	.word	0x000136e0


	//   ....[67]....
        /*0a10*/ 	.word	0x00014740


	//   ....[68]....
        /*0a14*/ 	.word	0x00014760


	//   ....[69]....
        /*0a18*/ 	.word	0x00014910


	//   ....[70]....
        /*0a1c*/ 	.word	0x00014920


	//   ....[71]....
        /*0a20*/ 	.word	0x00014a90


	//   ....[72]....
        /*0a24*/ 	.word	0x00014ab0


	//   ....[73]....
        /*0a28*/ 	.word	0x00014c20


	//   ....[74]....
        /*0a2c*/ 	.word	0x00014c30


	//   ....[75]....
        /*0a30*/ 	.word	0x00014e60


	//   ....[76]....
        /*0a34*/ 	.word	0x00014e80


	//   ....[77]....
        /*0a38*/ 	.word	0x00014fb0


	//   ....[78]....
        /*0a3c*/ 	.word	0x00014ff0


	//   ....[79]....
        /*0a40*/ 	.word	0x00015020


	//   ....[80]....
        /*0a44*/ 	.word	0x00015050


	//   ....[81]....
        /*0a48*/ 	.word	0x00015080


	//   ....[82]....
        /*0a4c*/ 	.word	0x000150b0


	//   ....[83]....
        /*0a50*/ 	.word	0x00015210


	//   ....[84]....
        /*0a54*/ 	.word	0x00015250


	//   ....[85]....
        /*0a58*/ 	.word	0x00015280


	//   ....[86]....
        /*0a5c*/ 	.word	0x000152b0


	//   ....[87]....
        /*0a60*/ 	.word	0x000152e0


	//   ....[88]....
        /*0a64*/ 	.word	0x00015310


	//   ....[89]....
        /*0a68*/ 	.word	0x000153a0


	//   ....[90]....
        /*0a6c*/ 	.word	0x00015400


	//   ....[91]....
        /*0a70*/ 	.word	0x00015410


	//   ....[92]....
        /*0a74*/ 	.word	0x00015470


	//   ....[93]....
        /*0a78*/ 	.word	0x00015ee0


	//   ....[94]....
        /*0a7c*/ 	.word	0x00015f40


	//   ....[95]....
        /*0a80*/ 	.word	0x00015f90


	//   ....[96]....
        /*0a84*/ 	.word	0x00015fe0


	//   ....[97]....
        /*0a88*/ 	.word	0x00016030


	//   ....[98]....
        /*0a8c*/ 	.word	0x000160a0


	//   ....[99]....
        /*0a90*/ 	.word	0x000160e0


	//   ....[100]....
        /*0a94*/ 	.word	0x00016150


	//   ....[101]....
        /*0a98*/ 	.word	0x000161c0


	//   ....[102]....
        /*0a9c*/ 	.word	0x00016220


	//   ....[103]....
        /*0aa0*/ 	.word	0x00016280


	//   ....[104]....
        /*0aa4*/ 	.word	0x000162e0


	//   ....[105]....
        /*0aa8*/ 	.word	0x00016330


	//   ....[106]....
        /*0aac*/ 	.word	0x00016390


	//   ....[107]....
        /*0ab0*/ 	.word	0x00016400


	//   ....[108]....
        /*0ab4*/ 	.word	0x00016470


	//   ....[109]....
        /*0ab8*/ 	.word	0x000164d0


	//   ....[110]....
        /*0abc*/ 	.word	0x00016530


	//   ....[111]....
        /*0ac0*/ 	.word	0x00016590


	//   ....[112]....
        /*0ac4*/ 	.word	0x00016600


	//   ....[113]....
        /*0ac8*/ 	.word	0x00016660


	//   ....[114]....
        /*0acc*/ 	.word	0x000166c0


	//   ....[115]....
        /*0ad0*/ 	.word	0x00016720


	//   ....[116]....
        /*0ad4*/ 	.word	0x00016790


	//   ....[117]....
        /*0ad8*/ 	.word	0x000167f0


	//   ....[118]....
        /*0adc*/ 	.word	0x00016850


	//   ....[119]....
        /*0ae0*/ 	.word	0x000168b0


	//   ....[120]....
        /*0ae4*/ 	.word	0x00016920


	//   ....[121]....
        /*0ae8*/ 	.word	0x00016980


	//   ....[122]....
        /*0aec*/ 	.word	0x000169e0


	//   ....[123]....
        /*0af0*/ 	.word	0x00016a40


	//   ....[124]....
        /*0af4*/ 	.word	0x00016ab0


	//   ....[125]....
        /*0af8*/ 	.word	0x00016b10


	//   ....[126]....
        /*0afc*/ 	.word	0x00016b70


	//   ....[127]....
        /*0b00*/ 	.word	0x00016bd0


	//   ....[128]....
        /*0b04*/ 	.word	0x00016c40


	//   ....[129]....
        /*0b08*/ 	.word	0x00016c90


	//   ....[130]....
        /*0b0c*/ 	.word	0x00016cd0


	//   ....[131]....
        /*0b10*/ 	.word	0x00016d20


	//   ....[132]....
        /*0b14*/ 	.word	0x00016d70


	//   ....[133]....
        /*0b18*/ 	.word	0x00016dc0


	//   ....[134]....
        /*0b1c*/ 	.word	0x00016e30


	//   ....[135]....
        /*0b20*/ 	.word	0x00016e70


	//   ....[136]....
        /*0b24*/ 	.word	0x00016ec0


	//   ....[137]....
        /*0b28*/ 	.word	0x00016f10


	//   ....[138]....
        /*0b2c*/ 	.word	0x00016f60


	//   ....[139]....
        /*0b30*/ 	.word	0x00016fb0


	//   ....[140]....
        /*0b34*/ 	.word	0x00017020


	//   ....[141]....
        /*0b38*/ 	.word	0x00017060


	//   ....[142]....
        /*0b3c*/ 	.word	0x000170d0


	//   ....[143]....
        /*0b40*/ 	.word	0x00017130


	//   ....[144]....
        /*0b44*/ 	.word	0x00017190


	//----- nvinfo : EIATTR_EXIT_INSTR_OFFSETS
	.align		4
.L_882:
        /*0b48*/ 	.byte	0x04, 0x1c
        /*0b4a*/ 	.short	(.L_884 - .L_883)


	//   ....[0]....
.L_883:
        /*0b4c*/ 	.word	0x000010d0


	//   ....[1]....
        /*0b50*/ 	.word	0x00015ea0


	//----- nvinfo : EIATTR_MAX_THREADS
	.align		4
.L_884:
        /*0b54*/ 	.byte	0x04, 0x05
        /*0b56*/ 	.short	(.L_886 - .L_885)
.L_885:
        /*0b58*/ 	.word	0x00000100
        /*0b5c*/ 	.word	0x00000001
        /*0b60*/ 	.word	0x00000001


	//----- nvinfo : EIATTR_CRS_STACK_SIZE
	.align		4
.L_886:
        /*0b64*/ 	.byte	0x04, 0x1e
        /*0b66*/ 	.short	(.L_888 - .L_887)
.L_887:
        /*0b68*/ 	.word	0x00000000
.L_888:


//--------------------- .nv.info._ZN7cutlass13device_kernelIN5flash19enable_sm80_to_sm89INS1_16FlashAttnFwdSm80INS1_25CollectiveMainloopFwdSm80ILi8ELi1ELb0EN4cute5tupleIJNS5_1CILi128EEENS7_ILi32EEENS7_ILi256EEEEEELi256ENS_6half_tEfNS_4arch4Sm80ELb0ELb1ELb0ELb1ELb0ELb1ELb1ELb1EEENS1_21CollectiveEpilogueFwdINS6_IJS8_SA_S9_EEENS6_IJNS7_ILi1EEESI_SI_EEESC_SE_Li256ELb1ELb1ELb1ELb0EEENS1_36VarlenDynamicPersistentTileSchedulerILi128ELi32ELi256ELi256ELb1ELb1ELb0ELb1ELb0ELb1EEEEEEEEEvNT_6ParamsE --------------------------
	.section	.nv.info._ZN7cutlass13device_kernelIN5flash19enable_sm80_to_sm89INS1_16FlashAttnFwdSm80INS1_25CollectiveMainloopFwdSm80ILi8ELi1ELb0EN4cute5tupleIJNS5_1CILi128EEENS7_ILi32EEENS7_ILi256EEEEEELi256ENS_6half_tEfNS_4arch4Sm80ELb0ELb1ELb0ELb1ELb0ELb1ELb1ELb1EEENS1_21CollectiveEpilogueFwdINS6_IJS8_SA_S9_EEENS6_IJNS7_ILi1EEESI_SI_EEESC_SE_Li256ELb1ELb1ELb1ELb0EEENS1_36VarlenDynamicPersistentTileSchedulerILi128ELi32ELi256ELi256ELb1ELb1ELb0ELb1ELb0ELb1EEEEEEEEEvNT_6ParamsE,"",@"SHT_CUDA_INFO"
	.sectionflags	@""
	.align	4


	//----- nvinfo : EIATTR_CUDA_API_VERSION
	.align		4
        /*0000*/ 	.byte	0x04, 0x37
        /*0002*/ 	.short	(.L_890 - .L_889)
.L_889:
        /*0004*/ 	.word	0x00000082


	//----- nvinfo : EIATTR_SW2861232_WAR
	.align		4
.L_890:
        /*0008*/ 	.byte	0x01, 0x35
	.zero		2


	//----- nvinfo : EIATTR_PARAM_CBANK
	.align		4
        /*000c*/ 	.byte	0x04, 0x0a
        /*000e*/ 	.short	(.L_892 - .L_891)
	.align		4
.L_891:
        /*0010*/ 	.word	index@(.nv.constant0._ZN7cutlass13device_kernelIN5flash19enable_sm80_to_sm89INS1_16FlashAttnFwdSm80INS1_25CollectiveMainloopFwdSm80ILi8ELi1ELb0EN4cute5tupleIJNS5_1CILi128EEENS7_ILi32EEENS7_ILi256EEEEEELi256ENS_6half_tEfNS_4arch4Sm80ELb0ELb1ELb0ELb1ELb0ELb1ELb1ELb1EEENS1_21CollectiveEpilogueFwdINS6_IJS8_SA_S9_EEENS6_IJNS7_ILi1EEESI_SI_EEESC_SE_Li256ELb1ELb1ELb1ELb0EEENS1_36VarlenDynamicPersistentTileSchedulerILi128ELi32ELi256ELi256ELb1ELb1ELb0ELb1ELb0ELb1EEEEEEEEEvNT_6ParamsE)
        /*0014*/ 	.short	0x0160
        /*0016*/ 	.short	0x0438


	//----- nvinfo : EIATTR_CBANK_PARAM_SIZE
	.align		4
.L_892:
        /*0018*/ 	.byte	0x03, 0x19
        /*001a*/ 	.short	0x0438


	//----- nvinfo : EIATTR_KPARAM_INFO
	.align		4
        /*001c*/ 	.byte	0x04, 0x17
        /*001e*/ 	.short	(.L_894 - .L_893)
.L_893:
        /*0020*/ 	.word	0x00000000
        /*0024*/ 	.short	0x0000
        /*0026*/ 	.short	0x0000
        /*0028*/ 	.byte	0x00, 0xf0, 0xe1, 0x10


	//----- nvinfo : EIATTR_MAXREG_COUNT
	.align		4
.L_894:
        /*002c*/ 	.byte	0x03, 0x1b
        /*002e*/ 	.short	0x00ff


	//----- nvinfo : EIATTR_NUM_BARRIERS
	.align		4
        /*0030*/ 	.byte	0x02, 0x4c
        /*0032*/ 	.byte	0x06
	.zero		1


	//----- nvinfo : EIATTR_ANNOTATIONS
	.align		4
        /*0034*/ 	.byte	0x04, 0x55
        /*0036*/ 	.short	(.L_896 - .L_895)


	//   ....[0]....
.L_895:
        /*0038*/ 	.word	0x00000001
        /*003c*/ 	.byte	0x70, 0x00, 0x00, 0x00, 0x01, 0x00, 0x00, 0x00, 0xc0, 0x14, 0x00, 0x00, 0x01, 0x00, 0x00, 0x00
        /*004c*/ 	.byte	0x10, 0xa3, 0x01, 0x00, 0x01, 0x00, 0x00, 0x00, 0x10, 0xd9, 0x01, 0x00


	//----- nvinfo : EIATTR_MERCURY_ISA_VERSION
	.align		4
.L_896:
        /*0058*/ 	.byte	0x03, 0x5f
        /*005a*/ 	.short	0x0000


	//----- nvinfo : EIATTR_INT_WARP_WIDE_INSTR_OFFSETS
	.align		4
        /*005c*/ 	.byte	0x04, 0x31
        /*005e*/ 	.short	(.L_898 - .L_897)


	//   ....[0]....
.L_897:
        /*0060*/ 	.word	0x000198a0


	//   ....[1]....
        /*0064*/ 	.word	0x00019920


	//----- nvinfo : EIATTR_COOP_GROUP_MASK_REGIDS
	.align		4
.L_898:
        /*0068*/ 	.byte	0x04, 0x29
        /*006a*/ 	.short	(.L_900 - .L_899)


	//   ....[0]....
.L_899:
        /*006c*/ 	.word	0xffffffff


	//   ....[1]....
        /*0070*/ 	.word	0xffffffff


	//   ....[2]....
        /*0074*/ 	.word	0xffffffff


	//   ....[3]....
        /*0078*/ 	.word	0xffffffff


	//   ....[4]....
        /*007c*/ 	.word	0xffffffff


	//   ....[5]....
        /*0080*/ 	.word	0xffffffff


	//   ....[6]....
        /*0084*/ 	.word	0xffffffff


	//   ....[7]....
        /*0088*/ 	.word	0xffffffff


	//   ....[8]....
        /*008c*/ 	.word	0xffffffff


	//   ....[9]....
        /*0090*/ 	.word	0xffffffff


	//   ....[10]....
        /*0094*/ 	.word	0xffffffff


	//   ....[11]....
        /*0098*/ 	.word	0xffffffff


	//   ....[12]....
        /*009c*/ 	.word	0xffffffff


	//   ....[13]....
        /*00a0*/ 	.word	0xffffffff


	//   ....[14]....
        /*00a4*/ 	.word	0xffffffff


	//   ....[15]....
        /*00a8*/ 	.word	0xffffffff


	//   ....[16]....
        /*00ac*/ 	.word	0xffffffff


	//   ....[17]....
        /*00b0*/ 	.word	0xffffffff


	//   ....[18]....
        /*00b4*/ 	.word	0xffffffff


	//   ....[19]....
        /*00b8*/ 	.word	0xffffffff


	//   ....[20]....
        /*00bc*/ 	.word	0xffffffff


	//   ....[21]....
        /*00c0*/ 	.word	0xffffffff


	//   ....[22]....
        /*00c4*/ 	.word	0xffffffff


	//   ....[23]....
        /*00c8*/ 	.word	0xffffffff


	//   ....[24]....
        /*00cc*/ 	.word	0xffffffff


	//   ....[25]....
        /*00d0*/ 	.word	0xffffffff


	//   ....[26]....
        /*00d4*/ 	.word	0xffffffff


	//   ....[27]....
        /*00d8*/ 	.word	0xffffffff


	//   ....[28]....
        /*00dc*/ 	.word	0xffffffff


	//   ....[29]....
        /*00e0*/ 	.word	0xffffffff


	//   ....[30]....
        /*00e4*/ 	.word	0xffffffff


	//   ....[31]....
        /*00e8*/ 	.word	0xffffffff


	//   ....[32]....
        /*00ec*/ 	.word	0xffffffff


	//   ....[33]....
        /*00f0*/ 	.word	0xffffffff


	//   ....[34]....
        /*00f4*/ 	.word	0xffffffff


	//   ....[35]....
        /*00f8*/ 	.word	0xffffffff


	//   ....[36]....
        /*00fc*/ 	.word	0xffffffff


	//   ....[37]....
        /*0100*/ 	.word	0xffffffff


	//   ....[38]....
        /*0104*/ 	.word	0xffffffff


	//   ....[39]....
        /*0108*/ 	.word	0xffffffff


	//   ....[40]....
        /*010c*/ 	.word	0xffffffff


	//   ....[41]....
        /*0110*/ 	.word	0xffffffff


	//   ....[42]....
        /*0114*/ 	.word	0xffffffff


	//   ....[43]....
        /*0118*/ 	.word	0xffffffff


	//   ....[44]....
        /*011c*/ 	.word	0xffffffff


	//   ....[45]....
        /*0120*/ 	.word	0xffffffff


	//   ....[46]....
        /*0124*/ 	.word	0xffffffff


	//   ....[47]....
        /*0128*/ 	.word	0xffffffff


	//   ....[48]....
        /*012c*/ 	.word	0xffffffff


	//   ....[49]....
        /*0130*/ 	.word	0xffffffff


	//   ....[50]....
        /*0134*/ 	.word	0xffffffff


	//   ....[51]....
        /*0138*/ 	.word	0xffffffff


	//   ....[52]....
        /*013c*/ 	.word	0xffffffff


	//   ....[53]....
        /*0140*/ 	.word	0xffffffff


	//   ....[54]....
        /*0144*/ 	.word	0xffffffff


	//   ....[55]....
        /*0148*/ 	.word	0xffffffff


	//   ....[56]....
        /*014c*/ 	.word	0xffffffff


	//   ....[57]....
        /*0150*/ 	.word	0xffffffff


	//   ....[58]....
        /*0154*/ 	.word	0xffffffff


	//   ....[59]....
        /*0158*/ 	.word	0xffffffff


	//   ....[60]....
        /*015c*/ 	.word	0xffffffff


	//   ....[61]....
        /*0160*/ 	.word	0xffffffff


	//   ....[62]....
        /*0164*/ 	.word	0xffffffff


	//   ....[63]....
        /*0168*/ 	.word	0xffffffff


	//   ....[64]....
        /*016c*/ 	.word	0xffffffff


	//   ....[65]....
        /*0170*/ 	.word	0xffffffff


	//   ....[66]....
        /*0174*/ 	.word	0xffffffff


	//   ....[67]....
        /*0178*/ 	.word	0xffffffff


	//   ....[68]....
        /*017c*/ 	.word	0xffffffff


	//   ....[69]....
        /*0180*/ 	.word	0xffffffff


	//   ....[70]....
        /*0184*/ 	.word	0xffffffff


	//   ....[71]....
        /*0188*/ 	.word	0xffffffff


	//   ....[72]....
        /*018c*/ 	.word	0xffffffff


	//   ....[73]....
        /*0190*/ 	.word	0xffffffff


	//   ....[74]....
        /*0194*/ 	.word	0xffffffff


	//   ....[75]....
        /*0198*/ 	.word	0xffffffff


	//   ....[76]....
        /*019c*/ 	.word	0xffffffff


	//   ....[77]....
        /*01a0*/ 	.word	0xffffffff


	//   ....[78]....
        /*01a4*/ 	.word	0xffffffff


	//   ....[79]....
        /*01a8*/ 	.word	0xffffffff


	//   ....[80]....
        /*01ac*/ 	.word	0xffffffff


	//   ....[81]....
        /*01b0*/ 	.word	0xffffffff


	//   ....[82]....
        /*01b4*/ 	.word	0xffffffff


	//   ....[83]....
        /*01b8*/ 	.word	0xffffffff


	//   ....[84]....
        /*01bc*/ 	.word	0xffffffff


	//   ....[85]....
        /*01c0*/ 	.word	0xffffffff


	//   ....[86]....
        /*01c4*/ 	.word	0xffffffff


	//   ....[87]....
        /*01c8*/ 	.word	0xffffffff


	//   ....[88]....
        /*01cc*/ 	.word	0xffffffff


	//   ....[89]....
        /*01d0*/ 	.word	0xffffffff


	//   ....[90]....
        /*01d4*/ 	.word	0xffffffff


	//   ....[91]....
        /*01d8*/ 	.word	0xffffffff


	//   ....[92]....
        /*01dc*/ 	.word	0xffffffff


	//   ....[93]....
        /*01e0*/ 	.word	0xffffffff


	//   ....[94]....
        /*01e4*/ 	.word	0xffffffff


	//   ....[95]....
        /*01e8*/ 	.word	0xffffffff


	//   ....[96]....
        /*01ec*/ 	.word	0xffffffff


	//   ....[97]....
        /*01f0*/ 	.word	0xffffffff


	//   ....[98]....
        /*01f4*/ 	.word	0xffffffff


	//   ....[99]....
        /*01f8*/ 	.word	0xffffffff


	//   ....[100]....
        /*01fc*/ 	.word	0xffffffff


	//   ....[101]....
        /*0200*/ 	.word	0xffffffff


	//   ....[102]....
        /*0204*/ 	.word	0xffffffff


	//   ....[103]....
        /*0208*/ 	.word	0xffffffff


	//   ....[104]....
        /*020c*/ 	.word	0xffffffff


	//   ....[105]....
        /*0210*/ 	.word	0xffffffff


	//   ....[106]....
        /*0214*/ 	.word	0xffffffff


	//   ....[107]....
        /*0218*/ 	.word	0xffffffff


	//   ....[108]....
        /*021c*/ 	.word	0xffffffff


	//   ....[109]....
        /*0220*/ 	.word	0xffffffff


	//   ....[110]....
        /*0224*/ 	.word	0xffffffff


	//   ....[111]....
        /*0228*/ 	.word	0xffffffff


	//   ....[112]....
        /*022c*/ 	.word	0xffffffff


	//   ....[113]....
        /*0230*/ 	.word	0xffffffff


	//   ....[114]....
        /*0234*/ 	.word	0xffffffff


	//   ....[115]....
        /*0238*/ 	.word	0xffffffff


	//   ....[116]....
        /*023c*/ 	.word	0xffffffff


	//   ....[117]....
        /*0240*/ 	.word	0xffffffff


	//   ....[118]....
        /*0244*/ 	.word	0xffffffff


	//   ....[119]....
        /*0248*/ 	.word	0xffffffff


	//   ....[120]....
        /*024c*/ 	.word	0xffffffff


	//   ....[121]....
        /*0250*/ 	.word	0xffffffff


	//   ....[122]....
        /*0254*/ 	.word	0xffffffff


	//   ....[123]....
        /*0258*/ 	.word	0xffffffff


	//   ....[124]....
        /*025c*/ 	.word	0xffffffff


	//   ....[125]....
        /*0260*/ 	.word	0xffffffff


	//   ....[126]....
        /*0264*/ 	.word	0xffffffff


	//   ....[127]....
        /*0268*/ 	.word	0xffffffff


	//   ....[128]....
        /*026c*/ 	.word	0xffffffff


	//   ....[129]....
        /*0270*/ 	.word	0xffffffff


	//   ....[130]....
        /*0274*/ 	.word	0xffffffff


	//   ....[131]....
        /*0278*/ 	.word	0xffffffff


	//   ....[132]....
        /*027c*/ 	.word	0xffffffff


	//   ....[133]....
        /*0280*/ 	.word	0xffffffff


	//   ....[134]....
        /*0284*/ 	.word	0xffffffff


	//   ....[135]....
        /*0288*/ 	.word	0xffffffff


	//   ....[136]....
        /*028c*/ 	.word	0xffffffff


	//   ....[137]....
        /*0290*/ 	.word	0xffffffff


	//   ....[138]....
        /*0294*/ 	.word	0xffffffff


	//   ....[139]....
        /*0298*/ 	.word	0xffffffff


	//   ....[140]....
        /*029c*/ 	.word	0xffffffff


	//   ....[141]....
        /*02a0*/ 	.word	0xffffffff


	//   ....[142]....
        /*02a4*/ 	.word	0xffffffff


	//   ....[143]....
        /*02a8*/ 	.word	0xffffffff


	//   ....[144]....
        /*02ac*/ 	.word	0xffffffff


	//   ....[145]....
        /*02b0*/ 	.word	0xffffffff


	//   ....[146]....
        /*02b4*/ 	.word	0xffffffff


	//   ....[147]....
        /*02b8*/ 	.word	0xffffffff


	//   ....[148]....
        /*02bc*/ 	.word	0xffffffff


	//   ....[149]....
        /*02c0*/ 	.word	0xffffffff


	//   ....[150]....
        /*02c4*/ 	.word	0xffffffff


	//   ....[151]....
        /*02c8*/ 	.word	0xffffffff


	//   ....[152]....
        /*02cc*/ 	.word	0xffffffff


	//   ....[153]....
        /*02d0*/ 	.word	0xffffffff


	//   ....[154]....
        /*02d4*/ 	.word	0xffffffff


	//   ....[155]....
        /*02d8*/ 	.word	0xffffffff


	//   ....[156]....
        /*02dc*/ 	.word	0xffffffff


	//   ....[157]....
        /*02e0*/ 	.word	0xffffffff


	//   ....[158]....
        /*02e4*/ 	.word	0xffffffff


	//   ....[159]....
        /*02e8*/ 	.word	0xffffffff


	//   ....[160]....
        /*02ec*/ 	.word	0xffffffff


	//   ....[161]....
        /*02f0*/ 	.word	0xffffffff


	//   ....[162]....
        /*02f4*/ 	.word	0xffffffff


	//   ....[163]....
        /*02f8*/ 	.word	0xffffffff


	//   ....[164]....
        /*02fc*/ 	.word	0xffffffff


	//   ....[165]....
        /*0300*/ 	.word	0xffffffff


	//   ....[166]....
        /*0304*/ 	.word	0xffffffff


	//   ....[167]....
        /*0308*/ 	.word	0xffffffff


	//   ....[168]....
        /*030c*/ 	.word	0xffffffff


	//   ....[169]....
        /*0310*/ 	.word	0xffffffff


	//   ....[170]....
        /*0314*/ 	.word	0xffffffff


	//   ....[171]....
        /*0318*/ 	.word	0xffffffff


	//   ....[172]....
        /*031c*/ 	.word	0xffffffff


	//   ....[173]....
        /*0320*/ 	.word	0xffffffff


	//   ....[174]....
        /*0324*/ 	.word	0xffffffff


	//   ....[175]....
        /*0328*/ 	.word	0xffffffff


	//   ....[176]....
        /*032c*/ 	.word	0xffffffff


	//   ....[177]....
        /*0330*/ 	.word	0xffffffff


	//   ....[178]....
        /*0334*/ 	.word	0xffffffff


	//   ....[179]....
        /*0338*/ 	.word	0xffffffff


	//   ....[180]....
        /*033c*/ 	.word	0xffffffff


	//   ....[181]....
        /*0340*/ 	.word	0xffffffff


	//   ....[182]....
        /*0344*/ 	.word	0xffffffff


	//   ....[183]....
        /*0348*/ 	.word	0xffffffff


	//   ....[184]....
        /*034c*/ 	.word	0xffffffff


	//----- nvinfo : EIATTR_COOP_GROUP_INSTR_OFFSETS
	.align		4
.L_900:
        /*0350*/ 	.byte	0x04, 0x28
        /*0352*/ 	.short	(.L_902 - .L_901)


	//   ....[0]....
.L_901:
        /*0354*/ 	.word	0x00000050


	//   ....[1]....
        /*0358*/ 	.word	0x000001f0


	//   ....[2]....
        /*035c*/ 	.word	0x00000220


	//   ....[3]....
        /*0360*/ 	.word	0x00000250


	//   ....[4]....
        /*0364*/ 	.word	0x00000280


	//   ....[5]....
        /*0368*/ 	.word	0x000002b0


	//   ....[6]....
        /*036c*/ 	.word	0x000002e0


	//   ....[7]....
        /*0370*/ 	.word	0x00000450


	//   ....[8]....
        /*0374*/ 	.word	0x00000490


	//   ....[9]....
        /*0378*/ 	.word	0x000004c0


	//   ....[10]....
        /*037c*/ 	.word	0x000004f0


	//   ....[11]....
        /*0380*/ 	.word	0x00000520


	//   ....[12]....
        /*0384*/ 	.word	0x00000550


	//   ....[13]....
        /*0388*/ 	.word	0x000005e0


	//   ....[14]....
        /*038c*/ 	.word	0x00000620


	//   ....[15]....
        /*0390*/ 	.word	0x00000640


	//   ....[16]....
        /*0394*/ 	.word	0x000006a0


	//   ....[17]....
        /*0398*/ 	.word	0x00006bb0


	//   ....[18]....
        /*039c*/ 	.word	0x00006bd0


	//   ....[19]....
        /*03a0*/ 	.word	0x00006dc0


	//   ....[20]....
        /*03a4*/ 	.word	0x00006dd0


	//   ....[21]....
        /*03a8*/ 	.word	0x00006f60


	//   ....[22]....
        /*03ac*/ 	.word	0x00006f80


	//   ....[23]....
        /*03b0*/ 	.word	0x00007110


	//   ....[24]....
        /*03b4*/ 	.word	0x00007120


	//   ....[25]....
        /*03b8*/ 	.word	0x00007780


	//   ....[26]....
        /*03bc*/ 	.word	0x000077a0


	//   ....[27]....
        /*03c0*/ 	.word	0x000077c0


	//   ....[28]....
        /*03c4*/ 	.word	0x000077d0


	//   ....[29]....
        /*03c8*/ 	.word	0x00007c60


	//   ....[30]....
        /*03cc*/ 	.word	0x00007ca0


	//   ....[31]....
        /*03d0*/ 	.word	0x00007ce0


	//   ....[32]....
        /*03d4*/ 	.word	0x00007d20


	//   ....[33]....
        /*03d8*/ 	.word	0x000081f0


	//   ....[34]....
        /*03dc*/ 	.word	0x00008230


	//   ....[35]....
        /*03e0*/ 	.word	0x00008270


	//   ....[36]....
        /*03e4*/ 	.word	0x000082b0


	//   ....[37]....
        /*03e8*/ 	.word	0x00008730


	//   ....[38]....
        /*03ec*/ 	.word	0x00008780


	//   ....[39]....
        /*03f0*/ 	.word	0x000087c0


	//   ....[40]....
        /*03f4*/ 	.word	0x00008800


	//   ....[41]....
        /*03f8*/ 	.word	0x0000bd70


	//   ....[42]....
        /*03fc*/ 	.word	0x0000bd90


	//   ....[43]....
        /*0400*/ 	.word	0x0000bdb0


	//   ....[44]....
        /*0404*/ 	.word	0x0000bdc0


	//   ....[45]....
        /*0408*/ 	.word	0x0000bfc0


	//   ....[46]....
        /*040c*/ 	.word	0x0000c000


	//   ....[47]....
        /*0410*/ 	.word	0x0000c110


	//   ....[48]....
        /*0414*/ 	.word	0x0000c190


	//   ....[49]....
        /*0418*/ 	.word	0x0000c450


	//   ....[50]....
        /*041c*/ 	.word	0x0000c560


	//   ....[51]....
        /*0420*/ 	.word	0x0000c5c0


	//   ....[52]....
        /*0424*/ 	.word	0x0000c600


	//   ....[53]....
        /*0428*/ 	.word	0x0000c8a0


	//   ....[54]....
        /*042c*/ 	.word	0x0000c940


	//   ....[55]....
        /*0430*/ 	.word	0x0000c9b0


	//   ....[56]....
        /*0434*/ 	.word	0x0000ca70


	//   ....[57]....
        /*0438*/ 	.word	0x00011010


	//   ....[58]....
        /*043c*/ 	.word	0x00011230


	//   ....[59]....
        /*0440*/ 	.word	0x00011710


	//   ....[60]....
        /*0444*/ 	.word	0x000118c0


	//   ....[61]....
        /*0448*/ 	.word	0x00011920


	//   ....[62]....
        /*044c*/ 	.word	0x000119c0


	//   ....[63]....
        /*0450*/ 	.word	0x00012790


	//   ....[64]....
        /*0454*/ 	.word	0x00013040


	//   ....[65]....
        /*0458*/ 	.word	0x000134b0


	//   ....[66]....
        /*045c*/ 	.word	0x00013600


	//   ....[67]....
        /*0460*/ 	.word	0x00013630


	//   ....[68]....
        /*0464*/ 	.word	0x00013680


	//   ....[69]....
        /*0468*/ 	.word	0x00015660


	//   ....[70]....
        /*046c*/ 	.word	0x00015680


	//   ....[71]....
        /*0470*/ 	.word	0x000156a0


	//   ....[72]....
        /*0474*/ 	.word	0x000156c0


	//   ....[73]....
        /*0478*/ 	.word	0x00016cf0


	//   ....[74]....
        /*047c*/ 	.word	0x00017570


	//   ....[75]....
        /*0480*/ 	.word	0x000179e0


	//   ....[76]....
        /*0484*/ 	.word	0x00017ae0


	//   ....[77]....
        /*0488*/ 	.word	0x00017b40


	//   ....[78]....
        /*048c*/ 	.word	0x00017be0


	//   ....[79]....
        /*0490*/ 	.word	0x00018e80


	//   ....[80]....
        /*0494*/ 	.word	0x00018eb0


	//   ....[81]....
        /*0498*/ 	.word	0x00018ec0


	//   ....[82]....
        /*049c*/ 	.word	0x00018ef0


	//   ....[83]....
        /*04a0*/ 	.word	0x0001a670


	//   ....[84]....
        /*04a4*/ 	.word	0x0001a6a0


	//   ....[85]....
        /*04a8*/ 	.word	0x0001a6b0


	//   ....[86]....
        /*04ac*/ 	.word	0x0001a6c0


	//   ....[87]....
        /*04b0*/ 	.word	0x0001aa80


	//   ....[88]....
        /*04b4*/ 	.word	0x0001aaa0


	//   ....[89]....
        /*04b8*/ 	.word	0x0001ac70


	//   ....[90]....
        /*04bc*/ 	.word	0x0001ac80


	//   ....[91]....
        /*04c0*/ 	.word	0x0001adf0


	//   ....[92]....
        /*04c4*/ 	.word	0x0001ae10


	//   ....[93]....
        /*04c8*/ 	.word	0x0001af80


	//   ....[94]....
        /*04cc*/ 	.word	0x0001af90


	//   ....[95]....
        /*04d0*/ 	.word	0x0001b2f0


	//   ....[96]....
        /*04d4*/ 	.word	0x0001b310


	//   ....[97]....
        /*04d8*/ 	.word	0x0001bf40


	//   ....[98]....
        /*04dc*/ 	.word	0x0001bf50


	//   ....[99]....
        /*04e0*/ 	.word	0x0001d2a0


	//   ....[100]....
        /*04e4*/ 	.word	0x0001d2c0


	//   ....[101]....
        /*04e8*/ 	.word	0x0001d4a0


	//   ....[102]....
        /*04ec*/ 	.word	0x0001d4b0


	//   ....[103]....
        /*04f0*/ 	.word	0x0001d620


	//   ....[104]....
        /*04f4*/ 	.word	0x0001d640


	//   ....[105]....
        /*04f8*/ 	.word	0x0001d7b0


	//   ....[106]....
        /*04fc*/ 	.word	0x0001d7c0


	//   ....[107]....
        /*0500*/ 	.word	0x0001d9d0


	//   ....[108]....
        /*0504*/ 	.word	0x0001d9f0


	//   ....[109]....
        /*0508*/ 	.word	0x0001db10


	//   ....[110]....
        /*050c*/ 	.word	0x0001db50


	//   ....[111]....
        /*0510*/ 	.word	0x0001db80


	//   ....[112]....
        /*0514*/ 	.word	0x0001dbb0


	//   ....[113]....
        /*0518*/ 	.word	0x0001dbe0


	//   ....[114]....
        /*051c*/ 	.word	0x0001dc10


	//   ....[115]....
        /*0520*/ 	.word	0x0001dd60


	//   ....[116]....
        /*0524*/ 	.word	0x0001dda0


	//   ....[117]....
        /*0528*/ 	.word	0x0001ddd0


	//   ....[118]....
        /*052c*/ 	.word	0x0001de00


	//   ....[119]....
        /*0530*/ 	.word	0x0001de30


	//   ....[120]....
        /*0534*/ 	.word	0x0001de60


	//   ....[121]....
        /*0538*/ 	.word	0x0001def0


	//   ....[122]....
        /*053c*/ 	.word	0x0001df30


	//   ....[123]....
        /*0540*/ 	.word	0x0001df40


	//   ....[124]....
        /*0544*/ 	.word	0x0001dfa0


	//   ....[125]....
        /*0548*/ 	.word	0x0001e970


	//   ....[126]....
        /*054c*/ 	.word	0x0001e9d0


	//   ....[127]....
        /*0550*/ 	.word	0x0001ea20


	//   ....[128]....
        /*0554*/ 	.word	0x0001ea70


	//   ....[129]....
        /*0558*/ 	.word	0x0001eac0


	//   ....[130]....
        /*055c*/ 	.word	0x0001eb30


	//   ....[131]....
        /*0560*/ 	.word	0x0001eb80


	//   ....[132]....
        /*0564*/ 	.word	0x0001ebf0


	//   ....[133]....
        /*0568*/ 	.word	0x0001ec60


	//   ....[134]....
        /*056c*/ 	.word	0x0001ecc0


	//   ....[135]....
        /*0570*/ 	.word	0x0001ed30


	//   ....[136]....
        /*0574*/ 	.word	0x0001eda0


	//   ....[137]....
        /*0578*/ 	.word	0x0001ee10


	//   ....[138]....
        /*057c*/ 	.word	0x0001ee70


	//   ....[139]....
        /*0580*/ 	.word	0x0001eee0


	//   ....[140]....
        /*0584*/ 	.word	0x0001ef50


	//   ....[141]....
        /*0588*/ 	.word	0x0001efc0


	//   ....[142]....
        /*058c*/ 	.word	0x0001f020


	//   ....[143]....
        /*0590*/ 	.word	0x0001f080


	//   ....[144]....
        /*0594*/ 	.word	0x0001f0e0


	//   ....[145]....
        /*0598*/ 	.word	0x0001f130


	//   ....[146]....
        /*059c*/ 	.word	0x0001f180


	//   ....[147]....
        /*05a0*/ 	.word	0x0001f1f0


	//   ....[148]....
        /*05a4*/ 	.word	0x0001f260


	//   ....[149]....
        /*05a8*/ 	.word	0x0001f2d0


	//   ....[150]....
        /*05ac*/ 	.word	0x0001f330


	//   ....[151]....
        /*05b0*/ 	.word	0x0001f3a0


	//   ....[152]....
        /*05b4*/ 	.word	0x0001f410


	//   ....[153]....
        /*05b8*/ 	.word	0x0001f480


	//   ....[154]....
        /*05bc*/ 	.word	0x0001f4e0


	//   ....[155]....
        /*05c0*/ 	.word	0x0001f550


	//   ....[156]....
        /*05c4*/ 	.word	0x0001f5c0


	//   ....[157]....
        /*05c8*/ 	.word	0x0001f630


	//   ....[158]....
        /*05cc*/ 	.word	0x0001f690


	//   ....[159]....
        /*05d0*/ 	.word	0x0001f700


	//   ....[160]....
        /*05d4*/ 	.word	0x0001f770


	//   ....[161]....
        /*05d8*/ 	.word	0x0001f7e0


	//   ....[162]....
        /*05dc*/ 	.word	0x0001f840


	//   ....[163]....
        /*05e0*/ 	.word	0x0001f8b0


	//   ....[164]....
        /*05e4*/ 	.word	0x0001f920


	//   ....[165]....
        /*05e8*/ 	.word	0x0001f990


	//   ....[166]....
        /*05ec*/ 	.word	0x0001f9f0


	//   ....[167]....
        /*05f0*/ 	.word	0x0001fa60


	//   ....[168]....
        /*05f4*/ 	.word	0x0001fad0


	//   ....[169]....
        /*05f8*/ 	.word	0x0001fb20


	//   ....[170]....
        /*05fc*/ 	.word	0x0001fb60


	//   ....[171]....
        /*0600*/ 	.word	0x0001fbb0


	//   ....[172]....
        /*0604*/ 	.word	0x0001fc00


	//   ....[173]....
        /*0608*/ 	.word	0x0001fc50


	//   ....[174]....
        /*060c*/ 	.word	0x0001fcc0


	//   ....[175]....
        /*0610*/ 	.word	0x0001fd10


	//   ....[176]....
        /*0614*/ 	.word	0x0001fd60


	//   ....[177]....
        /*0618*/ 	.word	0x0001fdb0


	//   ....[178]....
        /*061c*/ 	.word	0x0001fe00


	//   ....[179]....
        /*0620*/ 	.word	0x0001fe50


	//   ....[180]....
        /*0624*/ 	.word	0x0001fec0


	//   ....[181]....
        /*0628*/ 	.word	0x0001ff10


	//   ....[182]....
        /*062c*/ 	.word	0x0001ff80


	//   ....[183]....
        /*0630*/ 	.word	0x0001ffe0


	//   ....[184]....
        /*0634*/ 	.word	0x00020050


	//----- nvinfo : EIATTR_EXIT_INSTR_OFFSETS
	.align		4
.L_902:
        /*0638*/ 	.byte	0x04, 0x1c
        /*063a*/ 	.short	(.L_904 - .L_903)


	//   ....[0]....
.L_903:
        /*063c*/ 	.word	0x00001000


	//   ....[1]....
        /*0640*/ 	.word	0x0001e930


	//----- nvinfo : EIATTR_MAX_THREADS
	.align		4
.L_904:
        /*0644*/ 	.byte	0x04, 0x05
        /*0646*/ 	.short	(.L_906 - .L_905)
.L_905:
        /*0648*/ 	.word	0x00000100
        /*064c*/ 	.word	0x00000001
        /*0650*/ 	.word	0x00000001


	//----- nvinfo : EIATTR_CRS_STACK_SIZE
	.align		4
.L_906:
        /*0654*/ 	.byte	0x04, 0x1e
        /*0656*/ 	.short	(.L_908 - .L_907)
.L_907:
        /*0658*/ 	.word	0x00000000
.L_908:


//--------------------- .nv.info._ZN7cutlass13device_kernelIN5flash19enable_sm80_to_sm89INS1_16FlashAttnFwdSm80INS1_25CollectiveMainloopFwdSm80ILi8ELi1ELb1EN4cute5tupleIJNS5_1CILi128EEENS7_ILi64EEENS7_ILi256EEEEEELi256ENS_6half_tEfNS_4arch4Sm80ELb1ELb0ELb0ELb0ELb0ELb0ELb1ELb1EEENS1_21CollectiveEpilogueFwdINS6_IJS8_SA_S9_EEENS6_IJNS7_ILi1EEESI_SI_EEESC_SE_Li256ELb0ELb1ELb1ELb0EEENS1_30DynamicPersistentTileSchedulerILi256ELi256ELb1ELb1ELb0EEEEEEEEEvNT_6ParamsE --------------------------
	.section	.nv.info._ZN7cutlass13device_kernelIN5flash19enable_sm80_to_sm89INS1_16FlashAttnFwdSm80INS1_25CollectiveMainloopFwdSm80ILi8ELi1ELb1EN4cute5tupleIJNS5_1CILi128EEENS7_ILi64EEENS7_ILi256EEEEEELi256ENS_6half_tEfNS_4arch4Sm80ELb1ELb0ELb0ELb0ELb0ELb0ELb1ELb1EEENS1_21CollectiveEpilogueFwdINS6_IJS8_SA_S9_EEENS6_IJNS7_ILi1EEESI_SI_EEESC_SE_Li256ELb0ELb1ELb1ELb0EEENS1_30DynamicPersistentTileSchedulerILi256ELi256ELb1ELb1ELb0EEEEEEEEEvNT_6ParamsE,"",@"SHT_CUDA_INFO"
	.sectionflags	@""
	.align	4


	//----- nvinfo : EIATTR_CUDA_API_VERSION
	.align		4
        /*0000*/ 	.byte	0x04, 0x37
        /*0002*/ 	.short	(.L_910 - .L_909)
.L_909:
        /*0004*/ 	.word	0x00000082


	//----- nvinfo : EIATTR_SW2861232_WAR
	.align		4
.L_910:
        /*0008*/ 	.byte	0x01, 0x35
	.zero		2


	//----- nvinfo : EIATTR_PARAM_CBANK
	.align		4
        /*000c*/ 	.byte	0x04, 0x0a
        /*000e*/ 	.short	(.L_912 - .L_911)
	.align		4
.L_911:
        /*0010*/ 	.word	index@(.nv.constant0._ZN7cutlass13device_kernelIN5flash19enable_sm80_to_sm89INS1_16FlashAttnFwdSm80INS1_25CollectiveMainloopFwdSm80ILi8ELi1ELb1EN4cute5tupleIJNS5_1CILi128EEENS7_ILi64EEENS7_ILi256EEEEEELi256ENS_6half_tEfNS_4arch4Sm80ELb1ELb0ELb0ELb0ELb0ELb0ELb1ELb1EEENS1_21CollectiveEpilogueFwdINS6_IJS8_SA_S9_EEENS6_IJNS7_ILi1EEESI_SI_EEESC_SE_Li256ELb0ELb1ELb1ELb0EEENS1_30DynamicPersistentTileSchedulerILi256ELi256ELb1ELb1ELb0EEEEEEEEEvNT_6ParamsE)
        /*0014*/ 	.short	0x0160
        /*0016*/ 	.short	0x0428


	//----- nvinfo : EIATTR_CBANK_PARAM_SIZE
	.align		4
.L_912:
        /*0018*/ 	.byte	0x03, 0x19
        /*001a*/ 	.short	0x0428


	//----- nvinfo : EIATTR_KPARAM_INFO
	.align		4
        /*001c*/ 	.byte	0x04, 0x17
        /*001e*/ 	.short	(.L_914 - .L_913)
.L_913:
        /*0020*/ 	.word	0x00000000
        /*0024*/ 	.short	0x0000
        /*0026*/ 	.short	0x0000
        /*0028*/ 	.byte	0x00, 0xf0, 0xa1, 0x10


	//----- nvinfo : EIATTR_MAXREG_COUNT
	.align		4
.L_914:
        /*002c*/ 	.byte	0x03, 0x1b
        /*002e*/ 	.short	0x00ff


	//----- nvinfo : EIATTR_NUM_BARRIERS
	.align		4
        /*0030*/ 	.byte	0x02, 0x4c
        /*0032*/ 	.byte	0x06
	.zero		1


	//----- nvinfo : EIATTR_ANNOTATIONS
	.align		4
        /*0034*/ 	.byte	0x04, 0x55
        /*0036*/ 	.short	(.L_916 - .L_915)


	//   ....[0]....
.L_915:
        /* <DEDUP_REMOVED lines=125> */


	//----- nvinfo : EIATTR_MERCURY_ISA_VERSION
	.align		4
.L_916:
        /*07f0*/ 	.byte	0x03, 0x5f
        /*07f2*/ 	.short	0x0000


	//----- nvinfo : EIATTR_INT_WARP_WIDE_INSTR_OFFSETS
	.align		4
        /*07f4*/ 	.byte	0x04, 0x31
        /*07f6*/ 	.short	(.L_918 - .L_917)


	//   ....[0]....
.L_917:
        /*07f8*/ 	.word	0x0000d890


	//   ....[1]....
        /*07fc*/ 	.word	0x0000d910


	//----- nvinfo : EIATTR_COOP_GROUP_MASK_REGIDS
	.align		4
.L_918:
        /*0800*/ 	.byte	0x04, 0x29
        /*0802*/ 	.short	(.L_920 - .L_919)


	//   ....[0]....
.L_919:
        /*0804*/ 	.word	0xffffffff


	//   ....[1]....
        /*0808*/ 	.word	0xffffffff


	//   ....[2]....
        /*080c*/ 	.word	0xffffffff


	//   ....[3]....
        /*0810*/ 	.word	0xffffffff


	//   ....[4]....
        /*0814*/ 	.word	0xffffffff


	//   ....[5]....
        /*0818*/ 	.word	0xffffffff


	//   ....[6]....
        /*081c*/ 	.word	0xffffffff


	//   ....[7]....
        /*0820*/ 	.word	0xffffffff


	//   ....[8]....
        /*0824*/ 	.word	0xffffffff


	//   ....[9]....
        /*0828*/ 	.word	0xffffffff


	//   ....[10]....
        /*082c*/ 	.word	0xffffffff


	//   ....[11]....
        /*0830*/ 	.word	0xffffffff


	//   ....[12]....
        /*0834*/ 	.word	0xffffffff


	//   ....[13]....
        /*0838*/ 	.word	0xffffffff


	//   ....[14]....
        /*083c*/ 	.word	0xffffffff


	//   ....[15]....
        /*0840*/ 	.word	0xffffffff


	//   ....[16]....
        /*0844*/ 	.word	0xffffffff


	//   ....[17]....
        /*0848*/ 	.word	0xffffffff


	//   ....[18]....
        /*084c*/ 	.word	0xffffffff


	//   ....[19]....
        /*0850*/ 	.word	0xffffffff


	//   ....[20]....
        /*0854*/ 	.word	0xffffffff


	//   ....[21]....
        /*0858*/ 	.word	0xffffffff


	//   ....[22]....
        /*085c*/ 	.word	0xffffffff


	//   ....[23]....
        /*0860*/ 	.word	0xffffffff


	//   ....[24]....
        /*0864*/ 	.word	0xffffffff


	//   ....[25]....
        /*0868*/ 	.word	0xffffffff


	//   ....[26]....
        /*086c*/ 	.word	0xffffffff


	//   ....[27]....
        /*0870*/ 	.word	0xffffffff


	//   ....[28]....
        /*0874*/ 	.word	0xffffffff


	//   ....[29]....
        /*0878*/ 	.word	0xffffffff


	//   ....[30]....
        /*087c*/ 	.word	0xffffffff


	//   ....[31]....
        /*0880*/ 	.word	0xffffffff


	//   ....[32]....
        /*0884*/ 	.word	0xffffffff


	//   ....[33]....
        /*0888*/ 	.word	0xffffffff


	//   ....[34]....
        /*088c*/ 	.word	0xffffffff


	//   ....[35]....
        /*0890*/ 	.word	0xffffffff


	//   ....[36]....
        /*0894*/ 	.word	0xffffffff


	//   ....[37]....
        /*0898*/ 	.word	0xffffffff


	//   ....[38]....
        /*089c*/ 	.word	0xffffffff


	//   ....[39]....
        /*08a0*/ 	.word	0xffffffff


	//   ....[40]....
        /*08a4*/ 	.word	0xffffffff


	//   ....[41]....
        /*08a8*/ 	.word	0xffffffff


	//   ....[42]....
        /*08ac*/ 	.word	0xffffffff


	//   ....[43]....
        /*08b0*/ 	.word	0xffffffff


	//----- nvinfo : EIATTR_COOP_GROUP_INSTR_OFFSETS
	.align		4
.L_920:
        /*08b4*/ 	.byte	0x04, 0x28
        /*08b6*/ 	.short	(.L_922 - .L_921)


	//   ....[0]....
.L_921:
        /*08b8*/ 	.word	0x00000050


	//   ....[1]....
        /*08bc*/ 	.word	0x00001de0


	//   ....[2]....
        /*08c0*/ 	.word	0x00001df0


	//   ....[3]....
        /*08c4*/ 	.word	0x00001e20


	//   ....[4]....
        /*08c8*/ 	.word	0x00001e40


	//   ....[5]....
        /*08cc*/ 	.word	0x00001e50


	//   ....[6]....
        /*08d0*/ 	.word	0x00001e70


	//   ....[7]....
        /*08d4*/ 	.word	0x00001fa0


	//   ....[8]....
        /*08d8*/ 	.word	0x00001fb0


	//   ....[9]....
        /*08dc*/ 	.word	0x00003870


	//   ....[10]....
        /*08e0*/ 	.word	0x00003880


	//   ....[11]....
        /*08e4*/ 	.word	0x00003dc0


	//   ....[12]....
        /*08e8*/ 	.word	0x00003f40


	//   ....[13]....
        /*08ec*/ 	.word	0x00003f50


	//   ....[14]....
        /*08f0*/ 	.word	0x00003f80


	//   ....[15]....
        /*08f4*/ 	.word	0x00006bd0


	//   ....[16]....
        /*08f8*/ 	.word	0x00006bf0


	//   ....[17]....
        /*08fc*/ 	.word	0x00007300


	//   ....[18]....
        /*0900*/ 	.word	0x000074e0


	//   ....[19]....
        /*0904*/ 	.word	0x00007500


	//   ....[20]....
        /*0908*/ 	.word	0x00007640


	//   ....[21]....
        /*090c*/ 	.word	0x0000abf0


	//   ....[22]....
        /*0910*/ 	.word	0x0000ac20


	//   ....[23]....
        /*0914*/ 	.word	0x0000ac40


	//   ....[24]....
        /*0918*/ 	.word	0x0000ac60


	//   ....[25]....
        /*091c*/ 	.word	0x0000ce40


	//   ....[26]....
        /*0920*/ 	.word	0x0000ce90


	//   ....[27]....
        /*0924*/ 	.word	0x0000ceb0


	//   ....[28]....
        /*0928*/ 	.word	0x0000ced0


	//   ....[29]....
        /*092c*/ 	.word	0x0000da60


	//   ....[30]....
        /*0930*/ 	.word	0x0000dfc0


	//   ....[31]....
        /*0934*/ 	.word	0x0000dfd0


	//   ....[32]....
        /*0938*/ 	.word	0x0000e000


	//   ....[33]....
        /*093c*/ 	.word	0x0000e020


	//   ....[34]....
        /*0940*/ 	.word	0x0000e110


	//   ....[35]....
        /*0944*/ 	.word	0x0000e170


	//   ....[36]....
        /*0948*/ 	.word	0x0000ec20


	//   ....[37]....
        /*094c*/ 	.word	0x0000ec30


	//   ....[38]....
        /*0950*/ 	.word	0x0000f7c0


	//   ....[39]....
        /*0954*/ 	.word	0x0000f8a0


	//   ....[40]....
        /*0958*/ 	.word	0x0000f900


	//   ....[41]....
        /*095c*/ 	.word	0x0000f950


	//   ....[42]....
        /*0960*/ 	.word	0x0000f9b0


	//   ....[43]....
        /*0964*/ 	.word	0x0000fa00


	//----- nvinfo : EIATTR_EXIT_INSTR_OFFSETS
	.align		4
.L_922:
        /*0968*/ 	.byte	0x04, 0x1c
        /*096a*/ 	.short	(.L_924 - .L_923)


	//   ....[0]....
.L_923:
        /*096c*/ 	.word	0x000000a0


	//   ....[1]....
        /*0970*/ 	.word	0x0000f860


	//----- nvinfo : EIATTR_MAX_THREADS
	.align		4
.L_924:
        /*0974*/ 	.byte	0x04, 0x05
        /*0976*/ 	.short	(.L_926 - .L_925)
.L_925:
        /*0978*/ 	.word	0x00000100
        /*097c*/ 	.word	0x00000001
        /*0980*/ 	.word	0x00000001


	//----- nvinfo : EIATTR_CRS_STACK_SIZE
	.align		4
.L_926:
        /*0984*/ 	.byte	0x04, 0x1e
        /*0986*/ 	.short	(.L_928 - .L_927)
.L_927:
        /*0988*/ 	.word	0x00000000
.L_928:


//--------------------- .nv.info._ZN7cutlass13device_kernelIN5flash19enable_sm80_to_sm89INS1_16FlashAttnFwdSm80INS1_25CollectiveMainloopFwdSm80ILi8ELi1ELb1EN4cute5tupleIJNS5_1CILi128EEENS7_ILi48EEENS7_ILi256EEEEEELi256ENS_6half_tEfNS_4arch4Sm80ELb1ELb0ELb0ELb1ELb0ELb0ELb1ELb1EEENS1_21CollectiveEpilogueFwdINS6_IJS8_SA_S9_EEENS6_IJNS7_ILi1EEESI_SI_EEESC_SE_Li256ELb1ELb1ELb1ELb0EEENS1_36VarlenDynamicPersistentTileSchedulerILi128ELi48ELi256ELi256ELb1ELb1ELb0ELb1ELb1ELb1EEEEEEEEEvNT_6ParamsE --------------------------
	.section	.nv.info._ZN7cutlass13device_kernelIN5flash19enable_sm80_to_sm89INS1_16FlashAttnFwdSm80INS1_25CollectiveMainloopFwdSm80ILi8ELi1ELb1EN4cute5tupleIJNS5_1CILi128EEENS7_ILi48EEENS7_ILi256EEEEEELi256ENS_6half_tEfNS_4arch4Sm80ELb1ELb0ELb0ELb1ELb0ELb0ELb1ELb1EEENS1_21CollectiveEpilogueFwdINS6_IJS8_SA_S9_EEENS6_IJNS7_ILi1EEESI_SI_EEESC_SE_Li256ELb1ELb1ELb1ELb0EEENS1_36VarlenDynamicPersistentTileSchedulerILi128ELi48ELi256ELi256ELb1ELb1ELb0ELb1ELb1ELb1EEEEEEEEEvNT_6ParamsE,"",@"SHT_CUDA_INFO"
	.sectionflags	@""
	.align	4


	//----- nvinfo : EIATTR_CUDA_API_VERSION
	.align		4
        /*0000*/ 	.byte	0x04, 0x37
        /*0002*/ 	.short	(.L_930 - .L_929)
.L_929:
        /*0004*/ 	.word	0x00000082


	//----- nvinfo : EIATTR_SW2861232_WAR
	.align		4
.L_930:
        /*0008*/ 	.byte	0x01, 0x35
	.zero		2


	//----- nvinfo : EIATTR_PARAM_CBANK
	.align		4
        /*000c*/ 	.byte	0x04, 0x0a
        /*000e*/ 	.short	(.L_932 - .L_931)
	.align		4
.L_931:
        /*0010*/ 	.word	index@(.nv.constant0._ZN7cutlass13device_kernelIN5flash19enable_sm80_to_sm89INS1_16FlashAttnFwdSm80INS1_25CollectiveMainloopFwdSm80ILi8ELi1ELb1EN4cute5tupleIJNS5_1CILi128EEENS7_ILi48EEENS7_ILi256EEEEEELi256ENS_6half_tEfNS_4arch4Sm80ELb1ELb0ELb0ELb1ELb0ELb0ELb1ELb1EEENS1_21CollectiveEpilogueFwdINS6_IJS8_SA_S9_EEENS6_IJNS7_ILi1EEESI_SI_EEESC_SE_Li256ELb1ELb1ELb1ELb0EEENS1_36VarlenDynamicPersistentTileSchedulerILi128ELi48ELi256ELi256ELb1ELb1ELb0ELb1ELb1ELb1EEEEEEEEEvNT_6ParamsE)
        /*0014*/ 	.short	0x0160
        /*0016*/ 	.short	0x0438


	//----- nvinfo : EIATTR_CBANK_PARAM_SIZE
	.align		4
.L_932:
        /*0018*/ 	.byte	0x03, 0x19
        /*001a*/ 	.short	0x0438


	//----- nvinfo : EIATTR_KPARAM_INFO
	.align		4
        /*001c*/ 	.byte	0x04, 0x17
        /*001e*/ 	.short	(.L_934 - .L_933)
.L_933:
        /*0020*/ 	.word	0x00000000
        /*0024*/ 	.short	0x0000
        /*0026*/ 	.short	0x0000
        /*0028*/ 	.byte	0x00, 0xf0, 0xe1, 0x10


	//----- nvinfo : EIATTR_MAXREG_COUNT
	.align		4
.L_934:
        /*002c*/ 	.byte	0x03, 0x1b
        /*002e*/ 	.short	0x00ff


	//----- nvinfo : EIATTR_NUM_BARRIERS
	.align		4
        /*0030*/ 	.byte	0x02, 0x4c
        /*0032*/ 	.byte	0x06
	.zero		1


	//----- nvinfo : EIATTR_ANNOTATIONS
	.align		4
        /*0034*/ 	.byte	0x04, 0x55
        /*0036*/ 	.short	(.L_936 - .L_935)


	//   ....[0]....
.L_935:
        /* <DEDUP_REMOVED lines=119> */


	//----- nvinfo : EIATTR_MERCURY_ISA_VERSION
	.align		4
.L_936:
        /*0798*/ 	.byte	0x03, 0x5f
        /*079a*/ 	.short	0x0000


	//----- nvinfo : EIATTR_INT_WARP_WIDE_INSTR_OFFSETS
	.align		4
        /*079c*/ 	.byte	0x04, 0x31
        /*079e*/ 	.short	(.L_938 - .L_937)


	//   ....[0]....
.L_937:
        /*07a0*/ 	.word	0x0000c5a0


	//   ....[1]....
        /*07a4*/ 	.word	0x0000c620


	//----- nvinfo : EIATTR_COOP_GROUP_MASK_REGIDS
	.align		4
.L_938:
        /*07a8*/ 	.byte	0x04, 0x29
        /*07aa*/ 	.short	(.L_940 - .L_939)


	//   ....[0]....
.L_939:
        /*07ac*/ 	.word	0xffffffff


	//   ....[1]....
        /*07b0*/ 	.word	0xffffffff


	//   ....[2]....
        /*07b4*/ 	.word	0xffffffff


	//   ....[3]....
        /*07b8*/ 	.word	0xffffffff


	//   ....[4]....
        /*07bc*/ 	.word	0xffffffff


	//   ....[5]....
        /*07c0*/ 	.word	0xffffffff


	//   ....[6]....
        /*07c4*/ 	.word	0xffffffff


	//   ....[7]....
        /*07c8*/ 	.word	0xffffffff


	//   ....[8]....
        /*07cc*/ 	.word	0xffffffff


	//   ....[9]....
        /*07d0*/ 	.word	0xffffffff


	//   ....[10]....
        /*07d4*/ 	.word	0xffffffff


	//   ....[11]....
        /*07d8*/ 	.word	0xffffffff


	//   ....[12]....
        /*07dc*/ 	.word	0xffffffff


	//   ....[13]....
        /*07e0*/ 	.word	0xffffffff


	//   ....[14]....
        /*07e4*/ 	.word	0xffffffff


	//   ....[15]....
        /*07e8*/ 	.word	0xffffffff


	//   ....[16]....
        /*07ec*/ 	.word	0xffffffff


	//   ....[17]....
        /*07f0*/ 	.word	0xffffffff


	//   ....[18]....
        /*07f4*/ 	.word	0xffffffff


	//   ....[19]....
        /*07f8*/ 	.word	0xffffffff


	//   ....[20]....
        /*07fc*/ 	.word	0xffffffff


	//   ....[21]....
        /*0800*/ 	.word	0xffffffff


	//   ....[22]....
        /*0804*/ 	.word	0xffffffff


	//   ....[23]....
        /*0808*/ 	.word	0xffffffff


	//   ....[24]....
        /*080c*/ 	.word	0xffffffff


	//   ....[25]....
        /*0810*/ 	.word	0xffffffff


	//   ....[26]....
        /*0814*/ 	.word	0xffffffff


	//   ....[27]....
        /*0818*/ 	.word	0xffffffff


	//   ....[28]....
        /*081c*/ 	.word	0xffffffff


	//   ....[29]....
        /*0820*/ 	.word	0xffffffff


	//   ....[30]....
        /*0824*/ 	.word	0xffffffff


	//   ....[31]....
        /*0828*/ 	.word	0xffffffff


	//   ....[32]....
        /*082c*/ 	.word	0xffffffff


	//   ....[33]....
        /*0830*/ 	.word	0xffffffff


	//   ....[34]....
        /*0834*/ 	.word	0xffffffff


	//   ....[35]....
        /*0838*/ 	.word	0xffffffff


	//   ....[36]....
        /*083c*/ 	.word	0xffffffff


	//   ....[37]....
        /*0840*/ 	.word	0xffffffff


	//   ....[38]....
        /*0844*/ 	.word	0xffffffff


	//   ....[39]....
        /*0848*/ 	.word	0xffffffff


	//   ....[40]....
        /*084c*/ 	.word	0xffffffff


	//   ....[41]....
        /*0850*/ 	.word	0xffffffff


	//   ....[42]....
        /*0854*/ 	.word	0xffffffff


	//   ....[43]....
        /*0858*/ 	.word	0xffffffff


	//   ....[44]....
        /*085c*/ 	.word	0xffffffff


	//   ....[45]....
        /*0860*/ 	.word	0xffffffff


	//   ....[46]....
        /*0864*/ 	.word	0xffffffff


	//   ....[47]....
        /*0868*/ 	.word	0xffffffff


	//   ....[48]....
        /*086c*/ 	.word	0xffffffff


	//   ....[49]....
        /*0870*/ 	.word	0xffffffff


	//   ....[50]....
        /*0874*/ 	.word	0xffffffff


	//   ....[51]....
        /*0878*/ 	.word	0xffffffff


	//   ....[52]....
        /*087c*/ 	.word	0xffffffff


	//   ....[53]....
        /*0880*/ 	.word	0xffffffff


	//   ....[54]....
        /*0884*/ 	.word	0xffffffff


	//   ....[55]....
        /*0888*/ 	.word	0xffffffff


	//   ....[56]....
        /*088c*/ 	.word	0xffffffff


	//   ....[57]....
        /*0890*/ 	.word	0xffffffff


	//   ....[58]....
        /*0894*/ 	.word	0xffffffff


	//   ....[59]....
        /*0898*/ 	.word	0xffffffff


	//   ....[60]....
        /*089c*/ 	.word	0xffffffff


	//   ....[61]....
        /*08a0*/ 	.word	0xffffffff


	//   ....[62]....
        /*08a4*/ 	.word	0xffffffff


	//   ....[63]....
        /*08a8*/ 	.word	0xffffffff


	//   ....[64]....
        /*08ac*/ 	.word	0xffffffff


	//   ....[65]....
        /*08b0*/ 	.word	0xffffffff


	//   ....[66]....
        /*08b4*/ 	.word	0xffffffff


	//   ....[67]....
        /*08b8*/ 	.word	0xffffffff


	//   ....[68]....
        /*08bc*/ 	.word	0xffffffff


	//   ....[69]....
        /*08c0*/ 	.word	0xffffffff


	//   ....[70]....
        /*08c4*/ 	.word	0xffffffff


	//   ....[71]....
        /*08c8*/ 	.word	0xffffffff


	//   ....[72]....
        /*08cc*/ 	.word	0xffffffff


	//   ....[73]....
        /*08d0*/ 	.word	0xffffffff


	//   ....[74]....
        /*08d4*/ 	.word	0xffffffff


	//   ....[75]....
        /*08d8*/ 	.word	0xffffffff


	//   ....[76]....
        /*08dc*/ 	.word	0xffffffff


	//   ....[77]....
        /*08e0*/ 	.word	0xffffffff


	//   ....[78]....
        /*08e4*/ 	.word	0xffffffff


	//   ....[79]....
        /*08e8*/ 	.word	0xffffffff


	//   ....[80]....
        /*08ec*/ 	.word	0xffffffff


	//   ....[81]....
        /*08f0*/ 	.word	0xffffffff


	//   ....[82]....
        /*08f4*/ 	.word	0xffffffff


	//   ....[83]....
        /*08f8*/ 	.word	0xffffffff


	//   ....[84]....
        /*08fc*/ 	.word	0xffffffff


	//   ....[85]....
        /*0900*/ 	.word	0xffffffff


	//   ....[86]....
        /*0904*/ 	.word	0xffffffff


	//   ....[87]....
        /*0908*/ 	.word	0xffffffff


	//   ....[88]....
        /*090c*/ 	.word	0xffffffff


	//   ....[89]....
        /*0910*/ 	.word	0xffffffff


	//   ....[90]....
        /*0914*/ 	.word	0xffffffff


	//   ....[91]....
        /*0918*/ 	.word	0xffffffff


	//   ....[92]....
        /*091c*/ 	.word	0xffffffff


	//   ....[93]....
        /*0920*/ 	.word	0xffffffff


	//   ....[94]....
        /*0924*/ 	.word	0xffffffff


	//   ....[95]....
        /*0928*/ 	.word	0xffffffff


	//   ....[96]....
        /*092c*/ 	.word	0xffffffff


	//   ....[97]....
        /*0930*/ 	.word	0xffffffff


	//   ....[98]....
        /*0934*/ 	.word	0xffffffff


	//   ....[99]....
        /*0938*/ 	.word	0xffffffff


	//   ....[100]....
        /*093c*/ 	.word	0xffffffff


	//   ....[101]....
        /*0940*/ 	.word	0xffffffff


	//   ....[102]....
        /*0944*/ 	.word	0xffffffff


	//   ....[103]....
        /*0948*/ 	.word	0xffffffff


	//   ....[104]....
        /*094c*/ 	.word	0xffffffff


	//   ....[105]....
        /*0950*/ 	.word	0xffffffff


	//   ....[106]....
        /*0954*/ 	.word	0xffffffff


	//   ....[107]....
        /*0958*/ 	.word	0xffffffff


	//   ....[108]....
        /*095c*/ 	.word	0xffffffff


	//   ....[109]....
        /*0960*/ 	.word	0xffffffff


	//   ....[110]....
        /*0964*/ 	.word	0xffffffff


	//   ....[111]....
        /*0968*/ 	.word	0xffffffff


	//   ....[112]....
        /*096c*/ 	.word	0xffffffff


	//   ....[113]....
        /*0970*/ 	.word	0xffffffff


	//   ....[114]....
        /*0974*/ 	.word	0xffffffff


	//   ....[115]....
        /*0978*/ 	.word	0xffffffff


	//   ....[116]....
        /*097c*/ 	.word	0xffffffff


	//   ....[117]....
        /*0980*/ 	.word	0xffffffff


	//   ....[118]....
        /*0984*/ 	.word	0xffffffff


	//   ....[119]....
        /*0988*/ 	.word	0xffffffff


	//   ....[120]....
        /*098c*/ 	.word	0xffffffff


	//   ....[121]....
        /*0990*/ 	.word	0xffffffff


	//   ....[122]....
        /*0994*/ 	.word	0xffffffff


	//   ....[123]....
        /*0998*/ 	.word	0xffffffff


	//   ....[124]....
        /*099c*/ 	.word	0xffffffff


	//   ....[125]....
        /*09a0*/ 	.word	0xffffffff


	//   ....[126]....
        /*09a4*/ 	.word	0xffffffff


	//   ....[127]....
        /*09a8*/ 	.word	0xffffffff


	//   ....[128]....
        /*09ac*/ 	.word	0xffffffff


	//   ....[129]....
        /*09b0*/ 	.word	0xffffffff


	//   ....[130]....
        /*09b4*/ 	.word	0xffffffff


	//   ....[131]....
        /*09b8*/ 	.word	0xffffffff


	//   ....[132]....
        /*09bc*/ 	.word	0xffffffff


	//   ....[133]....
        /*09c0*/ 	.word	0xffffffff


	//   ....[134]....
        /*09c4*/ 	.word	0xffffffff


	//   ....[135]....
        /*09c8*/ 	.word	0xffffffff


	//   ....[136]....
        /*09cc*/ 	.word	0xffffffff


	//   ....[137]....
        /*09d0*/ 	.word	0xffffffff


	//   ....[138]....
        /*09d4*/ 	.word	0xffffffff


	//----- nvinfo : EIATTR_COOP_GROUP_INSTR_OFFSETS
	.align		4
.L_940:
        /*09d8*/ 	.byte	0x04, 0x28
        /*09da*/ 	.short	(.L_942 - .L_941)


	//   ....[0]....
.L_941:
        /*09dc*/ 	.word	0x00000050


	//   ....[1]....
        /*09e0*/ 	.word	0x00000200


	//   ....[2]....
        /*09e4*/ 	.word	0x00000230


	//   ....[3]....
        /*09e8*/ 	.word	0x00000260


	//   ....[4]....
        /*09ec*/ 	.word	0x00000290


	//   ....[5]....
        /*09f0*/ 	.word	0x000002c0


	//   ....[6]....
        /*09f4*/ 	.word	0x000002f0


	//   ....[7]....
        /*09f8*/ 	.word	0x00000450


	//   ....[8]....
        /*09fc*/ 	.word	0x00000490


	//   ....[9]....
        /*0a00*/ 	.word	0x000004c0


	//   ....[10]....
        /*0a04*/ 	.word	0x000004f0


	//   ....[11]....
        /*0a08*/ 	.word	0x00000520


	//   ....[12]....
        /*0a0c*/ 	.word	0x00000550


	//   ....[13]....
        /*0a10*/ 	.word	0x000005e0


	//   ....[14]....
        /*0a14*/ 	.word	0x00000630


	//   ....[15]....
        /*0a18*/ 	.word	0x00000650


	//   ....[16]....
        /*0a1c*/ 	.word	0x000006b0


	//   ....[17]....
        /*0a20*/ 	.word	0x000028d0


	//   ....[18]....
        /*0a24*/ 	.word	0x000028f0


	//   ....[19]....
        /*0a28*/ 	.word	0x00002a70


	//   ....[20]....
        /*0a2c*/ 	.word	0x00002aa0


	//   ....[21]....
        /*0a30*/ 	.word	0x00002bb0


	//   ....[22]....
        /*0a34*/ 	.word	0x00002bd0


	//   ....[23]....
        /*0a38*/ 	.word	0x00002c50


	//   ....[24]....
        /*0a3c*/ 	.word	0x00002cc0


	//   ....[25]....
        /*0a40*/ 	.word	0x000045d0


	//   ....[26]....
        /*0a44*/ 	.word	0x00004600


	//   ....[27]....
        /*0a48*/ 	.word	0x00004a20


	//   ....[28]....
        /*0a4c*/ 	.word	0x00004b40


	//   ....[29]....
        /*0a50*/ 	.word	0x00004b50


	//   ....[30]....
        /*0a54*/ 	.word	0x00004b80


	//   ....[31]....
        /*0a58*/ 	.word	0x000071e0


	//   ....[32]....
        /*0a5c*/ 	.word	0x000071f0


	//   ....[33]....
        /*0a60*/ 	.word	0x000075f0


	//   ....[34]....
        /*0a64*/ 	.word	0x00007610


	//   ....[35]....
        /*0a68*/ 	.word	0x00007c70


	//   ....[36]....
        /*0a6c*/ 	.word	0x00007c90


	//   ....[37]....
        /*0a70*/ 	.word	0x0000a110


	//   ....[38]....
        /*0a74*/ 	.word	0x0000a130


	//   ....[39]....
        /*0a78*/ 	.word	0x0000a740


	//   ....[40]....
        /*0a7c*/ 	.word	0x0000a760


	//   ....[41]....
        /*0a80*/ 	.word	0x0000bb50


	//   ....[42]....
        /*0a84*/ 	.word	0x0000bba0


	//   ....[43]....
        /*0a88*/ 	.word	0x0000bbc0


	//   ....[44]....
        /*0a8c*/ 	.word	0x0000bbe0


	//   ....[45]....
        /*0a90*/ 	.word	0x0000d480


	//   ....[46]....
        /*0a94*/ 	.word	0x0000d490


	//   ....[47]....
        /*0a98*/ 	.word	0x0000d4b0


	//   ....[48]....
        /*0a9c*/ 	.word	0x0000d4d0


	//   ....[49]....
        /*0aa0*/ 	.word	0x0000d920


	//   ....[50]....
        /*0aa4*/ 	.word	0x0000d940


	//   ....[51]....
        /*0aa8*/ 	.word	0x0000db10


	//   ....[52]....
        /*0aac*/ 	.word	0x0000db20


	//   ....[53]....
        /*0ab0*/ 	.word	0x0000dce0


	//   ....[54]....
        /*0ab4*/ 	.word	0x0000dd00


	//   ....[55]....
        /*0ab8*/ 	.word	0x0000dec0


	//   ....[56]....
        /*0abc*/ 	.word	0x0000ded0


	//   ....[57]....
        /*0ac0*/ 	.word	0x0000e290


	//   ....[58]....
        /*0ac4*/ 	.word	0x0000e2b0


	//   ....[59]....
        /*0ac8*/ 	.word	0x0000ef00


	//   ....[60]....
        /*0acc*/ 	.word	0x0000ef10


	//   ....[61]....
        /*0ad0*/ 	.word	0x0000ff80


	//   ....[62]....
        /*0ad4*/ 	.word	0x0000ffa0


	//   ....[63]....
        /*0ad8*/ 	.word	0x00010180


	//   ....[64]....
        /*0adc*/ 	.word	0x00010190


	//   ....[65]....
        /*0ae0*/ 	.word	0x00010350


	//   ....[66]....
        /*0ae4*/ 	.word	0x00010370


	//   ....[67]....
        /*0ae8*/ 	.word	0x00010530


	//   ....[68]....
        /*0aec*/ 	.word	0x00010540


	//   ....[69]....
        /*0af0*/ 	.word	0x000107c0


	//   ....[70]....
        /*0af4*/ 	.word	0x000107e0


	//   ....[71]....
        /*0af8*/ 	.word	0x00010910


	//   ....[72]....
        /*0afc*/ 	.word	0x00010950


	//   ....[73]....
        /*0b00*/ 	.word	0x00010980


	//   ....[74]....
        /*0b04*/ 	.word	0x000109b0


	//   ....[75]....
        /*0b08*/ 	.word	0x000109e0


	//   ....[76]....
        /*0b0c*/ 	.word	0x00010a10


	//   ....[77]....
        /*0b10*/ 	.word	0x00010b70


	//   ....[78]....
        /*0b14*/ 	.word	0x00010bb0


	//   ....[79]....
        /*0b18*/ 	.word	0x00010be0


	//   ....[80]....
        /*0b1c*/ 	.word	0x00010c10


	//   ....[81]....
        /*0b20*/ 	.word	0x00010c40


	//   ....[82]....
        /*0b24*/ 	.word	0x00010c70


	//   ....[83]....
        /*0b28*/ 	.word	0x00010d00


	//   ....[84]....
        /*0b2c*/ 	.word	0x00010d60


	//   ....[85]....
        /*0b30*/ 	.word	0x00010d70


	//   ....[86]....
        /*0b34*/ 	.word	0x00010dd0


	//   ....[87]....
        /*0b38*/ 	.word	0x00011840


	//   ....[88]....
        /*0b3c*/ 	.word	0x000118a0


	//   ....[89]....
        /*0b40*/ 	.word	0x000118f0


	//   ....[90]....
        /*0b44*/ 	.word	0x00011940


	//   ....[91]....
        /*0b48*/ 	.word	0x00011990


	//   ....[92]....
        /*0b4c*/ 	.word	0x00011a00


	//   ....[93]....
        /*0b50*/ 	.word	0x00011a40


	//   ....[94]....
        /*0b54*/ 	.word	0x00011ab0


	//   ....[95]....
        /*0b58*/ 	.word	0x00011b20


	//   ....[96]....
        /*0b5c*/ 	.word	0x00011b80


	//   ....[97]....
        /*0b60*/ 	.word	0x00011be0


	//   ....[98]....
        /*0b64*/ 	.word	0x00011c40


	//   ....[99]....
        /*0b68*/ 	.word	0x00011c90


	//   ....[100]....
        /*0b6c*/ 	.word	0x00011cf0


	//   ....[101]....
        /*0b70*/ 	.word	0x00011d60


	//   ....[102]....
        /*0b74*/ 	.word	0x00011dd0


	//   ....[103]....
        /*0b78*/ 	.word	0x00011e30


	//   ....[104]....
        /*0b7c*/ 	.word	0x00011e90


	//   ....[105]....
        /*0b80*/ 	.word	0x00011ef0


	//   ....[106]....
        /*0b84*/ 	.word	0x00011f60


	//   ....[107]....
        /*0b88*/ 	.word	0x00011fc0


	//   ....[108]....
        /*0b8c*/ 	.word	0x00012020


	//   ....[109]....
        /*0b90*/ 	.word	0x00012080


	//   ....[110]....
        /*0b94*/ 	.word	0x000120f0


	//   ....[111]....
        /*0b98*/ 	.word	0x00012150


	//   ....[112]....
        /*0b9c*/ 	.word	0x000121b0


	//   ....[113]....
        /*0ba0*/ 	.word	0x00012210


	//   ....[114]....
        /*0ba4*/ 	.word	0x00012280


	//   ....[115]....
        /*0ba8*/ 	.word	0x000122e0


	//   ....[116]....
        /*0bac*/ 	.word	0x00012340


	//   ....[117]....
        /*0bb0*/ 	.word	0x000123a0


	//   ....[118]....
        /*0bb4*/ 	.word	0x00012410


	//   ....[119]....
        /*0bb8*/ 	.word	0x00012470


	//   ....[120]....
        /*0bbc*/ 	.word	0x000124d0


	//   ....[121]....
        /*0bc0*/ 	.word	0x00012530


	//   ....[122]....
        /*0bc4*/ 	.word	0x000125a0


	//   ....[123]....
        /*0bc8*/ 	.word	0x000125f0


	//   ....[124]....
        /*0bcc*/ 	.word	0x00012630


	//   ....[125]....
        /*0bd0*/ 	.word	0x00012680


	//   ....[126]....
        /*0bd4*/ 	.word	0x000126d0


	//   ....[127]....
        /*0bd8*/ 	.word	0x00012720


	//   ....[128]....
        /*0bdc*/ 	.word	0x00012790


	//   ....[129]....
        /*0be0*/ 	.word	0x000127d0


	//   ....[130]....
        /*0be4*/ 	.word	0x00012820


	//   ....[131]....
        /*0be8*/ 	.word	0x00012870


	//   ....[132]....
        /*0bec*/ 	.word	0x000128c0


	//   ....[133]....
        /*0bf0*/ 	.word	0x00012910


	//   ....[134]....
        /*0bf4*/ 	.word	0x00012980


	//   ....[135]....
        /*0bf8*/ 	.word	0x000129c0


	//   ....[136]....
        /*0bfc*/ 	.word	0x00012a30


	//   ....[137]....
        /*0c00*/ 	.word	0x00012a90


	//   ....[138]....
        /*0c04*/ 	.word	0x00012af0


	//----- nvinfo : EIATTR_EXIT_INSTR_OFFSETS
	.align		4
.L_942:
        /*0c08*/ 	.byte	0x04, 0x1c
        /*0c0a*/ 	.short	(.L_944 - .L_943)


	//   ....[0]....
.L_943:
        /*0c0c*/ 	.word	0x000010d0


	//   ....[1]....
        /*0c10*/ 	.word	0x00011800


	//----- nvinfo : EIATTR_MAX_THREADS
	.align		4
.L_944:
        /*0c14*/ 	.byte	0x04, 0x05
        /*0c16*/ 	.short	(.L_946 - .L_945)
.L_945:
        /*0c18*/ 	.word	0x00000100
        /*0c1c*/ 	.word	0x00000001
        /*0c20*/ 	.word	0x00000001


	//----- nvinfo : EIATTR_CRS_STACK_SIZE
	.align		4
.L_946:
        /*0c24*/ 	.byte	0x04, 0x1e
        /*0c26*/ 	.short	(.L_948 - .L_947)
.L_947:
        /*0c28*/ 	.word	0x00000000
.L_948:


//--------------------- .nv.info._ZN7cutlass13device_kernelIN5flash19enable_sm80_to_sm89INS1_16FlashAttnFwdSm80INS1_25CollectiveMainloopFwdSm80ILi8ELi1ELb0EN4cute5tupleIJNS5_1CILi128EEENS7_ILi32EEENS7_ILi256EEEEEELi256ENS_6half_tEfNS_4arch4Sm80ELb1ELb0ELb0ELb1ELb0ELb1ELb1ELb1EEENS1_21CollectiveEpilogueFwdINS6_IJS8_SA_S9_EEENS6_IJNS7_ILi1EEESI_SI_EEESC_SE_Li256ELb1ELb1ELb1ELb0EEENS1_36VarlenDynamicPersistentTileSchedulerILi128ELi32ELi256ELi256ELb1ELb1ELb0ELb1ELb1ELb1EEEEEEEEEvNT_6ParamsE --------------------------
	.section	.nv.info._ZN7cutlass13device_kernelIN5flash19enable_sm80_to_sm89INS1_16FlashAttnFwdSm80INS1_25CollectiveMainloopFwdSm80ILi8ELi1ELb0EN4cute5tupleIJNS5_1CILi128EEENS7_ILi32EEENS7_ILi256EEEEEELi256ENS_6half_tEfNS_4arch4Sm80ELb1ELb0ELb0ELb1ELb0ELb1ELb1ELb1EEENS1_21CollectiveEpilogueFwdINS6_IJS8_SA_S9_EEENS6_IJNS7_ILi1EEESI_SI_EEESC_SE_Li256ELb1ELb1ELb1ELb0EEENS1_36VarlenDynamicPersistentTileSchedulerILi128ELi32ELi256ELi256ELb1ELb1ELb0ELb1ELb1ELb1EEEEEEEEEvNT_6ParamsE,"",@"SHT_CUDA_INFO"
	.sectionflags	@""
	.align	4


	//----- nvinfo : EIATTR_CUDA_API_VERSION
	.align		4
        /*0000*/ 	.byte	0x04, 0x37
        /*0002*/ 	.short	(.L_950 - .L_949)
.L_949:
        /*0004*/ 	.word	0x00000082


	//----- nvinfo : EIATTR_SW2861232_WAR
	.align		4
.L_950:
        /*0008*/ 	.byte	0x01, 0x35
	.zero		2


	//----- nvinfo : EIATTR_PARAM_CBANK
	.align		4
        /*000c*/ 	.byte	0x04, 0x0a
        /*000e*/ 	.short	(.L_952 - .L_951)
	.align		4
.L_951:
        /*0010*/ 	.word	index@(.nv.constant0._ZN7cutlass13device_kernelIN5flash19enable_sm80_to_sm89INS1_16FlashAttnFwdSm80INS1_25CollectiveMainloopFwdSm80ILi8ELi1ELb0EN4cute5tupleIJNS5_1CILi128EEENS7_ILi32EEENS7_ILi256EEEEEELi256ENS_6half_tEfNS_4arch4Sm80ELb1ELb0ELb0ELb1ELb0ELb1ELb1ELb1EEENS1_21CollectiveEpilogueFwdINS6_IJS8_SA_S9_EEENS6_IJNS7_ILi1EEESI_SI_EEESC_SE_Li256ELb1ELb1ELb1ELb0EEENS1_36VarlenDynamicPersistentTileSchedulerILi128ELi32ELi256ELi256ELb1ELb1ELb0ELb1ELb1ELb1EEEEEEEEEvNT_6ParamsE)
        /*0014*/ 	.short	0x0160
        /*0016*/ 	.short	0x0438


	//----- nvinfo : EIATTR_CBANK_PARAM_SIZE
	.align		4
.L_952:
        /*0018*/ 	.byte	0x03, 0x19
        /*001a*/ 	.short	0x0438


	//----- nvinfo : EIATTR_KPARAM_INFO
	.align		4
        /*001c*/ 	.byte	0x04, 0x17
        /*001e*/ 	.short	(.L_954 - .L_953)
.L_953:
        /*0020*/ 	.word	0x00000000
        /*0024*/ 	.short	0x0000
        /*0026*/ 	.short	0x0000
        /*0028*/ 	.byte	0x00, 0xf0, 0xe1, 0x10


	//----- nvinfo : EIATTR_MAXREG_COUNT
	.align		4
.L_954:
        /*002c*/ 	.byte	0x03, 0x1b
        /*002e*/ 	.short	0x00ff


	//----- nvinfo : EIATTR_NUM_BARRIERS
	.align		4
        /*0030*/ 	.byte	0x02, 0x4c
        /*0032*/ 	.byte	0x06
	.zero		1


	//----- nvinfo : EIATTR_ANNOTATIONS
	.align		4
        /*0034*/ 	.byte	0x04, 0x55
        /*0036*/ 	.short	(.L_956 - .L_955)


	//   ....[0]....
.L_955:
        /*0038*/ 	.word	0x00000001
        /*003c*/ 	.byte	0x70, 0x00, 0x00, 0x00, 0x01, 0x00, 0x00, 0x00, 0x10, 0x15, 0x00, 0x00, 0x01, 0x00, 0x00, 0x00
        /*004c*/ 	.byte	0xc0, 0x6c, 0x01, 0x00, 0x01, 0x00, 0x00, 0x00, 0xc0, 0xa3, 0x01, 0x00


	//----- nvinfo : EIATTR_MERCURY_ISA_VERSION
	.align		4
.L_956:
        /*0058*/ 	.byte	0x03, 0x5f
        /*005a*/ 	.short	0x0000


	//----- nvinfo : EIATTR_INT_WARP_WIDE_INSTR_OFFSETS
	.align		4
        /*005c*/ 	.byte	0x04, 0x31
        /*005e*/ 	.short	(.L_958 - .L_957)


	//   ....[0]....
.L_957:
        /*0060*/ 	.word	0x00016240


	//   ....[1]....
        /*0064*/ 	.word	0x000162c0


	//----- nvinfo : EIATTR_COOP_GROUP_MASK_REGIDS
	.align		4
.L_958:
        /*0068*/ 	.byte	0x04, 0x29
        /*006a*/ 	.short	(.L_960 - .L_959)


	//   ....[0]....
.L_959:
        /*006c*/ 	.word	0xffffffff


	//   ....[1]....
        /*0070*/ 	.word	0xffffffff


	//   ....[2]....
        /*0074*/ 	.word	0xffffffff


	//   ....[3]....
        /*0078*/ 	.word	0xffffffff


	//   ....[4]....
        /*007c*/ 	.word	0xffffffff


	//   ....[5]....
        /*0080*/ 	.word	0xffffffff


	//   ....[6]....
        /*0084*/ 	.word	0xffffffff


	//   ....[7]....
        /*0088*/ 	.word	0xffffffff


	//   ....[8]....
        /*008c*/ 	.word	0xffffffff


	//   ....[9]....
        /*0090*/ 	.word	0xffffffff


	//   ....[10]....
        /*0094*/ 	.word	0xffffffff


	//   ....[11]....
        /*0098*/ 	.word	0xffffffff


	//   ....[12]....
        /*009c*/ 	.word	0xffffffff


	//   ....[13]....
        /*00a0*/ 	.word	0xffffffff


	//   ....[14]....
        /*00a4*/ 	.word	0xffffffff


	//   ....[15]....
        /*00a8*/ 	.word	0xffffffff


	//   ....[16]....
        /*00ac*/ 	.word	0xffffffff


	//   ....[17]....
        /*00b0*/ 	.word	0xffffffff


	//   ....[18]....
        /*00b4*/ 	.word	0xffffffff


	//   ....[19]....
        /*00b8*/ 	.word	0xffffffff


	//   ....[20]....
        /*00bc*/ 	.word	0xffffffff


	//   ....[21]....
        /*00c0*/ 	.word	0xffffffff


	//   ....[22]....
        /*00c4*/ 	.word	0xffffffff


	//   ....[23]....
        /*00c8*/ 	.word	0xffffffff


	//   ....[24]....
        /*00cc*/ 	.word	0xffffffff


	//   ....[25]....
        /*00d0*/ 	.word	0xffffffff


	//   ....[26]....
        /*00d4*/ 	.word	0xffffffff


	//   ....[27]....
        /*00d8*/ 	.word	0xffffffff


	//   ....[28]....
        /*00dc*/ 	.word	0xffffffff


	//   ....[29]....
        /*00e0*/ 	.word	0xffffffff


	//   ....[30]....
        /*00e4*/ 	.word	0xffffffff


	//   ....[31]....
        /*00e8*/ 	.word	0xffffffff


	//   ....[32]....
        /*00ec*/ 	.word	0xffffffff


	//   ....[33]....
        /*00f0*/ 	.word	0xffffffff


	//   ....[34]....
        /*00f4*/ 	.word	0xffffffff


	//   ....[35]....
        /*00f8*/ 	.word	0xffffffff


	//   ....[36]....
        /*00fc*/ 	.word	0xffffffff


	//   ....[37]....
        /*0100*/ 	.word	0xffffffff


	//   ....[38]....
        /*0104*/ 	.word	0xffffffff


	//   ....[39]....
        /*0108*/ 	.word	0xffffffff


	//   ....[40]....
        /*010c*/ 	.word	0xffffffff


	//   ....[41]....
        /*0110*/ 	.word	0xffffffff


	//   ....[42]....
        /*0114*/ 	.word	0xffffffff


	//   ....[43]....
        /*0118*/ 	.word	0xffffffff


	//   ....[44]....
        /*011c*/ 	.word	0xffffffff


	//   ....[45]....
        /*0120*/ 	.word	0xffffffff


	//   ....[46]....
        /*0124*/ 	.word	0xffffffff


	//   ....[47]....
        /*0128*/ 	.word	0xffffffff


	//   ....[48]....
        /*012c*/ 	.word	0xffffffff


	//   ....[49]....
        /*0130*/ 	.word	0xffffffff


	//   ....[50]....
        /*0134*/ 	.word	0xffffffff


	//   ....[51]....
        /*0138*/ 	.word	0xffffffff


	//   ....[52]....
        /*013c*/ 	.word	0xffffffff


	//   ....[53]....
        /*0140*/ 	.word	0xffffffff


	//   ....[54]....
        /*0144*/ 	.word	0xffffffff


	//   ....[55]....
        /*0148*/ 	.word	0xffffffff


	//   ....[56]....
        /*014c*/ 	.word	0xffffffff


	//   ....[57]....
        /*0150*/ 	.word	0xffffffff


	//   ....[58]....
        /*0154*/ 	.word	0xffffffff


	//   ....[59]....
        /*0158*/ 	.word	0xffffffff


	//   ....[60]....
        /*015c*/ 	.word	0xffffffff


	//   ....[61]....
        /*0160*/ 	.word	0xffffffff


	//   ....[62]....
        /*0164*/ 	.word	0xffffffff


	//   ....[63]....
        /*0168*/ 	.word	0xffffffff


	//   ....[64]....
        /*016c*/ 	.word	0xffffffff


	//   ....[65]....
        /*0170*/ 	.word	0xffffffff


	//   ....[66]....
        /*0174*/ 	.word	0xffffffff


	//   ....[67]....
        /*0178*/ 	.word	0xffffffff


	//   ....[68]....
        /*017c*/ 	.word	0xffffffff


	//   ....[69]....
        /*0180*/ 	.word	0xffffffff


	//   ....[70]....
        /*0184*/ 	.word	0xffffffff


	//   ....[71]....
        /*0188*/ 	.word	0xffffffff


	//   ....[72]....
        /*018c*/ 	.word	0xffffffff


	//   ....[73]....
        /*0190*/ 	.word	0xffffffff


	//   ....[74]....
        /*0194*/ 	.word	0xffffffff


	//   ....[75]....
        /*0198*/ 	.word	0xffffffff


	//   ....[76]....
        /*019c*/ 	.word	0xffffffff


	//   ....[77]....
        /*01a0*/ 	.word	0xffffffff


	//   ....[78]....
        /*01a4*/ 	.word	0xffffffff


	//   ....[79]....
        /*01a8*/ 	.word	0xffffffff


	//   ....[80]....
        /*01ac*/ 	.word	0xffffffff


	//   ....[81]....
        /*01b0*/ 	.word	0xffffffff


	//   ....[82]....
        /*01b4*/ 	.word	0xffffffff


	//   ....[83]....
        /*01b8*/ 	.word	0xffffffff


	//   ....[84]....
        /*01bc*/ 	.word	0xffffffff


	//   ....[85]....
        /*01c0*/ 	.word	0xffffffff


	//   ....[86]....
        /*01c4*/ 	.word	0xffffffff


	//   ....[87]....
        /*01c8*/ 	.word	0xffffffff


	//   ....[88]....
        /*01cc*/ 	.word	0xffffffff


	//   ....[89]....
        /*01d0*/ 	.word	0xffffffff


	//   ....[90]....
        /*01d4*/ 	.word	0xffffffff


	//   ....[91]....
        /*01d8*/ 	.word	0xffffffff


	//   ....[92]....
        /*01dc*/ 	.word	0xffffffff


	//   ....[93]....
        /*01e0*/ 	.word	0xffffffff


	//   ....[94]....
        /*01e4*/ 	.word	0xffffffff


	//   ....[95]....
        /*01e8*/ 	.word	0xffffffff


	//   ....[96]....
        /*01ec*/ 	.word	0xffffffff


	//   ....[97]....
        /*01f0*/ 	.word	0xffffffff


	//   ....[98]....
        /*01f4*/ 	.word	0xffffffff


	//   ....[99]....
        /*01f8*/ 	.word	0xffffffff


	//   ....[100]....
        /*01fc*/ 	.word	0xffffffff


	//   ....[101]....
        /*0200*/ 	.word	0xffffffff


	//   ....[102]....
        /*0204*/ 	.word	0xffffffff


	//   ....[103]....
        /*0208*/ 	.word	0xffffffff


	//   ....[104]....
        /*020c*/ 	.word	0xffffffff


	//   ....[105]....
        /*0210*/ 	.word	0xffffffff


	//   ....[106]....
        /*0214*/ 	.word	0xffffffff


	//   ....[107]....
        /*0218*/ 	.word	0xffffffff


	//   ....[108]....
        /*021c*/ 	.word	0xffffffff


	//   ....[109]....
        /*0220*/ 	.word	0xffffffff


	//   ....[110]....
        /*0224*/ 	.word	0xffffffff


	//   ....[111]....
        /*0228*/ 	.word	0xffffffff


	//   ....[112]....
        /*022c*/ 	.word	0xffffffff


	//   ....[113]....
        /*0230*/ 	.word	0xffffffff


	//   ....[114]....
        /*0234*/ 	.word	0xffffffff


	//   ....[115]....
        /*0238*/ 	.word	0xffffffff


	//   ....[116]....
        /*023c*/ 	.word	0xffffffff


	//   ....[117]....
        /*0240*/ 	.word	0xffffffff


	//   ....[118]....
        /*0244*/ 	.word	0xffffffff


	//   ....[119]....
        /*0248*/ 	.word	0xffffffff


	//   ....[120]....
        /*024c*/ 	.word	0xffffffff


	//   ....[121]....
        /*0250*/ 	.word	0xffffffff


	//   ....[122]....
        /*0254*/ 	.word	0xffffffff


	//   ....[123]....
        /*0258*/ 	.word	0xffffffff


	//   ....[124]....
        /*025c*/ 	.word	0xffffffff


	//   ....[125]....
        /*0260*/ 	.word	0xffffffff


	//   ....[126]....
        /*0264*/ 	.word	0xffffffff


	//   ....[127]....
        /*0268*/ 	.word	0xffffffff


	//   ....[128]....
        /*026c*/ 	.word	0xffffffff


	//   ....[129]....
        /*0270*/ 	.word	0xffffffff


	//   ....[130]....
        /*0274*/ 	.word	0xffffffff


	//   ....[131]....
        /*0278*/ 	.word	0xffffffff


	//   ....[132]....
        /*027c*/ 	.word	0xffffffff


	//   ....[133]....
        /*0280*/ 	.word	0xffffffff


	//   ....[134]....
        /*0284*/ 	.word	0xffffffff


	//   ....[135]....
        /*0288*/ 	.word	0xffffffff


	//   ....[136]....
        /*028c*/ 	.word	0xffffffff


	//   ....[137]....
        /*0290*/ 	.word	0xffffffff


	//   ....[138]....
        /*0294*/ 	.word	0xffffffff


	//   ....[139]....
        /*0298*/ 	.word	0xffffffff


	//   ....[140]....
        /*029c*/ 	.word	0xffffffff


	//   ....[141]....
        /*02a0*/ 	.word	0xffffffff


	//   ....[142]....
        /*02a4*/ 	.word	0xffffffff


	//   ....[143]....
        /*02a8*/ 	.word	0xffffffff


	//   ....[144]....
        /*02ac*/ 	.word	0xffffffff


	//   ....[145]....
        /*02b0*/ 	.word	0xffffffff


	//   ....[146]....
        /*02b4*/ 	.word	0xffffffff


	//   ....[147]....
        /*02b8*/ 	.word	0xffffffff


	//   ....[148]....
        /*02bc*/ 	.word	0xffffffff


	//   ....[149]....
        /*02c0*/ 	.word	0xffffffff


	//   ....[150]....
        /*02c4*/ 	.word	0xffffffff


	//   ....[151]....
        /*02c8*/ 	.word	0xffffffff


	//   ....[152]....
        /*02cc*/ 	.word	0xffffffff


	//   ....[153]....
        /*02d0*/ 	.word	0xffffffff


	//   ....[154]....
        /*02d4*/ 	.word	0xffffffff


	//   ....[155]....
        /*02d8*/ 	.word	0xffffffff


	//   ....[156]....
        /*02dc*/ 	.word	0xffffffff


	//   ....[157]....
        /*02e0*/ 	.word	0xffffffff


	//   ....[158]....
        /*02e4*/ 	.word	0xffffffff


	//   ....[159]....
        /*02e8*/ 	.word	0xffffffff


	//   ....[160]....
        /*02ec*/ 	.word	0xffffffff


	//   ....[161]....
        /*02f0*/ 	.word	0xffffffff


	//   ....[162]....
        /*02f4*/ 	.word	0xffffffff


	//   ....[163]....
        /*02f8*/ 	.word	0xffffffff


	//   ....[164]....
        /*02fc*/ 	.word	0xffffffff


	//   ....[165]....
        /*0300*/ 	.word	0xffffffff


	//   ....[166]....
        /*0304*/ 	.word	0xffffffff


	//   ....[167]....
        /*0308*/ 	.word	0xffffffff


	//   ....[168]....
        /*030c*/ 	.word	0xffffffff


	//   ....[169]....
        /*0310*/ 	.word	0xffffffff


	//   ....[170]....
        /*0314*/ 	.word	0xffffffff


	//   ....[171]....
        /*0318*/ 	.word	0xffffffff


	//   ....[172]....
        /*031c*/ 	.word	0xffffffff


	//   ....[173]....
        /*0320*/ 	.word	0xffffffff


	//   ....[174]....
        /*0324*/ 	.word	0xffffffff


	//   ....[175]....
        /*0328*/ 	.word	0xffffffff


	//   ....[176]....
        /*032c*/ 	.word	0xffffffff


	//   ....[177]....
        /*0330*/ 	.word	0xffffffff


	//   ....[178]....
        /*0334*/ 	.word	0xffffffff


	//----- nvinfo : EIATTR_COOP_GROUP_INSTR_OFFSETS
	.align		4
.L_960:
        /*0338*/ 	.byte	0x04, 0x28
        /*033a*/ 	.short	(.L_962 - .L_961)


	//   ....[0]....
.L_961:
        /*033c*/ 	.word	0x00000050


	//   ....[1]....
        /*0340*/ 	.word	0x000001e0


	//   ....[2]....
        /*0344*/ 	.word	0x00000210


	//   ....[3]....
        /*0348*/ 	.word	0x00000240


	//   ....[4]....
        /*034c*/ 	.word	0x00000270


	//   ....[5]....
        /*0350*/ 	.word	0x000002a0


	//   ....[6]....
        /*0354*/ 	.word	0x000002d0


	//   ....[7]....
        /*0358*/ 	.word	0x00000430


	//   ....[8]....
        /*035c*/ 	.word	0x00000470


	//   ....[9]....
        /*0360*/ 	.word	0x000004a0


	//   ....[10]....
        /*0364*/ 	.word	0x000004d0


	//   ....[11]....
        /*0368*/ 	.word	0x00000500


	//   ....[12]....
        /*036c*/ 	.word	0x00000530


	//   ....[13]....
        /*0370*/ 	.word	0x000005c0


	//   ....[14]....
        /*0374*/ 	.word	0x00000600


	//   ....[15]....
        /*0378*/ 	.word	0x00000620


	//   ....[16]....
        /*037c*/ 	.word	0x00000680


	//   ....[17]....
        /*0380*/ 	.word	0x00006790


	//   ....[18]....
        /*0384*/ 	.word	0x000067b0


	//   ....[19]....
        /*0388*/ 	.word	0x000069a0


	//   ....[20]....
        /*038c*/ 	.word	0x000069b0


	//   ....[21]....
        /*0390*/ 	.word	0x00006b40


	//   ....[22]....
        /*0394*/ 	.word	0x00006b60


	//   ....[23]....
        /*0398*/ 	.word	0x00006cf0


	//   ....[24]....
        /*039c*/ 	.word	0x00006d00


	//   ....[25]....
        /*03a0*/ 	.word	0x00007380


	//   ....[26]....
        /*03a4*/ 	.word	0x000073a0


	//   ....[27]....
        /*03a8*/ 	.word	0x000073c0


	//   ....[28]....
        /*03ac*/ 	.word	0x000073d0


	//   ....[29]....
        /*03b0*/ 	.word	0x00007860


	//   ....[30]....
        /*03b4*/ 	.word	0x000078a0


	//   ....[31]....
        /*03b8*/ 	.word	0x000078e0


	//   ....[32]....
        /*03bc*/ 	.word	0x00007920


	//   ....[33]....
        /*03c0*/ 	.word	0x00007df0


	//   ....[34]....
        /*03c4*/ 	.word	0x00007e30


	//   ....[35]....
        /*03c8*/ 	.word	0x00007e70


	//   ....[36]....
        /*03cc*/ 	.word	0x00007eb0


	//   ....[37]....
        /*03d0*/ 	.word	0x00008230


	//   ....[38]....
        /*03d4*/ 	.word	0x00008340


	//   ....[39]....
        /*03d8*/ 	.word	0x00008390


	//   ....[40]....
        /*03dc*/ 	.word	0x000083d0


	//   ....[41]....
        /*03e0*/ 	.word	0x0000b910


	//   ....[42]....
        /*03e4*/ 	.word	0x0000b960


	//   ....[43]....
        /*03e8*/ 	.word	0x0000b980


	//   ....[44]....
        /*03ec*/ 	.word	0x0000b990


	//   ....[45]....
        /*03f0*/ 	.word	0x0000bb90


	//   ....[46]....
        /*03f4*/ 	.word	0x0000bc30


	//   ....[47]....
        /*03f8*/ 	.word	0x0000bca0


	//   ....[48]....
        /*03fc*/ 	.word	0x0000bd60


	//   ....[49]....
        /*0400*/ 	.word	0x0000c010


	//   ....[50]....
        /*0404*/ 	.word	0x0000c120


	//   ....[51]....
        /*0408*/ 	.word	0x0000c180


	//   ....[52]....
        /*040c*/ 	.word	0x0000c1c0


	//   ....[53]....
        /*0410*/ 	.word	0x0000c460


	//   ....[54]....
        /*0414*/ 	.word	0x0000c500


	//   ....[55]....
        /*0418*/ 	.word	0x0000c570


	//   ....[56]....
        /*041c*/ 	.word	0x0000c630


	//   ....[57]....
        /*0420*/ 	.word	0x00010470


	//   ....[58]....
        /*0424*/ 	.word	0x000109f0


	//   ....[59]....
        /*0428*/ 	.word	0x00010c40


	//   ....[60]....
        /*042c*/ 	.word	0x00010da0


	//   ....[61]....
        /*0430*/ 	.word	0x00010dc0


	//   ....[62]....
        /*0434*/ 	.word	0x00010e20


	//   ....[63]....
        /*0438*/ 	.word	0x00011d20


	//   ....[64]....
        /*043c*/ 	.word	0x00011d40


	//   ....[65]....
        /*0440*/ 	.word	0x00012530


	//   ....[66]....
        /*0444*/ 	.word	0x00012680


	//   ....[67]....
        /*0448*/ 	.word	0x000126e0


	//   ....[68]....
        /*044c*/ 	.word	0x000127b0


	//   ....[69]....
        /*0450*/ 	.word	0x00014440


	//   ....[70]....
        /*0454*/ 	.word	0x00014460


	//   ....[71]....
        /*0458*/ 	.word	0x00014480


	//   ....[72]....
        /*045c*/ 	.word	0x000144a0


	//   ....[73]....
        /*0460*/ 	.word	0x00015820


	//   ....[74]....
        /*0464*/ 	.word	0x00015850


	//   ....[75]....
        /*0468*/ 	.word	0x00015860


	//   ....[76]....
        /*046c*/ 	.word	0x00015890


	//   ....[77]....
        /*0470*/ 	.word	0x00017020


	//   ....[78]....
        /*0474*/ 	.word	0x00017050


	//   ....[79]....
        /*0478*/ 	.word	0x00017060


	//   ....[80]....
        /*047c*/ 	.word	0x00017070


	//   ....[81]....
        /*0480*/ 	.word	0x00017480


	//   ....[82]....
        /*0484*/ 	.word	0x000174a0


	//   ....[83]....
        /*0488*/ 	.word	0x00017670


	//   ....[84]....
        /*048c*/ 	.word	0x00017680


	//   ....[85]....
        /*0490*/ 	.word	0x000177f0


	//   ....[86]....
        /*0494*/ 	.word	0x00017810


	//   ....[87]....
        /*0498*/ 	.word	0x00017980


	//   ....[88]....
        /*049c*/ 	.word	0x00017990


	//   ....[89]....
        /*04a0*/ 	.word	0x00017cf0


	//   ....[90]....
        /*04a4*/ 	.word	0x00017d10


	//   ....[91]....
        /*04a8*/ 	.word	0x00018980


	//   ....[92]....
        /*04ac*/ 	.word	0x00018990


	//   ....[93]....
        /*04b0*/ 	.word	0x00019d50


	//   ....[94]....
        /*04b4*/ 	.word	0x00019d70


	//   ....[95]....
        /*04b8*/ 	.word	0x00019f50


	//   ....[96]....
        /*04bc*/ 	.word	0x00019f60


	//   ....[97]....
        /*04c0*/ 	.word	0x0001a0d0


	//   ....[98]....
        /*04c4*/ 	.word	0x0001a0f0


	//   ....[99]....
        /*04c8*/ 	.word	0x0001a260


	//   ....[100]....
        /*04cc*/ 	.word	0x0001a270


	//   ....[101]....
        /*04d0*/ 	.word	0x0001a480


	//   ....[102]....
        /*04d4*/ 	.word	0x0001a4a0


	//   ....[103]....
        /*04d8*/ 	.word	0x0001a5c0


	//   ....[104]....
        /*04dc*/ 	.word	0x0001a600


	//   ....[105]....
        /*04e0*/ 	.word	0x0001a630


	//   ....[106]....
        /*04e4*/ 	.word	0x0001a660


	//   ....[107]....
        /*04e8*/ 	.word	0x0001a690


	//   ....[108]....
        /*04ec*/ 	.word	0x0001a6c0


	//   ....[109]....
        /*04f0*/ 	.word	0x0001a810


	//   ....[110]....
        /*04f4*/ 	.word	0x0001a850


	//   ....[111]....
        /*04f8*/ 	.word	0x0001a880


	//   ....[112]....
        /*04fc*/ 	.word	0x0001a8b0


	//   ....[113]....
        /*0500*/ 	.word	0x0001a8e0


	//   ....[114]....
        /*0504*/ 	.word	0x0001a910


	//   ....[115]....
        /*0508*/ 	.word	0x0001a9a0


	//   ....[116]....
        /*050c*/ 	.word	0x0001a9e0


	//   ....[117]....
        /*0510*/ 	.word	0x0001a9f0


	//   ....[118]....
        /*0514*/ 	.word	0x0001aa50


	//   ....[119]....
        /*0518*/ 	.word	0x0001b420


	//   ....[120]....
        /*051c*/ 	.word	0x0001b480


	//   ....[121]....
        /*0520*/ 	.word	0x0001b4d0


	//   ....[122]....
        /*0524*/ 	.word	0x0001b520


	//   ....[123]....
        /*0528*/ 	.word	0x0001b570


	//   ....[124]....
        /*052c*/ 	.word	0x0001b5e0


	//   ....[125]....
        /*0530*/ 	.word	0x0001b620


	//   ....[126]....
        /*0534*/ 	.word	0x0001b690


	//   ....[127]....
        /*0538*/ 	.word	0x0001b700


	//   ....[128]....
        /*053c*/ 	.word	0x0001b760


	//   ....[129]....
        /*0540*/ 	.word	0x0001b7d0


	//   ....[130]....
        /*0544*/ 	.word	0x0001b840


	//   ....[131]....
        /*0548*/ 	.word	0x0001b8a0


	//   ....[132]....
        /*054c*/ 	.word	0x0001b900


	//   ....[133]....
        /*0550*/ 	.word	0x0001b960


	//   ....[134]....
        /*0554*/ 	.word	0x0001b9d0


	//   ....[135]....
        /*0558*/ 	.word	0x0001ba30


	//   ....[136]....
        /*055c*/ 	.word	0x0001ba90


	//   ....[137]....
        /*0560*/ 	.word	0x0001bae0


	//   ....[138]....
        /*0564*/ 	.word	0x0001bb40


	//   ....[139]....
        /*0568*/ 	.word	0x0001bb90


	//   ....[140]....
        /*056c*/ 	.word	0x0001bbe0


	//   ....[141]....
        /*0570*/ 	.word	0x0001bc50


	//   ....[142]....
        /*0574*/ 	.word	0x0001bcc0


	//   ....[143]....
        /*0578*/ 	.word	0x0001bd20


	//   ....[144]....
        /*057c*/ 	.word	0x0001bd80


	//   ....[145]....
        /*0580*/ 	.word	0x0001bde0


	//   ....[146]....
        /*0584*/ 	.word	0x0001be50


	//   ....[147]....
        /*0588*/ 	.word	0x0001beb0


	//   ....[148]....
        /*058c*/ 	.word	0x0001bf10


	//   ....[149]....
        /*0590*/ 	.word	0x0001bf70


	//   ....[150]....
        /*0594*/ 	.word	0x0001bfe0


	//   ....[151]....
        /*0598*/ 	.word	0x0001c040


	//   ....[152]....
        /*059c*/ 	.word	0x0001c0a0


	//   ....[153]....
        /*05a0*/ 	.word	0x0001c100


	//   ....[154]....
        /*05a4*/ 	.word	0x0001c170


	//   ....[155]....
        /*05a8*/ 	.word	0x0001c1d0


	//   ....[156]....
        /*05ac*/ 	.word	0x0001c230


	//   ....[157]....
        /*05b0*/ 	.word	0x0001c290


	//   ....[158]....
        /*05b4*/ 	.word	0x0001c300


	//   ....[159]....
        /*05b8*/ 	.word	0x0001c360


	//   ....[160]....
        /*05bc*/ 	.word	0x0001c3c0


	//   ....[161]....
        /*05c0*/ 	.word	0x0001c420


	//   ....[162]....
        /*05c4*/ 	.word	0x0001c490


	//   ....[163]....
        /*05c8*/ 	.word	0x0001c4e0


	//   ....[164]....
        /*05cc*/ 	.word	0x0001c520


	//   ....[165]....
        /*05d0*/ 	.word	0x0001c570


	//   ....[166]....
        /*05d4*/ 	.word	0x0001c5c0


	//   ....[167]....
        /*05d8*/ 	.word	0x0001c610


	//   ....[168]....
        /*05dc*/ 	.word	0x0001c680


	//   ....[169]....
        /*05e0*/ 	.word	0x0001c6c0


	//   ....[170]....
        /*05e4*/ 	.word	0x0001c710


	//   ....[171]....
        /*05e8*/ 	.word	0x0001c760


	//   ....[172]....
        /*05ec*/ 	.word	0x0001c7b0


	//   ....[173]....
        /*05f0*/ 	.word	0x0001c800


	//   ....[174]....
        /*05f4*/ 	.word	0x0001c870


	//   ....[175]....
        /*05f8*/ 	.word	0x0001c8b0


	//   ....[176]....
        /*05fc*/ 	.word	0x0001c920


	//   ....[177]....
        /*0600*/ 	.word	0x0001c980


	//   ....[178]....
        /*0604*/ 	.word	0x0001c9e0


	//----- nvinfo : EIATTR_EXIT_INSTR_OFFSETS
	.align		4
.L_962:
        /*0608*/ 	.byte	0x04, 0x1c
        /*060a*/ 	.short	(.L_964 - .L_963)


	//   ....[0]....
.L_963:
        /*060c*/ 	.word	0x00000fe0


	//   ....[1]....
        /*0610*/ 	.word	0x0001b3e0


	//----- nvinfo : EIATTR_MAX_THREADS
	.align		4
.L_964:
        /*0614*/ 	.byte	0x04, 0x05
        /*0616*/ 	.short	(.L_966 - .L_965)
.L_965:
        /*0618*/ 	.word	0x00000100
        /*061c*/ 	.word	0x00000001
        /*0620*/ 	.word	0x00000001


	//----- nvinfo : EIATTR_CRS_STACK_SIZE
	.align		4
.L_966:
        /*0624*/ 	.byte	0x04, 0x1e
        /*0626*/ 	.short	(.L_968 - .L_967)
.L_967:
        /*0628*/ 	.word	0x00000000
.L_968:


//--------------------- .nv.info._ZN7cutlass13device_kernelIN5flash19enable_sm80_to_sm89INS1_16FlashAttnFwdSm80INS1_25CollectiveMainloopFwdSm80ILi8ELi1ELb0EN4cute5tupleIJNS5_1CILi128EEENS7_ILi96EEENS7_ILi256EEEEEELi256ENS_6half_tEfNS_4arch4Sm80ELb0ELb0ELb0ELb0ELb0ELb0ELb1ELb1EEENS1_21CollectiveEpilogueFwdINS6_IJS8_SA_S9_EEENS6_IJNS7_ILi1EEESI_SI_EEESC_SE_Li256ELb0ELb1ELb1ELb0EEENS1_19SingleTileSchedulerILb0ELb1ELb1ELi128EEEEEEEEEvNT_6ParamsE --------------------------
	.section	.nv.info._ZN7cutlass13device_kernelIN5flash19enable_sm80_to_sm89INS1_16FlashAttnFwdSm80INS1_25CollectiveMainloopFwdSm80ILi8ELi1ELb0EN4cute5tupleIJNS5_1CILi128EEENS7_ILi96EEENS7_ILi256EEEEEELi256ENS_6half_tEfNS_4arch4Sm80ELb0ELb0ELb0ELb0ELb0ELb0ELb1ELb1EEENS1_21CollectiveEpilogueFwdINS6_IJS8_SA_S9_EEENS6_IJNS7_ILi1EEESI_SI_EEESC_SE_Li256ELb0ELb1ELb1ELb0EEENS1_19SingleTileSchedulerILb0ELb1ELb1ELi128EEEEEEEEEvNT_6ParamsE,"",@"SHT_CUDA_INFO"
	.sectionflags	@""
	.align	4


	//----- nvinfo : EIATTR_CUDA_API_VERSION
	.align		4
        /*0000*/ 	.byte	0x04, 0x37
        /*0002*/ 	.short	(.L_970 - .L_969)
.L_969:
        /*0004*/ 	.word	0x00000082


	//----- nvinfo : EIATTR_SW2861232_WAR
	.align		4
.L_970:
        /*0008*/ 	.byte	0x01, 0x35
	.zero		2


	//----- nvinfo : EIATTR_PARAM_CBANK
	.align		4
        /*000c*/ 	.byte	0x04, 0x0a
        /*000e*/ 	.short	(.L_972 - .L_971)
	.align		4
.L_971:
        /*0010*/ 	.word	index@(.nv.constant0._ZN7cutlass13device_kernelIN5flash19enable_sm80_to_sm89INS1_16FlashAttnFwdSm80INS1_25CollectiveMainloopFwdSm80ILi8ELi1ELb0EN4cute5tupleIJNS5_1CILi128EEENS7_ILi96EEENS7_ILi256EEEEEELi256ENS_6half_tEfNS_4arch4Sm80ELb0ELb0ELb0ELb0ELb0ELb0ELb1ELb1EEENS1_21CollectiveEpilogueFwdINS6_IJS8_SA_S9_EEENS6_IJNS7_ILi1EEESI_SI_EEESC_SE_Li256ELb0ELb1ELb1ELb0EEENS1_19SingleTileSchedulerILb0ELb1ELb1ELi128EEEEEEEEEvNT_6ParamsE)
        /*0014*/ 	.short	0x0160
        /*0016*/ 	.short	0x0418


	//----- nvinfo : EIATTR_CBANK_PARAM_SIZE
	.align		4
.L_972:
        /*0018*/ 	.byte	0x03, 0x19
        /*001a*/ 	.short	0x0418


	//----- nvinfo : EIATTR_KPARAM_INFO
	.align		4
        /*001c*/ 	.byte	0x04, 0x17
        /*001e*/ 	.short	(.L_974 - .L_973)
.L_973:
        /*0020*/ 	.word	0x00000000
        /*0024*/ 	.short	0x0000
        /*0026*/ 	.short	0x0000
        /*0028*/ 	.byte	0x00, 0xf0, 0x61, 0x10


	//----- nvinfo : EIATTR_MAXREG_COUNT
	.align		4
.L_974:
        /*002c*/ 	.byte	0x03, 0x1b
        /*002e*/ 	.short	0x00ff


	//----- nvinfo : EIATTR_NUM_BARRIERS
	.align		4
        /*0030*/ 	.byte	0x02, 0x4c
        /*0032*/ 	.byte	0x02
	.zero		1


	//----- nvinfo : EIATTR_ANNOTATIONS
	.align		4
        /*0034*/ 	.byte	0x04, 0x55
        /*0036*/ 	.short	(.L_976 - .L_975)


	//   ....[0]....
.L_975:
        /* <DEDUP_REMOVED lines=20> */


	//----- nvinfo : EIATTR_MERCURY_ISA_VERSION
	.align		4
.L_976:
        /*0160*/ 	.byte	0x03, 0x5f
        /*0162*/ 	.short	0x0000


	//----- nvinfo : EIATTR_COOP_GROUP_MASK_REGIDS
	.align		4
        /*0164*/ 	.byte	0x04, 0x29
        /*0166*/ 	.short	(.L_978 - .L_977)


	//   ....[0]....
.L_977:
        /*0168*/ 	.word	0xffffffff


	//   ....[1]....
        /*016c*/ 	.word	0xffffffff


	//   ....[2]....
        /*0170*/ 	.word	0xffffffff


	//   ....[3]....
        /*0174*/ 	.word	0xffffffff


	//   ....[4]....
        /*0178*/ 	.word	0xffffffff


	//   ....[5]....
        /*017c*/ 	.word	0xffffffff


	//   ....[6]....
        /*0180*/ 	.word	0xffffffff


	//   ....[7]....
        /*0184*/ 	.word	0xffffffff


	//   ....[8]....
        /*0188*/ 	.word	0xffffffff


	//   ....[9]....
        /*018c*/ 	.word	0xffffffff


	//   ....[10]....
        /*0190*/ 	.word	0xffffffff


	//   ....[11]....
        /*0194*/ 	.word	0xffffffff


	//   ....[12]....
        /*0198*/ 	.word	0xffffffff


	//   ....[13]....
        /*019c*/ 	.word	0xffffffff


	//   ....[14]....
        /*01a0*/ 	.word	0xffffffff


	//   ....[15]....
        /*01a4*/ 	.word	0xffffffff


	//   ....[16]....
        /*01a8*/ 	.word	0xffffffff


	//   ....[17]....
        /*01ac*/ 	.word	0xffffffff


	//   ....[18]....
        /*01b0*/ 	.word	0xffffffff


	//   ....[19]....
        /*01b4*/ 	.word	0xffffffff


	//   ....[20]....
        /*01b8*/ 	.word	0xffffffff


	//   ....[21]....
        /*01bc*/ 	.word	0xffffffff


	//   ....[22]....
        /*01c0*/ 	.word	0xffffffff


	//   ....[23]....
        /*01c4*/ 	.word	0xffffffff


	//   ....[24]....
        /*01c8*/ 	.word	0xffffffff


	//   ....[25]....
        /*01cc*/ 	.word	0xffffffff


	//   ....[26]....
        /*01d0*/ 	.word	0xffffffff


	//   ....[27]....
        /*01d4*/ 	.word	0xffffffff


	//   ....[28]....
        /*01d8*/ 	.word	0xffffffff


	//----- nvinfo : EIATTR_COOP_GROUP_INSTR_OFFSETS
	.align		4
.L_978:
        /*01dc*/ 	.byte	0x04, 0x28
        /*01de*/ 	.short	(.L_980 - .L_979)


	//   ....[0]....
.L_979:
        /*01e0*/ 	.word	0x00000060


	//   ....[1]....
        /*01e4*/ 	.word	0x00000fc0


	//   ....[2]....
        /*01e8*/ 	.word	0x00000fe0


	//   ....[3]....
        /*01ec*/ 	.word	0x000012f0


	//   ....[4]....
        /*01f0*/ 	.word	0x000013a0


	//   ....[5]....
        /*01f4*/ 	.word	0x00001590


	//   ....[6]....
        /*01f8*/ 	.word	0x000015c0


	//   ....[7]....
        /*01fc*/ 	.word	0x00001780


	//   ....[8]....
        /*0200*/ 	.word	0x000017c0


	//   ....[9]....
        /*0204*/ 	.word	0x00004300


	//   ....[10]....
        /*0208*/ 	.word	0x000043d0


	//   ....[11]....
        /*020c*/ 	.word	0x00004400


	//   ....[12]....
        /*0210*/ 	.word	0x00004470


	//   ....[13]....
        /*0214*/ 	.word	0x00008e30


	//   ....[14]....
        /*0218*/ 	.word	0x00008e60


	//   ....[15]....
        /*021c*/ 	.word	0x00008e80


	//   ....[16]....
        /*0220*/ 	.word	0x00008ea0


	//   ....[17]....
        /*0224*/ 	.word	0x0000b790


	//   ....[18]....
        /*0228*/ 	.word	0x0000b7a0


	//   ....[19]....
        /*022c*/ 	.word	0x0000b7d0


	//   ....[20]....
        /*0230*/ 	.word	0x0000b7f0


	//   ....[21]....
        /*0234*/ 	.word	0x0000c6c0


	//   ....[22]....
        /*0238*/ 	.word	0x0000c700


	//   ....[23]....
        /*023c*/ 	.word	0x0000c740


	//   ....[24]....
        /*0240*/ 	.word	0x0000c770


	//   ....[25]....
        /*0244*/ 	.word	0x0000c860


	//   ....[26]....
        /*0248*/ 	.word	0x0000c880


	//   ....[27]....
        /*024c*/ 	.word	0x0000d4a0


	//   ....[28]....
        /*0250*/ 	.word	0x0000d4b0


	//----- nvinfo : EIATTR_EXIT_INSTR_OFFSETS
	.align		4
.L_980:
        /*0254*/ 	.byte	0x04, 0x1c
        /*0256*/ 	.short	(.L_982 - .L_981)


	//   ....[0]....
.L_981:
        /*0258*/ 	.word	0x000001c0


	//   ....[1]....
        /*025c*/ 	.word	0x0000d4c0


	//   ....[2]....
        /*0260*/ 	.word	0x0000e060


	//   ....[3]....
        /*0264*/ 	.word	0x0000e0b0


	//   ....[4]....
        /*0268*/ 	.word	0x0000e0e0


	//   ....[5]....
        /*026c*/ 	.word	0x0000e140


	//   ....[6]....
        /*0270*/ 	.word	0x0000e3d0


	//----- nvinfo : EIATTR_CTAIDZ_USED
	.align		4
.L_982:
        /*0274*/ 	.byte	0x01, 0x04
	.zero		2


	//----- nvinfo : EIATTR_MAX_THREADS
	.align		4
        /*0278*/ 	.byte	0x04, 0x05
        /*027a*/ 	.short	(.L_984 - .L_983)
.L_983:
        /*027c*/ 	.word	0x00000100
        /*0280*/ 	.word	0x00000001
        /*0284*/ 	.word	0x00000001


	//----- nvinfo : EIATTR_CRS_STACK_SIZE
	.align		4
.L_984:
        /*0288*/ 	.byte	0x04, 0x1e
        /*028a*/ 	.short	(.L_986 - .L_985)
.L_985:
        /*028c*/ 	.word	0x00000000
.L_986:


//--------------------- .nv.info._ZN7cutlass13device_kernelIN5flash19enable_sm80_to_sm89INS1_16FlashAttnFwdSm80INS1_25CollectiveMainloopFwdSm80ILi8ELi1ELb0EN4cute5tupleIJNS5_1CILi128EEENS7_ILi64EEENS7_ILi256EEEEEELi256ENS_6half_tEfNS_4arch4Sm80ELb0ELb0ELb0ELb1ELb0ELb0ELb1ELb1EEENS1_21CollectiveEpilogueFwdINS6_IJS8_SA_S9_EEENS6_IJNS7_ILi1EEESI_SI_EEESC_SE_Li256ELb1ELb1ELb1ELb0EEENS1_36VarlenDynamicPersistentTileSchedulerILi128ELi64ELi256ELi256ELb1ELb1ELb0ELb0ELb1ELb1EEEEEEEEEvNT_6ParamsE --------------------------
	.section	.nv.info._ZN7cutlass13device_kernelIN5flash19enable_sm80_to_sm89INS1_16FlashAttnFwdSm80INS1_25CollectiveMainloopFwdSm80ILi8ELi1ELb0EN4cute5tupleIJNS5_1CILi128EEENS7_ILi64EEENS7_ILi256EEEEEELi256ENS_6half_tEfNS_4arch4Sm80ELb0ELb0ELb0ELb1ELb0ELb0ELb1ELb1EEENS1_21CollectiveEpilogueFwdINS6_IJS8_SA_S9_EEENS6_IJNS7_ILi1EEESI_SI_EEESC_SE_Li256ELb1ELb1ELb1ELb0EEENS1_36VarlenDynamicPersistentTileSchedulerILi128ELi64ELi256ELi256ELb1ELb1ELb0ELb0ELb1ELb1EEEEEEEEEvNT_6ParamsE,"",@"SHT_CUDA_INFO"
	.sectionflags	@""
	.align	4


	//----- nvinfo : EIATTR_CUDA_API_VERSION
	.align		4
        /*0000*/ 	.byte	0x04, 0x37
        /*0002*/ 	.short	(.L_988 - .L_987)
.L_987:
        /*0004*/ 	.word	0x00000082


	//----- nvinfo : EIATTR_SW2861232_WAR
	.align		4
.L_988:
        /*0008*/ 	.byte	0x01, 0x35
	.zero		2


	//----- nvinfo : EIATTR_PARAM_CBANK
	.align		4
        /*000c*/ 	.byte	0x04, 0x0a
        /*000e*/ 	.short	(.L_990 - .L_989)
	.align		4
.L_989:
        /*0010*/ 	.word	index@(.nv.constant0._ZN7cutlass13device_kernelIN5flash19enable_sm80_to_sm89INS1_16FlashAttnFwdSm80INS1_25CollectiveMainloopFwdSm80ILi8ELi1ELb0EN4cute5tupleIJNS5_1CILi128EEENS7_ILi64EEENS7_ILi256EEEEEELi256ENS_6half_tEfNS_4arch4Sm80ELb0ELb0ELb0ELb1ELb0ELb0ELb1ELb1EEENS1_21CollectiveEpilogueFwdINS6_IJS8_SA_S9_EEENS6_IJNS7_ILi1EEESI_SI_EEESC_SE_Li256ELb1ELb1ELb1ELb0EEENS1_36VarlenDynamicPersistentTileSchedulerILi128ELi64ELi256ELi256ELb1ELb1ELb0ELb0ELb1ELb1EEEEEEEEEvNT_6ParamsE)
        /*0014*/ 	.short	0x0160
        /*0016*/ 	.short	0x0438


	//----- nvinfo : EIATTR_CBANK_PARAM_SIZE
	.align		4
.L_990:
        /*0018*/ 	.byte	0x03, 0x19
        /*001a*/ 	.short	0x0438


	//----- nvinfo : EIATTR_KPARAM_INFO
	.align		4
        /*001c*/ 	.byte	0x04, 0x17
        /*001e*/ 	.short	(.L_992 - .L_991)
.L_991:
        /*0020*/ 	.word	0x00000000
        /*0024*/ 	.short	0x0000
        /*0026*/ 	.short	0x0000
        /*0028*/ 	.byte	0x00, 0xf0, 0xe1, 0x10


	//----- nvinfo : EIATTR_MAXREG_COUNT
	.align		4
.L_992:
        /*002c*/ 	.byte	0x03, 0x1b
        /*002e*/ 	.short	0x00ff


	//----- nvinfo : EIATTR_NUM_BARRIERS
	.align		4
        /*0030*/ 	.byte	0x02, 0x4c
        /*0032*/ 	.byte	0x06
	.zero		1


	//----- nvinfo : EIATTR_ANNOTATIONS
	.align		4
        /*0034*/ 	.byte	0x04, 0x55
        /*0036*/ 	.short	(.L_994 - .L_993)


	//   ....[0]....
.L_993:
        /* <DEDUP_REMOVED lines=24> */


	//----- nvinfo : EIATTR_MERCURY_ISA_VERSION
	.align		4
.L_994:
        /*01a8*/ 	.byte	0x03, 0x5f
        /*01aa*/ 	.short	0x0000


	//----- nvinfo : EIATTR_INT_WARP_WIDE_INSTR_OFFSETS
	.align		4
        /*01ac*/ 	.byte	0x04, 0x31
        /*01ae*/ 	.short	(.L_996 - .L_995)


	//   ....[0]....
.L_995:
        /*01b0*/ 	.word	0x00009b40


	//   ....[1]....
        /*01b4*/ 	.word	0x00009bc0


	//----- nvinfo : EIATTR_COOP_GROUP_MASK_REGIDS
	.align		4
.L_996:
        /*01b8*/ 	.byte	0x04, 0x29
        /*01ba*/ 	.short	(.L_998 - .L_997)


	//   ....[0]....
.L_997:
        /*01bc*/ 	.word	0xffffffff


	//   ....[1]....
        /*01c0*/ 	.word	0xffffffff


	//   ....[2]....
        /*01c4*/ 	.word	0xffffffff


	//   ....[3]....
        /*01c8*/ 	.word	0xffffffff


	//   ....[4]....
        /*01cc*/ 	.word	0xffffffff


	//   ....[5]....
        /*01d0*/ 	.word	0xffffffff


	//   ....[6]....
        /*01d4*/ 	.word	0xffffffff


	//   ....[7]....
        /*01d8*/ 	.word	0xffffffff


	//   ....[8]....
        /*01dc*/ 	.word	0xffffffff


	//   ....[9]....
        /*01e0*/ 	.word	0xffffffff


	//   ....[10]....
        /*01e4*/ 	.word	0xffffffff


	//   ....[11]....
        /*01e8*/ 	.word	0xffffffff


	//   ....[12]....
        /*01ec*/ 	.word	0xffffffff


	//   ....[13]....
        /*01f0*/ 	.word	0xffffffff


	//   ....[14]....
        /*01f4*/ 	.word	0xffffffff


	//   ....[15]....
        /*01f8*/ 	.word	0xffffffff


	//   ....[16]....
        /*01fc*/ 	.word	0xffffffff


	//   ....[17]....
        /*0200*/ 	.word	0xffffffff


	//   ....[18]....
        /*0204*/ 	.word	0xffffffff


	//   ....[19]....
        /*0208*/ 	.word	0xffffffff


	//   ....[20]....
        /*020c*/ 	.word	0xffffffff


	//   ....[21]....
        /*0210*/ 	.word	0xffffffff


	//   ....[22]....
        /*0214*/ 	.word	0xffffffff


	//   ....[23]....
        /*0218*/ 	.word	0xffffffff


	//   ....[24]....
        /*021c*/ 	.word	0xffffffff


	//   ....[25]....
        /*0220*/ 	.word	0xffffffff


	//   ....[26]....
        /*0224*/ 	.word	0xffffffff


	//   ....[27]....
        /*0228*/ 	.word	0xffffffff


	//   ....[28]....
        /*022c*/ 	.word	0xffffffff


	//   ....[29]....
        /*0230*/ 	.word	0xffffffff


	//   ....[30]....
        /*0234*/ 	.word	0xffffffff


	//   ....[31]....
        /*0238*/ 	.word	0xffffffff


	//   ....[32]....
        /*023c*/ 	.word	0xffffffff


	//   ....[33]....
        /*0240*/ 	.word	0xffffffff


	//   ....[34]....
        /*0244*/ 	.word	0xffffffff


	//   ....[35]....
        /*0248*/ 	.word	0xffffffff


	//   ....[36]....
        /*024c*/ 	.word	0xffffffff


	//   ....[37]....
        /*0250*/ 	.word	0xffffffff


	//   ....[38]....
        /*0254*/ 	.word	0xffffffff


	//   ....[39]....
        /*0258*/ 	.word	0xffffffff


	//   ....[40]....
        /*025c*/ 	.word	0xffffffff


	//   ....[41]....
        /*0260*/ 	.word	0xffffffff


	//   ....[42]....
        /*0264*/ 	.word	0xffffffff


	//   ....[43]....
        /*0268*/ 	.word	0xffffffff


	//   ....[44]....
        /*026c*/ 	.word	0xffffffff


	//   ....[45]....
        /*0270*/ 	.word	0xffffffff


	//   ....[46]....
        /*0274*/ 	.word	0xffffffff


	//   ....[47]....
        /*0278*/ 	.word	0xffffffff


	//   ....[48]....
        /*027c*/ 	.word	0xffffffff


	//   ....[49]....
        /*0280*/ 	.word	0xffffffff


	//   ....[50]....
        /*0284*/ 	.word	0xffffffff


	//   ....[51]....
        /*0288*/ 	.word	0xffffffff


	//   ....[52]....
        /*028c*/ 	.word	0xffffffff


	//   ....[53]....
        /*0290*/ 	.word	0xffffffff


	//   ....[54]....
        /*0294*/ 	.word	0xffffffff


	//   ....[55]....
        /*0298*/ 	.word	0xffffffff


	//   ....[56]....
        /*029c*/ 	.word	0xffffffff


	//   ....[57]....
        /*02a0*/ 	.word	0xffffffff


	//   ....[58]....
        /*02a4*/ 	.word	0xffffffff


	//   ....[59]....
        /*02a8*/ 	.word	0xffffffff


	//   ....[60]....
        /*02ac*/ 	.word	0xffffffff


	//   ....[61]....
        /*02b0*/ 	.word	0xffffffff


	//   ....[62]....
        /*02b4*/ 	.word	0xffffffff


	//   ....[63]....
        /*02b8*/ 	.word	0xffffffff


	//   ....[64]....
        /*02bc*/ 	.word	0xffffffff


	//   ....[65]....
        /*02c0*/ 	.word	0xffffffff


	//   ....[66]....
        /*02c4*/ 	.word	0xffffffff


	//   ....[67]....
        /*02c8*/ 	.word	0xffffffff


	//   ....[68]....
        /*02cc*/ 	.word	0xffffffff


	//   ....[69]....
        /*02d0*/ 	.word	0xffffffff


	//   ....[70]....
        /*02d4*/ 	.word	0xffffffff


	//   ....[71]....
        /*02d8*/ 	.word	0xffffffff


	//   ....[72]....
        /*02dc*/ 	.word	0xffffffff


	//   ....[73]....
        /*02e0*/ 	.word	0xffffffff


	//   ....[74]....
        /*02e4*/ 	.word	0xffffffff


	//   ....[75]....
        /*02e8*/ 	.word	0xffffffff


	//   ....[76]....
        /*02ec*/ 	.word	0xffffffff


	//   ....[77]....
        /*02f0*/ 	.word	0xffffffff


	//   ....[78]....
        /*02f4*/ 	.word	0xffffffff


	//   ....[79]....
        /*02f8*/ 	.word	0xffffffff


	//   ....[80]....
        /*02fc*/ 	.word	0xffffffff


	//   ....[81]....
        /*0300*/ 	.word	0xffffffff


	//   ....[82]....
        /*0304*/ 	.word	0xffffffff


	//   ....[83]....
        /*0308*/ 	.word	0xffffffff


	//   ....[84]....
        /*030c*/ 	.word	0xffffffff


	//   ....[85]....
        /*0310*/ 	.word	0xffffffff


	//   ....[86]....
        /*0314*/ 	.word	0xffffffff


	//   ....[87]....
        /*0318*/ 	.word	0xffffffff


	//   ....[88]....
        /*031c*/ 	.word	0xffffffff


	//   ....[89]....
        /*0320*/ 	.word	0xffffffff


	//   ....[90]....
        /*0324*/ 	.word	0xffffffff


	//   ....[91]....
        /*0328*/ 	.word	0xffffffff


	//   ....[92]....
        /*032c*/ 	.word	0xffffffff


	//   ....[93]....
        /*0330*/ 	.word	0xffffffff


	//   ....[94]....
        /*0334*/ 	.word	0xffffffff


	//   ....[95]....
        /*0338*/ 	.word	0xffffffff


	//   ....[96]....
        /*033c*/ 	.word	0xffffffff


	//   ....[97]....
        /*0340*/ 	.word	0xffffffff


	//   ....[98]....
        /*0344*/ 	.word	0xffffffff


	//   ....[99]....
        /*0348*/ 	.word	0xffffffff


	//   ....[100]....
        /*034c*/ 	.word	0xffffffff


	//   ....[101]....
        /*0350*/ 	.word	0xffffffff


	//   ....[102]....
        /*0354*/ 	.word	0xffffffff


	//   ....[103]....
        /*0358*/ 	.word	0xffffffff


	//   ....[104]....
        /*035c*/ 	.word	0xffffffff


	//   ....[105]....
        /*0360*/ 	.word	0xffffffff


	//   ....[106]....
        /*0364*/ 	.word	0xffffffff


	//   ....[107]....
        /*0368*/ 	.word	0xffffffff


	//   ....[108]....
        /*036c*/ 	.word	0xffffffff


	//   ....[109]....
        /*0370*/ 	.word	0xffffffff


	//   ....[110]....
        /*0374*/ 	.word	0xffffffff


	//   ....[111]....
        /*0378*/ 	.word	0xffffffff


	//   ....[112]....
        /*037c*/ 	.word	0xffffffff


	//   ....[113]....
        /*0380*/ 	.word	0xffffffff


	//   ....[114]....
        /*0384*/ 	.word	0xffffffff


	//   ....[115]....
        /*0388*/ 	.word	0xffffffff


	//   ....[116]....
        /*038c*/ 	.word	0xffffffff


	//   ....[117]....
        /*0390*/ 	.word	0xffffffff


	//   ....[118]....
        /*0394*/ 	.word	0xffffffff


	//   ....[119]....
        /*0398*/ 	.word	0xffffffff


	//   ....[120]....
        /*039c*/ 	.word	0xffffffff


	//   ....[121]....
        /*03a0*/ 	.word	0xffffffff


	//   ....[122]....
        /*03a4*/ 	.word	0xffffffff


	//   ....[123]....
        /*03a8*/ 	.word	0xffffffff


	//   ....[124]....
        /*03ac*/ 	.word	0xffffffff


	//   ....[125]....
        /*03b0*/ 	.word	0xffffffff


	//   ....[126]....
        /*03b4*/ 	.word	0xffffffff


	//   ....[127]....
        /*03b8*/ 	.word	0xffffffff


	//   ....[128]....
        /*03bc*/ 	.word	0xffffffff


	//   ....[129]....
        /*03c0*/ 	.word	0xffffffff


	//   ....[130]....
        /*03c4*/ 	.word	0xffffffff


	//   ....[131]....
        /*03c8*/ 	.word	0xffffffff


	//   ....[132]....
        /*03cc*/ 	.word	0xffffffff


	//   ....[133]....
        /*03d0*/ 	.word	0xffffffff


	//   ....[134]....
        /*03d4*/ 	.word	0xffffffff


	//   ....[135]....
        /*03d8*/ 	.word	0xffffffff


	//   ....[136]....
        /*03dc*/ 	.word	0xffffffff


	//   ....[137]....
        /*03e0*/ 	.word	0xffffffff


	//   ....[138]....
        /*03e4*/ 	.word	0xffffffff


	//----- nvinfo : EIATTR_COOP_GROUP_INSTR_OFFSETS
	.align		4
.L_998:
        /*03e8*/ 	.byte	0x04, 0x28
        /*03ea*/ 	.short	(.L_1000 - .L_999)


	//   ....[0]....
.L_999:
        /*03ec*/ 	.word	0x00000050


	//   ....[1]....
        /*03f0*/ 	.word	0x000001e0


	//   ....[2]....
        /*03f4*/ 	.word	0x00000210


	//   ....[3]....
        /*03f8*/ 	.word	0x00000240


	//   ....[4]....
        /*03fc*/ 	.word	0x00000270


	//   ....[5]....
        /*0400*/ 	.word	0x000002a0


	//   ....[6]....
        /*0404*/ 	.word	0x000002d0


	//   ....[7]....
        /*0408*/ 	.word	0x00000440


	//   ....[8]....
        /*040c*/ 	.word	0x00000480


	//   ....[9]....
        /*0410*/ 	.word	0x000004b0


	//   ....[10]....
        /*0414*/ 	.word	0x000004e0


	//   ....[11]....
        /*0418*/ 	.word	0x00000510


	//   ....[12]....
        /*041c*/ 	.word	0x00000540


	//   ....[13]....
        /*0420*/ 	.word	0x000005d0


	//   ....[14]....
        /*0424*/ 	.word	0x00000600


	//   ....[15]....
        /*0428*/ 	.word	0x00000610


	//   ....[16]....
        /*042c*/ 	.word	0x00000680


	//   ....[17]....
        /*0430*/ 	.word	0x000026b0


	//   ....[18]....
        /*0434*/ 	.word	0x000026d0


	//   ....[19]....
        /*0438*/ 	.word	0x00002840


	//   ....[20]....
        /*043c*/ 	.word	0x00002850


	//   ....[21]....
        /*0440*/ 	.word	0x000029c0


	//   ....[22]....
        /*0444*/ 	.word	0x000029e0


	//   ....[23]....
        /*0448*/ 	.word	0x00002b50


	//   ....[24]....
        /*044c*/ 	.word	0x00002b60


	//   ....[25]....
        /*0450*/ 	.word	0x00004580


	//   ....[26]....
        /*0454*/ 	.word	0x000046b0


	//   ....[27]....
        /*0458*/ 	.word	0x000046c0


	//   ....[28]....
        /*045c*/ 	.word	0x00004710


	//   ....[29]....
        /*0460*/ 	.word	0x00007320


	//   ....[30]....
        /*0464*/ 	.word	0x00007410


	//   ....[31]....
        /*0468*/ 	.word	0x00007420


	//   ....[32]....
        /*046c*/ 	.word	0x00007450


	//   ....[33]....
        /*0470*/ 	.word	0x00009130


	//   ....[34]....
        /*0474*/ 	.word	0x00009140


	//   ....[35]....
        /*0478*/ 	.word	0x00009170


	//   ....[36]....
        /*047c*/ 	.word	0x00009180


	//   ....[37]....
        /*0480*/ 	.word	0x0000a9b0


	//   ....[38]....
        /*0484*/ 	.word	0x0000a9c0


	//   ....[39]....
        /*0488*/ 	.word	0x0000a9e0


	//   ....[40]....
        /*048c*/ 	.word	0x0000aa00


	//   ....[41]....
        /*0490*/ 	.word	0x0000ae00


	//   ....[42]....
        /*0494*/ 	.word	0x0000ae20


	//   ....[43]....
        /*0498*/ 	.word	0x0000af90


	//   ....[44]....
        /*049c*/ 	.word	0x0000afa0


	//   ....[45]....
        /*04a0*/ 	.word	0x0000b120


	//   ....[46]....
        /*04a4*/ 	.word	0x0000b140


	//   ....[47]....
        /*04a8*/ 	.word	0x0000b2c0


	//   ....[48]....
        /*04ac*/ 	.word	0x0000b2d0


	//   ....[49]....
        /*04b0*/ 	.word	0x0000b640


	//   ....[50]....
        /*04b4*/ 	.word	0x0000b660


	//   ....[51]....
        /*04b8*/ 	.word	0x0000c380


	//   ....[52]....
        /*04bc*/ 	.word	0x0000c390


	//   ....[53]....
        /*04c0*/ 	.word	0x0000d7e0


	//   ....[54]....
        /*04c4*/ 	.word	0x0000d800


	//   ....[55]....
        /*04c8*/ 	.word	0x0000d980


	//   ....[56]....
        /*04cc*/ 	.word	0x0000d990


	//   ....[57]....
        /*04d0*/ 	.word	0x0000db10


	//   ....[58]....
        /*04d4*/ 	.word	0x0000db30


	//   ....[59]....
        /*04d8*/ 	.word	0x0000dcb0


	//   ....[60]....
        /*04dc*/ 	.word	0x0000dcc0


	//   ....[61]....
        /*04e0*/ 	.word	0x0000dee0


	//   ....[62]....
        /*04e4*/ 	.word	0x0000df00


	//   ....[63]....
        /*04e8*/ 	.word	0x0000e020


	//   ....[64]....
        /*04ec*/ 	.word	0x0000e060


	//   ....[65]....
        /*04f0*/ 	.word	0x0000e090


	//   ....[66]....
        /*04f4*/ 	.word	0x0000e0c0


	//   ....[67]....
        /*04f8*/ 	.word	0x0000e0f0


	//   ....[68]....
        /*04fc*/ 	.word	0x0000e120


	//   ....[69]....
        /*0500*/ 	.word	0x0000e270


	//   ....[70]....
        /*0504*/ 	.word	0x0000e2b0


	//   ....[71]....
        /*0508*/ 	.word	0x0000e2e0


	//   ....[72]....
        /*050c*/ 	.word	0x0000e310


	//   ....[73]....
        /*0510*/ 	.word	0x0000e340


	//   ....[74]....
        /*0514*/ 	.word	0x0000e370


	//   ....[75]....
        /*0518*/ 	.word	0x0000e400


	//   ....[76]....
        /*051c*/ 	.word	0x0000e430


	//   ....[77]....
        /*0520*/ 	.word	0x0000e440


	//   ....[78]....
        /*0524*/ 	.word	0x0000e4a0


	//   ....[79]....
        /*0528*/ 	.word	0x0000e9e0


	//   ....[80]....
        /*052c*/ 	.word	0x0000ea40


	//   ....[81]....
        /*0530*/ 	.word	0x0000ea90


	//   ....[82]....
        /*0534*/ 	.word	0x0000eae0


	//   ....[83]....
        /*0538*/ 	.word	0x0000eb30


	//   ....[84]....
        /*053c*/ 	.word	0x0000eba0


	//   ....[85]....
        /*0540*/ 	.word	0x0000ebe0


	//   ....[86]....
        /*0544*/ 	.word	0x0000ec50


	//   ....[87]....
        /*0548*/ 	.word	0x0000ecc0


	//   ....[88]....
        /*054c*/ 	.word	0x0000ed20


	//   ....[89]....
        /*0550*/ 	.word	0x0000ed90


	//   ....[90]....
        /*0554*/ 	.word	0x0000ee00


	//   ....[91]....
        /*0558*/ 	.word	0x0000ee60


	//   ....[92]....
        /*055c*/ 	.word	0x0000eec0


	//   ....[93]....
        /*0560*/ 	.word	0x0000ef20


	//   ....[94]....
        /*0564*/ 	.word	0x0000ef90


	//   ....[95]....
        /*0568*/ 	.word	0x0000eff0


	//   ....[96]....
        /*056c*/ 	.word	0x0000f050


	//   ....[97]....
        /*0570*/ 	.word	0x0000f0c0


	//   ....[98]....
        /*0574*/ 	.word	0x0000f110


	//   ....[99]....
        /*0578*/ 	.word	0x0000f160


	//   ....[100]....
        /*057c*/ 	.word	0x0000f1b0


	//   ....[101]....
        /*0580*/ 	.word	0x0000f220


	//   ....[102]....
        /*0584*/ 	.word	0x0000f290


	//   ....[103]....
        /*0588*/ 	.word	0x0000f2f0


	//   ....[104]....
        /*058c*/ 	.word	0x0000f350


	//   ....[105]....
        /*0590*/ 	.word	0x0000f3b0


	//   ....[106]....
        /*0594*/ 	.word	0x0000f420


	//   ....[107]....
        /*0598*/ 	.word	0x0000f480


	//   ....[108]....
        /*059c*/ 	.word	0x0000f4e0


	//   ....[109]....
        /*05a0*/ 	.word	0x0000f540


	//   ....[110]....
        /*05a4*/ 	.word	0x0000f5b0


	//   ....[111]....
        /*05a8*/ 	.word	0x0000f610


	//   ....[112]....
        /*05ac*/ 	.word	0x0000f670


	//   ....[113]....
        /*05b0*/ 	.word	0x0000f6d0


	//   ....[114]....
        /*05b4*/ 	.word	0x0000f740


	//   ....[115]....
        /*05b8*/ 	.word	0x0000f7a0


	//   ....[116]....
        /*05bc*/ 	.word	0x0000f800


	//   ....[117]....
        /*05c0*/ 	.word	0x0000f860


	//   ....[118]....
        /*05c4*/ 	.word	0x0000f8d0


	//   ....[119]....
        /*05c8*/ 	.word	0x0000f930


	//   ....[120]....
        /*05cc*/ 	.word	0x0000f990


	//   ....[121]....
        /*05d0*/ 	.word	0x0000f9f0


	//   ....[122]....
        /*05d4*/ 	.word	0x0000fa60


	//   ....[123]....
        /*05d8*/ 	.word	0x0000fab0


	//   ....[124]....
        /*05dc*/ 	.word	0x0000faf0


	//   ....[125]....
        /*05e0*/ 	.word	0x0000fb40


	//   ....[126]....
        /*05e4*/ 	.word	0x0000fb90


	//   ....[127]....
        /*05e8*/ 	.word	0x0000fbe0


	//   ....[128]....
        /*05ec*/ 	.word	0x0000fc50


	//   ....[129]....
        /*05f0*/ 	.word	0x0000fc90


	//   ....[130]....
        /*05f4*/ 	.word	0x0000fce0


	//   ....[131]....
        /*05f8*/ 	.word	0x0000fd30


	//   ....[132]....
        /*05fc*/ 	.word	0x0000fd80


	//   ....[133]....
        /*0600*/ 	.word	0x0000fdd0


	//   ....[134]....
        /*0604*/ 	.word	0x0000fe40


	//   ....[135]....
        /*0608*/ 	.word	0x0000fe80


	//   ....[136]....
        /*060c*/ 	.word	0x0000fef0


	//   ....[137]....
        /*0610*/ 	.word	0x0000ff50


	//   ....[138]....
        /*0614*/ 	.word	0x0000ffb0


	//----- nvinfo : EIATTR_EXIT_INSTR_OFFSETS
	.align		4
.L_1000:
        /*0618*/ 	.byte	0x04, 0x1c
        /*061a*/ 	.short	(.L_1002 - .L_1001)


	//   ....[0]....
.L_1001:
        /*061c*/ 	.word	0x00000b40


	//   ....[1]....
        /*0620*/ 	.word	0x0000e9a0


	//----- nvinfo : EIATTR_MAX_THREADS
	.align		4
.L_1002:
        /*0624*/ 	.byte	0x04, 0x05
        /*0626*/ 	.short	(.L_1004 - .L_1003)
.L_1003:
        /*0628*/ 	.word	0x00000100
        /*062c*/ 	.word	0x00000001
        /*0630*/ 	.word	0x00000001


	//----- nvinfo : EIATTR_CRS_STACK_SIZE
	.align		4
.L_1004:
        /*0634*/ 	.byte	0x04, 0x1e
        /*0636*/ 	.short	(.L_1006 - .L_1005)
.L_1005:
        /*0638*/ 	.word	0x00000000
.L_1006:


//--------------------- .nv.info._ZN7cutlass13device_kernelIN5flash19enable_sm80_to_sm89INS1_16FlashAttnFwdSm80INS1_25CollectiveMainloopFwdSm80ILi8ELi1ELb0EN4cute5tupleIJNS5_1CILi128EEENS7_ILi48EEENS7_ILi256EEEEEELi256ENS_6half_tEfNS_4arch4Sm80ELb0ELb0ELb0ELb1ELb0ELb1ELb1ELb1EEENS1_21CollectiveEpilogueFwdINS6_IJS8_SA_S9_EEENS6_IJNS7_ILi1EEESI_SI_EEESC_SE_Li256ELb1ELb1ELb1ELb0EEENS1_36VarlenDynamicPersistentTileSchedulerILi128ELi48ELi256ELi256ELb1ELb1ELb0ELb0ELb1ELb1EEEEEEEEEvNT_6ParamsE --------------------------
	.section	.nv.info._ZN7cutlass13device_kernelIN5flash19enable_sm80_to_sm89INS1_16FlashAttnFwdSm80INS1_25CollectiveMainloopFwdSm80ILi8ELi1ELb0EN4cute5tupleIJNS5_1CILi128EEENS7_ILi48EEENS7_ILi256EEEEEELi256ENS_6half_tEfNS_4arch4Sm80ELb0ELb0ELb0ELb1ELb0ELb1ELb1ELb1EEENS1_21CollectiveEpilogueFwdINS6_IJS8_SA_S9_EEENS6_IJNS7_ILi1EEESI_SI_EEESC_SE_Li256ELb1ELb1ELb1ELb0EEENS1_36VarlenDynamicPersistentTileSchedulerILi128ELi48ELi256ELi256ELb1ELb1ELb0ELb0ELb1ELb1EEEEEEEEEvNT_6ParamsE,"",@"SHT_CUDA_INFO"
	.sectionflags	@""
	.align	4


	//----- nvinfo : EIATTR_CUDA_API_VERSION
	.align		4
        /*0000*/ 	.byte	0x04, 0x37
        /*0002*/ 	.short	(.L_1008 - .L_1007)
.L_1007:
        /*0004*/ 	.word	0x00000082


	//----- nvinfo : EIATTR_SW2861232_WAR
	.align		4
.L_1008:
        /*0008*/ 	.byte	0x01, 0x35
	.zero		2


	//----- nvinfo : EIATTR_PARAM_CBANK
	.align		4
        /*000c*/ 	.byte	0x04, 0x0a
        /*000e*/ 	.short	(.L_1010 - .L_1009)
	.align		4
.L_1009:
        /*0010*/ 	.word	index@(.nv.constant0._ZN7cutlass13device_kernelIN5flash19enable_sm80_to_sm89INS1_16FlashAttnFwdSm80INS1_25CollectiveMainloopFwdSm80ILi8ELi1ELb0EN4cute5tupleIJNS5_1CILi128EEENS7_ILi48EEENS7_ILi256EEEEEELi256ENS_6half_tEfNS_4arch4Sm80ELb0ELb0ELb0ELb1ELb0ELb1ELb1ELb1EEENS1_21CollectiveEpilogueFwdINS6_IJS8_SA_S9_EEENS6_IJNS7_ILi1EEESI_SI_EEESC_SE_Li256ELb1ELb1ELb1ELb0EEENS1_36VarlenDynamicPersistentTileSchedulerILi128ELi48ELi256ELi256ELb1ELb1ELb0ELb0ELb1ELb1EEEEEEEEEvNT_6ParamsE)
        /*0014*/ 	.short	0x0160
        /*0016*/ 	.short	0x0438


	//----- nvinfo : EIATTR_CBANK_PARAM_SIZE
	.align		4
.L_1010:
        /*0018*/ 	.byte	0x03, 0x19
        /*001a*/ 	.short	0x0438


	//----- nvinfo : EIATTR_KPARAM_INFO
	.align		4
        /*001c*/ 	.byte	0x04, 0x17
        /*001e*/ 	.short	(.L_1012 - .L_1011)
.L_1011:
        /*0020*/ 	.word	0x00000000
        /*0024*/ 	.short	0x0000
        /*0026*/ 	.short	0x0000
        /*0028*/ 	.byte	0x00, 0xf0, 0xe1, 0x10


	//----- nvinfo : EIATTR_MAXREG_COUNT
	.align		4
.L_1012:
        /*002c*/ 	.byte	0x03, 0x1b
        /*002e*/ 	.short	0x00ff


	//----- nvinfo : EIATTR_NUM_BARRIERS
	.align		4
        /*0030*/ 	.byte	0x02, 0x4c
        /*0032*/ 	.byte	0x06
	.zero		1


	//----- nvinfo : EIATTR_ANNOTATIONS
	.align		4
        /*0034*/ 	.byte	0x04, 0x55
        /*0036*/ 	.short	(.L_1014 - .L_1013)


	//   ....[0]....
.L_1013:
        /* <DEDUP_REMOVED lines=48> */


	//----- nvinfo : EIATTR_MERCURY_ISA_VERSION
	.align		4
.L_1014:
        /*0328*/ 	.byte	0x03, 0x5f
        /*032a*/ 	.short	0x0000


	//----- nvinfo : EIATTR_INT_WARP_WIDE_INSTR_OFFSETS
	.align		4
        /*032c*/ 	.byte	0x04, 0x31
        /*032e*/ 	.short	(.L_1016 - .L_1015)


	//   ....[0]....
.L_1015:
        /*0330*/ 	.word	0x00016160


	//   ....[1]....
        /*0334*/ 	.word	0x000161e0


	//----- nvinfo : EIATTR_COOP_GROUP_MASK_REGIDS
	.align		4
.L_1016:
        /*0338*/ 	.byte	0x04, 0x29
        /*033a*/ 	.short	(.L_1018 - .L_1017)


	//   ....[0]....
.L_1017:
        /*033c*/ 	.word	0xffffffff


	//   ....[1]....
        /*0340*/ 	.word	0xffffffff


	//   ....[2]....
        /*0344*/ 	.word	0xffffffff


	//   ....[3]....
        /*0348*/ 	.word	0xffffffff


	//   ....[4]....
        /*034c*/ 	.word	0xffffffff


	//   ....[5]....
        /*0350*/ 	.word	0xffffffff


	//   ....[6]....
        /*0354*/ 	.word	0xffffffff


	//   ....[7]....
        /*0358*/ 	.word	0xffffffff


	//   ....[8]....
        /*035c*/ 	.word	0xffffffff


	//   ....[9]....
        /*0360*/ 	.word	0xffffffff


	//   ....[10]....
        /*0364*/ 	.word	0xffffffff


	//   ....[11]....
        /*0368*/ 	.word	0xffffffff


	//   ....[12]....
        /*036c*/ 	.word	0xffffffff


	//   ....[13]....
        /*0370*/ 	.word	0xffffffff


	//   ....[14]....
        /*0374*/ 	.word	0xffffffff


	//   ....[15]....
        /*0378*/ 	.word	0xffffffff


	//   ....[16]....
        /*037c*/ 	.word	0xffffffff


	//   ....[17]....
        /*0380*/ 	.word	0xffffffff


	//   ....[18]....
        /*0384*/ 	.word	0xffffffff


	//   ....[19]....
        /*0388*/ 	.word	0xffffffff


	//   ....[20]....
        /*038c*/ 	.word	0xffffffff


	//   ....[21]....
        /*0390*/ 	.word	0xffffffff


	//   ....[22]....
        /*0394*/ 	.word	0xffffffff


	//   ....[23]....
        /*0398*/ 	.word	0xffffffff


	//   ....[24]....
        /*039c*/ 	.word	0xffffffff


	//   ....[25]....
        /*03a0*/ 	.word	0xffffffff


	//   ....[26]....
        /*03a4*/ 	.word	0xffffffff


	//   ....[27]....
        /*03a8*/ 	.word	0xffffffff


	//   ....[28]....
        /*03ac*/ 	.word	0xffffffff


	//   ....[29]....
        /*03b0*/ 	.word	0xffffffff


	//   ....[30]....
        /*03b4*/ 	.word	0xffffffff


	//   ....[31]....
        /*03b8*/ 	.word	0xffffffff


	//   ....[32]....
        /*03bc*/ 	.word	0xffffffff


	//   ....[33]....
        /*03c0*/ 	.word	0xffffffff


	//   ....[34]....
        /*03c4*/ 	.word	0xffffffff


	//   ....[35]....
        /*03c8*/ 	.word	0xffffffff


	//   ....[36]....
        /*03cc*/ 	.word	0xffffffff


	//   ....[37]....
        /*03d0*/ 	.word	0xffffffff


	//   ....[38]....
        /*03d4*/ 	.word	0xffffffff


	//   ....[39]....
        /*03d8*/ 	.word	0xffffffff


	//   ....[40]....
        /*03dc*/ 	.word	0xffffffff


	//   ....[41]....
        /*03e0*/ 	.word	0xffffffff


	//   ....[42]....
        /*03e4*/ 	.word	0xffffffff


	//   ....[43]....
        /*03e8*/ 	.word	0xffffffff


	//   ....[44]....
        /*03ec*/ 	.word	0xffffffff


	//   ....[45]....
        /*03f0*/ 	.word	0xffffffff


	//   ....[46]....
        /*03f4*/ 	.word	0xffffffff


	//   ....[47]....
        /*03f8*/ 	.word	0xffffffff


	//   ....[48]....
        /*03fc*/ 	.word	0xffffffff


	//   ....[49]....
        /*0400*/ 	.word	0xffffffff


	//   ....[50]....
        /*0404*/ 	.word	0xffffffff


	//   ....[51]....
        /*0408*/ 	.word	0xffffffff


	//   ....[52]....
        /*040c*/ 	.word	0xffffffff


	//   ....[53]....
        /*0410*/ 	.word	0xffffffff


	//   ....[54]....
        /*0414*/ 	.word	0xffffffff


	//   ....[55]....
        /*0418*/ 	.word	0xffffffff


	//   ....[56]....
        /*041c*/ 	.word	0xffffffff


	//   ....[57]....
        /*0420*/ 	.word	0xffffffff


	//   ....[58]....
        /*0424*/ 	.word	0xffffffff


	//   ....[59]....
        /*0428*/ 	.word	0xffffffff


	//   ....[60]....
        /*042c*/ 	.word	0xffffffff


	//   ....[61]....
        /*0430*/ 	.word	0xffffffff


	//   ....[62]....
        /*0434*/ 	.word	0xffffffff


	//   ....[63]....
        /*0438*/ 	.word	0xffffffff


	//   ....[64]....
        /*043c*/ 	.word	0xffffffff


	//   ....[65]....
        /*0440*/ 	.word	0xffffffff


	//   ....[66]....
        /*0444*/ 	.word	0xffffffff


	//   ....[67]....
        /*0448*/ 	.word	0xffffffff


	//   ....[68]....
        /*044c*/ 	.word	0xffffffff


	//   ....[69]....
        /*0450*/ 	.word	0xffffffff


	//   ....[70]....
        /*0454*/ 	.word	0xffffffff


	//   ....[71]....
        /*0458*/ 	.word	0xffffffff


	//   ....[72]....
        /*045c*/ 	.word	0xffffffff


	//   ....[73]....
        /*0460*/ 	.word	0xffffffff


	//   ....[74]....
        /*0464*/ 	.word	0xffffffff


	//   ....[75]....
        /*0468*/ 	.word	0xffffffff


	//   ....[76]....
        /*046c*/ 	.word	0xffffffff


	//   ....[77]....
        /*0470*/ 	.word	0xffffffff


	//   ....[78]....
        /*0474*/ 	.word	0xffffffff


	//   ....[79]....
        /*0478*/ 	.word	0xffffffff


	//   ....[80]....
        /*047c*/ 	.word	0xffffffff


	//   ....[81]....
        /*0480*/ 	.word	0xffffffff


	//   ....[82]....
        /*0484*/ 	.word	0xffffffff


	//   ....[83]....
        /*0488*/ 	.word	0xffffffff


	//   ....[84]....
        /*048c*/ 	.word	0xffffffff


	//   ....[85]....
        /*0490*/ 	.word	0xffffffff


	//   ....[86]....
        /*0494*/ 	.word	0xffffffff


	//   ....[87]....
        /*0498*/ 	.word	0xffffffff


	//   ....[88]....
        /*049c*/ 	.word	0xffffffff


	//   ....[89]....
        /*04a0*/ 	.word	0xffffffff


	//   ....[90]....
        /*04a4*/ 	.word	0xffffffff


	//   ....[91]....
        /*04a8*/ 	.word	0xffffffff


	//   ....[92]....
        /*04ac*/ 	.word	0xffffffff


	//   ....[93]....
        /*04b0*/ 	.word	0xffffffff


	//   ....[94]....
        /*04b4*/ 	.word	0xffffffff


	//   ....[95]....
        /*04b8*/ 	.word	0xffffffff


	//   ....[96]....
        /*04bc*/ 	.word	0xffffffff


	//   ....[97]....
        /*04c0*/ 	.word	0xffffffff


	//   ....[98]....
        /*04c4*/ 	.word	0xffffffff


	//   ....[99]....
        /*04c8*/ 	.word	0xffffffff


	//   ....[100]....
        /*04cc*/ 	.word	0xffffffff


	//   ....[101]....
        /*04d0*/ 	.word	0xffffffff


	//   ....[102]....
        /*04d4*/ 	.word	0xffffffff


	//   ....[103]....
        /*04d8*/ 	.word	0xffffffff


	//   ....[104]....
        /*04dc*/ 	.word	0xffffffff


	//   ....[105]....
        /*04e0*/ 	.word	0xffffffff


	//   ....[106]....
        /*04e4*/ 	.word	0xffffffff


	//   ....[107]....
        /*04e8*/ 	.word	0xffffffff


	//   ....[108]....
        /*04ec*/ 	.word	0xffffffff


	//   ....[109]....
        /*04f0*/ 	.word	0xffffffff


	//   ....[110]....
        /*04f4*/ 	.word	0xffffffff


	//   ....[111]....
        /*04f8*/ 	.word	0xffffffff


	//   ....[112]....
        /*04fc*/ 	.word	0xffffffff


	//   ....[113]....
        /*0500*/ 	.word	0xffffffff


	//   ....[114]....
        /*0504*/ 	.word	0xffffffff


	//   ....[115]....
        /*0508*/ 	.word	0xffffffff


	//   ....[116]....
        /*050c*/ 	.word	0xffffffff


	//   ....[117]....
        /*0510*/ 	.word	0xffffffff


	//   ....[118]....
        /*0514*/ 	.word	0xffffffff


	//   ....[119]....
        /*0518*/ 	.word	0xffffffff


	//   ....[120]....
        /*051c*/ 	.word	0xffffffff


	//   ....[121]....
        /*0520*/ 	.word	0xffffffff


	//   ....[122]....
        /*0524*/ 	.word	0xffffffff


	//   ....[123]....
        /*0528*/ 	.word	0xffffffff


	//   ....[124]....
        /*052c*/ 	.word	0xffffffff


	//   ....[125]....
        /*0530*/ 	.word	0xffffffff


	//   ....[126]....
        /*0534*/ 	.word	0xffffffff


	//   ....[127]....
        /*0538*/ 	.word	0xffffffff


	//   ....[128]....
        /*053c*/ 	.word	0xffffffff


	//   ....[129]....
        /*0540*/ 	.word	0xffffffff


	//   ....[130]....
        /*0544*/ 	.word	0xffffffff


	//   ....[131]....
        /*0548*/ 	.word	0xffffffff


	//   ....[132]....
        /*054c*/ 	.word	0xffffffff


	//   ....[133]....
        /*0550*/ 	.word	0xffffffff


	//   ....[134]....
        /*0554*/ 	.word	0xffffffff


	//   ....[135]....
        /*0558*/ 	.word	0xffffffff


	//   ....[136]....
        /*055c*/ 	.word	0xffffffff


	//   ....[137]....
        /*0560*/ 	.word	0xffffffff


	//   ....[138]....
        /*0564*/ 	.word	0xffffffff


	//   ....[139]....
        /*0568*/ 	.word	0xffffffff


	//   ....[140]....
        /*056c*/ 	.word	0xffffffff


	//   ....[141]....
        /*0570*/ 	.word	0xffffffff


	//   ....[142]....
        /*0574*/ 	.word	0xffffffff


	//   ....[143]....
        /*0578*/ 	.word	0xffffffff


	//   ....[144]....
        /*057c*/ 	.word	0xffffffff


	//   ....[145]....
        /*0580*/ 	.word	0xffffffff


	//   ....[146]....
        /*0584*/ 	.word	0xffffffff


	//----- nvinfo : EIATTR_COOP_GROUP_INSTR_OFFSETS
	.align		4
.L_1018:
        /*0588*/ 	.byte	0x04, 0x28
        /*058a*/ 	.short	(.L_1020 - .L_1019)


	//   ....[0]....
.L_1019:
        /*058c*/ 	.word	0x00000050


	//   ....[1]....
        /*0590*/ 	.word	0x00000200


	//   ....[2]....
        /*0594*/ 	.word	0x00000230


	//   ....[3]....
        /*0598*/ 	.word	0x00000260


	//   ....[4]....
        /*059c*/ 	.word	0x00000290


	//   ....[5]....
        /*05a0*/ 	.word	0x000002c0


	//   ....[6]....
        /*05a4*/ 	.word	0x000002f0


	//   ....[7]....
        /*05a8*/ 	.word	0x00000460


	//   ....[8]....
        /*05ac*/ 	.word	0x000004a0


	//   ....[9]....
        /*05b0*/ 	.word	0x000004d0


	//   ....[10]....
        /*05b4*/ 	.word	0x00000500


	//   ....[11]....
        /*05b8*/ 	.word	0x00000530


	//   ....[12]....
        /*05bc*/ 	.word	0x00000560


	//   ....[13]....
        /*05c0*/ 	.word	0x000005f0


	//   ....[14]....
        /*05c4*/ 	.word	0x00000620


	//   ....[15]....
        /*05c8*/ 	.word	0x00000630


	//   ....[16]....
        /*05cc*/ 	.word	0x000006a0


	//   ....[17]....
        /*05d0*/ 	.word	0x000095c0


	//   ....[18]....
        /*05d4*/ 	.word	0x000095e0


	//   ....[19]....
        /*05d8*/ 	.word	0x000097a0


	//   ....[20]....
        /*05dc*/ 	.word	0x000097b0


	//   ....[21]....
        /*05e0*/ 	.word	0x00009910


	//   ....[22]....
        /*05e4*/ 	.word	0x00009930


	//   ....[23]....
        /*05e8*/ 	.word	0x00009a90


	//   ....[24]....
        /*05ec*/ 	.word	0x00009aa0


	//   ....[25]....
        /*05f0*/ 	.word	0x00009ff0


	//   ....[26]....
        /*05f4*/ 	.word	0x0000a030


	//   ....[27]....
        /*05f8*/ 	.word	0x0000a070


	//   ....[28]....
        /*05fc*/ 	.word	0x0000a0a0


	//   ....[29]....
        /*0600*/ 	.word	0x0000d1f0


	//   ....[30]....
        /*0604*/ 	.word	0x0000d230


	//   ....[31]....
        /*0608*/ 	.word	0x0000d270


	//   ....[32]....
        /*060c*/ 	.word	0x0000d2a0


	//   ....[33]....
        /*0610*/ 	.word	0x00011c80


	//   ....[34]....
        /*0614*/ 	.word	0x00011db0


	//   ....[35]....
        /*0618*/ 	.word	0x00011de0


	//   ....[36]....
        /*061c*/ 	.word	0x00011e40


	//   ....[37]....
        /*0620*/ 	.word	0x00013fd0


	//   ....[38]....
        /*0624*/ 	.word	0x00013ff0


	//   ....[39]....
        /*0628*/ 	.word	0x00014000


	//   ....[40]....
        /*062c*/ 	.word	0x00014030


	//   ....[41]....
        /*0630*/ 	.word	0x00015740


	//   ....[42]....
        /*0634*/ 	.word	0x00015750


	//   ....[43]....
        /*0638*/ 	.word	0x00015780


	//   ....[44]....
        /*063c*/ 	.word	0x00015790


	//   ....[45]....
        /*0640*/ 	.word	0x00017030


	//   ....[46]....
        /*0644*/ 	.word	0x00017040


	//   ....[47]....
        /*0648*/ 	.word	0x00017060


	//   ....[48]....
        /*064c*/ 	.word	0x00017080


	//   ....[49]....
        /*0650*/ 	.word	0x00017440


	//   ....[50]....
        /*0654*/ 	.word	0x00017460


	//   ....[51]....
        /*0658*/ 	.word	0x00017620


	//   ....[52]....
        /*065c*/ 	.word	0x00017630


	//   ....[53]....
        /*0660*/ 	.word	0x000177a0


	//   ....[54]....
        /*0664*/ 	.word	0x000177c0


	//   ....[55]....
        /*0668*/ 	.word	0x00017930


	//   ....[56]....
        /*066c*/ 	.word	0x00017940


	//   ....[57]....
        /*0670*/ 	.word	0x00017cc0


	//   ....[58]....
        /*0674*/ 	.word	0x00017ce0


	//   ....[59]....
        /*0678*/ 	.word	0x000189c0


	//   ....[60]....
        /*067c*/ 	.word	0x000189d0


	//   ....[61]....
        /*0680*/ 	.word	0x00019e30


	//   ....[62]....
        /*0684*/ 	.word	0x00019e50


	//   ....[63]....
        /*0688*/ 	.word	0x0001a020


	//   ....[64]....
        /*068c*/ 	.word	0x0001a030


	//   ....[65]....
        /*0690*/ 	.word	0x0001a1a0


	//   ....[66]....
        /*0694*/ 	.word	0x0001a1c0


	//   ....[67]....
        /*0698*/ 	.word	0x0001a330


	//   ....[68]....
        /*069c*/ 	.word	0x0001a340


	//   ....[69]....
        /*06a0*/ 	.word	0x0001a570


	//   ....[70]....
        /*06a4*/ 	.word	0x0001a590


	//   ....[71]....
        /*06a8*/ 	.word	0x0001a6c0


	//   ....[72]....
        /*06ac*/ 	.word	0x0001a700


	//   ....[73]....
        /*06b0*/ 	.word	0x0001a730


	//   ....[74]....
        /*06b4*/ 	.word	0x0001a760


	//   ....[75]....
        /*06b8*/ 	.word	0x0001a790


	//   ....[76]....
        /*06bc*/ 	.word	0x0001a7c0


	//   ....[77]....
        /*06c0*/ 	.word	0x0001a920


	//   ....[78]....
        /*06c4*/ 	.word	0x0001a960


	//   ....[79]....
        /*06c8*/ 	.word	0x0001a990


	//   ....[80]....
        /*06cc*/ 	.word	0x0001a9c0


	//   ....[81]....
        /*06d0*/ 	.word	0x0001a9f0


	//   ....[82]....
        /*06d4*/ 	.word	0x0001aa20


	//   ....[83]....
        /*06d8*/ 	.word	0x0001aab0


	//   ....[84]....
        /*06dc*/ 	.word	0x0001aae0


	//   ....[85]....
        /*06e0*/ 	.word	0x0001aaf0


	//   ....[86]....
        /*06e4*/ 	.word	0x0001ab50


	//   ....[87]....
        /*06e8*/ 	.word	0x0001b140


	//   ....[88]....
        /*06ec*/ 	.word	0x0001b1a0


	//   ....[89]....
        /*06f0*/ 	.word	0x0001b1f0


	//   ....[90]....
        /*06f4*/ 	.word	0x0001b240


	//   ....[91]....
        /*06f8*/ 	.word	0x0001b290


	//   ....[92]....
        /*06fc*/ 	.word	0x0001b300


	//   ....[93]....
        /*0700*/ 	.word	0x0001b340


	//   ....[94]....
        /*0704*/ 	.word	0x0001b3b0


	//   ....[95]....
        /*0708*/ 	.word	0x0001b420


	//   ....[96]....
        /*070c*/ 	.word	0x0001b480


	//   ....[97]....
        /*0710*/ 	.word	0x0001b4f0


	//   ....[98]....
        /*0714*/ 	.word	0x0001b560


	//   ....[99]....
        /*0718*/ 	.word	0x0001b5c0


	//   ....[100]....
        /*071c*/ 	.word	0x0001b620


	//   ....[101]....
        /*0720*/ 	.word	0x0001b680


	//   ....[102]....
        /*0724*/ 	.word	0x0001b6f0


	//   ....[103]....
        /*0728*/ 	.word	0x0001b750


	//   ....[104]....
        /*072c*/ 	.word	0x0001b7b0


	//   ....[105]....
        /*0730*/ 	.word	0x0001b820


	//   ....[106]....
        /*0734*/ 	.word	0x0001b870


	//   ....[107]....
        /*0738*/ 	.word	0x0001b8c0


	//   ....[108]....
        /*073c*/ 	.word	0x0001b910


	//   ....[109]....
        /*0740*/ 	.word	0x0001b980


	//   ....[110]....
        /*0744*/ 	.word	0x0001b9f0


	//   ....[111]....
        /*0748*/ 	.word	0x0001ba50


	//   ....[112]....
        /*074c*/ 	.word	0x0001bab0


	//   ....[113]....
        /*0750*/ 	.word	0x0001bb10


	//   ....[114]....
        /*0754*/ 	.word	0x0001bb80


	//   ....[115]....
        /*0758*/ 	.word	0x0001bbe0


	//   ....[116]....
        /*075c*/ 	.word	0x0001bc40


	//   ....[117]....
        /*0760*/ 	.word	0x0001bca0


	//   ....[118]....
        /*0764*/ 	.word	0x0001bd10


	//   ....[119]....
        /*0768*/ 	.word	0x0001bd70


	//   ....[120]....
        /*076c*/ 	.word	0x0001bdd0


	//   ....[121]....
        /*0770*/ 	.word	0x0001be30


	//   ....[122]....
        /*0774*/ 	.word	0x0001bea0


	//   ....[123]....
        /*0778*/ 	.word	0x0001bf00


	//   ....[124]....
        /*077c*/ 	.word	0x0001bf60


	//   ....[125]....
        /*0780*/ 	.word	0x0001bfc0


	//   ....[126]....
        /*0784*/ 	.word	0x0001c030


	//   ....[127]....
        /*0788*/ 	.word	0x0001c090


	//   ....[128]....
        /*078c*/ 	.word	0x0001c0f0


	//   ....[129]....
        /*0790*/ 	.word	0x0001c150


	//   ....[130]....
        /*0794*/ 	.word	0x0001c1c0


	//   ....[131]....
        /*0798*/ 	.word	0x0001c210


	//   ....[132]....
        /*079c*/ 	.word	0x0001c250


	//   ....[133]....
        /*07a0*/ 	.word	0x0001c2a0


	//   ....[134]....
        /*07a4*/ 	.word	0x0001c2f0


	//   ....[135]....
        /*07a8*/ 	.word	0x0001c340


	//   ....[136]....
        /*07ac*/ 	.word	0x0001c3b0


	//   ....[137]....
        /*07b0*/ 	.word	0x0001c3f0


	//   ....[138]....
        /*07b4*/ 	.word	0x0001c440


	//   ....[139]....
        /*07b8*/ 	.word	0x0001c490


	//   ....[140]....
        /*07bc*/ 	.word	0x0001c4e0


	//   ....[141]....
        /*07c0*/ 	.word	0x0001c530


	//   ....[142]....
        /*07c4*/ 	.word	0x0001c5a0


	//   ....[143]....
        /*07c8*/ 	.word	0x0001c5e0


	//   ....[144]....
        /*07cc*/ 	.word	0x0001c650


	//   ....[145]....
        /*07d0*/ 	.word	0x0001c6b0


	//   ....[146]....
        /*07d4*/ 	.word	0x0001c710


	//----- nvinfo : EIATTR_EXIT_INSTR_OFFSETS
	.align		4
.L_1020:
        /*07d8*/ 	.byte	0x04, 0x1c
        /*07da*/ 	.short	(.L_1022 - .L_1021)


	//   ....[0]....
.L_1021:
        /*07dc*/ 	.word	0x00000c10


	//   ....[1]....
        /*07e0*/ 	.word	0x0001b100


	//----- nvinfo : EIATTR_MAX_THREADS
	.align		4
.L_1022:
        /*07e4*/ 	.byte	0x04, 0x05
        /*07e6*/ 	.short	(.L_1024 - .L_1023)
.L_1023:
        /*07e8*/ 	.word	0x00000100
        /*07ec*/ 	.word	0x00000001
        /*07f0*/ 	.word	0x00000001


	//----- nvinfo : EIATTR_CRS_STACK_SIZE
	.align		4
.L_1024:
        /*07f4*/ 	.byte	0x04, 0x1e
        /*07f6*/ 	.short	(.L_1026 - .L_1025)
.L_1025:
        /*07f8*/ 	.word	0x00000000
.L_1026:


//--------------------- .nv.info._ZN7cutlass13device_kernelIN5flash19enable_sm80_to_sm89INS1_16FlashAttnFwdSm80INS1_25CollectiveMainloopFwdSm80ILi8ELi1ELb0EN4cute5tupleIJNS5_1CILi128EEENS7_ILi64EEENS7_ILi256EEEEEELi256ENS_6half_tEfNS_4arch4Sm80ELb0ELb1ELb0ELb0ELb0ELb0ELb1ELb1EEENS1_21CollectiveEpilogueFwdINS6_IJS8_SA_S9_EEENS6_IJNS7_ILi1EEESI_SI_EEESC_SE_Li256ELb0ELb1ELb1ELb0EEENS1_19SingleTileSchedulerILb0ELb1ELb1ELi128EEEEEEEEEvNT_6ParamsE --------------------------
	.section	.nv.info._ZN7cutlass13device_kernelIN5flash19enable_sm80_to_sm89INS1_16FlashAttnFwdSm80INS1_25CollectiveMainloopFwdSm80ILi8ELi1ELb0EN4cute5tupleIJNS5_1CILi128EEENS7_ILi64EEENS7_ILi256EEEEEELi256ENS_6half_tEfNS_4arch4Sm80ELb0ELb1ELb0ELb0ELb0ELb0ELb1ELb1EEENS1_21CollectiveEpilogueFwdINS6_IJS8_SA_S9_EEENS6_IJNS7_ILi1EEESI_SI_EEESC_SE_Li256ELb0ELb1ELb1ELb0EEENS1_19SingleTileSchedulerILb0ELb1ELb1ELi128EEEEEEEEEvNT_6ParamsE,"",@"SHT_CUDA_INFO"
	.sectionflags	@""
	.align	4


	//----- nvinfo : EIATTR_CUDA_API_VERSION
	.align		4
        /*0000*/ 	.byte	0x04, 0x37
        /*0002*/ 	.short	(.L_1028 - .L_1027)
.L_1027:
        /*0004*/ 	.word	0x00000082


	//----- nvinfo : EIATTR_SW2861232_WAR
	.align		4
.L_1028:
        /*0008*/ 	.byte	0x01, 0x35
	.zero		2


	//----- nvinfo : EIATTR_PARAM_CBANK
	.align		4
        /*000c*/ 	.byte	0x04, 0x0a
        /*000e*/ 	.short	(.L_1030 - .L_1029)
	.align		4
.L_1029:
        /*0010*/ 	.word	index@(.nv.constant0._ZN7cutlass13device_kernelIN5flash19enable_sm80_to_sm89INS1_16FlashAttnFwdSm80INS1_25CollectiveMainloopFwdSm80ILi8ELi1ELb0EN4cute5tupleIJNS5_1CILi128EEENS7_ILi64EEENS7_ILi256EEEEEELi256ENS_6half_tEfNS_4arch4Sm80ELb0ELb1ELb0ELb0ELb0ELb0ELb1ELb1EEENS1_21CollectiveEpilogueFwdINS6_IJS8_SA_S9_EEENS6_IJNS7_ILi1EEESI_SI_EEESC_SE_Li256ELb0ELb1ELb1ELb0EEENS1_19SingleTileSchedulerILb0ELb1ELb1ELi128EEEEEEEEEvNT_6ParamsE)
        /*0014*/ 	.short	0x0160
        /*0016*/ 	.short	0x0418


	//----- nvinfo : EIATTR_CBANK_PARAM_SIZE
	.align		4
.L_1030:
        /*0018*/ 	.byte	0x03, 0x19
        /*001a*/ 	.short	0x0418


	//----- nvinfo : EIATTR_KPARAM_INFO
	.align		4
        /*001c*/ 	.byte	0x04, 0x17
        /*001e*/ 	.short	(.L_1032 - .L_1031)
.L_1031:
        /*0020*/ 	.word	0x00000000
        /*0024*/ 	.short	0x0000
        /*0026*/ 	.short	0x0000
        /*0028*/ 	.byte	0x00, 0xf0, 0x61, 0x10


	//----- nvinfo : EIATTR_MAXREG_COUNT
	.align		4
.L_1032:
        /*002c*/ 	.byte	0x03, 0x1b
        /*002e*/ 	.short	0x00ff


	//----- nvinfo : EIATTR_NUM_BARRIERS
	.align		4
        /*0030*/ 	.byte	0x02, 0x4c
        /*0032*/ 	.byte	0x02
	.zero		1


	//----- nvinfo : EIATTR_ANNOTATIONS
	.align		4
        /*0034*/ 	.byte	0x04, 0x55
        /*0036*/ 	.short	(.L_1034 - .L_1033)


	//   ....[0]....
.L_1033:
        /* <DEDUP_REMOVED lines=25> */


	//----- nvinfo : EIATTR_MERCURY_ISA_VERSION
	.align		4
.L_1034:
        /*01b8*/ 	.byte	0x03, 0x5f
        /*01ba*/ 	.short	0x0000


	//----- nvinfo : EIATTR_COOP_GROUP_MASK_REGIDS
	.align		4
        /*01bc*/ 	.byte	0x04, 0x29
        /*01be*/ 	.short	(.L_1036 - .L_1035)


	//   ....[0]....
.L_1035:
        /*01c0*/ 	.word	0xffffffff


	//   ....[1]....
        /*01c4*/ 	.word	0xffffffff


	//   ....[2]....
        /*01c8*/ 	.word	0xffffffff


	//   ....[3]....
        /*01cc*/ 	.word	0xffffffff


	//   ....[4]....
        /*01d0*/ 	.word	0xffffffff


	//   ....[5]....
        /*01d4*/ 	.word	0xffffffff


	//   ....[6]....
        /*01d8*/ 	.word	0xffffffff


	//   ....[7]....
        /*01dc*/ 	.word	0xffffffff


	//   ....[8]....
        /*01e0*/ 	.word	0xffffffff


	//   ....[9]....
        /*01e4*/ 	.word	0xffffffff


	//   ....[10]....
        /*01e8*/ 	.word	0xffffffff


	//   ....[11]....
        /*01ec*/ 	.word	0xffffffff


	//   ....[12]....
        /*01f0*/ 	.word	0xffffffff


	//   ....[13]....
        /*01f4*/ 	.word	0xffffffff


	//   ....[14]....
        /*01f8*/ 	.word	0xffffffff


	//   ....[15]....
        /*01fc*/ 	.word	0xffffffff


	//   ....[16]....
        /*0200*/ 	.word	0xffffffff


	//   ....[17]....
        /*0204*/ 	.word	0xffffffff


	//   ....[18]....
        /*0208*/ 	.word	0xffffffff


	//   ....[19]....
        /*020c*/ 	.word	0xffffffff


	//   ....[20]....
        /*0210*/ 	.word	0xffffffff


	//   ....[21]....
        /*0214*/ 	.word	0xffffffff


	//   ....[22]....
        /*0218*/ 	.word	0xffffffff


	//   ....[23]....
        /*021c*/ 	.word	0xffffffff


	//   ....[24]....
        /*0220*/ 	.word	0xffffffff


	//   ....[25]....
        /*0224*/ 	.word	0xffffffff


	//   ....[26]....
        /*0228*/ 	.word	0xffffffff


	//   ....[27]....
        /*022c*/ 	.word	0xffffffff


	//   ....[28]....
        /*0230*/ 	.word	0xffffffff


	//   ....[29]....
        /*0234*/ 	.word	0xffffffff


	//   ....[30]....
        /*0238*/ 	.word	0xffffffff


	//   ....[31]....
        /*023c*/ 	.word	0xffffffff


	//   ....[32]....
        /*0240*/ 	.word	0xffffffff


	//   ....[33]....
        /*0244*/ 	.word	0xffffffff


	//   ....[34]....
        /*0248*/ 	.word	0xffffffff


	//   ....[35]....
        /*024c*/ 	.word	0xffffffff


	//   ....[36]....
        /*0250*/ 	.word	0xffffffff


	//   ....[37]....
        /*0254*/ 	.word	0xffffffff


	//   ....[38]....
        /*0258*/ 	.word	0xffffffff


	//   ....[39]....
        /*025c*/ 	.word	0xffffffff


	//   ....[40]....
        /*0260*/ 	.word	0xffffffff


	//   ....[41]....
        /*0264*/ 	.word	0xffffffff


	//   ....[42]....
        /*0268*/ 	.word	0xffffffff


	//----- nvinfo : EIATTR_COOP_GROUP_INSTR_OFFSETS
	.align		4
.L_1036:
        /*026c*/ 	.byte	0x04, 0x28
        /*026e*/ 	.short	(.L_1038 - .L_1037)


	//   ....[0]....
.L_1037:
        /*0270*/ 	.word	0x00000060


	//   ....[1]....
        /*0274*/ 	.word	0x000013a0


	//   ....[2]....
        /*0278*/ 	.word	0x00001410


	//   ....[3]....
        /*027c*/ 	.word	0x00001760


	//   ....[4]....
        /*0280*/ 	.word	0x00001810


	//   ....[5]....
        /*0284*/ 	.word	0x00001a40


	//   ....[6]....
        /*0288*/ 	.word	0x00001a70


	//   ....[7]....
        /*028c*/ 	.word	0x00001c60


	//   ....[8]....
        /*0290*/ 	.word	0x00001ca0


	//   ....[9]....
        /*0294*/ 	.word	0x00003700


	//   ....[10]....
        /*0298*/ 	.word	0x000038c0


	//   ....[11]....
        /*029c*/ 	.word	0x000041f0


	//   ....[12]....
        /*02a0*/ 	.word	0x00004350


	//   ....[13]....
        /*02a4*/ 	.word	0x00004360


	//   ....[14]....
        /*02a8*/ 	.word	0x00004400


	//   ....[15]....
        /*02ac*/ 	.word	0x00007ab0


	//   ....[16]....
        /*02b0*/ 	.word	0x00007c90


	//   ....[17]....
        /*02b4*/ 	.word	0x00008540


	//   ....[18]....
        /*02b8*/ 	.word	0x000086a0


	//   ....[19]....
        /*02bc*/ 	.word	0x000086e0


	//   ....[20]....
        /*02c0*/ 	.word	0x00008700


	//   ....[21]....
        /*02c4*/ 	.word	0x0000ba20


	//   ....[22]....
        /*02c8*/ 	.word	0x0000ba50


	//   ....[23]....
        /*02cc*/ 	.word	0x0000ba80


	//   ....[24]....
        /*02d0*/ 	.word	0x0000baa0


	//   ....[25]....
        /*02d4*/ 	.word	0x0000eff0


	//   ....[26]....
        /*02d8*/ 	.word	0x0000f270


	//   ....[27]....
        /*02dc*/ 	.word	0x0000faa0


	//   ....[28]....
        /*02e0*/ 	.word	0x0000fc90


	//   ....[29]....
        /*02e4*/ 	.word	0x0000fcb0


	//   ....[30]....
        /*02e8*/ 	.word	0x0000fd20


	//   ....[31]....
        /*02ec*/ 	.word	0x00011910


	//   ....[32]....
        /*02f0*/ 	.word	0x00011940


	//   ....[33]....
        /*02f4*/ 	.word	0x00011980


	//   ....[34]....
        /*02f8*/ 	.word	0x00011990


	//   ....[35]....
        /*02fc*/ 	.word	0x00012880


	//   ....[36]....
        /*0300*/ 	.word	0x000128c0


	//   ....[37]....
        /*0304*/ 	.word	0x000128f0


	//   ....[38]....
        /*0308*/ 	.word	0x00012920


	//   ....[39]....
        /*030c*/ 	.word	0x00012a10


	//   ....[40]....
        /*0310*/ 	.word	0x00012a20


	//   ....[41]....
        /*0314*/ 	.word	0x00013630


	//   ....[42]....
        /*0318*/ 	.word	0x00013640


	//----- nvinfo : EIATTR_EXIT_INSTR_OFFSETS
	.align		4
.L_1038:
        /*031c*/ 	.byte	0x04, 0x1c
        /*031e*/ 	.short	(.L_1040 - .L_1039)


	//   ....[0]....
.L_1039:
        /*0320*/ 	.word	0x000001c0


	//   ....[1]....
        /*0324*/ 	.word	0x00013650


	//   ....[2]....
        /*0328*/ 	.word	0x000141f0


	//   ....[3]....
        /*032c*/ 	.word	0x00014240


	//   ....[4]....
        /*0330*/ 	.word	0x00014270


	//   ....[5]....
        /*0334*/ 	.word	0x000142d0


	//   ....[6]....
        /*0338*/ 	.word	0x00014560


	//----- nvinfo : EIATTR_CTAIDZ_USED
	.align		4
.L_1040:
        /*033c*/ 	.byte	0x01, 0x04
	.zero		2


	//----- nvinfo : EIATTR_MAX_THREADS
	.align		4
        /*0340*/ 	.byte	0x04, 0x05
        /*0342*/ 	.short	(.L_1042 - .L_1041)
.L_1041:
        /*0344*/ 	.word	0x00000100
        /*0348*/ 	.word	0x00000001
        /*034c*/ 	.word	0x00000001


	//----- nvinfo : EIATTR_CRS_STACK_SIZE
	.align		4
.L_1042:
        /*0350*/ 	.byte	0x04, 0x1e
        /*0352*/ 	.short	(.L_1044 - .L_1043)
.L_1043:
        /*0354*/ 	.word	0x00000000
.L_1044:


//--------------------- .nv.info._ZN7cutlass13device_kernelIN5flash19enable_sm80_to_sm89INS1_16FlashAttnFwdSm80INS1_25CollectiveMainloopFwdSm80ILi8ELi1ELb0EN4cute5tupleIJNS5_1CILi128EEENS7_ILi64EEENS7_ILi256EEEEEELi256ENS_6half_tEfNS_4arch4Sm80ELb0ELb1ELb0ELb1ELb0ELb0ELb1ELb1EEENS1_21CollectiveEpilogueFwdINS6_IJS8_SA_S9_EEENS6_IJNS7_ILi1EEESI_SI_EEESC_SE_Li256ELb1ELb1ELb1ELb0EEENS1_36VarlenDynamicPersistentTileSchedulerILi128ELi64ELi256ELi256ELb1ELb1ELb0ELb1ELb0ELb1EEEEEEEEEvNT_6ParamsE --------------------------
	.section	.nv.info._ZN7cutlass13device_kernelIN5flash19enable_sm80_to_sm89INS1_16FlashAttnFwdSm80INS1_25CollectiveMainloopFwdSm80ILi8ELi1ELb0EN4cute5tupleIJNS5_1CILi128EEENS7_ILi64EEENS7_ILi256EEEEEELi256ENS_6half_tEfNS_4arch4Sm80ELb0ELb1ELb0ELb1ELb0ELb0ELb1ELb1EEENS1_21CollectiveEpilogueFwdINS6_IJS8_SA_S9_EEENS6_IJNS7_ILi1EEESI_SI_EEESC_SE_Li256ELb1ELb1ELb1ELb0EEENS1_36VarlenDynamicPersistentTileSchedulerILi128ELi64ELi256ELi256ELb1ELb1ELb0ELb1ELb0ELb1EEEEEEEEEvNT_6ParamsE,"",@"SHT_CUDA_INFO"
	.sectionflags	@""
	.align	4


	//----- nvinfo : EIATTR_CUDA_API_VERSION
	.align		4
        /*0000*/ 	.byte	0x04, 0x37
        /*0002*/ 	.short	(.L_1046 - .L_1045)
.L_1045:
        /*0004*/ 	.word	0x00000082


	//----- nvinfo : EIATTR_SW2861232_WAR
	.align		4
.L_1046:
        /*0008*/ 	.byte	0x01, 0x35
	.zero		2


	//----- nvinfo : EIATTR_PARAM_CBANK
	.align		4
        /*000c*/ 	.byte	0x04, 0x0a
        /*000e*/ 	.short	(.L_1048 - .L_1047)
	.align		4
.L_1047:
        /*0010*/ 	.word	index@(.nv.constant0._ZN7cutlass13device_kernelIN5flash19enable_sm80_to_sm89INS1_16FlashAttnFwdSm80INS1_25CollectiveMainloopFwdSm80ILi8ELi1ELb0EN4cute5tupleIJNS5_1CILi128EEENS7_ILi64EEENS7_ILi256EEEEEELi256ENS_6half_tEfNS_4arch4Sm80ELb0ELb1ELb0ELb1ELb0ELb0ELb1ELb1EEENS1_21CollectiveEpilogueFwdINS6_IJS8_SA_S9_EEENS6_IJNS7_ILi1EEESI_SI_EEESC_SE_Li256ELb1ELb1ELb1ELb0EEENS1_36VarlenDynamicPersistentTileSchedulerILi128ELi64ELi256ELi256ELb1ELb1ELb0ELb1ELb0ELb1EEEEEEEEEvNT_6ParamsE)
        /*0014*/ 	.short	0x0160
        /*0016*/ 	.short	0x0438


	//----- nvinfo : EIATTR_CBANK_PARAM_SIZE
	.align		4
.L_1048:
        /*0018*/ 	.byte	0x03, 0x19
        /*001a*/ 	.short	0x0438


	//----- nvinfo : EIATTR_KPARAM_INFO
	.align		4
        /*001c*/ 	.byte	0x04, 0x17
        /*001e*/ 	.short	(.L_1050 - .L_1049)
.L_1049:
        /*0020*/ 	.word	0x00000000
        /*0024*/ 	.short	0x0000
        /*0026*/ 	.short	0x0000
        /*0028*/ 	.byte	0x00, 0xf0, 0xe1, 0x10


	//----- nvinfo : EIATTR_MAXREG_COUNT
	.align		4
.L_1050:
        /*002c*/ 	.byte	0x03, 0x1b
        /*002e*/ 	.short	0x00ff


	//----- nvinfo : EIATTR_NUM_BARRIERS
	.align		4
        /*0030*/ 	.byte	0x02, 0x4c
        /*0032*/ 	.byte	0x06
	.zero		1


	//----- nvinfo : EIATTR_ANNOTATIONS
	.align		4
        /*0034*/ 	.byte	0x04, 0x55
        /*0036*/ 	.short	(.L_1052 - .L_1051)


	//   ....[0]....
.L_1051:
        /* <DEDUP_REMOVED lines=68> */


	//----- nvinfo : EIATTR_MERCURY_ISA_VERSION
	.align		4
.L_1052:
        /*0468*/ 	.byte	0x03, 0x5f
        /*046a*/ 	.short	0x0000


	//----- nvinfo : EIATTR_INT_WARP_WIDE_INSTR_OFFSETS
	.align		4
        /*046c*/ 	.byte	0x04, 0x31
        /*046e*/ 	.short	(.L_1054 - .L_1053)


	//   ....[0]....
.L_1053:
        /*0470*/ 	.word	0x00012c50


	//   ....[1]....
        /*0474*/ 	.word	0x00012cd0


	//----- nvinfo : EIATTR_COOP_GROUP_MASK_REGIDS
	.align		4
.L_1054:
        /*0478*/ 	.byte	0x04, 0x29
        /*047a*/ 	.short	(.L_1056 - .L_1055)


	//   ....[0]....
.L_1055:
        /*047c*/ 	.word	0xffffffff


	//   ....[1]....
        /*0480*/ 	.word	0xffffffff


	//   ....[2]....
        /*0484*/ 	.word	0xffffffff


	//   ....[3]....
        /*0488*/ 	.word	0xffffffff


	//   ....[4]....
        /*048c*/ 	.word	0xffffffff


	//   ....[5]....
        /*0490*/ 	.word	0xffffffff


	//   ....[6]....
        /*0494*/ 	.word	0xffffffff


	//   ....[7]....
        /*0498*/ 	.word	0xffffffff


	//   ....[8]....
        /*049c*/ 	.word	0xffffffff


	//   ....[9]....
        /*04a0*/ 	.word	0xffffffff


	//   ....[10]....
        /*04a4*/ 	.word	0xffffffff


	//   ....[11]....
        /*04a8*/ 	.word	0xffffffff


	//   ....[12]....
        /*04ac*/ 	.word	0xffffffff


	//   ....[13]....
        /*04b0*/ 	.word	0xffffffff


	//   ....[14]....
        /*04b4*/ 	.word	0xffffffff


	//   ....[15]....
        /*04b8*/ 	.word	0xffffffff


	//   ....[16]....
        /*04bc*/ 	.word	0xffffffff


	//   ....[17]....
        /*04c0*/ 	.word	0xffffffff


	//   ....[18]....
        /*04c4*/ 	.word	0xffffffff


	//   ....[19]....
        /*04c8*/ 	.word	0xffffffff


	//   ....[20]....
        /*04cc*/ 	.word	0xffffffff


	//   ....[21]....
        /*04d0*/ 	.word	0xffffffff


	//   ....[22]....
        /*04d4*/ 	.word	0xffffffff


	//   ....[23]....
        /*04d8*/ 	.word	0xffffffff


	//   ....[24]....
        /*04dc*/ 	.word	0xffffffff


	//   ....[25]....
        /*04e0*/ 	.word	0xffffffff


	//   ....[26]....
        /*04e4*/ 	.word	0xffffffff


	//   ....[27]....
        /*04e8*/ 	.word	0xffffffff


	//   ....[28]....
        /*04ec*/ 	.word	0xffffffff


	//   ....[29]....
        /*04f0*/ 	.word	0xffffffff


	//   ....[30]....
        /*04f4*/ 	.word	0xffffffff


	//   ....[31]....
        /*04f8*/ 	.word	0xffffffff


	//   ....[32]....
        /*04fc*/ 	.word	0xffffffff


	//   ....[33]....
        /*0500*/ 	.word	0xffffffff


	//   ....[34]....
        /*0504*/ 	.word	0xffffffff


	//   ....[35]....
        /*0508*/ 	.word	0xffffffff


	//   ....[36]....
        /*050c*/ 	.word	0xffffffff


	//   ....[37]....
        /*0510*/ 	.word	0xffffffff


	//   ....[38]....
        /*0514*/ 	.word	0xffffffff


	//   ....[39]....
        /*0518*/ 	.word	0xffffffff


	//   ....[40]....
        /*051c*/ 	.word	0xffffffff


	//   ....[41]....
        /*0520*/ 	.word	0xffffffff


	//   ....[42]....
        /*0524*/ 	.word	0xffffffff


	//   ....[43]....
        /*0528*/ 	.word	0xffffffff


	//   ....[44]....
        /*052c*/ 	.word	0xffffffff


	//   ....[45]....
        /*0530*/ 	.word	0xffffffff


	//   ....[46]....
        /*0534*/ 	.word	0xffffffff


	//   ....[47]....
        /*0538*/ 	.word	0xffffffff


	//   ....[48]....
        /*053c*/ 	.word	0xffffffff


	//   ....[49]....
        /*0540*/ 	.word	0xffffffff


	//   ....[50]....
        /*0544*/ 	.word	0xffffffff


	//   ....[51]....
        /*0548*/ 	.word	0xffffffff


	//   ....[52]....
        /*054c*/ 	.word	0xffffffff


	//   ....[53]....
        /*0550*/ 	.word	0xffffffff


	//   ....[54]....
        /*0554*/ 	.word	0xffffffff


	//   ....[55]....
        /*0558*/ 	.word	0xffffffff


	//   ....[56]....
        /*055c*/ 	.word	0xffffffff


	//   ....[57]....
        /*0560*/ 	.word	0xffffffff


	//   ....[58]....
        /*0564*/ 	.word	0xffffffff


	//   ....[59]....
        /*0568*/ 	.word	0xffffffff


	//   ....[60]....
        /*056c*/ 	.word	0xffffffff


	//   ....[61]....
        /*0570*/ 	.word	0xffffffff


	//   ....[62]....
        /*0574*/ 	.word	0xffffffff


	//   ....[63]....
        /*0578*/ 	.word	0xffffffff


	//   ....[64]....
        /*057c*/ 	.word	0xffffffff


	//   ....[65]....
        /*0580*/ 	.word	0xffffffff


	//   ....[66]....
        /*0584*/ 	.word	0xffffffff


	//   ....[67]....
        /*0588*/ 	.word	0xffffffff


	//   ....[68]....
        /*058c*/ 	.word	0xffffffff


	//   ....[69]....
        /*0590*/ 	.word	0xffffffff


	//   ....[70]....
        /*0594*/ 	.word	0xffffffff


	//   ....[71]....
        /*0598*/ 	.word	0xffffffff


	//   ....[72]....
        /*059c*/ 	.word	0xffffffff


	//   ....[73]....
        /*05a0*/ 	.word	0xffffffff


	//   ....[74]....
        /*05a4*/ 	.word	0xffffffff


	//   ....[75]....
        /*05a8*/ 	.word	0xffffffff


	//   ....[76]....
        /*05ac*/ 	.word	0xffffffff


	//   ....[77]....
        /*05b0*/ 	.word	0xffffffff


	//   ....[78]....
        /*05b4*/ 	.word	0xffffffff


	//   ....[79]....
        /*05b8*/ 	.word	0xffffffff


	//   ....[80]....
        /*05bc*/ 	.word	0xffffffff


	//   ....[81]....
        /*05c0*/ 	.word	0xffffffff


	//   ....[82]....
        /*05c4*/ 	.word	0xffffffff


	//   ....[83]....
        /*05c8*/ 	.word	0xffffffff


	//   ....[84]....
        /*05cc*/ 	.word	0xffffffff


	//   ....[85]....
        /*05d0*/ 	.word	0xffffffff


	//   ....[86]....
        /*05d4*/ 	.word	0xffffffff


	//   ....[87]....
        /*05d8*/ 	.word	0xffffffff


	//   ....[88]....
        /*05dc*/ 	.word	0xffffffff


	//   ....[89]....
        /*05e0*/ 	.word	0xffffffff


	//   ....[90]....
        /*05e4*/ 	.word	0xffffffff


	//   ....[91]....
        /*05e8*/ 	.word	0xffffffff


	//   ....[92]....
        /*05ec*/ 	.word	0xffffffff


	//   ....[93]....
        /*05f0*/ 	.word	0xffffffff


	//   ....[94]....
        /*05f4*/ 	.word	0xffffffff


	//   ....[95]....
        /*05f8*/ 	.word	0xffffffff


	//   ....[96]....
        /*05fc*/ 	.word	0xffffffff


	//   ....[97]....
        /*0600*/ 	.word	0xffffffff


	//   ....[98]....
        /*0604*/ 	.word	0xffffffff


	//   ....[99]....
        /*0608*/ 	.word	0xffffffff


	//   ....[100]....
        /*060c*/ 	.word	0xffffffff


	//   ....[101]....
        /*0610*/ 	.word	0xffffffff


	//   ....[102]....
        /*0614*/ 	.word	0xffffffff


	//   ....[103]....
        /*0618*/ 	.word	0xffffffff


	//   ....[104]....
        /*061c*/ 	.word	0xffffffff


	//   ....[105]....
        /*0620*/ 	.word	0xffffffff


	//   ....[106]....
        /*0624*/ 	.word	0xffffffff


	//   ....[107]....
        /*0628*/ 	.word	0xffffffff


	//   ....[108]....
        /*062c*/ 	.word	0xffffffff


	//   ....[109]....
        /*0630*/ 	.word	0xffffffff


	//   ....[110]....
        /*0634*/ 	.word	0xffffffff


	//   ....[111]....
        /*0638*/ 	.word	0xffffffff


	//   ....[112]....
        /*063c*/ 	.word	0xffffffff


	//   ....[113]....
        /*0640*/ 	.word	0xffffffff


	//   ....[114]....
        /*0644*/ 	.word	0xffffffff


	//   ....[115]....
        /*0648*/ 	.word	0xffffffff


	//   ....[116]....
        /*064c*/ 	.word	0xffffffff


	//   ....[117]....
        /*0650*/ 	.word	0xffffffff


	//   ....[118]....
        /*0654*/ 	.word	0xffffffff


	//   ....[119]....
        /*0658*/ 	.word	0xffffffff


	//   ....[120]....
        /*065c*/ 	.word	0xffffffff


	//   ....[121]....
        /*0660*/ 	.word	0xffffffff


	//   ....[122]....
        /*0664*/ 	.word	0xffffffff


	//   ....[123]....
        /*0668*/ 	.word	0xffffffff


	//   ....[124]....
        /*066c*/ 	.word	0xffffffff


	//   ....[125]....
        /*0670*/ 	.word	0xffffffff


	//   ....[126]....
        /*0674*/ 	.word	0xffffffff


	//   ....[127]....
        /*0678*/ 	.word	0xffffffff


	//   ....[128]....
        /*067c*/ 	.word	0xffffffff


	//   ....[129]....
        /*0680*/ 	.word	0xffffffff


	//   ....[130]....
        /*0684*/ 	.word	0xffffffff


	//   ....[131]....
        /*0688*/ 	.word	0xffffffff


	//   ....[132]....
        /*068c*/ 	.word	0xffffffff


	//   ....[133]....
        /*0690*/ 	.word	0xffffffff


	//   ....[134]....
        /*0694*/ 	.word	0xffffffff


	//   ....[135]....
        /*0698*/ 	.word	0xffffffff


	//   ....[136]....
        /*069c*/ 	.word	0xffffffff


	//   ....[137]....
        /*06a0*/ 	.word	0xffffffff


	//   ....[138]....
        /*06a4*/ 	.word	0xffffffff


	//   ....[139]....
        /*06a8*/ 	.word	0xffffffff


	//   ....[140]....
        /*06ac*/ 	.word	0xffffffff


	//   ....[141]....
        /*06b0*/ 	.word	0xffffffff


	//   ....[142]....
        /*06b4*/ 	.word	0xffffffff


	//   ....[143]....
        /*06b8*/ 	.word	0xffffffff


	//   ....[144]....
        /*06bc*/ 	.word	0xffffffff


	//   ....[145]....
        /*06c0*/ 	.word	0xffffffff


	//   ....[146]....
        /*06c4*/ 	.word	0xffffffff


	//   ....[147]....
        /*06c8*/ 	.word	0xffffffff


	//   ....[148]....
        /*06cc*/ 	.word	0xffffffff


	//   ....[149]....
        /*06d0*/ 	.word	0xffffffff


	//   ....[150]....
        /*06d4*/ 	.word	0xffffffff


	//   ....[151]....
        /*06d8*/ 	.word	0xffffffff


	//   ....[152]....
        /*06dc*/ 	.word	0xffffffff


	//----- nvinfo : EIATTR_COOP_GROUP_INSTR_OFFSETS
	.align		4
.L_1056:
        /*06e0*/ 	.byte	0x04, 0x28
        /*06e2*/ 	.short	(.L_1058 - .L_1057)


	//   ....[0]....
.L_1057:
        /*06e4*/ 	.word	0x00000050


	//   ....[1]....
        /*06e8*/ 	.word	0x000001e0


	//   ....[2]....
        /*06ec*/ 	.word	0x00000210


	//   ....[3]....
        /*06f0*/ 	.word	0x00000240


	//   ....[4]....
        /*06f4*/ 	.word	0x00000270


	//   ....[5]....
        /*06f8*/ 	.word	0x000002a0


	//   ....[6]....
        /*06fc*/ 	.word	0x000002d0


	//   ....[7]....
        /*0700*/ 	.word	0x00000430


	//   ....[8]....
        /*0704*/ 	.word	0x00000470


	//   ....[9]....
        /*0708*/ 	.word	0x000004a0


	//   ....[10]....
        /*070c*/ 	.word	0x000004d0


	//   ....[11]....
        /*0710*/ 	.word	0x00000500


	//   ....[12]....
        /*0714*/ 	.word	0x00000530


	//   ....[13]....
        /*0718*/ 	.word	0x000005c0


	//   ....[14]....
        /*071c*/ 	.word	0x00000600


	//   ....[15]....
        /*0720*/ 	.word	0x00000620


	//   ....[16]....
        /*0724*/ 	.word	0x00000680


	//   ....[17]....
        /*0728*/ 	.word	0x00002eb0


	//   ....[18]....
        /*072c*/ 	.word	0x00002ed0


	//   ....[19]....
        /*0730*/ 	.word	0x000030f0


	//   ....[20]....
        /*0734*/ 	.word	0x00003100


	//   ....[21]....
        /*0738*/ 	.word	0x00003320


	//   ....[22]....
        /*073c*/ 	.word	0x00003340


	//   ....[23]....
        /*0740*/ 	.word	0x00003560


	//   ....[24]....
        /*0744*/ 	.word	0x00003570


	//   ....[25]....
        /*0748*/ 	.word	0x00004c70


	//   ....[26]....
        /*074c*/ 	.word	0x00004e60


	//   ....[27]....
        /*0750*/ 	.word	0x00005710


	//   ....[28]....
        /*0754*/ 	.word	0x00005810


	//   ....[29]....
        /*0758*/ 	.word	0x00005920


	//   ....[30]....
        /*075c*/ 	.word	0x00005980


	//   ....[31]....
        /*0760*/ 	.word	0x000084f0


	//   ....[32]....
        /*0764*/ 	.word	0x000089c0


	//   ....[33]....
        /*0768*/ 	.word	0x00008ca0


	//   ....[34]....
        /*076c*/ 	.word	0x00008cc0


	//   ....[35]....
        /*0770*/ 	.word	0x000096d0


	//   ....[36]....
        /*0774*/ 	.word	0x000096f0


	//   ....[37]....
        /*0778*/ 	.word	0x0000c6d0


	//   ....[38]....
        /*077c*/ 	.word	0x0000c720


	//   ....[39]....
        /*0780*/ 	.word	0x0000c760


	//   ....[40]....
        /*0784*/ 	.word	0x0000c780


	//   ....[41]....
        /*0788*/ 	.word	0x0000f970


	//   ....[42]....
        /*078c*/ 	.word	0x0000fe40


	//   ....[43]....
        /*0790*/ 	.word	0x00010120


	//   ....[44]....
        /*0794*/ 	.word	0x00010140


	//   ....[45]....
        /*0798*/ 	.word	0x00010b60


	//   ....[46]....
        /*079c*/ 	.word	0x00010b80


	//   ....[47]....
        /*07a0*/ 	.word	0x00012230


	//   ....[48]....
        /*07a4*/ 	.word	0x00012260


	//   ....[49]....
        /*07a8*/ 	.word	0x00012270


	//   ....[50]....
        /*07ac*/ 	.word	0x000122a0


	//   ....[51]....
        /*07b0*/ 	.word	0x00013ae0


	//   ....[52]....
        /*07b4*/ 	.word	0x00013af0


	//   ....[53]....
        /*07b8*/ 	.word	0x00013b20


	//   ....[54]....
        /*07bc*/ 	.word	0x00013b40


	//   ....[55]....
        /*07c0*/ 	.word	0x00013f40


	//   ....[56]....
        /*07c4*/ 	.word	0x00013f60


	//   ....[57]....
        /*07c8*/ 	.word	0x00014130


	//   ....[58]....
        /*07cc*/ 	.word	0x00014140


	//   ....[59]....
        /*07d0*/ 	.word	0x00014320


	//   ....[60]....
        /*07d4*/ 	.word	0x00014340


	//   ....[61]....
        /*07d8*/ 	.word	0x00014520


	//   ....[62]....
        /*07dc*/ 	.word	0x00014530


	//   ....[63]....
        /*07e0*/ 	.word	0x00014910


	//   ....[64]....
        /*07e4*/ 	.word	0x00014930


	//   ....[65]....
        /*07e8*/ 	.word	0x000155d0


	//   ....[66]....
        /*07ec*/ 	.word	0x000155e0


	//   ....[67]....
        /*07f0*/ 	.word	0x00016a50


	//   ....[68]....
        /*07f4*/ 	.word	0x00016a70


	//   ....[69]....
        /*07f8*/ 	.word	0x00016c50


	//   ....[70]....
        /*07fc*/ 	.word	0x00016c60


	//   ....[71]....
        /*0800*/ 	.word	0x00016e40


	//   ....[72]....
        /*0804*/ 	.word	0x00016e60


	//   ....[73]....
        /*0808*/ 	.word	0x00017040


	//   ....[74]....
        /*080c*/ 	.word	0x00017050


	//   ....[75]....
        /*0810*/ 	.word	0x000172c0


	//   ....[76]....
        /*0814*/ 	.word	0x000172e0


	//   ....[77]....
        /*0818*/ 	.word	0x00017400


	//   ....[78]....
        /*081c*/ 	.word	0x00017440


	//   ....[79]....
        /*0820*/ 	.word	0x00017470


	//   ....[80]....
        /*0824*/ 	.word	0x000174a0


	//   ....[81]....
        /*0828*/ 	.word	0x000174d0


	//   ....[82]....
        /*082c*/ 	.word	0x00017500


	//   ....[83]....
        /*0830*/ 	.word	0x00017650


	//   ....[84]....
        /*0834*/ 	.word	0x00017690


	//   ....[85]....
        /*0838*/ 	.word	0x000176c0


	//   ....[86]....
        /*083c*/ 	.word	0x000176f0


	//   ....[87]....
        /*0840*/ 	.word	0x00017720


	//   ....[88]....
        /*0844*/ 	.word	0x00017750


	//   ....[89]....
        /*0848*/ 	.word	0x000177e0


	//   ....[90]....
        /*084c*/ 	.word	0x00017820


	//   ....[91]....
        /*0850*/ 	.word	0x00017830


	//   ....[92]....
        /*0854*/ 	.word	0x00017890


	//   ....[93]....
        /*0858*/ 	.word	0x00018240


	//   ....[94]....
        /*085c*/ 	.word	0x000182a0


	//   ....[95]....
        /*0860*/ 	.word	0x000182f0


	//   ....[96]....
        /*0864*/ 	.word	0x00018340


	//   ....[97]....
        /*0868*/ 	.word	0x00018390


	//   ....[98]....
        /*086c*/ 	.word	0x00018400


	//   ....[99]....
        /*0870*/ 	.word	0x00018440


	//   ....[100]....
        /*0874*/ 	.word	0x000184b0


	//   ....[101]....
        /*0878*/ 	.word	0x00018520


	//   ....[102]....
        /*087c*/ 	.word	0x00018580


	//   ....[103]....
        /*0880*/ 	.word	0x000185f0


	//   ....[104]....
        /*0884*/ 	.word	0x00018660


	//   ....[105]....
        /*0888*/ 	.word	0x000186c0


	//   ....[106]....
        /*088c*/ 	.word	0x00018720


	//   ....[107]....
        /*0890*/ 	.word	0x00018780


	//   ....[108]....
        /*0894*/ 	.word	0x000187f0


	//   ....[109]....
        /*0898*/ 	.word	0x00018850


	//   ....[110]....
        /*089c*/ 	.word	0x000188b0


	//   ....[111]....
        /*08a0*/ 	.word	0x00018900


	//   ....[112]....
        /*08a4*/ 	.word	0x00018960


	//   ....[113]....
        /*08a8*/ 	.word	0x000189b0


	//   ....[114]....
        /*08ac*/ 	.word	0x00018a00


	//   ....[115]....
        /*08b0*/ 	.word	0x00018a70


	//   ....[116]....
        /*08b4*/ 	.word	0x00018ae0


	//   ....[117]....
        /*08b8*/ 	.word	0x00018b40


	//   ....[118]....
        /*08bc*/ 	.word	0x00018ba0


	//   ....[119]....
        /*08c0*/ 	.word	0x00018c00


	//   ....[120]....
        /*08c4*/ 	.word	0x00018c70


	//   ....[121]....
        /*08c8*/ 	.word	0x00018cd0


	//   ....[122]....
        /*08cc*/ 	.word	0x00018d30


	//   ....[123]....
        /*08d0*/ 	.word	0x00018d90


	//   ....[124]....
        /*08d4*/ 	.word	0x00018e00


	//   ....[125]....
        /*08d8*/ 	.word	0x00018e60


	//   ....[126]....
        /*08dc*/ 	.word	0x00018ec0


	//   ....[127]....
        /*08e0*/ 	.word	0x00018f20


	//   ....[128]....
        /*08e4*/ 	.word	0x00018f90


	//   ....[129]....
        /*08e8*/ 	.word	0x00018ff0


	//   ....[130]....
        /*08ec*/ 	.word	0x00019050


	//   ....[131]....
        /*08f0*/ 	.word	0x000190b0


	//   ....[132]....
        /*08f4*/ 	.word	0x00019120


	//   ....[133]....
        /*08f8*/ 	.word	0x00019180


	//   ....[134]....
        /*08fc*/ 	.word	0x000191e0


	//   ....[135]....
        /*0900*/ 	.word	0x00019240


	//   ....[136]....
        /*0904*/ 	.word	0x000192b0


	//   ....[137]....
        /*0908*/ 	.word	0x00019300


	//   ....[138]....
        /*090c*/ 	.word	0x00019340


	//   ....[139]....
        /*0910*/ 	.word	0x00019390


	//   ....[140]....
        /*0914*/ 	.word	0x000193e0


	//   ....[141]....
        /*0918*/ 	.word	0x00019430


	//   ....[142]....
        /*091c*/ 	.word	0x000194a0


	//   ....[143]....
        /*0920*/ 	.word	0x000194e0


	//   ....[144]....
        /*0924*/ 	.word	0x00019530


	//   ....[145]....
        /*0928*/ 	.word	0x00019580


	//   ....[146]....
        /*092c*/ 	.word	0x000195d0


	//   ....[147]....
        /*0930*/ 	.word	0x00019620


	//   ....[148]....
        /*0934*/ 	.word	0x00019690


	//   ....[149]....
        /*0938*/ 	.word	0x000196d0


	//   ....[150]....
        /*093c*/ 	.word	0x00019740


	//   ....[151]....
        /*0940*/ 	.word	0x000197a0


	//   ....[152]....
        /*0944*/ 	.word	0x00019800


	//----- nvinfo : EIATTR_EXIT_INSTR_OFFSETS
	.align		4
.L_1058:
        /*0948*/ 	.byte	0x04, 0x1c
        /*094a*/ 	.short	(.L_1060 - .L_1059)


	//   ....[0]....
.L_1059:
        /*094c*/ 	.word	0x00000fe0


	//   ....[1]....
        /*0950*/ 	.word	0x00018200


	//----- nvinfo : EIATTR_MAX_THREADS
	.align		4
.L_1060:
        /*0954*/ 	.byte	0x04, 0x05
        /*0956*/ 	.short	(.L_1062 - .L_1061)
.L_1061:
        /*0958*/ 	.word	0x00000100
        /*095c*/ 	.word	0x00000001
        /*0960*/ 	.word	0x00000001


	//----- nvinfo : EIATTR_CRS_STACK_SIZE
	.align		4
.L_1062:
        /*0964*/ 	.byte	0x04, 0x1e
        /*0966*/ 	.short	(.L_1064 - .L_1063)
.L_1063:
        /*0968*/ 	.word	0x00000000
.L_1064:


//--------------------- .nv.info._ZN7cutlass13device_kernelIN5flash19enable_sm80_to_sm89INS1_16FlashAttnFwdSm80INS1_25CollectiveMainloopFwdSm80ILi8ELi1ELb0EN4cute5tupleIJNS5_1CILi128EEENS7_ILi48EEENS7_ILi256EEEEEELi256ENS_6half_tEfNS_4arch4Sm80ELb0ELb1ELb0ELb1ELb0ELb1ELb1ELb1EEENS1_21CollectiveEpilogueFwdINS6_IJS8_SA_S9_EEENS6_IJNS7_ILi1EEESI_SI_EEESC_SE_Li256ELb1ELb1ELb1ELb0EEENS1_36VarlenDynamicPersistentTileSchedulerILi128ELi48ELi256ELi256ELb1ELb1ELb0ELb1ELb0ELb1EEEEEEEEEvNT_6ParamsE --------------------------
	.section	.nv.info._ZN7cutlass13device_kernelIN5flash19enable_sm80_to_sm89INS1_16FlashAttnFwdSm80INS1_25CollectiveMainloopFwdSm80ILi8ELi1ELb0EN4cute5tupleIJNS5_1CILi128EEENS7_ILi48EEENS7_ILi256EEEEEELi256ENS_6half_tEfNS_4arch4Sm80ELb0ELb1ELb0ELb1ELb0ELb1ELb1ELb1EEENS1_21CollectiveEpilogueFwdINS6_IJS8_SA_S9_EEENS6_IJNS7_ILi1EEESI_SI_EEESC_SE_Li256ELb1ELb1ELb1ELb0EEENS1_36VarlenDynamicPersistentTileSchedulerILi128ELi48ELi256ELi256ELb1ELb1ELb0ELb1ELb0ELb1EEEEEEEEEvNT_6ParamsE,"",@"SHT_CUDA_INFO"
	.sectionflags	@""
	.align	4


	//----- nvinfo : EIATTR_CUDA_API_VERSION
	.align		4
        /*0000*/ 	.byte	0x04, 0x37
        /*0002*/ 	.short	(.L_1066 - .L_1065)
.L_1065:
        /*0004*/ 	.word	0x00000082


	//----- nvinfo : EIATTR_SW2861232_WAR
	.align		4
.L_1066:
        /*0008*/ 	.byte	0x01, 0x35
	.zero		2


	//----- nvinfo : EIATTR_PARAM_CBANK
	.align		4
        /*000c*/ 	.byte	0x04, 0x0a
        /*000e*/ 	.short	(.L_1068 - .L_1067)
	.align		4
.L_1067:
        /*0010*/ 	.word	index@(.nv.constant0._ZN7cutlass13device_kernelIN5flash19enable_sm80_to_sm89INS1_16FlashAttnFwdSm80INS1_25CollectiveMainloopFwdSm80ILi8ELi1ELb0EN4cute5tupleIJNS5_1CILi128EEENS7_ILi48EEENS7_ILi256EEEEEELi256ENS_6half_tEfNS_4arch4Sm80ELb0ELb1ELb0ELb1ELb0ELb1ELb1ELb1EEENS1_21CollectiveEpilogueFwdINS6_IJS8_SA_S9_EEENS6_IJNS7_ILi1EEESI_SI_EEESC_SE_Li256ELb1ELb1ELb1ELb0EEENS1_36VarlenDynamicPersistentTileSchedulerILi128ELi48ELi256ELi256ELb1ELb1ELb0ELb1ELb0ELb1EEEEEEEEEvNT_6ParamsE)
        /*0014*/ 	.short	0x0160
        /*0016*/ 	.short	0x0438


	//----- nvinfo : EIATTR_CBANK_PARAM_SIZE
	.align		4
.L_1068:
        /*0018*/ 	.byte	0x03, 0x19
        /*001a*/ 	.short	0x0438


	//----- nvinfo : EIATTR_KPARAM_INFO
	.align		4
        /*001c*/ 	.byte	0x04, 0x17
        /*001e*/ 	.short	(.L_1070 - .L_1069)
.L_1069:
        /*0020*/ 	.word	0x00000000
        /*0024*/ 	.short	0x0000
        /*0026*/ 	.short	0x0000
        /*0028*/ 	.byte	0x00, 0xf0, 0xe1, 0x10


	//----- nvinfo : EIATTR_MAXREG_COUNT
	.align		4
.L_1070:
        /*002c*/ 	.byte	0x03, 0x1b
        /*002e*/ 	.short	0x00ff


	//----- nvinfo : EIATTR_NUM_BARRIERS
	.align		4
        /*0030*/ 	.byte	0x02, 0x4c
        /*0032*/ 	.byte	0x06
	.zero		1


	//----- nvinfo : EIATTR_ANNOTATIONS
	.align		4
        /*0034*/ 	.byte	0x04, 0x55
        /*0036*/ 	.short	(.L_1072 - .L_1071)


	//   ....[0]....
.L_1071:
        /* <DEDUP_REMOVED lines=20> */


	//----- nvinfo : EIATTR_MERCURY_ISA_VERSION
	.align		4
.L_1072:
        /*0168*/ 	.byte	0x03, 0x5f
        /*016a*/ 	.short	0x0000


	//----- nvinfo : EIATTR_INT_WARP_WIDE_INSTR_OFFSETS
	.align		4
        /*016c*/ 	.byte	0x04, 0x31
        /*016e*/ 	.short	(.L_1074 - .L_1073)


	//   ....[0]....
.L_1073:
        /*0170*/ 	.word	0x00020510


	//   ....[1]....
        /*0174*/ 	.word	0x00020590


	//----- nvinfo : EIATTR_COOP_GROUP_MASK_REGIDS
	.align		4
.L_1074:
        /*0178*/ 	.byte	0x04, 0x29
        /*017a*/ 	.short	(.L_1076 - .L_1075)


	//   ....[0]....
.L_1075:
        /*017c*/ 	.word	0xffffffff


	//   ....[1]....
        /*0180*/ 	.word	0xffffffff


	//   ....[2]....
        /*0184*/ 	.word	0xffffffff


	//   ....[3]....
        /*0188*/ 	.word	0xffffffff


	//   ....[4]....
        /*018c*/ 	.word	0xffffffff


	//   ....[5]....
        /*0190*/ 	.word	0xffffffff


	//   ....[6]....
        /*0194*/ 	.word	0xffffffff


	//   ....[7]....
        /*0198*/ 	.word	0xffffffff


	//   ....[8]....
        /*019c*/ 	.word	0xffffffff


	//   ....[9]....
        /*01a0*/ 	.word	0xffffffff


	//   ....[10]....
        /*01a4*/ 	.word	0xffffffff


	//   ....[11]....
        /*01a8*/ 	.word	0xffffffff


	//   ....[12]....
        /*01ac*/ 	.word	0xffffffff


	//   ....[13]....
        /*01b0*/ 	.word	0xffffffff


	//   ....[14]....
        /*01b4*/ 	.word	0xffffffff


	//   ....[15]....
        /*01b8*/ 	.word	0xffffffff


	//   ....[16]....
        /*01bc*/ 	.word	0xffffffff


	//   ....[17]....
        /*01c0*/ 	.word	0xffffffff


	//   ....[18]....
        /*01c4*/ 	.word	0xffffffff


	//   ....[19]....
        /*01c8*/ 	.word	0xffffffff


	//   ....[20]....
        /*01cc*/ 	.word	0xffffffff


	//   ....[21]....
        /*01d0*/ 	.word	0xffffffff


	//   ....[22]....
        /*01d4*/ 	.word	0xffffffff


	//   ....[23]....
        /*01d8*/ 	.word	0xffffffff


	//   ....[24]....
        /*01dc*/ 	.word	0xffffffff


	//   ....[25]....
        /*01e0*/ 	.word	0xffffffff


	//   ....[26]....
        /*01e4*/ 	.word	0xffffffff


	//   ....[27]....
        /*01e8*/ 	.word	0xffffffff


	//   ....[28]....
        /*01ec*/ 	.word	0xffffffff


	//   ....[29]....
        /*01f0*/ 	.word	0xffffffff


	//   ....[30]....
        /*01f4*/ 	.word	0xffffffff


	//   ....[31]....
        /*01f8*/ 	.word	0xffffffff


	//   ....[32]....
        /*01fc*/ 	.word	0xffffffff


	//   ....[33]....
        /*0200*/ 	.word	0xffffffff


	//   ....[34]....
        /*0204*/ 	.word	0xffffffff


	//   ....[35]....
        /*0208*/ 	.word	0xffffffff


	//   ....[36]....
        /*020c*/ 	.word	0xffffffff


	//   ....[37]....
        /*0210*/ 	.word	0xffffffff


	//   ....[38]....
        /*0214*/ 	.word	0xffffffff


	//   ....[39]....
        /*0218*/ 	.word	0xffffffff


	//   ....[40]....
        /*021c*/ 	.word	0xffffffff


	//   ....[41]....
        /*0220*/ 	.word	0xffffffff


	//   ....[42]....
        /*0224*/ 	.word	0xffffffff


	//   ....[43]....
        /*0228*/ 	.word	0xffffffff


	//   ....[44]....
        /*022c*/ 	.word	0xffffffff


	//   ....[45]....
        /*0230*/ 	.word	0xffffffff


	//   ....[46]....
        /*0234*/ 	.word	0xffffffff


	//   ....[47]....
        /*0238*/ 	.word	0xffffffff


	//   ....[48]....
        /*023c*/ 	.word	0xffffffff


	//   ....[49]....
        /*0240*/ 	.word	0xffffffff


	//   ....[50]....
        /*0244*/ 	.word	0xffffffff


	//   ....[51]....
        /*0248*/ 	.word	0xffffffff


	//   ....[52]....
        /*024c*/ 	.word	0xffffffff


	//   ....[53]....
        /*0250*/ 	.word	0xffffffff


	//   ....[54]....
        /*0254*/ 	.word	0xffffffff


	//   ....[55]....
        /*0258*/ 	.word	0xffffffff


	//   ....[56]....
        /*025c*/ 	.word	0xffffffff


	//   ....[57]....
        /*0260*/ 	.word	0xffffffff


	//   ....[58]....
        /*0264*/ 	.word	0xffffffff


	//   ....[59]....
        /*0268*/ 	.word	0xffffffff


	//   ....[60]....
        /*026c*/ 	.word	0xffffffff


	//   ....[61]....
        /*0270*/ 	.word	0xffffffff


	//   ....[62]....
        /*0274*/ 	.word	0xffffffff


	//   ....[63]....
        /*0278*/ 	.word	0xffffffff


	//   ....[64]....
        /*027c*/ 	.word	0xffffffff


	//   ....[65]....
        /*0280*/ 	.word	0xffffffff


	//   ....[66]....
        /*0284*/ 	.word	0xffffffff


	//   ....[67]....
        /*0288*/ 	.word	0xffffffff


	//   ....[68]....
        /*028c*/ 	.word	0xffffffff


	//   ....[69]....
        /*0290*/ 	.word	0xffffffff


	//   ....[70]....
        /*0294*/ 	.word	0xffffffff


	//   ....[71]....
        /*0298*/ 	.word	0xffffffff


	//   ....[72]....
        /*029c*/ 	.word	0xffffffff


	//   ....[73]....
        /*02a0*/ 	.word	0xffffffff


	//   ....[74]....
        /*02a4*/ 	.word	0xffffffff


	//   ....[75]....
        /*02a8*/ 	.word	0xffffffff


	//   ....[76]....
        /*02ac*/ 	.word	0xffffffff


	//   ....[77]....
        /*02b0*/ 	.word	0xffffffff


	//   ....[78]....
        /*02b4*/ 	.word	0xffffffff


	//   ....[79]....
        /*02b8*/ 	.word	0xffffffff


	//   ....[80]....
        /*02bc*/ 	.word	0xffffffff


	//   ....[81]....
        /*02c0*/ 	.word	0xffffffff


	//   ....[82]....
        /*02c4*/ 	.word	0xffffffff


	//   ....[83]....
        /*02c8*/ 	.word	0xffffffff


	//   ....[84]....
        /*02cc*/ 	.word	0xffffffff


	//   ....[85]....
        /*02d0*/ 	.word	0xffffffff


	//   ....[86]....
        /*02d4*/ 	.word	0xffffffff


	//   ....[87]....
        /*02d8*/ 	.word	0xffffffff


	//   ....[88]....
        /*02dc*/ 	.word	0xffffffff


	//   ....[89]....
        /*02e0*/ 	.word	0xffffffff


	//   ....[90]....
        /*02e4*/ 	.word	0xffffffff


	//   ....[91]....
        /*02e8*/ 	.word	0xffffffff


	//   ....[92]....
        /*02ec*/ 	.word	0xffffffff


	//   ....[93]....
        /*02f0*/ 	.word	0xffffffff


	//   ....[94]....
        /*02f4*/ 	.word	0xffffffff


	//   ....[95]....
        /*02f8*/ 	.word	0xffffffff


	//   ....[96]....
        /*02fc*/ 	.word	0xffffffff


	//   ....[97]....
        /*0300*/ 	.word	0xffffffff


	//   ....[98]....
        /*0304*/ 	.word	0xffffffff


	//   ....[99]....
        /*0308*/ 	.word	0xffffffff


	//   ....[100]....
        /*030c*/ 	.word	0xffffffff


	//   ....[101]....
        /*0310*/ 	.word	0xffffffff


	//   ....[102]....
        /*0314*/ 	.word	0xffffffff


	//   ....[103]....
        /*0318*/ 	.word	0xffffffff


	//   ....[104]....
        /*031c*/ 	.word	0xffffffff


	//   ....[105]....
        /*0320*/ 	.word	0xffffffff


	//   ....[106]....
        /*0324*/ 	.word	0xffffffff


	//   ....[107]....
        /*0328*/ 	.word	0xffffffff


	//   ....[108]....
        /*032c*/ 	.word	0xffffffff


	//   ....[109]....
        /*0330*/ 	.word	0xffffffff


	//   ....[110]....
        /*0334*/ 	.word	0xffffffff


	//   ....[111]....
        /*0338*/ 	.word	0xffffffff


	//   ....[112]....
        /*033c*/ 	.word	0xffffffff


	//   ....[113]....
        /*0340*/ 	.word	0xffffffff


	//   ....[114]....
        /*0344*/ 	.word	0xffffffff


	//   ....[115]....
        /*0348*/ 	.word	0xffffffff


	//   ....[116]....
        /*034c*/ 	.word	0xffffffff


	//   ....[117]....
        /*0350*/ 	.word	0xffffffff


	//   ....[118]....
        /*0354*/ 	.word	0xffffffff


	//   ....[119]....
        /*0358*/ 	.word	0xffffffff


	//   ....[120]....
        /*035c*/ 	.word	0xffffffff


	//   ....[121]....
        /*0360*/ 	.word	0xffffffff


	//   ....[122]....
        /*0364*/ 	.word	0xffffffff


	//   ....[123]....
        /*0368*/ 	.word	0xffffffff


	//   ....[124]....
        /*036c*/ 	.word	0xffffffff


	//   ....[125]....
        /*0370*/ 	.word	0xffffffff


	//   ....[126]....
        /*0374*/ 	.word	0xffffffff


	//   ....[127]....
        /*0378*/ 	.word	0xffffffff


	//   ....[128]....
        /*037c*/ 	.word	0xffffffff


	//   ....[129]....
        /*0380*/ 	.word	0xffffffff


	//   ....[130]....
        /*0384*/ 	.word	0xffffffff


	//   ....[131]....
        /*0388*/ 	.word	0xffffffff


	//   ....[132]....
        /*038c*/ 	.word	0xffffffff


	//   ....[133]....
        /*0390*/ 	.word	0xffffffff


	//   ....[134]....
        /*0394*/ 	.word	0xffffffff


	//   ....[135]....
        /*0398*/ 	.word	0xffffffff


	//   ....[136]....
        /*039c*/ 	.word	0xffffffff


	//   ....[137]....
        /*03a0*/ 	.word	0xffffffff


	//   ....[138]....
        /*03a4*/ 	.word	0xffffffff


	//   ....[139]....
        /*03a8*/ 	.word	0xffffffff


	//   ....[140]....
        /*03ac*/ 	.word	0xffffffff


	//   ....[141]....
        /*03b0*/ 	.word	0xffffffff


	//   ....[142]....
        /*03b4*/ 	.word	0xffffffff


	//   ....[143]....
        /*03b8*/ 	.word	0xffffffff


	//   ....[144]....
        /*03bc*/ 	.word	0xffffffff


	//   ....[145]....
        /*03c0*/ 	.word	0xffffffff


	//   ....[146]....
        /*03c4*/ 	.word	0xffffffff


	//   ....[147]....
        /*03c8*/ 	.word	0xffffffff


	//   ....[148]....
        /*03cc*/ 	.word	0xffffffff


	//   ....[149]....
        /*03d0*/ 	.word	0xffffffff


	//   ....[150]....
        /*03d4*/ 	.word	0xffffffff


	//   ....[151]....
        /*03d8*/ 	.word	0xffffffff


	//   ....[152]....
        /*03dc*/ 	.word	0xffffffff


	//   ....[153]....
        /*03e0*/ 	.word	0xffffffff


	//   ....[154]....
        /*03e4*/ 	.word	0xffffffff


	//   ....[155]....
        /*03e8*/ 	.word	0xffffffff


	//   ....[156]....
        /*03ec*/ 	.word	0xffffffff


	//   ....[157]....
        /*03f0*/ 	.word	0xffffffff


	//   ....[158]....
        /*03f4*/ 	.word	0xffffffff


	//   ....[159]....
        /*03f8*/ 	.word	0xffffffff


	//   ....[160]....
        /*03fc*/ 	.word	0xffffffff


	//   ....[161]....
        /*0400*/ 	.word	0xffffffff


	//   ....[162]....
        /*0404*/ 	.word	0xffffffff


	//   ....[163]....
        /*0408*/ 	.word	0xffffffff


	//   ....[164]....
        /*040c*/ 	.word	0xffffffff


	//   ....[165]....
        /*0410*/ 	.word	0xffffffff


	//   ....[166]....
        /*0414*/ 	.word	0xffffffff


	//   ....[167]....
        /*0418*/ 	.word	0xffffffff


	//   ....[168]....
        /*041c*/ 	.word	0xffffffff


	//   ....[169]....
        /*0420*/ 	.word	0xffffffff


	//   ....[170]....
        /*0424*/ 	.word	0xffffffff


	//   ....[171]....
        /*0428*/ 	.word	0xffffffff


	//   ....[172]....
        /*042c*/ 	.word	0xffffffff


	//   ....[173]....
        /*0430*/ 	.word	0xffffffff


	//   ....[174]....
        /*0434*/ 	.word	0xffffffff


	//   ....[175]....
        /*0438*/ 	.word	0xffffffff


	//   ....[176]....
        /*043c*/ 	.word	0xffffffff


	//   ....[177]....
        /*0440*/ 	.word	0xffffffff


	//   ....[178]....
        /*0444*/ 	.word	0xffffffff


	//   ....[179]....
        /*0448*/ 	.word	0xffffffff


	//   ....[180]....
        /*044c*/ 	.word	0xffffffff


	//   ....[181]....
        /*0450*/ 	.word	0xffffffff


	//   ....[182]....
        /*0454*/ 	.word	0xffffffff


	//   ....[183]....
        /*0458*/ 	.word	0xffffffff


	//   ....[184]....
        /*045c*/ 	.word	0xffffffff


	//----- nvinfo : EIATTR_COOP_GROUP_INSTR_OFFSETS
	.align		4
.L_1076:
        /*0460*/ 	.byte	0x04, 0x28
        /*0462*/ 	.short	(.L_1078 - .L_1077)


	//   ....[0]....
.L_1077:
        /*0464*/ 	.word	0x00000050


	//   ....[1]....
        /*0468*/ 	.word	0x000001f0


	//   ....[2]....
        /*046c*/ 	.word	0x00000220


	//   ....[3]....
        /*0470*/ 	.word	0x00000250


	//   ....[4]....
        /*0474*/ 	.word	0x00000280


	//   ....[5]....
        /*0478*/ 	.word	0x000002b0


	//   ....[6]....
        /*047c*/ 	.word	0x000002e0


	//   ....[7]....
        /*0480*/ 	.word	0x00000450


	//   ....[8]....
        /*0484*/ 	.word	0x00000490


	//   ....[9]....
        /*0488*/ 	.word	0x000004c0


	//   ....[10]....
        /*048c*/ 	.word	0x000004f0


	//   ....[11]....
        /*0490*/ 	.word	0x00000520


	//   ....[12]....
        /*0494*/ 	.word	0x00000550


	//   ....[13]....
        /*0498*/ 	.word	0x000005e0


	//   ....[14]....
        /*049c*/ 	.word	0x00000620


	//   ....[15]....
        /*04a0*/ 	.word	0x00000640


	//   ....[16]....
        /*04a4*/ 	.word	0x000006a0


	//   ....[17]....
        /*04a8*/ 	.word	0x00009e30


	//   ....[18]....
        /*04ac*/ 	.word	0x00009e50


	//   ....[19]....
        /*04b0*/ 	.word	0x0000a010


	//   ....[20]....
        /*04b4*/ 	.word	0x0000a020


	//   ....[21]....
        /*04b8*/ 	.word	0x0000a1a0


	//   ....[22]....
        /*04bc*/ 	.word	0x0000a1c0


	//   ....[23]....
        /*04c0*/ 	.word	0x0000a340


	//   ....[24]....
        /*04c4*/ 	.word	0x0000a350


	//   ....[25]....
        /*04c8*/ 	.word	0x0000aaa0


	//   ....[26]....
        /*04cc*/ 	.word	0x0000aac0


	//   ....[27]....
        /*04d0*/ 	.word	0x0000aae0


	//   ....[28]....
        /*04d4*/ 	.word	0x0000aaf0


	//   ....[29]....
        /*04d8*/ 	.word	0x0000af60


	//   ....[30]....
        /*04dc*/ 	.word	0x0000afa0


	//   ....[31]....
        /*04e0*/ 	.word	0x0000afe0


	//   ....[32]....
        /*04e4*/ 	.word	0x0000b020


	//   ....[33]....
        /*04e8*/ 	.word	0x0000b4d0


	//   ....[34]....
        /*04ec*/ 	.word	0x0000b510


	//   ....[35]....
        /*04f0*/ 	.word	0x0000b550


	//   ....[36]....
        /*04f4*/ 	.word	0x0000b590


	//   ....[37]....
        /*04f8*/ 	.word	0x0000ba40


	//   ....[38]....
        /*04fc*/ 	.word	0x0000ba80


	//   ....[39]....
        /*0500*/ 	.word	0x0000bac0


	//   ....[40]....
        /*0504*/ 	.word	0x0000bad0


	//   ....[41]....
        /*0508*/ 	.word	0x0000f000


	//   ....[42]....
        /*050c*/ 	.word	0x0000f020


	//   ....[43]....
        /*0510*/ 	.word	0x0000f040


	//   ....[44]....
        /*0514*/ 	.word	0x0000f050


	//   ....[45]....
        /*0518*/ 	.word	0x0000f250


	//   ....[46]....
        /*051c*/ 	.word	0x0000f3f0


	//   ....[47]....
        /*0520*/ 	.word	0x0000f430


	//   ....[48]....
        /*0524*/ 	.word	0x0000f470


	//   ....[49]....
        /*0528*/ 	.word	0x0000f6f0


	//   ....[50]....
        /*052c*/ 	.word	0x0000f800


	//   ....[51]....
        /*0530*/ 	.word	0x0000f860


	//   ....[52]....
        /*0534*/ 	.word	0x0000f8a0


	//   ....[53]....
        /*0538*/ 	.word	0x0000fb40


	//   ....[54]....
        /*053c*/ 	.word	0x0000fc30


	//   ....[55]....
        /*0540*/ 	.word	0x0000fcb0


	//   ....[56]....
        /*0544*/ 	.word	0x0000fd00


	//   ....[57]....
        /*0548*/ 	.word	0x000148f0


	//   ....[58]....
        /*054c*/ 	.word	0x00014ab0


	//   ....[59]....
        /*0550*/ 	.word	0x00015380


	//   ....[60]....
        /*0554*/ 	.word	0x000153a0


	//   ....[61]....
        /*0558*/ 	.word	0x000154a0


	//   ....[62]....
        /*055c*/ 	.word	0x000154c0


	//   ....[63]....
        /*0560*/ 	.word	0x00017870


	//   ....[64]....
        /*0564*/ 	.word	0x00017e10


	//   ....[65]....
        /*0568*/ 	.word	0x00018350


	//   ....[66]....
        /*056c*/ 	.word	0x00018370


	//   ....[67]....
        /*0570*/ 	.word	0x00018590


	//   ....[68]....
        /*0574*/ 	.word	0x000185b0


	//   ....[69]....
        /*0578*/ 	.word	0x0001af70


	//   ....[70]....
        /*057c*/ 	.word	0x0001af90


	//   ....[71]....
        /*0580*/ 	.word	0x0001afc0


	//   ....[72]....
        /*0584*/ 	.word	0x0001afd0


	//   ....[73]....
        /*0588*/ 	.word	0x0001d720


	//   ....[74]....
        /*058c*/ 	.word	0x0001dcc0


	//   ....[75]....
        /*0590*/ 	.word	0x0001e210


	//   ....[76]....
        /*0594*/ 	.word	0x0001e230


	//   ....[77]....
        /*0598*/ 	.word	0x0001e3a0


	//   ....[78]....
        /*059c*/ 	.word	0x0001e3c0


	//   ....[79]....
        /*05a0*/ 	.word	0x0001faf0


	//   ....[80]....
        /*05a4*/ 	.word	0x0001fb20


	//   ....[81]....
        /*05a8*/ 	.word	0x0001fb30


	//   ....[82]....
        /*05ac*/ 	.word	0x0001fb60


	//   ....[83]....
        /*05b0*/ 	.word	0x00021350


	//   ....[84]....
        /*05b4*/ 	.word	0x00021360


	//   ....[85]....
        /*05b8*/ 	.word	0x00021380


	//   ....[86]....
        /*05bc*/ 	.word	0x00021390


	//   ....[87]....
        /*05c0*/ 	.word	0x000217d0


	//   ....[88]....
        /*05c4*/ 	.word	0x000217f0


	//   ....[89]....
        /*05c8*/ 	.word	0x000219c0


	//   ....[90]....
        /*05cc*/ 	.word	0x000219d0


	//   ....[91]....
        /*05d0*/ 	.word	0x00021b40


	//   ....[92]....
        /*05d4*/ 	.word	0x00021b60


	//   ....[93]....
        /*05d8*/ 	.word	0x00021cd0


	//   ....[94]....
        /*05dc*/ 	.word	0x00021ce0


	//   ....[95]....
        /*05e0*/ 	.word	0x00022060


	//   ....[96]....
        /*05e4*/ 	.word	0x00022080


	//   ....[97]....
        /*05e8*/ 	.word	0x00022d40


	//   ....[98]....
        /*05ec*/ 	.word	0x00022d50


	//   ....[99]....
        /*05f0*/ 	.word	0x000241a0


	//   ....[100]....
        /*05f4*/ 	.word	0x000241c0


	//   ....[101]....
        /*05f8*/ 	.word	0x000243a0


	//   ....[102]....
        /*05fc*/ 	.word	0x000243b0


	//   ....[103]....
        /*0600*/ 	.word	0x00024520


	//   ....[104]....
        /*0604*/ 	.word	0x00024540


	//   ....[105]....
        /*0608*/ 	.word	0x000246b0


	//   ....[106]....
        /*060c*/ 	.word	0x000246c0


	//   ....[107]....
        /*0610*/ 	.word	0x000248d0


	//   ....[108]....
        /*0614*/ 	.word	0x000248f0


	//   ....[109]....
        /*0618*/ 	.word	0x00024a10


	//   ....[110]....
        /*061c*/ 	.word	0x00024a50


	//   ....[111]....
        /*0620*/ 	.word	0x00024a80


	//   ....[112]....
        /*0624*/ 	.word	0x00024ab0


	//   ....[113]....
        /*0628*/ 	.word	0x00024ae0


	//   ....[114]....
        /*062c*/ 	.word	0x00024b10


	//   ....[115]....
        /*0630*/ 	.word	0x00024c60


	//   ....[116]....
        /*0634*/ 	.word	0x00024ca0


	//   ....[117]....
        /*0638*/ 	.word	0x00024cd0


	//   ....[118]....
        /*063c*/ 	.word	0x00024d00


	//   ....[119]....
        /*0640*/ 	.word	0x00024d30


	//   ....[120]....
        /*0644*/ 	.word	0x00024d60


	//   ....[121]....
        /*0648*/ 	.word	0x00024df0


	//   ....[122]....
        /*064c*/ 	.word	0x00024e30


	//   ....[123]....
        /*0650*/ 	.word	0x00024e40


	//   ....[124]....
        /*0654*/ 	.word	0x00024ea0


	//   ....[125]....
        /*0658*/ 	.word	0x00025870


	//   ....[126]....
        /*065c*/ 	.word	0x000258d0


	//   ....[127]....
        /*0660*/ 	.word	0x00025920


	//   ....[128]....
        /*0664*/ 	.word	0x00025970


	//   ....[129]....
        /*0668*/ 	.word	0x000259c0


	//   ....[130]....
        /*066c*/ 	.word	0x00025a30


	//   ....[131]....
        /*0670*/ 	.word	0x00025a80


	//   ....[132]....
        /*0674*/ 	.word	0x00025af0


	//   ....[133]....
        /*0678*/ 	.word	0x00025b60


	//   ....[134]....
        /*067c*/ 	.word	0x00025bc0


	//   ....[135]....
        /*0680*/ 	.word	0x00025c30


	//   ....[136]....
        /*0684*/ 	.word	0x00025ca0


	//   ....[137]....
        /*0688*/ 	.word	0x00025d10


	//   ....[138]....
        /*068c*/ 	.word	0x00025d70


	//   ....[139]....
        /*0690*/ 	.word	0x00025de0


	//   ....[140]....
        /*0694*/ 	.word	0x00025e50


	//   ....[141]....
        /*0698*/ 	.word	0x00025ec0


	//   ....[142]....
        /*069c*/ 	.word	0x00025f20


	//   ....[143]....
        /*06a0*/ 	.word	0x00025f80


	//   ....[144]....
        /*06a4*/ 	.word	0x00025fe0


	//   ....[145]....
        /*06a8*/ 	.word	0x00026030


	//   ....[146]....
        /*06ac*/ 	.word	0x00026080


	//   ....[147]....
        /*06b0*/ 	.word	0x000260f0


	//   ....[148]....
        /*06b4*/ 	.word	0x00026160


	//   ....[149]....
        /*06b8*/ 	.word	0x000261d0


	//   ....[150]....
        /*06bc*/ 	.word	0x00026230


	//   ....[151]....
        /*06c0*/ 	.word	0x000262a0


	//   ....[152]....
        /*06c4*/ 	.word	0x00026310


	//   ....[153]....
        /*06c8*/ 	.word	0x00026380


	//   ....[154]....
        /*06cc*/ 	.word	0x000263e0


	//   ....[155]....
        /*06d0*/ 	.word	0x00026450


	//   ....[156]....
        /*06d4*/ 	.word	0x000264c0


	//   ....[157]....
        /*06d8*/ 	.word	0x00026530


	//   ....[158]....
        /*06dc*/ 	.word	0x00026590


	//   ....[159]....
        /*06e0*/ 	.word	0x00026600


	//   ....[160]....
        /*06e4*/ 	.word	0x00026670


	//   ....[161]....
        /*06e8*/ 	.word	0x000266e0


	//   ....[162]....
        /*06ec*/ 	.word	0x00026740


	//   ....[163]....
        /*06f0*/ 	.word	0x000267b0


	//   ....[164]....
        /*06f4*/ 	.word	0x00026820


	//   ....[165]....
        /*06f8*/ 	.word	0x00026890


	//   ....[166]....
        /*06fc*/ 	.word	0x000268f0


	//   ....[167]....
        /*0700*/ 	.word	0x00026960


	//   ....[168]....
        /*0704*/ 	.word	0x000269d0


	//   ....[169]....
        /*0708*/ 	.word	0x00026a20


	//   ....[170]....
        /*070c*/ 	.word	0x00026a60


	//   ....[171]....
        /*0710*/ 	.word	0x00026ab0


	//   ....[172]....
        /*0714*/ 	.word	0x00026b00


	//   ....[173]....
        /*0718*/ 	.word	0x00026b50


	//   ....[174]....
        /*071c*/ 	.word	0x00026bc0


	//   ....[175]....
        /*0720*/ 	.word	0x00026c10


	//   ....[176]....
        /*0724*/ 	.word	0x00026c60


	//   ....[177]....
        /*0728*/ 	.word	0x00026cb0


	//   ....[178]....
        /*072c*/ 	.word	0x00026d00


	//   ....[179]....
        /*0730*/ 	.word	0x00026d50


	//   ....[180]....
        /*0734*/ 	.word	0x00026dc0


	//   ....[181]....
        /*0738*/ 	.word	0x00026e10


	//   ....[182]....
        /*073c*/ 	.word	0x00026e80


	//   ....[183]....
        /*0740*/ 	.word	0x00026ee0


	//   ....[184]....
        /*0744*/ 	.word	0x00026f50


	//----- nvinfo : EIATTR_EXIT_INSTR_OFFSETS
	.align		4
.L_1078:
        /*0748*/ 	.byte	0x04, 0x1c
        /*074a*/ 	.short	(.L_1080 - .L_1079)


	//   ....[0]....
.L_1079:
        /*074c*/ 	.word	0x00001000


	//   ....[1]....
        /*0750*/ 	.word	0x00025830


	//----- nvinfo : EIATTR_MAX_THREADS
	.align		4
.L_1080:
        /*0754*/ 	.byte	0x04, 0x05
        /*0756*/ 	.short	(.L_1082 - .L_1081)
.L_1081:
        /*0758*/ 	.word	0x00000100
        /*075c*/ 	.word	0x00000001
        /*0760*/ 	.word	0x00000001


	//----- nvinfo : EIATTR_CRS_STACK_SIZE
	.align		4
.L_1082:
        /*0764*/ 	.byte	0x04, 0x1e
        /*0766*/ 	.short	(.L_1084 - .L_1083)
.L_1083:
        /*0768*/ 	.word	0x00000000
.L_1084:


//--------------------- .nv.info._ZN7cutlass13device_kernelIN5flash19enable_sm80_to_sm89INS1_16FlashAttnFwdSm80INS1_25CollectiveMainloopFwdSm80ILi8ELi1ELb0EN4cute5tupleIJNS5_1CILi128EEENS7_ILi96EEENS7_ILi256EEEEEELi256ENS_6half_tEfNS_4arch4Sm80ELb1ELb0ELb0ELb0ELb0ELb0ELb1ELb1EEENS1_21CollectiveEpilogueFwdINS6_IJS8_SA_S9_EEENS6_IJNS7_ILi1EEESI_SI_EEESC_SE_Li256ELb0ELb1ELb1ELb0EEENS1_30DynamicPersistentTileSchedulerILi256ELi256ELb1ELb1ELb0EEEEEEEEEvNT_6ParamsE --------------------------
	.section	.nv.info._ZN7cutlass13device_kernelIN5flash19enable_sm80_to_sm89INS1_16FlashAttnFwdSm80INS1_25CollectiveMainloopFwdSm80ILi8ELi1ELb0EN4cute5tupleIJNS5_1CILi128EEENS7_ILi96EEENS7_ILi256EEEEEELi256ENS_6half_tEfNS_4arch4Sm80ELb1ELb0ELb0ELb0ELb0ELb0ELb1ELb1EEENS1_21CollectiveEpilogueFwdINS6_IJS8_SA_S9_EEENS6_IJNS7_ILi1EEESI_SI_EEESC_SE_Li256ELb0ELb1ELb1ELb0EEENS1_30DynamicPersistentTileSchedulerILi256ELi256ELb1ELb1ELb0EEEEEEEEEvNT_6ParamsE,"",@"SHT_CUDA_INFO"
	.sectionflags	@""
	.align	4


	//----- nvinfo : EIATTR_CUDA_API_VERSION
	.align		4
        /*0000*/ 	.byte	0x04, 0x37
        /*0002*/ 	.short	(.L_1086 - .L_1085)
.L_1085:
        /*0004*/ 	.word	0x00000082


	//----- nvinfo : EIATTR_SW2861232_WAR
	.align		4
.L_1086:
        /*0008*/ 	.byte	0x01, 0x35
	.zero		2


	//----- nvinfo : EIATTR_PARAM_CBANK
	.align		4
        /*000c*/ 	.byte	0x04, 0x0a
        /*000e*/ 	.short	(.L_1088 - .L_1087)
	.align		4
.L_1087:
        /*0010*/ 	.word	index@(.nv.constant0._ZN7cutlass13device_kernelIN5flash19enable_sm80_to_sm89INS1_16FlashAttnFwdSm80INS1_25CollectiveMainloopFwdSm80ILi8ELi1ELb0EN4cute5tupleIJNS5_1CILi128EEENS7_ILi96EEENS7_ILi256EEEEEELi256ENS_6half_tEfNS_4arch4Sm80ELb1ELb0ELb0ELb0ELb0ELb0ELb1ELb1EEENS1_21CollectiveEpilogueFwdINS6_IJS8_SA_S9_EEENS6_IJNS7_ILi1EEESI_SI_EEESC_SE_Li256ELb0ELb1ELb1ELb0EEENS1_30DynamicPersistentTileSchedulerILi256ELi256ELb1ELb1ELb0EEEEEEEEEvNT_6ParamsE)
        /*0014*/ 	.short	0x0160
        /*0016*/ 	.short	0x0428


	//----- nvinfo : EIATTR_CBANK_PARAM_SIZE
	.align		4
.L_1088:
        /*0018*/ 	.byte	0x03, 0x19
        /*001a*/ 	.short	0x0428


	//----- nvinfo : EIATTR_KPARAM_INFO
	.align		4
        /*001c*/ 	.byte	0x04, 0x17
        /*001e*/ 	.short	(.L_1090 - .L_1089)
.L_1089:
        /*0020*/ 	.word	0x00000000
        /*0024*/ 	.short	0x0000
        /*0026*/ 	.short	0x0000
        /*0028*/ 	.byte	0x00, 0xf0, 0xa1, 0x10


	//----- nvinfo : EIATTR_MAXREG_COUNT
	.align		4
.L_1090:
        /*002c*/ 	.byte	0x03, 0x1b
        /*002e*/ 	.short	0x00ff


	//----- nvinfo : EIATTR_NUM_BARRIERS
	.align		4
        /*0030*/ 	.byte	0x02, 0x4c
        /*0032*/ 	.byte	0x06
	.zero		1


	//----- nvinfo : EIATTR_ANNOTATIONS
	.align		4
        /*0034*/ 	.byte	0x04, 0x55
        /*0036*/ 	.short	(.L_1092 - .L_1091)


	//   ....[0]....
.L_1091:
        /* <DEDUP_REMOVED lines=73> */


	//----- nvinfo : EIATTR_MERCURY_ISA_VERSION
	.align		4
.L_1092:
        /*04b0*/ 	.byte	0x03, 0x5f
        /*04b2*/ 	.short	0x0000


	//----- nvinfo : EIATTR_INT_WARP_WIDE_INSTR_OFFSETS
	.align		4
        /*04b4*/ 	.byte	0x04, 0x31
        /*04b6*/ 	.short	(.L_1094 - .L_1093)


	//   ....[0]....
.L_1093:
        /*04b8*/ 	.word	0x00011ac0


	//   ....[1]....
        /*04bc*/ 	.word	0x00011b40


	//----- nvinfo : EIATTR_COOP_GROUP_MASK_REGIDS
	.align		4
.L_1094:
        /*04c0*/ 	.byte	0x04, 0x29
        /*04c2*/ 	.short	(.L_1096 - .L_1095)


	//   ....[0]....
.L_1095:
        /*04c4*/ 	.word	0xffffffff


	//   ....[1]....
        /*04c8*/ 	.word	0xffffffff


	//   ....[2]....
        /*04cc*/ 	.word	0xffffffff


	//   ....[3]....
        /*04d0*/ 	.word	0xffffffff


	//   ....[4]....
        /*04d4*/ 	.word	0xffffffff


	//   ....[5]....
        /*04d8*/ 	.word	0xffffffff


	//   ....[6]....
        /*04dc*/ 	.word	0xffffffff


	//   ....[7]....
        /*04e0*/ 	.word	0xffffffff


	//   ....[8]....
        /*04e4*/ 	.word	0xffffffff


	//   ....[9]....
        /*04e8*/ 	.word	0xffffffff


	//   ....[10]....
        /*04ec*/ 	.word	0xffffffff


	//   ....[11]....
        /*04f0*/ 	.word	0xffffffff


	//   ....[12]....
        /*04f4*/ 	.word	0xffffffff


	//   ....[13]....
        /*04f8*/ 	.word	0xffffffff


	//   ....[14]....
        /*04fc*/ 	.word	0xffffffff


	//   ....[15]....
        /*0500*/ 	.word	0xffffffff


	//   ....[16]....
        /*0504*/ 	.word	0xffffffff


	//   ....[17]....
        /*0508*/ 	.word	0xffffffff


	//   ....[18]....
        /*050c*/ 	.word	0xffffffff


	//   ....[19]....
        /*0510*/ 	.word	0xffffffff


	//   ....[20]....
        /*0514*/ 	.word	0xffffffff


	//   ....[21]....
        /*0518*/ 	.word	0xffffffff


	//   ....[22]....
        /*051c*/ 	.word	0xffffffff


	//   ....[23]....
        /*0520*/ 	.word	0xffffffff


	//   ....[24]....
        /*0524*/ 	.word	0xffffffff


	//   ....[25]....
        /*0528*/ 	.word	0xffffffff


	//   ....[26]....
        /*052c*/ 	.word	0xffffffff


	//   ....[27]....
        /*0530*/ 	.word	0xffffffff


	//   ....[28]....
        /*0534*/ 	.word	0xffffffff


	//   ....[29]....
        /*0538*/ 	.word	0xffffffff


	//   ....[30]....
        /*053c*/ 	.word	0xffffffff


	//   ....[31]....
        /*0540*/ 	.word	0xffffffff


	//   ....[32]....
        /*0544*/ 	.word	0xffffffff


	//   ....[33]....
        /*0548*/ 	.word	0xffffffff


	//   ....[34]....
        /*054c*/ 	.word	0xffffffff


	//   ....[35]....
        /*0550*/ 	.word	0xffffffff


	//   ....[36]....
        /*0554*/ 	.word	0xffffffff


	//   ....[37]....
        /*0558*/ 	.word	0xffffffff


	//   ....[38]....
        /*055c*/ 	.word	0xffffffff


	//   ....[39]....
        /*0560*/ 	.word	0xffffffff


	//   ....[40]....
        /*0564*/ 	.word	0xffffffff


	//   ....[41]....
        /*0568*/ 	.word	0xffffffff


	//   ....[42]....
        /*056c*/ 	.word	0xffffffff


	//   ....[43]....
        /*0570*/ 	.word	0xffffffff


	//   ....[44]....
        /*0574*/ 	.word	0xffffffff


	//   ....[45]....
        /*0578*/ 	.word	0xffffffff


	//   ....[46]....
        /*057c*/ 	.word	0xffffffff


	//   ....[47]....
        /*0580*/ 	.word	0xffffffff


	//   ....[48]....
        /*0584*/ 	.word	0xffffffff


	//   ....[49]....
        /*0588*/ 	.word	0xffffffff


	//   ....[50]....
        /*058c*/ 	.word	0xffffffff


	//   ....[51]....
        /*0590*/ 	.word	0xffffffff


	//   ....[52]....
        /*0594*/ 	.word	0xffffffff


	//----- nvinfo : EIATTR_COOP_GROUP_INSTR_OFFSETS
	.align		4
.L_1096:
        /*0598*/ 	.byte	0x04, 0x28
        /*059a*/ 	.short	(.L_1098 - .L_1097)


	//   ....[0]....
.L_1097:
        /*059c*/ 	.word	0x00000050


	//   ....[1]....
        /*05a0*/ 	.word	0x00000060


	//   ....[2]....
        /*05a4*/ 	.word	0x00001b60


	//   ....[3]....
        /*05a8*/ 	.word	0x00001b80


	//   ....[4]....
        /*05ac*/ 	.word	0x00001d40


	//   ....[5]....
        /*05b0*/ 	.word	0x00001d50


	//   ....[6]....
        /*05b4*/ 	.word	0x00001f00


	//   ....[7]....
        /*05b8*/ 	.word	0x00001f20


	//   ....[8]....
        /*05bc*/ 	.word	0x000020d0


	//   ....[9]....
        /*05c0*/ 	.word	0x000020e0


	//   ....[10]....
        /*05c4*/ 	.word	0x00004170


	//   ....[11]....
        /*05c8*/ 	.word	0x00004190


	//   ....[12]....
        /*05cc*/ 	.word	0x00004a30


	//   ....[13]....
        /*05d0*/ 	.word	0x00004b70


	//   ....[14]....
        /*05d4*/ 	.word	0x00004b80


	//   ....[15]....
        /*05d8*/ 	.word	0x00004bd0


	//   ....[16]....
        /*05dc*/ 	.word	0x00008760


	//   ....[17]....
        /*05e0*/ 	.word	0x00008770


	//   ....[18]....
        /*05e4*/ 	.word	0x0000a0f0


	//   ....[19]....
        /*05e8*/ 	.word	0x0000a100


	//   ....[20]....
        /*05ec*/ 	.word	0x0000a130


	//   ....[21]....
        /*05f0*/ 	.word	0x0000a150


	//   ....[22]....
        /*05f4*/ 	.word	0x0000e6e0


	//   ....[23]....
        /*05f8*/ 	.word	0x0000e730


	//   ....[24]....
        /*05fc*/ 	.word	0x0000e750


	//   ....[25]....
        /*0600*/ 	.word	0x0000e770


	//   ....[26]....
        /*0604*/ 	.word	0x00011030


	//   ....[27]....
        /*0608*/ 	.word	0x00011080


	//   ....[28]....
        /*060c*/ 	.word	0x000110a0


	//   ....[29]....
        /*0610*/ 	.word	0x000110c0


	//   ....[30]....
        /*0614*/ 	.word	0x00011c80


	//   ....[31]....
        /*0618*/ 	.word	0x00012150


	//   ....[32]....
        /*061c*/ 	.word	0x00012160


	//   ....[33]....
        /*0620*/ 	.word	0x00012190


	//   ....[34]....
        /*0624*/ 	.word	0x000121b0


	//   ....[35]....
        /*0628*/ 	.word	0x000122b0


	//   ....[36]....
        /*062c*/ 	.word	0x00012310


	//   ....[37]....
        /*0630*/ 	.word	0x00012e60


	//   ....[38]....
        /*0634*/ 	.word	0x00012e70


	//   ....[39]....
        /*0638*/ 	.word	0x00013a10


	//   ....[40]....
        /*063c*/ 	.word	0x00013b20


	//   ....[41]....
        /*0640*/ 	.word	0x00013b90


	//   ....[42]....
        /*0644*/ 	.word	0x00013c00


	//   ....[43]....
        /*0648*/ 	.word	0x00013c60


	//   ....[44]....
        /*064c*/ 	.word	0x00013cd0


	//   ....[45]....
        /*0650*/ 	.word	0x00013d40


	//   ....[46]....
        /*0654*/ 	.word	0x00013db0


	//   ....[47]....
        /*0658*/ 	.word	0x00013e10


	//   ....[48]....
        /*065c*/ 	.word	0x00013e70


	//   ....[49]....
        /*0660*/ 	.word	0x00013ed0


	//   ....[50]....
        /*0664*/ 	.word	0x00013f20


	//   ....[51]....
        /*0668*/ 	.word	0x00013f80


	//   ....[52]....
        /*066c*/ 	.word	0x00013ff0


	//----- nvinfo : EIATTR_EXIT_INSTR_OFFSETS
	.align		4
.L_1098:
        /*0670*/ 	.byte	0x04, 0x1c
        /*0672*/ 	.short	(.L_1100 - .L_1099)


	//   ....[0]....
.L_1099:
        /*0674*/ 	.word	0x000000b0


	//   ....[1]....
        /*0678*/ 	.word	0x00013ad0


	//----- nvinfo : EIATTR_MAX_THREADS
	.align		4
.L_1100:
        /*067c*/ 	.byte	0x04, 0x05
        /*067e*/ 	.short	(.L_1102 - .L_1101)
.L_1101:
        /*0680*/ 	.word	0x00000100
        /*0684*/ 	.word	0x00000001
        /*0688*/ 	.word	0x00000001


	//----- nvinfo : EIATTR_CRS_STACK_SIZE
	.align		4
.L_1102:
        /*068c*/ 	.byte	0x04, 0x1e
        /*068e*/ 	.short	(.L_1104 - .L_1103)
.L_1103:
        /*0690*/ 	.word	0x00000000
.L_1104:


//--------------------- .nv.info._ZN7cutlass13device_kernelIN5flash19enable_sm80_to_sm89INS1_16FlashAttnFwdSm80INS1_25CollectiveMainloopFwdSm80ILi8ELi1ELb0EN4cute5tupleIJNS5_1CILi128EEENS7_ILi64EEENS7_ILi256EEEEEELi256ENS_6half_tEfNS_4arch4Sm80ELb1ELb0ELb0ELb1ELb0ELb0ELb1ELb1EEENS1_21CollectiveEpilogueFwdINS6_IJS8_SA_S9_EEENS6_IJNS7_ILi1EEESI_SI_EEESC_SE_Li256ELb1ELb1ELb1ELb0EEENS1_36VarlenDynamicPersistentTileSchedulerILi128ELi64ELi256ELi256ELb1ELb1ELb0ELb1ELb1ELb1EEEEEEEEEvNT_6ParamsE --------------------------
	.section	.nv.info._ZN7cutlass13device_kernelIN5flash19enable_sm80_to_sm89INS1_16FlashAttnFwdSm80INS1_25CollectiveMainloopFwdSm80ILi8ELi1ELb0EN4cute5tupleIJNS5_1CILi128EEENS7_ILi64EEENS7_ILi256EEEEEELi256ENS_6half_tEfNS_4arch4Sm80ELb1ELb0ELb0ELb1ELb0ELb0ELb1ELb1EEENS1_21CollectiveEpilogueFwdINS6_IJS8_SA_S9_EEENS6_IJNS7_ILi1EEESI_SI_EEESC_SE_Li256ELb1ELb1ELb1ELb0EEENS1_36VarlenDynamicPersistentTileSchedulerILi128ELi64ELi256ELi256ELb1ELb1ELb0ELb1ELb1ELb1EEEEEEEEEvNT_6ParamsE,"",@"SHT_CUDA_INFO"
	.sectionflags	@""
	.align	4


	//----- nvinfo : EIATTR_CUDA_API_VERSION
	.align		4
        /*0000*/ 	.byte	0x04, 0x37
        /*0002*/ 	.short	(.L_1106 - .L_1105)
.L_1105:
        /*0004*/ 	.word	0x00000082


	//----- nvinfo : EIATTR_SW2861232_WAR
	.align		4
.L_1106:
        /*0008*/ 	.byte	0x01, 0x35
	.zero		2


	//----- nvinfo : EIATTR_PARAM_CBANK
	.align		4
        /*000c*/ 	.byte	0x04, 0x0a
        /*000e*/ 	.short	(.L_1108 - .L_1107)
	.align		4
.L_1107:
        /*0010*/ 	.word	index@(.nv.constant0._ZN7cutlass13device_kernelIN5flash19enable_sm80_to_sm89INS1_16FlashAttnFwdSm80INS1_25CollectiveMainloopFwdSm80ILi8ELi1ELb0EN4cute5tupleIJNS5_1CILi128EEENS7_ILi64EEENS7_ILi256EEEEEELi256ENS_6half_tEfNS_4arch4Sm80ELb1ELb0ELb0ELb1ELb0ELb0ELb1ELb1EEENS1_21CollectiveEpilogueFwdINS6_IJS8_SA_S9_EEENS6_IJNS7_ILi1EEESI_SI_EEESC_SE_Li256ELb1ELb1ELb1ELb0EEENS1_36VarlenDynamicPersistentTileSchedulerILi128ELi64ELi256ELi256ELb1ELb1ELb0ELb1ELb1ELb1EEEEEEEEEvNT_6ParamsE)
        /*0014*/ 	.short	0x0160
        /*0016*/ 	.short	0x0438


	//----- nvinfo : EIATTR_CBANK_PARAM_SIZE
	.align		4
.L_1108:
        /*0018*/ 	.byte	0x03, 0x19
        /*001a*/ 	.short	0x0438


	//----- nvinfo : EIATTR_KPARAM_INFO
	.align		4
        /*001c*/ 	.byte	0x04, 0x17
        /*001e*/ 	.short	(.L_1110 - .L_1109)
.L_1109:
        /*0020*/ 	.word	0x00000000
        /*0024*/ 	.short	0x0000
        /*0026*/ 	.short	0x0000
        /*0028*/ 	.byte	0x00, 0xf0, 0xe1, 0x10


	//----- nvinfo : EIATTR_MAXREG_COUNT
	.align		4
.L_1110:
        /*002c*/ 	.byte	0x03, 0x1b
        /*002e*/ 	.short	0x00ff


	//----- nvinfo : EIATTR_NUM_BARRIERS
	.align		4
        /*0030*/ 	.byte	0x02, 0x4c
        /*0032*/ 	.byte	0x06
	.zero		1


	//----- nvinfo : EIATTR_ANNOTATIONS
	.align		4
        /*0034*/ 	.byte	0x04, 0x55
        /*0036*/ 	.short	(.L_1112 - .L_1111)


	//   ....[0]....
.L_1111:
        /* <DEDUP_REMOVED lines=56> */


	//----- nvinfo : EIATTR_MERCURY_ISA_VERSION
	.align		4
.L_1112:
        /*03a8*/ 	.byte	0x03, 0x5f
        /*03aa*/ 	.short	0x0000


	//----- nvinfo : EIATTR_INT_WARP_WIDE_INSTR_OFFSETS
	.align		4
        /*03ac*/ 	.byte	0x04, 0x31
        /*03ae*/ 	.short	(.L_1114 - .L_1113)


	//   ....[0]....
.L_1113:
        /*03b0*/ 	.word	0x0000dc20


	//   ....[1]....
        /*03b4*/ 	.word	0x0000dcc0


	//----- nvinfo : EIATTR_COOP_GROUP_MASK_REGIDS
	.align		4
.L_1114:
        /*03b8*/ 	.byte	0x04, 0x29
        /*03ba*/ 	.short	(.L_1116 - .L_1115)


	//   ....[0]....
.L_1115:
        /*03bc*/ 	.word	0xffffffff


	//   ....[1]....
        /*03c0*/ 	.word	0xffffffff


	//   ....[2]....
        /*03c4*/ 	.word	0xffffffff


	//   ....[3]....
        /*03c8*/ 	.word	0xffffffff


	//   ....[4]....
        /*03cc*/ 	.word	0xffffffff


	//   ....[5]....
        /*03d0*/ 	.word	0xffffffff


	//   ....[6]....
        /*03d4*/ 	.word	0xffffffff


	//   ....[7]....
        /*03d8*/ 	.word	0xffffffff


	//   ....[8]....
        /*03dc*/ 	.word	0xffffffff


	//   ....[9]....
        /*03e0*/ 	.word	0xffffffff


	//   ....[10]....
        /*03e4*/ 	.word	0xffffffff


	//   ....[11]....
        /*03e8*/ 	.word	0xffffffff


	//   ....[12]....
        /*03ec*/ 	.word	0xffffffff


	//   ....[13]....
        /*03f0*/ 	.word	0xffffffff


	//   ....[14]....
        /*03f4*/ 	.word	0xffffffff


	//   ....[15]....
        /*03f8*/ 	.word	0xffffffff


	//   ....[16]....
        /*03fc*/ 	.word	0xffffffff


	//   ....[17]....
        /*0400*/ 	.word	0xffffffff


	//   ....[18]....
        /*0404*/ 	.word	0xffffffff


	//   ....[19]....
        /*0408*/ 	.word	0xffffffff


	//   ....[20]....
        /*040c*/ 	.word	0xffffffff


	//   ....[21]....
        /*0410*/ 	.word	0xffffffff


	//   ....[22]....
        /*0414*/ 	.word	0xffffffff


	//   ....[23]....
        /*0418*/ 	.word	0xffffffff


	//   ....[24]....
        /*041c*/ 	.word	0xffffffff


	//   ....[25]....
        /*0420*/ 	.word	0xffffffff


	//   ....[26]....
        /*0424*/ 	.word	0xffffffff


	//   ....[27]....
        /*0428*/ 	.word	0xffffffff


	//   ....[28]....
        /*042c*/ 	.word	0xffffffff


	//   ....[29]....
        /*0430*/ 	.word	0xffffffff


	//   ....[30]....
        /*0434*/ 	.word	0xffffffff


	//   ....[31]....
        /*0438*/ 	.word	0xffffffff


	//   ....[32]....
        /*043c*/ 	.word	0xffffffff


	//   ....[33]....
        /*0440*/ 	.word	0xffffffff


	//   ....[34]....
        /*0444*/ 	.word	0xffffffff


	//   ....[35]....
        /*0448*/ 	.word	0xffffffff


	//   ....[36]....
        /*044c*/ 	.word	0xffffffff


	//   ....[37]....
        /*0450*/ 	.word	0xffffffff


	//   ....[38]....
        /*0454*/ 	.word	0xffffffff


	//   ....[39]....
        /*0458*/ 	.word	0xffffffff


	//   ....[40]....
        /*045c*/ 	.word	0xffffffff


	//   ....[41]....
        /*0460*/ 	.word	0xffffffff


	//   ....[42]....
        /*0464*/ 	.word	0xffffffff


	//   ....[43]....
        /*0468*/ 	.word	0xffffffff


	//   ....[44]....
        /*046c*/ 	.word	0xffffffff


	//   ....[45]....
        /*0470*/ 	.word	0xffffffff


	//   ....[46]....
        /*0474*/ 	.word	0xffffffff


	//   ....[47]....
        /*0478*/ 	.word	0xffffffff


	//   ....[48]....
        /*047c*/ 	.word	0xffffffff


	//   ....[49]....
        /*0480*/ 	.word	0xffffffff


	//   ....[50]....
        /*0484*/ 	.word	0xffffffff


	//   ....[51]....
        /*0488*/ 	.word	0xffffffff


	//   ....[52]....
        /*048c*/ 	.word	0xffffffff


	//   ....[53]....
        /*0490*/ 	.word	0xffffffff


	//   ....[54]....
        /*0494*/ 	.word	0xffffffff


	//   ....[55]....
        /*0498*/ 	.word	0xffffffff


	//   ....[56]....
        /*049c*/ 	.word	0xffffffff


	//   ....[57]....
        /*04a0*/ 	.word	0xffffffff


	//   ....[58]....
        /*04a4*/ 	.word	0xffffffff


	//   ....[59]....
        /*04a8*/ 	.word	0xffffffff


	//   ....[60]....
        /*04ac*/ 	.word	0xffffffff


	//   ....[61]....
        /*04b0*/ 	.word	0xffffffff


	//   ....[62]....
        /*04b4*/ 	.word	0xffffffff


	//   ....[63]....
        /*04b8*/ 	.word	0xffffffff


	//   ....[64]....
        /*04bc*/ 	.word	0xffffffff


	//   ....[65]....
        /*04c0*/ 	.word	0xffffffff


	//   ....[66]....
        /*04c4*/ 	.word	0xffffffff


	//   ....[67]....
        /*04c8*/ 	.word	0xffffffff


	//   ....[68]....
        /*04cc*/ 	.word	0xffffffff


	//   ....[69]....
        /*04d0*/ 	.word	0xffffffff


	//   ....[70]....
        /*04d4*/ 	.word	0xffffffff


	//   ....[71]....
        /*04d8*/ 	.word	0xffffffff


	//   ....[72]....
        /*04dc*/ 	.word	0xffffffff


	//   ....[73]....
        /*04e0*/ 	.word	0xffffffff


	//   ....[74]....
        /*04e4*/ 	.word	0xffffffff


	//   ....[75]....
        /*04e8*/ 	.word	0xffffffff


	//   ....[76]....
        /*04ec*/ 	.word	0xffffffff


	//   ....[77]....
        /*04f0*/ 	.word	0xffffffff


	//   ....[78]....
        /*04f4*/ 	.word	0xffffffff


	//   ....[79]....
        /*04f8*/ 	.word	0xffffffff


	//   ....[80]....
        /*04fc*/ 	.word	0xffffffff


	//   ....[81]....
        /*0500*/ 	.word	0xffffffff


	//   ....[82]....
        /*0504*/ 	.word	0xffffffff


	//   ....[83]....
        /*0508*/ 	.word	0xffffffff


	//   ....[84]....
        /*050c*/ 	.word	0xffffffff


	//   ....[85]....
        /*0510*/ 	.word	0xffffffff


	//   ....[86]....
        /*0514*/ 	.word	0xffffffff


	//   ....[87]....
        /*0518*/ 	.word	0xffffffff


	//   ....[88]....
        /*051c*/ 	.word	0xffffffff


	//   ....[89]....
        /*0520*/ 	.word	0xffffffff


	//   ....[90]....
        /*0524*/ 	.word	0xffffffff


	//   ....[91]....
        /*0528*/ 	.word	0xffffffff


	//   ....[92]....
        /*052c*/ 	.word	0xffffffff


	//   ....[93]....
        /*0530*/ 	.word	0xffffffff


	//   ....[94]....
        /*0534*/ 	.word	0xffffffff


	//   ....[95]....
        /*0538*/ 	.word	0xffffffff


	//   ....[96]....
        /*053c*/ 	.word	0xffffffff


	//   ....[97]....
        /*0540*/ 	.word	0xffffffff


	//   ....[98]....
        /*0544*/ 	.word	0xffffffff


	//   ....[99]....
        /*0548*/ 	.word	0xffffffff


	//   ....[100]....
        /*054c*/ 	.word	0xffffffff


	//   ....[101]....
        /*0550*/ 	.word	0xffffffff


	//   ....[102]....
        /*0554*/ 	.word	0xffffffff


	//   ....[103]....
        /*0558*/ 	.word	0xffffffff


	//   ....[104]....
        /*055c*/ 	.word	0xffffffff


	//   ....[105]....
        /*0560*/ 	.word	0xffffffff


	//   ....[106]....
        /*0564*/ 	.word	0xffffffff


	//   ....[107]....
        /*0568*/ 	.word	0xffffffff


	//   ....[108]....
        /*056c*/ 	.word	0xffffffff


	//   ....[109]....
        /*0570*/ 	.word	0xffffffff


	//   ....[110]....
        /*0574*/ 	.word	0xffffffff


	//   ....[111]....
        /*0578*/ 	.word	0xffffffff


	//   ....[112]....
        /*057c*/ 	.word	0xffffffff


	//   ....[113]....
        /*0580*/ 	.word	0xffffffff


	//   ....[114]....
        /*0584*/ 	.word	0xffffffff


	//   ....[115]....
        /*0588*/ 	.word	0xffffffff


	//   ....[116]....
        /*058c*/ 	.word	0xffffffff


	//   ....[117]....
        /*0590*/ 	.word	0xffffffff


	//   ....[118]....
        /*0594*/ 	.word	0xffffffff


	//   ....[119]....
        /*0598*/ 	.word	0xffffffff


	//   ....[120]....
        /*059c*/ 	.word	0xffffffff


	//   ....[121]....
        /*05a0*/ 	.word	0xffffffff


	//   ....[122]....
        /*05a4*/ 	.word	0xffffffff


	//   ....[123]....
        /*05a8*/ 	.word	0xffffffff


	//   ....[124]....
        /*05ac*/ 	.word	0xffffffff


	//   ....[125]....
        /*05b0*/ 	.word	0xffffffff


	//   ....[126]....
        /*05b4*/ 	.word	0xffffffff


	//   ....[127]....
        /*05b8*/ 	.word	0xffffffff


	//   ....[128]....
        /*05bc*/ 	.word	0xffffffff


	//   ....[129]....
        /*05c0*/ 	.word	0xffffffff


	//   ....[130]....
        /*05c4*/ 	.word	0xffffffff


	//   ....[131]....
        /*05c8*/ 	.word	0xffffffff


	//   ....[132]....
        /*05cc*/ 	.word	0xffffffff


	//   ....[133]....
        /*05d0*/ 	.word	0xffffffff


	//   ....[134]....
        /*05d4*/ 	.word	0xffffffff


	//   ....[135]....
        /*05d8*/ 	.word	0xffffffff


	//   ....[136]....
        /*05dc*/ 	.word	0xffffffff


	//   ....[137]....
        /*05e0*/ 	.word	0xffffffff


	//   ....[138]....
        /*05e4*/ 	.word	0xffffffff


	//   ....[139]....
        /*05e8*/ 	.word	0xffffffff


	//   ....[140]....
        /*05ec*/ 	.word	0xffffffff


	//   ....[141]....
        /*05f0*/ 	.word	0xffffffff


	//   ....[142]....
        /*05f4*/ 	.word	0xffffffff


	//   ....[143]....
        /*05f8*/ 	.word	0xffffffff


	//   ....[144]....
        /*05fc*/ 	.word	0xffffffff


	//   ....[145]....
        /*0600*/ 	.word	0xffffffff


	//   ....[146]....
        /*0604*/ 	.word	0xffffffff


	//----- nvinfo : EIATTR_COOP_GROUP_INSTR_OFFSETS
	.align		4
.L_1116:
        /*0608*/ 	.byte	0x04, 0x28
        /*060a*/ 	.short	(.L_1118 - .L_1117)


	//   ....[0]....
.L_1117:
        /*060c*/ 	.word	0x00000090


	//   ....[1]....
        /*0610*/ 	.word	0x00000230


	//   ....[2]....
        /*0614*/ 	.word	0x00000260


	//   ....[3]....
        /*0618*/ 	.word	0x00000290


	//   ....[4]....
        /*061c*/ 	.word	0x000002c0


	//   ....[5]....
        /*0620*/ 	.word	0x000002f0


	//   ....[6]....
        /*0624*/ 	.word	0x00000320


	//   ....[7]....
        /*0628*/ 	.word	0x00000480


	//   ....[8]....
        /*062c*/ 	.word	0x000004c0


	//   ....[9]....
        /*0630*/ 	.word	0x000004f0


	//   ....[10]....
        /*0634*/ 	.word	0x00000520


	//   ....[11]....
        /*0638*/ 	.word	0x00000550


	//   ....[12]....
        /*063c*/ 	.word	0x00000580


	//   ....[13]....
        /*0640*/ 	.word	0x00000610


	//   ....[14]....
        /*0644*/ 	.word	0x00000650


	//   ....[15]....
        /*0648*/ 	.word	0x00000670


	//   ....[16]....
        /*064c*/ 	.word	0x000006d0


	//   ....[17]....
        /*0650*/ 	.word	0x00002ba0


	//   ....[18]....
        /*0654*/ 	.word	0x00002bc0


	//   ....[19]....
        /*0658*/ 	.word	0x00002dd0


	//   ....[20]....
        /*065c*/ 	.word	0x00002de0


	//   ....[21]....
        /*0660*/ 	.word	0x00002fe0


	//   ....[22]....
        /*0664*/ 	.word	0x00003000


	//   ....[23]....
        /*0668*/ 	.word	0x00003200


	//   ....[24]....
        /*066c*/ 	.word	0x00003210


	//   ....[25]....
        /*0670*/ 	.word	0x00004920


	//   ....[26]....
        /*0674*/ 	.word	0x00004930


	//   ....[27]....
        /*0678*/ 	.word	0x00004f10


	//   ....[28]....
        /*067c*/ 	.word	0x00005040


	//   ....[29]....
        /*0680*/ 	.word	0x00005050


	//   ....[30]....
        /*0684*/ 	.word	0x000050a0


	//   ....[31]....
        /*0688*/ 	.word	0x000077e0


	//   ....[32]....
        /*068c*/ 	.word	0x00007810


	//   ....[33]....
        /*0690*/ 	.word	0x00007f10


	//   ....[34]....
        /*0694*/ 	.word	0x00007fb0


	//   ....[35]....
        /*0698*/ 	.word	0x00008010


	//   ....[36]....
        /*069c*/ 	.word	0x000080b0


	//   ....[37]....
        /*06a0*/ 	.word	0x0000b210


	//   ....[38]....
        /*06a4*/ 	.word	0x0000b260


	//   ....[39]....
        /*06a8*/ 	.word	0x0000b280


	//   ....[40]....
        /*06ac*/ 	.word	0x0000b2b0


	//   ....[41]....
        /*06b0*/ 	.word	0x0000d200


	//   ....[42]....
        /*06b4*/ 	.word	0x0000d250


	//   ....[43]....
        /*06b8*/ 	.word	0x0000d270


	//   ....[44]....
        /*06bc*/ 	.word	0x0000d290


	//   ....[45]....
        /*06c0*/ 	.word	0x0000eac0


	//   ....[46]....
        /*06c4*/ 	.word	0x0000eae0


	//   ....[47]....
        /*06c8*/ 	.word	0x0000eaf0


	//   ....[48]....
        /*06cc*/ 	.word	0x0000eb00


	//   ....[49]....
        /*06d0*/ 	.word	0x0000eed0


	//   ....[50]....
        /*06d4*/ 	.word	0x0000eef0


	//   ....[51]....
        /*06d8*/ 	.word	0x0000f060


	//   ....[52]....
        /*06dc*/ 	.word	0x0000f070


	//   ....[53]....
        /*06e0*/ 	.word	0x0000f1f0


	//   ....[54]....
        /*06e4*/ 	.word	0x0000f210


	//   ....[55]....
        /*06e8*/ 	.word	0x0000f390


	//   ....[56]....
        /*06ec*/ 	.word	0x0000f3a0


	//   ....[57]....
        /*06f0*/ 	.word	0x0000f720


	//   ....[58]....
        /*06f4*/ 	.word	0x0000f740


	//   ....[59]....
        /*06f8*/ 	.word	0x00010420


	//   ....[60]....
        /*06fc*/ 	.word	0x00010430


	//   ....[61]....
        /*0700*/ 	.word	0x00011860


	//   ....[62]....
        /*0704*/ 	.word	0x00011880


	//   ....[63]....
        /*0708*/ 	.word	0x00011a00


	//   ....[64]....
        /*070c*/ 	.word	0x00011a10


	//   ....[65]....
        /*0710*/ 	.word	0x00011b90


	//   ....[66]....
        /*0714*/ 	.word	0x00011bb0


	//   ....[67]....
        /*0718*/ 	.word	0x00011d30


	//   ....[68]....
        /*071c*/ 	.word	0x00011d40


	//   ....[69]....
        /*0720*/ 	.word	0x00011f50


	//   ....[70]....
        /*0724*/ 	.word	0x00011f70


	//   ....[71]....
        /*0728*/ 	.word	0x00012090


	//   ....[72]....
        /*072c*/ 	.word	0x000120d0


	//   ....[73]....
        /*0730*/ 	.word	0x00012100


	//   ....[74]....
        /*0734*/ 	.word	0x00012130


	//   ....[75]....
        /*0738*/ 	.word	0x00012160


	//   ....[76]....
        /*073c*/ 	.word	0x00012190


	//   ....[77]....
        /*0740*/ 	.word	0x000122e0


	//   ....[78]....
        /*0744*/ 	.word	0x00012320


	//   ....[79]....
        /*0748*/ 	.word	0x00012350


	//   ....[80]....
        /*074c*/ 	.word	0x00012380


	//   ....[81]....
        /*0750*/ 	.word	0x000123b0


	//   ....[82]....
        /*0754*/ 	.word	0x000123e0


	//   ....[83]....
        /*0758*/ 	.word	0x00012470


	//   ....[84]....
        /*075c*/ 	.word	0x000124b0


	//   ....[85]....
        /*0760*/ 	.word	0x000124c0


	//   ....[86]....
        /*0764*/ 	.word	0x00012520


	//   ....[87]....
        /*0768*/ 	.word	0x00012e10


	//   ....[88]....
        /*076c*/ 	.word	0x00012e50


	//   ....[89]....
        /*0770*/ 	.word	0x00012ea0


	//   ....[90]....
        /*0774*/ 	.word	0x00012ef0


	//   ....[91]....
        /*0778*/ 	.word	0x00012f40


	//   ....[92]....
        /*077c*/ 	.word	0x00012fb0


	//   ....[93]....
        /*0780*/ 	.word	0x00012ff0


	//   ....[94]....
        /*0784*/ 	.word	0x00013040


	//   ....[95]....
        /*0788*/ 	.word	0x000130a0


	//   ....[96]....
        /*078c*/ 	.word	0x00013100


	//   ....[97]....
        /*0790*/ 	.word	0x00013170


	//   ....[98]....
        /*0794*/ 	.word	0x000131e0


	//   ....[99]....
        /*0798*/ 	.word	0x00013240


	//   ....[100]....
        /*079c*/ 	.word	0x000132a0


	//   ....[101]....
        /*07a0*/ 	.word	0x00013300


	//   ....[102]....
        /*07a4*/ 	.word	0x00013370


	//   ....[103]....
        /*07a8*/ 	.word	0x000133d0


	//   ....[104]....
        /*07ac*/ 	.word	0x00013430


	//   ....[105]....
        /*07b0*/ 	.word	0x00013480


	//   ....[106]....
        /*07b4*/ 	.word	0x000134d0


	//   ....[107]....
        /*07b8*/ 	.word	0x00013520


	//   ....[108]....
        /*07bc*/ 	.word	0x00013570


	//   ....[109]....
        /*07c0*/ 	.word	0x000135d0


	//   ....[110]....
        /*07c4*/ 	.word	0x00013640


	//   ....[111]....
        /*07c8*/ 	.word	0x000136a0


	//   ....[112]....
        /*07cc*/ 	.word	0x00013700


	//   ....[113]....
        /*07d0*/ 	.word	0x00013760


	//   ....[114]....
        /*07d4*/ 	.word	0x000137d0


	//   ....[115]....
        /*07d8*/ 	.word	0x00013830


	//   ....[116]....
        /*07dc*/ 	.word	0x00013890


	//   ....[117]....
        /*07e0*/ 	.word	0x000138f0


	//   ....[118]....
        /*07e4*/ 	.word	0x00013960


	//   ....[119]....
        /*07e8*/ 	.word	0x000139c0


	//   ....[120]....
        /*07ec*/ 	.word	0x00013a20


	//   ....[121]....
        /*07f0*/ 	.word	0x00013a80


	//   ....[122]....
        /*07f4*/ 	.word	0x00013af0


	//   ....[123]....
        /*07f8*/ 	.word	0x00013b50


	//   ....[124]....
        /*07fc*/ 	.word	0x00013bb0


	//   ....[125]....
        /*0800*/ 	.word	0x00013c10


	//   ....[126]....
        /*0804*/ 	.word	0x00013c80


	//   ....[127]....
        /*0808*/ 	.word	0x00013ce0


	//   ....[128]....
        /*080c*/ 	.word	0x00013d40


	//   ....[129]....
        /*0810*/ 	.word	0x00013da0


	//   ....[130]....
        /*0814*/ 	.word	0x00013e10


	//   ....[131]....
        /*0818*/ 	.word	0x00013e60


	//   ....[132]....
        /*081c*/ 	.word	0x00013ea0


	//   ....[133]....
        /*0820*/ 	.word	0x00013ef0


	//   ....[134]....
        /*0824*/ 	.word	0x00013f40


	//   ....[135]....
        /*0828*/ 	.word	0x00013f90


	//   ....[136]....
        /*082c*/ 	.word	0x00014000


	//   ....[137]....
        /*0830*/ 	.word	0x00014050


	//   ....[138]....
        /*0834*/ 	.word	0x000140a0


	//   ....[139]....
        /*0838*/ 	.word	0x000140f0


	//   ....[140]....
        /*083c*/ 	.word	0x00014140


	//   ....[141]....
        /*0840*/ 	.word	0x00014190


	//   ....[142]....
        /*0844*/ 	.word	0x00014200


	//   ....[143]....
        /*0848*/ 	.word	0x00014240


	//   ....[144]....
        /*084c*/ 	.word	0x00014290


	//   ....[145]....
        /*0850*/ 	.word	0x000142e0


	//   ....[146]....
        /*0854*/ 	.word	0x00014340


	//----- nvinfo : EIATTR_EXIT_INSTR_OFFSETS
	.align		4
.L_1118:
        /*0858*/ 	.byte	0x04, 0x1c
        /*085a*/ 	.short	(.L_1120 - .L_1119)


	//   ....[0]....
.L_1119:
        /*085c*/ 	.word	0x00000f40


	//   ....[1]....
        /*0860*/ 	.word	0x00012de0


	//----- nvinfo : EIATTR_MAX_THREADS
	.align		4
.L_1120:
        /*0864*/ 	.byte	0x04, 0x05
        /*0866*/ 	.short	(.L_1122 - .L_1121)
.L_1121:
        /*0868*/ 	.word	0x00000100
        /*086c*/ 	.word	0x00000001
        /*0870*/ 	.word	0x00000001


	//----- nvinfo : EIATTR_CRS_STACK_SIZE
	.align		4
.L_1122:
        /*0874*/ 	.byte	0x04, 0x1e
        /*0876*/ 	.short	(.L_1124 - .L_1123)
.L_1123:
        /*0878*/ 	.word	0x00000000
.L_1124:


//--------------------- .nv.info._ZN7cutlass13device_kernelIN5flash19enable_sm80_to_sm89INS1_16FlashAttnFwdSm80INS1_25CollectiveMainloopFwdSm80ILi8ELi1ELb0EN4cute5tupleIJNS5_1CILi128EEENS7_ILi48EEENS7_ILi256EEEEEELi256ENS_6half_tEfNS_4arch4Sm80ELb1ELb0ELb0ELb1ELb0ELb1ELb1ELb1EEENS1_21CollectiveEpilogueFwdINS6_IJS8_SA_S9_EEENS6_IJNS7_ILi1EEESI_SI_EEESC_SE_Li256ELb1ELb1ELb1ELb0EEENS1_36VarlenDynamicPersistentTileSchedulerILi128ELi48ELi256ELi256ELb1ELb1ELb0ELb1ELb1ELb1EEEEEEEEEvNT_6ParamsE --------------------------
	.section	.nv.info._ZN7cutlass13device_kernelIN5flash19enable_sm80_to_sm89INS1_16FlashAttnFwdSm80INS1_25CollectiveMainloopFwdSm80ILi8ELi1ELb0EN4cute5tupleIJNS5_1CILi128EEENS7_ILi48EEENS7_ILi256EEEEEELi256ENS_6half_tEfNS_4arch4Sm80ELb1ELb0ELb0ELb1ELb0ELb1ELb1ELb1EEENS1_21CollectiveEpilogueFwdINS6_IJS8_SA_S9_EEENS6_IJNS7_ILi1EEESI_SI_EEESC_SE_Li256ELb1ELb1ELb1ELb0EEENS1_36VarlenDynamicPersistentTileSchedulerILi128ELi48ELi256ELi256ELb1ELb1ELb0ELb1ELb1ELb1EEEEEEEEEvNT_6ParamsE,"",@"SHT_CUDA_INFO"
	.sectionflags	@""
	.align	4


	//----- nvinfo : EIATTR_CUDA_API_VERSION
	.align		4
        /*0000*/ 	.byte	0x04, 0x37
        /*0002*/ 	.short	(.L_1126 - .L_1125)
.L_1125:
        /*0004*/ 	.word	0x00000082


	//----- nvinfo : EIATTR_SW2861232_WAR
	.align		4
.L_1126:
        /*0008*/ 	.byte	0x01, 0x35
	.zero		2


	//----- nvinfo : EIATTR_PARAM_CBANK
	.align		4
        /*000c*/ 	.byte	0x04, 0x0a
        /*000e*/ 	.short	(.L_1128 - .L_1127)
	.align		4
.L_1127:
        /*0010*/ 	.word	index@(.nv.constant0._ZN7cutlass13device_kernelIN5flash19enable_sm80_to_sm89INS1_16FlashAttnFwdSm80INS1_25CollectiveMainloopFwdSm80ILi8ELi1ELb0EN4cute5tupleIJNS5_1CILi128EEENS7_ILi48EEENS7_ILi256EEEEEELi256ENS_6half_tEfNS_4arch4Sm80ELb1ELb0ELb0ELb1ELb0ELb1ELb1ELb1EEENS1_21CollectiveEpilogueFwdINS6_IJS8_SA_S9_EEENS6_IJNS7_ILi1EEESI_SI_EEESC_SE_Li256ELb1ELb1ELb1ELb0EEENS1_36VarlenDynamicPersistentTileSchedulerILi128ELi48ELi256ELi256ELb1ELb1ELb0ELb1ELb1ELb1EEEEEEEEEvNT_6ParamsE)
        /*0014*/ 	.short	0x0160
        /*0016*/ 	.short	0x0438


	//----- nvinfo : EIATTR_CBANK_PARAM_SIZE
	.align		4
.L_1128:
        /*0018*/ 	.byte	0x03, 0x19
        /*001a*/ 	.short	0x0438


	//----- nvinfo : EIATTR_KPARAM_INFO
	.align		4
        /*001c*/ 	.byte	0x04, 0x17
        /*001e*/ 	.short	(.L_1130 - .L_1129)
.L_1129:
        /*0020*/ 	.word	0x00000000
        /*0024*/ 	.short	0x0000
        /*0026*/ 	.short	0x0000
        /*0028*/ 	.byte	0x00, 0xf0, 0xe1, 0x10


	//----- nvinfo : EIATTR_MAXREG_COUNT
	.align		4
.L_1130:
        /*002c*/ 	.byte	0x03, 0x1b
        /*002e*/ 	.short	0x00ff


	//----- nvinfo : EIATTR_NUM_BARRIERS
	.align		4
        /*0030*/ 	.byte	0x02, 0x4c
        /*0032*/ 	.byte	0x06
	.zero		1


	//----- nvinfo : EIATTR_ANNOTATIONS
	.align		4
        /*0034*/ 	.byte	0x04, 0x55
        /*0036*/ 	.short	(.L_1132 - .L_1131)


	//   ....[0]....
.L_1131:
        /* <DEDUP_REMOVED lines=53> */


	//----- nvinfo : EIATTR_MERCURY_ISA_VERSION
	.align		4
.L_1132:
        /*0378*/ 	.byte	0x03, 0x5f
        /*037a*/ 	.short	0x0000


	//----- nvinfo : EIATTR_INT_WARP_WIDE_INSTR_OFFSETS
	.align		4
        /*037c*/ 	.byte	0x04, 0x31
        /*037e*/ 	.short	(.L_1134 - .L_1133)


	//   ....[0]....
.L_1133:
        /*0380*/ 	.word	0x0001bc60


	//   ....[1]....
        /*0384*/ 	.word	0x0001bce0


	//----- nvinfo : EIATTR_COOP_GROUP_MASK_REGIDS
	.align		4
.L_1134:
        /*0388*/ 	.byte	0x04, 0x29
        /*038a*/ 	.short	(.L_1136 - .L_1135)


	//   ....[0]....
.L_1135:
        /*038c*/ 	.word	0xffffffff


	//   ....[1]....
        /*0390*/ 	.word	0xffffffff


	//   ....[2]....
        /*0394*/ 	.word	0xffffffff


	//   ....[3]....
        /*0398*/ 	.word	0xffffffff


	//   ....[4]....
        /*039c*/ 	.word	0xffffffff


	//   ....[5]....
        /*03a0*/ 	.word	0xffffffff


	//   ....[6]....
        /*03a4*/ 	.word	0xffffffff


	//   ....[7]....
        /*03a8*/ 	.word	0xffffffff


	//   ....[8]....
        /*03ac*/ 	.word	0xffffffff


	//   ....[9]....
        /*03b0*/ 	.word	0xffffffff


	//   ....[10]....
        /*03b4*/ 	.word	0xffffffff


	//   ....[11]....
        /*03b8*/ 	.word	0xffffffff


	//   ....[12]....
        /*03bc*/ 	.word	0xffffffff


	//   ....[13]....
        /*03c0*/ 	.word	0xffffffff


	//   ....[14]....
        /*03c4*/ 	.word	0xffffffff


	//   ....[15]....
        /*03c8*/ 	.word	0xffffffff


	//   ....[16]....
        /*03cc*/ 	.word	0xffffffff


	//   ....[17]....
        /*03d0*/ 	.word	0xffffffff


	//   ....[18]....
        /*03d4*/ 	.word	0xffffffff


	//   ....[19]....
        /*03d8*/ 	.word	0xffffffff


	//   ....[20]....
        /*03dc*/ 	.word	0xffffffff


	//   ....[21]....
        /*03e0*/ 	.word	0xffffffff


	//   ....[22]....
        /*03e4*/ 	.word	0xffffffff


	//   ....[23]....
        /*03e8*/ 	.word	0xffffffff


	//   ....[24]....
        /*03ec*/ 	.word	0xffffffff


	//   ....[25]....
        /*03f0*/ 	.word	0xffffffff


	//   ....[26]....
        /*03f4*/ 	.word	0xffffffff


	//   ....[27]....
        /*03f8*/ 	.word	0xffffffff


	//   ....[28]....
        /*03fc*/ 	.word	0xffffffff


	//   ....[29]....
        /*0400*/ 	.word	0xffffffff


	//   ....[30]....
        /*0404*/ 	.word	0xffffffff


	//   ....[31]....
        /*0408*/ 	.word	0xffffffff


	//   ....[32]....
        /*040c*/ 	.word	0xffffffff


	//   ....[33]....
        /*0410*/ 	.word	0xffffffff


	//   ....[34]....
        /*0414*/ 	.word	0xffffffff


	//   ....[35]....
        /*0418*/ 	.word	0xffffffff


	//   ....[36]....
        /*041c*/ 	.word	0xffffffff


	//   ....[37]....
        /*0420*/ 	.word	0xffffffff


	//   ....[38]....
        /*0424*/ 	.word	0xffffffff


	//   ....[39]....
        /*0428*/ 	.word	0xffffffff


	//   ....[40]....
        /*042c*/ 	.word	0xffffffff


	//   ....[41]....
        /*0430*/ 	.word	0xffffffff


	//   ....[42]....
        /*0434*/ 	.word	0xffffffff


	//   ....[43]....
        /*0438*/ 	.word	0xffffffff


	//   ....[44]....
        /*043c*/ 	.word	0xffffffff


	//   ....[45]....
        /*0440*/ 	.word	0xffffffff


	//   ....[46]....
        /*0444*/ 	.word	0xffffffff


	//   ....[47]....
        /*0448*/ 	.word	0xffffffff


	//   ....[48]....
        /*044c*/ 	.word	0xffffffff


	//   ....[49]....
        /*0450*/ 	.word	0xffffffff


	//   ....[50]....
        /*0454*/ 	.word	0xffffffff


	//   ....[51]....
        /*0458*/ 	.word	0xffffffff


	//   ....[52]....
        /*045c*/ 	.word	0xffffffff


	//   ....[53]....
        /*0460*/ 	.word	0xffffffff


	//   ....[54]....
        /*0464*/ 	.word	0xffffffff


	//   ....[55]....
        /*0468*/ 	.word	0xffffffff


	//   ....[56]....
        /*046c*/ 	.word	0xffffffff


	//   ....[57]....
        /*0470*/ 	.word	0xffffffff


	//   ....[58]....
        /*0474*/ 	.word	0xffffffff


	//   ....[59]....
        /*0478*/ 	.word	0xffffffff


	//   ....[60]....
        /*047c*/ 	.word	0xffffffff


	//   ....[61]....
        /*0480*/ 	.word	0xffffffff


	//   ....[62]....
        /*0484*/ 	.word	0xffffffff


	//   ....[63]....
        /*0488*/ 	.word	0xffffffff


	//   ....[64]....
        /*048c*/ 	.word	0xffffffff


	//   ....[65]....
        /*0490*/ 	.word	0xffffffff


	//   ....[66]....
        /*0494*/ 	.word	0xffffffff


	//   ....[67]....
        /*0498*/ 	.word	0xffffffff


	//   ....[68]....
        /*049c*/ 	.word	0xffffffff


	//   ....[69]....
        /*04a0*/ 	.word	0xffffffff


	//   ....[70]....
        /*04a4*/ 	.word	0xffffffff


	//   ....[71]....
        /*04a8*/ 	.word	0xffffffff


	//   ....[72]....
        /*04ac*/ 	.word	0xffffffff


	//   ....[73]....
        /*04b0*/ 	.word	0xffffffff


	//   ....[74]....
        /*04b4*/ 	.word	0xffffffff


	//   ....[75]....
        /*04b8*/ 	.word	0xffffffff


	//   ....[76]....
        /*04bc*/ 	.word	0xffffffff


	//   ....[77]....
        /*04c0*/ 	.word	0xffffffff


	//   ....[78]....
        /*04c4*/ 	.word	0xffffffff


	//   ....[79]....
        /*04c8*/ 	.word	0xffffffff


	//   ....[80]....
        /*04cc*/ 	.word	0xffffffff


	//   ....[81]....
        /*04d0*/ 	.word	0xffffffff


	//   ....[82]....
        /*04d4*/ 	.word	0xffffffff


	//   ....[83]....
        /*04d8*/ 	.word	0xffffffff


	//   ....[84]....
        /*04dc*/ 	.word	0xffffffff


	//   ....[85]....
        /*04e0*/ 	.word	0xffffffff


	//   ....[86]....
        /*04e4*/ 	.word	0xffffffff


	//   ....[87]....
        /*04e8*/ 	.word	0xffffffff


	//   ....[88]....
        /*04ec*/ 	.word	0xffffffff


	//   ....[89]....
        /*04f0*/ 	.word	0xffffffff


	//   ....[90]....
        /*04f4*/ 	.word	0xffffffff


	//   ....[91]....
        /*04f8*/ 	.word	0xffffffff


	//   ....[92]....
        /*04fc*/ 	.word	0xffffffff


	//   ....[93]....
        /*0500*/ 	.word	0xffffffff


	//   ....[94]....
        /*0504*/ 	.word	0xffffffff


	//   ....[95]....
        /*0508*/ 	.word	0xffffffff


	//   ....[96]....
        /*050c*/ 	.word	0xffffffff


	//   ....[97]....
        /*0510*/ 	.word	0xffffffff


	//   ....[98]....
        /*0514*/ 	.word	0xffffffff


	//   ....[99]....
        /*0518*/ 	.word	0xffffffff


	//   ....[100]....
        /*051c*/ 	.word	0xffffffff


	//   ....[101]....
        /*0520*/ 	.word	0xffffffff


	//   ....[102]....
        /*0524*/ 	.word	0xffffffff


	//   ....[103]....
        /*0528*/ 	.word	0xffffffff


	//   ....[104]....
        /*052c*/ 	.word	0xffffffff


	//   ....[105]....
        /*0530*/ 	.word	0xffffffff


	//   ....[106]....
        /*0534*/ 	.word	0xffffffff


	//   ....[107]....
        /*0538*/ 	.word	0xffffffff


	//   ....[108]....
        /*053c*/ 	.word	0xffffffff


	//   ....[109]....
        /*0540*/ 	.word	0xffffffff


	//   ....[110]....
        /*0544*/ 	.word	0xffffffff


	//   ....[111]....
        /*0548*/ 	.word	0xffffffff


	//   ....[112]....
        /*054c*/ 	.word	0xffffffff


	//   ....[113]....
        /*0550*/ 	.word	0xffffffff


	//   ....[114]....
        /*0554*/ 	.word	0xffffffff


	//   ....[115]....
        /*0558*/ 	.word	0xffffffff


	//   ....[116]....
        /*055c*/ 	.word	0xffffffff


	//   ....[117]....
        /*0560*/ 	.word	0xffffffff


	//   ....[118]....
        /*0564*/ 	.word	0xffffffff


	//   ....[119]....
        /*0568*/ 	.word	0xffffffff


	//   ....[120]....
        /*056c*/ 	.word	0xffffffff


	//   ....[121]....
        /*0570*/ 	.word	0xffffffff


	//   ....[122]....
        /*0574*/ 	.word	0xffffffff


	//   ....[123]....
        /*0578*/ 	.word	0xffffffff


	//   ....[124]....
        /*057c*/ 	.word	0xffffffff


	//   ....[125]....
        /*0580*/ 	.word	0xffffffff


	//   ....[126]....
        /*0584*/ 	.word	0xffffffff


	//   ....[127]....
        /*0588*/ 	.word	0xffffffff


	//   ....[128]....
        /*058c*/ 	.word	0xffffffff


	//   ....[129]....
        /*0590*/ 	.word	0xffffffff


	//   ....[130]....
        /*0594*/ 	.word	0xffffffff


	//   ....[131]....
        /*0598*/ 	.word	0xffffffff


	//   ....[132]....
        /*059c*/ 	.word	0xffffffff


	//   ....[133]....
        /*05a0*/ 	.word	0xffffffff


	//   ....[134]....
        /*05a4*/ 	.word	0xffffffff


	//   ....[135]....
        /*05a8*/ 	.word	0xffffffff


	//   ....[136]....
        /*05ac*/ 	.word	0xffffffff


	//   ....[137]....
        /*05b0*/ 	.word	0xffffffff


	//   ....[138]....
        /*05b4*/ 	.word	0xffffffff


	//   ....[139]....
        /*05b8*/ 	.word	0xffffffff


	//   ....[140]....
        /*05bc*/ 	.word	0xffffffff


	//   ....[141]....
        /*05c0*/ 	.word	0xffffffff


	//   ....[142]....
        /*05c4*/ 	.word	0xffffffff


	//   ....[143]....
        /*05c8*/ 	.word	0xffffffff


	//   ....[144]....
        /*05cc*/ 	.word	0xffffffff


	//   ....[145]....
        /*05d0*/ 	.word	0xffffffff


	//   ....[146]....
        /*05d4*/ 	.word	0xffffffff


	//   ....[147]....
        /*05d8*/ 	.word	0xffffffff


	//   ....[148]....
        /*05dc*/ 	.word	0xffffffff


	//   ....[149]....
        /*05e0*/ 	.word	0xffffffff


	//   ....[150]....
        /*05e4*/ 	.word	0xffffffff


	//   ....[151]....
        /*05e8*/ 	.word	0xffffffff


	//   ....[152]....
        /*05ec*/ 	.word	0xffffffff


	//   ....[153]....
        /*05f0*/ 	.word	0xffffffff


	//   ....[154]....
        /*05f4*/ 	.word	0xffffffff


	//   ....[155]....
        /*05f8*/ 	.word	0xffffffff


	//   ....[156]....
        /*05fc*/ 	.word	0xffffffff


	//   ....[157]....
        /*0600*/ 	.word	0xffffffff


	//   ....[158]....
        /*0604*/ 	.word	0xffffffff


	//   ....[159]....
        /*0608*/ 	.word	0xffffffff


	//   ....[160]....
        /*060c*/ 	.word	0xffffffff


	//   ....[161]....
        /*0610*/ 	.word	0xffffffff


	//   ....[162]....
        /*0614*/ 	.word	0xffffffff


	//   ....[163]....
        /*0618*/ 	.word	0xffffffff


	//   ....[164]....
        /*061c*/ 	.word	0xffffffff


	//   ....[165]....
        /*0620*/ 	.word	0xffffffff


	//   ....[166]....
        /*0624*/ 	.word	0xffffffff


	//   ....[167]....
        /*0628*/ 	.word	0xffffffff


	//   ....[168]....
        /*062c*/ 	.word	0xffffffff


	//   ....[169]....
        /*0630*/ 	.word	0xffffffff


	//   ....[170]....
        /*0634*/ 	.word	0xffffffff


	//   ....[171]....
        /*0638*/ 	.word	0xffffffff


	//   ....[172]....
        /*063c*/ 	.word	0xffffffff


	//   ....[173]....
        /*0640*/ 	.word	0xffffffff


	//   ....[174]....
        /*0644*/ 	.word	0xffffffff


	//   ....[175]....
        /*0648*/ 	.word	0xffffffff


	//   ....[176]....
        /*064c*/ 	.word	0xffffffff


	//   ....[177]....
        /*0650*/ 	.word	0xffffffff


	//   ....[178]....
        /*0654*/ 	.word	0xffffffff


	//----- nvinfo : EIATTR_COOP_GROUP_INSTR_OFFSETS
	.align		4
.L_1136:
        /*0658*/ 	.byte	0x04, 0x28
        /*065a*/ 	.short	(.L_1138 - .L_1137)


	//   ....[0]....
.L_1137:
        /*065c*/ 	.word	0x00000050


	//   ....[1]....
        /*0660*/ 	.word	0x00000210


	//   ....[2]....
        /*0664*/ 	.word	0x00000240


	//   ....[3]....
        /*0668*/ 	.word	0x00000270


	//   ....[4]....
        /*066c*/ 	.word	0x000002a0


	//   ....[5]....
        /*0670*/ 	.word	0x000002d0


	//   ....[6]....
        /*0674*/ 	.word	0x00000300


	//   ....[7]....
        /*0678*/ 	.word	0x00000470


	//   ....[8]....
        /*067c*/ 	.word	0x000004b0


	//   ....[9]....
        /*0680*/ 	.word	0x000004e0


	//   ....[10]....
        /*0684*/ 	.word	0x00000510


	//   ....[11]....
        /*0688*/ 	.word	0x00000540


	//   ....[12]....
        /*068c*/ 	.word	0x00000570


	//   ....[13]....
        /*0690*/ 	.word	0x00000600


	//   ....[14]....
        /*0694*/ 	.word	0x00000650


	//   ....[15]....
        /*0698*/ 	.word	0x00000670


	//   ....[16]....
        /*069c*/ 	.word	0x000006d0


	//   ....[17]....
        /*06a0*/ 	.word	0x00009a50


	//   ....[18]....
        /*06a4*/ 	.word	0x00009a70


	//   ....[19]....
        /*06a8*/ 	.word	0x00009c40


	//   ....[20]....
        /*06ac*/ 	.word	0x00009c50


	//   ....[21]....
        /*06b0*/ 	.word	0x00009dd0


	//   ....[22]....
        /*06b4*/ 	.word	0x00009df0


	//   ....[23]....
        /*06b8*/ 	.word	0x00009f70


	//   ....[24]....
        /*06bc*/ 	.word	0x00009f80


	//   ....[25]....
        /*06c0*/ 	.word	0x0000a700


	//   ....[26]....
        /*06c4*/ 	.word	0x0000a720


	//   ....[27]....
        /*06c8*/ 	.word	0x0000a740


	//   ....[28]....
        /*06cc*/ 	.word	0x0000a750


	//   ....[29]....
        /*06d0*/ 	.word	0x0000abc0


	//   ....[30]....
        /*06d4*/ 	.word	0x0000ac00


	//   ....[31]....
        /*06d8*/ 	.word	0x0000ac40


	//   ....[32]....
        /*06dc*/ 	.word	0x0000ac80


	//   ....[33]....
        /*06e0*/ 	.word	0x0000b130


	//   ....[34]....
        /*06e4*/ 	.word	0x0000b170


	//   ....[35]....
        /*06e8*/ 	.word	0x0000b1b0


	//   ....[36]....
        /*06ec*/ 	.word	0x0000b1f0


	//   ....[37]....
        /*06f0*/ 	.word	0x0000b610


	//   ....[38]....
        /*06f4*/ 	.word	0x0000b660


	//   ....[39]....
        /*06f8*/ 	.word	0x0000b6c0


	//   ....[40]....
        /*06fc*/ 	.word	0x0000b700


	//   ....[41]....
        /*0700*/ 	.word	0x0000ec50


	//   ....[42]....
        /*0704*/ 	.word	0x0000ec70


	//   ....[43]....
        /*0708*/ 	.word	0x0000ec90


	//   ....[44]....
        /*070c*/ 	.word	0x0000eca0


	//   ....[45]....
        /*0710*/ 	.word	0x0000eea0


	//   ....[46]....
        /*0714*/ 	.word	0x0000f040


	//   ....[47]....
        /*0718*/ 	.word	0x0000f080


	//   ....[48]....
        /*071c*/ 	.word	0x0000f0c0


	//   ....[49]....
        /*0720*/ 	.word	0x0000f340


	//   ....[50]....
        /*0724*/ 	.word	0x0000f450


	//   ....[51]....
        /*0728*/ 	.word	0x0000f4b0


	//   ....[52]....
        /*072c*/ 	.word	0x0000f4f0


	//   ....[53]....
        /*0730*/ 	.word	0x0000f790


	//   ....[54]....
        /*0734*/ 	.word	0x0000f880


	//   ....[55]....
        /*0738*/ 	.word	0x0000f900


	//   ....[56]....
        /*073c*/ 	.word	0x0000f950


	//   ....[57]....
        /*0740*/ 	.word	0x00014510


	//   ....[58]....
        /*0744*/ 	.word	0x00014520


	//   ....[59]....
        /*0748*/ 	.word	0x00014890


	//   ....[60]....
        /*074c*/ 	.word	0x00014a20


	//   ....[61]....
        /*0750*/ 	.word	0x00014a50


	//   ....[62]....
        /*0754*/ 	.word	0x00014ab0


	//   ....[63]....
        /*0758*/ 	.word	0x00016c60


	//   ....[64]....
        /*075c*/ 	.word	0x00016c70


	//   ....[65]....
        /*0760*/ 	.word	0x00016fc0


	//   ....[66]....
        /*0764*/ 	.word	0x000170b0


	//   ....[67]....
        /*0768*/ 	.word	0x00017480


	//   ....[68]....
        /*076c*/ 	.word	0x00017580


	//   ....[69]....
        /*0770*/ 	.word	0x00019aa0


	//   ....[70]....
        /*0774*/ 	.word	0x00019ab0


	//   ....[71]....
        /*0778*/ 	.word	0x00019ae0


	//   ....[72]....
        /*077c*/ 	.word	0x00019af0


	//   ....[73]....
        /*0780*/ 	.word	0x0001b230


	//   ....[74]....
        /*0784*/ 	.word	0x0001b260


	//   ....[75]....
        /*0788*/ 	.word	0x0001b270


	//   ....[76]....
        /*078c*/ 	.word	0x0001b2a0


	//   ....[77]....
        /*0790*/ 	.word	0x0001cb20


	//   ....[78]....
        /*0794*/ 	.word	0x0001cb30


	//   ....[79]....
        /*0798*/ 	.word	0x0001cb60


	//   ....[80]....
        /*079c*/ 	.word	0x0001cb80


	//   ....[81]....
        /*07a0*/ 	.word	0x0001cf90


	//   ....[82]....
        /*07a4*/ 	.word	0x0001cfb0


	//   ....[83]....
        /*07a8*/ 	.word	0x0001d180


	//   ....[84]....
        /*07ac*/ 	.word	0x0001d190


	//   ....[85]....
        /*07b0*/ 	.word	0x0001d300


	//   ....[86]....
        /*07b4*/ 	.word	0x0001d320


	//   ....[87]....
        /*07b8*/ 	.word	0x0001d490


	//   ....[88]....
        /*07bc*/ 	.word	0x0001d4a0


	//   ....[89]....
        /*07c0*/ 	.word	0x0001d820


	//   ....[90]....
        /*07c4*/ 	.word	0x0001d840


	//   ....[91]....
        /*07c8*/ 	.word	0x0001e500


	//   ....[92]....
        /*07cc*/ 	.word	0x0001e510


	//   ....[93]....
        /*07d0*/ 	.word	0x0001f990


	//   ....[94]....
        /*07d4*/ 	.word	0x0001f9b0


	//   ....[95]....
        /*07d8*/ 	.word	0x0001fb90


	//   ....[96]....
        /*07dc*/ 	.word	0x0001fba0


	//   ....[97]....
        /*07e0*/ 	.word	0x0001fd10


	//   ....[98]....
        /*07e4*/ 	.word	0x0001fd30


	//   ....[99]....
        /*07e8*/ 	.word	0x0001fea0


	//   ....[100]....
        /*07ec*/ 	.word	0x0001feb0


	//   ....[101]....
        /*07f0*/ 	.word	0x000200e0


	//   ....[102]....
        /*07f4*/ 	.word	0x00020100


	//   ....[103]....
        /*07f8*/ 	.word	0x00020230


	//   ....[104]....
        /*07fc*/ 	.word	0x00020270


	//   ....[105]....
        /*0800*/ 	.word	0x000202a0


	//   ....[106]....
        /*0804*/ 	.word	0x000202d0


	//   ....[107]....
        /*0808*/ 	.word	0x00020300


	//   ....[108]....
        /*080c*/ 	.word	0x00020330


	//   ....[109]....
        /*0810*/ 	.word	0x00020490


	//   ....[110]....
        /*0814*/ 	.word	0x000204d0


	//   ....[111]....
        /*0818*/ 	.word	0x00020500


	//   ....[112]....
        /*081c*/ 	.word	0x00020530


	//   ....[113]....
        /*0820*/ 	.word	0x00020560


	//   ....[114]....
        /*0824*/ 	.word	0x00020590


	//   ....[115]....
        /*0828*/ 	.word	0x00020620


	//   ....[116]....
        /*082c*/ 	.word	0x00020680


	//   ....[117]....
        /*0830*/ 	.word	0x00020690


	//   ....[118]....
        /*0834*/ 	.word	0x000206f0


	//   ....[119]....
        /*0838*/ 	.word	0x00021170


	//   ....[120]....
        /*083c*/ 	.word	0x000211d0


	//   ....[121]....
        /*0840*/ 	.word	0x00021220


	//   ....[122]....
        /*0844*/ 	.word	0x00021270


	//   ....[123]....
        /*0848*/ 	.word	0x000212c0


	//   ....[124]....
        /*084c*/ 	.word	0x00021330


	//   ....[125]....
        /*0850*/ 	.word	0x00021380


	//   ....[126]....
        /*0854*/ 	.word	0x000213f0


	//   ....[127]....
        /*0858*/ 	.word	0x00021460


	//   ....[128]....
        /*085c*/ 	.word	0x000214c0


	//   ....[129]....
        /*0860*/ 	.word	0x00021530


	//   ....[130]....
        /*0864*/ 	.word	0x000215a0


	//   ....[131]....
        /*0868*/ 	.word	0x00021610


	//   ....[132]....
        /*086c*/ 	.word	0x00021670


	//   ....[133]....
        /*0870*/ 	.word	0x000216e0


	//   ....[134]....
        /*0874*/ 	.word	0x00021750


	//   ....[135]....
        /*0878*/ 	.word	0x000217c0


	//   ....[136]....
        /*087c*/ 	.word	0x00021820


	//   ....[137]....
        /*0880*/ 	.word	0x00021880


	//   ....[138]....
        /*0884*/ 	.word	0x000218e0


	//   ....[139]....
        /*0888*/ 	.word	0x00021930


	//   ....[140]....
        /*088c*/ 	.word	0x00021980


	//   ....[141]....
        /*0890*/ 	.word	0x000219f0


	//   ....[142]....
        /*0894*/ 	.word	0x00021a60


	//   ....[143]....
        /*0898*/ 	.word	0x00021ad0


	//   ....[144]....
        /*089c*/ 	.word	0x00021b30


	//   ....[145]....
        /*08a0*/ 	.word	0x00021ba0


	//   ....[146]....
        /*08a4*/ 	.word	0x00021c10


	//   ....[147]....
        /*08a8*/ 	.word	0x00021c80


	//   ....[148]....
        /*08ac*/ 	.word	0x00021ce0


	//   ....[149]....
        /*08b0*/ 	.word	0x00021d50


	//   ....[150]....
        /*08b4*/ 	.word	0x00021dc0


	//   ....[151]....
        /*08b8*/ 	.word	0x00021e30


	//   ....[152]....
        /*08bc*/ 	.word	0x00021e90


	//   ....[153]....
        /*08c0*/ 	.word	0x00021f00


	//   ....[154]....
        /*08c4*/ 	.word	0x00021f70


	//   ....[155]....
        /*08c8*/ 	.word	0x00021fe0


	//   ....[156]....
        /*08cc*/ 	.word	0x00022040


	//   ....[157]....
        /*08d0*/ 	.word	0x000220b0


	//   ....[158]....
        /*08d4*/ 	.word	0x00022120


	//   ....[159]....
        /*08d8*/ 	.word	0x00022190


	//   ....[160]....
        /*08dc*/ 	.word	0x000221f0


	//   ....[161]....
        /*08e0*/ 	.word	0x00022260


	//   ....[162]....
        /*08e4*/ 	.word	0x000222d0


	//   ....[163]....
        /*08e8*/ 	.word	0x00022320


	//   ....[164]....
        /*08ec*/ 	.word	0x00022360


	//   ....[165]....
        /*08f0*/ 	.word	0x000223b0


	//   ....[166]....
        /*08f4*/ 	.word	0x00022400


	//   ....[167]....
        /*08f8*/ 	.word	0x00022450


	//   ....[168]....
        /*08fc*/ 	.word	0x000224c0


	//   ....[169]....
        /*0900*/ 	.word	0x00022510


	//   ....[170]....
        /*0904*/ 	.word	0x00022560


	//   ....[171]....
        /*0908*/ 	.word	0x000225b0


	//   ....[172]....
        /*090c*/ 	.word	0x00022600


	//   ....[173]....
        /*0910*/ 	.word	0x00022650


	//   ....[174]....
        /*0914*/ 	.word	0x000226c0


	//   ....[175]....
        /*0918*/ 	.word	0x00022710


	//   ....[176]....
        /*091c*/ 	.word	0x00022780


	//   ....[177]....
        /*0920*/ 	.word	0x000227e0


	//   ....[178]....
        /*0924*/ 	.word	0x00022850


	//----- nvinfo : EIATTR_EXIT_INSTR_OFFSETS
	.align		4
.L_1138:
        /*0928*/ 	.byte	0x04, 0x1c
        /*092a*/ 	.short	(.L_1140 - .L_1139)


	//   ....[0]....
.L_1139:
        /*092c*/ 	.word	0x000010f0


	//   ....[1]....
        /*0930*/ 	.word	0x00021130


	//----- nvinfo : EIATTR_MAX_THREADS
	.align		4
.L_1140:
        /*0934*/ 	.byte	0x04, 0x05
        /*0936*/ 	.short	(.L_1142 - .L_1141)
.L_1141:
        /*0938*/ 	.word	0x00000100
        /*093c*/ 	.word	0x00000001
        /*0940*/ 	.word	0x00000001


	//----- nvinfo : EIATTR_CRS_STACK_SIZE
	.align		4
.L_1142:
        /*0944*/ 	.byte	0x04, 0x1e
        /*0946*/ 	.short	(.L_1144 - .L_1143)
.L_1143:
        /*0948*/ 	.word	0x00000000
.L_1144:


//--------------------- .nv.callgraph             --------------------------
	.section	.nv.callgraph,"",@"SHT_CUDA_CALLGRAPH"
	.align	4
	.sectionentsize	8
	.align		4
        /*0000*/ 	.word	0x00000000
	.align		4
        /*0004*/ 	.word	0xffffffff
	.align		4
        /*0008*/ 	.word	0x00000000
	.align		4
        /*000c*/ 	.word	0xfffffffe
	.align		4
        /*0010*/ 	.word	0x00000000
	.align		4
        /*0014*/ 	.word	0xfffffffd
	.align		4
        /*0018*/ 	.word	0x00000000
	.align		4
        /*001c*/ 	.word	0xfffffffc


//--------------------- .nv.rel.action            --------------------------
	.section	.nv.rel.action,"",@"SHT_CUDA_RELOCINFO"
	.align	8
	.sectionentsize	8
        /*0000*/ 	.byte	0x73, 0x00, 0x00, 0x00, 0x00, 0x00, 0x00, 0x00, 0x00, 0x00, 0x00, 0x11, 0x25, 0x00, 0x05, 0x36


//--------------------- .nv.constant4             --------------------------
	.section	.nv.constant4,"a",@progbits
	.align	8
	.align		8
.nv.constant4:
        /*0000*/ 	.dword	_ZN83_INTERNAL_63ead672_47_flash_fwd_hdim256_fp16_split_softcapall_sm80_cu_49158569_32764cuda3std3__45__cpo5beginE
	.align		8
        /*0008*/ 	.dword	_ZN83_INTERNAL_63ead672_47_flash_fwd_hdim256_fp16_split_softcapall_sm80_cu_49158569_32764cuda3std3__45__cpo3endE
	.align		8
        /*0010*/ 	.dword	_ZN83_INTERNAL_63ead672_47_flash_fwd_hdim256_fp16_split_softcapall_sm80_cu_49158569_32764cuda3std3__45__cpo6cbeginE
	.align		8
        /*0018*/ 	.dword	_ZN83_INTERNAL_63ead672_47_flash_fwd_hdim256_fp16_split_softcapall_sm80_cu_49158569_32764cuda3std3__45__cpo4cendE
	.align		8
        /*0020*/ 	.dword	_ZN83_INTERNAL_63ead672_47_flash_fwd_hdim256_fp16_split_softcapall_sm80_cu_49158569_32764cuda3std3__485_GLOBAL__N__63ead672_47_flash_fwd_hdim256_fp16_split_softcapall_sm80_cu_49158569_32766ignoreE
	.align		8
        /*0028*/ 	.dword	_ZN83_INTERNAL_63ead672_47_flash_fwd_hdim256_fp16_split_softcapall_sm80_cu_49158569_32764cuda3std3__419piecewise_constructE
	.align		8
        /*0030*/ 	.dword	_ZN83_INTERNAL_63ead672_47_flash_fwd_hdim256_fp16_split_softcapall_sm80_cu_49158569_32764cuda3std3__48in_placeE
	.align		8
        /*0038*/ 	.dword	_ZN83_INTERNAL_63ead672_47_flash_fwd_hdim256_fp16_split_softcapall_sm80_cu_49158569_32764cuda3std6ranges3__45__cpo4swapE
	.align		8
        /*0040*/ 	.dword	_ZN83_INTERNAL_63ead672_47_flash_fwd_hdim256_fp16_split_softcapall_sm80_cu_49158569_32764cuda3std6ranges3__45__cpo9iter_moveE
	.align		8
        /*0048*/ 	.dword	_ZN83_INTERNAL_63ead672_47_flash_fwd_hdim256_fp16_split_softcapall_sm80_cu_49158569_32764cute7productE
	.align		8
        /*0050*/ 	.dword	_ZN83_INTERNAL_63ead672_47_flash_fwd_hdim256_fp16_split_softcapall_sm80_cu_49158569_32764cute1_E


//--------------------- .nv.constant0._ZN7cutlass13device_kernelIN5flash19enable_sm80_to_sm89INS1_16FlashAttnFwdSm80INS1_25CollectiveMainloopFwdSm80ILi8ELi1ELb1EN4cute5tupleIJNS5_1CILi128EEENS7_ILi64EEENS7_ILi256EEEEEELi256ENS_6half_tEfNS_4arch4Sm80ELb0ELb0ELb1ELb0ELb0ELb0ELb1ELb1EEENS1_21CollectiveEpilogueFwdINS6_IJS8_SA_S9_EEENS6_IJNS7_ILi1EEESI_SI_EEESC_SE_Li256ELb0ELb1ELb1ELb0EEENS1_19SingleTileSchedulerILb0ELb1ELb1ELi128EEEEEEEEEvNT_6ParamsE --------------------------
	.section	.nv.constant0._ZN7cutlass13device_kernelIN5flash19enable_sm80_to_sm89INS1_16FlashAttnFwdSm80INS1_25CollectiveMainloopFwdSm80ILi8ELi1ELb1EN4cute5tupleIJNS5_1CILi128EEENS7_ILi64EEENS7_ILi256EEEEEELi256ENS_6half_tEfNS_4arch4Sm80ELb0ELb0ELb1ELb0ELb0ELb0ELb1ELb1EEENS1_21CollectiveEpilogueFwdINS6_IJS8_SA_S9_EEENS6_IJNS7_ILi1EEESI_SI_EEESC_SE_Li256ELb0ELb1ELb1ELb0EEENS1_19SingleTileSchedulerILb0ELb1ELb1ELi128EEEEEEEEEvNT_6ParamsE,"a",@progbits
	.sectionflags	@""
	.align	4
.nv.constant0._ZN7cutlass13device_kernelIN5flash19enable_sm80_to_sm89INS1_16FlashAttnFwdSm80INS1_25CollectiveMainloopFwdSm80ILi8ELi1ELb1EN4cute5tupleIJNS5_1CILi128EEENS7_ILi64EEENS7_ILi256EEEEEELi256ENS_6half_tEfNS_4arch4Sm80ELb0ELb0ELb1ELb0ELb0ELb0ELb1ELb1EEENS1_21CollectiveEpilogueFwdINS6_IJS8_SA_S9_EEENS6_IJNS7_ILi1EEESI_SI_EEESC_SE_Li256ELb0ELb1ELb1ELb0EEENS1_19SingleTileSchedulerILb0ELb1ELb1ELi128EEEEEEEEEvNT_6ParamsE:
	.zero		1400


//--------------------- .nv.constant0._ZN7cutlass13device_kernelIN5flash19enable_sm80_to_sm89INS1_16FlashAttnFwdSm80INS1_25CollectiveMainloopFwdSm80ILi8ELi1ELb1EN4cute5tupleIJNS5_1CILi128EEENS7_ILi48EEENS7_ILi256EEEEEELi256ENS_6half_tEfNS_4arch4Sm80ELb0ELb0ELb1ELb1ELb0ELb0ELb1ELb1EEENS1_21CollectiveEpilogueFwdINS6_IJS8_SA_S9_EEENS6_IJNS7_ILi1EEESI_SI_EEESC_SE_Li256ELb1ELb1ELb1ELb0EEENS1_36VarlenDynamicPersistentTileSchedulerILi128ELi48ELi256ELi256ELb1ELb1ELb0ELb0ELb1ELb1EEEEEEEEEvNT_6ParamsE --------------------------
	.section	.nv.constant0._ZN7cutlass13device_kernelIN5flash19enable_sm80_to_sm89INS1_16FlashAttnFwdSm80INS1_25CollectiveMainloopFwdSm80ILi8ELi1ELb1EN4cute5tupleIJNS5_1CILi128EEENS7_ILi48EEENS7_ILi256EEEEEELi256ENS_6half_tEfNS_4arch4Sm80ELb0ELb0ELb1ELb1ELb0ELb0ELb1ELb1EEENS1_21CollectiveEpilogueFwdINS6_IJS8_SA_S9_EEENS6_IJNS7_ILi1EEESI_SI_EEESC_SE_Li256ELb1ELb1ELb1ELb0EEENS1_36VarlenDynamicPersistentTileSchedulerILi128ELi48ELi256ELi256ELb1ELb1ELb0ELb0ELb1ELb1EEEEEEEEEvNT_6ParamsE,"a",@progbits
	.sectionflags	@""
	.align	4
.nv.constant0._ZN7cutlass13device_kernelIN5flash19enable_sm80_to_sm89INS1_16FlashAttnFwdSm80INS1_25CollectiveMainloopFwdSm80ILi8ELi1ELb1EN4cute5tupleIJNS5_1CILi128EEENS7_ILi48EEENS7_ILi256EEEEEELi256ENS_6half_tEfNS_4arch4Sm80ELb0ELb0ELb1ELb1ELb0ELb0ELb1ELb1EEENS1_21CollectiveEpilogueFwdINS6_IJS8_SA_S9_EEENS6_IJNS7_ILi1EEESI_SI_EEESC_SE_Li256ELb1ELb1ELb1ELb0EEENS1_36VarlenDynamicPersistentTileSchedulerILi128ELi48ELi256ELi256ELb1ELb1ELb0ELb0ELb1ELb1EEEEEEEEEvNT_6ParamsE:
	.zero		1432


//--------------------- .nv.constant0._ZN7cutlass13device_kernelIN5flash19enable_sm80_to_sm89INS1_16FlashAttnFwdSm80INS1_25CollectiveMainloopFwdSm80ILi8ELi1ELb0EN4cute5tupleIJNS5_1CILi128EEENS7_ILi32EEENS7_ILi256EEEEEELi256ENS_6half_tEfNS_4arch4Sm80ELb0ELb0ELb1ELb1ELb0ELb1ELb1ELb1EEENS1_21CollectiveEpilogueFwdINS6_IJS8_SA_S9_EEENS6_IJNS7_ILi1EEESI_SI_EEESC_SE_Li256ELb1ELb1ELb1ELb0EEENS1_36VarlenDynamicPersistentTileSchedulerILi128ELi32ELi256ELi256ELb1ELb1ELb0ELb0ELb1ELb1EEEEEEEEEvNT_6ParamsE --------------------------
	.section	.nv.constant0._ZN7cutlass13device_kernelIN5flash19enable_sm80_to_sm89INS1_16FlashAttnFwdSm80INS1_25CollectiveMainloopFwdSm80ILi8ELi1ELb0EN4cute5tupleIJNS5_1CILi128EEENS7_ILi32EEENS7_ILi256EEEEEELi256ENS_6half_tEfNS_4arch4Sm80ELb0ELb0ELb1ELb1ELb0ELb1ELb1ELb1EEENS1_21CollectiveEpilogueFwdINS6_IJS8_SA_S9_EEENS6_IJNS7_ILi1EEESI_SI_EEESC_SE_Li256ELb1ELb1ELb1ELb0EEENS1_36VarlenDynamicPersistentTileSchedulerILi128ELi32ELi256ELi256ELb1ELb1ELb0ELb0ELb1ELb1EEEEEEEEEvNT_6ParamsE,"a",@progbits
	.sectionflags	@""
	.align	4
.nv.constant0._ZN7cutlass13device_kernelIN5flash19enable_sm80_to_sm89INS1_16FlashAttnFwdSm80INS1_25CollectiveMainloopFwdSm80ILi8ELi1ELb0EN4cute5tupleIJNS5_1CILi128EEENS7_ILi32EEENS7_ILi256EEEEEELi256ENS_6half_tEfNS_4arch4Sm80ELb0ELb0ELb1ELb1ELb0ELb1ELb1ELb1EEENS1_21CollectiveEpilogueFwdINS6_IJS8_SA_S9_EEENS6_IJNS7_ILi1EEESI_SI_EEESC_SE_Li256ELb1ELb1ELb1ELb0EEENS1_36VarlenDynamicPersistentTileSchedulerILi128ELi32ELi256ELi256ELb1ELb1ELb0ELb0ELb1ELb1EEEEEEEEEvNT_6ParamsE:
	.zero		1432


//--------------------- .nv.constant0._ZN7cutlass13device_kernelIN5flash19enable_sm80_to_sm89INS1_16FlashAttnFwdSm80INS1_25CollectiveMainloopFwdSm80ILi8ELi1ELb1EN4cute5tupleIJNS5_1CILi128EEENS7_ILi48EEENS7_ILi256EEEEEELi256ENS_6half_tEfNS_4arch4Sm80ELb0ELb1ELb1ELb0ELb0ELb0ELb1ELb1EEENS1_21CollectiveEpilogueFwdINS6_IJS8_SA_S9_EEENS6_IJNS7_ILi1EEESI_SI_EEESC_SE_Li256ELb0ELb1ELb1ELb0EEENS1_19SingleTileSchedulerILb0ELb1ELb1ELi128EEEEEEEEEvNT_6ParamsE --------------------------
	.section	.nv.constant0._ZN7cutlass13device_kernelIN5flash19enable_sm80_to_sm89INS1_16FlashAttnFwdSm80INS1_25CollectiveMainloopFwdSm80ILi8ELi1ELb1EN4cute5tupleIJNS5_1CILi128EEENS7_ILi48EEENS7_ILi256EEEEEELi256ENS_6half_tEfNS_4arch4Sm80ELb0ELb1ELb1ELb0ELb0ELb0ELb1ELb1EEENS1_21CollectiveEpilogueFwdINS6_IJS8_SA_S9_EEENS6_IJNS7_ILi1EEESI_SI_EEESC_SE_Li256ELb0ELb1ELb1ELb0EEENS1_19SingleTileSchedulerILb0ELb1ELb1ELi128EEEEEEEEEvNT_6ParamsE,"a",@progbits
	.sectionflags	@""
	.align	4
.nv.constant0._ZN7cutlass13device_kernelIN5flash19enable_sm80_to_sm89INS1_16FlashAttnFwdSm80INS1_25CollectiveMainloopFwdSm80ILi8ELi1ELb1EN4cute5tupleIJNS5_1CILi128EEENS7_ILi48EEENS7_ILi256EEEEEELi256ENS_6half_tEfNS_4arch4Sm80ELb0ELb1ELb1ELb0ELb0ELb0ELb1ELb1EEENS1_21CollectiveEpilogueFwdINS6_IJS8_SA_S9_EEENS6_IJNS7_ILi1EEESI_SI_EEESC_SE_Li256ELb0ELb1ELb1ELb0EEENS1_19SingleTileSchedulerILb0ELb1ELb1ELi128EEEEEEEEEvNT_6ParamsE:
	.zero		1400


//--------------------- .nv.constant0._ZN7cutlass13device_kernelIN5flash19enable_sm80_to_sm89INS1_16FlashAttnFwdSm80INS1_25CollectiveMainloopFwdSm80ILi8ELi1ELb1EN4cute5tupleIJNS5_1CILi128EEENS7_ILi48EEENS7_ILi256EEEEEELi256ENS_6half_tEfNS_4arch4Sm80ELb0ELb1ELb1ELb1ELb0ELb0ELb1ELb1EEENS1_21CollectiveEpilogueFwdINS6_IJS8_SA_S9_EEENS6_IJNS7_ILi1EEESI_SI_EEESC_SE_Li256ELb1ELb1ELb1ELb0EEENS1_36VarlenDynamicPersistentTileSchedulerILi128ELi48ELi256ELi256ELb1ELb1ELb0ELb1ELb0ELb1EEEEEEEEEvNT_6ParamsE --------------------------
	.section	.nv.constant0._ZN7cutlass13device_kernelIN5flash19enable_sm80_to_sm89INS1_16FlashAttnFwdSm80INS1_25CollectiveMainloopFwdSm80ILi8ELi1ELb1EN4cute5tupleIJNS5_1CILi128EEENS7_ILi48EEENS7_ILi256EEEEEELi256ENS_6half_tEfNS_4arch4Sm80ELb0ELb1ELb1ELb1ELb0ELb0ELb1ELb1EEENS1_21CollectiveEpilogueFwdINS6_IJS8_SA_S9_EEENS6_IJNS7_ILi1EEESI_SI_EEESC_SE_Li256ELb1ELb1ELb1ELb0EEENS1_36VarlenDynamicPersistentTileSchedulerILi128ELi48ELi256ELi256ELb1ELb1ELb0ELb1ELb0ELb1EEEEEEEEEvNT_6ParamsE,"a",@progbits
	.sectionflags	@""
	.align	4
.nv.constant0._ZN7cutlass13device_kernelIN5flash19enable_sm80_to_sm89INS1_16FlashAttnFwdSm80INS1_25CollectiveMainloopFwdSm80ILi8ELi1ELb1EN4cute5tupleIJNS5_1CILi128EEENS7_ILi48EEENS7_ILi256EEEEEELi256ENS_6half_tEfNS_4arch4Sm80ELb0ELb1ELb1ELb1ELb0ELb0ELb1ELb1EEENS1_21CollectiveEpilogueFwdINS6_IJS8_SA_S9_EEENS6_IJNS7_ILi1EEESI_SI_EEESC_SE_Li256ELb1ELb1ELb1ELb0EEENS1_36VarlenDynamicPersistentTileSchedulerILi128ELi48ELi256ELi256ELb1ELb1ELb0ELb1ELb0ELb1EEEEEEEEEvNT_6ParamsE:
	.zero		1432


//--------------------- .nv.constant0._ZN7cutlass13device_kernelIN5flash19enable_sm80_to_sm89INS1_16FlashAttnFwdSm80INS1_25CollectiveMainloopFwdSm80ILi8ELi1ELb0EN4cute5tupleIJNS5_1CILi128EEENS7_ILi32EEENS7_ILi256EEEEEELi256ENS_6half_tEfNS_4arch4Sm80ELb0ELb1ELb1ELb1ELb0ELb1ELb1ELb1EEENS1_21CollectiveEpilogueFwdINS6_IJS8_SA_S9_EEENS6_IJNS7_ILi1EEESI_SI_EEESC_SE_Li256ELb1ELb1ELb1ELb0EEENS1_36VarlenDynamicPersistentTileSchedulerILi128ELi32ELi256ELi256ELb1ELb1ELb0ELb1ELb0ELb1EEEEEEEEEvNT_6ParamsE --------------------------
	.section	.nv.constant0._ZN7cutlass13device_kernelIN5flash19enable_sm80_to_sm89INS1_16FlashAttnFwdSm80INS1_25CollectiveMainloopFwdSm80ILi8ELi1ELb0EN4cute5tupleIJNS5_1CILi128EEENS7_ILi32EEENS7_ILi256EEEEEELi256ENS_6half_tEfNS_4arch4Sm80ELb0ELb1ELb1ELb1ELb0ELb1ELb1ELb1EEENS1_21CollectiveEpilogueFwdINS6_IJS8_SA_S9_EEENS6_IJNS7_ILi1EEESI_SI_EEESC_SE_Li256ELb1ELb1ELb1ELb0EEENS1_36VarlenDynamicPersistentTileSchedulerILi128ELi32ELi256ELi256ELb1ELb1ELb0ELb1ELb0ELb1EEEEEEEEEvNT_6ParamsE,"a",@progbits
	.sectionflags	@""
	.align	4
.nv.constant0._ZN7cutlass13device_kernelIN5flash19enable_sm80_to_sm89INS1_16FlashAttnFwdSm80INS1_25CollectiveMainloopFwdSm80ILi8ELi1ELb0EN4cute5tupleIJNS5_1CILi128EEENS7_ILi32EEENS7_ILi256EEEEEELi256ENS_6half_tEfNS_4arch4Sm80ELb0ELb1ELb1ELb1ELb0ELb1ELb1ELb1EEENS1_21CollectiveEpilogueFwdINS6_IJS8_SA_S9_EEENS6_IJNS7_ILi1EEESI_SI_EEESC_SE_Li256ELb1ELb1ELb1ELb0EEENS1_36VarlenDynamicPersistentTileSchedulerILi128ELi32ELi256ELi256ELb1ELb1ELb0ELb1ELb0ELb1EEEEEEEEEvNT_6ParamsE:
	.zero		1432


//--------------------- .nv.constant0._ZN7cutlass13device_kernelIN5flash19enable_sm80_to_sm89INS1_16FlashAttnFwdSm80INS1_25CollectiveMainloopFwdSm80ILi8ELi1ELb1EN4cute5tupleIJNS5_1CILi128EEENS7_ILi64EEENS7_ILi256EEEEEELi256ENS_6half_tEfNS_4arch4Sm80ELb1ELb0ELb1ELb0ELb0ELb0ELb1ELb1EEENS1_21CollectiveEpilogueFwdINS6_IJS8_SA_S9_EEENS6_IJNS7_ILi1EEESI_SI_EEESC_SE_Li256ELb0ELb1ELb1ELb0EEENS1_30DynamicPersistentTileSchedulerILi256ELi256ELb1ELb1ELb0EEEEEEEEEvNT_6ParamsE --------------------------
	.section	.nv.constant0._ZN7cutlass13device_kernelIN5flash19enable_sm80_to_sm89INS1_16FlashAttnFwdSm80INS1_25CollectiveMainloopFwdSm80ILi8ELi1ELb1EN4cute5tupleIJNS5_1CILi128EEENS7_ILi64EEENS7_ILi256EEEEEELi256ENS_6half_tEfNS_4arch4Sm80ELb1ELb0ELb1ELb0ELb0ELb0ELb1ELb1EEENS1_21CollectiveEpilogueFwdINS6_IJS8_SA_S9_EEENS6_IJNS7_ILi1EEESI_SI_EEESC_SE_Li256ELb0ELb1ELb1ELb0EEENS1_30DynamicPersistentTileSchedulerILi256ELi256ELb1ELb1ELb0EEEEEEEEEvNT_6ParamsE,"a",@progbits
	.sectionflags	@""
	.align	4
.nv.constant0._ZN7cutlass13device_kernelIN5flash19enable_sm80_to_sm89INS1_16FlashAttnFwdSm80INS1_25CollectiveMainloopFwdSm80ILi8ELi1ELb1EN4cute5tupleIJNS5_1CILi128EEENS7_ILi64EEENS7_ILi256EEEEEELi256ENS_6half_tEfNS_4arch4Sm80ELb1ELb0ELb1ELb0ELb0ELb0ELb1ELb1EEENS1_21CollectiveEpilogueFwdINS6_IJS8_SA_S9_EEENS6_IJNS7_ILi1EEESI_SI_EEESC_SE_Li256ELb0ELb1ELb1ELb0EEENS1_30DynamicPersistentTileSchedulerILi256ELi256ELb1ELb1ELb0EEEEEEEEEvNT_6ParamsE:
	.zero		1416


//--------------------- .nv.constant0._ZN7cutlass13device_kernelIN5flash19enable_sm80_to_sm89INS1_16FlashAttnFwdSm80INS1_25CollectiveMainloopFwdSm80ILi8ELi1ELb1EN4cute5tupleIJNS5_1CILi128EEENS7_ILi48EEENS7_ILi256EEEEEELi256ENS_6half_tEfNS_4arch4Sm80ELb1ELb0ELb1ELb1ELb0ELb0ELb1ELb1EEENS1_21CollectiveEpilogueFwdINS6_IJS8_SA_S9_EEENS6_IJNS7_ILi1EEESI_SI_EEESC_SE_Li256ELb1ELb1ELb1ELb0EEENS1_36VarlenDynamicPersistentTileSchedulerILi128ELi48ELi256ELi256ELb1ELb1ELb0ELb1ELb1ELb1EEEEEEEEEvNT_6ParamsE --------------------------
	.section	.nv.constant0._ZN7cutlass13device_kernelIN5flash19enable_sm80_to_sm89INS1_16FlashAttnFwdSm80INS1_25CollectiveMainloopFwdSm80ILi8ELi1ELb1EN4cute5tupleIJNS5_1CILi128EEENS7_ILi48EEENS7_ILi256EEEEEELi256ENS_6half_tEfNS_4arch4Sm80ELb1ELb0ELb1ELb1ELb0ELb0ELb1ELb1EEENS1_21CollectiveEpilogueFwdINS6_IJS8_SA_S9_EEENS6_IJNS7_ILi1EEESI_SI_EEESC_SE_Li256ELb1ELb1ELb1ELb0EEENS1_36VarlenDynamicPersistentTileSchedulerILi128ELi48ELi256ELi256ELb1ELb1ELb0ELb1ELb1ELb1EEEEEEEEEvNT_6ParamsE,"a",@progbits
	.sectionflags	@""
	.align	4
.nv.constant0._ZN7cutlass13device_kernelIN5flash19enable_sm80_to_sm89INS1_16FlashAttnFwdSm80INS1_25CollectiveMainloopFwdSm80ILi8ELi1ELb1EN4cute5tupleIJNS5_1CILi128EEENS7_ILi48EEENS7_ILi256EEEEEELi256ENS_6half_tEfNS_4arch4Sm80ELb1ELb0ELb1ELb1ELb0ELb0ELb1ELb1EEENS1_21CollectiveEpilogueFwdINS6_IJS8_SA_S9_EEENS6_IJNS7_ILi1EEESI_SI_EEESC_SE_Li256ELb1ELb1ELb1ELb0EEENS1_36VarlenDynamicPersistentTileSchedulerILi128ELi48ELi256ELi256ELb1ELb1ELb0ELb1ELb1ELb1EEEEEEEEEvNT_6ParamsE:
	.zero		1432


//--------------------- .nv.constant0._ZN7cutlass13device_kernelIN5flash19enable_sm80_to_sm89INS1_16FlashAttnFwdSm80INS1_25CollectiveMainloopFwdSm80ILi8ELi1ELb0EN4cute5tupleIJNS5_1CILi128EEENS7_ILi32EEENS7_ILi256EEEEEELi256ENS_6half_tEfNS_4arch4Sm80ELb1ELb0ELb1ELb1ELb0ELb1ELb1ELb1EEENS1_21CollectiveEpilogueFwdINS6_IJS8_SA_S9_EEENS6_IJNS7_ILi1EEESI_SI_EEESC_SE_Li256ELb1ELb1ELb1ELb0EEENS1_36VarlenDynamicPersistentTileSchedulerILi128ELi32ELi256ELi256ELb1ELb1ELb0ELb1ELb1ELb1EEEEEEEEEvNT_6ParamsE --------------------------
	.section	.nv.constant0._ZN7cutlass13device_kernelIN5flash19enable_sm80_to_sm89INS1_16FlashAttnFwdSm80INS1_25CollectiveMainloopFwdSm80ILi8ELi1ELb0EN4cute5tupleIJNS5_1CILi128EEENS7_ILi32EEENS7_ILi256EEEEEELi256ENS_6half_tEfNS_4arch4Sm80ELb1ELb0ELb1ELb1ELb0ELb1ELb1ELb1EEENS1_21CollectiveEpilogueFwdINS6_IJS8_SA_S9_EEENS6_IJNS7_ILi1EEESI_SI_EEESC_SE_Li256ELb1ELb1ELb1ELb0EEENS1_36VarlenDynamicPersistentTileSchedulerILi128ELi32ELi256ELi256ELb1ELb1ELb0ELb1ELb1ELb1EEEEEEEEEvNT_6ParamsE,"a",@progbits
	.sectionflags	@""
	.align	4
.nv.constant0._ZN7cutlass13device_kernelIN5flash19enable_sm80_to_sm89INS1_16FlashAttnFwdSm80INS1_25CollectiveMainloopFwdSm80ILi8ELi1ELb0EN4cute5tupleIJNS5_1CILi128EEENS7_ILi32EEENS7_ILi256EEEEEELi256ENS_6half_tEfNS_4arch4Sm80ELb1ELb0ELb1ELb1ELb0ELb1ELb1ELb1EEENS1_21CollectiveEpilogueFwdINS6_IJS8_SA_S9_EEENS6_IJNS7_ILi1EEESI_SI_EEESC_SE_Li256ELb1ELb1ELb1ELb0EEENS1_36VarlenDynamicPersistentTileSchedulerILi128ELi32ELi256ELi256ELb1ELb1ELb0ELb1ELb1ELb1EEEEEEEEEvNT_6ParamsE:
	.zero		1432


//--------------------- .nv.constant0._ZN7cutlass13device_kernelIN5flash19enable_sm80_to_sm89INS1_16FlashAttnFwdSm80INS1_25CollectiveMainloopFwdSm80ILi8ELi1ELb0EN4cute5tupleIJNS5_1CILi128EEENS7_ILi96EEENS7_ILi256EEEEEELi256ENS_6half_tEfNS_4arch4Sm80ELb0ELb0ELb1ELb0ELb0ELb0ELb1ELb1EEENS1_21CollectiveEpilogueFwdINS6_IJS8_SA_S9_EEENS6_IJNS7_ILi1EEESI_SI_EEESC_SE_Li256ELb0ELb1ELb1ELb0EEENS1_19SingleTileSchedulerILb0ELb1ELb1ELi128EEEEEEEEEvNT_6ParamsE --------------------------
	.section	.nv.constant0._ZN7cutlass13device_kernelIN5flash19enable_sm80_to_sm89INS1_16FlashAttnFwdSm80INS1_25CollectiveMainloopFwdSm80ILi8ELi1ELb0EN4cute5tupleIJNS5_1CILi128EEENS7_ILi96EEENS7_ILi256EEEEEELi256ENS_6half_tEfNS_4arch4Sm80ELb0ELb0ELb1ELb0ELb0ELb0ELb1ELb1EEENS1_21CollectiveEpilogueFwdINS6_IJS8_SA_S9_EEENS6_IJNS7_ILi1EEESI_SI_EEESC_SE_Li256ELb0ELb1ELb1ELb0EEENS1_19SingleTileSchedulerILb0ELb1ELb1ELi128EEEEEEEEEvNT_6ParamsE,"a",@progbits
	.sectionflags	@""
	.align	4
.nv.constant0._ZN7cutlass13device_kernelIN5flash19enable_sm80_to_sm89INS1_16FlashAttnFwdSm80INS1_25CollectiveMainloopFwdSm80ILi8ELi1ELb0EN4cute5tupleIJNS5_1CILi128EEENS7_ILi96EEENS7_ILi256EEEEEELi256ENS_6half_tEfNS_4arch4Sm80ELb0ELb0ELb1ELb0ELb0ELb0ELb1ELb1EEENS1_21CollectiveEpilogueFwdINS6_IJS8_SA_S9_EEENS6_IJNS7_ILi1EEESI_SI_EEESC_SE_Li256ELb0ELb1ELb1ELb0EEENS1_19SingleTileSchedulerILb0ELb1ELb1ELi128EEEEEEEEEvNT_6ParamsE:
	.zero		1400


//--------------------- .nv.constant0._ZN7cutlass13device_kernelIN5flash19enable_sm80_to_sm89INS1_16FlashAttnFwdSm80INS1_25CollectiveMainloopFwdSm80ILi8ELi1ELb0EN4cute5tupleIJNS5_1CILi128EEENS7_ILi64EEENS7_ILi256EEEEEELi256ENS_6half_tEfNS_4arch4Sm80ELb0ELb0ELb1ELb1ELb0ELb0ELb1ELb1EEENS1_21CollectiveEpilogueFwdINS6_IJS8_SA_S9_EEENS6_IJNS7_ILi1EEESI_SI_EEESC_SE_Li256ELb1ELb1ELb1ELb0EEENS1_36VarlenDynamicPersistentTileSchedulerILi128ELi64ELi256ELi256ELb1ELb1ELb0ELb0ELb1ELb1EEEEEEEEEvNT_6ParamsE --------------------------
	.section	.nv.constant0._ZN7cutlass13device_kernelIN5flash19enable_sm80_to_sm89INS1_16FlashAttnFwdSm80INS1_25CollectiveMainloopFwdSm80ILi8ELi1ELb0EN4cute5tupleIJNS5_1CILi128EEENS7_ILi64EEENS7_ILi256EEEEEELi256ENS_6half_tEfNS_4arch4Sm80ELb0ELb0ELb1ELb1ELb0ELb0ELb1ELb1EEENS1_21CollectiveEpilogueFwdINS6_IJS8_SA_S9_EEENS6_IJNS7_ILi1EEESI_SI_EEESC_SE_Li256ELb1ELb1ELb1ELb0EEENS1_36VarlenDynamicPersistentTileSchedulerILi128ELi64ELi256ELi256ELb1ELb1ELb0ELb0ELb1ELb1EEEEEEEEEvNT_6ParamsE,"a",@progbits
	.sectionflags	@""
	.align	4
.nv.constant0._ZN7cutlass13device_kernelIN5flash19enable_sm80_to_sm89INS1_16FlashAttnFwdSm80INS1_25CollectiveMainloopFwdSm80ILi8ELi1ELb0EN4cute5tupleIJNS5_1CILi128EEENS7_ILi64EEENS7_ILi256EEEEEELi256ENS_6half_tEfNS_4arch4Sm80ELb0ELb0ELb1ELb1ELb0ELb0ELb1ELb1EEENS1_21CollectiveEpilogueFwdINS6_IJS8_SA_S9_EEENS6_IJNS7_ILi1EEESI_SI_EEESC_SE_Li256ELb1ELb1ELb1ELb0EEENS1_36VarlenDynamicPersistentTileSchedulerILi128ELi64ELi256ELi256ELb1ELb1ELb0ELb0ELb1ELb1EEEEEEEEEvNT_6ParamsE:
	.zero		1432


//--------------------- .nv.constant0._ZN7cutlass13device_kernelIN5flash19enable_sm80_to_sm89INS1_16FlashAttnFwdSm80INS1_25CollectiveMainloopFwdSm80ILi8ELi1ELb0EN4cute5tupleIJNS5_1CILi128EEENS7_ILi48EEENS7_ILi256EEEEEELi256ENS_6half_tEfNS_4arch4Sm80ELb0ELb0ELb1ELb1ELb0ELb1ELb1ELb1EEENS1_21CollectiveEpilogueFwdINS6_IJS8_SA_S9_EEENS6_IJNS7_ILi1EEESI_SI_EEESC_SE_Li256ELb1ELb1ELb1ELb0EEENS1_36VarlenDynamicPersistentTileSchedulerILi128ELi48ELi256ELi256ELb1ELb1ELb0ELb0ELb1ELb1EEEEEEEEEvNT_6ParamsE --------------------------
	.section	.nv.constant0._ZN7cutlass13device_kernelIN5flash19enable_sm80_to_sm89INS1_16FlashAttnFwdSm80INS1_25CollectiveMainloopFwdSm80ILi8ELi1ELb0EN4cute5tupleIJNS5_1CILi128EEENS7_ILi48EEENS7_ILi256EEEEEELi256ENS_6half_tEfNS_4arch4Sm80ELb0ELb0ELb1ELb1ELb0ELb1ELb1ELb1EEENS1_21CollectiveEpilogueFwdINS6_IJS8_SA_S9_EEENS6_IJNS7_ILi1EEESI_SI_EEESC_SE_Li256ELb1ELb1ELb1ELb0EEENS1_36VarlenDynamicPersistentTileSchedulerILi128ELi48ELi256ELi256ELb1ELb1ELb0ELb0ELb1ELb1EEEEEEEEEvNT_6ParamsE,"a",@progbits
	.sectionflags	@""
	.align	4
.nv.constant0._ZN7cutlass13device_kernelIN5flash19enable_sm80_to_sm89INS1_16FlashAttnFwdSm80INS1_25CollectiveMainloopFwdSm80ILi8ELi1ELb0EN4cute5tupleIJNS5_1CILi128EEENS7_ILi48EEENS7_ILi256EEEEEELi256ENS_6half_tEfNS_4arch4Sm80ELb0ELb0ELb1ELb1ELb0ELb1ELb1ELb1EEENS1_21CollectiveEpilogueFwdINS6_IJS8_SA_S9_EEENS6_IJNS7_ILi1EEESI_SI_EEESC_SE_Li256ELb1ELb1ELb1ELb0EEENS1_36VarlenDynamicPersistentTileSchedulerILi128ELi48ELi256ELi256ELb1ELb1ELb0ELb0ELb1ELb1EEEEEEEEEvNT_6ParamsE:
	.zero		1432


//--------------------- .nv.constant0._ZN7cutlass13device_kernelIN5flash19enable_sm80_to_sm89INS1_16FlashAttnFwdSm80INS1_25CollectiveMainloopFwdSm80ILi8ELi1ELb0EN4cute5tupleIJNS5_1CILi128EEENS7_ILi64EEENS7_ILi256EEEEEELi256ENS_6half_tEfNS_4arch4Sm80ELb0ELb1ELb1ELb0ELb0ELb0ELb1ELb1EEENS1_21CollectiveEpilogueFwdINS6_IJS8_SA_S9_EEENS6_IJNS7_ILi1EEESI_SI_EEESC_SE_Li256ELb0ELb1ELb1ELb0EEENS1_19SingleTileSchedulerILb0ELb1ELb1ELi128EEEEEEEEEvNT_6ParamsE --------------------------
	.section	.nv.constant0._ZN7cutlass13device_kernelIN5flash19enable_sm80_to_sm89INS1_16FlashAttnFwdSm80INS1_25CollectiveMainloopFwdSm80ILi8ELi1ELb0EN4cute5tupleIJNS5_1CILi128EEENS7_ILi64EEENS7_ILi256EEEEEELi256ENS_6half_tEfNS_4arch4Sm80ELb0ELb1ELb1ELb0ELb0ELb0ELb1ELb1EEENS1_21CollectiveEpilogueFwdINS6_IJS8_SA_S9_EEENS6_IJNS7_ILi1EEESI_SI_EEESC_SE_Li256ELb0ELb1ELb1ELb0EEENS1_19SingleTileSchedulerILb0ELb1ELb1ELi128EEEEEEEEEvNT_6ParamsE,"a",@progbits
	.sectionflags	@""
	.align	4
.nv.constant0._ZN7cutlass13device_kernelIN5flash19enable_sm80_to_sm89INS1_16FlashAttnFwdSm80INS1_25CollectiveMainloopFwdSm80ILi8ELi1ELb0EN4cute5tupleIJNS5_1CILi128EEENS7_ILi64EEENS7_ILi256EEEEEELi256ENS_6half_tEfNS_4arch4Sm80ELb0ELb1ELb1ELb0ELb0ELb0ELb1ELb1EEENS1_21CollectiveEpilogueFwdINS6_IJS8_SA_S9_EEENS6_IJNS7_ILi1EEESI_SI_EEESC_SE_Li256ELb0ELb1ELb1ELb0EEENS1_19SingleTileSchedulerILb0ELb1ELb1ELi128EEEEEEEEEvNT_6ParamsE:
	.zero		1400


//--------------------- .nv.constant0._ZN7cutlass13device_kernelIN5flash19enable_sm80_to_sm89INS1_16FlashAttnFwdSm80INS1_25CollectiveMainloopFwdSm80ILi8ELi1ELb0EN4cute5tupleIJNS5_1CILi128EEENS7_ILi64EEENS7_ILi256EEEEEELi256ENS_6half_tEfNS_4arch4Sm80ELb0ELb1ELb1ELb1ELb0ELb0ELb1ELb1EEENS1_21CollectiveEpilogueFwdINS6_IJS8_SA_S9_EEENS6_IJNS7_ILi1EEESI_SI_EEESC_SE_Li256ELb1ELb1ELb1ELb0EEENS1_36VarlenDynamicPersistentTileSchedulerILi128ELi64ELi256ELi256ELb1ELb1ELb0ELb1ELb0ELb1EEEEEEEEEvNT_6ParamsE --------------------------
	.section	.nv.constant0._ZN7cutlass13device_kernelIN5flash19enable_sm80_to_sm89INS1_16FlashAttnFwdSm80INS1_25CollectiveMainloopFwdSm80ILi8ELi1ELb0EN4cute5tupleIJNS5_1CILi128EEENS7_ILi64EEENS7_ILi256EEEEEELi256ENS_6half_tEfNS_4arch4Sm80ELb0ELb1ELb1ELb1ELb0ELb0ELb1ELb1EEENS1_21CollectiveEpilogueFwdINS6_IJS8_SA_S9_EEENS6_IJNS7_ILi1EEESI_SI_EEESC_SE_Li256ELb1ELb1ELb1ELb0EEENS1_36VarlenDynamicPersistentTileSchedulerILi128ELi64ELi256ELi256ELb1ELb1ELb0ELb1ELb0ELb1EEEEEEEEEvNT_6ParamsE,"a",@progbits
	.sectionflags	@""
	.align	4
.nv.constant0._ZN7cutlass13device_kernelIN5flash19enable_sm80_to_sm89INS1_16FlashAttnFwdSm80INS1_25CollectiveMainloopFwdSm80ILi8ELi1ELb0EN4cute5tupleIJNS5_1CILi128EEENS7_ILi64EEENS7_ILi256EEEEEELi256ENS_6half_tEfNS_4arch4Sm80ELb0ELb1ELb1ELb1ELb0ELb0ELb1ELb1EEENS1_21CollectiveEpilogueFwdINS6_IJS8_SA_S9_EEENS6_IJNS7_ILi1EEESI_SI_EEESC_SE_Li256ELb1ELb1ELb1ELb0EEENS1_36VarlenDynamicPersistentTileSchedulerILi128ELi64ELi256ELi256ELb1ELb1ELb0ELb1ELb0ELb1EEEEEEEEEvNT_6ParamsE:
	.zero		1432


//--------------------- .nv.constant0._ZN7cutlass13device_kernelIN5flash19enable_sm80_to_sm89INS1_16FlashAttnFwdSm80INS1_25CollectiveMainloopFwdSm80ILi8ELi1ELb0EN4cute5tupleIJNS5_1CILi128EEENS7_ILi48EEENS7_ILi256EEEEEELi256ENS_6half_tEfNS_4arch4Sm80ELb0ELb1ELb1ELb1ELb0ELb1ELb1ELb1EEENS1_21CollectiveEpilogueFwdINS6_IJS8_SA_S9_EEENS6_IJNS7_ILi1EEESI_SI_EEESC_SE_Li256ELb1ELb1ELb1ELb0EEENS1_36VarlenDynamicPersistentTileSchedulerILi128ELi48ELi256ELi256ELb1ELb1ELb0ELb1ELb0ELb1EEEEEEEEEvNT_6ParamsE --------------------------
	.section	.nv.constant0._ZN7cutlass13device_kernelIN5flash19enable_sm80_to_sm89INS1_16FlashAttnFwdSm80INS1_25CollectiveMainloopFwdSm80ILi8ELi1ELb0EN4cute5tupleIJNS5_1CILi128EEENS7_ILi48EEENS7_ILi256EEEEEELi256ENS_6half_tEfNS_4arch4Sm80ELb0ELb1ELb1ELb1ELb0ELb1ELb1ELb1EEENS1_21CollectiveEpilogueFwdINS6_IJS8_SA_S9_EEENS6_IJNS7_ILi1EEESI_SI_EEESC_SE_Li256ELb1ELb1ELb1ELb0EEENS1_36VarlenDynamicPersistentTileSchedulerILi128ELi48ELi256ELi256ELb1ELb1ELb0ELb1ELb0ELb1EEEEEEEEEvNT_6ParamsE,"a",@progbits
	.sectionflags	@""
	.align	4
.nv.constant0._ZN7cutlass13device_kernelIN5flash19enable_sm80_to_sm89INS1_16FlashAttnFwdSm80INS1_25CollectiveMainloopFwdSm80ILi8ELi1ELb0EN4cute5tupleIJNS5_1CILi128EEENS7_ILi48EEENS7_ILi256EEEEEELi256ENS_6half_tEfNS_4arch4Sm80ELb0ELb1ELb1ELb1ELb0ELb1ELb1ELb1EEENS1_21CollectiveEpilogueFwdINS6_IJS8_SA_S9_EEENS6_IJNS7_ILi1EEESI_SI_EEESC_SE_Li256ELb1ELb1ELb1ELb0EEENS1_36VarlenDynamicPersistentTileSchedulerILi128ELi48ELi256ELi256ELb1ELb1ELb0ELb1ELb0ELb1EEEEEEEEEvNT_6ParamsE:
	.zero		1432


//--------------------- .nv.constant0._ZN7cutlass13device_kernelIN5flash19enable_sm80_to_sm89INS1_16FlashAttnFwdSm80INS1_25CollectiveMainloopFwdSm80ILi8ELi1ELb0EN4cute5tupleIJNS5_1CILi128EEENS7_ILi96EEENS7_ILi256EEEEEELi256ENS_6half_tEfNS_4arch4Sm80ELb1ELb0ELb1ELb0ELb0ELb0ELb1ELb1EEENS1_21CollectiveEpilogueFwdINS6_IJS8_SA_S9_EEENS6_IJNS7_ILi1EEESI_SI_EEESC_SE_Li256ELb0ELb1ELb1ELb0EEENS1_30DynamicPersistentTileSchedulerILi256ELi256ELb1ELb1ELb0EEEEEEEEEvNT_6ParamsE --------------------------
	.section	.nv.constant0._ZN7cutlass13device_kernelIN5flash19enable_sm80_to_sm89INS1_16FlashAttnFwdSm80INS1_25CollectiveMainloopFwdSm80ILi8ELi1ELb0EN4cute5tupleIJNS5_1CILi128EEENS7_ILi96EEENS7_ILi256EEEEEELi256ENS_6half_tEfNS_4arch4Sm80ELb1ELb0ELb1ELb0ELb0ELb0ELb1ELb1EEENS1_21CollectiveEpilogueFwdINS6_IJS8_SA_S9_EEENS6_IJNS7_ILi1EEESI_SI_EEESC_SE_Li256ELb0ELb1ELb1ELb0EEENS1_30DynamicPersistentTileSchedulerILi256ELi256ELb1ELb1ELb0EEEEEEEEEvNT_6ParamsE,"a",@progbits
	.sectionflags	@""
	.align	4
.nv.constant0._ZN7cutlass13device_kernelIN5flash19enable_sm80_to_sm89INS1_16FlashAttnFwdSm80INS1_25CollectiveMainloopFwdSm80ILi8ELi1ELb0EN4cute5tupleIJNS5_1CILi128EEENS7_ILi96EEENS7_ILi256EEEEEELi256ENS_6half_tEfNS_4arch4Sm80ELb1ELb0ELb1ELb0ELb0ELb0ELb1ELb1EEENS1_21CollectiveEpilogueFwdINS6_IJS8_SA_S9_EEENS6_IJNS7_ILi1EEESI_SI_EEESC_SE_Li256ELb0ELb1ELb1ELb0EEENS1_30DynamicPersistentTileSchedulerILi256ELi256ELb1ELb1ELb0EEEEEEEEEvNT_6ParamsE:
	.zero		1416


//--------------------- .nv.constant0._ZN7cutlass13device_kernelIN5flash19enable_sm80_to_sm89INS1_16FlashAttnFwdSm80INS1_25CollectiveMainloopFwdSm80ILi8ELi1ELb0EN4cute5tupleIJNS5_1CILi128EEENS7_ILi64EEENS7_ILi256EEEEEELi256ENS_6half_tEfNS_4arch4Sm80ELb1ELb0ELb1ELb1ELb0ELb0ELb1ELb1EEENS1_21CollectiveEpilogueFwdINS6_IJS8_SA_S9_EEENS6_IJNS7_ILi1EEESI_SI_EEESC_SE_Li256ELb1ELb1ELb1ELb0EEENS1_36VarlenDynamicPersistentTileSchedulerILi128ELi64ELi256ELi256ELb1ELb1ELb0ELb1ELb1ELb1EEEEEEEEEvNT_6ParamsE --------------------------
	.section	.nv.constant0._ZN7cutlass13device_kernelIN5flash19enable_sm80_to_sm89INS1_16FlashAttnFwdSm80INS1_25CollectiveMainloopFwdSm80ILi8ELi1ELb0EN4cute5tupleIJNS5_1CILi128EEENS7_ILi64EEENS7_ILi256EEEEEELi256ENS_6half_tEfNS_4arch4Sm80ELb1ELb0ELb1ELb1ELb0ELb0ELb1ELb1EEENS1_21CollectiveEpilogueFwdINS6_IJS8_SA_S9_EEENS6_IJNS7_ILi1EEESI_SI_EEESC_SE_Li256ELb1ELb1ELb1ELb0EEENS1_36VarlenDynamicPersistentTileSchedulerILi128ELi64ELi256ELi256ELb1ELb1ELb0ELb1ELb1ELb1EEEEEEEEEvNT_6ParamsE,"a",@progbits
	.sectionflags	@""
	.align	4
.nv.constant0._ZN7cutlass13device_kernelIN5flash19enable_sm80_to_sm89INS1_16FlashAttnFwdSm80INS1_25CollectiveMainloopFwdSm80ILi8ELi1ELb0EN4cute5tupleIJNS5_1CILi128EEENS7_ILi64EEENS7_ILi256EEEEEELi256ENS_6half_tEfNS_4arch4Sm80ELb1ELb0ELb1ELb1ELb0ELb0ELb1ELb1EEENS1_21CollectiveEpilogueFwdINS6_IJS8_SA_S9_EEENS6_IJNS7_ILi1EEESI_SI_EEESC_SE_Li256ELb1ELb1ELb1ELb0EEENS1_36VarlenDynamicPersistentTileSchedulerILi128ELi64ELi256ELi256ELb1ELb1ELb0ELb1ELb1ELb1EEEEEEEEEvNT_6ParamsE:
	.zero		1432


//--------------------- .nv.constant0._ZN7cutlass13device_kernelIN5flash19enable_sm80_to_sm89INS1_16FlashAttnFwdSm80INS1_25CollectiveMainloopFwdSm80ILi8ELi1ELb0EN4cute5tupleIJNS5_1CILi128EEENS7_ILi48EEENS7_ILi256EEEEEELi256ENS_6half_tEfNS_4arch4Sm80ELb1ELb0ELb1ELb1ELb0ELb1ELb1ELb1EEENS1_21CollectiveEpilogueFwdINS6_IJS8_SA_S9_EEENS6_IJNS7_ILi1EEESI_SI_EEESC_SE_Li256ELb1ELb1ELb1ELb0EEENS1_36VarlenDynamicPersistentTileSchedulerILi128ELi48ELi256ELi256ELb1ELb1ELb0ELb1ELb1ELb1EEEEEEEEEvNT_6ParamsE --------------------------
	.section	.nv.constant0._ZN7cutlass13device_kernelIN5flash19enable_sm80_to_sm89INS1_16FlashAttnFwdSm80INS1_25CollectiveMainloopFwdSm80ILi8ELi1ELb0EN4cute5tupleIJNS5_1CILi128EEENS7_ILi48EEENS7_ILi256EEEEEELi256ENS_6half_tEfNS_4arch4Sm80ELb1ELb0ELb1ELb1ELb0ELb1ELb1ELb1EEENS1_21CollectiveEpilogueFwdINS6_IJS8_SA_S9_EEENS6_IJNS7_ILi1EEESI_SI_EEESC_SE_Li256ELb1ELb1ELb1ELb0EEENS1_36VarlenDynamicPersistentTileSchedulerILi128ELi48ELi256ELi256ELb1ELb1ELb0ELb1ELb1ELb1EEEEEEEEEvNT_6ParamsE,"a",@progbits
	.sectionflags	@""
	.align	4
.nv.constant0._ZN7cutlass13device_kernelIN5flash19enable_sm80_to_sm89INS1_16FlashAttnFwdSm80INS1_25CollectiveMainloopFwdSm80ILi8ELi1ELb0EN4cute5tupleIJNS5_1CILi128EEENS7_ILi48EEENS7_ILi256EEEEEELi256ENS_6half_tEfNS_4arch4Sm80ELb1ELb0ELb1ELb1ELb0ELb1ELb1ELb1EEENS1_21CollectiveEpilogueFwdINS6_IJS8_SA_S9_EEENS6_IJNS7_ILi1EEESI_SI_EEESC_SE_Li256ELb1ELb1ELb1ELb0EEENS1_36VarlenDynamicPersistentTileSchedulerILi128ELi48ELi256ELi256ELb1ELb1ELb0ELb1ELb1ELb1EEEEEEEEEvNT_6ParamsE:
	.zero		1432


//--------------------- .nv.constant0._ZN7cutlass13device_kernelIN5flash19enable_sm80_to_sm89INS1_16FlashAttnFwdSm80INS1_25CollectiveMainloopFwdSm80ILi8ELi1ELb1EN4cute5tupleIJNS5_1CILi128EEENS7_ILi64EEENS7_ILi256EEEEEELi256ENS_6half_tEfNS_4arch4Sm80ELb0ELb0ELb0ELb0ELb0ELb0ELb1ELb1EEENS1_21CollectiveEpilogueFwdINS6_IJS8_SA_S9_EEENS6_IJNS7_ILi1EEESI_SI_EEESC_SE_Li256ELb0ELb1ELb1ELb0EEENS1_19SingleTileSchedulerILb0ELb1ELb1ELi128EEEEEEEEEvNT_6ParamsE --------------------------
	.section	.nv.constant0._ZN7cutlass13device_kernelIN5flash19enable_sm80_to_sm89INS1_16FlashAttnFwdSm80INS1_25CollectiveMainloopFwdSm80ILi8ELi1ELb1EN4cute5tupleIJNS5_1CILi128EEENS7_ILi64EEENS7_ILi256EEEEEELi256ENS_6half_tEfNS_4arch4Sm80ELb0ELb0ELb0ELb0ELb0ELb0ELb1ELb1EEENS1_21CollectiveEpilogueFwdINS6_IJS8_SA_S9_EEENS6_IJNS7_ILi1EEESI_SI_EEESC_SE_Li256ELb0ELb1ELb1ELb0EEENS1_19SingleTileSchedulerILb0ELb1ELb1ELi128EEEEEEEEEvNT_6ParamsE,"a",@progbits
	.sectionflags	@""
	.align	4
.nv.constant0._ZN7cutlass13device_kernelIN5flash19enable_sm80_to_sm89INS1_16FlashAttnFwdSm80INS1_25CollectiveMainloopFwdSm80ILi8ELi1ELb1EN4cute5tupleIJNS5_1CILi128EEENS7_ILi64EEENS7_ILi256EEEEEELi256ENS_6half_tEfNS_4arch4Sm80ELb0ELb0ELb0ELb0ELb0ELb0ELb1ELb1EEENS1_21CollectiveEpilogueFwdINS6_IJS8_SA_S9_EEENS6_IJNS7_ILi1EEESI_SI_EEESC_SE_Li256ELb0ELb1ELb1ELb0EEENS1_19SingleTileSchedulerILb0ELb1ELb1ELi128EEEEEEEEEvNT_6ParamsE:
	.zero		1400


//--------------------- .nv.constant0._ZN7cutlass13device_kernelIN5flash19enable_sm80_to_sm89INS1_16FlashAttnFwdSm80INS1_25CollectiveMainloopFwdSm80ILi8ELi1ELb1EN4cute5tupleIJNS5_1CILi128EEENS7_ILi48EEENS7_ILi256EEEEEELi256ENS_6half_tEfNS_4arch4Sm80ELb0ELb0ELb0ELb1ELb0ELb0ELb1ELb1EEENS1_21CollectiveEpilogueFwdINS6_IJS8_SA_S9_EEENS6_IJNS7_ILi1EEESI_SI_EEESC_SE_Li256ELb1ELb1ELb1ELb0EEENS1_36VarlenDynamicPersistentTileSchedulerILi128ELi48ELi256ELi256ELb1ELb1ELb0ELb0ELb1ELb1EEEEEEEEEvNT_6ParamsE --------------------------
	.section	.nv.constant0._ZN7cutlass13device_kernelIN5flash19enable_sm80_to_sm89INS1_16FlashAttnFwdSm80INS1_25CollectiveMainloopFwdSm80ILi8ELi1ELb1EN4cute5tupleIJNS5_1CILi128EEENS7_ILi48EEENS7_ILi256EEEEEELi256ENS_6half_tEfNS_4arch4Sm80ELb0ELb0ELb0ELb1ELb0ELb0ELb1ELb1EEENS1_21CollectiveEpilogueFwdINS6_IJS8_SA_S9_EEENS6_IJNS7_ILi1EEESI_SI_EEESC_SE_Li256ELb1ELb1ELb1ELb0EEENS1_36VarlenDynamicPersistentTileSchedulerILi128ELi48ELi256ELi256ELb1ELb1ELb0ELb0ELb1ELb1EEEEEEEEEvNT_6ParamsE,"a",@progbits
	.sectionflags	@""
	.align	4
.nv.constant0._ZN7cutlass13device_kernelIN5flash19enable_sm80_to_sm89INS1_16FlashAttnFwdSm80INS1_25CollectiveMainloopFwdSm80ILi8ELi1ELb1EN4cute5tupleIJNS5_1CILi128EEENS7_ILi48EEENS7_ILi256EEEEEELi256ENS_6half_tEfNS_4arch4Sm80ELb0ELb0ELb0ELb1ELb0ELb0ELb1ELb1EEENS1_21CollectiveEpilogueFwdINS6_IJS8_SA_S9_EEENS6_IJNS7_ILi1EEESI_SI_EEESC_SE_Li256ELb1ELb1ELb1ELb0EEENS1_36VarlenDynamicPersistentTileSchedulerILi128ELi48ELi256ELi256ELb1ELb1ELb0ELb0ELb1ELb1EEEEEEEEEvNT_6ParamsE:
	.zero		1432


//--------------------- .nv.constant0._ZN7cutlass13device_kernelIN5flash19enable_sm80_to_sm89INS1_16FlashAttnFwdSm80INS1_25CollectiveMainloopFwdSm80ILi8ELi1ELb0EN4cute5tupleIJNS5_1CILi128EEENS7_ILi32EEENS7_ILi256EEEEEELi256ENS_6half_tEfNS_4arch4Sm80ELb0ELb0ELb0ELb1ELb0ELb1ELb1ELb1EEENS1_21CollectiveEpilogueFwdINS6_IJS8_SA_S9_EEENS6_IJNS7_ILi1EEESI_SI_EEESC_SE_Li256ELb1ELb1ELb1ELb0EEENS1_36VarlenDynamicPersistentTileSchedulerILi128ELi32ELi256ELi256ELb1ELb1ELb0ELb0ELb1ELb1EEEEEEEEEvNT_6ParamsE --------------------------
	.section	.nv.constant0._ZN7cutlass13device_kernelIN5flash19enable_sm80_to_sm89INS1_16FlashAttnFwdSm80INS1_25CollectiveMainloopFwdSm80ILi8ELi1ELb0EN4cute5tupleIJNS5_1CILi128EEENS7_ILi32EEENS7_ILi256EEEEEELi256ENS_6half_tEfNS_4arch4Sm80ELb0ELb0ELb0ELb1ELb0ELb1ELb1ELb1EEENS1_21CollectiveEpilogueFwdINS6_IJS8_SA_S9_EEENS6_IJNS7_ILi1EEESI_SI_EEESC_SE_Li256ELb1ELb1ELb1ELb0EEENS1_36VarlenDynamicPersistentTileSchedulerILi128ELi32ELi256ELi256ELb1ELb1ELb0ELb0ELb1ELb1EEEEEEEEEvNT_6ParamsE,"a",@progbits
	.sectionflags	@""
	.align	4
.nv.constant0._ZN7cutlass13device_kernelIN5flash19enable_sm80_to_sm89INS1_16FlashAttnFwdSm80INS1_25CollectiveMainloopFwdSm80ILi8ELi1ELb0EN4cute5tupleIJNS5_1CILi128EEENS7_ILi32EEENS7_ILi256EEEEEELi256ENS_6half_tEfNS_4arch4Sm80ELb0ELb0ELb0ELb1ELb0ELb1ELb1ELb1EEENS1_21CollectiveEpilogueFwdINS6_IJS8_SA_S9_EEENS6_IJNS7_ILi1EEESI_SI_EEESC_SE_Li256ELb1ELb1ELb1ELb0EEENS1_36VarlenDynamicPersistentTileSchedulerILi128ELi32ELi256ELi256ELb1ELb1ELb0ELb0ELb1ELb1EEEEEEEEEvNT_6ParamsE:
	.zero		1432


//--------------------- .nv.constant0._ZN7cutlass13device_kernelIN5flash19enable_sm80_to_sm89INS1_16FlashAttnFwdSm80INS1_25CollectiveMainloopFwdSm80ILi8ELi1ELb1EN4cute5tupleIJNS5_1CILi128EEENS7_ILi48EEENS7_ILi256EEEEEELi256ENS_6half_tEfNS_4arch4Sm80ELb0ELb1ELb0ELb0ELb0ELb0ELb1ELb1EEENS1_21CollectiveEpilogueFwdINS6_IJS8_SA_S9_EEENS6_IJNS7_ILi1EEESI_SI_EEESC_SE_Li256ELb0ELb1ELb1ELb0EEENS1_19SingleTileSchedulerILb0ELb1ELb1ELi128EEEEEEEEEvNT_6ParamsE --------------------------
	.section	.nv.constant0._ZN7cutlass13device_kernelIN5flash19enable_sm80_to_sm89INS1_16FlashAttnFwdSm80INS1_25CollectiveMainloopFwdSm80ILi8ELi1ELb1EN4cute5tupleIJNS5_1CILi128EEENS7_ILi48EEENS7_ILi256EEEEEELi256ENS_6half_tEfNS_4arch4Sm80ELb0ELb1ELb0ELb0ELb0ELb0ELb1ELb1EEENS1_21CollectiveEpilogueFwdINS6_IJS8_SA_S9_EEENS6_IJNS7_ILi1EEESI_SI_EEESC_SE_Li256ELb0ELb1ELb1ELb0EEENS1_19SingleTileSchedulerILb0ELb1ELb1ELi128EEEEEEEEEvNT_6ParamsE,"a",@progbits
	.sectionflags	@""
	.align	4
.nv.constant0._ZN7cutlass13device_kernelIN5flash19enable_sm80_to_sm89INS1_16FlashAttnFwdSm80INS1_25CollectiveMainloopFwdSm80ILi8ELi1ELb1EN4cute5tupleIJNS5_1CILi128EEENS7_ILi48EEENS7_ILi256EEEEEELi256ENS_6half_tEfNS_4arch4Sm80ELb0ELb1ELb0ELb0ELb0ELb0ELb1ELb1EEENS1_21CollectiveEpilogueFwdINS6_IJS8_SA_S9_EEENS6_IJNS7_ILi1EEESI_SI_EEESC_SE_Li256ELb0ELb1ELb1ELb0EEENS1_19SingleTileSchedulerILb0ELb1ELb1ELi128EEEEEEEEEvNT_6ParamsE:
	.zero		1400


//--------------------- .nv.constant0._ZN7cutlass13device_kernelIN5flash19enable_sm80_to_sm89INS1_16FlashAttnFwdSm80INS1_25CollectiveMainloopFwdSm80ILi8ELi1ELb1EN4cute5tupleIJNS5_1CILi128EEENS7_ILi48EEENS7_ILi256EEEEEELi256ENS_6half_tEfNS_4arch4Sm80ELb0ELb1ELb0ELb1ELb0ELb0ELb1ELb1EEENS1_21CollectiveEpilogueFwdINS6_IJS8_SA_S9_EEENS6_IJNS7_ILi1EEESI_SI_EEESC_SE_Li256ELb1ELb1ELb1ELb0EEENS1_36VarlenDynamicPersistentTileSchedulerILi128ELi48ELi256ELi256ELb1ELb1ELb0ELb1ELb0ELb1EEEEEEEEEvNT_6ParamsE --------------------------
	.section	.nv.constant0._ZN7cutlass13device_kernelIN5flash19enable_sm80_to_sm89INS1_16FlashAttnFwdSm80INS1_25CollectiveMainloopFwdSm80ILi8ELi1ELb1EN4cute5tupleIJNS5_1CILi128EEENS7_ILi48EEENS7_ILi256EEEEEELi256ENS_6half_tEfNS_4arch4Sm80ELb0ELb1ELb0ELb1ELb0ELb0ELb1ELb1EEENS1_21CollectiveEpilogueFwdINS6_IJS8_SA_S9_EEENS6_IJNS7_ILi1EEESI_SI_EEESC_SE_Li256ELb1ELb1ELb1ELb0EEENS1_36VarlenDynamicPersistentTileSchedulerILi128ELi48ELi256ELi256ELb1ELb1ELb0ELb1ELb0ELb1EEEEEEEEEvNT_6ParamsE,"a",@progbits
	.sectionflags	@""
	.align	4
.nv.constant0._ZN7cutlass13device_kernelIN5flash19enable_sm80_to_sm89INS1_16FlashAttnFwdSm80INS1_25CollectiveMainloopFwdSm80ILi8ELi1ELb1EN4cute5tupleIJNS5_1CILi128EEENS7_ILi48EEENS7_ILi256EEEEEELi256ENS_6half_tEfNS_4arch4Sm80ELb0ELb1ELb0ELb1ELb0ELb0ELb1ELb1EEENS1_21CollectiveEpilogueFwdINS6_IJS8_SA_S9_EEENS6_IJNS7_ILi1EEESI_SI_EEESC_SE_Li256ELb1ELb1ELb1ELb0EEENS1_36VarlenDynamicPersistentTileSchedulerILi128ELi48ELi256ELi256ELb1ELb1ELb0ELb1ELb0ELb1EEEEEEEEEvNT_6ParamsE:
	.zero		1432


//--------------------- .nv.constant0._ZN7cutlass13device_kernelIN5flash19enable_sm80_to_sm89INS1_16FlashAttnFwdSm80INS1_25CollectiveMainloopFwdSm80ILi8ELi1ELb0EN4cute5tupleIJNS5_1CILi128EEENS7_ILi32EEENS7_ILi256EEEEEELi256ENS_6half_tEfNS_4arch4Sm80ELb0ELb1ELb0ELb1ELb0ELb1ELb1ELb1EEENS1_21CollectiveEpilogueFwdINS6_IJS8_SA_S9_EEENS6_IJNS7_ILi1EEESI_SI_EEESC_SE_Li256ELb1ELb1ELb1ELb0EEENS1_36VarlenDynamicPersistentTileSchedulerILi128ELi32ELi256ELi256ELb1ELb1ELb0ELb1ELb0ELb1EEEEEEEEEvNT_6ParamsE --------------------------
	.section	.nv.constant0._ZN7cutlass13device_kernelIN5flash19enable_sm80_to_sm89INS1_16FlashAttnFwdSm80INS1_25CollectiveMainloopFwdSm80ILi8ELi1ELb0EN4cute5tupleIJNS5_1CILi128EEENS7_ILi32EEENS7_ILi256EEEEEELi256ENS_6half_tEfNS_4arch4Sm80ELb0ELb1ELb0ELb1ELb0ELb1ELb1ELb1EEENS1_21CollectiveEpilogueFwdINS6_IJS8_SA_S9_EEENS6_IJNS7_ILi1EEESI_SI_EEESC_SE_Li256ELb1ELb1ELb1ELb0EEENS1_36VarlenDynamicPersistentTileSchedulerILi128ELi32ELi256ELi256ELb1ELb1ELb0ELb1ELb0ELb1EEEEEEEEEvNT_6ParamsE,"a",@progbits
	.sectionflags	@""
	.align	4
.nv.constant0._ZN7cutlass13device_kernelIN5flash19enable_sm80_to_sm89INS1_16FlashAttnFwdSm80INS1_25CollectiveMainloopFwdSm80ILi8ELi1ELb0EN4cute5tupleIJNS5_1CILi128EEENS7_ILi32EEENS7_ILi256EEEEEELi256ENS_6half_tEfNS_4arch4Sm80ELb0ELb1ELb0ELb1ELb0ELb1ELb1ELb1EEENS1_21CollectiveEpilogueFwdINS6_IJS8_SA_S9_EEENS6_IJNS7_ILi1EEESI_SI_EEESC_SE_Li256ELb1ELb1ELb1ELb0EEENS1_36VarlenDynamicPersistentTileSchedulerILi128ELi32ELi256ELi256ELb1ELb1ELb0ELb1ELb0ELb1EEEEEEEEEvNT_6ParamsE:
	.zero		1432


//--------------------- .nv.constant0._ZN7cutlass13device_kernelIN5flash19enable_sm80_to_sm89INS1_16FlashAttnFwdSm80INS1_25CollectiveMainloopFwdSm80ILi8ELi1ELb1EN4cute5tupleIJNS5_1CILi128EEENS7_ILi64EEENS7_ILi256EEEEEELi256ENS_6half_tEfNS_4arch4Sm80ELb1ELb0ELb0ELb0ELb0ELb0ELb1ELb1EEENS1_21CollectiveEpilogueFwdINS6_IJS8_SA_S9_EEENS6_IJNS7_ILi1EEESI_SI_EEESC_SE_Li256ELb0ELb1ELb1ELb0EEENS1_30DynamicPersistentTileSchedulerILi256ELi256ELb1ELb1ELb0EEEEEEEEEvNT_6ParamsE --------------------------
	.section	.nv.constant0._ZN7cutlass13device_kernelIN5flash19enable_sm80_to_sm89INS1_16FlashAttnFwdSm80INS1_25CollectiveMainloopFwdSm80ILi8ELi1ELb1EN4cute5tupleIJNS5_1CILi128EEENS7_ILi64EEENS7_ILi256EEEEEELi256ENS_6half_tEfNS_4arch4Sm80ELb1ELb0ELb0ELb0ELb0ELb0ELb1ELb1EEENS1_21CollectiveEpilogueFwdINS6_IJS8_SA_S9_EEENS6_IJNS7_ILi1EEESI_SI_EEESC_SE_Li256ELb0ELb1ELb1ELb0EEENS1_30DynamicPersistentTileSchedulerILi256ELi256ELb1ELb1ELb0EEEEEEEEEvNT_6ParamsE,"a",@progbits
	.sectionflags	@""
	.align	4
.nv.constant0._ZN7cutlass13device_kernelIN5flash19enable_sm80_to_sm89INS1_16FlashAttnFwdSm80INS1_25CollectiveMainloopFwdSm80ILi8ELi1ELb1EN4cute5tupleIJNS5_1CILi128EEENS7_ILi64EEENS7_ILi256EEEEEELi256ENS_6half_tEfNS_4arch4Sm80ELb1ELb0ELb0ELb0ELb0ELb0ELb1ELb1EEENS1_21CollectiveEpilogueFwdINS6_IJS8_SA_S9_EEENS6_IJNS7_ILi1EEESI_SI_EEESC_SE_Li256ELb0ELb1ELb1ELb0EEENS1_30DynamicPersistentTileSchedulerILi256ELi256ELb1ELb1ELb0EEEEEEEEEvNT_6ParamsE:
	.zero		1416


//--------------------- .nv.constant0._ZN7cutlass13device_kernelIN5flash19enable_sm80_to_sm89INS1_16FlashAttnFwdSm80INS1_25CollectiveMainloopFwdSm80ILi8ELi1ELb1EN4cute5tupleIJNS5_1CILi128EEENS7_ILi48EEENS7_ILi256EEEEEELi256ENS_6half_tEfNS_4arch4Sm80ELb1ELb0ELb0ELb1ELb0ELb0ELb1ELb1EEENS1_21CollectiveEpilogueFwdINS6_IJS8_SA_S9_EEENS6_IJNS7_ILi1EEESI_SI_EEESC_SE_Li256ELb1ELb1ELb1ELb0EEENS1_36VarlenDynamicPersistentTileSchedulerILi128ELi48ELi256ELi256ELb1ELb1ELb0ELb1ELb1ELb1EEEEEEEEEvNT_6ParamsE --------------------------
	.section	.nv.constant0._ZN7cutlass13device_kernelIN5flash19enable_sm80_to_sm89INS1_16FlashAttnFwdSm80INS1_25CollectiveMainloopFwdSm80ILi8ELi1ELb1EN4cute5tupleIJNS5_1CILi128EEENS7_ILi48EEENS7_ILi256EEEEEELi256ENS_6half_tEfNS_4arch4Sm80ELb1ELb0ELb0ELb1ELb0ELb0ELb1ELb1EEENS1_21CollectiveEpilogueFwdINS6_IJS8_SA_S9_EEENS6_IJNS7_ILi1EEESI_SI_EEESC_SE_Li256ELb1ELb1ELb1ELb0EEENS1_36VarlenDynamicPersistentTileSchedulerILi128ELi48ELi256ELi256ELb1ELb1ELb0ELb1ELb1ELb1EEEEEEEEEvNT_6ParamsE,"a",@progbits
	.sectionflags	@""
	.align	4
.nv.constant0._ZN7cutlass13device_kernelIN5flash19enable_sm80_to_sm89INS1_16FlashAttnFwdSm80INS1_25CollectiveMainloopFwdSm80ILi8ELi1ELb1EN4cute5tupleIJNS5_1CILi128EEENS7_ILi48EEENS7_ILi256EEEEEELi256ENS_6half_tEfNS_4arch4Sm80ELb1ELb0ELb0ELb1ELb0ELb0ELb1ELb1EEENS1_21CollectiveEpilogueFwdINS6_IJS8_SA_S9_EEENS6_IJNS7_ILi1EEESI_SI_EEESC_SE_Li256ELb1ELb1ELb1ELb0EEENS1_36VarlenDynamicPersistentTileSchedulerILi128ELi48ELi256ELi256ELb1ELb1ELb0ELb1ELb1ELb1EEEEEEEEEvNT_6ParamsE:
	.zero		1432


//--------------------- .nv.constant0._ZN7cutlass13device_kernelIN5flash19enable_sm80_to_sm89INS1_16FlashAttnFwdSm80INS1_25CollectiveMainloopFwdSm80ILi8ELi1ELb0EN4cute5tupleIJNS5_1CILi128EEENS7_ILi32EEENS7_ILi256EEEEEELi256ENS_6half_tEfNS_4arch4Sm80ELb1ELb0ELb0ELb1ELb0ELb1ELb1ELb1EEENS1_21CollectiveEpilogueFwdINS6_IJS8_SA_S9_EEENS6_IJNS7_ILi1EEESI_SI_EEESC_SE_Li256ELb1ELb1ELb1ELb0EEENS1_36VarlenDynamicPersistentTileSchedulerILi128ELi32ELi256ELi256ELb1ELb1ELb0ELb1ELb1ELb1EEEEEEEEEvNT_6ParamsE --------------------------
	.section	.nv.constant0._ZN7cutlass13device_kernelIN5flash19enable_sm80_to_sm89INS1_16FlashAttnFwdSm80INS1_25CollectiveMainloopFwdSm80ILi8ELi1ELb0EN4cute5tupleIJNS5_1CILi128EEENS7_ILi32EEENS7_ILi256EEEEEELi256ENS_6half_tEfNS_4arch4Sm80ELb1ELb0ELb0ELb1ELb0ELb1ELb1ELb1EEENS1_21CollectiveEpilogueFwdINS6_IJS8_SA_S9_EEENS6_IJNS7_ILi1EEESI_SI_EEESC_SE_Li256ELb1ELb1ELb1ELb0EEENS1_36VarlenDynamicPersistentTileSchedulerILi128ELi32ELi256ELi256ELb1ELb1ELb0ELb1ELb1ELb1EEEEEEEEEvNT_6ParamsE,"a",@progbits
	.sectionflags	@""
	.align	4
.nv.constant0._ZN7cutlass13device_kernelIN5flash19enable_sm80_to_sm89INS1_16FlashAttnFwdSm80INS1_25CollectiveMainloopFwdSm80ILi8ELi1ELb0EN4cute5tupleIJNS5_1CILi128EEENS7_ILi32EEENS7_ILi256EEEEEELi256ENS_6half_tEfNS_4arch4Sm80ELb1ELb0ELb0ELb1ELb0ELb1ELb1ELb1EEENS1_21CollectiveEpilogueFwdINS6_IJS8_SA_S9_EEENS6_IJNS7_ILi1EEESI_SI_EEESC_SE_Li256ELb1ELb1ELb1ELb0EEENS1_36VarlenDynamicPersistentTileSchedulerILi128ELi32ELi256ELi256ELb1ELb1ELb0ELb1ELb1ELb1EEEEEEEEEvNT_6ParamsE:
	.zero		1432


//--------------------- .nv.constant0._ZN7cutlass13device_kernelIN5flash19enable_sm80_to_sm89INS1_16FlashAttnFwdSm80INS1_25CollectiveMainloopFwdSm80ILi8ELi1ELb0EN4cute5tupleIJNS5_1CILi128EEENS7_ILi96EEENS7_ILi256EEEEEELi256ENS_6half_tEfNS_4arch4Sm80ELb0ELb0ELb0ELb0ELb0ELb0ELb1ELb1EEENS1_21CollectiveEpilogueFwdINS6_IJS8_SA_S9_EEENS6_IJNS7_ILi1EEESI_SI_EEESC_SE_Li256ELb0ELb1ELb1ELb0EEENS1_19SingleTileSchedulerILb0ELb1ELb1ELi128EEEEEEEEEvNT_6ParamsE --------------------------
	.section	.nv.constant0._ZN7cutlass13device_kernelIN5flash19enable_sm80_to_sm89INS1_16FlashAttnFwdSm80INS1_25CollectiveMainloopFwdSm80ILi8ELi1ELb0EN4cute5tupleIJNS5_1CILi128EEENS7_ILi96EEENS7_ILi256EEEEEELi256ENS_6half_tEfNS_4arch4Sm80ELb0ELb0ELb0ELb0ELb0ELb0ELb1ELb1EEENS1_21CollectiveEpilogueFwdINS6_IJS8_SA_S9_EEENS6_IJNS7_ILi1EEESI_SI_EEESC_SE_Li256ELb0ELb1ELb1ELb0EEENS1_19SingleTileSchedulerILb0ELb1ELb1ELi128EEEEEEEEEvNT_6ParamsE,"a",@progbits
	.sectionflags	@""
	.align	4
.nv.constant0._ZN7cutlass13device_kernelIN5flash19enable_sm80_to_sm89INS1_16FlashAttnFwdSm80INS1_25CollectiveMainloopFwdSm80ILi8ELi1ELb0EN4cute5tupleIJNS5_1CILi128EEENS7_ILi96EEENS7_ILi256EEEEEELi256ENS_6half_tEfNS_4arch4Sm80ELb0ELb0ELb0ELb0ELb0ELb0ELb1ELb1EEENS1_21CollectiveEpilogueFwdINS6_IJS8_SA_S9_EEENS6_IJNS7_ILi1EEESI_SI_EEESC_SE_Li256ELb0ELb1ELb1ELb0EEENS1_19SingleTileSchedulerILb0ELb1ELb1ELi128EEEEEEEEEvNT_6ParamsE:
	.zero		1400


//--------------------- .nv.constant0._ZN7cutlass13device_kernelIN5flash19enable_sm80_to_sm89INS1_16FlashAttnFwdSm80INS1_25CollectiveMainloopFwdSm80ILi8ELi1ELb0EN4cute5tupleIJNS5_1CILi128EEENS7_ILi64EEENS7_ILi256EEEEEELi256ENS_6half_tEfNS_4arch4Sm80ELb0ELb0ELb0ELb1ELb0ELb0ELb1ELb1EEENS1_21CollectiveEpilogueFwdINS6_IJS8_SA_S9_EEENS6_IJNS7_ILi1EEESI_SI_EEESC_SE_Li256ELb1ELb1ELb1ELb0EEENS1_36VarlenDynamicPersistentTileSchedulerILi128ELi64ELi256ELi256ELb1ELb1ELb0ELb0ELb1ELb1EEEEEEEEEvNT_6ParamsE --------------------------
	.section	.nv.constant0._ZN7cutlass13device_kernelIN5flash19enable_sm80_to_sm89INS1_16FlashAttnFwdSm80INS1_25CollectiveMainloopFwdSm80ILi8ELi1ELb0EN4cute5tupleIJNS5_1CILi128EEENS7_ILi64EEENS7_ILi256EEEEEELi256ENS_6half_tEfNS_4arch4Sm80ELb0ELb0ELb0ELb1ELb0ELb0ELb1ELb1EEENS1_21CollectiveEpilogueFwdINS6_IJS8_SA_S9_EEENS6_IJNS7_ILi1EEESI_SI_EEESC_SE_Li256ELb1ELb1ELb1ELb0EEENS1_36VarlenDynamicPersistentTileSchedulerILi128ELi64ELi256ELi256ELb1ELb1ELb0ELb0ELb1ELb1EEEEEEEEEvNT_6ParamsE,"a",@progbits
	.sectionflags	@""
	.align	4
.nv.constant0._ZN7cutlass13device_kernelIN5flash19enable_sm80_to_sm89INS1_16FlashAttnFwdSm80INS1_25CollectiveMainloopFwdSm80ILi8ELi1ELb0EN4cute5tupleIJNS5_1CILi128EEENS7_ILi64EEENS7_ILi256EEEEEELi256ENS_6half_tEfNS_4arch4Sm80ELb0ELb0ELb0ELb1ELb0ELb0ELb1ELb1EEENS1_21CollectiveEpilogueFwdINS6_IJS8_SA_S9_EEENS6_IJNS7_ILi1EEESI_SI_EEESC_SE_Li256ELb1ELb1ELb1ELb0EEENS1_36VarlenDynamicPersistentTileSchedulerILi128ELi64ELi256ELi256ELb1ELb1ELb0ELb0ELb1ELb1EEEEEEEEEvNT_6ParamsE:
	.zero		1432


//--------------------- .nv.constant0._ZN7cutlass13device_kernelIN5flash19enable_sm80_to_sm89INS1_16FlashAttnFwdSm80INS1_25CollectiveMainloopFwdSm80ILi8ELi1ELb0EN4cute5tupleIJNS5_1CILi128EEENS7_ILi48EEENS7_ILi256EEEEEELi256ENS_6half_tEfNS_4arch4Sm80ELb0ELb0ELb0ELb1ELb0ELb1ELb1ELb1EEENS1_21CollectiveEpilogueFwdINS6_IJS8_SA_S9_EEENS6_IJNS7_ILi1EEESI_SI_EEESC_SE_Li256ELb1ELb1ELb1ELb0EEENS1_36VarlenDynamicPersistentTileSchedulerILi128ELi48ELi256ELi256ELb1ELb1ELb0ELb0ELb1ELb1EEEEEEEEEvNT_6ParamsE --------------------------
	.section	.nv.constant0._ZN7cutlass13device_kernelIN5flash19enable_sm80_to_sm89INS1_16FlashAttnFwdSm80INS1_25CollectiveMainloopFwdSm80ILi8ELi1ELb0EN4cute5tupleIJNS5_1CILi128EEENS7_ILi48EEENS7_ILi256EEEEEELi256ENS_6half_tEfNS_4arch4Sm80ELb0ELb0ELb0ELb1ELb0ELb1ELb1ELb1EEENS1_21CollectiveEpilogueFwdINS6_IJS8_SA_S9_EEENS6_IJNS7_ILi1EEESI_SI_EEESC_SE_Li256ELb1ELb1ELb1ELb0EEENS1_36VarlenDynamicPersistentTileSchedulerILi128ELi48ELi256ELi256ELb1ELb1ELb0ELb0ELb1ELb1EEEEEEEEEvNT_6ParamsE,"a",@progbits
	.sectionflags	@""
	.align	4
.nv.constant0._ZN7cutlass13device_kernelIN5flash19enable_sm80_to_sm89INS1_16FlashAttnFwdSm80INS1_25CollectiveMainloopFwdSm80ILi8ELi1ELb0EN4cute5tupleIJNS5_1CILi128EEENS7_ILi48EEENS7_ILi256EEEEEELi256ENS_6half_tEfNS_4arch4Sm80ELb0ELb0ELb0ELb1ELb0ELb1ELb1ELb1EEENS1_21CollectiveEpilogueFwdINS6_IJS8_SA_S9_EEENS6_IJNS7_ILi1EEESI_SI_EEESC_SE_Li256ELb1ELb1ELb1ELb0EEENS1_36VarlenDynamicPersistentTileSchedulerILi128ELi48ELi256ELi256ELb1ELb1ELb0ELb0ELb1ELb1EEEEEEEEEvNT_6ParamsE:
	.zero		1432


//--------------------- .nv.constant0._ZN7cutlass13device_kernelIN5flash19enable_sm80_to_sm89INS1_16FlashAttnFwdSm80INS1_25CollectiveMainloopFwdSm80ILi8ELi1ELb0EN4cute5tupleIJNS5_1CILi128EEENS7_ILi64EEENS7_ILi256EEEEEELi256ENS_6half_tEfNS_4arch4Sm80ELb0ELb1ELb0ELb0ELb0ELb0ELb1ELb1EEENS1_21CollectiveEpilogueFwdINS6_IJS8_SA_S9_EEENS6_IJNS7_ILi1EEESI_SI_EEESC_SE_Li256ELb0ELb1ELb1ELb0EEENS1_19SingleTileSchedulerILb0ELb1ELb1ELi128EEEEEEEEEvNT_6ParamsE --------------------------
	.section	.nv.constant0._ZN7cutlass13device_kernelIN5flash19enable_sm80_to_sm89INS1_16FlashAttnFwdSm80INS1_25CollectiveMainloopFwdSm80ILi8ELi1ELb0EN4cute5tupleIJNS5_1CILi128EEENS7_ILi64EEENS7_ILi256EEEEEELi256ENS_6half_tEfNS_4arch4Sm80ELb0ELb1ELb0ELb0ELb0ELb0ELb1ELb1EEENS1_21CollectiveEpilogueFwdINS6_IJS8_SA_S9_EEENS6_IJNS7_ILi1EEESI_SI_EEESC_SE_Li256ELb0ELb1ELb1ELb0EEENS1_19SingleTileSchedulerILb0ELb1ELb1ELi128EEEEEEEEEvNT_6ParamsE,"a",@progbits
	.sectionflags	@""
	.align	4
.nv.constant0._ZN7cutlass13device_kernelIN5flash19enable_sm80_to_sm89INS1_16FlashAttnFwdSm80INS1_25CollectiveMainloopFwdSm80ILi8ELi1ELb0EN4cute5tupleIJNS5_1CILi128EEENS7_ILi64EEENS7_ILi256EEEEEELi256ENS_6half_tEfNS_4arch4Sm80ELb0ELb1ELb0ELb0ELb0ELb0ELb1ELb1EEENS1_21CollectiveEpilogueFwdINS6_IJS8_SA_S9_EEENS6_IJNS7_ILi1EEESI_SI_EEESC_SE_Li256ELb0ELb1ELb1ELb0EEENS1_19SingleTileSchedulerILb0ELb1ELb1ELi128EEEEEEEEEvNT_6ParamsE:
	.zero		1400


//--------------------- .nv.constant0._ZN7cutlass13device_kernelIN5flash19enable_sm80_to_sm89INS1_16FlashAttnFwdSm80INS1_25CollectiveMainloopFwdSm80ILi8ELi1ELb0EN4cute5tupleIJNS5_1CILi128EEENS7_ILi64EEENS7_ILi256EEEEEELi256ENS_6half_tEfNS_4arch4Sm80ELb0ELb1ELb0ELb1ELb0ELb0ELb1ELb1EEENS1_21CollectiveEpilogueFwdINS6_IJS8_SA_S9_EEENS6_IJNS7_ILi1EEESI_SI_EEESC_SE_Li256ELb1ELb1ELb1ELb0EEENS1_36VarlenDynamicPersistentTileSchedulerILi128ELi64ELi256ELi256ELb1ELb1ELb0ELb1ELb0ELb1EEEEEEEEEvNT_6ParamsE --------------------------
	.section	.nv.constant0._ZN7cutlass13device_kernelIN5flash19enable_sm80_to_sm89INS1_16FlashAttnFwdSm80INS1_25CollectiveMainloopFwdSm80ILi8ELi1ELb0EN4cute5tupleIJNS5_1CILi128EEENS7_ILi64EEENS7_ILi256EEEEEELi256ENS_6half_tEfNS_4arch4Sm80ELb0ELb1ELb0ELb1ELb0ELb0ELb1ELb1EEENS1_21CollectiveEpilogueFwdINS6_IJS8_SA_S9_EEENS6_IJNS7_ILi1EEESI_SI_EEESC_SE_Li256ELb1ELb1ELb1ELb0EEENS1_36VarlenDynamicPersistentTileSchedulerILi128ELi64ELi256ELi256ELb1ELb1ELb0ELb1ELb0ELb1EEEEEEEEEvNT_6ParamsE,"a",@progbits
	.sectionflags	@""
	.align	4
.nv.constant0._ZN7cutlass13device_kernelIN5flash19enable_sm80_to_sm89INS1_16FlashAttnFwdSm80INS1_25CollectiveMainloopFwdSm80ILi8ELi1ELb0EN4cute5tupleIJNS5_1CILi128EEENS7_ILi64EEENS7_ILi256EEEEEELi256ENS_6half_tEfNS_4arch4Sm80ELb0ELb1ELb0ELb1ELb0ELb0ELb1ELb1EEENS1_21CollectiveEpilogueFwdINS6_IJS8_SA_S9_EEENS6_IJNS7_ILi1EEESI_SI_EEESC_SE_Li256ELb1ELb1ELb1ELb0EEENS1_36VarlenDynamicPersistentTileSchedulerILi128ELi64ELi256ELi256ELb1ELb1ELb0ELb1ELb0ELb1EEEEEEEEEvNT_6ParamsE:
	.zero		1432


//--------------------- .nv.constant0._ZN7cutlass13device_kernelIN5flash19enable_sm80_to_sm89INS1_16FlashAttnFwdSm80INS1_25CollectiveMainloopFwdSm80ILi8ELi1ELb0EN4cute5tupleIJNS5_1CILi128EEENS7_ILi48EEENS7_ILi256EEEEEELi256ENS_6half_tEfNS_4arch4Sm80ELb0ELb1ELb0ELb1ELb0ELb1ELb1ELb1EEENS1_21CollectiveEpilogueFwdINS6_IJS8_SA_S9_EEENS6_IJNS7_ILi1EEESI_SI_EEESC_SE_Li256ELb1ELb1ELb1ELb0EEENS1_36VarlenDynamicPersistentTileSchedulerILi128ELi48ELi256ELi256ELb1ELb1ELb0ELb1ELb0ELb1EEEEEEEEEvNT_6ParamsE --------------------------
	.section	.nv.constant0._ZN7cutlass13device_kernelIN5flash19enable_sm80_to_sm89INS1_16FlashAttnFwdSm80INS1_25CollectiveMainloopFwdSm80ILi8ELi1ELb0EN4cute5tupleIJNS5_1CILi128EEENS7_ILi48EEENS7_ILi256EEEEEELi256ENS_6half_tEfNS_4arch4Sm80ELb0ELb1ELb0ELb1ELb0ELb1ELb1ELb1EEENS1_21CollectiveEpilogueFwdINS6_IJS8_SA_S9_EEENS6_IJNS7_ILi1EEESI_SI_EEESC_SE_Li256ELb1ELb1ELb1ELb0EEENS1_36VarlenDynamicPersistentTileSchedulerILi128ELi48ELi256ELi256ELb1ELb1ELb0ELb1ELb0ELb1EEEEEEEEEvNT_6ParamsE,"a",@progbits
	.sectionflags	@""
	.align	4
.nv.constant0._ZN7cutlass13device_kernelIN5flash19enable_sm80_to_sm89INS1_16FlashAttnFwdSm80INS1_25CollectiveMainloopFwdSm80ILi8ELi1ELb0EN4cute5tupleIJNS5_1CILi128EEENS7_ILi48EEENS7_ILi256EEEEEELi256ENS_6half_tEfNS_4arch4Sm80ELb0ELb1ELb0ELb1ELb0ELb1ELb1ELb1EEENS1_21CollectiveEpilogueFwdINS6_IJS8_SA_S9_EEENS6_IJNS7_ILi1EEESI_SI_EEESC_SE_Li256ELb1ELb1ELb1ELb0EEENS1_36VarlenDynamicPersistentTileSchedulerILi128ELi48ELi256ELi256ELb1ELb1ELb0ELb1ELb0ELb1EEEEEEEEEvNT_6ParamsE:
	.zero		1432


//--------------------- .nv.constant0._ZN7cutlass13device_kernelIN5flash19enable_sm80_to_sm89INS1_16FlashAttnFwdSm80INS1_25CollectiveMainloopFwdSm80ILi8ELi1ELb0EN4cute5tupleIJNS5_1CILi128EEENS7_ILi96EEENS7_ILi256EEEEEELi256ENS_6half_tEfNS_4arch4Sm80ELb1ELb0ELb0ELb0ELb0ELb0ELb1ELb1EEENS1_21CollectiveEpilogueFwdINS6_IJS8_SA_S9_EEENS6_IJNS7_ILi1EEESI_SI_EEESC_SE_Li256ELb0ELb1ELb1ELb0EEENS1_30DynamicPersistentTileSchedulerILi256ELi256ELb1ELb1ELb0EEEEEEEEEvNT_6ParamsE --------------------------
	.section	.nv.constant0._ZN7cutlass13device_kernelIN5flash19enable_sm80_to_sm89INS1_16FlashAttnFwdSm80INS1_25CollectiveMainloopFwdSm80ILi8ELi1ELb0EN4cute5tupleIJNS5_1CILi128EEENS7_ILi96EEENS7_ILi256EEEEEELi256ENS_6half_tEfNS_4arch4Sm80ELb1ELb0ELb0ELb0ELb0ELb0ELb1ELb1EEENS1_21CollectiveEpilogueFwdINS6_IJS8_SA_S9_EEENS6_IJNS7_ILi1EEESI_SI_EEESC_SE_Li256ELb0ELb1ELb1ELb0EEENS1_30DynamicPersistentTileSchedulerILi256ELi256ELb1ELb1ELb0EEEEEEEEEvNT_6ParamsE,"a",@progbits
	.sectionflags	@""
	.align	4
.nv.constant0._ZN7cutlass13device_kernelIN5flash19enable_sm80_to_sm89INS1_16FlashAttnFwdSm80INS1_25CollectiveMainloopFwdSm80ILi8ELi1ELb0EN4cute5tupleIJNS5_1CILi128EEENS7_ILi96EEENS7_ILi256EEEEEELi256ENS_6half_tEfNS_4arch4Sm80ELb1ELb0ELb0ELb0ELb0ELb0ELb1ELb1EEENS1_21CollectiveEpilogueFwdINS6_IJS8_SA_S9_EEENS6_IJNS7_ILi1EEESI_SI_EEESC_SE_Li256ELb0ELb1ELb1ELb0EEENS1_30DynamicPersistentTileSchedulerILi256ELi256ELb1ELb1ELb0EEEEEEEEEvNT_6ParamsE:
	.zero		1416


//--------------------- .nv.constant0._ZN7cutlass13device_kernelIN5flash19enable_sm80_to_sm89INS1_16FlashAttnFwdSm80INS1_25CollectiveMainloopFwdSm80ILi8ELi1ELb0EN4cute5tupleIJNS5_1CILi128EEENS7_ILi64EEENS7_ILi256EEEEEELi256ENS_6half_tEfNS_4arch4Sm80ELb1ELb0ELb0ELb1ELb0ELb0ELb1ELb1EEENS1_21CollectiveEpilogueFwdINS6_IJS8_SA_S9_EEENS6_IJNS7_ILi1EEESI_SI_EEESC_SE_Li256ELb1ELb1ELb1ELb0EEENS1_36VarlenDynamicPersistentTileSchedulerILi128ELi64ELi256ELi256ELb1ELb1ELb0ELb1ELb1ELb1EEEEEEEEEvNT_6ParamsE --------------------------
	.section	.nv.constant0._ZN7cutlass13device_kernelIN5flash19enable_sm80_to_sm89INS1_16FlashAttnFwdSm80INS1_25CollectiveMainloopFwdSm80ILi8ELi1ELb0EN4cute5tupleIJNS5_1CILi128EEENS7_ILi64EEENS7_ILi256EEEEEELi256ENS_6half_tEfNS_4arch4Sm80ELb1ELb0ELb0ELb1ELb0ELb0ELb1ELb1EEENS1_21CollectiveEpilogueFwdINS6_IJS8_SA_S9_EEENS6_IJNS7_ILi1EEESI_SI_EEESC_SE_Li256ELb1ELb1ELb1ELb0EEENS1_36VarlenDynamicPersistentTileSchedulerILi128ELi64ELi256ELi256ELb1ELb1ELb0ELb1ELb1ELb1EEEEEEEEEvNT_6ParamsE,"a",@progbits
	.sectionflags	@""
	.align	4
.nv.constant0._ZN7cutlass13device_kernelIN5flash19enable_sm80_to_sm89INS1_16FlashAttnFwdSm80INS1_25CollectiveMainloopFwdSm80ILi8ELi1ELb0EN4cute5tupleIJNS5_1CILi128EEENS7_ILi64EEENS7_ILi256EEEEEELi256ENS_6half_tEfNS_4arch4Sm80ELb1ELb0ELb0ELb1ELb0ELb0ELb1ELb1EEENS1_21CollectiveEpilogueFwdINS6_IJS8_SA_S9_EEENS6_IJNS7_ILi1EEESI_SI_EEESC_SE_Li256ELb1ELb1ELb1ELb0EEENS1_36VarlenDynamicPersistentTileSchedulerILi128ELi64ELi256ELi256ELb1ELb1ELb0ELb1ELb1ELb1EEEEEEEEEvNT_6ParamsE:
	.zero		1432


//--------------------- .nv.constant0._ZN7cutlass13device_kernelIN5flash19enable_sm80_to_sm89INS1_16FlashAttnFwdSm80INS1_25CollectiveMainloopFwdSm80ILi8ELi1ELb0EN4cute5tupleIJNS5_1CILi128EEENS7_ILi48EEENS7_ILi256EEEEEELi256ENS_6half_tEfNS_4arch4Sm80ELb1ELb0ELb0ELb1ELb0ELb1ELb1ELb1EEENS1_21CollectiveEpilogueFwdINS6_IJS8_SA_S9_EEENS6_IJNS7_ILi1EEESI_SI_EEESC_SE_Li256ELb1ELb1ELb1ELb0EEENS1_36VarlenDynamicPersistentTileSchedulerILi128ELi48ELi256ELi256ELb1ELb1ELb0ELb1ELb1ELb1EEEEEEEEEvNT_6ParamsE --------------------------
	.section	.nv.constant0._ZN7cutlass13device_kernelIN5flash19enable_sm80_to_sm89INS1_16FlashAttnFwdSm80INS1_25CollectiveMainloopFwdSm80ILi8ELi1ELb0EN4cute5tupleIJNS5_1CILi128EEENS7_ILi48EEENS7_ILi256EEEEEELi256ENS_6half_tEfNS_4arch4Sm80ELb1ELb0ELb0ELb1ELb0ELb1ELb1ELb1EEENS1_21CollectiveEpilogueFwdINS6_IJS8_SA_S9_EEENS6_IJNS7_ILi1EEESI_SI_EEESC_SE_Li256ELb1ELb1ELb1ELb0EEENS1_36VarlenDynamicPersistentTileSchedulerILi128ELi48ELi256ELi256ELb1ELb1ELb0ELb1ELb1ELb1EEEEEEEEEvNT_6ParamsE,"a",@progbits
	.sectionflags	@""
	.align	4
.nv.constant0._ZN7cutlass13device_kernelIN5flash19enable_sm80_to_sm89INS1_16FlashAttnFwdSm80INS1_25CollectiveMainloopFwdSm80ILi8ELi1ELb0EN4cute5tupleIJNS5_1CILi128EEENS7_ILi48EEENS7_ILi256EEEEEELi256ENS_6half_tEfNS_4arch4Sm80ELb1ELb0ELb0ELb1ELb0ELb1ELb1ELb1EEENS1_21CollectiveEpilogueFwdINS6_IJS8_SA_S9_EEENS6_IJNS7_ILi1EEESI_SI_EEESC_SE_Li256ELb1ELb1ELb1ELb0EEENS1_36VarlenDynamicPersistentTileSchedulerILi128ELi48ELi256ELi256ELb1ELb1ELb0ELb1ELb1ELb1EEEEEEEEEvNT_6ParamsE:
	.zero		1432


//--------------------- .text._ZN7cutlass13device_kernelIN5flash19enable_sm80_to_sm89INS1_16FlashAttnFwdSm80INS1_25CollectiveMainloopFwdSm80ILi8ELi1ELb1EN4cute5tupleIJNS5_1CILi128EEENS7_ILi64EEENS7_ILi256EEEEEELi256ENS_6half_tEfNS_4arch4Sm80ELb0ELb0ELb1ELb0ELb0ELb0ELb1ELb1EEENS1_21CollectiveEpilogueFwdINS6_IJS8_SA_S9_EEENS6_IJNS7_ILi1EEESI_SI_EEESC_SE_Li256ELb0ELb1ELb1ELb0EEENS1_19SingleTileSchedulerILb0ELb1ELb1ELi128EEEEEEEEEvNT_6ParamsE --------------------------
	.section	.text._ZN7cutlass13device_kernelIN5flash19enable_sm80_to_sm89INS1_16FlashAttnFwdSm80INS1_25CollectiveMainloopFwdSm80ILi8ELi1ELb1EN4cute5tupleIJNS5_1CILi128EEENS7_ILi64EEENS7_ILi256EEEEEELi256ENS_6half_tEfNS_4arch4Sm80ELb0ELb0ELb1ELb0ELb0ELb0ELb1ELb1EEENS1_21CollectiveEpilogueFwdINS6_IJS8_SA_S9_EEENS6_IJNS7_ILi1EEESI_SI_EEESC_SE_Li256ELb0ELb1ELb1ELb0EEENS1_19SingleTileSchedulerILb0ELb1ELb1ELi128EEEEEEEEEvNT_6ParamsE,"ax",@progbits
	.sectioninfo	@"SHI_REGISTERS=255"
	.align	128
.text._ZN7cutlass13device_kernelIN5flash19enable_sm80_to_sm89INS1_16FlashAttnFwdSm80INS1_25CollectiveMainloopFwdSm80ILi8ELi1ELb1EN4cute5tupleIJNS5_1CILi128EEENS7_ILi64EEENS7_ILi256EEEEEELi256ENS_6half_tEfNS_4arch4Sm80ELb0ELb0ELb1ELb0ELb0ELb0ELb1ELb1EEENS1_21CollectiveEpilogueFwdINS6_IJS8_SA_S9_EEENS6_IJNS7_ILi1EEESI_SI_EEESC_SE_Li256ELb0ELb1ELb1ELb0EEENS1_19SingleTileSchedulerILb0ELb1ELb1ELi128EEEEEEEEEvNT_6ParamsE:
        .type           _ZN7cutlass13device_kernelIN5flash19enable_sm80_to_sm89INS1_16FlashAttnFwdSm80INS1_25CollectiveMainloopFwdSm80ILi8ELi1ELb1EN4cute5tupleIJNS5_1CILi128EEENS7_ILi64EEENS7_ILi256EEEEEELi256ENS_6half_tEfNS_4arch4Sm80ELb0ELb0ELb1ELb0ELb0ELb0ELb1ELb1EEENS1_21CollectiveEpilogueFwdINS6_IJS8_SA_S9_EEENS6_IJNS7_ILi1EEESI_SI_EEESC_SE_Li256ELb0ELb1ELb1ELb0EEENS1_19SingleTileSchedulerILb0ELb1ELb1ELi128EEEEEEEEEvNT_6ParamsE,@function
        .size           _ZN7cutlass13device_kernelIN5flash19enable_sm80_to_sm89INS1_16FlashAttnFwdSm80INS1_25CollectiveMainloopFwdSm80ILi8ELi1ELb1EN4cute5tupleIJNS5_1CILi128EEENS7_ILi64EEENS7_ILi256EEEEEELi256ENS_6half_tEfNS_4arch4Sm80ELb0ELb0ELb1ELb0ELb0ELb0ELb1ELb1EEENS1_21CollectiveEpilogueFwdINS6_IJS8_SA_S9_EEENS6_IJNS7_ILi1EEESI_SI_EEESC_SE_Li256ELb0ELb1ELb1ELb0EEENS1_19SingleTileSchedulerILb0ELb1ELb1ELi128EEEEEEEEEvNT_6ParamsE,(.L_x_5141 - _ZN7cutlass13device_kernelIN5flash19enable_sm80_to_sm89INS1_16FlashAttnFwdSm80INS1_25CollectiveMainloopFwdSm80ILi8ELi1ELb1EN4cute5tupleIJNS5_1CILi128EEENS7_ILi64EEENS7_ILi256EEEEEELi256ENS_6half_tEfNS_4arch4Sm80ELb0ELb0ELb1ELb0ELb0ELb0ELb1ELb1EEENS1_21CollectiveEpilogueFwdINS6_IJS8_SA_S9_EEENS6_IJNS7_ILi1EEESI_SI_EEESC_SE_Li256ELb0ELb1ELb1ELb0EEENS1_19SingleTileSchedulerILb0ELb1ELb1ELi128EEEEEEEEEvNT_6ParamsE)
        .other          _ZN7cutlass13device_kernelIN5flash19enable_sm80_to_sm89INS1_16FlashAttnFwdSm80INS1_25CollectiveMainloopFwdSm80ILi8ELi1ELb1EN4cute5tupleIJNS5_1CILi128EEENS7_ILi64EEENS7_ILi256EEEEEELi256ENS_6half_tEfNS_4arch4Sm80ELb0ELb0ELb1ELb0ELb0ELb0ELb1ELb1EEENS1_21CollectiveEpilogueFwdINS6_IJS8_SA_S9_EEENS6_IJNS7_ILi1EEESI_SI_EEESC_SE_Li256ELb0ELb1ELb1ELb0EEENS1_19SingleTileSchedulerILb0ELb1ELb1ELi128EEEEEEEEEvNT_6ParamsE,@"STO_CUDA_ENTRY STV_DEFAULT"
_ZN7cutlass13device_kernelIN5flash19enable_sm80_to_sm89INS1_16FlashAttnFwdSm80INS1_25CollectiveMainloopFwdSm80ILi8ELi1ELb1EN4cute5tupleIJNS5_1CILi128EEENS7_ILi64EEENS7_ILi256EEEEEELi256ENS_6half_tEfNS_4arch4Sm80ELb0ELb0ELb1ELb0ELb0ELb0ELb1ELb1EEENS1_21CollectiveEpilogueFwdINS6_IJS8_SA_S9_EEENS6_IJNS7_ILi1EEESI_SI_EEESC_SE_Li256ELb0ELb1ELb1ELb0EEENS1_19SingleTileSchedulerILb0ELb1ELb1ELi128EEEEEEEEEvNT_6ParamsE:
[----:B------:R-:W-:Y:S02]  /*0000*/  MOV R1, c[0x0][0x28] ;  /* 0x00000a0000017a02 */ /* 0x000fe40000000f00 */
[----:B------:R-:W1:Y:S01]  /*0010*/  S2R R132, SR_TID.X ;  /* 0x0000000000847919 */ /* 0x000e620000002100 */
[----:B------:R-:W2:Y:S01]  /*0020*/  S2UR UR6, SR_CTAID.Y ;  /* 0x00000000000679c3 */ /* 0x000ea20000002600 */
[----:B------:R-:W-:Y:S02]  /*0030*/  IADD3 R1, R1, -0xd0, RZ ;  /* 0xffffff3001017810 */ /* 0x000fe40007ffe0ff */
[----:B------:R-:W3:Y:S01]  /*0040*/  S2R R12, SR_CTAID.Z ;  /* 0x00000000000c7919 */ /* 0x000ee20000002700 */
[----:B-1----:R-:W-:-:S06]  /*0050*/  SHF.R.U32.HI R0, RZ, 0x5, R132 ;  /* 0x00000005ff007819 */ /* 0x002fcc0000011684 */
[----:B------:R-:W1:Y:S02]  /*0060*/  SHFL.IDX PT, R0, R0, RZ, 0x1f ;  /* 0x00001fff00007589 */ /* 0x000e6400000e0000 */
[----:B-1----:R-:W-:-:S13]  /*0070*/  ISETP.NE.AND P0, PT, R0, RZ, PT ;  /* 0x000000ff0000720c */ /* 0x002fda0003f05270 */
[----:B--2---:R-:W-:Y:S05]  /*0080*/  @!P0 BRA `(.L_x_0) ;  /* 0x0000009000008947 */ /* 0x004fea0003800000 */
[----:B---3--:R-:W-:Y:S01]  /*0090*/  MOV R0, c[0x0][0x550] ;  /* 0x0001540000007a02 */ /* 0x008fe20000000f00 */
[----:B------:R-:W-:-:S03]  /*00a0*/  UMOV UR11, UR6 ;  /* 0x00000006000b7c82 */ /* 0x000fc60008000000 */
[----:B------:R-:W-:-:S13]  /*00b0*/  ISETP.NE.AND P0, PT, R0, 0x1, PT ;  /* 0x000000010000780c */ /* 0x000fda0003f05270 */
[----:B------:R-:W-:Y:S05]  /*00c0*/  @!P0 BRA `(.L_x_1) ;  /* 0x000000b000008947 */ /* 0x000fea0003800000 */
[----:B------:R-:W-:Y:S02]  /*00d0*/  ULDC UR4, c[0x0][0x554] ;  /* 0x0001550000047ab9 */ /* 0x000fe40000000800 */
[----:B------:R-:W-:Y:S02]  /*00e0*/  UIMAD.WIDE.U32 UR4, UR6, UR4, URZ ;  /* 0x00000004060472a5 */ /* 0x000fe4000f8e003f */
[----:B------:R-:W-:Y:S02]  /*00f0*/  ULDC UR11, c[0x0][0x558] ;  /* 0x00015600000b7ab9 */ /* 0x000fe40000000800 */
[----:B------:R-:W-:Y:S01]  /*0100*/  USHF.R.U32.HI UR11, URZ, UR11, UR5 ;  /* 0x0000000b3f0b7299 */ /* 0x000fe20008011605 */
[----:B------:R-:W-:Y:S05]  /*0110*/  BRA `(.L_x_1) ;  /* 0x0000006000007947 */ /* 0x000fea0003800000 */
.L_x_0:
[----:B---3--:R-:W-:Y:S02]  /*0120*/  ULDC.64 UR4, c[0x0][0x550] ;  /* 0x0001540000047ab9 */ /* 0x008fe40000000a00 */
[----:B------:R-:W-:Y:S02]  /*0130*/  UISETP.NE.AND UP0, UPT, UR4, 0x1, UPT ;  /* 0x000000010400788c */ /* 0x000fe4000bf05270 */
[----:B------:R-:W-:-:S02]  /*0140*/  UIMAD.WIDE.U32 UR8, UR6, UR5, URZ ;  /* 0x00000005060872a5 */ /* 0x000fc4000f8e003f */
[----:B------:R-:W-:Y:S02]  /*0150*/  ULDC UR4, c[0x0][0x558] ;  /* 0x0001560000047ab9 */ /* 0x000fe40000000800 */
[----:B------:R-:W-:-:S05]  /*0160*/  UMOV UR11, UR6 ;  /* 0x00000006000b7c82 */ /* 0x000fca0008000000 */
[----:B------:R-:W-:-:S03]  /*0170*/  @UP0 USHF.R.U32.HI UR11, URZ, UR4, UR9 ;  /* 0x000000043f0b0299 */ /* 0x000fc60008011609 */
.L_x_1:
[----:B------:R-:W-:Y:S01]  /*0180*/  ISETP.GE.AND P0, PT, R12, RZ, PT ;  /* 0x000000ff0c00720c */ /* 0x000fe20003f06270 */
[----:B------:R-:W-:Y:S02]  /*0190*/  UIADD3 UR5, -UR11, URZ, URZ ;  /* 0x0000003f0b057290 */ /* 0x000fe4000fffe13f */
[----:B------:R-:W-:Y:S02]  /*01a0*/  ULDC UR4, c[0x0][0x550] ;  /* 0x0001540000047ab9 */ /* 0x000fe40000000800 */
[----:B------:R-:W-:-:S08]  /*01b0*/  UIMAD UR6, UR5, UR4, UR6 ;  /* 0x00000004050672a4 */ /* 0x000fd0000f8e0206 */
[----:B------:R-:W-:Y:S05]  /*01c0*/  @!P0 EXIT ;  /* 0x000000000000894d */ /* 0x000fea0003800000 */
[----:B------:R-:W-:Y:S02]  /*01d0*/  ULDC UR4, c[0x0][0x1d0] ;  /* 0x0000740000047ab9 */ /* 0x000fe40000000800 */
[----:B------:R-:W-:Y:S02]  /*01e0*/  UISETP.GE.AND UP0, UPT, UR4, 0x1, UPT ;  /* 0x000000010400788c */ /* 0x000fe4000bf06270 */
[----:B------:R-:W-:Y:S02]  /*01f0*/  UIADD3 UR7, UR4, 0x3f, URZ ;  /* 0x0000003f04077890 */ /* 0x000fe4000fffe03f */
[----:B------:R-:W-:Y:S02]  /*0200*/  UMOV UR13, URZ ;  /* 0x0000003f000d7c82 */ /* 0x000fe40008000000 */
[----:B------:R-:W-:Y:S01]  /*0210*/  PLOP3.LUT P0, PT, PT, PT, UP0, 0x80, 0x0 ;  /* 0x000000000000781c */ /* 0x000fe20003f0f008 */
[----:B------:R-:W-:-:S04]  /*0220*/  USHF.R.S32.HI UR5, URZ, 0x1f, UR7 ;  /* 0x0000001f3f057899 */ /* 0x000fc80008011407 */
[----:B------:R-:W-:-:S04]  /*0230*/  ULEA.HI UR5, UR5, UR7, URZ, 0x6 ;  /* 0x0000000705057291 */ /* 0x000fc8000f8f303f */
[----:B------:R-:W-:-:S04]  /*0240*/  USHF.R.S32.HI UR14, URZ, 0x6, UR5 ;  /* 0x000000063f0e7899 */ /* 0x000fc80008011405 */
[----:B------:R-:W-:Y:S05]  /*0250*/  @!P0 BRA `(.L_x_2) ;  /* 0x0000023000008947 */ /* 0x000fea0003800000 */
[----:B------:R-:W-:Y:S02]  /*0260*/  USHF.R.U32.HI UR4, URZ, 0x10, UR6 ;  /* 0x000000103f047899 */ /* 0x000fe40008011606 */
[----:B------:R-:W-:Y:S02]  /*0270*/  ULDC UR5, c[0x0][0x338] ;  /* 0x0000ce0000057ab9 */ /* 0x000fe40000000800 */
[----:B------:R-:W-:Y:S02]  /*0280*/  UISETP.NE.AND UP0, UPT, UR4, URZ, UPT ;  /* 0x0000003f0400728c */ /* 0x000fe4000bf05270 */
[----:B------:R-:W-:Y:S02]  /*0290*/  UMOV UR12, URZ ;  /* 0x0000003f000c7c82 */ /* 0x000fe40008000000 */
[----:B------:R-:W-:-:S04]  /*02a0*/  USEL UR5, UR4, UR5, UP0 ;  /* 0x0000000504057287 */ /* 0x000fc80008000000 */
[----:B------:R-:W-:Y:S02]  /*02b0*/  UIADD3 UR10, UR14, -0x1, UR5 ;  /* 0xffffffff0e0a7890 */ /* 0x000fe4000fffe005 */
[----:B------:R-:W-:-:S05]  /*02c0*/  IMAD.U32 R3, RZ, RZ, UR5 ;  /* 0x00000005ff037e24 */ /* 0x000fca000f8e00ff */
[----:B------:R-:W-:-:S04]  /*02d0*/  IABS R0, R3 ;  /* 0x0000000300007213 */ /* 0x000fc80000000000 */
[----:B------:R-:W1:Y:S02]  /*02e0*/  R2UR UR9, R0 ;  /* 0x00000000000973c2 */ /* 0x000e6400000e0000 */
[----:B-1----:R-:W1:Y:S08]  /*02f0*/  I2F.RP R0, UR9 ;  /* 0x0000000900007d06 */ /* 0x002e700008209400 */
[----:B-1----:R-:W1:Y:S02]  /*0300*/  MUFU.RCP R0, R0 ;  /* 0x0000000000007308 */ /* 0x002e640000001000 */
[----:B-1----:R-:W-:-:S06]  /*0310*/  IADD3 R0, R0, 0xffffffe, RZ ;  /* 0x0ffffffe00007810 */ /* 0x002fcc0007ffe0ff */
[----:B------:R-:W1:Y:S02]  /*0320*/  F2I.FTZ.U32.TRUNC.NTZ R0, R0 ;  /* 0x0000000000007305 */ /* 0x000e64000021f000 */
[----:B-1----:R1:W2:Y:S02]  /*0330*/  R2UR UR13, R0 ;  /* 0x00000000000d73c2 */ /* 0x0022a400000e0000 */
[----:B-1----:R-:W-:Y:S01]  /*0340*/  IMAD.U32 R0, RZ, RZ, UR10 ;  /* 0x0000000aff007e24 */ /* 0x002fe2000f8e00ff */
[----:B--2---:R-:W-:Y:S02]  /*0350*/  UIADD3 UR4, URZ, -UR13, URZ ;  /* 0x8000000d3f047290 */ /* 0x004fe4000fffe03f */
[----:B------:R-:W-:Y:S02]  /*0360*/  ULOP3.LUT UR10, UR10, UR5, URZ, 0x3c, !UPT ;  /* 0x000000050a0a7292 */ /* 0x000fe4000f8e3c3f */
[----:B------:R-:W-:Y:S01]  /*0370*/  IABS R2, R0 ;  /* 0x0000000000027213 */ /* 0x000fe20000000000 */
[----:B------:R-:W-:Y:S01]  /*0380*/  UIMAD UR4, UR4, UR9, URZ ;  /* 0x00000009040472a4 */ /* 0x000fe2000f8e023f */
[----:B------:R-:W-:-:S02]  /*0390*/  IABS R0, R3 ;  /* 0x0000000300007213 */ /* 0x000fc40000000000 */
[----:B------:R-:W1:Y:S01]  /*03a0*/  R2UR UR8, R2 ;  /* 0x00000000020873c2 */ /* 0x000e6200000e0000 */
[----:B------:R-:W-:Y:S02]  /*03b0*/  UIMAD.WIDE.U32 UR12, UR13, UR4, UR12 ;  /* 0x000000040d0c72a5 */ /* 0x000fe4000f8e000c */
[----:B------:R-:W-:-:S05]  /*03c0*/  IMAD.MOV R0, RZ, RZ, -R0 ;  /* 0x000000ffff007224 */ /* 0x000fca00078e0a00 */
[----:B------:R-:W2:Y:S01]  /*03d0*/  R2UR UR7, R0 ;  /* 0x00000000000773c2 */ /* 0x000ea200000e0000 */
[----:B-1----:R-:W-:-:S04]  /*03e0*/  UIMAD.WIDE.U32 UR12, UR13, UR8, URZ ;  /* 0x000000080d0c72a5 */ /* 0x002fc8000f8e003f */
[----:B--2---:R-:W-:-:S04]  /*03f0*/  UIMAD UR7, UR13, UR7, UR8 ;  /* 0x000000070d0772a4 */ /* 0x004fc8000f8e0208 */
[----:B------:R-:W-:-:S11]  /*0400*/  UISETP.GT.U32.AND UP0, UPT, UR9, UR7, UPT ;  /* 0x000000070900728c */ /* 0x000fd6000bf04070 */
[----:B------:R-:W-:Y:S02]  /*0410*/  @!UP0 UIADD3 UR7, UR7, -UR9, URZ ;  /* 0x8000000907078290 */ /* 0x000fe4000fffe03f */
[----:B------:R-:W-:Y:S02]  /*0420*/  @!UP0 UIADD3 UR13, UR13, 0x1, URZ ;  /* 0x000000010d0d8890 */ /* 0x000fe4000fffe03f */
[----:B------:R-:W-:Y:S02]  /*0430*/  UISETP.GE.U32.AND UP1, UPT, UR7, UR9, UPT ;  /* 0x000000090700728c */ /* 0x000fe4000bf26070 */
[----:B------:R-:W-:-:S09]  /*0440*/  UISETP.GE.AND UP0, UPT, UR10, URZ, UPT ;  /* 0x0000003f0a00728c */ /* 0x000fd2000bf06270 */
[----:B------:R-:W-:Y:S02]  /*0450*/  @UP1 UIADD3 UR13, UR13, 0x1, URZ ;  /* 0x000000010d0d1890 */ /* 0x000fe4000fffe03f */
[----:B------:R-:W-:Y:S02]  /*0460*/  UISETP.NE.AND UP1, UPT, UR5, URZ, UPT ;  /* 0x0000003f0500728c */ /* 0x000fe4000bf25270 */
[----:B------:R-:W-:-:S09]  /*0470*/  @!UP0 UIADD3 UR13, -UR13, URZ, URZ ;  /* 0x0000003f0d0d8290 */ /* 0x000fd2000fffe13f */
[----:B------:R-:W-:Y:S02]  /*0480*/  @!UP1 ULOP3.LUT UR13, URZ, UR5, URZ, 0x33, !UPT ;  /* 0x000000053f0d9292 */ /* 0x000fe4000f8e333f */
.L_x_2:
[----:B------:R-:W-:Y:S01]  /*0490*/  ULOP3.LUT UR8, UR6, 0xffff, URZ, 0xc0, !UPT ;  /* 0x0000ffff06087892 */ /* 0x000fe2000f8ec03f */
[----:B------:R-:W-:Y:S01]  /*04a0*/  PLOP3.LUT P2, PT, PT, PT, PT, 0x80, 0x0 ;  /* 0x000000000000781c */ /* 0x000fe20003f4f070 */
[----:B------:R-:W-:Y:S01]  /*04b0*/  CS2R R16, SRZ ;  /* 0x0000000000107805 */ /* 0x000fe2000001ff00 */
[----:B------:R-:W-:Y:S01]  /*04c0*/  CS2R R130, SRZ ;  /* 0x0000000000827805 */ /* 0x000fe2000001ff00 */
[----:B------:R-:W-:Y:S01]  /*04d0*/  UIMAD UR8, UR8, UR13, URZ ;  /* 0x0000000d080872a4 */ /* 0x000fe2000f8e023f */
[----:B------:R-:W-:Y:S01]  /*04e0*/  CS2R R128, SRZ ;  /* 0x0000000000807805 */ /* 0x000fe2000001ff00 */
[----:B------:R-:W-:Y:S01]  /*04f0*/  CS2R R126, SRZ ;  /* 0x00000000007e7805 */ /* 0x000fe2000001ff00 */
[----:B------:R-:W-:Y:S01]  /*0500*/  CS2R R124, SRZ ;  /* 0x00000000007c7805 */ /* 0x000fe2000001ff00 */
[----:B------:R-:W-:Y:S01]  /*0510*/  UIADD3 UR13, UR8, UR13, URZ ;  /* 0x0000000d080d7290 */ /* 0x000fe2000fffe03f */
[----:B------:R-:W-:Y:S01]  /*0520*/  CS2R R122, SRZ ;  /* 0x00000000007a7805 */ /* 0x000fe2000001ff00 */
[----:B------:R-:W-:Y:S01]  /*0530*/  CS2R R120, SRZ ;  /* 0x0000000000787805 */ /* 0x000fe2000001ff00 */
[----:B------:R-:W-:Y:S01]  /*0540*/  CS2R R118, SRZ ;  /* 0x0000000000767805 */ /* 0x000fe2000001ff00 */
[----:B------:R-:W-:Y:S01]  /*0550*/  UISETP.LT.AND UP0, UPT, UR14, UR13, UPT ;  /* 0x0000000d0e00728c */ /* 0x000fe2000bf01270 */
[----:B------:R-:W-:Y:S01]  /*0560*/  CS2R R116, SRZ ;  /* 0x0000000000747805 */ /* 0x000fe2000001ff00 */
[----:B------:R-:W-:Y:S01]  /*0570*/  CS2R R114, SRZ ;  /* 0x0000000000727805 */ /* 0x000fe2000001ff00 */
[----:B------:R-:W-:Y:S01]  /*0580*/  CS2R R112, SRZ ;  /* 0x0000000000707805 */ /* 0x000fe2000001ff00 */
[----:B------:R-:W-:Y:S01]  /*0590*/  USEL UR14, UR14, UR13, UP0 ;  /* 0x0000000d0e0e7287 */ /* 0x000fe20008000000 */
[----:B------:R-:W-:Y:S01]  /*05a0*/  CS2R R110, SRZ ;  /* 0x00000000006e7805 */ /* 0x000fe2000001ff00 */
[----:B------:R-:W-:Y:S01]  /*05b0*/  CS2R R108, SRZ ;  /* 0x00000000006c7805 */ /* 0x000fe2000001ff00 */
[----:B------:R-:W-:Y:S01]  /*05c0*/  ULDC.64 UR12, c[0x0][0x118] ;  /* 0x00004600000c7ab9 */ /* 0x000fe20000000a00 */
[----:B------:R-:W-:Y:S01]  /*05d0*/  CS2R R106, SRZ ;  /* 0x00000000006a7805 */ /* 0x000fe2000001ff00 */
[----:B------:R-:W-:Y:S01]  /*05e0*/  UISETP.GT.AND UP0, UPT, UR14, UR8, UPT ;  /* 0x000000080e00728c */ /* 0x000fe2000bf04270 */
[----:B------:R-:W-:Y:S01]  /*05f0*/  CS2R R104, SRZ ;  /* 0x0000000000687805 */ /* 0x000fe2000001ff00 */
[----:B------:R-:W-:Y:S01]  /*0600*/  CS2R R102, SRZ ;  /* 0x0000000000667805 */ /* 0x000fe2000001ff00 */
[----:B------:R-:W-:Y:S01]  /*0610*/  CS2R R100, SRZ ;  /* 0x0000000000647805 */ /* 0x000fe2000001ff00 */
[----:B------:R-:W-:Y:S01]  /*0620*/  CS2R R98, SRZ ;  /* 0x0000000000627805 */ /* 0x000fe2000001ff00 */
[----:B------:R-:W-:Y:S01]  /*0630*/  CS2R R96, SRZ ;  /* 0x0000000000607805 */ /* 0x000fe2000001ff00 */
[----:B------:R-:W-:Y:S01]  /*0640*/  PLOP3.LUT P0, PT, PT, PT, UP0, 0x80, 0x0 ;  /* 0x000000000000781c */ /* 0x000fe20003f0f008 */
[----:B------:R-:W-:Y:S01]  /*0650*/  CS2R R94, SRZ ;  /* 0x00000000005e7805 */ /* 0x000fe2000001ff00 */
        /* <DEDUP_REMOVED lines=45> */
[----:B------:R-:W-:Y:S05]  /*0930*/  @!P0 BRA `(.L_x_3) ;  /* 0x0000963000008947 */ /* 0x000fea0003800000 */
[----:B------:R-:W-:Y:S01]  /*0940*/  ISETP.NE.U32.AND P0, PT, RZ, c[0x0][0x340], PT ;  /* 0x0000d000ff007a0c */ /* 0x000fe20003f05070 */
[----:B------:R-:W1:Y:S01]  /*0950*/  S2R R8, SR_CTAID.X ;  /* 0x0000000000087919 */ /* 0x000e620000002500 */
[----:B------:R-:W-:Y:S01]  /*0960*/  SHF.R.S32.HI R27, RZ, 0x1f, R132 ;  /* 0x0000001fff1b7819 */ /* 0x000fe20000011484 */
[----:B------:R-:W-:Y:S01]  /*0970*/  USHF.R.S32.HI UR17, URZ, 0x1f, UR11 ;  /* 0x0000001f3f117899 */ /* 0x000fe2000801140b */
[----:B------:R-:W-:Y:S01]  /*0980*/  ISETP.NE.AND.EX P0, PT, RZ, c[0x0][0x344], PT, P0 ;  /* 0x0000d100ff007a0c */ /* 0x000fe20003f05300 */
[----:B------:R-:W-:-:S12]  /*0990*/  ULDC.64 UR4, c[0x0][0x1b8] ;  /* 0x00006e0000047ab9 */ /* 0x000fd80000000a00 */
[----:B------:R-:W-:-:S04]  /*09a0*/  @P0 IMAD.MOV.U32 R0, RZ, RZ, 0x4 ;  /* 0x00000004ff000424 */ /* 0x000fc800078e00ff */
[----:B------:R-:W-:-:S05]  /*09b0*/  @P0 IMAD.WIDE R2, R12, R0, c[0x0][0x340] ;  /* 0x0000d0000c020625 */ /* 0x000fca00078e0200 */
[----:B------:R2:W3:Y:S01]  /*09c0*/  @P0 LDG.E R14, [R2.64] ;  /* 0x0000000c020e0981 */ /* 0x0004e2000c1e1900 */
[----:B------:R-:W-:Y:S01]  /*09d0*/  IMAD.MOV.U32 R10, RZ, RZ, c[0x0][0x2c4] ;  /* 0x0000b100ff0a7624 */ /* 0x000fe200078e00ff */
[----:B------:R-:W-:Y:S01]  /*09e0*/  UIMAD.WIDE.U32 UR6, UR11, UR4, URZ ;  /* 0x000000040b0672a5 */ /* 0x000fe2000f8e003f */
[----:B------:R-:W-:Y:S01]  /*09f0*/  SHF.R.S32.HI R11, RZ, 0x1f, R12 ;  /* 0x0000001fff0b7819 */ /* 0x000fe2000001140c */
[----:B------:R-:W-:Y:S01]  /*0a00*/  UIMAD UR4, UR17, UR4, URZ ;  /* 0x00000004110472a4 */ /* 0x000fe2000f8e023f */
[----:B------:R-:W-:Y:S01]  /*0a10*/  LEA.HI R92, R27, R132, RZ, 0x5 ;  /* 0x000000841b5c7211 */ /* 0x000fe200078f28ff */
[----:B------:R-:W-:Y:S01]  /*0a20*/  UMOV UR15, 0x6 ;  /* 0x00000006000f7882 */ /* 0x000fe20000000000 */
[----:B------:R-:W-:Y:S01]  /*0a30*/  BAR.SYNC.DEFER_BLOCKING 0x0 ;  /* 0x0000000000007b1d */ /* 0x000fe20000010000 */
[----:B------:R-:W-:Y:S01]  /*0a40*/  ISETP.NE.AND P1, PT, R10, 0x1, PT ;  /* 0x000000010a00780c */ /* 0x000fe20003f25270 */
[----:B------:R-:W-:Y:S01]  /*0a50*/  UIMAD UR4, UR11, UR5, UR4 ;  /* 0x000000050b0472a4 */ /* 0x000fe2000f8e0204 */
[----:B------:R-:W-:-:S03]  /*0a60*/  IMAD R6, R11, c[0x0][0x1c0], RZ ;  /* 0x000070000b067a24 */ /* 0x000fc600078e02ff */
[----:B------:R-:W-:Y:S02]  /*0a70*/  UIADD3 UR4, UR7, UR4, URZ ;  /* 0x0000000407047290 */ /* 0x000fe4000fffe03f */
[----:B------:R-:W-:Y:S01]  /*0a80*/  UMOV UR9, 0x5 ;  /* 0x0000000500097882 */ /* 0x000fe20000000000 */
[----:B--2---:R-:W-:Y:S01]  /*0a90*/  LEA.HI R2, R27, R132, RZ, 0x3 ;  /* 0x000000841b027211 */ /* 0x004fe200078f18ff */
[----:B------:R-:W-:Y:S02]  /*0aa0*/  IMAD.U32 R3, RZ, RZ, UR7 ;  /* 0x00000007ff037e24 */ /* 0x000fe4000f8e00ff */
[----:B------:R-:W-:Y:S01]  /*0ab0*/  MOV R3, UR4 ;  /* 0x0000000400037c02 */ /* 0x000fe20008000f00 */
[----:B------:R-:W-:Y:S01]  /*0ac0*/  UIADD3 UR7, UR14, -0x1, URZ ;  /* 0xffffffff0e077890 */ /* 0x000fe2000fffe03f */
[----:B------:R-:W-:Y:S01]  /*0ad0*/  LOP3.LUT R0, R2, 0xfffffff8, RZ, 0xc0, !PT ;  /* 0xfffffff802007812 */ /* 0x000fe200078ec0ff */
[----:B------:R-:W-:Y:S01]  /*0ae0*/  ULDC.64 UR4, c[0x0][0x1e8] ;  /* 0x00007a0000047ab9 */ /* 0x000fe20000000a00 */
[----:B------:R-:W-:Y:S01]  /*0af0*/  SHF.R.S32.HI R23, RZ, 0x3, R2 ;  /* 0x00000003ff177819 */ /* 0x000fe20000011402 */
[----:B------:R-:W-:Y:S01]  /*0b00*/  IMAD.U32 R2, RZ, RZ, UR6 ;  /* 0x00000006ff027e24 */ /* 0x000fe2000f8e00ff */
[----:B------:R-:W-:Y:S01]  /*0b10*/  UIMAD UR4, UR17, UR4, URZ ;  /* 0x00000004110472a4 */ /* 0x000fe2000f8e023f */
[----:B------:R-:W-:Y:S01]  /*0b20*/  IMAD.IADD R25, R132, 0x1, -R0 ;  /* 0x0000000184197824 */ /* 0x000fe200078e0a00 */
[----:B------:R-:W-:Y:S01]  /*0b30*/  IADD3 R7, -R23, c[0x0][0x1d0], RZ ;  /* 0x0000740017077a10 */ /* 0x000fe20007ffe1ff */
[----:B------:R-:W-:Y:S01]  /*0b40*/  IMAD.WIDE.U32 R2, R12, c[0x0][0x1c0], R2 ;  /* 0x000070000c027a25 */ /* 0x000fe200078e0002 */
[----:B------:R-:W-:Y:S01]  /*0b50*/  SHF.R.S32.HI R26, RZ, 0x1f, R23 ;  /* 0x0000001fff1a7819 */ /* 0x000fe20000011417 */
[----:B------:R-:W-:Y:S01]  /*0b60*/  UIMAD UR4, UR11, UR5, UR4 ;  /* 0x000000050b0472a4 */ /* 0x000fe2000f8e0204 */
[----:B------:R-:W-:Y:S01]  /*0b70*/  LEA R0, R25, R23, 0x5 ;  /* 0x0000001719007211 */ /* 0x000fe200078e28ff */
[----:B------:R-:W-:-:S02]  /*0b80*/  USHF.R.S32.HI UR6, URZ, 0x1f, UR7 ;  /* 0x0000001f3f067899 */ /* 0x000fc40008011407 */
[----:B------:R-:W-:Y:S02]  /*0b90*/  UISETP.GT.AND UP0, UPT, UR7, UR8, UPT ;  /* 0x000000080700728c */ /* 0x000fe4000bf04270 */
[----:B-1----:R-:W-:Y:S01]  /*0ba0*/  IMAD R4, R8, 0x80, R0 ;  /* 0x0000008008047824 */ /* 0x002fe200078e0200 */
[----:B------:R-:W-:-:S03]  /*0bb0*/  UIADD3 UR14, UR14, -0x2, URZ ;  /* 0xfffffffe0e0e7890 */ /* 0x000fc6000fffe03f */
[----:B------:R-:W-:-:S04]  /*0bc0*/  @P1 IMAD.HI.U32 R5, R4, c[0x0][0x2c8], RZ ;  /* 0x0000b20004051a27 */ /* 0x000fc800078e00ff */
[----:B------:R-:W-:Y:S01]  /*0bd0*/  IMAD.MOV.U32 R0, RZ, RZ, R4 ;  /* 0x000000ffff007224 */ /* 0x000fe200078e0004 */
[----:B------:R-:W-:Y:S01]  /*0be0*/  @P1 SHF.R.U32.HI R0, RZ, c[0x0][0x2cc], R5 ;  /* 0x0000b300ff001a19 */ /* 0x000fe20000011605 */
[----:B------:R-:W-:-:S03]  /*0bf0*/  IMAD R5, R12, c[0x0][0x1c4], R6 ;  /* 0x000071000c057a24 */ /* 0x000fc600078e0206 */
[--C-:B------:R-:W-:Y:S01]  /*0c00*/  SHF.R.S32.HI R6, RZ, 0x1f, R0.reuse ;  /* 0x0000001fff067819 */ /* 0x100fe20000011400 */
[----:B------:R-:W-:Y:S02]  /*0c10*/  IMAD.IADD R3, R3, 0x1, R5 ;  /* 0x0000000103037824 */ /* 0x000fe400078e0205 */
[----:B------:R-:W-:Y:S02]  /*0c20*/  IMAD.MOV R5, RZ, RZ, -R0 ;  /* 0x000000ffff057224 */ /* 0x000fe400078e0a00 */
[----:B------:R-:W-:Y:S02]  /*0c30*/  IMAD R6, R6, c[0x0][0x1b0], RZ ;  /* 0x00006c0006067a24 */ /* 0x000fe400078e02ff */
[----:B------:R-:W-:Y:S02]  /*0c40*/  IMAD R4, R5, c[0x0][0x2c4], R4 ;  /* 0x0000b10005047a24 */ /* 0x000fe400078e0204 */
[----:B------:R-:W-:-:S03]  /*0c50*/  IMAD.WIDE.U32 R2, R0, c[0x0][0x1b0], R2 ;  /* 0x00006c0000027a25 */ /* 0x000fc600078e0002 */
[----:B------:R-:W-:Y:S01]  /*0c60*/  SHF.R.S32.HI R5, RZ, 0x1f, R4 ;  /* 0x0000001fff057819 */ /* 0x000fe20000011404 */
[----:B------:R-:W-:Y:S01]  /*0c70*/  IMAD R0, R0, c[0x0][0x1b4], R6 ;  /* 0x00006d0000007a24 */ /* 0x000fe200078e0206 */
[----:B------:R-:W-:-:S03]  /*0c80*/  MOV R6, UR7 ;  /* 0x0000000700067c02 */ /* 0x000fc60008000f00 */
[----:B------:R-:W-:Y:S02]  /*0c90*/  IMAD.IADD R3, R3, 0x1, R0 ;  /* 0x0000000103037824 */ /* 0x000fe400078e0200 */
[----:B------:R-:W-:Y:S02]  /*0ca0*/  IMAD R0, R5, c[0x0][0x1a8], RZ ;  /* 0x00006a0005007a24 */ /* 0x000fe400078e02ff */
[----:B------:R-:W-:Y:S02]  /*0cb0*/  IMAD R24, R6, -0x40, R7 ;  /* 0xffffffc006187824 */ /* 0x000fe400078e0207 */
[----:B------:R-:W-:Y:S02]  /*0cc0*/  IMAD.SHL.U32 R7, R23, 0x40, RZ ;  /* 0x0000004017077824 */ /* 0x000fe400078e00ff */
[C---:B------:R-:W-:Y:S02]  /*0cd0*/  IMAD R9, R4.reuse, c[0x0][0x1ac], R0 ;  /* 0x00006b0004097a24 */ /* 0x040fe400078e0200 */
[----:B------:R-:W-:Y:S01]  /*0ce0*/  IMAD.WIDE.U32 R4, R4, c[0x0][0x1a8], R2 ;  /* 0x00006a0004047a25 */ /* 0x000fe200078e0002 */
[----:B------:R-:W-:-:S02]  /*0cf0*/  LOP3.LUT R0, R7, 0x1c0, RZ, 0xc0, !PT ;  /* 0x000001c007007812 */ /* 0x000fc400078ec0ff */
[----:B------:R-:W-:Y:S01]  /*0d00*/  SHF.L.U32 R2, R25, 0x3, RZ ;  /* 0x0000000319027819 */ /* 0x000fe200000006ff */
[----:B------:R-:W-:Y:S01]  /*0d10*/  IMAD R6, R8, 0x80, R23 ;  /* 0x0000008008067824 */ /* 0x000fe200078e0217 */
[----:B------:R-:W-:Y:S01]  /*0d20*/  SHF.R.U32.HI R8, RZ, 0x3, R0 ;  /* 0x00000003ff087819 */ /* 0x000fe20000011600 */
[----:B------:R-:W-:Y:S01]  /*0d30*/  IMAD R7, R10, c[0x0][0x168], RZ ;  /* 0x00005a000a077a24 */ /* 0x000fe200078e02ff */
[----:B------:R-:W-:Y:S01]  /*0d40*/  LOP3.LUT R3, R0, 0x38, R2, 0xf8, !PT ;  /* 0x0000003800037812 */ /* 0x000fe200078ef802 */
[----:B------:R-:W-:Y:S01]  /*0d50*/  IMAD.IADD R0, R5, 0x1, R9 ;  /* 0x0000000105007824 */ /* 0x000fe200078e0209 */
[C---:B------:R-:W-:Y:S02]  /*0d60*/  LEA R22, P2, R4.reuse, c[0x0][0x160], 0x1 ;  /* 0x0000580004167a11 */ /* 0x040fe400078408ff */
[----:B------:R-:W-:Y:S02]  /*0d70*/  LEA.HI R5, R27, R132, RZ, 0x6 ;  /* 0x000000841b057211 */ /* 0x000fe400078f30ff */
[----:B------:R-:W-:-:S02]  /*0d80*/  LEA.HI.X R21, R4, c[0x0][0x164], R0, 0x1, P2 ;  /* 0x0000590004157a11 */ /* 0x000fc400010f0c00 */
[C---:B------:R-:W-:Y:S01]  /*0d90*/  ISETP.GE.AND P6, PT, R6.reuse, R7, PT ;  /* 0x000000070600720c */ /* 0x040fe20003fc6270 */
[----:B------:R-:W-:Y:S01]  /*0da0*/  SHFL.IDX PT, R4, R22, RZ, 0x181f ;  /* 0x00181fff16047589 */ /* 0x000fe200000e0000 */
[----:B------:R-:W-:Y:S01]  /*0db0*/  IMAD.SHL.U32 R0, R5, 0x8, RZ ;  /* 0x0000000805007824 */ /* 0x000fe200078e00ff */
[----:B------:R-:W-:Y:S02]  /*0dc0*/  LOP3.LUT R3, R3, R8, RZ, 0x3c, !PT ;  /* 0x0000000803037212 */ /* 0x000fe400078e3cff */
[----:B------:R-:W1:Y:S01]  /*0dd0*/  SHFL.IDX PT, R5, R21, RZ, 0x181f ;  /* 0x00181fff15057589 */ /* 0x000e6200000e0000 */
[----:B------:R-:W-:Y:S02]  /*0de0*/  IADD3 R10, R6, 0x20, RZ ;  /* 0x00000020060a7810 */ /* 0x000fe40007ffe0ff */
[----:B------:R-:W-:Y:S01]  /*0df0*/  LOP3.LUT R16, R3, 0xfffffe00, R0, 0xf8, !PT ;  /* 0xfffffe0003107812 */ /* 0x000fe200078ef800 */
[----:B------:R-:W2:Y:S01]  /*0e00*/  SHFL.IDX PT, R8, R22, 0x1, 0x181f ;  /* 0x00381f0016087f89 */ /* 0x000ea200000e0000 */
[----:B------:R-:W-:-:S02]  /*0e10*/  IADD3 R0, R2, 0x80, RZ ;  /* 0x0000008002007810 */ /* 0x000fc40007ffe0ff */
[----:B------:R-:W-:Y:S01]  /*0e20*/  ISETP.GE.AND P1, PT, R10, R7, PT ;  /* 0x000000070a00720c */ /* 0x000fe20003f26270 */
[----:B------:R-:W-:Y:S01]  /*0e30*/  IMAD.SHL.U32 R100, R16, 0x2, RZ ;  /* 0x0000000210647824 */ /* 0x000fe200078e00ff */
[C---:B------:R-:W-:Y:S02]  /*0e40*/  IADD3 R10, R2.reuse, 0x40, RZ ;  /* 0x00000040020a7810 */ /* 0x040fe40007ffe0ff */
[----:B------:R-:W-:Y:S02]  /*0e50*/  @!P6 SHF.R.S32.HI R9, RZ, 0x1f, R0 ;  /* 0x0000001fff09e819 */ /* 0x000fe40000011400 */
[----:B------:R-:W-:Y:S01]  /*0e60*/  @!P6 SHF.R.S32.HI R13, RZ, 0x1f, R10 ;  /* 0x0000001fff0de819 */ /* 0x000fe2000001140a */
[----:B------:R-:W-:Y:S01]  /*0e70*/  STL [R1+0x18], R100 ;  /* 0x0000186401007387 */ /* 0x000fe20000100800 */
[----:B------:R-:W-:Y:S02]  /*0e80*/  @!P6 LEA.HI R19, R9, R0, RZ, 0x3 ;  /* 0x000000000913e211 */ /* 0x000fe400078f18ff */
[----:B------:R-:W-:Y:S01]  /*0e90*/  ISETP.GE.AND P2, PT, R2, c[0x0][0x198], PT ;  /* 0x0000660002007a0c */ /* 0x000fe20003f46270 */
[----:B------:R-:W4:Y:S01]  /*0ea0*/  SHFL.IDX PT, R9, R21, 0x1, 0x181f ;  /* 0x00381f0015097f89 */ /* 0x000f2200000e0000 */
[----:B------:R-:W-:-:S02]  /*0eb0*/  @!P6 LEA.HI R13, R13, R10, RZ, 0x3 ;  /* 0x0000000a0d0de211 */ /* 0x000fc400078f18ff */
[----:B------:R-:W-:Y:S02]  /*0ec0*/  ISETP.GE.AND P5, PT, R10, c[0x0][0x198], PT ;  /* 0x000066000a007a0c */ /* 0x000fe40003fa6270 */
[----:B------:R-:W-:Y:S02]  /*0ed0*/  ISETP.GE.AND P4, PT, R0, c[0x0][0x198], PT ;  /* 0x0000660000007a0c */ /* 0x000fe40003f86270 */
[----:B------:R-:W-:Y:S02]  /*0ee0*/  SHF.R.S32.HI R3, RZ, 0x1f, R2 ;  /* 0x0000001fff037819 */ /* 0x000fe40000011402 */
[----:B------:R-:W-:Y:S02]  /*0ef0*/  @!P6 LOP3.LUT R18, R13, 0xfffffff8, RZ, 0xc0, !PT ;  /* 0xfffffff80d12e812 */ /* 0x000fe400078ec0ff */
[----:B------:R-:W-:-:S03]  /*0f00*/  @!P6 LOP3.LUT R16, R19, 0xfffffff8, RZ, 0xc0, !PT ;  /* 0xfffffff81310e812 */ /* 0x000fc600078ec0ff */
[----:B-1----:R-:W-:Y:S01]  /*0f10*/  @!P6 IMAD.WIDE R18, R18, 0x2, R4 ;  /* 0x000000021212e825 */ /* 0x002fe200078e0204 */
[----:B---3--:R-:W-:-:S03]  /*0f20*/  @P0 SHF.R.S32.HI R15, RZ, 0x1f, R14 ;  /* 0x0000001fff0f0819 */ /* 0x008fc6000001140e */
[----:B------:R-:W-:Y:S01]  /*0f30*/  @!P0 IMAD.MOV.U32 R14, RZ, RZ, R12 ;  /* 0x000000ffff0e8224 */ /* 0x000fe200078e000c */
[----:B------:R-:W-:Y:S02]  /*0f40*/  @!P0 MOV R15, R11 ;  /* 0x0000000b000f8202 */ /* 0x000fe40000000f00 */
[----:B------:R-:W-:-:S04]  /*0f50*/  IADD3 R11, R2, 0xc0, RZ ;  /* 0x000000c0020b7810 */ /* 0x000fc80007ffe0ff */
[----:B------:R-:W-:Y:S02]  /*0f60*/  @!P6 SHF.R.S32.HI R12, RZ, 0x1f, R11 ;  /* 0x0000001fff0ce819 */ /* 0x000fe4000001140b */
[----:B------:R-:W-:Y:S02]  /*0f70*/  ISETP.GE.AND P3, PT, R11, c[0x0][0x198], PT ;  /* 0x000066000b007a0c */ /* 0x000fe40003f66270 */
[----:B------:R-:W-:Y:S02]  /*0f80*/  @!P6 LEA.HI R17, R12, R11, RZ, 0x3 ;  /* 0x0000000b0c11e211 */ /* 0x000fe400078f18ff */
[----:B------:R-:W-:Y:S02]  /*0f90*/  @!P6 LEA R12, P0, R2, R4, 0x1 ;  /* 0x00000004020ce211 */ /* 0x000fe400078008ff */
[----:B------:R-:W-:Y:S01]  /*0fa0*/  @!P6 LOP3.LUT R20, R17, 0xfffffff8, RZ, 0xc0, !PT ;  /* 0xfffffff81114e812 */ /* 0x000fe200078ec0ff */
[----:B------:R-:W-:Y:S01]  /*0fb0*/  @!P6 IMAD.WIDE R16, R16, 0x2, R4 ;  /* 0x000000021010e825 */ /* 0x000fe200078e0204 */
[----:B------:R-:W-:-:S03]  /*0fc0*/  @!P6 LEA.HI.X R13, R2, R5, R3, 0x1, P0 ;  /* 0x00000005020de211 */ /* 0x000fc600000f0c03 */
[----:B------:R-:W-:Y:S02]  /*0fd0*/  @!P6 IMAD.WIDE R4, R20, 0x2, R4 ;  /* 0x000000021404e825 */ /* 0x000fe400078e0204 */
[----:B------:R1:W-:Y:S04]  /*0fe0*/  @!P6 LDGSTS.E.BYPASS.LTC128B.128 [R100+0x100], [R12.64], !P2 ;  /* 0x001000000c64efae */ /* 0x0003e8000d101d4c */
[----:B------:R3:W-:Y:S04]  /*0ff0*/  @!P6 LDGSTS.E.BYPASS.LTC128B.128 [R100+0x4100], [R18.64], !P5 ;  /* 0x041000001264efae */ /* 0x0007e8000e901d4c */
[----:B------:R5:W-:Y:S04]  /*1000*/  @!P6 LDGSTS.E.BYPASS.LTC128B.128 [R100+0x8100], [R16.64], !P4 ;  /* 0x081000001064efae */ /* 0x000be8000e101d4c */
[----:B------:R2:W-:Y:S01]  /*1010*/  @!P6 LDGSTS.E.BYPASS.LTC128B.128 [R100+0xc100], [R4.64], !P3 ;  /* 0x0c1000000464efae */ /* 0x0005e2000d901d4c */
[----:B-1----:R-:W-:-:S04]  /*1020*/  IMAD.WIDE.U32 R12, R23, c[0x0][0x1e0], R2 ;  /* 0x00007800170c7a25 */ /* 0x002fc800078e0002 */
[----:B-----5:R-:W-:Y:S01]  /*1030*/  IMAD R17, R26, c[0x0][0x1e0], RZ ;  /* 0x000078001a117a24 */ /* 0x020fe200078e02ff */
[----:B------:R-:W-:Y:S02]  /*1040*/  @!P1 SHF.R.S32.HI R16, RZ, 0x1f, R10 ;  /* 0x0000001fff109819 */ /* 0x000fe4000001140a */
[----:B--2---:R-:W-:Y:S01]  /*1050*/  IADD3 R5, R6, 0x40, RZ ;  /* 0x0000004006057810 */ /* 0x004fe20007ffe0ff */
[----:B------:R-:W-:Y:S01]  /*1060*/  IMAD R17, R23, c[0x0][0x1e4], R17 ;  /* 0x0000790017117a24 */ /* 0x000fe200078e0211 */
[----:B------:R-:W-:Y:S02]  /*1070*/  @!P1 LEA R4, P0, R2, R8, 0x1 ;  /* 0x0000000802049211 */ /* 0x000fe400078008ff */
[----:B------:R-:W-:Y:S01]  /*1080*/  IADD3 R6, R6, 0x60, RZ ;  /* 0x0000006006067810 */ /* 0x000fe20007ffe0ff */
[----:B------:R-:W-:Y:S01]  /*1090*/  IMAD.IADD R13, R13, 0x1, R17 ;  /* 0x000000010d0d7824 */ /* 0x000fe200078e0211 */
[----:B------:R-:W-:Y:S02]  /*10a0*/  ISETP.GE.AND P6, PT, R5, R7, PT ;  /* 0x000000070500720c */ /* 0x000fe40003fc6270 */
[----:B----4-:R-:W-:-:S02]  /*10b0*/  @!P1 LEA.HI.X R5, R2, R9, R3, 0x1, P0 ;  /* 0x0000000902059211 */ /* 0x010fc400000f0c03 */
[----:B------:R-:W-:Y:S02]  /*10c0*/  ISETP.GE.AND P0, PT, R6, R7, PT ;  /* 0x000000070600720c */ /* 0x000fe40003f06270 */
[----:B------:R-:W-:Y:S01]  /*10d0*/  @!P1 SHF.R.S32.HI R7, RZ, 0x1f, R0 ;  /* 0x0000001fff079819 */ /* 0x000fe20000011400 */
[----:B------:R1:W-:Y:S01]  /*10e0*/  @!P1 LDGSTS.E.BYPASS.LTC128B.128 [R100+0x1100], [R4.64], !P2 ;  /* 0x0110000004649fae */ /* 0x0003e2000d101d4c */
[----:B------:R-:W-:Y:S02]  /*10f0*/  @!P1 SHF.R.S32.HI R6, RZ, 0x1f, R11 ;  /* 0x0000001fff069819 */ /* 0x000fe4000001140b */
[----:B---3--:R-:W-:Y:S02]  /*1100*/  @!P1 LEA.HI R18, R16, R10, RZ, 0x3 ;  /* 0x0000000a10129211 */ /* 0x008fe400078f18ff */
[----:B------:R-:W-:Y:S02]  /*1110*/  @!P1 LEA.HI R7, R7, R0, RZ, 0x3 ;  /* 0x0000000007079211 */ /* 0x000fe400078f18ff */
[----:B------:R-:W-:-:S02]  /*1120*/  @!P1 LEA.HI R16, R6, R11, RZ, 0x3 ;  /* 0x0000000b06109211 */ /* 0x000fc400078f18ff */
[----:B------:R-:W-:Y:S01]  /*1130*/  SHFL.IDX PT, R6, R22, 0x2, 0x181f ;  /* 0x00581f0016067f89 */ /* 0x000fe200000e0000 */
[----:B------:R-:W-:Y:S02]  /*1140*/  @!P1 LOP3.LUT R17, R7, 0xfffffff8, RZ, 0xc0, !PT ;  /* 0xfffffff807119812 */ /* 0x000fe400078ec0ff */
[----:B------:R-:W-:Y:S01]  /*1150*/  @!P1 LOP3.LUT R18, R18, 0xfffffff8, RZ, 0xc0, !PT ;  /* 0xfffffff812129812 */ /* 0x000fe200078ec0ff */
[----:B------:R-:W2:Y:S01]  /*1160*/  SHFL.IDX PT, R7, R21, 0x2, 0x181f ;  /* 0x00581f0015077f89 */ /* 0x000ea200000e0000 */
[----:B------:R-:W-:Y:S01]  /*1170*/  @!P1 LOP3.LUT R20, R16, 0xfffffff8, RZ, 0xc0, !PT ;  /* 0xfffffff810149812 */ /* 0x000fe200078ec0ff */
[----:B------:R-:W-:-:S04]  /*1180*/  @!P1 IMAD.WIDE R16, R17, 0x2, R8 ;  /* 0x0000000211109825 */ /* 0x000fc800078e0208 */
[----:B------:R-:W-:-:S04]  /*1190*/  @!P1 IMAD.WIDE R18, R18, 0x2, R8 ;  /* 0x0000000212129825 */ /* 0x000fc800078e0208 */
[----:B------:R-:W-:Y:S01]  /*11a0*/  @!P1 IMAD.WIDE R8, R20, 0x2, R8 ;  /* 0x0000000214089825 */ /* 0x000fe200078e0208 */
[----:B------:R3:W-:Y:S04]  /*11b0*/  @!P1 LDGSTS.E.BYPASS.LTC128B.128 [R100+0x5100], [R18.64], !P5 ;  /* 0x0510000012649fae */ /* 0x0007e8000e901d4c */
[----:B------:R4:W-:Y:S04]  /*11c0*/  @!P1 LDGSTS.E.BYPASS.LTC128B.128 [R100+0x9100], [R16.64], !P4 ;  /* 0x0910000010649fae */ /* 0x0009e8000e101d4c */
[----:B-1----:R-:W1:Y:S04]  /*11d0*/  SHFL.IDX PT, R4, R22, 0x3, 0x181f ;  /* 0x00781f0016047f89 */ /* 0x002e6800000e0000 */
[----:B------:R-:W5:Y:S04]  /*11e0*/  SHFL.IDX PT, R5, R21, 0x3, 0x181f ;  /* 0x00781f0015057f89 */ /* 0x000f6800000e0000 */
[----:B------:R1:W-:Y:S01]  /*11f0*/  @!P1 LDGSTS.E.BYPASS.LTC128B.128 [R100+0xd100], [R8.64], !P3 ;  /* 0x0d10000008649fae */ /* 0x0003e2000d901d4c */
[----:B---3--:R-:W-:-:S02]  /*1200*/  @!P6 SHF.R.S32.HI R18, RZ, 0x1f, R10 ;  /* 0x0000001fff12e819 */ /* 0x008fc4000001140a */
[----:B----4-:R-:W-:Y:S02]  /*1210*/  @!P6 SHF.R.S32.HI R17, RZ, 0x1f, R0 ;  /* 0x0000001fff11e819 */ /* 0x010fe40000011400 */
[----:B------:R-:W-:Y:S02]  /*1220*/  @!P6 SHF.R.S32.HI R16, RZ, 0x1f, R11 ;  /* 0x0000001fff10e819 */ /* 0x000fe4000001140b */
[----:B------:R-:W-:Y:S02]  /*1230*/  @!P6 LEA.HI R18, R18, R10, RZ, 0x3 ;  /* 0x0000000a1212e211 */ /* 0x000fe400078f18ff */
[----:B------:R-:W-:Y:S02]  /*1240*/  @!P6 LEA.HI R17, R17, R0, RZ, 0x3 ;  /* 0x000000001111e211 */ /* 0x000fe400078f18ff */
[----:B------:R-:W-:Y:S02]  /*1250*/  @!P6 LOP3.LUT R18, R18, 0xfffffff8, RZ, 0xc0, !PT ;  /* 0xfffffff81212e812 */ /* 0x000fe400078ec0ff */
[----:B------:R-:W-:-:S02]  /*1260*/  @!P6 LOP3.LUT R17, R17, 0xfffffff8, RZ, 0xc0, !PT ;  /* 0xfffffff81111e812 */ /* 0x000fc400078ec0ff */
[----:B-1----:R-:W-:Y:S01]  /*1270*/  @!P6 LEA.HI R9, R16, R11, RZ, 0x3 ;  /* 0x0000000b1009e211 */ /* 0x002fe200078f18ff */
[--C-:B--2---:R-:W-:Y:S01]  /*1280*/  @!P6 IMAD.WIDE R18, R18, 0x2, R6.reuse ;  /* 0x000000021212e825 */ /* 0x104fe200078e0206 */
[C---:B------:R-:W-:Y:S02]  /*1290*/  @!P6 LEA R8, P1, R2.reuse, R6, 0x1 ;  /* 0x000000060208e211 */ /* 0x040fe400078208ff */
        /* <DEDUP_REMOVED lines=8> */
[----:B------:R-:W-:-:S02]  /*1320*/  ISETP.GE.AND P6, PT, R2, c[0x0][0x1d4], PT ;  /* 0x0000750002007a0c */ /* 0x000fc40003fc6270 */
[----:B-1----:R-:W-:-:S04]  /*1330*/  @!P0 LEA R8, P1, R2, R4, 0x1 ;  /* 0x0000000402088211 */ /* 0x002fc800078208ff */
[--C-:B-----5:R-:W-:Y:S01]  /*1340*/  @!P0 LEA.HI.X R9, R2, R5, R3.reuse, 0x1, P1 ;  /* 0x0000000502098211 */ /* 0x120fe200008f0c03 */
[----:B------:R-:W-:Y:S01]  /*1350*/  IMAD.WIDE.U32 R2, R23, c[0x0][0x208], R2 ;  /* 0x0000820017027a25 */ /* 0x000fe200078e0002 */
[C---:B------:R-:W-:Y:S02]  /*1360*/  ISETP.GE.AND P1, PT, R24.reuse, 0x21, PT ;  /* 0x000000211800780c */ /* 0x040fe40003f26270 */
[----:B--2---:R-:W-:Y:S01]  /*1370*/  LEA.HI R18, R27, R132, RZ, 0x4 ;  /* 0x000000841b127211 */ /* 0x004fe200078f20ff */
[----:B------:R1:W-:Y:S01]  /*1380*/  @!P0 LDGSTS.E.BYPASS.LTC128B.128 [R100+0x3100], [R8.64], !P2 ;  /* 0x0310000008648fae */ /* 0x0003e2000d101d4c */
[----:B------:R-:W-:Y:S02]  /*1390*/  ISETP.GE.AND P2, PT, R24, 0x1, PT ;  /* 0x000000011800780c */ /* 0x000fe40003f46270 */
[----:B----4-:R-:W-:Y:S01]  /*13a0*/  @!P0 SHF.R.S32.HI R7, RZ, 0x1f, R10 ;  /* 0x0000001fff078819 */ /* 0x010fe2000001140a */
[----:B------:R-:W-:Y:S01]  /*13b0*/  IMAD.U32 R6, RZ, RZ, UR11 ;  /* 0x0000000bff067e24 */ /* 0x000fe2000f8e00ff */
[----:B---3--:R-:W-:-:S02]  /*13c0*/  SHF.R.S32.HI R17, RZ, 0x4, R18 ;  /* 0x00000004ff117819 */ /* 0x008fc40000011412 */
[----:B------:R-:W-:Y:S01]  /*13d0*/  @!P0 LEA.HI R16, R7, R10, RZ, 0x3 ;  /* 0x0000000a07108211 */ /* 0x000fe200078f18ff */
[----:B------:R-:W-:Y:S01]  /*13e0*/  IMAD.WIDE.U32 R6, R6, c[0x0][0x1e8], R12 ;  /* 0x00007a0006067a25 */ /* 0x000fe200078e000c */
[----:B------:R-:W-:Y:S02]  /*13f0*/  LEA.HI R13, R18, R17, RZ, 0x1 ;  /* 0x00000011120d7211 */ /* 0x000fe400078f08ff */
[----:B------:R-:W-:Y:S02]  /*1400*/  @!P0 LOP3.LUT R12, R16, 0xfffffff8, RZ, 0xc0, !PT ;  /* 0xfffffff8100c8812 */ /* 0x000fe400078ec0ff */
[----:B------:R-:W-:Y:S01]  /*1410*/  IADD3 R7, R7, UR4, RZ ;  /* 0x0000000407077c10 */ /* 0x000fe2000fffe0ff */
[----:B------:R-:W-:Y:S01]  /*1420*/  ULDC.64 UR4, c[0x0][0x1e0] ;  /* 0x0000780000047ab9 */ /* 0x000fe20000000a00 */
[----:B------:R-:W-:Y:S01]  /*1430*/  LOP3.LUT R13, R13, 0xfffffffe, RZ, 0xc0, !PT ;  /* 0xfffffffe0d0d7812 */ /* 0x000fe200078ec0ff */
[----:B------:R-:W-:Y:S02]  /*1440*/  USHF.L.U32 UR16, UR4, 0x6, URZ ;  /* 0x0000000604107899 */ /* 0x000fe4000800063f */
[----:B------:R-:W-:Y:S01]  /*1450*/  USHF.L.U64.HI UR15, UR4, UR15, UR5 ;  /* 0x0000000f040f7299 */ /* 0x000fe20008010205 */
[----:B------:R-:W-:Y:S01]  /*1460*/  IMAD.WIDE.U32 R28, R14, c[0x0][0x1f0], R6 ;  /* 0x00007c000e1c7a25 */ /* 0x000fe200078e0006 */
[----:B------:R-:W-:Y:S01]  /*1470*/  USHF.L.U32 UR10, UR4, 0x5, URZ ;  /* 0x00000005040a7899 */ /* 0x000fe2000800063f */
[----:B------:R-:W-:Y:S01]  /*1480*/  IADD3 R17, R17, -R13, RZ ;  /* 0x8000000d11117210 */ /* 0x000fe20007ffe0ff */
[----:B------:R-:W-:Y:S01]  /*1490*/  UIMAD UR18, UR15, UR7, URZ ;  /* 0x000000070f1272a4 */ /* 0x000fe2000f8e023f */
[----:B------:R-:W-:Y:S01]  /*14a0*/  IMAD.U32 R96, RZ, RZ, UR16 ;  /* 0x00000010ff607e24 */ /* 0x000fe2000f8e00ff */
[----:B------:R-:W-:Y:S01]  /*14b0*/  USHF.L.U64.HI UR9, UR4, UR9, UR5 ;  /* 0x0000000904097299 */ /* 0x000fe20008010205 */
[----:B------:R-:W-:Y:S01]  /*14c0*/  IMAD.MOV.U32 R98, RZ, RZ, R28 ;  /* 0x000000ffff627224 */ /* 0x000fe200078e001c */
[----:B------:R-:W-:Y:S01]  /*14d0*/  UIMAD UR18, UR6, UR16, UR18 ;  /* 0x00000010061272a4 */ /* 0x000fe2000f8e0212 */
[----:B-1----:R-:W-:Y:S01]  /*14e0*/  @!P0 IMAD.WIDE R8, R12, 0x2, R4 ;  /* 0x000000020c088825 */ /* 0x002fe200078e0204 */
[----:B------:R-:W-:Y:S01]  /*14f0*/  ULDC.64 UR4, c[0x0][0x210] ;  /* 0x0000840000047ab9 */ /* 0x000fe20000000a00 */
[----:B------:R-:W-:Y:S01]  /*1500*/  STL.64 [R1+0x68], R28 ;  /* 0x0000681c01007387 */ /* 0x000fe20000100a00 */
[----:B------:R-:W-:Y:S01]  /*1510*/  UIMAD UR17, UR17, UR4, URZ ;  /* 0x00000004111172a4 */ /* 0x000fe2000f8e023f */
[----:B------:R-:W-:Y:S01]  /*1520*/  IMAD R12, R15, c[0x0][0x1f0], RZ ;  /* 0x00007c000f0c7a24 */ /* 0x000fe200078e02ff */
[----:B------:R-:W-:Y:S01]  /*1530*/  @UP0 UIMAD UR15, UR15, UR14, URZ ;  /* 0x0000000e0f0f02a4 */ /* 0x000fe2000f8e023f */
[----:B------:R1:W-:Y:S01]  /*1540*/  @!P0 LDGSTS.E.BYPASS.LTC128B.128 [R100+0x7100], [R8.64], !P5 ;  /* 0x0710000008648fae */ /* 0x0003e2000e901d4c */
[----:B------:R-:W-:Y:S01]  /*1550*/  ISETP.GE.AND P5, PT, R10, c[0x0][0x1d4], PT ;  /* 0x000075000a007a0c */ /* 0x000fe20003fa6270 */
[----:B------:R-:W-:Y:S01]  /*1560*/  IMAD R12, R14, c[0x0][0x1f4], R12 ;  /* 0x00007d000e0c7a24 */ /* 0x000fe200078e020c */
[----:B------:R-:W-:-:S03]  /*1570*/  UIMAD UR17, UR11, UR5, UR17 ;  /* 0x000000050b1172a4 */ /* 0x000fc6000f8e0211 */
[----:B------:R-:W-:Y:S01]  /*1580*/  IMAD.IADD R99, R29, 0x1, R12 ;  /* 0x000000011d637824 */ /* 0x000fe200078e020c */
[----:B------:R-:W-:Y:S01]  /*1590*/  ULDC.64 UR4, c[0x0][0x208] ;  /* 0x0000820000047ab9 */ /* 0x000fe20000000a00 */
[----:B------:R-:W-:-:S03]  /*15a0*/  SEL R12, RZ, 0x1, P6 ;  /* 0x00000001ff0c7807 */ /* 0x000fc60003000000 */
[----:B------:R-:W-:Y:S01]  /*15b0*/  STL.64 [R1+0x58], R98 ;  /* 0x0000586201007387 */ /* 0x000fe20000100a00 */
[----:B-1----:R-:W-:Y:S02]  /*15c0*/  @!P0 SHF.R.S32.HI R9, RZ, 0x1f, R0 ;  /* 0x0000001fff098819 */ /* 0x002fe40000011400 */
[----:B------:R-:W-:Y:S02]  /*15d0*/  @!P0 SHF.R.S32.HI R8, RZ, 0x1f, R11 ;  /* 0x0000001fff088819 */ /* 0x000fe4000001140b */
[----:B------:R-:W-:Y:S02]  /*15e0*/  @!P0 LEA.HI R9, R9, R0, RZ, 0x3 ;  /* 0x0000000009098211 */ /* 0x000fe400078f18ff */
[----:B------:R-:W-:Y:S02]  /*15f0*/  @!P0 LEA.HI R8, R8, R11, RZ, 0x3 ;  /* 0x0000000b08088211 */ /* 0x000fe400078f18ff */
[----:B------:R-:W-:Y:S02]  /*1600*/  @!P0 LOP3.LUT R9, R9, 0xfffffff8, RZ, 0xc0, !PT ;  /* 0xfffffff809098812 */ /* 0x000fe400078ec0ff */
[----:B------:R-:W-:-:S03]  /*1610*/  @!P0 LOP3.LUT R10, R8, 0xfffffff8, RZ, 0xc0, !PT ;  /* 0xfffffff8080a8812 */ /* 0x000fc600078ec0ff */
[----:B------:R-:W-:-:S04]  /*1620*/  @!P0 IMAD.WIDE R8, R9, 0x2, R4 ;  /* 0x0000000209088825 */ /* 0x000fc800078e0204 */
[----:B------:R-:W-:Y:S01]  /*1630*/  @!P0 IMAD.WIDE R6, R10, 0x2, R4 ;  /* 0x000000020a068825 */ /* 0x000fe200078e0204 */
[----:B------:R1:W-:Y:S01]  /*1640*/  @!P0 LDGSTS.E.BYPASS.LTC128B.128 [R100+0xb100], [R8.64], !P4 ;  /* 0x0b10000008648fae */ /* 0x0003e2000e101d4c */
[----:B------:R-:W-:Y:S02]  /*1650*/  ISETP.GE.AND P4, PT, R0, c[0x0][0x1d4], PT ;  /* 0x0000750000007a0c */ /* 0x000fe40003f86270 */
[----:B------:R-:W-:Y:S01]  /*1660*/  IMAD.WIDE.U32 R4, R96, UR7, R98 ;  /* 0x0000000760047c25 */ /* 0x000fe2000f8e0062 */
[----:B------:R2:W-:Y:S03]  /*1670*/  @!P0 LDGSTS.E.BYPASS.LTC128B.128 [R100+0xf100], [R6.64], !P3 ;  /* 0x0f10000006648fae */ /* 0x0005e6000d901d4c */
[----:B------:R-:W-:Y:S01]  /*1680*/  IMAD.SHL.U32 R10, R23, 0x8, RZ ;  /* 0x00000008170a7824 */ /* 0x000fe200078e00ff */
[----:B------:R-:W-:Y:S01]  /*1690*/  IADD3 R0, R5, UR18, RZ ;  /* 0x0000001205007c10 */ /* 0x000fe2000fffe0ff */
[----:B------:R-:W0:Y:S01]  /*16a0*/  LDGDEPBAR ;  /* 0x00000000000079af */ /* 0x000e220000000000 */
[----:B------:R-:W-:-:S02]  /*16b0*/  UIMAD.WIDE.U32 UR18, UR7, UR4, URZ ;  /* 0x00000004071272a5 */ /* 0x000fc4000f8e003f */
[----:B------:R-:W-:-:S04]  /*16c0*/  UIMAD UR4, UR6, UR4, URZ ;  /* 0x00000004060472a4 */ /* 0x000fc8000f8e023f */
[----:B------:R-:W-:-:S03]  /*16d0*/  UIMAD UR4, UR7, UR5, UR4 ;  /* 0x00000005070472a4 */ /* 0x000fc6000f8e0204 */
[----:B------:R-:W-:Y:S02]  /*16e0*/  UMOV UR5, 0xffffffc0 ;  /* 0xffffffc000057882 */ /* 0x000fe40000000000 */
[----:B------:R-:W-:Y:S01]  /*16f0*/  UIADD3 UR4, UR19, UR4, URZ ;  /* 0x0000000413047290 */ /* 0x000fe2000fffe03f */
[----:B-1----:R-:W-:-:S05]  /*1700*/  @P1 IADD3 R8, P0, R4, UR10, RZ ;  /* 0x0000000a04081c10 */ /* 0x002fca000ff1e0ff */
[----:B------:R-:W-:Y:S01]  /*1710*/  IMAD.U32 R13, RZ, RZ, UR4 ;  /* 0x00000004ff0d7e24 */ /* 0x000fe2000f8e00ff */
[----:B------:R-:W-:Y:S01]  /*1720*/  ULDC UR4, c[0x0][0x1d0] ;  /* 0x0000740000047ab9 */ /* 0x000fe20000000800 */
[----:B--2---:R-:W-:Y:S01]  /*1730*/  SHF.L.U32 R7, R25, 0x6, RZ ;  /* 0x0000000619077819 */ /* 0x004fe200000006ff */
[----:B------:R-:W-:Y:S01]  /*1740*/  UIMAD UR4, UR7, UR5, UR4 ;  /* 0x00000005070472a4 */ /* 0x000fe2000f8e0204 */
[C---:B------:R-:W-:Y:S02]  /*1750*/  @P2 LEA R6, P3, R4.reuse, c[0x0][0x1c8], 0x1 ;  /* 0x0000720004062a11 */ /* 0x040fe400078608ff */
[----:B------:R-:W-:Y:S02]  /*1760*/  LOP3.LUT R5, R7, 0x1c0, RZ, 0xc0, !PT ;  /* 0x000001c007057812 */ /* 0x000fe400078ec0ff */
[----:B------:R-:W-:Y:S02]  /*1770*/  @P2 LEA.HI.X R7, R4, c[0x0][0x1cc], R0, 0x1, P3 ;  /* 0x0000730004072a11 */ /* 0x000fe400018f0c00 */
[----:B------:R-:W-:-:S02]  /*1780*/  LOP3.LUT R10, R5, 0x8, R10, 0xf8, !PT ;  /* 0x00000008050a7812 */ /* 0x000fc400078ef80a */
[----:B------:R-:W-:Y:S01]  /*1790*/  SHF.R.U32.HI R9, RZ, 0x3, R5 ;  /* 0x00000003ff097819 */ /* 0x000fe20000011605 */
[----:B------:R1:W-:Y:S01]  /*17a0*/  @P2 LDGSTS.E.BYPASS.LTC128B.128 [R100+0x10100], [R6.64], !P6 ;  /* 0x1010000006642fae */ /* 0x0003e2000f101d4c */
[----:B------:R-:W-:Y:S01]  /*17b0*/  @P1 IADD3.X R5, R0, UR9, RZ, P0, !PT ;  /* 0x0000000900051c10 */ /* 0x000fe200087fe4ff */
[----:B------:R-:W-:Y:S01]  /*17c0*/  IMAD R0, R26, c[0x0][0x208], RZ ;  /* 0x000082001a007a24 */ /* 0x000fe200078e02ff */
[----:B------:R-:W-:Y:S01]  /*17d0*/  @P1 LEA R4, P0, R8, c[0x0][0x1c8], 0x1 ;  /* 0x0000720008041a11 */ /* 0x000fe200078008ff */
[----:B------:R1:W-:Y:S01]  /*17e0*/  @P2 LDGSTS.E.BYPASS.LTC128B.128 [R100+0x12100], [R6.64+0x80], !P5 ;  /* 0x1210008006642fae */ /* 0x0003e2000e901d4c */
[----:B------:R-:W-:Y:S01]  /*17f0*/  LOP3.LUT R10, R10, R9, RZ, 0x3c, !PT ;  /* 0x000000090a0a7212 */ /* 0x000fe200078e3cff */
[----:B------:R-:W-:Y:S01]  /*1800*/  IMAD R0, R23, c[0x0][0x20c], R0 ;  /* 0x0000830017007a24 */ /* 0x000fe200078e0200 */
[----:B------:R-:W-:Y:S01]  /*1810*/  @P1 LEA.HI.X R5, R8, c[0x0][0x1cc], R5, 0x1, P0 ;  /* 0x0000730008051a11 */ /* 0x000fe200000f0c05 */
[----:B------:R-:W-:Y:S01]  /*1820*/  IMAD.U32 R9, RZ, RZ, UR11 ;  /* 0x0000000bff097e24 */ /* 0x000fe2000f8e00ff */
[----:B------:R-:W-:Y:S01]  /*1830*/  LOP3.LUT R8, R18, 0xfffffff0, RZ, 0xc0, !PT ;  /* 0xfffffff012087812 */ /* 0x000fe200078ec0ff */
[----:B------:R1:W-:Y:S01]  /*1840*/  @P2 LDGSTS.E.BYPASS.LTC128B.128 [R100+0x14100], [R6.64+0x100], !P4 ;  /* 0x1410010006642fae */ /* 0x0003e2000e101d4c */
[----:B------:R-:W-:-:S02]  /*1850*/  ISETP.GE.AND P3, PT, R11, c[0x0][0x1d4], PT ;  /* 0x000075000b007a0c */ /* 0x000fc40003f66270 */
[----:B------:R-:W-:Y:S01]  /*1860*/  IADD3 R3, R3, R0, RZ ;  /* 0x0000000003037210 */ /* 0x000fe20007ffe0ff */
[----:B------:R-:W-:Y:S01]  /*1870*/  IMAD.IADD R8, R132, 0x1, -R8 ;  /* 0x0000000184087824 */ /* 0x000fe200078e0a08 */
[----:B------:R-:W-:Y:S01]  /*1880*/  LOP3.LUT P0, RZ, R25, 0x2, RZ, 0xc0, !PT ;  /* 0x0000000219ff7812 */ /* 0x000fe2000780c0ff */
[----:B------:R-:W-:Y:S01]  /*1890*/  IMAD R0, R17, 0x200, R10 ;  /* 0x0000020011007824 */ /* 0x000fe200078e020a */
[----:B------:R-:W-:Y:S01]  /*18a0*/  SEL R11, RZ, 0x2, P5 ;  /* 0x00000002ff0b7807 */ /* 0x000fe20002800000 */
[----:B------:R-:W-:Y:S01]  /*18b0*/  IMAD.WIDE.U32 R2, R9, c[0x0][0x210], R2 ;  /* 0x0000840009027a25 */ /* 0x000fe200078e0002 */
[----:B------:R-:W-:Y:S02]  /*18c0*/  SHF.R.S32.HI R16, RZ, 0x1f, R8 ;  /* 0x0000001fff107819 */ /* 0x000fe40000011408 */
[----:B------:R-:W-:Y:S01]  /*18d0*/  SEL R10, RZ, 0x4, P4 ;  /* 0x00000004ff0a7807 */ /* 0x000fe20002000000 */
[----:B------:R-:W-:Y:S01]  /*18e0*/  IMAD.SHL.U32 R236, R0, 0x2, RZ ;  /* 0x0000000200ec7824 */ /* 0x000fe200078e00ff */
[----:B------:R-:W-:Y:S01]  /*18f0*/  LEA.HI R16, R16, R8, RZ, 0x3 ;  /* 0x0000000810107211 */ /* 0x000fe200078f18ff */
[----:B------:R1:W-:Y:S01]  /*1900*/  @P2 LDGSTS.E.BYPASS.LTC128B.128 [R100+0x16100], [R6.64+0x180], !P3 ;  /* 0x1610018006642fae */ /* 0x0003e2000d901d4c */
[----:B------:R-:W-:-:S02]  /*1910*/  IADD3 R3, R3, UR17, RZ ;  /* 0x0000001103037c10 */ /* 0x000fc4000fffe0ff */
[----:B------:R-:W-:Y:S01]  /*1920*/  LOP3.LUT R0, R16, 0xfffffff8, RZ, 0xc0, !PT ;  /* 0xfffffff810007812 */ /* 0x000fe200078ec0ff */
[----:B------:R2:W-:Y:S01]  /*1930*/  @P1 LDGSTS.E.BYPASS.LTC128B.128 [R100+0x11100], [R4.64], !P6 ;  /* 0x1110000004641fae */ /* 0x0005e2000f101d4c */
[----:B------:R-:W-:Y:S01]  /*1940*/  IADD3 R9, R236, 0x10100, RZ ;  /* 0x00010100ec097810 */ /* 0x000fe20007ffe0ff */
[----:B------:R-:W-:Y:S01]  /*1950*/  IMAD.WIDE.U32 R20, R14, c[0x0][0x218], R2 ;  /* 0x000086000e147a25 */ /* 0x000fe200078e0002 */
[----:B------:R-:W-:Y:S01]  /*1960*/  IADD3 R243, R236, 0x10120, RZ ;  /* 0x00010120ecf37810 */ /* 0x000fe20007ffe0ff */
[----:B------:R2:W-:Y:S01]  /*1970*/  @P1 LDGSTS.E.BYPASS.LTC128B.128 [R100+0x13100], [R4.64+0x80], !P5 ;  /* 0x1310008004641fae */ /* 0x0005e2000e901d4c */
[----:B------:R-:W-:Y:S01]  /*1980*/  @P0 IADD3 R243, R9, -0x20, RZ ;  /* 0xffffffe009f30810 */ /* 0x000fe20007ffe0ff */
[----:B------:R-:W-:Y:S01]  /*1990*/  IMAD.IADD R8, R8, 0x1, -R0 ;  /* 0x0000000108087824 */ /* 0x000fe200078e0a00 */
[----:B------:R-:W-:Y:S01]  /*19a0*/  IADD3 R10, R10, R11, R12 ;  /* 0x0000000b0a0a7210 */ /* 0x000fe20007ffe00c */
[----:B------:R-:W-:Y:S01]  /*19b0*/  IMAD R0, R15, c[0x0][0x218], RZ ;  /* 0x000086000f007a24 */ /* 0x000fe200078e02ff */
[----:B------:R2:W-:Y:S01]  /*19c0*/  @P1 LDGSTS.E.BYPASS.LTC128B.128 [R100+0x15100], [R4.64+0x100], !P4 ;  /* 0x1510010004641fae */ /* 0x0005e2000e101d4c */
[----:B------:R-:W-:Y:S01]  /*19d0*/  IMAD.U32 R3, RZ, RZ, UR19 ;  /* 0x00000013ff037e24 */ /* 0x000fe2000f8e00ff */
[----:B------:R-:W-:Y:S01]  /*19e0*/  SHF.L.U32 R3, R17, 0x3, RZ ;  /* 0x0000000311037819 */ /* 0x000fe200000006ff */
[----:B------:R-:W-:Y:S01]  /*19f0*/  IMAD R15, R14, c[0x0][0x21c], R0 ;  /* 0x000087000e0f7a24 */ /* 0x000fe200078e0200 */
[----:B------:R2:W-:Y:S01]  /*1a00*/  @P1 LDGSTS.E.BYPASS.LTC128B.128 [R100+0x17100], [R4.64+0x180], !P3 ;  /* 0x1710018004641fae */ /* 0x0005e2000d901d4c */
[C---:B------:R-:W-:Y:S01]  /*1a10*/  SHF.L.U32 R0, R8.reuse, 0x6, RZ ;  /* 0x0000000608007819 */ /* 0x040fe200000006ff */
[----:B------:R-:W-:Y:S01]  /*1a20*/  IMAD.U32 R2, RZ, RZ, UR18 ;  /* 0x00000012ff027e24 */ /* 0x000fe2000f8e00ff */
[----:B------:R-:W-:Y:S01]  /*1a30*/  LOP3.LUT P2, RZ, R8, 0x2, RZ, 0xc0, !PT ;  /* 0x0000000208ff7812 */ /* 0x000fe2000784c0ff */
[----:B------:R-:W0:Y:S01]  /*1a40*/  LDGDEPBAR ;  /* 0x00000000000079af */ /* 0x000e220000000000 */
[----:B------:R-:W-:Y:S01]  /*1a50*/  LOP3.LUT R0, R0, 0x1c0, RZ, 0xc0, !PT ;  /* 0x000001c000007812 */ /* 0x000fe200078ec0ff */
[----:B------:R-:W-:Y:S01]  /*1a60*/  IMAD.IADD R19, R21, 0x1, R15 ;  /* 0x0000000115137824 */ /* 0x000fe200078e020f */
[----:B------:R-:W-:Y:S01]  /*1a70*/  P2R R11, PR, RZ, 0x20 ;  /* 0x00000020ff0b7803 */ /* 0x000fe20000000000 */
[----:B------:R-:W-:Y:S01]  /*1a80*/  STL.64 [R1+0x60], R20 ;  /* 0x0000601401007387 */ /* 0x000fe20000100a00 */
[----:B------:R-:W-:-:S02]  /*1a90*/  LOP3.LUT R9, R0, 0x8, R3, 0xf8, !PT ;  /* 0x0000000800097812 */ /* 0x000fc400078ef803 */
[----:B------:R-:W-:Y:S01]  /*1aa0*/  SHF.R.U32.HI R3, RZ, 0x3, R0 ;  /* 0x00000003ff037819 */ /* 0x000fe20000011600 */
[----:B------:R-:W-:Y:S01]  /*1ab0*/  STL [R1+0x54], R19 ;  /* 0x0000541301007387 */ /* 0x000fe20000100800 */
[C---:B------:R-:W-:Y:S02]  /*1ac0*/  LEA R0, P0, R2.reuse, R20, 0x6 ;  /* 0x0000001402007211 */ /* 0x040fe400078030ff */
[----:B------:R-:W-:Y:S02]  /*1ad0*/  LOP3.LUT R3, R9, R3, RZ, 0x3c, !PT ;  /* 0x0000000309037212 */ /* 0x000fe400078e3cff */
[----:B------:R-:W-:Y:S02]  /*1ae0*/  LEA.HI.X R2, R2, R19, R13, 0x6, P0 ;  /* 0x0000001302027211 */ /* 0x000fe400000f340d */
[----:B-1----:R-:W-:Y:S02]  /*1af0*/  LEA R6, P1, R0, c[0x0][0x1f8], 0x1 ;  /* 0x00007e0000067a11 */ /* 0x002fe400078208ff */
[----:B------:R-:W-:-:S02]  /*1b00*/  LOP3.LUT P0, RZ, R8, 0x4, RZ, 0xc0, !PT ;  /* 0x0000000408ff7812 */ /* 0x000fc4000780c0ff */
[----:B------:R-:W-:Y:S01]  /*1b10*/  LEA.HI.X R7, R0, c[0x0][0x1fc], R2, 0x1, P1 ;  /* 0x00007f0000077a11 */ /* 0x000fe200008f0c02 */
[----:B------:R-:W-:Y:S01]  /*1b20*/  IMAD.SHL.U32 R0, R92, 0x20, RZ ;  /* 0x000000205c007824 */ /* 0x000fe200078e00ff */
[----:B------:R-:W-:Y:S01]  /*1b30*/  SEL R2, RZ, 0x8, P3 ;  /* 0x00000008ff027807 */ /* 0x000fe20001800000 */
[----:B--2---:R-:W-:Y:S01]  /*1b40*/  IMAD.SHL.U32 R4, R16, 0x40, RZ ;  /* 0x0000004010047824 */ /* 0x004fe200078e00ff */
[----:B------:R-:W-:-:S04]  /*1b50*/  DEPBAR.LE SB0, 0x1 ;  /* 0x000080400000791a */ /* 0x000fc80000000000 */
[----:B------:R-:W-:Y:S01]  /*1b60*/  LOP3.LUT R4, R3, 0xfffffe00, R4, 0xf8, !PT ;  /* 0xfffffe0003047812 */ /* 0x000fe200078ef804 */
[----:B------:R-:W-:Y:S01]  /*1b70*/  IMAD.MOV.U32 R3, RZ, RZ, c[0x0][0x208] ;  /* 0x00008200ff037624 */ /* 0x000fe200078e00ff */
[----:B------:R-:W-:Y:S01]  /*1b80*/  MOV R5, c[0x0][0x20c] ;  /* 0x0000830000057a02 */ /* 0x000fe20000000f00 */
[----:B------:R-:W-:Y:S01]  /*1b90*/  IMAD.IADD R10, R10, 0x1, R2 ;  /* 0x000000010a0a7824 */ /* 0x000fe200078e0202 */
[----:B------:R-:W-:Y:S01]  /*1ba0*/  LOP3.LUT R0, R0, 0x7ffffc00, RZ, 0xc0, !PT ;  /* 0x7ffffc0000007812 */ /* 0x000fe200078ec0ff */
[----:B------:R-:W-:Y:S01]  /*1bb0*/  IMAD.MOV.U32 R2, RZ, RZ, -0x40 ;  /* 0xffffffc0ff027424 */ /* 0x000fe200078e00ff */
[----:B------:R-:W-:Y:S01]  /*1bc0*/  BAR.SYNC.DEFER_BLOCKING 0x0 ;  /* 0x0000000000007b1d */ /* 0x000fe20000010000 */
[C---:B------:R-:W-:Y:S01]  /*1bd0*/  LEA R8, P1, R3.reuse, R6, 0x6 ;  /* 0x0000000603087211 */ /* 0x040fe200078230ff */
[C---:B------:R-:W-:Y:S01]  /*1be0*/  IMAD.SHL.U32 R237, R4.reuse, 0x2, RZ ;  /* 0x0000000204ed7824 */ /* 0x040fe200078e00ff */
[----:B------:R-:W-:Y:S01]  /*1bf0*/  IADD3 R220, R4, R0, RZ ;  /* 0x0000000004dc7210 */ /* 0x000fe20007ffe0ff */
[----:B------:R-:W-:Y:S01]  /*1c00*/  IMAD.MOV.U32 R0, RZ, RZ, 0x20 ;  /* 0x00000020ff007424 */ /* 0x000fe200078e00ff */
[----:B------:R-:W-:Y:S01]  /*1c10*/  LEA.HI.X R9, R3, R7, R5, 0x6, P1 ;  /* 0x0000000703097211 */ /* 0x000fe200008f3405 */
[----:B------:R-:W-:Y:S01]  /*1c20*/  IMAD.MOV.U32 R5, RZ, RZ, 0x10 ;  /* 0x00000010ff057424 */ /* 0x000fe200078e00ff */
[C---:B------:R-:W-:Y:S01]  /*1c30*/  LEA R228, R220.reuse, 0x100, 0x1 ;  /* 0x00000100dce47811 */ /* 0x040fe200078e08ff */
[----:B------:R-:W-:Y:S01]  /*1c40*/  IMAD.SHL.U32 R220, R220, 0x2, RZ ;  /* 0x00000002dcdc7824 */ /* 0x000fe200078e00ff */
[----:B------:R-:W-:-:S02]  /*1c50*/  SEL R0, R0, 0xffffffe0, !P0 ;  /* 0xffffffe000007807 */ /* 0x000fc40004000000 */
[----:B------:R-:W-:Y:S02]  /*1c60*/  SEL R5, R5, 0xfffffff0, !P2 ;  /* 0xfffffff005057807 */ /* 0x000fe40005000000 */
[----:B------:R-:W-:Y:S01]  /*1c70*/  IADD3 R3, -R23, UR4, RZ ;  /* 0x0000000417037c10 */ /* 0x000fe2000fffe1ff */
[----:B------:R-:W-:Y:S01]  /*1c80*/  IMAD R241, R0, 0x2, R237 ;  /* 0x0000000200f17824 */ /* 0x000fe200078e02ed */
[----:B------:R-:W-:Y:S01]  /*1c90*/  LOP3.LUT P2, RZ, R10, 0x2, RZ, 0xc0, !PT ;  /* 0x000000020aff7812 */ /* 0x000fe2000784c0ff */
[----:B------:R-:W-:Y:S01]  /*1ca0*/  IMAD R224, R5, 0x2, R228 ;  /* 0x0000000205e07824 */ /* 0x000fe200078e02e4 */
[C---:B------:R-:W-:Y:S02]  /*1cb0*/  LEA R228, R0.reuse, R228, 0x1 ;  /* 0x000000e400e47211 */ /* 0x040fe400078e08ff */
[C---:B------:R-:W-:Y:S01]  /*1cc0*/  ISETP.LT.OR P1, PT, R3.reuse, 0x1, P6 ;  /* 0x000000010300780c */ /* 0x040fe20003721670 */
[----:B------:R-:W-:Y:S01]  /*1cd0*/  IMAD R232, R0, 0x2, R224 ;  /* 0x0000000200e87824 */ /* 0x000fe200078e02e0 */
[----:B------:R-:W-:-:S02]  /*1ce0*/  ISETP.LT.OR P0, PT, R3, 0x1, !P2 ;  /* 0x000000010300780c */ /* 0x000fc40005701670 */
[----:B------:R-:W-:Y:S01]  /*1cf0*/  ISETP.LT.OR P2, PT, R3, 0x21, !P2 ;  /* 0x000000210300780c */ /* 0x000fe20005741670 */
[----:B------:R-:W-:Y:S01]  /*1d00*/  LDSM.16.M88.4 R168, [R220+0x100] ;  /* 0x00010000dca8783b */ /* 0x000fe20000000200 */
[----:B------:R-:W-:-:S03]  /*1d10*/  LEA R238, R5, R237, 0x1 ;  /* 0x000000ed05ee7211 */ /* 0x000fc600078e08ff */
[----:B------:R-:W-:Y:S02]  /*1d20*/  LDSM.16.M88.4 R188, [R220+0x4100] ;  /* 0x00410000dcbc783b */ /* 0x000fe40000000200 */
[----:B------:R-:W-:Y:S02]  /*1d30*/  IMAD R240, R0, 0x2, R238 ;  /* 0x0000000200f07824 */ /* 0x000fe400078e02ee */
[----:B------:R-:W-:Y:S04]  /*1d40*/  LDSM.16.M88.4 R204, [R220+0x8100] ;  /* 0x00810000dccc783b */ /* 0x000fe80000000200 */
[----:B------:R-:W-:Y:S04]  /*1d50*/  LDSM.16.M88.4 R172, [R224] ;  /* 0x00000000e0ac783b */ /* 0x000fe80000000200 */
[----:B------:R-:W-:Y:S04]  /*1d60*/  LDSM.16.M88.4 R192, [R224+0x4000] ;  /* 0x00400000e0c0783b */ /* 0x000fe80000000200 */
[----:B------:R-:W-:Y:S04]  /*1d70*/  LDSM.16.M88.4 R208, [R224+0x8000] ;  /* 0x00800000e0d0783b */ /* 0x000fe80000000200 */
[----:B------:R-:W-:Y:S04]  /*1d80*/  LDSM.16.M88.4 R180, [R228] ;  /* 0x00000000e4b4783b */ /* 0x000fe80000000200 */
[----:B------:R-:W-:Y:S04]  /*1d90*/  LDSM.16.M88.4 R196, [R228+0x4000] ;  /* 0x00400000e4c4783b */ /* 0x000fe80000000200 */
[----:B------:R-:W-:Y:S04]  /*1da0*/  LDSM.16.M88.4 R212, [R228+0x8000] ;  /* 0x00800000e4d4783b */ /* 0x000fe80000000200 */
[----:B------:R-:W-:Y:S04]  /*1db0*/  LDSM.16.M88.4 R184, [R232] ;  /* 0x00000000e8b8783b */ /* 0x000fe80000000200 */
[----:B------:R-:W-:Y:S04]  /*1dc0*/  LDSM.16.M88.4 R200, [R232+0x4000] ;  /* 0x00400000e8c8783b */ /* 0x000fe80000000200 */
[----:B------:R-:W-:Y:S04]  /*1dd0*/  LDSM.16.M88.4 R216, [R232+0x8000] ;  /* 0x00800000e8d8783b */ /* 0x000fe80000000200 */
[----:B------:R-:W-:Y:S04]  /*1de0*/  LDSM.16.M88.4 R220, [R220+0xc100] ;  /* 0x00c10000dcdc783b */ /* 0x000fe80000000200 */
[----:B------:R-:W-:Y:S04]  /*1df0*/  LDSM.16.M88.4 R224, [R224+0xc000] ;  /* 0x00c00000e0e0783b */ /* 0x000fe80000000200 */
[----:B------:R-:W-:Y:S04]  /*1e00*/  LDSM.16.M88.4 R228, [R228+0xc000] ;  /* 0x00c00000e4e4783b */ /* 0x000fe80000000200 */
[----:B------:R-:W-:Y:S04]  /*1e10*/  LDSM.16.M88.4 R232, [R232+0xc000] ;  /* 0x00c00000e8e8783b */ /* 0x000fe80000000200 */
[----:B------:R-:W-:Y:S06]  /*1e20*/  BAR.SYNC.DEFER_BLOCKING 0x0 ;  /* 0x0000000000007b1d */ /* 0x000fec0000010000 */
[----:B------:R-:W-:-:S04]  /*1e30*/  DEPBAR.LE SB0, 0x0 ;  /* 0x000080000000791a */ /* 0x000fc80000000000 */
[----:B------:R-:W-:Y:S06]  /*1e40*/  BAR.SYNC.DEFER_BLOCKING 0x0 ;  /* 0x0000000000007b1d */ /* 0x000fec0000010000 */
[----:B------:R-:W1:Y:S04]  /*1e50*/  LDSM.16.M88.4 R16, [R236+0x10100] ;  /* 0x01010000ec10783b */ /* 0x000e680000000200 */
[----:B------:R-:W2:Y:S04]  /*1e60*/  LDSM.16.M88.4 R28, [R236+0x10900] ;  /* 0x01090000ec1c783b */ /* 0x000ea80000000200 */
[----:B------:R-:W3:Y:S04]  /*1e70*/  LDSM.16.M88.4 R32, [R236+0x11100] ;  /* 0x01110000ec20783b */ /* 0x000ee80000000200 */
[----:B------:R-:W-:Y:S04]  /*1e80*/  LDSM.16.M88.4 R36, [R236+0x11900] ;  /* 0x01190000ec24783b */ /* 0x000fe80000000200 */
[----:B------:R-:W4:Y:S04]  /*1e90*/  LDSM.16.M88.4 R44, [R243] ;  /* 0x00000000f32c783b */ /* 0x000f280000000200 */
[----:B------:R-:W5:Y:S04]  /*1ea0*/  LDSM.16.M88.4 R56, [R243+0x800] ;  /* 0x00080000f338783b */ /* 0x000f680000000200 */
[----:B------:R-:W3:Y:S04]  /*1eb0*/  LDSM.16.M88.4 R64, [R243+0x1000] ;  /* 0x00100000f340783b */ /* 0x000ee80000000200 */
[----:B------:R-:W-:Y:S04]  /*1ec0*/  LDSM.16.M88.4 R76, [R243+0x1800] ;  /* 0x00180000f34c783b */ /* 0x000fe80000000200 */
[----:B------:R-:W-:Y:S01]  /*1ed0*/  @!PT LDS RZ, [RZ] ;  /* 0x00000000fffff984 */ /* 0x000fe20000000800 */
[----:B------:R-:W-:Y:S01]  /*1ee0*/  @!PT LDS RZ, [RZ] ;  /* 0x00000000fffff984 */ /* 0x000fe20000000800 */
[----:B------:R-:W-:Y:S01]  /*1ef0*/  @!PT LDS RZ, [RZ] ;  /* 0x00000000fffff984 */ /* 0x000fe20000000800 */
[----:B------:R3:W-:Y:S01]  /*1f00*/  LDGSTS.E.BYPASS.LTC128B.128 [R100+0x100], [R6.64], !P1 ;  /* 0x0010000006647fae */ /* 0x0007e2000c901d4c */
[----:B------:R-:W-:-:S03]  /*1f10*/  LOP3.LUT P1, RZ, R10, 0x4, RZ, 0xc0, !PT ;  /* 0x000000040aff7812 */ /* 0x000fc6000782c0ff */
[----:B------:R3:W-:Y:S01]  /*1f20*/  LDGSTS.E.BYPASS.LTC128B.128 [R100+0x2100], [R6.64+0x80], !P0 ;  /* 0x0210008006647fae */ /* 0x0007e2000c101d4c */
[C---:B------:R-:W-:Y:S02]  /*1f30*/  ISETP.LT.OR P0, PT, R3.reuse, 0x1, !P1 ;  /* 0x000000010300780c */ /* 0x040fe40004f01670 */
[----:B------:R-:W-:Y:S01]  /*1f40*/  ISETP.LT.OR P1, PT, R3, 0x21, !P1 ;  /* 0x000000210300780c */ /* 0x000fe20004f21670 */
[C---:B-1----:R-:W-:Y:S08]  /*1f50*/  HMMA.16816.F32 R12, R168.reuse, R16, RZ ;  /* 0x00000010a80c723c */ /* 0x042ff000000018ff */
[----:B------:R-:W-:Y:S02]  /*1f60*/  HMMA.16816.F32 R16, R168, R18, RZ ;  /* 0x00000012a810723c */ /* 0x000fe400000018ff */
[----:B------:R1:W-:Y:S01]  /*1f70*/  LDGSTS.E.BYPASS.LTC128B.128 [R100+0x4100], [R6.64+0x100], !P0 ;  /* 0x0410010006647fae */ /* 0x0003e2000c101d4c */
[----:B------:R-:W-:-:S04]  /*1f80*/  LOP3.LUT P0, RZ, R25, 0x4, RZ, 0xc0, !PT ;  /* 0x0000000419ff7812 */ /* 0x000fc8000780c0ff */
[----:B------:R-:W-:Y:S01]  /*1f90*/  SEL R2, R2, 0x40, P0 ;  /* 0x0000004002027807 */ /* 0x000fe20000000000 */
[C---:B--2---:R-:W-:Y:S01]  /*1fa0*/  HMMA.16816.F32 R24, R168.reuse, R30, RZ ;  /* 0x0000001ea818723c */ /* 0x044fe200000018ff */
[----:B------:R-:W-:Y:S02]  /*1fb0*/  LOP3.LUT P0, RZ, R10, 0x8, RZ, 0xc0, !PT ;  /* 0x000000080aff7812 */ /* 0x000fe4000780c0ff */
[----:B------:R-:W-:Y:S01]  /*1fc0*/  IADD3 R239, R2, R243, RZ ;  /* 0x000000f302ef7210 */ /* 0x000fe20007ffe0ff */
[----:B------:R-:W-:Y:S01]  /*1fd0*/  IMAD.IADD R242, R236, 0x1, R2 ;  /* 0x00000001ecf27824 */ /* 0x000fe200078e0202 */
[C---:B------:R-:W-:Y:S02]  /*1fe0*/  ISETP.LT.OR P5, PT, R3.reuse, 0x1, !P0 ;  /* 0x000000010300780c */ /* 0x040fe400047a1670 */
[C---:B------:R-:W-:Y:S01]  /*1ff0*/  ISETP.LT.OR P0, PT, R3.reuse, 0x21, !P0 ;  /* 0x000000210300780c */ /* 0x040fe20004701670 */
[C---:B---3--:R-:W-:Y:S08]  /*2000*/  HMMA.16816.F32 R40, R168.reuse, R32, RZ ;  /* 0x00000020a828723c */ /* 0x048ff000000018ff */
[----:B------:R-:W-:Y:S02]  /*2010*/  HMMA.16816.F32 R20, R168, R28, RZ ;  /* 0x0000001ca814723c */ /* 0x000fe400000018ff */
[----:B------:R1:W-:Y:S01]  /*2020*/  LDGSTS.E.BYPASS.LTC128B.128 [R100+0x6100], [R6.64+0x180], !P5 ;  /* 0x0610018006647fae */ /* 0x0003e2000e901d4c */
[----:B------:R-:W-:-:S05]  /*2030*/  ISETP.LT.OR P5, PT, R3, 0x21, P6 ;  /* 0x000000210300780c */ /* 0x000fca00037a1670 */
[----:B------:R-:W-:Y:S08]  /*2040*/  HMMA.16816.F32 R48, R168, R34, RZ ;  /* 0x00000022a830723c */ /* 0x000ff000000018ff */
[----:B------:R2:W-:Y:S01]  /*2050*/  LDGSTS.E.BYPASS.LTC128B.128 [R100+0x1100], [R8.64], !P5 ;  /* 0x0110000008647fae */ /* 0x0005e2000e901d4c */
[----:B----4-:R-:W-:Y:S01]  /*2060*/  HMMA.16816.F32 R12, R172, R44, R12 ;  /* 0x0000002cac0c723c */ /* 0x010fe2000000180c */
[----:B------:R-:W-:-:S02]  /*2070*/  ISETP.NE.AND P5, PT, R11, RZ, PT ;  /* 0x000000ff0b00720c */ /* 0x000fc40003fa5270 */
[----:B------:R2:W-:Y:S04]  /*2080*/  LDGSTS.E.BYPASS.LTC128B.128 [R100+0x3100], [R8.64+0x80], !P2 ;  /* 0x0310008008647fae */ /* 0x0005e8000d101d4c */
[----:B------:R2:W-:Y:S01]  /*2090*/  LDGSTS.E.BYPASS.LTC128B.128 [R100+0x5100], [R8.64+0x100], !P1 ;  /* 0x0510010008647fae */ /* 0x0005e2000c901d4c */
[C---:B------:R-:W-:Y:S03]  /*20a0*/  HMMA.16816.F32 R52, R168.reuse, R36, RZ ;  /* 0x00000024a834723c */ /* 0x040fe600000018ff */
[----:B------:R2:W-:Y:S04]  /*20b0*/  LDGSTS.E.BYPASS.LTC128B.128 [R100+0x7100], [R8.64+0x180], !P0 ;  /* 0x0710018008647fae */ /* 0x0005e8000c101d4c */
[----:B------:R-:W3:Y:S01]  /*20c0*/  LDSM.16.M88.4 R68, [R242+0x10100] ;  /* 0x01010000f244783b */ /* 0x000ee20000000200 */
[----:B------:R-:W-:Y:S03]  /*20d0*/  HMMA.16816.F32 R28, R168, R38, RZ ;  /* 0x00000026a81c723c */ /* 0x000fe600000018ff */
[----:B------:R-:W4:Y:S04]  /*20e0*/  LDSM.16.M88.4 R60, [R242+0x10900] ;  /* 0x01090000f23c783b */ /* 0x000f280000000200 */
[----:B------:R-:W1:Y:S01]  /*20f0*/  LDSM.16.M88.4 R72, [R242+0x11100] ;  /* 0x01110000f248783b */ /* 0x000e620000000200 */
[C---:B-----5:R-:W-:Y:S03]  /*2100*/  HMMA.16816.F32 R32, R172.reuse, R58, R24 ;  /* 0x0000003aac20723c */ /* 0x060fe60000001818 */
[----:B------:R-:W5:Y:S04]  /*2110*/  LDSM.16.M88.4 R88, [R239] ;  /* 0x00000000ef58783b */ /* 0x000f680000000200 */
[----:B------:R-:W1:Y:S01]  /*2120*/  LDSM.16.M88.4 R80, [R242+0x11900] ;  /* 0x01190000f250783b */ /* 0x000e620000000200 */
[C---:B------:R-:W-:Y:S03]  /*2130*/  HMMA.16816.F32 R36, R172.reuse, R64, R40 ;  /* 0x00000040ac24723c */ /* 0x040fe60000001828 */
[----:B------:R-:W-:Y:S04]  /*2140*/  LDSM.16.M88.4 R84, [R239+0x1800] ;  /* 0x00180000ef54783b */ /* 0x000fe80000000200 */
[----:B------:R-:W0:Y:S01]  /*2150*/  LDGDEPBAR ;  /* 0x00000000000079af */ /* 0x000e220000000000 */
[C---:B--2---:R-:W-:Y:S08]  /*2160*/  HMMA.16816.F32 R8, R172.reuse, R46, R16 ;  /* 0x0000002eac08723c */ /* 0x044ff00000001810 */
[C---:B------:R-:W-:Y:S01]  /*2170*/  HMMA.16816.F32 R16, R172.reuse, R56, R20 ;  /* 0x00000038ac10723c */ /* 0x040fe20000001814 */
[----:B------:R-:W-:Y:S07]  /*2180*/  LDSM.16.M88.4 R56, [R239+0x1000] ;  /* 0x00100000ef38783b */ /* 0x000fee0000000200 */
[----:B------:R-:W-:Y:S01]  /*2190*/  HMMA.16816.F32 R40, R172, R66, R48 ;  /* 0x00000042ac28723c */ /* 0x000fe20000001830 */
[----:B------:R-:W2:Y:S04]  /*21a0*/  LDSM.16.M88.4 R48, [R239+0x800] ;  /* 0x00080000ef30783b */ /* 0x000ea80000000200 */
[----:B------:R-:W-:Y:S03]  /*21b0*/  LDSM.16.M88.4 R64, [R236+0x13900] ;  /* 0x01390000ec40783b */ /* 0x000fe60000000200 */
[----:B---3--:R-:W-:Y:S08]  /*21c0*/  HMMA.16816.F32 R20, R180, R68, R12 ;  /* 0x00000044b414723c */ /* 0x008ff0000000180c */
[C---:B------:R-:W-:Y:S01]  /*21d0*/  HMMA.16816.F32 R44, R172.reuse, R76, R52 ;  /* 0x0000004cac2c723c */ /* 0x040fe20000001834 */
[----:B------:R-:W-:Y:S07]  /*21e0*/  LDSM.16.M88.4 R52, [R236+0x12900] ;  /* 0x01290000ec34783b */ /* 0x000fee0000000200 */
[----:B------:R-:W-:Y:S01]  /*21f0*/  HMMA.16816.F32 R28, R172, R78, R28 ;  /* 0x0000004eac1c723c */ /* 0x000fe2000000181c */
[----:B------:R-:W3:Y:S07]  /*2200*/  LDSM.16.M88.4 R76, [R236+0x12100] ;  /* 0x01210000ec4c783b */ /* 0x000eee0000000200 */
[C---:B------:R-:W-:Y:S01]  /*2210*/  HMMA.16816.F32 R12, R180.reuse, R70, R8 ;  /* 0x00000046b40c723c */ /* 0x040fe20000001808 */
[----:B------:R-:W-:Y:S07]  /*2220*/  LDSM.16.M88.4 R68, [R239+0x2000] ;  /* 0x00200000ef44783b */ /* 0x000fee0000000200 */
[C---:B----4-:R-:W-:Y:S08]  /*2230*/  HMMA.16816.F32 R32, R180.reuse, R62, R32 ;  /* 0x0000003eb420723c */ /* 0x050ff00000001820 */
[C---:B------:R-:W-:Y:S01]  /*2240*/  HMMA.16816.F32 R8, R180.reuse, R60, R16 ;  /* 0x0000003cb408723c */ /* 0x040fe20000001810 */
[----:B------:R-:W4:Y:S07]  /*2250*/  LDSM.16.M88.4 R60, [R236+0x13100] ;  /* 0x01310000ec3c783b */ /* 0x000f2e0000000200 */
[C---:B-1----:R-:W-:Y:S08]  /*2260*/  HMMA.16816.F32 R36, R180.reuse, R72, R36 ;  /* 0x00000048b424723c */ /* 0x042ff00000001824 */
[----:B------:R-:W-:Y:S01]  /*2270*/  HMMA.16816.F32 R40, R180, R74, R40 ;  /* 0x0000004ab428723c */ /* 0x000fe20000001828 */
[----:B------:R-:W-:Y:S07]  /*2280*/  LDSM.16.M88.4 R72, [R242+0x13900] ;  /* 0x01390000f248783b */ /* 0x000fee0000000200 */
[----:B-----5:R-:W-:Y:S08]  /*2290*/  HMMA.16816.F32 R20, R184, R88, R20 ;  /* 0x00000058b814723c */ /* 0x020ff00000001814 */
[C---:B------:R-:W-:Y:S08]  /*22a0*/  HMMA.16816.F32 R44, R180.reuse, R80, R44 ;  /* 0x00000050b42c723c */ /* 0x040ff0000000182c */
[----:B------:R-:W-:Y:S01]  /*22b0*/  HMMA.16816.F32 R28, R180, R82, R28 ;  /* 0x00000052b41c723c */ /* 0x000fe2000000181c */
[----:B------:R-:W1:Y:S07]  /*22c0*/  LDSM.16.M88.4 R80, [R243+0x2000] ;  /* 0x00200000f350783b */ /* 0x000e6e0000000200 */
[C---:B------:R-:W-:Y:S01]  /*22d0*/  HMMA.16816.F32 R24, R184.reuse, R90, R12 ;  /* 0x0000005ab818723c */ /* 0x040fe2000000180c */
[----:B------:R-:W-:Y:S07]  /*22e0*/  LDSM.16.M88.4 R88, [R243+0x3800] ;  /* 0x00380000f358783b */ /* 0x000fee0000000200 */
[C---:B--2---:R-:W-:Y:S08]  /*22f0*/  HMMA.16816.F32 R32, R184.reuse, R50, R32 ;  /* 0x00000032b820723c */ /* 0x044ff00000001820 */
[C---:B------:R-:W-:Y:S01]  /*2300*/  HMMA.16816.F32 R16, R184.reuse, R48, R8 ;  /* 0x00000030b810723c */ /* 0x040fe20000001808 */
[----:B------:R-:W2:Y:S07]  /*2310*/  LDSM.16.M88.4 R48, [R243+0x2800] ;  /* 0x00280000f330783b */ /* 0x000eae0000000200 */
[C---:B------:R-:W-:Y:S08]  /*2320*/  HMMA.16816.F32 R36, R184.reuse, R56, R36 ;  /* 0x00000038b824723c */ /* 0x040ff00000001824 */
[----:B------:R-:W-:Y:S01]  /*2330*/  HMMA.16816.F32 R40, R184, R58, R40 ;  /* 0x0000003ab828723c */ /* 0x000fe20000001828 */
[----:B------:R-:W5:Y:S07]  /*2340*/  LDSM.16.M88.4 R56, [R243+0x3000] ;  /* 0x00300000f338783b */ /* 0x000f6e0000000200 */
[----:B---3--:R-:W-:Y:S08]  /*2350*/  HMMA.16816.F32 R8, R188, R76, R20 ;  /* 0x0000004cbc08723c */ /* 0x008ff00000001814 */
[C---:B------:R-:W-:Y:S08]  /*2360*/  HMMA.16816.F32 R44, R184.reuse, R84, R44 ;  /* 0x00000054b82c723c */ /* 0x040ff0000000182c */
[----:B------:R-:W-:Y:S01]  /*2370*/  HMMA.16816.F32 R12, R184, R86, R28 ;  /* 0x00000056b80c723c */ /* 0x000fe2000000181c */
[----:B------:R-:W3:Y:S07]  /*2380*/  LDSM.16.M88.4 R84, [R242+0x12100] ;  /* 0x01210000f254783b */ /* 0x000eee0000000200 */
[C---:B------:R-:W-:Y:S01]  /*2390*/  HMMA.16816.F32 R20, R188.reuse, R78, R24 ;  /* 0x0000004ebc14723c */ /* 0x040fe20000001818 */
[----:B------:R-:W-:Y:S07]  /*23a0*/  LDSM.16.M88.4 R76, [R239+0x3800] ;  /* 0x00380000ef4c783b */ /* 0x000fee0000000200 */
[C---:B------:R-:W-:Y:S08]  /*23b0*/  HMMA.16816.F32 R24, R188.reuse, R54, R32 ;  /* 0x00000036bc18723c */ /* 0x040ff00000001820 */
[C---:B----4-:R-:W-:Y:S08]  /*23c0*/  HMMA.16816.F32 R36, R188.reuse, R60, R36 ;  /* 0x0000003cbc24723c */ /* 0x050ff00000001824 */
[----:B------:R-:W-:Y:S01]  /*23d0*/  HMMA.16816.F32 R40, R188, R62, R40 ;  /* 0x0000003ebc28723c */ /* 0x000fe20000001828 */
[----:B------:R-:W-:Y:S07]  /*23e0*/  LDSM.16.M88.4 R60, [R242+0x13100] ;  /* 0x01310000f23c783b */ /* 0x000fee0000000200 */
[----:B-1----:R-:W-:Y:S08]  /*23f0*/  HMMA.16816.F32 R28, R192, R80, R8 ;  /* 0x00000050c01c723c */ /* 0x002ff00000001808 */
[C---:B------:R-:W-:Y:S01]  /*2400*/  HMMA.16816.F32 R16, R188.reuse, R52, R16 ;  /* 0x00000034bc10723c */ /* 0x040fe20000001810 */
[----:B------:R-:W1:Y:S07]  /*2410*/  LDSM.16.M88.4 R52, [R242+0x12900] ;  /* 0x01290000f234783b */ /* 0x000e6e0000000200 */
[C---:B------:R-:W-:Y:S08]  /*2420*/  HMMA.16816.F32 R44, R188.reuse, R64, R44 ;  /* 0x00000040bc2c723c */ /* 0x040ff0000000182c */
[----:B------:R-:W-:Y:S01]  /*2430*/  HMMA.16816.F32 R12, R188, R66, R12 ;  /* 0x00000042bc0c723c */ /* 0x000fe2000000180c */
[----:B------:R-:W-:Y:S07]  /*2440*/  LDSM.16.M88.4 R64, [R236+0x15100] ;  /* 0x01510000ec40783b */ /* 0x000fee0000000200 */
[C---:B------:R-:W-:Y:S01]  /*2450*/  HMMA.16816.F32 R8, R192.reuse, R82, R20 ;  /* 0x00000052c008723c */ /* 0x040fe20000001814 */
[----:B------:R-:W-:Y:S07]  /*2460*/  LDSM.16.M88.4 R80, [R243+0x4000] ;  /* 0x00400000f350783b */ /* 0x000fee0000000200 */
[C---:B--2---:R-:W-:Y:S08]  /*2470*/  HMMA.16816.F32 R24, R192.reuse, R50, R24 ;  /* 0x00000032c018723c */ /* 0x044ff00000001818 */
[C---:B-----5:R-:W-:Y:S08]  /*2480*/  HMMA.16816.F32 R36, R192.reuse, R56, R36 ;  /* 0x00000038c024723c */ /* 0x060ff00000001824 */
[----:B------:R-:W-:Y:S01]  /*2490*/  HMMA.16816.F32 R40, R192, R58, R40 ;  /* 0x0000003ac028723c */ /* 0x000fe20000001828 */
[----:B------:R-:W-:Y:S07]  /*24a0*/  LDSM.16.M88.4 R56, [R239+0x3000] ;  /* 0x00300000ef38783b */ /* 0x000fee0000000200 */
[----:B---3--:R-:W-:Y:S08]  /*24b0*/  HMMA.16816.F32 R32, R196, R84, R28 ;  /* 0x00000054c420723c */ /* 0x008ff0000000181c */
[C---:B------:R-:W-:Y:S01]  /*24c0*/  HMMA.16816.F32 R20, R192.reuse, R48, R16 ;  /* 0x00000030c014723c */ /* 0x040fe20000001810 */
[----:B------:R-:W2:Y:S07]  /*24d0*/  LDSM.16.M88.4 R48, [R239+0x2800] ;  /* 0x00280000ef30783b */ /* 0x000eae0000000200 */
[C---:B------:R-:W-:Y:S08]  /*24e0*/  HMMA.16816.F32 R44, R192.reuse, R88, R44 ;  /* 0x00000058c02c723c */ /* 0x040ff0000000182c */
[----:B------:R-:W-:Y:S01]  /*24f0*/  HMMA.16816.F32 R28, R192, R90, R12 ;  /* 0x0000005ac01c723c */ /* 0x000fe2000000180c */
[----:B------:R-:W3:Y:S07]  /*2500*/  LDSM.16.M88.4 R88, [R236+0x14100] ;  /* 0x01410000ec58783b */ /* 0x000eee0000000200 */
[C---:B------:R-:W-:Y:S01]  /*2510*/  HMMA.16816.F32 R16, R196.reuse, R86, R8 ;  /* 0x00000056c410723c */ /* 0x040fe20000001808 */
[----:B------:R-:W-:Y:S07]  /*2520*/  LDSM.16.M88.4 R84, [R236+0x15900] ;  /* 0x01590000ec54783b */ /* 0x000fee0000000200 */
[C---:B-1----:R-:W-:Y:S08]  /*2530*/  HMMA.16816.F32 R8, R196.reuse, R54, R24 ;  /* 0x00000036c408723c */ /* 0x042ff00000001818 */
[C---:B------:R-:W-:Y:S08]  /*2540*/  HMMA.16816.F32 R24, R196.reuse, R60, R36 ;  /* 0x0000003cc418723c */ /* 0x040ff00000001824 */
[----:B------:R-:W-:Y:S01]  /*2550*/  HMMA.16816.F32 R40, R196, R62, R40 ;  /* 0x0000003ec428723c */ /* 0x000fe20000001828 */
[----:B------:R-:W-:Y:S07]  /*2560*/  LDSM.16.M88.4 R60, [R243+0x5000] ;  /* 0x00500000f33c783b */ /* 0x000fee0000000200 */
[----:B------:R-:W-:Y:S08]  /*2570*/  HMMA.16816.F32 R36, R200, R68, R32 ;  /* 0x00000044c824723c */ /* 0x000ff00000001820 */
        /* <DEDUP_REMOVED lines=8> */
[----:B------:R-:W-:Y:S08]  /*2600*/  HMMA.16816.F32 R8, R200, R58, R40 ;  /* 0x0000003ac808723c */ /* 0x000ff00000001828 */
[----:B---3--:R-:W-:Y:S08]  /*2610*/  HMMA.16816.F32 R36, R204, R88, R36 ;  /* 0x00000058cc24723c */ /* 0x008ff00000001824 */
[C---:B------:R-:W-:Y:S01]  /*2620*/  HMMA.16816.F32 R20, R200.reuse, R48, R12 ;  /* 0x00000030c814723c */ /* 0x040fe2000000180c */
[----:B------:R-:W-:Y:S07]  /*2630*/  LDSM.16.M88.4 R48, [R243+0x4800] ;  /* 0x00480000f330783b */ /* 0x000fee0000000200 */
[C---:B------:R-:W-:Y:S01]  /*2640*/  HMMA.16816.F32 R12, R200.reuse, R56, R24 ;  /* 0x00000038c80c723c */ /* 0x040fe20000001818 */
[----:B------:R-:W-:Y:S07]  /*2650*/  LDSM.16.M88.4 R56, [R242+0x14900] ;  /* 0x01490000f238783b */ /* 0x000fee0000000200 */
[C---:B------:R-:W-:Y:S08]  /*2660*/  HMMA.16816.F32 R44, R200.reuse, R76, R44 ;  /* 0x0000004cc82c723c */ /* 0x040ff0000000182c */
[----:B------:R-:W-:Y:S01]  /*2670*/  HMMA.16816.F32 R40, R200, R78, R32 ;  /* 0x0000004ec828723c */ /* 0x000fe20000001820 */
[----:B------:R-:W2:Y:S07]  /*2680*/  LDSM.16.M88.4 R76, [R242+0x14100] ;  /* 0x01410000f24c783b */ /* 0x000eae0000000200 */
[C---:B-1----:R-:W-:Y:S08]  /*2690*/  HMMA.16816.F32 R24, R204.reuse, R54, R16 ;  /* 0x00000036cc18723c */ /* 0x042ff00000001810 */
[----:B------:R-:W-:Y:S08]  /*26a0*/  HMMA.16816.F32 R16, R204, R66, R8 ;  /* 0x00000042cc10723c */ /* 0x000ff00000001808 */
[----:B------:R-:W-:Y:S08]  /*26b0*/  HMMA.16816.F32 R8, R208, R80, R36 ;  /* 0x00000050d008723c */ /* 0x000ff00000001824 */
[C---:B------:R-:W-:Y:S08]  /*26c0*/  HMMA.16816.F32 R32, R204.reuse, R90, R28 ;  /* 0x0000005acc20723c */ /* 0x040ff0000000181c */
[C---:B------:R-:W-:Y:S01]  /*26d0*/  HMMA.16816.F32 R28, R204.reuse, R52, R20 ;  /* 0x00000034cc1c723c */ /* 0x040fe20000001814 */
[----:B------:R-:W-:Y:S07]  /*26e0*/  LDSM.16.M88.4 R52, [R236+0x16100] ;  /* 0x01610000ec34783b */ /* 0x000fee0000000200 */
[----:B------:R-:W-:Y:S01]  /*26f0*/  HMMA.16816.F32 R20, R204, R64, R12 ;  /* 0x00000040cc14723c */ /* 0x000fe2000000180c */
[----:B------:R-:W1:Y:S07]  /*2700*/  LDSM.16.M88.4 R64, [R242+0x15100] ;  /* 0x01510000f240783b */ /* 0x000e6e0000000200 */
[----:B--2---:R-:W-:Y:S08]  /*2710*/  HMMA.16816.F32 R8, R212, R76, R8 ;  /* 0x0000004cd408723c */ /* 0x004ff00000001808 */
[----:B------:R-:W-:Y:S08]  /*2720*/  HMMA.16816.F32 R12, R204, R84, R44 ;  /* 0x00000054cc0c723c */ /* 0x000ff0000000182c */
[C---:B------:R-:W-:Y:S08]  /*2730*/  HMMA.16816.F32 R20, R208.reuse, R60, R20 ;  /* 0x0000003cd014723c */ /* 0x040ff00000001814 */
[C---:B------:R-:W-:Y:S08]  /*2740*/  HMMA.16816.F32 R32, R208.reuse, R82, R32 ;  /* 0x00000052d020723c */ /* 0x040ff00000001820 */
[----:B------:R-:W-:Y:S08]  /*2750*/  HMMA.16816.F32 R28, R208, R48, R28 ;  /* 0x00000030d01c723c */ /* 0x000ff0000000181c */
[----:B------:R-:W-:Y:S08]  /*2760*/  HMMA.16816.F32 R8, R216, R68, R8 ;  /* 0x00000044d808723c */ /* 0x000ff00000001808 */
[----:B------:R-:W-:Y:S01]  /*2770*/  HMMA.16816.F32 R24, R208, R50, R24 ;  /* 0x00000032d018723c */ /* 0x000fe20000001818 */
[----:B------:R-:W-:Y:S07]  /*2780*/  LDSM.16.M88.4 R48, [R242+0x15900] ;  /* 0x01590000f230783b */ /* 0x000fee0000000200 */
[----:B------:R-:W-:Y:S08]  /*2790*/  HMMA.16816.F32 R36, R204, R86, R40 ;  /* 0x00000056cc24723c */ /* 0x000ff00000001828 */
[C---:B------:R-:W-:Y:S08]  /*27a0*/  HMMA.16816.F32 R44, R208.reuse, R62, R16 ;  /* 0x0000003ed02c723c */ /* 0x040ff00000001810 */
[----:B------:R-:W-:Y:S08]  /*27b0*/  HMMA.16816.F32 R40, R208, R72, R12 ;  /* 0x00000048d028723c */ /* 0x000ff0000000180c */
[C---:B-1----:R-:W-:Y:S01]  /*27c0*/  HMMA.16816.F32 R60, R212.reuse, R64, R20 ;  /* 0x00000040d43c723c */ /* 0x042fe20000001814 */
[----:B------:R-:W1:Y:S07]  /*27d0*/  LDSM.16.M88.4 R20, [R239+0x4800] ;  /* 0x00480000ef14783b */ /* 0x000e6e0000000200 */
[C---:B------:R-:W-:Y:S01]  /*27e0*/  HMMA.16816.F32 R12, R212.reuse, R78, R32 ;  /* 0x0000004ed40c723c */ /* 0x040fe20000001820 */
[----:B------:R-:W2:Y:S07]  /*27f0*/  LDSM.16.M88.4 R32, [R243+0x6000] ;  /* 0x00600000f320783b */ /* 0x000eae0000000200 */
[----:B------:R-:W-:Y:S08]  /*2800*/  HMMA.16816.F32 R16, R212, R56, R28 ;  /* 0x00000038d410723c */ /* 0x000ff0000000181c */
[----:B------:R-:W-:Y:S08]  /*2810*/  HMMA.16816.F32 R8, R220, R52, R8 ;  /* 0x00000034dc08723c */ /* 0x000ff00000001808 */
[C---:B------:R-:W-:Y:S01]  /*2820*/  HMMA.16816.F32 R24, R212.reuse, R58, R24 ;  /* 0x0000003ad418723c */ /* 0x040fe20000001818 */
[----:B------:R-:W3:Y:S07]  /*2830*/  LDSM.16.M88.4 R56, [R236+0x16900] ;  /* 0x01690000ec38783b */ /* 0x000eee0000000200 */
[----:B------:R-:W-:Y:S01]  /*2840*/  HMMA.16816.F32 R76, R212, R66, R44 ;  /* 0x00000042d44c723c */ /* 0x000fe2000000182c */
[----:B------:R-:W4:Y:S04]  /*2850*/  LDSM.16.M88.4 R44, [R242+0x16100] ;  /* 0x01610000f22c783b */ /* 0x000f280000000200 */
[----:B------:R-:W-:Y:S03]  /*2860*/  LDSM.16.M88.4 R64, [R243+0x7000] ;  /* 0x00700000f340783b */ /* 0x000fe60000000200 */
[----:B------:R-:W-:Y:S01]  /*2870*/  HMMA.16816.F32 R12, R216, R70, R12 ;  /* 0x00000046d80c723c */ /* 0x000fe2000000180c */
[----:B------:R-:W-:Y:S07]  /*2880*/  LDSM.16.M88.4 R68, [R236+0x17100] ;  /* 0x01710000ec44783b */ /* 0x000fee0000000200 */
[----:B------:R-:W-:Y:S01]  /*2890*/  HMMA.16816.F32 R36, R208, R74, R36 ;  /* 0x0000004ad024723c */ /* 0x000fe20000001824 */
[----:B------:R-:W5:Y:S07]  /*28a0*/  LDSM.16.M88.4 R72, [R239+0x5000] ;  /* 0x00500000ef48783b */ /* 0x000f6e0000000200 */
[----:B-1----:R-:W-:Y:S08]  /*28b0*/  HMMA.16816.F32 R16, R216, R20, R16 ;  /* 0x00000014d810723c */ /* 0x002ff00000001810 */
[----:B--2---:R-:W-:Y:S08]  /*28c0*/  HMMA.16816.F32 R8, R224, R32, R8 ;  /* 0x00000020e008723c */ /* 0x004ff00000001808 */
[----:B------:R-:W-:Y:S08]  /*28d0*/  HMMA.16816.F32 R28, R216, R22, R24 ;  /* 0x00000016d81c723c */ /* 0x000ff00000001818 */
[----:B------:R-:W-:Y:S01]  /*28e0*/  HMMA.16816.F32 R80, R212, R48, R40 ;  /* 0x00000030d450723c */ /* 0x000fe20000001828 */
[----:B------:R-:W1:Y:S07]  /*28f0*/  LDSM.16.M88.4 R40, [R243+0x6800] ;  /* 0x00680000f328783b */ /* 0x000e6e0000000200 */
[C---:B------:R-:W-:Y:S01]  /*2900*/  HMMA.16816.F32 R12, R220.reuse, R54, R12 ;  /* 0x00000036dc0c723c */ /* 0x040fe2000000180c */
[----:B------:R-:W2:Y:S07]  /*2910*/  LDSM.16.M88.4 R52, [R239+0x6000] ;  /* 0x00600000ef34783b */ /* 0x000eae0000000200 */
[----:B---3--:R-:W-:Y:S08]  /*2920*/  HMMA.16816.F32 R16, R220, R56, R16 ;  /* 0x00000038dc10723c */ /* 0x008ff00000001810 */
[----:B----4-:R-:W-:Y:S08]  /*2930*/  HMMA.16816.F32 R8, R228, R44, R8 ;  /* 0x0000002ce408723c */ /* 0x010ff00000001808 */
[----:B------:R-:W-:Y:S01]  /*2940*/  HMMA.16816.F32 R28, R220, R58, R28 ;  /* 0x0000003adc1c723c */ /* 0x000fe2000000181c */
[----:B------:R-:W-:Y:S07]  /*2950*/  LDSM.16.M88.4 R56, [R239+0x5800] ;  /* 0x00580000ef38783b */ /* 0x000fee0000000200 */
[----:B------:R-:W-:Y:S01]  /*2960*/  HMMA.16816.F32 R84, R212, R50, R36 ;  /* 0x00000032d454723c */ /* 0x000fe20000001824 */
[----:B------:R-:W3:Y:S07]  /*2970*/  LDSM.16.M88.4 R36, [R242+0x16900] ;  /* 0x01690000f224783b */ /* 0x000eee0000000200 */
[----:B------:R-:W-:Y:S08]  /*2980*/  HMMA.16816.F32 R12, R224, R34, R12 ;  /* 0x00000022e00c723c */ /* 0x000ff0000000180c */
[----:B-----5:R-:W-:Y:S01]  /*2990*/  HMMA.16816.F32 R48, R216, R72, R60 ;  /* 0x00000048d830723c */ /* 0x020fe2000000183c */
[----:B------:R-:W4:Y:S07]  /*29a0*/  LDSM.16.M88.4 R60, [R239+0x6800] ;  /* 0x00680000ef3c783b */ /* 0x000f2e0000000200 */
[----:B-1----:R-:W-:Y:S08]  /*29b0*/  HMMA.16816.F32 R24, R224, R40, R16 ;  /* 0x00000028e018723c */ /* 0x002ff00000001810 */
[----:B--2---:R-:W-:Y:S08]  /*29c0*/  HMMA.16816.F32 R16, R232, R52, R8 ;  /* 0x00000034e810723c */ /* 0x004ff00000001808 */
[----:B------:R-:W-:Y:S01]  /*29d0*/  HMMA.16816.F32 R8, R224, R42, R28 ;  /* 0x0000002ae008723c */ /* 0x000fe2000000181c */
[----:B------:R-:W-:Y:S07]  /*29e0*/  LDSM.16.M88.4 R40, [R243+0x7800] ;  /* 0x00780000f328783b */ /* 0x000fee0000000200 */
[----:B------:R-:W-:Y:S08]  /*29f0*/  HMMA.16816.F32 R20, R228, R46, R12 ;  /* 0x0000002ee414723c */ /* 0x000ff0000000180c */
[----:B------:R-:W-:Y:S01]  /*2a00*/  HMMA.16816.F32 R12, R220, R68, R48 ;  /* 0x00000044dc0c723c */ /* 0x000fe20000001830 */
[----:B------:R-:W1:Y:S01]  /*2a10*/  LDSM.16.M88.4 R48, [R242+0x17100] ;  /* 0x01710000f230783b */ /* 0x000e620000000200 */
[----:B------:R-:W-:-:S04]  /*2a20*/  FMUL.FTZ R2, R16, c[0x0][0x320] ;  /* 0x0000c80010027a20 */ /* 0x000fc80000410000 */
[----:B------:R2:W-:Y:S02]  /*2a30*/  MUFU.TANH R69, R2 ;  /* 0x0000000200457308 */ /* 0x0005e40000002400 */
[----:B------:R-:W-:Y:S08]  /*2a40*/  HMMA.16816.F32 R44, R216, R74, R76 ;  /* 0x0000004ad82c723c */ /* 0x000ff0000000184c */
[----:B---3--:R-:W-:Y:S01]  /*2a50*/  HMMA.16816.F32 R24, R228, R36, R24 ;  /* 0x00000024e418723c */ /* 0x008fe20000001818 */
[----:B--2---:R-:W-:-:S07]  /*2a60*/  FMUL.FTZ R2, R17, c[0x0][0x320] ;  /* 0x0000c80011027a20 */ /* 0x004fce0000410000 */
[----:B------:R-:W-:Y:S01]  /*2a70*/  HMMA.16816.F32 R8, R228, R38, R8 ;  /* 0x00000026e408723c */ /* 0x000fe20000001808 */
[----:B------:R-:W2:Y:S01]  /*2a80*/  LDSM.16.M88.4 R36, [R236+0x17900] ;  /* 0x01790000ec24783b */ /* 0x000ea20000000200 */
[----:B------:R3:W-:Y:S06]  /*2a90*/  MUFU.TANH R68, R2 ;  /* 0x0000000200447308 */ /* 0x0007ec0000002400 */
[----:B------:R-:W-:Y:S08]  /*2aa0*/  HMMA.16816.F32 R32, R232, R54, R20 ;  /* 0x00000036e820723c */ /* 0x000ff00000001814 */
[----:B------:R-:W-:Y:S01]  /*2ab0*/  HMMA.16816.F32 R20, R224, R64, R12 ;  /* 0x00000040e014723c */ /* 0x000fe2000000180c */
[----:B---3--:R-:W-:-:S04]  /*2ac0*/  FMUL.FTZ R2, R18, c[0x0][0x320] ;  /* 0x0000c80012027a20 */ /* 0x008fc80000410000 */
[----:B------:R3:W-:Y:S03]  /*2ad0*/  MUFU.TANH R6, R2 ;  /* 0x0000000200067308 */ /* 0x0007e60000002400 */
[----:B------:R-:W-:Y:S01]  /*2ae0*/  HMMA.16816.F32 R12, R220, R70, R44 ;  /* 0x00000046dc0c723c */ /* 0x000fe2000000182c */
[----:B------:R-:W5:Y:S07]  /*2af0*/  LDSM.16.M88.4 R44, [R239+0x7000] ;  /* 0x00700000ef2c783b */ /* 0x000f6e0000000200 */
[----:B------:R-:W-:Y:S01]  /*2b00*/  HMMA.16816.F32 R52, R216, R56, R80 ;  /* 0x00000038d834723c */ /* 0x000fe20000001850 */
[----:B------:R-:W-:-:S02]  /*2b10*/  FMUL.FTZ R34, R34, c[0x0][0x320] ;  /* 0x0000c80022227a20 */ /* 0x000fc40000410000 */
[----:B------:R-:W-:Y:S02]  /*2b20*/  FMUL.FTZ R35, R35, c[0x0][0x320] ;  /* 0x0000c80023237a20 */ /* 0x000fe40000410000 */
[----:B---3--:R-:W-:-:S03]  /*2b30*/  FMUL.FTZ R2, R19, c[0x0][0x320] ;  /* 0x0000c80013027a20 */ /* 0x008fc60000410000 */
[----:B------:R-:W-:Y:S01]  /*2b40*/  HMMA.16816.F32 R28, R216, R58, R84 ;  /* 0x0000003ad81c723c */ /* 0x000fe20000001854 */
[----:B------:R-:W3:Y:S07]  /*2b50*/  MUFU.TANH R59, R34 ;  /* 0x00000022003b7308 */ /* 0x000eee0000002400 */
[----:B----4-:R-:W-:Y:S01]  /*2b60*/  HMMA.16816.F32 R16, R232, R60, R24 ;  /* 0x0000003ce810723c */ /* 0x010fe20000001818 */
[----:B------:R4:W3:Y:S07]  /*2b70*/  MUFU.TANH R7, R2 ;  /* 0x0000000200077308 */ /* 0x0008ee0000002400 */
[----:B-1----:R-:W-:Y:S01]  /*2b80*/  HMMA.16816.F32 R24, R228, R48, R20 ;  /* 0x00000030e418723c */ /* 0x002fe20000001814 */
[----:B------:R-:W-:Y:S07]  /*2b90*/  MUFU.TANH R58, R35 ;  /* 0x00000023003a7308 */ /* 0x000fee0000002400 */
[----:B--2---:R-:W-:Y:S01]  /*2ba0*/  HMMA.16816.F32 R20, R220, R38, R28 ;  /* 0x00000026dc14723c */ /* 0x004fe2000000181c */
[----:B----4-:R-:W-:Y:S01]  /*2bb0*/  FMUL.FTZ R2, R32, c[0x0][0x320] ;  /* 0x0000c80020027a20 */ /* 0x010fe20000410000 */
[----:B------:R-:W-:Y:S03]  /*2bc0*/  LDSM.16.M88.4 R28, [R239+0x7800] ;  /* 0x00780000ef1c783b */ /* 0x000fe60000000200 */
[----:B------:R1:W2:Y:S03]  /*2bd0*/  MUFU.TANH R61, R2 ;  /* 0x00000002003d7308 */ /* 0x0002a60000002400 */
[----:B------:R-:W-:-:S02]  /*2be0*/  FMUL.FTZ R16, R16, c[0x0][0x320] ;  /* 0x0000c80010107a20 */ /* 0x000fc40000410000 */
[----:B------:R-:W-:Y:S02]  /*2bf0*/  FMUL.FTZ R17, R17, c[0x0][0x320] ;  /* 0x0000c80011117a20 */ /* 0x000fe40000410000 */
[----:B------:R-:W-:Y:S01]  /*2c00*/  FMUL.FTZ R18, R18, c[0x0][0x320] ;  /* 0x0000c80012127a20 */ /* 0x000fe20000410000 */
[----:B------:R-:W-:Y:S01]  /*2c10*/  MUFU.TANH R57, R16 ;  /* 0x0000001000397308 */ /* 0x000fe20000002400 */
[----:B------:R-:W-:Y:S02]  /*2c20*/  FMUL.FTZ R19, R19, c[0x0][0x320] ;  /* 0x0000c80013137a20 */ /* 0x000fe40000410000 */
[----:B-----5:R-:W-:Y:S01]  /*2c30*/  HMMA.16816.F32 R24, R232, R44, R24 ;  /* 0x0000002ce818723c */ /* 0x020fe20000001818 */
[----:B-1----:R-:W-:-:S04]  /*2c40*/  FMUL.FTZ R2, R33, c[0x0][0x320] ;  /* 0x0000c80021027a20 */ /* 0x002fc80000410000 */
[----:B------:R-:W-:Y:S03]  /*2c50*/  MUFU.TANH R56, R17 ;  /* 0x0000001100387308 */ /* 0x000fe60000002400 */
[----:B------:R-:W-:Y:S05]  /*2c60*/  HMMA.16816.F32 R32, R232, R62, R8 ;  /* 0x0000003ee820723c */ /* 0x000fea0000001808 */
[----:B------:R1:W4:Y:S03]  /*2c70*/  MUFU.TANH R60, R2 ;  /* 0x00000002003c7308 */ /* 0x0003260000002400 */
[----:B------:R-:W-:Y:S08]  /*2c80*/  HMMA.16816.F32 R8, R224, R66, R12 ;  /* 0x00000042e008723c */ /* 0x000ff0000000180c */
[----:B------:R-:W-:Y:S01]  /*2c90*/  HMMA.16816.F32 R12, R220, R36, R52 ;  /* 0x00000024dc0c723c */ /* 0x000fe20000001834 */
[----:B------:R-:W5:Y:S01]  /*2ca0*/  LDSM.16.M88.4 R36, [R242+0x17900] ;  /* 0x01790000f224783b */ /* 0x000f620000000200 */
[----:B------:R-:W2:Y:S01]  /*2cb0*/  MUFU.TANH R53, R18 ;  /* 0x0000001200357308 */ /* 0x000ea20000002400 */
[----:B------:R-:W-:Y:S01]  /*2cc0*/  FMUL.FTZ R24, R24, c[0x0][0x320] ;  /* 0x0000c80018187a20 */ /* 0x000fe20000410000 */
[----:B------:R-:W-:-:S04]  /*2cd0*/  DEPBAR.LE SB0, 0x0 ;  /* 0x000080000000791a */ /* 0x000fc80000000000 */
[----:B-1----:R-:W-:Y:S01]  /*2ce0*/  LOP3.LUT R2, R92, 0xffffffe0, RZ, 0xc0, !PT ;  /* 0xffffffe05c027812 */ /* 0x002fe200078ec0ff */
[----:B------:R-:W-:Y:S01]  /*2cf0*/  FMUL.FTZ R35, R35, c[0x0][0x320] ;  /* 0x0000c80023237a20 */ /* 0x000fe20000410000 */
[----:B------:R1:W-:Y:S01]  /*2d00*/  MUFU.TANH R52, R19 ;  /* 0x0000001300347308 */ /* 0x0003e20000002400 */
[----:B------:R-:W-:Y:S02]  /*2d10*/  FMUL.FTZ R32, R32, c[0x0][0x320] ;  /* 0x0000c80020207a20 */ /* 0x000fe40000410000 */
[----:B------:R-:W-:Y:S02]  /*2d20*/  IMAD.IADD R2, R132, 0x1, -R2 ;  /* 0x0000000184027824 */ /* 0x000fe400078e0a02 */
[----:B------:R-:W-:Y:S01]  /*2d30*/  FMUL.FTZ R33, R33, c[0x0][0x320] ;  /* 0x0000c80021217a20 */ /* 0x000fe20000410000 */
[----:B------:R-:W-:Y:S01]  /*2d40*/  HMMA.16816.F32 R8, R228, R50, R8 ;  /* 0x00000032e408723c */ /* 0x000fe20000001808 */
[----:B------:R-:W-:Y:S01]  /*2d50*/  FMUL.FTZ R34, R34, c[0x0][0x320] ;  /* 0x0000c80022227a20 */ /* 0x000fe20000410000 */
[----:B------:R-:W-:Y:S01]  /*2d60*/  SHF.R.S32.HI R3, RZ, 0x1f, R2 ;  /* 0x0000001fff037819 */ /* 0x000fe20000011402 */
[----:B------:R-:W-:Y:S01]  /*2d70*/  MUFU.TANH R49, R35 ;  /* 0x0000002300317308 */ /* 0x000fe20000002400 */
[----:B------:R-:W-:-:S02]  /*2d80*/  FMUL.FTZ R25, R25, c[0x0][0x320] ;  /* 0x0000c80019197a20 */ /* 0x000fc40000410000 */
[----:B------:R-:W-:Y:S01]  /*2d90*/  LEA.HI R3, R3, R2, RZ, 0x2 ;  /* 0x0000000203037211 */ /* 0x000fe200078f10ff */
[----:B------:R-:W-:Y:S01]  /*2da0*/  FMUL.FTZ R26, R26, c[0x0][0x320] ;  /* 0x0000c8001a1a7a20 */ /* 0x000fe20000410000 */
[C---:B------:R-:W-:Y:S01]  /*2db0*/  HMMA.16816.F32 R12, R224.reuse, R40, R12 ;  /* 0x00000028e00c723c */ /* 0x040fe2000000180c */
[----:B------:R-:W-:Y:S01]  /*2dc0*/  FMUL.FTZ R27, R27, c[0x0][0x320] ;  /* 0x0000c8001b1b7a20 */ /* 0x000fe20000410000 */
[----:B------:R-:W-:Y:S01]  /*2dd0*/  LOP3.LUT R3, R3, 0x7ffffffc, RZ, 0xc0, !PT ;  /* 0x7ffffffc03037812 */ /* 0x000fe200078ec0ff */
[----:B------:R-:W2:Y:S04]  /*2de0*/  MUFU.TANH R44, R32 ;  /* 0x00000020002c7308 */ /* 0x000ea80000002400 */
[----:B------:R-:W-:Y:S01]  /*2df0*/  IMAD.IADD R3, R2, 0x1, -R3 ;  /* 0x0000000102037824 */ /* 0x000fe200078e0a03 */
[----:B-1----:R-:W-:Y:S01]  /*2e00*/  HMMA.16816.F32 R16, R224, R42, R20 ;  /* 0x0000002ae010723c */ /* 0x002fe20000001814 */
[----:B------:R-:W-:Y:S01]  /*2e10*/  IMAD.U32 R2, RZ, RZ, UR4 ;  /* 0x00000004ff027e24 */ /* 0x000fe2000f8e00ff */
[----:B------:R-:W-:Y:S01]  /*2e20*/  @UP0 USHF.R.S32.HI UR4, URZ, 0x1f, UR14 ;  /* 0x0000001f3f040899 */ /* 0x000fe2000801140e */
[----:B------:R-:W1:Y:S02]  /*2e30*/  MUFU.TANH R32, R33 ;  /* 0x0000002100207308 */ /* 0x000e640000002400 */
[----:B------:R-:W-:Y:S01]  /*2e40*/  IMAD R2, R3, -0x2, R2 ;  /* 0xfffffffe03027824 */ /* 0x000fe200078e0202 */
[----:B------:R-:W-:-:S02]  /*2e50*/  @UP0 UIMAD UR4, UR4, UR16, UR15 ;  /* 0x00000010040402a4 */ /* 0x000fc4000f8e020f */
[----:B------:R-:W-:Y:S02]  /*2e60*/  HMMA.16816.F32 R20, R232, R46, R8 ;  /* 0x0000002ee814723c */ /* 0x000fe40000001808 */
[C---:B------:R-:W-:Y:S01]  /*2e70*/  ISETP.GT.AND P0, PT, R2.reuse, RZ, PT ;  /* 0x000000ff0200720c */ /* 0x040fe20003f04270 */
[----:B------:R3:W-:Y:S01]  /*2e80*/  MUFU.TANH R41, R24 ;  /* 0x0000001800297308 */ /* 0x0007e20000002400 */
[C---:B------:R-:W-:Y:S02]  /*2e90*/  ISETP.GT.AND P2, PT, R2.reuse, 0x1, PT ;  /* 0x000000010200780c */ /* 0x040fe40003f44270 */
[----:B------:R-:W-:Y:S02]  /*2ea0*/  ISETP.GT.AND P1, PT, R2, 0x8, PT ;  /* 0x000000080200780c */ /* 0x000fe40003f24270 */
[C---:B-----5:R-:W-:Y:S03]  /*2eb0*/  HMMA.16816.F32 R12, R228.reuse, R36, R12 ;  /* 0x00000024e40c723c */ /* 0x060fe6000000180c */
[----:B------:R-:W5:Y:S05]  /*2ec0*/  MUFU.TANH R48, R34 ;  /* 0x0000002200307308 */ /* 0x000f6a0000002400 */
[----:B------:R-:W-:Y:S01]  /*2ed0*/  HMMA.16816.F32 R8, R228, R38, R16 ;  /* 0x00000026e408723c */ /* 0x000fe20000001810 */
[----:B---3--:R-:W-:-:S02]  /*2ee0*/  FSEL R24, R59, -INF , P1 ;  /* 0xff8000003b187808 */ /* 0x008fc40000800000 */
[----:B------:R-:W3:Y:S05]  /*2ef0*/  MUFU.TANH R40, R25 ;  /* 0x0000001900287308 */ /* 0x000eea0000002400 */
[----:B------:R-:W-:Y:S02]  /*2f00*/  FMUL.FTZ R20, R20, c[0x0][0x320] ;  /* 0x0000c80014147a20 */ /* 0x000fe40000410000 */
[----:B------:R-:W-:Y:S02]  /*2f10*/  FMUL.FTZ R21, R21, c[0x0][0x320] ;  /* 0x0000c80015157a20 */ /* 0x000fe40000410000 */
[----:B------:R1:W-:Y:S01]  /*2f20*/  MUFU.TANH R35, R20 ;  /* 0x0000001400237308 */ /* 0x0003e20000002400 */
[----:B------:R-:W-:-:S02]  /*2f30*/  FMUL.FTZ R22, R22, c[0x0][0x320] ;  /* 0x0000c80016167a20 */ /* 0x000fc40000410000 */
[----:B------:R-:W-:Y:S01]  /*2f40*/  FMUL.FTZ R23, R23, c[0x0][0x320] ;  /* 0x0000c80017177a20 */ /* 0x000fe20000410000 */
[C---:B------:R-:W-:Y:S04]  /*2f50*/  HMMA.16816.F32 R16, R232.reuse, R28, R12 ;  /* 0x0000001ce810723c */ /* 0x040fe8000000180c */
[----:B------:R3:W3:Y:S03]  /*2f60*/  MUFU.TANH R37, R26 ;  /* 0x0000001a00257308 */ /* 0x0006e60000002400 */
[----:B------:R-:W-:Y:S01]  /*2f70*/  FSEL R15, R6, -INF , P0 ;  /* 0xff800000060f7808 */ /* 0x000fe20000000000 */
[----:B------:R-:W-:Y:S01]  /*2f80*/  HMMA.16816.F32 R28, R232, R30, R8 ;  /* 0x0000001ee81c723c */ /* 0x000fe20000001808 */
[----:B------:R-:W-:-:S02]  /*2f90*/  FSEL R6, R69, -INF , P0 ;  /* 0xff80000045067808 */ /* 0x000fc40000000000 */
[----:B------:R-:W-:Y:S01]  /*2fa0*/  ISETP.GT.AND P0, PT, R2, 0x9, PT ;  /* 0x000000090200780c */ /* 0x000fe20003f04270 */
[----:B------:R3:W3:Y:S01]  /*2fb0*/  MUFU.TANH R36, R27 ;  /* 0x0000001b00247308 */ /* 0x0006e20000002400 */
[----:B-1----:R-:W-:Y:S02]  /*2fc0*/  FSEL R20, R7, -INF , P2 ;  /* 0xff80000007147808 */ /* 0x002fe40001000000 */
[----:B------:R-:W-:Y:S01]  /*2fd0*/  FSEL R7, R68, -INF , P2 ;  /* 0xff80000044077808 */ /* 0x000fe20001000000 */
[----:B------:R-:W-:Y:S01]  /*2fe0*/  IMAD.U32 R11, RZ, RZ, UR10 ;  /* 0x0000000aff0b7e24 */ /* 0x000fe2000f8e00ff */
[----:B--2---:R-:W-:Y:S02]  /*2ff0*/  FSEL R10, R61, -INF , P1 ;  /* 0xff8000003d0a7808 */ /* 0x004fe40000800000 */
[----:B------:R-:W-:Y:S01]  /*3000*/  FMNMX.FTZ R3, R6, R7, !PT ;  /* 0x0000000706037209 */ /* 0x000fe20007810000 */
[----:B------:R-:W-:Y:S01]  /*3010*/  MUFU.TANH R21, R21 ;  /* 0x0000001500157308 */ /* 0x000fe20000002400 */
[----:B------:R-:W-:-:S02]  /*3020*/  ISETP.GT.AND P2, PT, R2, 0x10, PT ;  /* 0x000000100200780c */ /* 0x000fc40003f44270 */
[----:B----4-:R-:W-:Y:S01]  /*3030*/  FSEL R12, R60, -INF , P0 ;  /* 0xff8000003c0c7808 */ /* 0x010fe20000000000 */
[----:B------:R-:W-:Y:S01]  /*3040*/  FMUL.FTZ R16, R16, c[0x0][0x320] ;  /* 0x0000c80010107a20 */ /* 0x000fe20000410000 */
[----:B------:R-:W-:Y:S01]  /*3050*/  FMNMX.FTZ R3, R10, R3, !PT ;  /* 0x000000030a037209 */ /* 0x000fe20007810000 */
[----:B------:R-:W-:Y:S01]  /*3060*/  FMUL.FTZ R18, R18, c[0x0][0x320] ;  /* 0x0000c80012127a20 */ /* 0x000fe20000410000 */
[----:B------:R-:W-:Y:S01]  /*3070*/  ISETP.GT.AND P1, PT, R2, 0x11, PT ;  /* 0x000000110200780c */ /* 0x000fe20003f24270 */
[----:B------:R-:W1:Y:S01]  /*3080*/  MUFU.TANH R22, R22 ;  /* 0x0000001600167308 */ /* 0x000e620000002400 */
[----:B------:R-:W-:Y:S01]  /*3090*/  FSEL R14, R57, -INF , P2 ;  /* 0xff800000390e7808 */ /* 0x000fe20001000000 */
[----:B------:R-:W-:Y:S01]  /*30a0*/  FMUL.FTZ R17, R17, c[0x0][0x320] ;  /* 0x0000c80011117a20 */ /* 0x000fe20000410000 */
[----:B------:R-:W-:Y:S01]  /*30b0*/  FMNMX.FTZ R3, R12, R3, !PT ;  /* 0x000000030c037209 */ /* 0x000fe20007810000 */
[----:B------:R-:W-:Y:S01]  /*30c0*/  FMUL.FTZ R28, R28, c[0x0][0x320] ;  /* 0x0000c8001c1c7a20 */ /* 0x000fe20000410000 */
[----:B------:R-:W-:Y:S01]  /*30d0*/  FSEL R25, R58, -INF , P0 ;  /* 0xff8000003a197808 */ /* 0x000fe20000000000 */
[----:B------:R-:W-:Y:S01]  /*30e0*/  FMUL.FTZ R9, R29, c[0x0][0x320] ;  /* 0x0000c8001d097a20 */ /* 0x000fe20000410000 */
[----:B------:R-:W-:Y:S01]  /*30f0*/  ISETP.GT.AND P0, PT, R2, 0x18, PT ;  /* 0x000000180200780c */ /* 0x000fe20003f04270 */
[----:B------:R-:W2:Y:S01]  /*3100*/  MUFU.TANH R23, R23 ;  /* 0x0000001700177308 */ /* 0x000ea20000002400 */
[----:B---3--:R-:W-:Y:S01]  /*3110*/  FSEL R26, R56, -INF , P1 ;  /* 0xff800000381a7808 */ /* 0x008fe20000800000 */
[----:B------:R-:W-:Y:S01]  /*3120*/  FMUL.FTZ R19, R19, c[0x0][0x320] ;  /* 0x0000c80013137a20 */ /* 0x000fe20000410000 */
[----:B------:R-:W-:Y:S01]  /*3130*/  FMNMX.FTZ R3, R14, R3, !PT ;  /* 0x000000030e037209 */ /* 0x000fe20007810000 */
[----:B------:R-:W-:Y:S01]  /*3140*/  FMUL.FTZ R30, R30, c[0x0][0x320] ;  /* 0x0000c8001e1e7a20 */ /* 0x000fe20000410000 */
[----:B------:R-:W-:-:S02]  /*3150*/  FSEL R33, R53, -INF , P2 ;  /* 0xff80000035217808 */ /* 0x000fc40001000000 */
[----:B------:R-:W-:Y:S01]  /*3160*/  ISETP.GT.AND P2, PT, R2, 0x19, PT ;  /* 0x000000190200780c */ /* 0x000fe20003f44270 */
[----:B------:R-:W-:Y:S01]  /*3170*/  MUFU.TANH R16, R16 ;  /* 0x0000001000107308 */ /* 0x000fe20000002400 */
[----:B------:R-:W-:Y:S02]  /*3180*/  FSEL R27, R44, -INF , P0 ;  /* 0xff8000002c1b7808 */ /* 0x000fe40000000000 */
[----:B------:R-:W-:Y:S02]  /*3190*/  FMNMX.FTZ R3, R26, R3, !PT ;  /* 0x000000031a037209 */ /* 0x000fe40007810000 */
[----:B------:R-:W-:Y:S02]  /*31a0*/  FSEL R34, R52, -INF , P1 ;  /* 0xff80000034227808 */ /* 0x000fe40000800000 */
[----:B------:R-:W-:Y:S01]  /*31b0*/  ISETP.GT.AND P1, PT, R2, 0x20, PT ;  /* 0x000000200200780c */ /* 0x000fe20003f24270 */
[----:B------:R-:W3:Y:S01]  /*31c0*/  MUFU.TANH R18, R18 ;  /* 0x0000001200127308 */ /* 0x000ee20000002400 */
[----:B------:R-:W-:-:S02]  /*31d0*/  FSEL R32, R32, -INF , P2 ;  /* 0xff80000020207808 */ /* 0x000fc40001000000 */
[----:B------:R-:W-:Y:S02]  /*31e0*/  FMNMX.FTZ R3, R27, R3, !PT ;  /* 0x000000031b037209 */ /* 0x000fe40007810000 */
[----:B-----5:R-:W-:Y:S02]  /*31f0*/  FSEL R48, R48, -INF , P0 ;  /* 0xff80000030307808 */ /* 0x020fe40000000000 */
[----:B------:R-:W-:Y:S01]  /*3200*/  ISETP.GT.AND P0, PT, R2, 0x21, PT ;  /* 0x000000210200780c */ /* 0x000fe20003f04270 */
[----:B------:R-:W4:Y:S01]  /*3210*/  MUFU.TANH R17, R17 ;  /* 0x0000001100117308 */ /* 0x000f220000002400 */
[----:B------:R-:W-:Y:S02]  /*3220*/  FSEL R88, R41, -INF , P1 ;  /* 0xff80000029587808 */ /* 0x000fe40000800000 */
[----:B------:R-:W-:Y:S02]  /*3230*/  FMNMX.FTZ R3, R32, R3, !PT ;  /* 0x0000000320037209 */ /* 0x000fe40007810000 */
[----:B------:R-:W-:-:S02]  /*3240*/  FSEL R49, R49, -INF , P2 ;  /* 0xff80000031317808 */ /* 0x000fc40001000000 */
[----:B------:R-:W-:Y:S01]  /*3250*/  ISETP.GT.AND P2, PT, R2, 0x28, PT ;  /* 0x000000280200780c */ /* 0x000fe20003f44270 */
[----:B------:R-:W5:Y:S01]  /*3260*/  MUFU.TANH R28, R28 ;  /* 0x0000001c001c7308 */ /* 0x000f620000002400 */
[----:B------:R-:W-:Y:S02]  /*3270*/  FSEL R85, R40, -INF , P0 ;  /* 0xff80000028557808 */ /* 0x000fe40000000000 */
[----:B------:R-:W-:Y:S02]  /*3280*/  FMNMX.FTZ R3, R88, R3, !PT ;  /* 0x0000000358037209 */ /* 0x000fe40007810000 */
[----:B------:R-:W-:Y:S02]  /*3290*/  FMNMX.FTZ R8, R15, R20, !PT ;  /* 0x000000140f087209 */ /* 0x000fe40007810000 */
[----:B------:R-:W-:Y:S01]  /*32a0*/  FSEL R95, R37, -INF , P1 ;  /* 0xff800000255f7808 */ /* 0x000fe20000800000 */
[----:B------:R-:W3:Y:S01]  /*32b0*/  MUFU.TANH R9, R9 ;  /* 0x0000000900097308 */ /* 0x000ee20000002400 */
[----:B------:R-:W-:-:S02]  /*32c0*/  FSEL R92, R36, -INF , P0 ;  /* 0xff800000245c7808 */ /* 0x000fc40000000000 */
[C---:B------:R-:W-:Y:S02]  /*32d0*/  ISETP.GT.AND P1, PT, R2.reuse, 0x29, PT ;  /* 0x000000290200780c */ /* 0x040fe40003f24270 */
[----:B------:R-:W-:Y:S02]  /*32e0*/  ISETP.GT.AND P0, PT, R2, 0x30, PT ;  /* 0x000000300200780c */ /* 0x000fe40003f04270 */
[----:B------:R-:W-:Y:S01]  /*32f0*/  FSEL R84, R35, -INF , P2 ;  /* 0xff80000023547808 */ /* 0x000fe20001000000 */
[----:B------:R-:W4:Y:S01]  /*3300*/  MUFU.TANH R19, R19 ;  /* 0x0000001300137308 */ /* 0x000f220000002400 */
[----:B------:R-:W-:Y:S02]  /*3310*/  FMNMX.FTZ R3, R85, R3, !PT ;  /* 0x0000000355037209 */ /* 0x000fe40007810000 */
[----:B------:R-:W-:Y:S02]  /*3320*/  FMNMX.FTZ R8, R24, R8, !PT ;  /* 0x0000000818087209 */ /* 0x000fe40007810000 */
[----:B-1----:R-:W-:-:S02]  /*3330*/  FSEL R93, R22, -INF , P2 ;  /* 0xff800000165d7808 */ /* 0x002fc40001000000 */
[----:B--2---:R-:W-:Y:S01]  /*3340*/  FSEL R91, R23, -INF , P1 ;  /* 0xff800000175b7808 */ /* 0x004fe20000800000 */
[----:B------:R-:W1:Y:S01]  /*3350*/  MUFU.TANH R30, R30 ;  /* 0x0000001e001e7308 */ /* 0x000e620000002400 */
[----:B------:R-:W-:Y:S02]  /*3360*/  FSEL R83, R21, -INF , P1 ;  /* 0xff80000015537808 */ /* 0x000fe40000800000 */
[----:B------:R-:W-:Y:S02]  /*3370*/  FMNMX.FTZ R3, R84, R3, !PT ;  /* 0x0000000354037209 */ /* 0x000fe40007810000 */
[----:B---3--:R-:W-:Y:S02]  /*3380*/  FSEL R94, R18, -INF , P0 ;  /* 0xff800000125e7808 */ /* 0x008fe40000000000 */
[----:B------:R-:W-:Y:S01]  /*3390*/  FSEL R90, R16, -INF , P0 ;  /* 0xff800000105a7808 */ /* 0x000fe20000000000 */
[----:B------:R-:W-:Y:S01]  /*33a0*/  BAR.SYNC.DEFER_BLOCKING 0x0 ;  /* 0x0000000000007b1d */ /* 0x000fe20000010000 */
[----:B------:R-:W-:-:S02]  /*33b0*/  ISETP.GT.AND P2, PT, R2, 0x31, PT ;  /* 0x000000310200780c */ /* 0x000fc40003f44270 */
[C---:B------:R-:W-:Y:S02]  /*33c0*/  ISETP.GT.AND P1, PT, R2.reuse, 0x38, PT ;  /* 0x000000380200780c */ /* 0x040fe40003f24270 */
[----:B------:R-:W-:Y:S02]  /*33d0*/  ISETP.GT.AND P0, PT, R2, 0x39, PT ;  /* 0x000000390200780c */ /* 0x000fe40003f04270 */
[----:B------:R-:W-:Y:S02]  /*33e0*/  FMNMX.FTZ R2, R25, R8, !PT ;  /* 0x0000000819027209 */ /* 0x000fe40007810000 */
[----:B------:R-:W-:Y:S02]  /*33f0*/  FMNMX.FTZ R3, R83, R3, !PT ;  /* 0x0000000353037209 */ /* 0x000fe40007810000 */
[----:B------:R-:W-:Y:S02]  /*3400*/  FMNMX.FTZ R2, R33, R2, !PT ;  /* 0x0000000221027209 */ /* 0x000fe40007810000 */
[----:B----4-:R-:W-:-:S02]  /*3410*/  FSEL R89, R17, -INF , P2 ;  /* 0xff80000011597808 */ /* 0x010fc40001000000 */
[----:B------:R-:W-:Y:S02]  /*3420*/  FMNMX.FTZ R3, R90, R3, !PT ;  /* 0x000000035a037209 */ /* 0x000fe40007810000 */
[----:B------:R-:W-:Y:S02]  /*3430*/  FMNMX.FTZ R2, R34, R2, !PT ;  /* 0x0000000222027209 */ /* 0x000fe40007810000 */
[----:B-----5:R-:W-:Y:S02]  /*3440*/  FSEL R87, R28, -INF , P1 ;  /* 0xff8000001c577808 */ /* 0x020fe40000800000 */
[----:B------:R-:W-:Y:S02]  /*3450*/  FMNMX.FTZ R3, R89, R3, !PT ;  /* 0x0000000359037209 */ /* 0x000fe40007810000 */
[----:B------:R-:W-:Y:S02]  /*3460*/  FMNMX.FTZ R2, R48, R2, !PT ;  /* 0x0000000230027209 */ /* 0x000fe40007810000 */
[----:B------:R-:W-:Y:S01]  /*3470*/  FSEL R86, R9, -INF , P0 ;  /* 0xff80000009567808 */ /* 0x000fe20000000000 */
[----:B------:R-:W-:Y:S01]  /*3480*/  FMUL.FTZ R9, R31, c[0x0][0x320] ;  /* 0x0000c8001f097a20 */ /* 0x000fe20000410000 */
[----:B------:R-:W-:-:S02]  /*3490*/  FMNMX.FTZ R3, R87, R3, !PT ;  /* 0x0000000357037209 */ /* 0x000fc40007810000 */
[----:B------:R-:W-:Y:S02]  /*34a0*/  FMNMX.FTZ R2, R49, R2, !PT ;  /* 0x0000000231027209 */ /* 0x000fe40007810000 */
[----:B------:R-:W-:Y:S01]  /*34b0*/  FMNMX.FTZ R3, R86, R3, !PT ;  /* 0x0000000356037209 */ /* 0x000fe20007810000 */
[----:B------:R-:W2:Y:S01]  /*34c0*/  MUFU.TANH R9, R9 ;  /* 0x0000000900097308 */ /* 0x000ea20000002400 */
[----:B------:R-:W-:Y:S02]  /*34d0*/  FMNMX.FTZ R2, R95, R2, !PT ;  /* 0x000000025f027209 */ /* 0x000fe40007810000 */
[----:B------:R-:W-:Y:S01]  /*34e0*/  FSEL R82, R19, -INF , P2 ;  /* 0xff80000013527808 */ /* 0x000fe20001000000 */
[----:B------:R-:W3:Y:S01]  /*34f0*/  SHFL.BFLY PT, R8, R3, 0x2, 0x1f ;  /* 0x0c401f0003087f89 */ /* 0x000ee200000e0000 */
[----:B------:R-:W-:Y:S02]  /*3500*/  FMNMX.FTZ R2, R92, R2, !PT ;  /* 0x000000025c027209 */ /* 0x000fe40007810000 */
[----:B-1----:R-:W-:-:S02]  /*3510*/  FSEL R81, R30, -INF , P1 ;  /* 0xff8000001e517808 */ /* 0x002fc40000800000 */
[----:B------:R-:W-:-:S04]  /*3520*/  FMNMX.FTZ R2, R93, R2, !PT ;  /* 0x000000025d027209 */ /* 0x000fc80007810000 */
[----:B------:R-:W-:Y:S02]  /*3530*/  FMNMX.FTZ R2, R91, R2, !PT ;  /* 0x000000025b027209 */ /* 0x000fe40007810000 */
[----:B--2---:R-:W-:Y:S02]  /*3540*/  FSEL R80, R9, -INF , P0 ;  /* 0xff80000009507808 */ /* 0x004fe40000000000 */
[----:B------:R-:W-:Y:S02]  /*3550*/  FMNMX.FTZ R2, R94, R2, !PT ;  /* 0x000000025e027209 */ /* 0x000fe40007810000 */
[----:B------:R-:W-:Y:S01]  /*3560*/  PLOP3.LUT P0, PT, PT, PT, UP0, 0x80, 0x0 ;  /* 0x000000000000781c */ /* 0x000fe20003f0f008 */
[----:B------:R-:W-:Y:S01]  /*3570*/  UISETP.GE.AND UP0, UPT, UR14, UR8, UPT ;  /* 0x000000080e00728c */ /* 0x000fe2000bf06270 */
[----:B------:R-:W-:-:S04]  /*3580*/  FMNMX.FTZ R2, R82, R2, !PT ;  /* 0x0000000252027209 */ /* 0x000fc80007810000 */
[----:B------:R-:W-:Y:S02]  /*3590*/  FMNMX.FTZ R2, R81, R2, !PT ;  /* 0x0000000251027209 */ /* 0x000fe40007810000 */
[----:B---3--:R-:W-:Y:S02]  /*35a0*/  FMNMX.FTZ R3, R3, R8, !PT ;  /* 0x0000000803037209 */ /* 0x008fe40007810000 */
[----:B------:R-:W-:-:S03]  /*35b0*/  FMNMX.FTZ R2, R80, R2, !PT ;  /* 0x0000000250027209 */ /* 0x000fc60007810000 */
[----:B------:R-:W1:Y:S04]  /*35c0*/  SHFL.BFLY PT, R8, R3, 0x1, 0x1f ;  /* 0x0c201f0003087f89 */ /* 0x000e6800000e0000 */
[----:B------:R-:W2:Y:S01]  /*35d0*/  SHFL.BFLY PT, R9, R2, 0x2, 0x1f ;  /* 0x0c401f0002097f89 */ /* 0x000ea200000e0000 */
[----:B-1----:R-:W-:Y:S02]  /*35e0*/  FMNMX.FTZ R3, R3, R8, !PT ;  /* 0x0000000803037209 */ /* 0x002fe40007810000 */
[----:B--2---:R-:W-:-:S03]  /*35f0*/  FMNMX.FTZ R2, R2, R9, !PT ;  /* 0x0000000902027209 */ /* 0x004fc60007810000 */
[C---:B------:R-:W-:Y:S01]  /*3600*/  FMUL.FTZ R13, R3.reuse, c[0x0][0x2d0] ;  /* 0x0000b400030d7a20 */ /* 0x040fe20000410000 */
[----:B------:R-:W-:Y:S01]  /*3610*/  FSETP.NEU.FTZ.AND P1, PT, R3, -INF , PT ;  /* 0xff8000000300780b */ /* 0x000fe20003f3d000 */
[----:B------:R-:W-:Y:S01]  /*3620*/  @P0 IMAD.WIDE.U32 R8, R96, UR14, R98 ;  /* 0x0000000e60080c25 */ /* 0x000fe2000f8e0062 */
[----:B------:R-:W1:Y:S02]  /*3630*/  SHFL.BFLY PT, R16, R2, 0x1, 0x1f ;  /* 0x0c201f0002107f89 */ /* 0x000e6400000e0000 */
[----:B------:R-:W-:Y:S02]  /*3640*/  FSEL R13, R13, RZ, P1 ;  /* 0x000000ff0d0d7208 */ /* 0x000fe40000800000 */
[----:B------:R-:W-:-:S03]  /*3650*/  @P0 IADD3 R9, R9, UR4, RZ ;  /* 0x0000000409090c10 */ /* 0x000fc6000fffe0ff */
[--C-:B------:R-:W-:Y:S02]  /*3660*/  FFMA.FTZ R6, R6, c[0x0][0x2d0], -R13.reuse ;  /* 0x0000b40006067a23 */ /* 0x100fe4000001080d */
[--C-:B------:R-:W-:Y:S02]  /*3670*/  FFMA.FTZ R7, R7, c[0x0][0x2d0], -R13.reuse ;  /* 0x0000b40007077a23 */ /* 0x100fe4000001080d */
[----:B------:R2:W-:Y:S01]  /*3680*/  MUFU.EX2 R99, R6 ;  /* 0x0000000600637308 */ /* 0x0005e20000000800 */
[--C-:B------:R-:W-:Y:S02]  /*3690*/  FFMA.FTZ R10, R10, c[0x0][0x2d0], -R13.reuse ;  /* 0x0000b4000a0a7a23 */ /* 0x100fe4000001080d */
[----:B------:R-:W-:-:S05]  /*36a0*/  FFMA.FTZ R0, R32, c[0x0][0x2d0], -R13 ;  /* 0x0000b40020007a23 */ /* 0x000fca000001080d */
[----:B------:R3:W-:Y:S01]  /*36b0*/  MUFU.EX2 R98, R7 ;  /* 0x0000000700627308 */ /* 0x0007e20000000800 */
[----:B-1----:R-:W-:Y:S02]  /*36c0*/  FMNMX.FTZ R2, R2, R16, !PT ;  /* 0x0000001002027209 */ /* 0x002fe40007810000 */
[----:B--2---:R-:W-:-:S05]  /*36d0*/  @P0 LEA R6, P1, R8, c[0x0][0x1c8], 0x1 ;  /* 0x0000720008060a11 */ /* 0x004fca00078208ff */
[----:B------:R1:W-:Y:S01]  /*36e0*/  MUFU.EX2 R97, R10 ;  /* 0x0000000a00617308 */ /* 0x0003e20000000800 */
[----:B---3--:R-:W-:Y:S01]  /*36f0*/  @P0 LEA.HI.X R7, R8, c[0x0][0x1cc], R9, 0x1, P1 ;  /* 0x0000730008070a11 */ /* 0x008fe200008f0c09 */
[----:B------:R-:W-:Y:S01]  /*3700*/  IMAD.U32 R9, RZ, RZ, UR9 ;  /* 0x00000009ff097e24 */ /* 0x000fe2000f8e00ff */
[----:B------:R-:W-:-:S05]  /*3710*/  MOV R8, UR10 ;  /* 0x0000000a00087c02 */ /* 0x000fca0008000f00 */
[----:B------:R2:W-:Y:S01]  /*3720*/  MUFU.EX2 R124, R0 ;  /* 0x00000000007c7308 */ /* 0x0005e20000000800 */
[----:B------:R3:W-:Y:S01]  /*3730*/  @P0 LDGSTS.E.BYPASS.LTC128B.128 [R100+0x10100], [R6.64], !P6 ;  /* 0x1010000006640fae */ /* 0x0007e2000f101d4c */
[----:B------:R-:W-:Y:S01]  /*3740*/  @P0 LEA R8, P1, R8, R6, 0x1 ;  /* 0x0000000608080211 */ /* 0x000fe200078208ff */
[----:B-1----:R-:W-:-:S03]  /*3750*/  FFMA.FTZ R10, R12, c[0x0][0x2d0], -R13 ;  /* 0x0000b4000c0a7a23 */ /* 0x002fc6000001080d */
[----:B------:R-:W-:Y:S01]  /*3760*/  @P0 LEA.HI.X R9, R11, R7, R9, 0x1, P1 ;  /* 0x000000070b090211 */ /* 0x000fe200008f0c09 */
[C---:B------:R-:W-:Y:S01]  /*3770*/  FMUL.FTZ R12, R2.reuse, c[0x0][0x2d0] ;  /* 0x0000b400020c7a20 */ /* 0x040fe20000410000 */
[----:B------:R3:W-:Y:S01]  /*3780*/  @P0 LDGSTS.E.BYPASS.LTC128B.128 [R100+0x12100], [R6.64+0x80], !P5 ;  /* 0x1210008006640fae */ /* 0x0007e2000e901d4c */
[----:B------:R-:W-:Y:S01]  /*3790*/  FSETP.NEU.FTZ.AND P1, PT, R2, -INF , PT ;  /* 0xff8000000200780b */ /* 0x000fe20003f3d000 */
[----:B------:R1:W4:Y:S02]  /*37a0*/  MUFU.EX2 R176, R10 ;  /* 0x0000000a00b07308 */ /* 0x0003240000000800 */
[----:B------:R3:W-:Y:S01]  /*37b0*/  @P0 LDGSTS.E.BYPASS.LTC128B.128 [R100+0x14100], [R6.64+0x100], !P4 ;  /* 0x1410010006640fae */ /* 0x0007e2000e101d4c */
[----:B------:R-:W-:-:S03]  /*37c0*/  FSEL R12, R12, RZ, P1 ;  /* 0x000000ff0c0c7208 */ /* 0x000fc60000800000 */
[----:B------:R3:W-:Y:S02]  /*37d0*/  @P0 LDGSTS.E.BYPASS.LTC128B.128 [R100+0x16100], [R6.64+0x180], !P3 ;  /* 0x1610018006640fae */ /* 0x0007e4000d901d4c */
[--C-:B------:R-:W-:Y:S02]  /*37e0*/  FFMA.FTZ R4, R20, c[0x0][0x2d0], -R12.reuse ;  /* 0x0000b40014047a23 */ /* 0x100fe4000001080c */
[----:B------:R5:W-:Y:S01]  /*37f0*/  @P0 LDGSTS.E.BYPASS.LTC128B.128 [R100+0x11100], [R8.64], !P6 ;  /* 0x1110000008640fae */ /* 0x000be2000f101d4c */
[----:B--2---:R-:W-:Y:S01]  /*3800*/  FFMA.FTZ R0, R33, c[0x0][0x2d0], -R12 ;  /* 0x0000b40021007a23 */ /* 0x004fe2000001080c */
[----:B------:R2:W-:Y:S02]  /*3810*/  MUFU.EX2 R178, R4 ;  /* 0x0000000400b27308 */ /* 0x0005e40000000800 */
[----:B------:R5:W-:Y:S01]  /*3820*/  @P0 LDGSTS.E.BYPASS.LTC128B.128 [R100+0x13100], [R8.64+0x80], !P5 ;  /* 0x1310008008640fae */ /* 0x000be2000e901d4c */
[----:B-1----:R-:W-:-:S03]  /*3830*/  FFMA.FTZ R10, R14, c[0x0][0x2d0], -R13 ;  /* 0x0000b4000e0a7a23 */ /* 0x002fc6000001080d */
[----:B------:R5:W-:Y:S02]  /*3840*/  @P0 LDGSTS.E.BYPASS.LTC128B.128 [R100+0x15100], [R8.64+0x100], !P4 ;  /* 0x1510010008640fae */ /* 0x000be4000e101d4c */
[----:B------:R1:W-:Y:S02]  /*3850*/  MUFU.EX2 R125, R0 ;  /* 0x00000000007d7308 */ /* 0x0003e40000000800 */
[----:B------:R5:W-:Y:S01]  /*3860*/  @P0 LDGSTS.E.BYPASS.LTC128B.128 [R100+0x17100], [R8.64+0x180], !P3 ;  /* 0x1710018008640fae */ /* 0x000be2000d901d4c */
[----:B------:R-:W-:-:S03]  /*3870*/  PLOP3.LUT P0, PT, PT, PT, UP0, 0x80, 0x0 ;  /* 0x000000000000781c */ /* 0x000fc60003f0f008 */
[----:B------:R-:W5:Y:S01]  /*3880*/  LDSM.16.MT88.4 R16, [R238+0x100] ;  /* 0x00010000ee10783b */ /* 0x000f620000004200 */
[--C-:B--2---:R-:W-:Y:S01]  /*3890*/  FFMA.FTZ R4, R24, c[0x0][0x2d0], -R12.reuse ;  /* 0x0000b40018047a23 */ /* 0x104fe2000001080c */
[----:B------:R4:W-:Y:S02]  /*38a0*/  MUFU.EX2 R252, R10 ;  /* 0x0000000a00fc7308 */ /* 0x0009e40000000800 */
[----:B------:R-:W-:Y:S01]  /*38b0*/  LDSM.16.MT88.4 R28, [R241+0x100] ;  /* 0x00010000f11c783b */ /* 0x000fe20000004200 */
[----:B---3--:R-:W-:-:S03]  /*38c0*/  FFMA.FTZ R6, R15, c[0x0][0x2d0], -R12 ;  /* 0x0000b4000f067a23 */ /* 0x008fc6000001080c */
[----:B------:R-:W2:Y:S01]  /*38d0*/  LDSM.16.MT88.4 R20, [R237+0x100] ;  /* 0x00010000ed14783b */ /* 0x000ea20000004200 */
[----:B-1----:R-:W-:Y:S01]  /*38e0*/  FFMA.FTZ R0, R34, c[0x0][0x2d0], -R12 ;  /* 0x0000b40022007a23 */ /* 0x002fe2000001080c */
[----:B------:R1:W-:Y:S02]  /*38f0*/  MUFU.EX2 R127, R4 ;  /* 0x00000004007f7308 */ /* 0x0003e40000000800 */
[----:B------:R-:W3:Y:S04]  /*3900*/  LDSM.16.MT88.4 R32, [R241+0x900] ;  /* 0x00090000f120783b */ /* 0x000ee80000004200 */
[----:B------:R-:W-:Y:S02]  /*3910*/  LDSM.16.MT88.4 R68, [R237+0x2100] ;  /* 0x00210000ed44783b */ /* 0x000fe40000004200 */
[----:B------:R-:W5:Y:S01]  /*3920*/  MUFU.EX2 R179, R6 ;  /* 0x0000000600b37308 */ /* 0x000f620000000800 */
[----:B----4-:R-:W-:Y:S01]  /*3930*/  F2FP.PACK_AB R10, R176, R97 ;  /* 0x00000061b00a723e */ /* 0x010fe200000000ff */
[----:B------:R-:W4:Y:S01]  /*3940*/  LDSM.16.MT88.4 R40, [R238+0x900] ;  /* 0x00090000ee28783b */ /* 0x000f220000004200 */
[----:B-----5:R-:W-:-:S03]  /*3950*/  F2FP.PACK_AB R8, R98, R99 ;  /* 0x000000636208723e */ /* 0x020fc600000000ff */
[----:B------:R-:W5:Y:S01]  /*3960*/  LDSM.16.MT88.4 R56, [R240+0x100] ;  /* 0x00010000f038783b */ /* 0x000f620000004200 */
[--C-:B-1----:R-:W-:Y:S01]  /*3970*/  FFMA.FTZ R4, R25, c[0x0][0x2d0], -R12.reuse ;  /* 0x0000b40019047a23 */ /* 0x102fe2000001080c */
[----:B------:R1:W1:Y:S02]  /*3980*/  MUFU.EX2 R14, R0 ;  /* 0x00000000000e7308 */ /* 0x0002640000000800 */
[----:B------:R-:W2:Y:S04]  /*3990*/  LDSM.16.MT88.4 R72, [R237+0x2900] ;  /* 0x00290000ed48783b */ /* 0x000ea80000004200 */
[----:B------:R-:W3:Y:S01]  /*39a0*/  LDSM.16.MT88.4 R44, [R237+0x900] ;  /* 0x00090000ed2c783b */ /* 0x000ee20000004200 */
[----:B------:R-:W-:Y:S01]  /*39b0*/  F2FP.PACK_AB R9, R178, R179 ;  /* 0x000000b3b209723e */ /* 0x000fe200000000ff */
[----:B------:R1:W1:Y:S02]  /*39c0*/  MUFU.EX2 R126, R4 ;  /* 0x00000004007e7308 */ /* 0x0002640000000800 */
[----:B------:R-:W3:Y:S04]  /*39d0*/  LDSM.16.MT88.4 R64, [R240+0x900] ;  /* 0x00090000f040783b */ /* 0x000ee80000004200 */
[----:B------:R-:W0:Y:S01]  /*39e0*/  LDGDEPBAR ;  /* 0x00000000000079af */ /* 0x000e220000000000 */
[----:B-1----:R-:W-:Y:S01]  /*39f0*/  FFMA.FTZ R0, R48, c[0x0][0x2d0], -R12 ;  /* 0x0000b40030007a23 */ /* 0x002fe2000001080c */
[----:B------:R-:W-:-:S03]  /*3a00*/  F2FP.PACK_AB R5, R14, R125 ;  /* 0x0000007d0e05723e */ /* 0x000fc600000000ff */
[----:B------:R1:W-:Y:S01]  /*3a10*/  MUFU.EX2 R96, R0 ;  /* 0x0000000000607308 */ /* 0x0003e20000000800 */
[----:B------:R-:W-:Y:S01]  /*3a20*/  FFMA.FTZ R4, R26, c[0x0][0x2d0], -R13 ;  /* 0x0000b4001a047a23 */ /* 0x000fe2000001080d */
[----:B------:R-:W-:-:S06]  /*3a30*/  F2FP.PACK_AB R11, R126, R127 ;  /* 0x0000007f7e0b723e */ /* 0x000fcc00000000ff */
[----:B------:R4:W-:Y:S01]  /*3a40*/  MUFU.EX2 R132, R4 ;  /* 0x0000000400847308 */ /* 0x0009e20000000800 */
[C---:B------:R-:W-:Y:S01]  /*3a50*/  HMMA.16816.F32 R36, R8.reuse, R16, RZ ;  /* 0x000000100824723c */ /* 0x040fe200000018ff */
[----:B-1----:R-:W-:Y:S02]  /*3a60*/  FFMA.FTZ R0, R49, c[0x0][0x2d0], -R12 ;  /* 0x0000b40031007a23 */ /* 0x002fe4000001080c */
[----:B------:R-:W1:Y:S04]  /*3a70*/  LDSM.16.MT88.4 R48, [R238+0x2100] ;  /* 0x00210000ee30783b */ /* 0x000e680000004200 */
[----:B------:R-:W3:Y:S01]  /*3a80*/  MUFU.EX2 R15, R0 ;  /* 0x00000000000f7308 */ /* 0x000ee20000000800 */
[----:B--2---:R-:W-:Y:S01]  /*3a90*/  HMMA.16816.F32 R60, R8, R20, RZ ;  /* 0x00000014083c723c */ /* 0x004fe200000018ff */
[----:B----4-:R-:W-:-:S06]  /*3aa0*/  FFMA.FTZ R4, R27, c[0x0][0x2d0], -R13 ;  /* 0x0000b4001b047a23 */ /* 0x010fcc000001080d */
[----:B------:R-:W2:Y:S01]  /*3ab0*/  MUFU.EX2 R6, R4 ;  /* 0x0000000400067308 */ /* 0x000ea20000000800 */
[----:B------:R-:W-:Y:S01]  /*3ac0*/  HMMA.16816.F32 R24, R8, R18, RZ ;  /* 0x000000120818723c */ /* 0x000fe200000018ff */
[----:B---3--:R-:W-:-:S07]  /*3ad0*/  F2FP.PACK_AB R7, R15, R96 ;  /* 0x000000600f07723e */ /* 0x008fce00000000ff */
[----:B------:R-:W-:Y:S01]  /*3ae0*/  HMMA.16816.F32 R16, R8, R30, RZ ;  /* 0x0000001e0810723c */ /* 0x000fe200000018ff */
[----:B--2---:R-:W-:Y:S01]  /*3af0*/  IMAD.MOV.U32 R0, RZ, RZ, R6 ;  /* 0x000000ffff007224 */ /* 0x004fe200078e0006 */
[----:B------:R-:W-:-:S06]  /*3b00*/  F2FP.PACK_AB R4, R132, R252 ;  /* 0x000000fc8404723e */ /* 0x000fcc00000000ff */
[----:B------:R-:W-:Y:S01]  /*3b10*/  HMMA.16816.F32 R52, R8, R22, RZ ;  /* 0x000000160834723c */ /* 0x000fe200000018ff */
[----:B------:R-:W-:-:S07]  /*3b20*/  F2FP.PACK_AB R6, R124, R0 ;  /* 0x000000007c06723e */ /* 0x000fce00000000ff */
[----:B------:R-:W-:Y:S08]  /*3b30*/  HMMA.16816.F32 R20, R8, R28, RZ ;  /* 0x0000001c0814723c */ /* 0x000ff000000018ff */
[C---:B------:R-:W-:Y:S08]  /*3b40*/  HMMA.16816.F32 R16, R4.reuse, R34, R16 ;  /* 0x000000220410723c */ /* 0x040ff00000001810 */
[C---:B------:R-:W-:Y:S08]  /*3b50*/  HMMA.16816.F32 R36, R4.reuse, R40, R36 ;  /* 0x000000280424723c */ /* 0x040ff00000001824 */
[C---:B------:R-:W-:Y:S01]  /*3b60*/  HMMA.16816.F32 R20, R4.reuse, R32, R20 ;  /* 0x000000200414723c */ /* 0x040fe20000001814 */
[----:B------:R-:W2:Y:S07]  /*3b70*/  LDSM.16.MT88.4 R32, [R241+0x2100] ;  /* 0x00210000f120783b */ /* 0x000eae0000004200 */
[----:B------:R-:W-:Y:S01]  /*3b80*/  MOV R107, R16 ;  /* 0x00000010006b7202 */ /* 0x000fe20000000f00 */
[----:B------:R-:W-:Y:S01]  /*3b90*/  IMAD.MOV.U32 R177, RZ, RZ, R17 ;  /* 0x000000ffffb17224 */ /* 0x000fe200078e0011 */
[----:B------:R-:W-:Y:S01]  /*3ba0*/  HMMA.16816.F32 R148, R4, R42, R24 ;  /* 0x0000002a0494723c */ /* 0x000fe20000001818 */
[----:B------:R-:W-:Y:S01]  /*3bb0*/  IMAD.MOV.U32 R135, RZ, RZ, R18 ;  /* 0x000000ffff877224 */ /* 0x000fe200078e0012 */
[----:B------:R-:W-:Y:S01]  /*3bc0*/  LDSM.16.MT88.4 R40, [R238+0x4100] ;  /* 0x00410000ee28783b */ /* 0x000fe20000004200 */
[----:B------:R-:W-:-:S03]  /*3bd0*/  IMAD.MOV.U32 R134, RZ, RZ, R19 ;  /* 0x000000ffff867224 */ /* 0x000fc600078e0013 */
[----:B------:R-:W-:Y:S01]  /*3be0*/  MOV R106, R39 ;  /* 0x00000027006a7202 */ /* 0x000fe20000000f00 */
[----:B------:R-:W-:Y:S01]  /*3bf0*/  IMAD.MOV.U32 R105, RZ, RZ, R37 ;  /* 0x000000ffff697224 */ /* 0x000fe200078e0025 */
[C---:B------:R-:W-:Y:S01]  /*3c00*/  HMMA.16816.F32 R16, R8.reuse, R68, RZ ;  /* 0x000000440810723c */ /* 0x040fe200000018ff */
[----:B------:R-:W-:Y:S02]  /*3c10*/  IMAD.MOV.U32 R104, RZ, RZ, R38 ;  /* 0x000000ffff687224 */ /* 0x000fe400078e0026 */
[----:B------:R-:W-:Y:S02]  /*3c20*/  IMAD.MOV.U32 R103, RZ, RZ, R36 ;  /* 0x000000ffff677224 */ /* 0x000fe400078e0024 */
[----:B------:R-:W3:Y:S01]  /*3c30*/  LDSM.16.MT88.4 R36, [R238+0x2900] ;  /* 0x00290000ee24783b */ /* 0x000ee20000004200 */
[----:B------:R-:W-:Y:S01]  /*3c40*/  MOV R79, R20 ;  /* 0x00000014004f7202 */ /* 0x000fe20000000f00 */
[----:B------:R-:W-:Y:S01]  /*3c50*/  IMAD.MOV.U32 R78, RZ, RZ, R21 ;  /* 0x000000ffff4e7224 */ /* 0x000fe200078e0015 */
[----:B-----5:R-:W-:Y:S01]  /*3c60*/  HMMA.16816.F32 R28, R8, R56, RZ ;  /* 0x00000038081c723c */ /* 0x020fe200000018ff */
[----:B------:R-:W-:-:S02]  /*3c70*/  IMAD.MOV.U32 R77, RZ, RZ, R22 ;  /* 0x000000ffff4d7224 */ /* 0x000fc400078e0016 */
[----:B------:R-:W-:-:S05]  /*3c80*/  IMAD.MOV.U32 R76, RZ, RZ, R23 ;  /* 0x000000ffff4c7224 */ /* 0x000fca00078e0017 */
[----:B------:R-:W-:Y:S01]  /*3c90*/  HMMA.16816.F32 R20, R8, R58, RZ ;  /* 0x0000003a0814723c */ /* 0x000fe200000018ff */
[----:B------:R-:W-:Y:S07]  /*3ca0*/  LDSM.16.MT88.4 R56, [R241+0x2900] ;  /* 0x00290000f138783b */ /* 0x000fee0000004200 */
[C---:B------:R-:W-:Y:S08]  /*3cb0*/  HMMA.16816.F32 R24, R4.reuse, R72, R16 ;  /* 0x000000480418723c */ /* 0x040ff00000001810 */
[C---:B------:R-:W-:Y:S01]  /*3cc0*/  HMMA.16816.F32 R164, R4.reuse, R44, R60 ;  /* 0x0000002c04a4723c */ /* 0x040fe2000000183c */
[----:B------:R-:W-:Y:S07]  /*3cd0*/  LDSM.16.MT88.4 R60, [R241+0x4100] ;  /* 0x00410000f13c783b */ /* 0x000fee0000004200 */
[C---:B------:R-:W-:Y:S01]  /*3ce0*/  HMMA.16816.F32 R156, R4.reuse, R46, R52 ;  /* 0x0000002e049c723c */ /* 0x040fe20000001834 */
[----:B------:R-:W4:Y:S04]  /*3cf0*/  LDSM.16.MT88.4 R44, [R240+0x2100] ;  /* 0x00210000f02c783b */ /* 0x000f280000004200 */
[----:B------:R-:W-:Y:S03]  /*3d00*/  LDSM.16.MT88.4 R52, [R240+0x2900] ;  /* 0x00290000f034783b */ /* 0x000fe60000004200 */
[----:B------:R-:W-:Y:S01]  /*3d10*/  HMMA.16816.F32 R244, R4, R66, R20 ;  /* 0x0000004204f4723c */ /* 0x000fe20000001814 */
[----:B------:R-:W-:Y:S01]  /*3d20*/  MOV R102, R26 ;  /* 0x0000001a00667202 */ /* 0x000fe20000000f00 */
[----:B------:R-:W-:-:S02]  /*3d30*/  IMAD.MOV.U32 R101, RZ, RZ, R24 ;  /* 0x000000ffff657224 */ /* 0x000fc400078e0018 */
[----:B------:R-:W-:Y:S02]  /*3d40*/  IMAD.MOV.U32 R100, RZ, RZ, R25 ;  /* 0x000000ffff647224 */ /* 0x000fe400078e0019 */
[----:B------:R-:W-:Y:S02]  /*3d50*/  IMAD.MOV.U32 R133, RZ, RZ, R27 ;  /* 0x000000ffff857224 */ /* 0x000fe400078e001b */
[C---:B-1----:R-:W-:Y:S08]  /*3d60*/  HMMA.16816.F32 R24, R8.reuse, R48, RZ ;  /* 0x000000300818723c */ /* 0x042ff000000018ff */
[----:B------:R-:W-:Y:S01]  /*3d70*/  HMMA.16816.F32 R20, R8, R50, RZ ;  /* 0x000000320814723c */ /* 0x000fe200000018ff */
[----:B------:R-:W1:Y:S07]  /*3d80*/  LDSM.16.MT88.4 R48, [R237+0x4100] ;  /* 0x00410000ed30783b */ /* 0x000e6e0000004200 */
[----:B------:R-:W-:Y:S01]  /*3d90*/  HMMA.16816.F32 R140, R4, R64, R28 ;  /* 0x00000040048c723c */ /* 0x000fe2000000181c */
[----:B------:R-:W-:Y:S07]  /*3da0*/  LDSM.16.MT88.4 R64, [R238+0x4900] ;  /* 0x00490000ee40783b */ /* 0x000fee0000004200 */
[C---:B------:R-:W-:Y:S01]  /*3db0*/  HMMA.16816.F32 R28, R8.reuse, R70, RZ ;  /* 0x00000046081c723c */ /* 0x040fe200000018ff */
[----:B------:R-:W-:Y:S07]  /*3dc0*/  LDSM.16.MT88.4 R68, [R240+0x4100] ;  /* 0x00410000f044783b */ /* 0x000fee0000004200 */
[----:B--2---:R-:W-:Y:S08]  /*3dd0*/  HMMA.16816.F32 R16, R8, R32, RZ ;  /* 0x000000200810723c */ /* 0x004ff000000018ff */
[C---:B---3--:R-:W-:Y:S08]  /*3de0*/  HMMA.16816.F32 R160, R4.reuse, R36, R24 ;  /* 0x0000002404a0723c */ /* 0x048ff00000001818 */
[----:B------:R-:W-:Y:S01]  /*3df0*/  HMMA.16816.F32 R152, R4, R38, R20 ;  /* 0x000000260498723c */ /* 0x000fe20000001814 */
[----:B------:R-:W2:Y:S07]  /*3e00*/  LDSM.16.MT88.4 R36, [R237+0x4900] ;  /* 0x00490000ed24783b */ /* 0x000eae0000004200 */
[----:B------:R-:W-:Y:S08]  /*3e10*/  HMMA.16816.F32 R32, R8, R34, RZ ;  /* 0x000000220820723c */ /* 0x000ff000000018ff */
[----:B------:R-:W-:Y:S08]  /*3e20*/  HMMA.16816.F32 R72, R4, R74, R28 ;  /* 0x0000004a0448723c */ /* 0x000ff0000000181c */
[C---:B----4-:R-:W-:Y:S08]  /*3e30*/  HMMA.16816.F32 R28, R8.reuse, R44, RZ ;  /* 0x0000002c081c723c */ /* 0x050ff000000018ff */
[C---:B------:R-:W-:Y:S01]  /*3e40*/  HMMA.16816.F32 R24, R8.reuse, R46, RZ ;  /* 0x0000002e0818723c */ /* 0x040fe200000018ff */
[----:B------:R-:W3:Y:S07]  /*3e50*/  LDSM.16.MT88.4 R44, [R241+0x4900] ;  /* 0x00490000f12c783b */ /* 0x000eee0000004200 */
[----:B-1----:R-:W-:Y:S08]  /*3e60*/  HMMA.16816.F32 R20, R8, R48, RZ ;  /* 0x000000300814723c */ /* 0x002ff000000018ff */
[----:B------:R-:W-:Y:S08]  /*3e70*/  HMMA.16816.F32 R144, R4, R56, R16 ;  /* 0x000000380490723c */ /* 0x000ff00000001810 */
[----:B------:R-:W-:Y:S01]  /*3e80*/  HMMA.16816.F32 R16, R8, R50, RZ ;  /* 0x000000320810723c */ /* 0x000fe200000018ff */
[----:B------:R-:W1:Y:S07]  /*3e90*/  LDSM.16.MT88.4 R48, [R237+0x6100] ;  /* 0x00610000ed30783b */ /* 0x000e6e0000004200 */
[C---:B------:R-:W-:Y:S01]  /*3ea0*/  HMMA.16816.F32 R128, R4.reuse, R58, R32 ;  /* 0x0000003a0480723c */ /* 0x040fe20000001820 */
[----:B------:R-:W4:Y:S07]  /*3eb0*/  LDSM.16.MT88.4 R56, [R240+0x4900] ;  /* 0x00490000f038783b */ /* 0x000f2e0000004200 */
[----:B------:R-:W-:Y:S07]  /*3ec0*/  HMMA.16816.F32 R136, R4, R52, R28 ;  /* 0x000000340488723c */ /* 0x000fee000000181c */
[----:B------:R-:W-:Y:S01]  /*3ed0*/  MOV R53, R107 ;  /* 0x0000006b00357202 */ /* 0x000fe20000000f00 */
[----:B------:R-:W-:Y:S01]  /*3ee0*/  HMMA.16816.F32 R32, R8, R40, RZ ;  /* 0x000000280820723c */ /* 0x000fe200000018ff */
[----:B------:R-:W-:-:S07]  /*3ef0*/  IMAD.MOV.U32 R52, RZ, RZ, R106 ;  /* 0x000000ffff347224 */ /* 0x000fce00078e006a */
[----:B------:R-:W-:Y:S01]  /*3f00*/  HMMA.16816.F32 R28, R8, R42, RZ ;  /* 0x0000002a081c723c */ /* 0x000fe200000018ff */
[----:B------:R-:W-:Y:S07]  /*3f10*/  LDSM.16.MT88.4 R40, [R241+0x6100] ;  /* 0x00610000f128783b */ /* 0x000fee0000004200 */
[C---:B------:R-:W-:Y:S07]  /*3f20*/  HMMA.16816.F32 R120, R4.reuse, R54, R24 ;  /* 0x000000360478723c */ /* 0x040fee0000001818 */
[----:B------:R-:W-:Y:S01]  /*3f30*/  IMAD.MOV.U32 R54, RZ, RZ, R105 ;  /* 0x000000ffff367224 */ /* 0x000fe200078e0069 */
[----:B--2---:R-:W-:Y:S01]  /*3f40*/  HMMA.16816.F32 R248, R4, R36, R20 ;  /* 0x0000002404f8723c */ /* 0x004fe20000001814 */
[----:B------:R-:W-:-:S07]  /*3f50*/  IMAD.MOV.U32 R55, RZ, RZ, R104 ;  /* 0x000000ffff377224 */ /* 0x000fce00078e0068 */
[C---:B------:R-:W-:Y:S08]  /*3f60*/  HMMA.16816.F32 R24, R8.reuse, R60, RZ ;  /* 0x0000003c0818723c */ /* 0x040ff000000018ff */
[----:B------:R-:W-:Y:S08]  /*3f70*/  HMMA.16816.F32 R20, R8, R62, RZ ;  /* 0x0000003e0814723c */ /* 0x000ff000000018ff */
[----:B------:R-:W-:Y:S01]  /*3f80*/  HMMA.16816.F32 R116, R4, R38, R16 ;  /* 0x000000260474723c */ /* 0x000fe20000001810 */
[----:B------:R-:W2:Y:S07]  /*3f90*/  LDSM.16.MT88.4 R36, [R237+0x6900] ;  /* 0x00690000ed24783b */ /* 0x000eae0000004200 */
[----:B------:R-:W-:Y:S08]  /*3fa0*/  HMMA.16816.F32 R16, R8, R68, RZ ;  /* 0x000000440810723c */ /* 0x000ff000000018ff */
[C---:B------:R-:W-:Y:S01]  /*3fb0*/  HMMA.16816.F32 R104, R4.reuse, R64, R32 ;  /* 0x000000400468723c */ /* 0x040fe20000001820 */
[----:B------:R-:W5:Y:S06]  /*3fc0*/  LDSM.16.MT88.4 R32, [R238+0x6100] ;  /* 0x00610000ee20783b */ /* 0x000f6c0000004200 */
[----:B------:R-:W-:Y:S01]  /*3fd0*/  IMAD.MOV.U32 R64, RZ, RZ, R101 ;  /* 0x000000ffff407224 */ /* 0x000fe200078e0065 */
[C---:B------:R-:W-:Y:S01]  /*3fe0*/  HMMA.16816.F32 R108, R4.reuse, R66, R28 ;  /* 0x00000042046c723c */ /* 0x040fe2000000181c */
[----:B------:R-:W-:Y:S01]  /*3ff0*/  IMAD.MOV.U32 R65, RZ, RZ, R100 ;  /* 0x000000ffff417224 */ /* 0x000fe200078e0064 */
[----:B------:R-:W2:Y:S05]  /*4000*/  LDSM.16.MT88.4 R28, [R238+0x6900] ;  /* 0x00690000ee1c783b */ /* 0x000eaa0000004200 */
[----:B------:R-:W-:Y:S01]  /*4010*/  MOV R66, R103 ;  /* 0x0000006700427202 */ /* 0x000fe20000000f00 */
[----:B------:R-:W-:Y:S01]  /*4020*/  IMAD.MOV.U32 R67, RZ, RZ, R102 ;  /* 0x000000ffff437224 */ /* 0x000fe200078e0066 */
[C---:B---3--:R-:W-:Y:S07]  /*4030*/  HMMA.16816.F32 R112, R4.reuse, R44, R24 ;  /* 0x0000002c0470723c */ /* 0x048fee0000001818 */
[----:B------:R-:W-:Y:S01]  /*4040*/  MOV R44, R99 ;  /* 0x00000063002c7202 */ /* 0x000fe20000000f00 */
[----:B------:R-:W-:Y:S01]  /*4050*/  HMMA.16816.F32 R100, R4, R46, R20 ;  /* 0x0000002e0464723c */ /* 0x000fe20000001814 */
[----:B------:R-:W-:-:S06]  /*4060*/  IMAD.MOV.U32 R45, RZ, RZ, R98 ;  /* 0x000000ffff2d7224 */ /* 0x000fcc00078e0062 */
[----:B------:R-:W-:Y:S01]  /*4070*/  IMAD.MOV.U32 R46, RZ, RZ, R96 ;  /* 0x000000ffff2e7224 */ /* 0x000fe200078e0060 */
[----:B-1----:R-:W-:Y:S01]  /*4080*/  HMMA.16816.F32 R20, R8, R48, RZ ;  /* 0x000000300814723c */ /* 0x002fe200000018ff */
[----:B------:R-:W-:-:S06]  /*4090*/  IMAD.MOV.U32 R47, RZ, RZ, R97 ;  /* 0x000000ffff2f7224 */ /* 0x000fcc00078e0061 */
[----:B------:R-:W-:Y:S01]  /*40a0*/  IMAD.MOV.U32 R48, RZ, RZ, R77 ;  /* 0x000000ffff307224 */ /* 0x000fe200078e004d */
[----:B----4-:R-:W-:Y:S01]  /*40b0*/  HMMA.16816.F32 R96, R4, R56, R16 ;  /* 0x000000380460723c */ /* 0x010fe20000001810 */
[----:B------:R-:W-:-:S06]  /*40c0*/  IMAD.MOV.U32 R49, RZ, RZ, R76 ;  /* 0x000000ffff317224 */ /* 0x000fcc00078e004c */
[----:B------:R-:W-:Y:S01]  /*40d0*/  MOV R56, R79 ;  /* 0x0000004f00387202 */ /* 0x000fe20000000f00 */
[----:B------:R-:W-:Y:S01]  /*40e0*/  HMMA.16816.F32 R16, R8, R50, RZ ;  /* 0x000000320810723c */ /* 0x000fe200000018ff */
[----:B------:R-:W-:-:S07]  /*40f0*/  IMAD.MOV.U32 R57, RZ, RZ, R78 ;  /* 0x000000ffff397224 */ /* 0x000fce00078e004e */
[----:B------:R-:W-:Y:S08]  /*4100*/  HMMA.16816.F32 R24, R8, R70, RZ ;  /* 0x000000460818723c */ /* 0x000ff000000018ff */
[C---:B--2---:R-:W-:Y:S08]  /*4110*/  HMMA.16816.F32 R68, R4.reuse, R36, R20 ;  /* 0x000000240444723c */ /* 0x044ff00000001814 */
[C---:B------:R-:W-:Y:S01]  /*4120*/  HMMA.16816.F32 R60, R4.reuse, R38, R16 ;  /* 0x00000026043c723c */ /* 0x040fe20000001810 */
[----:B------:R-:W1:Y:S07]  /*4130*/  LDSM.16.MT88.4 R36, [R241+0x6900] ;  /* 0x00690000f124783b */ /* 0x000e6e0000004200 */
[----:B------:R-:W-:Y:S08]  /*4140*/  HMMA.16816.F32 R76, R4, R58, R24 ;  /* 0x0000003a044c723c */ /* 0x000ff00000001818 */
[C---:B-----5:R-:W-:Y:S07]  /*4150*/  HMMA.16816.F32 R24, R8.reuse, R32, RZ ;  /* 0x000000200818723c */ /* 0x060fee00000018ff */
[----:B------:R-:W-:Y:S01]  /*4160*/  MOV R32, R48 ;  /* 0x0000003000207202 */ /* 0x000fe20000000f00 */
[----:B------:R-:W-:Y:S01]  /*4170*/  HMMA.16816.F32 R20, R8, R34, RZ ;  /* 0x000000220814723c */ /* 0x000fe200000018ff */
[----:B------:R-:W-:-:S06]  /*4180*/  IMAD.MOV.U32 R33, RZ, RZ, R49 ;  /* 0x000000ffff217224 */ /* 0x000fcc00078e0031 */
[----:B------:R-:W-:Y:S01]  /*4190*/  IMAD.MOV.U32 R34, RZ, RZ, R56 ;  /* 0x000000ffff227224 */ /* 0x000fe200078e0038 */
[----:B------:R-:W-:Y:S01]  /*41a0*/  HMMA.16816.F32 R16, R8, R40, RZ ;  /* 0x000000280810723c */ /* 0x000fe200000018ff */
[----:B------:R-:W-:-:S06]  /*41b0*/  IMAD.MOV.U32 R35, RZ, RZ, R57 ;  /* 0x000000ffff237224 */ /* 0x000fcc00078e0039 */
[----:B------:R-:W-:Y:S01]  /*41c0*/  MOV R40, R46 ;  /* 0x0000002e00287202 */ /* 0x000fe20000000f00 */
[----:B------:R-:W-:Y:S01]  /*41d0*/  HMMA.16816.F32 R56, R4, R28, R24 ;  /* 0x0000001c0438723c */ /* 0x000fe20000001818 */
[----:B------:R-:W-:-:S06]  /*41e0*/  IMAD.MOV.U32 R41, RZ, RZ, R47 ;  /* 0x000000ffff297224 */ /* 0x000fcc00078e002f */
[----:B------:R-:W-:Y:S01]  /*41f0*/  IMAD.MOV.U32 R27, RZ, RZ, R44 ;  /* 0x000000ffff1b7224 */ /* 0x000fe200078e002c */
[----:B------:R-:W-:Y:S01]  /*4200*/  HMMA.16816.F32 R48, R4, R30, R20 ;  /* 0x0000001e0430723c */ /* 0x000fe20000001814 */
[----:B------:R-:W-:Y:S01]  /*4210*/  IMAD.MOV.U32 R28, RZ, RZ, R32 ;  /* 0x000000ffff1c7224 */ /* 0x000fe200078e0020 */
[----:B------:R-:W-:Y:S01]  /*4220*/  MOV R32, R66 ;  /* 0x0000004200207202 */ /* 0x000fe20000000f00 */
[----:B------:R-:W-:Y:S01]  /*4230*/  IMAD.MOV.U32 R29, RZ, RZ, R33 ;  /* 0x000000ffff1d7224 */ /* 0x000fe200078e0021 */
[----:B------:R-:W-:Y:S01]  /*4240*/  MOV R66, R124 ;  /* 0x0000007c00427202 */ /* 0x000fe20000000f00 */
[----:B------:R-:W-:Y:S02]  /*4250*/  IMAD.MOV.U32 R33, RZ, RZ, R54 ;  /* 0x000000ffff217224 */ /* 0x000fe400078e0036 */
[----:B------:R-:W-:Y:S01]  /*4260*/  IMAD.MOV.U32 R30, RZ, RZ, R45 ;  /* 0x000000ffff1e7224 */ /* 0x000fe200078e002d */
[----:B------:R-:W-:Y:S01]  /*4270*/  HMMA.16816.F32 R20, R8, R42, RZ ;  /* 0x0000002a0814723c */ /* 0x000fe200000018ff */
[----:B------:R-:W-:-:S02]  /*4280*/  IMAD.MOV.U32 R54, RZ, RZ, R135 ;  /* 0x000000ffff367224 */ /* 0x000fc400078e0087 */
[----:B------:R-:W-:Y:S02]  /*4290*/  IMAD.MOV.U32 R31, RZ, RZ, R41 ;  /* 0x000000ffff1f7224 */ /* 0x000fe400078e0029 */
[----:B------:R-:W-:Y:S02]  /*42a0*/  IMAD.MOV.U32 R41, RZ, RZ, R35 ;  /* 0x000000ffff297224 */ /* 0x000fe400078e0023 */
[----:B------:R-:W-:Y:S01]  /*42b0*/  MOV R43, R27 ;  /* 0x0000001b002b7202 */ /* 0x000fe20000000f00 */
[----:B-1----:R-:W-:Y:S01]  /*42c0*/  HMMA.16816.F32 R44, R4, R36, R16 ;  /* 0x00000024042c723c */ /* 0x002fe20000001810 */
[----:B------:R-:W1:Y:S01]  /*42d0*/  LDSM.16.MT88.4 R16, [R240+0x6100] ;  /* 0x00610000f010783b */ /* 0x000e620000004200 */
[----:B------:R-:W-:Y:S02]  /*42e0*/  IMAD.MOV.U32 R42, RZ, RZ, R0 ;  /* 0x000000ffff2a7224 */ /* 0x000fe400078e0000 */
[----:B------:R-:W-:Y:S02]  /*42f0*/  FFMA.FTZ R0, R88, c[0x0][0x2d0], -R13 ;  /* 0x0000b40058007a23 */ /* 0x000fe4000001080d */
[----:B------:R-:W-:Y:S01]  /*4300*/  IMAD.MOV.U32 R88, RZ, RZ, R40 ;  /* 0x000000ffff587224 */ /* 0x000fe200078e0028 */
[----:B------:R-:W-:Y:S01]  /*4310*/  MOV R40, R34 ;  /* 0x0000002200287202 */ /* 0x000fe20000000f00 */
[----:B------:R2:W-:Y:S01]  /*4320*/  MUFU.EX2 R124, R0 ;  /* 0x00000000007c7308 */ /* 0x0005e20000000800 */
[----:B------:R-:W-:-:S02]  /*4330*/  IMAD.MOV.U32 R34, RZ, RZ, R55 ;  /* 0x000000ffff227224 */ /* 0x000fc400078e0037 */
[----:B------:R-:W-:Y:S02]  /*4340*/  IMAD.MOV.U32 R55, RZ, RZ, R134 ;  /* 0x000000ffff377224 */ /* 0x000fe400078e0086 */
[----:B------:R-:W-:Y:S01]  /*4350*/  IMAD.MOV.U32 R35, RZ, RZ, R52 ;  /* 0x000000ffff237224 */ /* 0x000fe200078e0034 */
[----:B------:R-:W-:Y:S01]  /*4360*/  MOV R52, R53 ;  /* 0x0000003500347202 */ /* 0x000fe20000000f00 */
[----:B------:R-:W-:Y:S01]  /*4370*/  IMAD.MOV.U32 R53, RZ, RZ, R177 ;  /* 0x000000ffff357224 */ /* 0x000fe200078e00b1 */
[----:B------:R-:W-:Y:S01]  /*4380*/  HMMA.16816.F32 R36, R4, R38, R20 ;  /* 0x000000260424723c */ /* 0x000fe20000001814 */
[----:B--2---:R-:W-:Y:S02]  /*4390*/  FFMA.FTZ R0, R85, c[0x0][0x2d0], -R13 ;  /* 0x0000b40055007a23 */ /* 0x004fe4000001080d */
[----:B------:R-:W-:Y:S02]  /*43a0*/  IMAD.MOV.U32 R85, RZ, RZ, R43 ;  /* 0x000000ffff557224 */ /* 0x000fe400078e002b */
[----:B------:R2:W3:Y:S01]  /*43b0*/  MUFU.EX2 R134, R0 ;  /* 0x0000000000867308 */ /* 0x0004e20000000800 */
[----:B------:R-:W-:-:S02]  /*43c0*/  IMAD.MOV.U32 R43, RZ, RZ, R29 ;  /* 0x000000ffff2b7224 */ /* 0x000fc400078e001d */
[C---:B-1----:R-:W-:Y:S01]  /*43d0*/  HMMA.16816.F32 R24, R8.reuse, R16, RZ ;  /* 0x000000100818723c */ /* 0x042fe200000018ff */
[--C-:B--2---:R-:W-:Y:S02]  /*43e0*/  FFMA.FTZ R0, R84, c[0x0][0x2d0], -R13.reuse ;  /* 0x0000b40054007a23 */ /* 0x104fe4000001080d */
[----:B------:R-:W-:Y:S02]  /*43f0*/  IMAD.MOV.U32 R84, RZ, RZ, R30 ;  /* 0x000000ffff547224 */ /* 0x000fe400078e001e */
[----:B------:R1:W-:Y:S03]  /*4400*/  MUFU.EX2 R135, R0 ;  /* 0x0000000000877308 */ /* 0x0003e60000000800 */
[----:B------:R-:W-:Y:S01]  /*4410*/  HMMA.16816.F32 R8, R8, R18, RZ ;  /* 0x000000120808723c */ /* 0x000fe200000018ff */
[----:B------:R-:W2:Y:S01]  /*4420*/  LDSM.16.MT88.4 R16, [R240+0x6900] ;  /* 0x00690000f010783b */ /* 0x000ea20000004200 */
[----:B-1----:R-:W-:Y:S01]  /*4430*/  FFMA.FTZ R0, R83, c[0x0][0x2d0], -R13 ;  /* 0x0000b40053007a23 */ /* 0x002fe2000001080d */
[----:B------:R-:W-:Y:S01]  /*4440*/  MOV R83, R66 ;  /* 0x0000004200537202 */ /* 0x000fe20000000f00 */
[----:B------:R-:W-:-:S02]  /*4450*/  IMAD.MOV.U32 R66, RZ, RZ, R67 ;  /* 0x000000ffff427224 */ /* 0x000fc400078e0043 */
[----:B------:R1:W4:Y:S01]  /*4460*/  MUFU.EX2 R177, R0 ;  /* 0x0000000000b17308 */ /* 0x0003220000000800 */
[----:B------:R-:W-:Y:S02]  /*4470*/  IMAD.MOV.U32 R67, RZ, RZ, R133 ;  /* 0x000000ffff437224 */ /* 0x000fe400078e0085 */
[----:B-1----:R-:W-:Y:S02]  /*4480*/  FFMA.FTZ R0, R95, c[0x0][0x2d0], -R12 ;  /* 0x0000b4005f007a23 */ /* 0x002fe4000001080c */
[----:B------:R-:W-:Y:S02]  /*4490*/  IMAD.MOV.U32 R95, RZ, RZ, R42 ;  /* 0x000000ffff5f7224 */ /* 0x000fe400078e002a */
[----:B------:R-:W-:-:S11]  /*44a0*/  IMAD.MOV.U32 R42, RZ, RZ, R28 ;  /* 0x000000ffff2a7224 */ /* 0x000fd600078e001c */
[C---:B--2---:R-:W-:Y:S01]  /*44b0*/  HMMA.16816.F32 R20, R4.reuse, R18, R8 ;  /* 0x000000120414723c */ /* 0x044fe20000001808 */
[----:B------:R-:W1:Y:S01]  /*44c0*/  LDSM.16.MT88.4 R8, [R237+0x1100] ;  /* 0x00110000ed08783b */ /* 0x000e620000004200 */
[----:B------:R2:W-:Y:S05]  /*44d0*/  MUFU.EX2 R19, R0 ;  /* 0x0000000000137308 */ /* 0x0005ea0000000800 */
[--C-:B------:R-:W-:Y:S01]  /*44e0*/  FFMA.FTZ R18, R81, c[0x0][0x2d0], -R12.reuse ;  /* 0x0000b40051127a23 */ /* 0x100fe2000001080c */
[----:B------:R-:W-:Y:S07]  /*44f0*/  HMMA.16816.F32 R24, R4, R16, R24 ;  /* 0x000000100418723c */ /* 0x000fee0000001818 */
[----:B---3--:R-:W-:Y:S01]  /*4500*/  F2FP.PACK_AB R4, R134, R124 ;  /* 0x0000007c8604723e */ /* 0x008fe200000000ff */
[--C-:B------:R-:W-:Y:S01]  /*4510*/  FFMA.FTZ R17, R90, c[0x0][0x2d0], -R13.reuse ;  /* 0x0000b4005a117a23 */ /* 0x100fe2000001080d */
[----:B----4-:R-:W-:Y:S01]  /*4520*/  F2FP.PACK_AB R6, R177, R135 ;  /* 0x00000087b106723e */ /* 0x010fe200000000ff */
[----:B--2---:R-:W-:Y:S01]  /*4530*/  FFMA.FTZ R0, R92, c[0x0][0x2d0], -R12 ;  /* 0x0000b4005c007a23 */ /* 0x004fe2000001080c */
[----:B------:R-:W-:Y:S01]  /*4540*/  MOV R92, R132 ;  /* 0x00000084005c7202 */ /* 0x000fe20000000f00 */
[----:B------:R-:W-:Y:S01]  /*4550*/  FFMA.FTZ R16, R89, c[0x0][0x2d0], -R13 ;  /* 0x0000b40059107a23 */ /* 0x000fe2000001080d */
[----:B------:R-:W-:Y:S01]  /*4560*/  MOV R90, R15 ;  /* 0x0000000f005a7202 */ /* 0x000fe20000000f00 */
[----:B------:R2:W3:Y:S01]  /*4570*/  MUFU.EX2 R132, R0 ;  /* 0x0000000000847308 */ /* 0x0004e20000000800 */
[----:B------:R-:W-:-:S02]  /*4580*/  IMAD.MOV.U32 R89, RZ, RZ, R14 ;  /* 0x000000ffff597224 */ /* 0x000fc400078e000e */
[--C-:B------:R-:W-:Y:S02]  /*4590*/  FFMA.FTZ R15, R87, c[0x0][0x2d0], -R13.reuse ;  /* 0x0000b400570f7a23 */ /* 0x100fe4000001080d */
[----:B------:R-:W-:Y:S02]  /*45a0*/  FFMA.FTZ R14, R86, c[0x0][0x2d0], -R13 ;  /* 0x0000b400560e7a23 */ /* 0x000fe4000001080d */
[--C-:B------:R-:W-:Y:S01]  /*45b0*/  FFMA.FTZ R13, R94, c[0x0][0x2d0], -R12.reuse ;  /* 0x0000b4005e0d7a23 */ /* 0x100fe2000001080c */
[----:B------:R-:W-:Y:S01]  /*45c0*/  MUFU.EX2 R17, R17 ;  /* 0x0000001100117308 */ /* 0x000fe20000000800 */
[----:B--2---:R-:W-:Y:S01]  /*45d0*/  FFMA.FTZ R0, R93, c[0x0][0x2d0], -R12 ;  /* 0x0000b4005d007a23 */ /* 0x004fe2000001080c */
[----:B---3--:R-:W-:Y:S01]  /*45e0*/  F2FP.PACK_AB R5, R132, R19 ;  /* 0x000000138405723e */ /* 0x008fe200000000ff */
[----:B------:R-:W-:-:S05]  /*45f0*/  IMAD.MOV.U32 R93, RZ, RZ, R31 ;  /* 0x000000ffff5d7224 */ /* 0x000fca00078e001f */
[----:B------:R-:W-:Y:S08]  /*4600*/  MUFU.EX2 R16, R16 ;  /* 0x0000001000107308 */ /* 0x000ff00000000800 */
[----:B------:R2:W-:Y:S02]  /*4610*/  MUFU.EX2 R133, R0 ;  /* 0x0000000000857308 */ /* 0x0005e40000000800 */
[----:B--2---:R-:W-:-:S02]  /*4620*/  FFMA.FTZ R0, R91, c[0x0][0x2d0], -R12 ;  /* 0x0000b4005b007a23 */ /* 0x004fc4000001080c */
[----:B------:R-:W-:-:S04]  /*4630*/  IMAD.MOV.U32 R91, RZ, RZ, R176 ;  /* 0x000000ffff5b7224 */ /* 0x000fc800078e00b0 */
[----:B------:R-:W2:Y:S02]  /*4640*/  MUFU.EX2 R176, R0 ;  /* 0x0000000000b07308 */ /* 0x000ea40000000800 */
[----:B--2---:R-:W-:Y:S01]  /*4650*/  F2FP.PACK_AB R7, R176, R133 ;  /* 0x00000085b007723e */ /* 0x004fe200000000ff */
[--C-:B------:R-:W-:Y:S02]  /*4660*/  FFMA.FTZ R0, R82, c[0x0][0x2d0], -R12.reuse ;  /* 0x0000b40052007a23 */ /* 0x100fe4000001080c */
[----:B------:R-:W-:-:S04]  /*4670*/  FFMA.FTZ R12, R80, c[0x0][0x2d0], -R12 ;  /* 0x0000b400500c7a23 */ /* 0x000fc8000001080c */
[C---:B-1----:R-:W-:Y:S08]  /*4680*/  HMMA.16816.F32 R164, R4.reuse, R8, R164 ;  /* 0x0000000804a4723c */ /* 0x042ff000000018a4 */
[C---:B------:R-:W-:Y:S01]  /*4690*/  HMMA.16816.F32 R28, R4.reuse, R10, R156 ;  /* 0x0000000a041c723c */ /* 0x040fe2000000189c */
[----:B------:R-:W1:Y:S07]  /*46a0*/  LDSM.16.MT88.4 R8, [R238+0x1100] ;  /* 0x00110000ee08783b */ /* 0x000e6e0000004200 */
[C---:B-1----:R-:W-:Y:S08]  /*46b0*/  HMMA.16816.F32 R156, R4.reuse, R8, R32 ;  /* 0x00000008049c723c */ /* 0x042ff00000001820 */
[C---:B------:R-:W-:Y:S01]  /*46c0*/  HMMA.16816.F32 R32, R4.reuse, R10, R148 ;  /* 0x0000000a0420723c */ /* 0x040fe20000001894 */
[----:B------:R-:W1:Y:S07]  /*46d0*/  LDSM.16.MT88.4 R8, [R241+0x1100] ;  /* 0x00110000f108783b */ /* 0x000e6e0000004200 */
[C---:B-1----:R-:W-:Y:S08]  /*46e0*/  HMMA.16816.F32 R148, R4.reuse, R8, R40 ;  /* 0x000000080494723c */ /* 0x042ff00000001828 */
[C---:B------:R-:W-:Y:S01]  /*46f0*/  HMMA.16816.F32 R40, R4.reuse, R10, R52 ;  /* 0x0000000a0428723c */ /* 0x040fe20000001834 */
[----:B------:R-:W1:Y:S07]  /*4700*/  LDSM.16.MT88.4 R8, [R240+0x1100] ;  /* 0x00110000f008783b */ /* 0x000e6e0000004200 */
[C---:B-1----:R-:W-:Y:S08]  /*4710*/  HMMA.16816.F32 R140, R4.reuse, R8, R140 ;  /* 0x00000008048c723c */ /* 0x042ff0000000188c */
[----:B------:R-:W-:Y:S01]  /*4720*/  HMMA.16816.F32 R52, R4, R10, R244 ;  /* 0x0000000a0434723c */ /* 0x000fe200000018f4 */
[----:B------:R-:W1:Y:S06]  /*4730*/  LDSM.16.MT88.4 R8, [R237+0x3100] ;  /* 0x00310000ed08783b */ /* 0x000e6c0000004200 */
[----:B------:R-:W-:Y:S01]  /*4740*/  IMAD.MOV.U32 R245, RZ, RZ, R83 ;  /* 0x000000fffff57224 */ /* 0x000fe200078e0053 */
[----:B------:R-:W-:Y:S01]  /*4750*/  MOV R246, R91 ;  /* 0x0000005b00f67202 */ /* 0x000fe20000000f00 */
[----:B------:R-:W-:-:S02]  /*4760*/  IMAD.MOV.U32 R244, RZ, RZ, R89 ;  /* 0x000000fffff47224 */ /* 0x000fc400078e0059 */
[----:B------:R-:W-:Y:S01]  /*4770*/  IMAD.MOV.U32 R247, RZ, RZ, R90 ;  /* 0x000000fffff77224 */ /* 0x000fe200078e005a */
[C---:B-1----:R-:W-:Y:S08]  /*4780*/  HMMA.16816.F32 R64, R4.reuse, R8, R64 ;  /* 0x000000080440723c */ /* 0x042ff00000001840 */
[C---:B------:R-:W-:Y:S01]  /*4790*/  HMMA.16816.F32 R72, R4.reuse, R10, R72 ;  /* 0x0000000a0448723c */ /* 0x040fe20000001848 */
[----:B------:R-:W1:Y:S07]  /*47a0*/  LDSM.16.MT88.4 R8, [R238+0x3100] ;  /* 0x00310000ee08783b */ /* 0x000e6e0000004200 */
[----:B-1----:R-:W-:Y:S07]  /*47b0*/  HMMA.16816.F32 R80, R4, R8, R160 ;  /* 0x000000080450723c */ /* 0x002fee00000018a0 */
[----:B------:R-:W-:Y:S01]  /*47c0*/  MOV R161, R84 ;  /* 0x0000005400a17202 */ /* 0x000fe20000000f00 */
[----:B------:R-:W-:-:S02]  /*47d0*/  IMAD.MOV.U32 R160, RZ, RZ, R85 ;  /* 0x000000ffffa07224 */ /* 0x000fc400078e0055 */
[----:B------:R-:W-:Y:S01]  /*47e0*/  HMMA.16816.F32 R84, R4, R10, R152 ;  /* 0x0000000a0454723c */ /* 0x000fe20000001898 */
[----:B------:R-:W1:Y:S01]  /*47f0*/  LDSM.16.MT88.4 R8, [R241+0x3100] ;  /* 0x00310000f108783b */ /* 0x000e620000004200 */
[----:B------:R-:W-:Y:S02]  /*4800*/  IMAD.MOV.U32 R163, RZ, RZ, R93 ;  /* 0x000000ffffa37224 */ /* 0x000fe400078e005d */
[----:B------:R-:W-:-:S03]  /*4810*/  IMAD.MOV.U32 R162, RZ, RZ, R92 ;  /* 0x000000ffffa27224 */ /* 0x000fc600078e005c */
[----:B------:R-:W-:Y:S02]  /*4820*/  IMAD.MOV.U32 R154, RZ, RZ, R95 ;  /* 0x000000ffff9a7224 */ /* 0x000fe400078e005f */
[----:B------:R-:W-:Y:S02]  /*4830*/  IMAD.MOV.U32 R155, RZ, RZ, R88 ;  /* 0x000000ffff9b7224 */ /* 0x000fe400078e0058 */
[C---:B-1----:R-:W-:Y:S08]  /*4840*/  HMMA.16816.F32 R88, R4.reuse, R8, R144 ;  /* 0x000000080458723c */ /* 0x042ff00000001890 */
[C---:B------:R-:W-:Y:S01]  /*4850*/  HMMA.16816.F32 R92, R4.reuse, R10, R128 ;  /* 0x0000000a045c723c */ /* 0x040fe20000001880 */
[----:B------:R-:W1:Y:S07]  /*4860*/  LDSM.16.MT88.4 R8, [R240+0x3100] ;  /* 0x00310000f008783b */ /* 0x000e6e0000004200 */
[C---:B-1----:R-:W-:Y:S08]  /*4870*/  HMMA.16816.F32 R136, R4.reuse, R8, R136 ;  /* 0x000000080488723c */ /* 0x042ff00000001888 */
[----:B------:R-:W-:Y:S11]  /*4880*/  HMMA.16816.F32 R8, R4, R10, R120 ;  /* 0x0000000a0408723c */ /* 0x000ff60000001878 */
[----:B------:R-:W-:Y:S05]  /*4890*/  @!UPT UIADD3 URZ, URZ, URZ, URZ ;  /* 0x0000003f3f3ff290 */ /* 0x000fea000fffe03f */
[----:B------:R-:W-:Y:S01]  /*48a0*/  IMAD.MOV.U32 R147, RZ, RZ, R138 ;  /* 0x000000ffff937224 */ /* 0x000fe200078e008a */
[----:B------:R-:W-:Y:S01]  /*48b0*/  MOV R138, R154 ;  /* 0x0000009a008a7202 */ /* 0x000fe20000000f00 */
[----:B------:R-:W-:Y:S01]  /*48c0*/  IMAD.MOV.U32 R146, RZ, RZ, R139 ;  /* 0x000000ffff927224 */ /* 0x000fe200078e008b */
[----:B------:R-:W-:Y:S01]  /*48d0*/  MOV R153, R136 ;  /* 0x0000008800997202 */ /* 0x000fe20000000f00 */
[----:B------:R-:W-:Y:S02]  /*48e0*/  IMAD.MOV.U32 R139, RZ, RZ, R155 ;  /* 0x000000ffff8b7224 */ /* 0x000fe400078e009b */
[----:B------:R-:W-:Y:S02]  /*48f0*/  IMAD.MOV.U32 R152, RZ, RZ, R137 ;  /* 0x000000ffff987224 */ /* 0x000fe400078e0089 */
[----:B------:R-:W-:Y:S01]  /*4900*/  IMAD.MOV.U32 R131, RZ, RZ, R8 ;  /* 0x000000ffff837224 */ /* 0x000fe200078e0008 */
[----:B------:R-:W-:Y:S01]  /*4910*/  MOV R155, R10 ;  /* 0x0000000a009b7202 */ /* 0x000fe20000000f00 */
[----:B------:R-:W-:-:S02]  /*4920*/  IMAD.MOV.U32 R128, RZ, RZ, R9 ;  /* 0x000000ffff807224 */ /* 0x000fc400078e0009 */
[----:B------:R-:W-:Y:S02]  /*4930*/  IMAD.MOV.U32 R154, RZ, RZ, R11 ;  /* 0x000000ffff9a7224 */ /* 0x000fe400078e000b */
[----:B------:R-:W1:Y:S02]  /*4940*/  LDSM.16.MT88.4 R8, [R237+0x5100] ;  /* 0x00510000ed08783b */ /* 0x000e640000004200 */
[C---:B-1----:R-:W-:Y:S08]  /*4950*/  HMMA.16816.F32 R248, R4.reuse, R8, R248 ;  /* 0x0000000804f8723c */ /* 0x042ff000000018f8 */
[C---:B------:R-:W-:Y:S01]  /*4960*/  HMMA.16816.F32 R116, R4.reuse, R10, R116 ;  /* 0x0000000a0474723c */ /* 0x040fe20000001874 */
[----:B------:R-:W1:Y:S07]  /*4970*/  LDSM.16.MT88.4 R8, [R238+0x5100] ;  /* 0x00510000ee08783b */ /* 0x000e6e0000004200 */
[C---:B-1----:R-:W-:Y:S08]  /*4980*/  HMMA.16816.F32 R104, R4.reuse, R8, R104 ;  /* 0x000000080468723c */ /* 0x042ff00000001868 */
[C---:B------:R-:W-:Y:S01]  /*4990*/  HMMA.16816.F32 R108, R4.reuse, R10, R108 ;  /* 0x0000000a046c723c */ /* 0x040fe2000000186c */
[----:B------:R-:W1:Y:S07]  /*49a0*/  LDSM.16.MT88.4 R8, [R241+0x5100] ;  /* 0x00510000f108783b */ /* 0x000e6e0000004200 */
[C---:B-1----:R-:W-:Y:S08]  /*49b0*/  HMMA.16816.F32 R112, R4.reuse, R8, R112 ;  /* 0x000000080470723c */ /* 0x042ff00000001870 */
[----:B------:R-:W-:Y:S11]  /*49c0*/  HMMA.16816.F32 R8, R4, R10, R100 ;  /* 0x0000000a0408723c */ /* 0x000ff60000001864 */
[----:B------:R-:W-:Y:S05]  /*49d0*/  @!UPT UIADD3 URZ, URZ, URZ, URZ ;  /* 0x0000003f3f3ff290 */ /* 0x000fea000fffe03f */
[----:B------:R-:W-:Y:S01]  /*49e0*/  MOV R145, R114 ;  /* 0x0000007200917202 */ /* 0x000fe20000000f00 */
[----:B------:R-:W-:Y:S02]  /*49f0*/  IMAD.MOV.U32 R144, RZ, RZ, R115 ;  /* 0x000000ffff907224 */ /* 0x000fe400078e0073 */
[----:B------:R-:W-:Y:S02]  /*4a00*/  IMAD.MOV.U32 R114, RZ, RZ, R138 ;  /* 0x000000ffff727224 */ /* 0x000fe400078e008a */
[----:B------:R-:W-:Y:S02]  /*4a10*/  IMAD.MOV.U32 R115, RZ, RZ, R139 ;  /* 0x000000ffff737224 */ /* 0x000fe400078e008b */
[----:B------:R-:W-:Y:S01]  /*4a20*/  IMAD.MOV.U32 R130, RZ, RZ, R113 ;  /* 0x000000ffff827224 */ /* 0x000fe200078e0071 */
[----:B------:R-:W-:Y:S01]  /*4a30*/  MOV R139, R9 ;  /* 0x00000009008b7202 */ /* 0x000fe20000000f00 */
[----:B------:R-:W-:Y:S02]  /*4a40*/  IMAD.MOV.U32 R138, RZ, RZ, R10 ;  /* 0x000000ffff8a7224 */ /* 0x000fe400078e000a */
[----:B------:R-:W-:-:S02]  /*4a50*/  IMAD.MOV.U32 R137, RZ, RZ, R11 ;  /* 0x000000ffff897224 */ /* 0x000fc400078e000b */
[----:B------:R-:W-:Y:S02]  /*4a60*/  IMAD.MOV.U32 R136, RZ, RZ, R8 ;  /* 0x000000ffff887224 */ /* 0x000fe400078e0008 */
[----:B------:R-:W1:Y:S01]  /*4a70*/  LDSM.16.MT88.4 R8, [R240+0x5100] ;  /* 0x00510000f008783b */ /* 0x000e620000004200 */
[----:B------:R-:W-:Y:S01]  /*4a80*/  IMAD.MOV.U32 R129, RZ, RZ, R112 ;  /* 0x000000ffff817224 */ /* 0x000fe200078e0070 */
[C---:B-1----:R-:W-:Y:S07]  /*4a90*/  HMMA.16816.F32 R120, R4.reuse, R8, R96 ;  /* 0x000000080478723c */ /* 0x042fee0000001860 */
[----:B------:R-:W-:Y:S01]  /*4aa0*/  MOV R98, R114 ;  /* 0x0000007200627202 */ /* 0x000fe20000000f00 */
[----:B------:R-:W-:Y:S01]  /*4ab0*/  IMAD.MOV.U32 R99, RZ, RZ, R115 ;  /* 0x000000ffff637224 */ /* 0x000fe200078e0073 */
[----:B------:R-:W-:Y:S01]  /*4ac0*/  MOV R97, R129 ;  /* 0x0000008100617202 */ /* 0x000fe20000000f00 */
[----:B------:R-:W-:Y:S01]  /*4ad0*/  HMMA.16816.F32 R112, R4, R10, R76 ;  /* 0x0000000a0470723c */ /* 0x000fe2000000184c */
[----:B------:R-:W1:Y:S01]  /*4ae0*/  LDSM.16.MT88.4 R8, [R237+0x7100] ;  /* 0x00710000ed08783b */ /* 0x000e620000004200 */
[----:B------:R-:W-:-:S02]  /*4af0*/  IMAD.MOV.U32 R96, RZ, RZ, R162 ;  /* 0x000000ffff607224 */ /* 0x000fc400078e00a2 */
[----:B------:R-:W-:-:S04]  /*4b00*/  IMAD.MOV.U32 R129, RZ, RZ, R246 ;  /* 0x000000ffff817224 */ /* 0x000fc800078e00f6 */
[C---:B-1----:R-:W-:Y:S07]  /*4b10*/  HMMA.16816.F32 R100, R4.reuse, R8, R68 ;  /* 0x000000080464723c */ /* 0x042fee0000001844 */
[----:B------:R-:W-:Y:S01]  /*4b20*/  IMAD.MOV.U32 R69, RZ, RZ, R98 ;  /* 0x000000ffff457224 */ /* 0x000fe200078e0062 */
[----:B------:R-:W-:Y:S01]  /*4b30*/  HMMA.16816.F32 R76, R4, R10, R60 ;  /* 0x0000000a044c723c */ /* 0x000fe2000000183c */
[----:B------:R-:W1:Y:S01]  /*4b40*/  LDSM.16.MT88.4 R8, [R238+0x7100] ;  /* 0x00710000ee08783b */ /* 0x000e620000004200 */
[----:B------:R-:W-:Y:S01]  /*4b50*/  IMAD.MOV.U32 R68, RZ, RZ, R99 ;  /* 0x000000ffff447224 */ /* 0x000fe200078e0063 */
[----:B------:R-:W-:Y:S01]  /*4b60*/  MOV R99, R131 ;  /* 0x0000008300637202 */ /* 0x000fe20000000f00 */
[----:B------:R-:W-:Y:S01]  /*4b70*/  IMAD.MOV.U32 R98, RZ, RZ, R130 ;  /* 0x000000ffff627224 */ /* 0x000fe200078e0082 */
[----:B------:R-:W-:Y:S01]  /*4b80*/  MOV R131, R245 ;  /* 0x000000f500837202 */ /* 0x000fe20000000f00 */
[----:B------:R-:W-:-:S02]  /*4b90*/  IMAD.MOV.U32 R70, RZ, RZ, R163 ;  /* 0x000000ffff467224 */ /* 0x000fc400078e00a3 */
[----:B------:R-:W-:Y:S02]  /*4ba0*/  IMAD.MOV.U32 R71, RZ, RZ, R244 ;  /* 0x000000ffff477224 */ /* 0x000fe400078e00f4 */
[----:B------:R-:W-:Y:S11]  /*4bb0*/  IMAD.MOV.U32 R130, RZ, RZ, R247 ;  /* 0x000000ffff827224 */ /* 0x000ff600078e00f7 */
[----:B------:R-:W-:Y:S03]  /*4bc0*/  @!UPT UIADD3 URZ, URZ, URZ, URZ ;  /* 0x0000003f3f3ff290 */ /* 0x000fe6000fffe03f */
[----:B------:R-:W-:Y:S01]  /*4bd0*/  IMAD.MOV.U32 R63, RZ, RZ, R76 ;  /* 0x000000ffff3f7224 */ /* 0x000fe200078e004c */
[----:B------:R-:W-:Y:S01]  /*4be0*/  MOV R61, R78 ;  /* 0x0000004e003d7202 */ /* 0x000fe20000000f00 */
[----:B------:R-:W-:Y:S02]  /*4bf0*/  IMAD.MOV.U32 R62, RZ, RZ, R77 ;  /* 0x000000ffff3e7224 */ /* 0x000fe400078e004d */
[----:B------:R-:W-:Y:S01]  /*4c00*/  IMAD.MOV.U32 R60, RZ, RZ, R79 ;  /* 0x000000ffff3c7224 */ /* 0x000fe200078e004f */
        /* <DEDUP_REMOVED lines=14> */
[----:B------:R-:W-:Y:S01]  /*4cf0*/  MOV R57, R60 ;  /* 0x0000003c00397202 */ /* 0x000fe20000000f00 */
[----:B------:R-:W-:Y:S01]  /*4d00*/  IMAD.MOV.U32 R56, RZ, RZ, R61 ;  /* 0x000000ffff387224 */ /* 0x000fe200078e003d */
[----:B------:R-:W-:Y:S02]  /*4d10*/  MOV R61, R139 ;  /* 0x0000008b003d7202 */ /* 0x000fe40000000f00 */
[----:B------:R-:W-:Y:S01]  /*4d20*/  MOV R60, R136 ;  /* 0x00000088003c7202 */ /* 0x000fe20000000f00 */
[C---:B-1----:R-:W-:Y:S07]  /*4d30*/  HMMA.16816.F32 R244, R4.reuse, R8, R44 ;  /* 0x0000000804f4723c */ /* 0x042fee000000182c */
[----:B------:R-:W-:Y:S01]  /*4d40*/  IMAD.MOV.U32 R46, RZ, RZ, R51 ;  /* 0x000000ffff2e7224 */ /* 0x000fe200078e0033 */
[----:B------:R-:W-:Y:S01]  /*4d50*/  HMMA.16816.F32 R160, R4, R10, R36 ;  /* 0x0000000a04a0723c */ /* 0x000fe20000001824 */
[----:B------:R-:W1:Y:S01]  /*4d60*/  LDSM.16.MT88.4 R8, [R240+0x7100] ;  /* 0x00710000f008783b */ /* 0x000e620000004200 */
[----:B------:R-:W-:Y:S01]  /*4d70*/  MOV R47, R50 ;  /* 0x00000032002f7202 */ /* 0x000fe20000000f00 */
[----:B------:R-:W-:Y:S01]  /*4d80*/  IMAD.MOV.U32 R51, RZ, RZ, R62 ;  /* 0x000000ffff337224 */ /* 0x000fe200078e003e */
[----:B------:R-:W-:Y:S01]  /*4d90*/  MOV R50, R63 ;  /* 0x0000003f00327202 */ /* 0x000fe20000000f00 */
[----:B------:R-:W-:-:S02]  /*4da0*/  IMAD.MOV.U32 R62, RZ, RZ, R138 ;  /* 0x000000ffff3e7224 */ /* 0x000fc400078e008a */
[----:B------:R-:W-:Y:S02]  /*4db0*/  IMAD.MOV.U32 R63, RZ, RZ, R137 ;  /* 0x000000ffff3f7224 */ /* 0x000fe400078e0089 */
[----:B------:R-:W2:Y:S11]  /*4dc0*/  LDSM.16.MT88.4 R136, [R240+0x1900] ;  /* 0x00190000f088783b */ /* 0x000eb60000004200 */
[----:B------:R-:W-:Y:S04]  /*4dd0*/  @!UPT UIADD3 URZ, URZ, URZ, URZ ;  /* 0x0000003f3f3ff290 */ /* 0x000fe8000fffe03f */
[----:B------:R-:W-:Y:S01]  /*4de0*/  IMAD.MOV.U32 R39, RZ, RZ, R160 ;  /* 0x000000ffff277224 */ /* 0x000fe200078e00a0 */
[----:B------:R-:W-:Y:S01]  /*4df0*/  MOV R38, R161 ;  /* 0x000000a100267202 */ /* 0x000fe20000000f00 */
[----:B------:R-:W-:Y:S02]  /*4e00*/  IMAD.MOV.U32 R37, RZ, RZ, R162 ;  /* 0x000000ffff257224 */ /* 0x000fe400078e00a2 */
[----:B------:R-:W-:Y:S02]  /*4e10*/  IMAD.MOV.U32 R36, RZ, RZ, R163 ;  /* 0x000000ffff247224 */ /* 0x000fe400078e00a3 */
[----:B------:R-:W3:Y:S01]  /*4e20*/  LDSM.16.MT88.4 R160, [R237+0x1900] ;  /* 0x00190000eda0783b */ /* 0x000ee20000004200 */
[C---:B-1----:R-:W-:Y:S01]  /*4e30*/  HMMA.16816.F32 R24, R4.reuse, R8, R24 ;  /* 0x000000080418723c */ /* 0x042fe20000001818 */
[----:B------:R1:W-:Y:S07]  /*4e40*/  MUFU.EX2 R8, R0 ;  /* 0x0000000000087308 */ /* 0x0003ee0000000800 */
[----:B------:R-:W-:Y:S01]  /*4e50*/  HMMA.16816.F32 R20, R4, R10, R20 ;  /* 0x0000000a0414723c */ /* 0x000fe20000001814 */
[----:B------:R-:W-:Y:S06]  /*4e60*/  MUFU.EX2 R11, R15 ;  /* 0x0000000f000b7308 */ /* 0x000fec0000000800 */
[----:B------:R-:W-:-:S02]  /*4e70*/  FADD.FTZ R5, R179, R178 ;  /* 0x000000b2b3057221 */ /* 0x000fc40000010000 */
[----:B-1----:R-:W-:Y:S01]  /*4e80*/  FADD.FTZ R0, R59, R58 ;  /* 0x0000003a3b007221 */ /* 0x002fe20000010000 */
[----:B------:R-:W-:Y:S01]  /*4e90*/  MUFU.EX2 R10, R14 ;  /* 0x0000000e000a7308 */ /* 0x000fe20000000800 */
[----:B------:R-:W-:Y:S02]  /*4ea0*/  FADD.FTZ R5, R127, R5 ;  /* 0x000000057f057221 */ /* 0x000fe40000010000 */
[----:B------:R-:W-:Y:S02]  /*4eb0*/  FADD.FTZ R0, R70, R0 ;  /* 0x0000000046007221 */ /* 0x000fe40000010000 */
[----:B------:R-:W-:Y:S01]  /*4ec0*/  IMAD.MOV.U32 R70, RZ, RZ, R71 ;  /* 0x000000ffff467224 */ /* 0x000fe200078e0047 */
[----:B------:R-:W-:Y:S01]  /*4ed0*/  MOV R71, R96 ;  /* 0x0000006000477202 */ /* 0x000fe20000000f00 */
[----:B------:R-:W-:Y:S01]  /*4ee0*/  IMAD.MOV.U32 R96, RZ, RZ, R97 ;  /* 0x000000ffff607224 */ /* 0x000fe200078e0061 */
[----:B------:R-:W1:Y:S01]  /*4ef0*/  MUFU.EX2 R9, R13 ;  /* 0x0000000d00097308 */ /* 0x000e620000000800 */
[----:B------:R-:W-:-:S02]  /*4f00*/  FADD.FTZ R4, R129, R0 ;  /* 0x0000000081047221 */ /* 0x000fc40000010000 */
[----:B------:R-:W-:Y:S01]  /*4f10*/  IMAD.MOV.U32 R97, RZ, RZ, R98 ;  /* 0x000000ffff617224 */ /* 0x000fe200078e0062 */
[----:B------:R-:W-:Y:S01]  /*4f20*/  MOV R58, R96 ;  /* 0x00000060003a7202 */ /* 0x000fe20000000f00 */
[----:B------:R-:W-:Y:S02]  /*4f30*/  FADD.FTZ R0, R126, R5 ;  /* 0x000000057e007221 */ /* 0x000fe40000010000 */
[----:B------:R-:W-:Y:S01]  /*4f40*/  IMAD.MOV.U32 R98, RZ, RZ, R99 ;  /* 0x000000ffff627224 */ /* 0x000fe200078e0063 */
[----:B------:R-:W-:Y:S01]  /*4f50*/  MOV R99, R128 ;  /* 0x0000008000637202 */ /* 0x000fe20000000f00 */
[----:B------:R-:W-:Y:S01]  /*4f60*/  FADD.FTZ R4, R252, R4 ;  /* 0x00000004fc047221 */ /* 0x000fe20000010000 */
[----:B------:R4:W-:Y:S01]  /*4f70*/  MUFU.EX2 R7, R18 ;  /* 0x0000001200077308 */ /* 0x0009e20000000800 */
[----:B------:R-:W-:Y:S01]  /*4f80*/  FADD.FTZ R0, R125, R0 ;  /* 0x000000007d007221 */ /* 0x000fe20000010000 */
[----:B------:R-:W-:Y:S01]  /*4f90*/  F2FP.PACK_AB R128, R16, R17 ;  /* 0x000000111080723e */ /* 0x000fe200000000ff */
[----:B------:R-:W-:-:S02]  /*4fa0*/  IMAD.MOV.U32 R5, RZ, RZ, R70 ;  /* 0x000000ffff057224 */ /* 0x000fc400078e0046 */
[----:B------:R-:W-:Y:S01]  /*4fb0*/  IMAD.MOV.U32 R126, RZ, RZ, R71 ;  /* 0x000000ffff7e7224 */ /* 0x000fe200078e0047 */
[----:B------:R-:W-:Y:S01]  /*4fc0*/  MOV R71, R146 ;  /* 0x0000009200477202 */ /* 0x000fe20000000f00 */
[----:B------:R-:W-:Y:S01]  /*4fd0*/  IMAD.MOV.U32 R59, RZ, RZ, R97 ;  /* 0x000000ffff3b7224 */ /* 0x000fe200078e0061 */
[----:B------:R-:W-:Y:S01]  /*4fe0*/  MOV R97, R99 ;  /* 0x0000006300617202 */ /* 0x000fe20000000f00 */
[----:B------:R-:W-:Y:S01]  /*4ff0*/  IMAD.MOV.U32 R70, RZ, RZ, R147 ;  /* 0x000000ffff467224 */ /* 0x000fe200078e0093 */
[----:B------:R-:W5:Y:S01]  /*5000*/  MUFU.EX2 R6, R12 ;  /* 0x0000000c00067308 */ /* 0x000f620000000800 */
[----:B------:R-:W-:Y:S01]  /*5010*/  IMAD.MOV.U32 R125, RZ, RZ, R145 ;  /* 0x000000ffff7d7224 */ /* 0x000fe200078e0091 */
[----:B-1----:R-:W-:Y:S01]  /*5020*/  F2FP.PACK_AB R129, R8, R9 ;  /* 0x000000090881723e */ /* 0x002fe200000000ff */
[----:B------:R-:W-:Y:S01]  /*5030*/  IMAD.MOV.U32 R252, RZ, RZ, R144 ;  /* 0x000000fffffc7224 */ /* 0x000fe200078e0090 */
[----:B------:R-:W-:Y:S01]  /*5040*/  MOV R13, R51 ;  /* 0x00000033000d7202 */ /* 0x000fe20000000f00 */
[----:B------:R-:W-:Y:S01]  /*5050*/  IMAD.MOV.U32 R179, RZ, RZ, R68 ;  /* 0x000000ffffb37224 */ /* 0x000fe200078e0044 */
[----:B------:R-:W1:Y:S01]  /*5060*/  LDSM.16.MT88.4 R144, [R241+0x1900] ;  /* 0x00190000f190783b */ /* 0x000e620000004200 */
[----:B------:R-:W-:Y:S01]  /*5070*/  IMAD.MOV.U32 R127, RZ, RZ, R69 ;  /* 0x000000ffff7f7224 */ /* 0x000fe200078e0045 */
[----:B------:R-:W-:Y:S01]  /*5080*/  MOV R68, R153 ;  /* 0x0000009900447202 */ /* 0x000fe20000000f00 */
[----:B------:R-:W-:-:S02]  /*5090*/  IMAD.MOV.U32 R96, RZ, RZ, R98 ;  /* 0x000000ffff607224 */ /* 0x000fc400078e0062 */
[----:B------:R-:W-:Y:S02]  /*50a0*/  IMAD.MOV.U32 R98, RZ, RZ, R155 ;  /* 0x000000ffff627224 */ /* 0x000fe400078e009b */
[----:B------:R-:W-:Y:S02]  /*50b0*/  IMAD.MOV.U32 R99, RZ, RZ, R154 ;  /* 0x000000ffff637224 */ /* 0x000fe400078e009a */
[----:B------:R-:W-:Y:S02]  /*50c0*/  IMAD.MOV.U32 R69, RZ, RZ, R152 ;  /* 0x000000ffff457224 */ /* 0x000fe400078e0098 */
[----:B------:R-:W1:Y:S01]  /*50d0*/  LDSM.16.MT88.4 R152, [R238+0x1900] ;  /* 0x00190000ee98783b */ /* 0x000e620000004200 */
[----:B----4-:R-:W-:Y:S01]  /*50e0*/  IMAD.MOV.U32 R18, RZ, RZ, R130 ;  /* 0x000000ffff127224 */ /* 0x010fe200078e0082 */
[----:B------:R-:W-:Y:S01]  /*50f0*/  F2FP.PACK_AB R130, R10, R11 ;  /* 0x0000000b0a82723e */ /* 0x000fe200000000ff */
[----:B------:R-:W-:Y:S01]  /*5100*/  IMAD.MOV.U32 R178, RZ, RZ, R131 ;  /* 0x000000ffffb27224 */ /* 0x000fe200078e0083 */
[----:B-----5:R-:W-:Y:S01]  /*5110*/  F2FP.PACK_AB R131, R6, R7 ;  /* 0x000000070683723e */ /* 0x020fe200000000ff */
[----:B------:R-:W-:-:S02]  /*5120*/  IMAD.MOV.U32 R12, RZ, RZ, R50 ;  /* 0x000000ffff0c7224 */ /* 0x000fc400078e0032 */
[----:B------:R-:W-:Y:S02]  /*5130*/  IMAD.MOV.U32 R14, RZ, RZ, R56 ;  /* 0x000000ffff0e7224 */ /* 0x000fe400078e0038 */
[----:B------:R-:W-:Y:S02]  /*5140*/  IMAD.MOV.U32 R15, RZ, RZ, R57 ;  /* 0x000000ffff0f7224 */ /* 0x000fe400078e0039 */
[C---:B--2---:R-:W-:Y:S01]  /*5150*/  HMMA.16816.F32 R140, R128.reuse, R136, R140 ;  /* 0x00000088808c723c */ /* 0x044fe2000000188c */
[----:B------:R-:W-:Y:S02]  /*5160*/  FADD.FTZ R4, R126, R4 ;  /* 0x000000047e047221 */ /* 0x000fe40000010000 */
[----:B------:R-:W-:Y:S02]  /*5170*/  FADD.FTZ R0, R5, R0 ;  /* 0x0000000005007221 */ /* 0x000fe40000010000 */
[----:B------:R-:W-:Y:S02]  /*5180*/  FADD.FTZ R4, R127, R4 ;  /* 0x000000047f047221 */ /* 0x000fe40000010000 */
[----:B------:R-:W-:Y:S01]  /*5190*/  FADD.FTZ R0, R179, R0 ;  /* 0x00000000b3007221 */ /* 0x000fe20000010000 */
[----:B------:R-:W-:Y:S01]  /*51a0*/  HMMA.16816.F32 R136, R128, R138, R52 ;  /* 0x0000008a8088723c */ /* 0x000fe20000001834 */
[----:B------:R-:W-:-:S02]  /*51b0*/  FADD.FTZ R4, R178, R4 ;  /* 0x00000004b2047221 */ /* 0x000fc40000010000 */
[----:B------:R-:W-:Y:S02]  /*51c0*/  FADD.FTZ R0, R18, R0 ;  /* 0x0000000012007221 */ /* 0x000fe40000010000 */
[----:B------:R-:W-:Y:S02]  /*51d0*/  FADD.FTZ R4, R124, R4 ;  /* 0x000000047c047221 */ /* 0x000fe40000010000 */
[----:B------:R-:W-:Y:S01]  /*51e0*/  MOV R54, R58 ;  /* 0x0000003a00367202 */ /* 0x000fe20000000f00 */
[----:B---3--:R-:W-:Y:S01]  /*51f0*/  HMMA.16816.F32 R164, R128, R160, R164 ;  /* 0x000000a080a4723c */ /* 0x008fe200000018a4 */
[----:B------:R-:W-:Y:S02]  /*5200*/  IMAD.MOV.U32 R55, RZ, RZ, R59 ;  /* 0x000000ffff377224 */ /* 0x000fe400078e003b */
[----:B------:R-:W-:Y:S01]  /*5210*/  LDSM.16.MT88.4 R56, [R241+0x3900] ;  /* 0x00390000f138783b */ /* 0x000fe20000004200 */
[----:B------:R-:W-:Y:S02]  /*5220*/  FADD.FTZ R0, R19, R0 ;  /* 0x0000000013007221 */ /* 0x000fe40000010000 */
[----:B------:R-:W-:-:S02]  /*5230*/  FADD.FTZ R4, R134, R4 ;  /* 0x0000000486047221 */ /* 0x000fc40000010000 */
[C---:B-1----:R-:W-:Y:S01]  /*5240*/  HMMA.16816.F32 R148, R128.reuse, R144, R148 ;  /* 0x000000908094723c */ /* 0x042fe20000001894 */
[----:B------:R-:W-:Y:S02]  /*5250*/  FADD.FTZ R0, R132, R0 ;  /* 0x0000000084007221 */ /* 0x000fe40000010000 */
[----:B------:R-:W-:Y:S02]  /*5260*/  FADD.FTZ R5, R135, R4 ;  /* 0x0000000487057221 */ /* 0x000fe40000010000 */
[----:B------:R-:W-:Y:S02]  /*5270*/  FADD.FTZ R4, R133, R0 ;  /* 0x0000000085047221 */ /* 0x000fe40000010000 */
[----:B------:R-:W-:Y:S01]  /*5280*/  FADD.FTZ R0, R177, R5 ;  /* 0x00000005b1007221 */ /* 0x000fe20000010000 */
[----:B------:R-:W-:Y:S01]  /*5290*/  HMMA.16816.F32 R144, R128, R146, R40 ;  /* 0x000000928090723c */ /* 0x000fe20000001828 */
[----:B------:R-:W1:Y:S01]  /*52a0*/  LDSM.16.MT88.4 R40, [R237+0x3900] ;  /* 0x00390000ed28783b */ /* 0x000e620000004200 */
[----:B------:R-:W-:-:S02]  /*52b0*/  FADD.FTZ R4, R176, R4 ;  /* 0x00000004b0047221 */ /* 0x000fc40000010000 */
[----:B------:R-:W-:Y:S02]  /*52c0*/  FADD.FTZ R17, R17, R0 ;  /* 0x0000000011117221 */ /* 0x000fe40000010000 */
[----:B------:R-:W-:Y:S02]  /*52d0*/  FADD.FTZ R9, R9, R4 ;  /* 0x0000000409097221 */ /* 0x000fe40000010000 */
[C---:B------:R-:W-:Y:S01]  /*52e0*/  HMMA.16816.F32 R156, R128.reuse, R152, R156 ;  /* 0x00000098809c723c */ /* 0x040fe2000000189c */
[----:B------:R-:W-:Y:S02]  /*52f0*/  FADD.FTZ R16, R16, R17 ;  /* 0x0000001110107221 */ /* 0x000fe40000010000 */
[----:B------:R-:W-:Y:S02]  /*5300*/  FADD.FTZ R8, R8, R9 ;  /* 0x0000000908087221 */ /* 0x000fe40000010000 */
[----:B------:R-:W-:Y:S02]  /*5310*/  FADD.FTZ R11, R11, R16 ;  /* 0x000000100b0b7221 */ /* 0x000fe40000010000 */
[----:B------:R-:W-:Y:S01]  /*5320*/  FADD.FTZ R7, R7, R8 ;  /* 0x0000000807077221 */ /* 0x000fe20000010000 */
[----:B------:R-:W-:Y:S01]  /*5330*/  HMMA.16816.F32 R152, R128, R154, R32 ;  /* 0x0000009a8098723c */ /* 0x000fe20000001820 */
[----:B------:R-:W-:-:S02]  /*5340*/  FADD.FTZ R4, R10, R11 ;  /* 0x0000000b0a047221 */ /* 0x000fc40000010000 */
[----:B------:R-:W-:-:S04]  /*5350*/  FADD.FTZ R0, R6, R7 ;  /* 0x0000000706007221 */ /* 0x000fc80000010000 */
[----:B------:R-:W-:Y:S01]  /*5360*/  MOV R34, R49 ;  /* 0x0000003100227202 */ /* 0x000fe20000000f00 */
[----:B------:R-:W-:Y:S01]  /*5370*/  IMAD.MOV.U32 R35, RZ, RZ, R48 ;  /* 0x000000ffff237224 */ /* 0x000fe200078e0030 */
[----:B------:R-:W-:Y:S01]  /*5380*/  HMMA.16816.F32 R160, R128, R162, R28 ;  /* 0x000000a280a0723c */ /* 0x000fe2000000181c */
[----:B------:R-:W2:Y:S01]  /*5390*/  LDSM.16.MT88.4 R48, [R238+0x3900] ;  /* 0x00390000ee30783b */ /* 0x000ea20000004200 */
[----:B------:R-:W-:Y:S02]  /*53a0*/  IMAD.MOV.U32 R32, RZ, RZ, R46 ;  /* 0x000000ffff207224 */ /* 0x000fe400078e002e */
[----:B------:R-:W-:Y:S01]  /*53b0*/  IMAD.MOV.U32 R33, RZ, RZ, R47 ;  /* 0x000000ffff217224 */ /* 0x000fe200078e002f */
[----:B------:R-:W-:Y:S02]  /*53c0*/  STL [R1+0x20], R0 ;  /* 0x0000200001007387 */ /* 0x000fe40000100800 */
[----:B------:R-:W-:Y:S01]  /*53d0*/  IMAD.MOV.U32 R28, RZ, RZ, R39 ;  /* 0x000000ffff1c7224 */ /* 0x000fe200078e0027 */
[----:B------:R-:W-:Y:S01]  /*53e0*/  MOV R29, R38 ;  /* 0x00000026001d7202 */ /* 0x000fe20000000f00 */
[----:B------:R-:W-:Y:S01]  /*53f0*/  IMAD.MOV.U32 R30, RZ, RZ, R37 ;  /* 0x000000ffff1e7224 */ /* 0x000fe200078e0025 */
[----:B------:R-:W-:Y:S01]  /*5400*/  STL [R1+0x1c], R4 ;  /* 0x00001c0401007387 */ /* 0x000fe20000100800 */
[----:B------:R-:W-:-:S02]  /*5410*/  IMAD.MOV.U32 R31, RZ, RZ, R36 ;  /* 0x000000ffff1f7224 */ /* 0x000fc400078e0024 */
[C---:B-1----:R-:W-:Y:S01]  /*5420*/  HMMA.16816.F32 R36, R128.reuse, R40, R64 ;  /* 0x000000288024723c */ /* 0x042fe20000001840 */
[----:B------:R-:W1:Y:S07]  /*5430*/  LDSM.16.MT88.4 R64, [R240+0x3900] ;  /* 0x00390000f040783b */ /* 0x000e6e0000004200 */
[C---:B------:R-:W-:Y:S01]  /*5440*/  HMMA.16816.F32 R40, R128.reuse, R42, R72 ;  /* 0x0000002a8028723c */ /* 0x040fe20000001848 */
[----:B------:R-:W3:Y:S07]  /*5450*/  LDSM.16.MT88.4 R72, [R237+0x5900] ;  /* 0x00590000ed48783b */ /* 0x000eee0000004200 */
[C---:B--2---:R-:W-:Y:S01]  /*5460*/  HMMA.16816.F32 R44, R128.reuse, R48, R80 ;  /* 0x00000030802c723c */ /* 0x044fe20000001850 */
[----:B------:R-:W2:Y:S07]  /*5470*/  LDSM.16.MT88.4 R80, [R238+0x5900] ;  /* 0x00590000ee50783b */ /* 0x000eae0000004200 */
[C---:B------:R-:W-:Y:S07]  /*5480*/  HMMA.16816.F32 R48, R128.reuse, R50, R84 ;  /* 0x000000328030723c */ /* 0x040fee0000001854 */
[----:B------:R-:W-:Y:S01]  /*5490*/  IMAD.MOV.U32 R84, RZ, RZ, R54 ;  /* 0x000000ffff547224 */ /* 0x000fe200078e0036 */
[----:B------:R-:W-:Y:S01]  /*54a0*/  MOV R85, R55 ;  /* 0x0000003700557202 */ /* 0x000fe20000000f00 */
[----:B------:R-:W-:Y:S01]  /*54b0*/  IMAD.MOV.U32 R86, RZ, RZ, R125 ;  /* 0x000000ffff567224 */ /* 0x000fe200078e007d */
[----:B------:R-:W-:Y:S01]  /*54c0*/  HMMA.16816.F32 R52, R128, R56, R88 ;  /* 0x000000388034723c */ /* 0x000fe20000001858 */
[----:B------:R-:W4:Y:S01]  /*54d0*/  LDSM.16.MT88.4 R88, [R241+0x5900] ;  /* 0x00590000f158783b */ /* 0x000f220000004200 */
[----:B------:R-:W-:-:S06]  /*54e0*/  IMAD.MOV.U32 R87, RZ, RZ, R252 ;  /* 0x000000ffff577224 */ /* 0x000fcc00078e00fc */
[----:B------:R-:W-:Y:S07]  /*54f0*/  HMMA.16816.F32 R56, R128, R58, R92 ;  /* 0x0000003a8038723c */ /* 0x000fee000000185c */
[----:B------:R-:W-:Y:S01]  /*5500*/  MOV R92, R60 ;  /* 0x0000003c005c7202 */ /* 0x000fe20000000f00 */
[----:B------:R-:W-:Y:S01]  /*5510*/  IMAD.MOV.U32 R93, RZ, RZ, R61 ;  /* 0x000000ffff5d7224 */ /* 0x000fe200078e003d */
[----:B------:R-:W-:Y:S01]  /*5520*/  MOV R95, R63 ;  /* 0x0000003f005f7202 */ /* 0x000fe20000000f00 */
[----:B------:R-:W-:-:S02]  /*5530*/  IMAD.MOV.U32 R94, RZ, RZ, R62 ;  /* 0x000000ffff5e7224 */ /* 0x000fc400078e003e */
[C---:B-1----:R-:W-:Y:S08]  /*5540*/  HMMA.16816.F32 R60, R128.reuse, R64, R68 ;  /* 0x00000040803c723c */ /* 0x042ff00000001844 */
[C---:B---3--:R-:W-:Y:S07]  /*5550*/  HMMA.16816.F32 R68, R128.reuse, R72, R248 ;  /* 0x000000488044723c */ /* 0x048fee00000018f8 */
[----:B------:R-:W-:Y:S01]  /*5560*/  IMAD.MOV.U32 R248, RZ, RZ, R79 ;  /* 0x000000fffff87224 */ /* 0x000fe200078e004f */
[C---:B------:R-:W-:Y:S01]  /*5570*/  HMMA.16816.F32 R64, R128.reuse, R66, R96 ;  /* 0x000000428040723c */ /* 0x040fe20000001860 */
[----:B------:R-:W-:Y:S01]  /*5580*/  IMAD.MOV.U32 R249, RZ, RZ, R78 ;  /* 0x000000fffff97224 */ /* 0x000fe200078e004e */
[----:B------:R-:W-:Y:S01]  /*5590*/  MOV R250, R77 ;  /* 0x0000004d00fa7202 */ /* 0x000fe20000000f00 */
[----:B------:R-:W-:Y:S01]  /*55a0*/  IMAD.MOV.U32 R251, RZ, RZ, R76 ;  /* 0x000000fffffb7224 */ /* 0x000fe200078e004c */
[----:B------:R-:W1:Y:S04]  /*55b0*/  LDSM.16.MT88.4 R96, [R240+0x5900] ;  /* 0x00590000f060783b */ /* 0x000e680000004200 */
[C---:B--2---:R-:W-:Y:S01]  /*55c0*/  HMMA.16816.F32 R76, R128.reuse, R80, R104 ;  /* 0x00000050804c723c */ /* 0x044fe20000001868 */
[----:B------:R-:W2:Y:S07]  /*55d0*/  LDSM.16.MT88.4 R104, [R237+0x7900] ;  /* 0x00790000ed68783b */ /* 0x000eae0000004200 */
[C---:B----4-:R-:W-:Y:S08]  /*55e0*/  HMMA.16816.F32 R84, R128.reuse, R88, R84 ;  /* 0x000000588054723c */ /* 0x050ff00000001854 */
[C---:B------:R-:W-:Y:S08]  /*55f0*/  HMMA.16816.F32 R88, R128.reuse, R90, R92 ;  /* 0x0000005a8058723c */ /* 0x040ff0000000185c */
[C---:B------:R-:W-:Y:S08]  /*5600*/  HMMA.16816.F32 R72, R128.reuse, R74, R116 ;  /* 0x0000004a8048723c */ /* 0x040ff00000001874 */
[C---:B------:R-:W-:Y:S08]  /*5610*/  HMMA.16816.F32 R80, R128.reuse, R82, R108 ;  /* 0x000000528050723c */ /* 0x040ff0000000186c */
[C---:B-1----:R-:W-:Y:S01]  /*5620*/  HMMA.16816.F32 R92, R128.reuse, R96, R120 ;  /* 0x00000060805c723c */ /* 0x042fe20000001878 */
[----:B------:R-:W1:Y:S07]  /*5630*/  LDSM.16.MT88.4 R120, [R241+0x7900] ;  /* 0x00790000f178783b */ /* 0x000e6e0000004200 */
[C---:B------:R-:W-:Y:S01]  /*5640*/  HMMA.16816.F32 R96, R128.reuse, R98, R112 ;  /* 0x000000628060723c */ /* 0x040fe20000001870 */
[----:B------:R-:W3:Y:S07]  /*5650*/  LDSM.16.MT88.4 R112, [R238+0x7900] ;  /* 0x00790000ee70783b */ /* 0x000eee0000004200 */
[C---:B--2---:R-:W-:Y:S08]  /*5660*/  HMMA.16816.F32 R100, R128.reuse, R104, R100 ;  /* 0x000000688064723c */ /* 0x044ff00000001864 */
[C---:B------:R-:W-:Y:S01]  /*5670*/  HMMA.16816.F32 R104, R128.reuse, R106, R12 ;  /* 0x0000006a8068723c */ /* 0x040fe2000000180c */
[----:B------:R-:W2:Y:S07]  /*5680*/  LDSM.16.MT88.4 R12, [R240+0x7900] ;  /* 0x00790000f00c783b */ /* 0x000eae0000004200 */
[C---:B-1----:R-:W-:Y:S08]  /*5690*/  HMMA.16816.F32 R116, R128.reuse, R120, R244 ;  /* 0x000000788074723c */ /* 0x042ff000000018f4 */
[C---:B---3--:R-:W-:Y:S08]  /*56a0*/  HMMA.16816.F32 R108, R128.reuse, R112, R248 ;  /* 0x00000070806c723c */ /* 0x048ff000000018f8 */
[C---:B------:R-:W-:Y:S08]  /*56b0*/  HMMA.16816.F32 R112, R128.reuse, R114, R32 ;  /* 0x000000728070723c */ /* 0x040ff00000001820 */
[C---:B------:R-:W-:Y:S08]  /*56c0*/  HMMA.16816.F32 R120, R128.reuse, R122, R28 ;  /* 0x0000007a8078723c */ /* 0x040ff0000000181c */
[C---:B--2---:R-:W-:Y:S08]  /*56d0*/  HMMA.16816.F32 R124, R128.reuse, R12, R24 ;  /* 0x0000000c807c723c */ /* 0x044ff00000001818 */
[----:B------:R-:W-:Y:S01]  /*56e0*/  HMMA.16816.F32 R128, R128, R14, R20 ;  /* 0x0000000e8080723c */ /* 0x000fe20000001814 */
[----:B------:R-:W-:Y:S07]  /*56f0*/  @!P0 BRA `(.L_x_4) ;  /* 0x00003ea000008947 */ /* 0x000fee0003800000 */
[----:B------:R-:W2:Y:S04]  /*5700*/  LDL.64 R28, [R1+0x60] ;  /* 0x00006000011c7983 */ /* 0x000ea80000100a00 */
[----:B------:R-:W3:Y:S04]  /*5710*/  LDL R18, [R1+0x54] ;  /* 0x0000540001127983 */ /* 0x000ee80000100800 */
[----:B------:R-:W4:Y:S04]  /*5720*/  LDL.64 R30, [R1+0x68] ;  /* 0x00006800011e7983 */ /* 0x000f280000100a00 */
[----:B------:R-:W5:Y:S01]  /*5730*/  LDL.64 R178, [R1+0x58] ;  /* 0x0000580001b27983 */ /* 0x000f620000100a00 */
[----:B------:R-:W-:Y:S01]  /*5740*/  IMAD.MOV.U32 R0, RZ, RZ, R3 ;  /* 0x000000ffff007224 */ /* 0x000fe200078e0003 */
[C---:B------:R-:W-:Y:S01]  /*5750*/  IADD3 R4, R243.reuse, 0x800, RZ ;  /* 0x00000800f3047810 */ /* 0x040fe20007ffe0ff */
[----:B------:R-:W-:Y:S01]  /*5760*/  IMAD.MOV.U32 R132, RZ, RZ, R2 ;  /* 0x000000ffff847224 */ /* 0x000fe200078e0002 */
[C---:B------:R-:W-:Y:S01]  /*5770*/  IADD3 R3, R243.reuse, 0x1000, RZ ;  /* 0x00001000f3037810 */ /* 0x040fe20007ffe0ff */
[----:B------:R-:W-:Y:S01]  /*5780*/  UMOV UR16, UR14 ;  /* 0x0000000e00107c82 */ /* 0x000fe20008000000 */
[C---:B------:R-:W-:Y:S01]  /*5790*/  IADD3 R2, R243.reuse, 0x1800, RZ ;  /* 0x00001800f3027810 */ /* 0x040fe20007ffe0ff */
[----:B------:R1:W-:Y:S01]  /*57a0*/  STL [R1+0x14], R4 ;  /* 0x0000140401007387 */ /* 0x0003e20000100800 */
[----:B------:R-:W-:Y:S01]  /*57b0*/  IADD3 R252, R243, 0x3800, RZ ;  /* 0x00003800f3fc7810 */ /* 0x000fe20007ffe0ff */
[----:B------:R-:W-:-:S02]  /*57c0*/  ULDC.64 UR6, c[0x0][0x208] ;  /* 0x0000820000067ab9 */ /* 0x000fc40000000a00 */
[----:B------:R1:W-:Y:S01]  /*57d0*/  STL [R1+0x10], R3 ;  /* 0x0000100301007387 */ /* 0x0003e20000100800 */
[C---:B------:R-:W-:Y:S01]  /*57e0*/  IADD3 R251, R243.reuse, 0x4000, RZ ;  /* 0x00004000f3fb7810 */ /* 0x040fe20007ffe0ff */
[----:B------:R-:W-:Y:S02]  /*57f0*/  ULDC.64 UR4, c[0x0][0x1e0] ;  /* 0x0000780000047ab9 */ /* 0x000fe40000000a00 */
[----:B------:R1:W-:Y:S02]  /*5800*/  STL [R1+0xc], R2 ;  /* 0x00000c0201007387 */ /* 0x0003e40000100800 */
[C---:B-1----:R-:W-:Y:S02]  /*5810*/  IADD3 R4, R243.reuse, 0x2000, RZ ;  /* 0x00002000f3047810 */ /* 0x042fe40007ffe0ff */
[----:B------:R-:W-:-:S03]  /*5820*/  IADD3 R3, R243, 0x2800, RZ ;  /* 0x00002800f3037810 */ /* 0x000fc60007ffe0ff */
[----:B------:R-:W-:Y:S01]  /*5830*/  STL [R1+0x8], R4 ;  /* 0x0000080401007387 */ /* 0x000fe20000100800 */
[----:B------:R-:W-:-:S03]  /*5840*/  IADD3 R2, R243, 0x3000, RZ ;  /* 0x00003000f3027810 */ /* 0x000fc60007ffe0ff */
[----:B------:R-:W-:Y:S04]  /*5850*/  STL [R1+0x4], R3 ;  /* 0x0000040301007387 */ /* 0x000fe80000100800 */
[----:B------:R2:W-:Y:S01]  /*5860*/  STL [R1], R2 ;  /* 0x0000000201007387 */ /* 0x0005e20000100800 */
[C---:B------:R-:W-:Y:S02]  /*5870*/  IADD3 R250, R243.reuse, 0x4800, RZ ;  /* 0x00004800f3fa7810 */ /* 0x040fe40007ffe0ff */
[C---:B------:R-:W-:Y:S02]  /*5880*/  IADD3 R249, R243.reuse, 0x5000, RZ ;  /* 0x00005000f3f97810 */ /* 0x040fe40007ffe0ff */
[C---:B------:R-:W-:Y:S02]  /*5890*/  IADD3 R248, R243.reuse, 0x5800, RZ ;  /* 0x00005800f3f87810 */ /* 0x040fe40007ffe0ff */
[----:B------:R-:W-:-:S02]  /*58a0*/  IADD3 R247, R243, 0x6000, RZ ;  /* 0x00006000f3f77810 */ /* 0x000fc40007ffe0ff */
[C---:B------:R-:W-:Y:S02]  /*58b0*/  IADD3 R246, R243.reuse, 0x6800, RZ ;  /* 0x00006800f3f67810 */ /* 0x040fe40007ffe0ff */
[C---:B------:R-:W-:Y:S02]  /*58c0*/  IADD3 R245, R243.reuse, 0x7000, RZ ;  /* 0x00007000f3f57810 */ /* 0x040fe40007ffe0ff */
[----:B------:R-:W-:Y:S02]  /*58d0*/  IADD3 R244, R243, 0x7800, RZ ;  /* 0x00007800f3f47810 */ /* 0x000fe40007ffe0ff */
[C---:B--2---:R-:W-:Y:S02]  /*58e0*/  IADD3 R2, P2, R28.reuse, 0x40, RZ ;  /* 0x000000401c027810 */ /* 0x044fe40007f5e0ff */
[----:B------:R-:W-:-:S03]  /*58f0*/  IADD3 R3, P1, R28, 0x80, RZ ;  /* 0x000000801c037810 */ /* 0x000fc60007f3e0ff */
[----:B------:R1:W-:Y:S01]  /*5900*/  STL [R1+0x50], R2 ;  /* 0x0000500201007387 */ /* 0x0003e20000100800 */
[----:B---3--:R-:W-:-:S03]  /*5910*/  IMAD.X R4, RZ, RZ, R18, P2 ;  /* 0x000000ffff047224 */ /* 0x008fc600010e0612 */
[----:B------:R4:W-:Y:S01]  /*5920*/  STL [R1+0x48], R3 ;  /* 0x0000480301007387 */ /* 0x0009e20000100800 */
[----:B-1----:R-:W-:Y:S02]  /*5930*/  IADD3 R2, P0, R28, 0xc0, RZ ;  /* 0x000000c01c027810 */ /* 0x002fe40007f1e0ff */
[----:B----4-:R-:W-:-:S03]  /*5940*/  IADD3 R3, P2, R30, 0x40, RZ ;  /* 0x000000401e037810 */ /* 0x010fc60007f5e0ff */
[----:B------:R1:W-:Y:S04]  /*5950*/  STL [R1+0x40], R2 ;  /* 0x0000400201007387 */ /* 0x0003e80000100800 */
[----:B------:R2:W-:Y:S04]  /*5960*/  STL [R1+0x4c], R4 ;  /* 0x00004c0401007387 */ /* 0x0005e80000100800 */
[----:B------:R3:W-:Y:S01]  /*5970*/  STL [R1+0x38], R3 ;  /* 0x0000380301007387 */ /* 0x0007e20000100800 */
[----:B-1----:R-:W-:Y:S01]  /*5980*/  IMAD.X R2, RZ, RZ, R18, P1 ;  /* 0x000000ffff027224 */ /* 0x002fe200008e0612 */
[----:B--2---:R-:W-:-:S04]  /*5990*/  IADD3 R4, P1, R30, 0x80, RZ ;  /* 0x000000801e047810 */ /* 0x004fc80007f3e0ff */
[----:B------:R1:W-:Y:S01]  /*59a0*/  STL [R1+0x44], R2 ;  /* 0x0000440201007387 */ /* 0x0003e20000100800 */
[----:B---3--:R-:W-:-:S03]  /*59b0*/  IMAD.X R3, RZ, RZ, R18, P0 ;  /* 0x000000ffff037224 */ /* 0x008fc600000e0612 */
[----:B------:R5:W-:Y:S04]  /*59c0*/  STL [R1+0x30], R4 ;  /* 0x0000300401007387 */ /* 0x000be80000100800 */
[----:B------:R2:W-:Y:S01]  /*59d0*/  STL [R1+0x3c], R3 ;  /* 0x00003c0301007387 */ /* 0x0005e20000100800 */
[----:B-1----:R-:W-:Y:S01]  /*59e0*/  IADD3 R2, P0, R30, 0xc0, RZ ;  /* 0x000000c01e027810 */ /* 0x002fe20007f1e0ff */
[----:B-----5:R-:W-:-:S04]  /*59f0*/  IMAD.X R4, RZ, RZ, R179, P2 ;  /* 0x000000ffff047224 */ /* 0x020fc800010e06b3 */
[----:B------:R1:W-:Y:S01]  /*5a00*/  STL [R1+0x28], R2 ;  /* 0x0000280201007387 */ /* 0x0003e20000100800 */
[----:B--2---:R-:W-:-:S03]  /*5a10*/  IMAD.X R3, RZ, RZ, R179, P1 ;  /* 0x000000ffff037224 */ /* 0x004fc600008e06b3 */
[----:B------:R2:W-:Y:S04]  /*5a20*/  STL [R1+0x34], R4 ;  /* 0x0000340401007387 */ /* 0x0005e80000100800 */
[----:B------:R2:W-:Y:S01]  /*5a30*/  STL [R1+0x2c], R3 ;  /* 0x00002c0301007387 */ /* 0x0005e20000100800 */
[----:B-1----:R-:W-:-:S05]  /*5a40*/  IMAD.X R2, RZ, RZ, R179, P0 ;  /* 0x000000ffff027224 */ /* 0x002fca00000e06b3 */
[----:B------:R2:W-:Y:S02]  /*5a50*/  STL [R1+0x24], R2 ;  /* 0x0000240201007387 */ /* 0x0005e40000100800 */
.L_x_5:
[----:B------:R-:W3:Y:S01]  /*5a60*/  LDL R133, [R1+0x14] ;  /* 0x0000140001857983 */ /* 0x000ee20000100800 */
[----:B------:R-:W-:Y:S04]  /*5a70*/  DEPBAR.LE SB0, 0x0 ;  /* 0x000080000000791a */ /* 0x000fe80000000000 */
[----:B------:R-:W-:Y:S01]  /*5a80*/  BAR.SYNC.DEFER_BLOCKING 0x0 ;  /* 0x0000000000007b1d */ /* 0x000fe20000010000 */
[----:B------:R-:W-:Y:S02]  /*5a90*/  USHF.R.S32.HI UR14, URZ, 0x1f, UR16 ;  /* 0x0000001f3f0e7899 */ /* 0x000fe40008011410 */
[----:B------:R-:W-:Y:S02]  /*5aa0*/  UIMAD.WIDE.U32 UR18, UR16, UR6, URZ ;  /* 0x00000006101272a5 */ /* 0x000fe4000f8e003f */
[----:B------:R-:W-:Y:S02]  /*5ab0*/  UIMAD UR14, UR14, UR6, URZ ;  /* 0x000000060e0e72a4 */ /* 0x000fe4000f8e023f */
[----:B------:R-:W-:Y:S02]  /*5ac0*/  USHF.L.U32 UR15, UR18, 0x6, URZ ;  /* 0x00000006120f7899 */ /* 0x000fe4000800063f */
[----:B------:R-:W-:Y:S04]  /*5ad0*/  UIMAD UR14, UR16, UR7, UR14 ;  /* 0x00000007100e72a4 */ /* 0x000fe8000f8e020e */
[----:B------:R-:W-:Y:S04]  /*5ae0*/  UIADD3 UR14, UR19, UR14, URZ ;  /* 0x0000000e130e7290 */ /* 0x000fe8000fffe03f */
[----:B------:R-:W-:Y:S01]  /*5af0*/  USHF.L.U64.HI UR14, UR18, 0x6, UR14 ;  /* 0x00000006120e7899 */ /* 0x000fe2000801020e */
[----:B------:R-:W1:Y:S05]  /*5b00*/  LDSM.16.M88.4 R8, [R236+0x10100] ;  /* 0x01010000ec08783b */ /* 0x000e6a0000000200 */
[----:B--2---:R-:W2:Y:S05]  /*5b10*/  LDL R3, [R1+0x10] ;  /* 0x0000100001037983 */ /* 0x004eaa0000100800 */
[----:B------:R-:W4:Y:S05]  /*5b20*/  LDL R2, [R1+0xc] ;  /* 0x00000c0001027983 */ /* 0x000f2a0000100800 */
[----:B------:R-:W-:Y:S05]  /*5b30*/  STL [R1+0xc8], R237 ;  /* 0x0000c8ed01007387 */ /* 0x000fea0000100800 */
[----:B------:R-:W-:Y:S05]  /*5b40*/  STL [R1+0xc4], R238 ;  /* 0x0000c4ee01007387 */ /* 0x000fea0000100800 */
[----:B------:R-:W-:Y:S05]  /*5b50*/  STL [R1+0xc0], R241 ;  /* 0x0000c0f101007387 */ /* 0x000fea0000100800 */
[----:B------:R1:W-:Y:S05]  /*5b60*/  STL [R1+0xbc], R240 ;  /* 0x0000bcf001007387 */ /* 0x0003ea0000100800 */
[----:B------:R-:W1:Y:S02]  /*5b70*/  LDSM.16.M88.4 R16, [R236+0x10900] ;  /* 0x01090000ec10783b */ /* 0x000e640000000200 */
[C---:B-1---5:R-:W-:Y:S03]  /*5b80*/  HMMA.16816.F32 R4, R168.reuse, R8, RZ ;  /* 0x00000008a804723c */ /* 0x062fe600000018ff */
[----:B------:R-:W1:Y:S05]  /*5b90*/  LDSM.16.M88.4 R24, [R236+0x11100] ;  /* 0x01110000ec18783b */ /* 0x000e6a0000000200 */
[----:B------:R-:W1:Y:S01]  /*5ba0*/  LDSM.16.M88.4 R32, [R236+0x11900] ;  /* 0x01190000ec20783b */ /* 0x000e620000000200 */
[C---:B------:R-:W-:Y:S04]  /*5bb0*/  HMMA.16816.F32 R8, R168.reuse, R10, RZ ;  /* 0x0000000aa808723c */ /* 0x040fe800000018ff */
[----:B------:R-:W1:Y:S05]  /*5bc0*/  LDSM.16.M88.4 R176, [R243] ;  /* 0x00000000f3b0783b */ /* 0x000e6a0000000200 */
[----:B------:R-:W4:Y:S05]  /*5bd0*/  LDL.64 R240, [R1+0x60] ;  /* 0x0000600001f07983 */ /* 0x000f2a0000100a00 */
[----:B------:R-:W-:Y:S05]  /*5be0*/  STL [R1+0x70], R243 ;  /* 0x000070f301007387 */ /* 0x000fea0000100800 */
[----:B------:R-:W-:Y:S05]  /*5bf0*/  STL [R1+0x80], R168 ;  /* 0x000080a801007387 */ /* 0x000fea0000100800 */
[----:B------:R-:W-:Y:S01]  /*5c00*/  STL [R1+0x7c], R169 ;  /* 0x00007ca901007387 */ /* 0x000fe20000100800 */
[C---:B------:R-:W-:Y:S04]  /*5c10*/  HMMA.16816.F32 R12, R168.reuse, R16, RZ ;  /* 0x00000010a80c723c */ /* 0x040fe800000018ff */
[----:B------:R-:W-:Y:S05]  /*5c20*/  STL [R1+0x78], R170 ;  /* 0x000078aa01007387 */ /* 0x000fea0000100800 */
[----:B------:R1:W-:Y:S01]  /*5c30*/  STL [R1+0x74], R171 ;  /* 0x000074ab01007387 */ /* 0x0003e20000100800 */
[C---:B------:R-:W-:Y:S04]  /*5c40*/  HMMA.16816.F32 R16, R168.reuse, R18, RZ ;  /* 0x00000012a810723c */ /* 0x040fe800000018ff */
[----:B------:R-:W4:Y:S04]  /*5c50*/  LDL R237, [R1+0x54] ;  /* 0x0000540001ed7983 */ /* 0x000f280000100800 */
[C---:B-1----:R-:W-:Y:S01]  /*5c60*/  HMMA.16816.F32 R20, R168.reuse, R24, RZ ;  /* 0x00000018a814723c */ /* 0x042fe200000018ff */
[----:B------:R-:W4:Y:S05]  /*5c70*/  LDL R238, [R1+0x18] ;  /* 0x0000180001ee7983 */ /* 0x000f2a0000100800 */
[----:B------:R-:W4:Y:S02]  /*5c80*/  LDL R135, [R1+0x40] ;  /* 0x0000400001877983 */ /* 0x000f240000100800 */
[C---:B------:R-:W-:Y:S03]  /*5c90*/  HMMA.16816.F32 R24, R168.reuse, R26, RZ ;  /* 0x0000001aa818723c */ /* 0x040fe600000018ff */
[----:B------:R-:W4:Y:S05]  /*5ca0*/  LDL R134, [R1+0x3c] ;  /* 0x00003c0001867983 */ /* 0x000f2a0000100800 */
[C---:B------:R-:W-:Y:S08]  /*5cb0*/  HMMA.16816.F32 R28, R168.reuse, R32, RZ ;  /* 0x00000020a81c723c */ /* 0x040ff000000018ff */
[----:B------:R-:W-:Y:S01]  /*5cc0*/  HMMA.16816.F32 R32, R168, R34, RZ ;  /* 0x00000022a820723c */ /* 0x000fe200000018ff */
[----:B------:R-:W4:Y:S05]  /*5cd0*/  LDL R171, [R1+0x50] ;  /* 0x0000500001ab7983 */ /* 0x000f2a0000100800 */
[----:B------:R-:W4:Y:S02]  /*5ce0*/  LDL R170, [R1+0x4c] ;  /* 0x00004c0001aa7983 */ /* 0x000f240000100800 */
[C---:B------:R-:W-:Y:S03]  /*5cf0*/  HMMA.16816.F32 R4, R172.reuse, R176, R4 ;  /* 0x000000b0ac04723c */ /* 0x040fe60000001804 */
[----:B------:R-:W4:Y:S05]  /*5d00*/  LDL R169, [R1+0x48] ;  /* 0x0000480001a97983 */ /* 0x000f2a0000100800 */
[C---:B------:R-:W-:Y:S01]  /*5d10*/  HMMA.16816.F32 R8, R172.reuse, R178, R8 ;  /* 0x000000b2ac08723c */ /* 0x040fe20000001808 */
[----:B------:R-:W4:Y:S05]  /*5d20*/  LDL R168, [R1+0x44] ;  /* 0x0000440001a87983 */ /* 0x000f2a0000100800 */
[----:B------:R-:W-:Y:S05]  /*5d30*/  STL [R1+0x90], R172 ;  /* 0x000090ac01007387 */ /* 0x000fea0000100800 */
[----:B------:R-:W-:Y:S05]  /*5d40*/  STL [R1+0x8c], R173 ;  /* 0x00008cad01007387 */ /* 0x000fea0000100800 */
[----:B------:R-:W-:Y:S05]  /*5d50*/  STL [R1+0x88], R174 ;  /* 0x000088ae01007387 */ /* 0x000fea0000100800 */
[----:B------:R-:W-:Y:S05]  /*5d60*/  STL [R1+0x84], R175 ;  /* 0x000084af01007387 */ /* 0x000fea0000100800 */
[----:B---3--:R-:W1:Y:S02]  /*5d70*/  LDSM.16.M88.4 R176, [R133] ;  /* 0x0000000085b0783b */ /* 0x008e640000000200 */
[C---:B-1----:R-:W-:Y:S08]  /*5d80*/  HMMA.16816.F32 R12, R172.reuse, R176, R12 ;  /* 0x000000b0ac0c723c */ /* 0x042ff0000000180c */
[C---:B------:R-:W-:Y:S01]  /*5d90*/  HMMA.16816.F32 R16, R172.reuse, R178, R16 ;  /* 0x000000b2ac10723c */ /* 0x040fe20000001810 */
[----:B--2---:R4:W1:Y:S03]  /*5da0*/  LDSM.16.M88.4 R176, [R3] ;  /* 0x0000000003b0783b */ /* 0x0048660000000200 */
[----:B----4-:R-:W-:Y:S04]  /*5db0*/  IADD3 R3, P1, R240, UR15, RZ ;  /* 0x0000000ff0037c10 */ /* 0x010fe8000ff3e0ff */
[C---:B-1----:R-:W-:Y:S08]  /*5dc0*/  HMMA.16816.F32 R20, R172.reuse, R176, R20 ;  /* 0x000000b0ac14723c */ /* 0x042ff00000001814 */
[C---:B------:R-:W-:Y:S01]  /*5dd0*/  HMMA.16816.F32 R24, R172.reuse, R178, R24 ;  /* 0x000000b2ac18723c */ /* 0x040fe20000001818 */
[----:B------:R1:W2:Y:S03]  /*5de0*/  LDSM.16.M88.4 R176, [R2] ;  /* 0x0000000002b0783b */ /* 0x0002a60000000200 */
[----:B------:R-:W-:Y:S02]  /*5df0*/  IADD3.X R133, R237, UR14, RZ, P1, !PT ;  /* 0x0000000eed857c10 */ /* 0x000fe40008ffe4ff */
[C---:B-1----:R-:W-:Y:S06]  /*5e00*/  LEA R2, P0, R3.reuse, c[0x0][0x1f8], 0x1 ;  /* 0x00007e0003027a11 */ /* 0x042fec00078008ff */
[----:B------:R-:W-:Y:S05]  /*5e10*/  LEA.HI.X R3, R3, c[0x0][0x1fc], R133, 0x1, P0 ;  /* 0x00007f0003037a11 */ /* 0x000fea00000f0c85 */
[----:B------:R-:W-:Y:S01]  /*5e20*/  @!PT LDS RZ, [RZ] ;  /* 0x00000000fffff984 */ /* 0x000fe20000000800 */
[----:B------:R-:W-:Y:S01]  /*5e30*/  @!PT LDS RZ, [RZ] ;  /* 0x00000000fffff984 */ /* 0x000fe20000000800 */
[----:B------:R-:W-:Y:S01]  /*5e40*/  @!PT LDS RZ, [RZ] ;  /* 0x00000000fffff984 */ /* 0x000fe20000000800 */
[----:B------:R1:W-:Y:S01]  /*5e50*/  LDGSTS.E.BYPASS.LTC128B.128 [R238+0x100], [R2.64], !P6 ;  /* 0x0010000002ee7fae */ /* 0x0003e2000f101d4c */
[C---:B--2---:R-:W-:Y:S08]  /*5e60*/  HMMA.16816.F32 R28, R172.reuse, R176, R28 ;  /* 0x000000b0ac1c723c */ /* 0x044ff0000000181c */
[----:B------:R-:W-:Y:S04]  /*5e70*/  HMMA.16816.F32 R32, R172, R178, R32 ;  /* 0x000000b2ac20723c */ /* 0x000fe80000001820 */
[----:B-1----:R-:W-:Y:S04]  /*5e80*/  IADD3 R3, P1, R171, UR15, RZ ;  /* 0x0000000fab037c10 */ /* 0x002fe8000ff3e0ff */
[C---:B------:R-:W-:Y:S04]  /*5e90*/  LEA R2, P0, R3.reuse, c[0x0][0x1f8], 0x1 ;  /* 0x00007e0003027a11 */ /* 0x040fe800078008ff */
[----:B------:R-:W-:Y:S04]  /*5ea0*/  IADD3.X R133, R170, UR14, RZ, P1, !PT ;  /* 0x0000000eaa857c10 */ /* 0x000fe80008ffe4ff */
[----:B------:R-:W-:Y:S05]  /*5eb0*/  LEA.HI.X R3, R3, c[0x0][0x1fc], R133, 0x1, P0 ;  /* 0x00007f0003037a11 */ /* 0x000fea00000f0c85 */
[----:B------:R1:W-:Y:S02]  /*5ec0*/  LDGSTS.E.BYPASS.LTC128B.128 [R238+0x2100], [R2.64], !P5 ;  /* 0x0210000002ee7fae */ /* 0x0003e4000e901d4c */
[----:B-1----:R-:W-:Y:S04]  /*5ed0*/  IADD3 R3, P1, R169, UR15, RZ ;  /* 0x0000000fa9037c10 */ /* 0x002fe8000ff3e0ff */
[C---:B------:R-:W-:Y:S02]  /*5ee0*/  LEA R2, P0, R3.reuse, c[0x0][0x1f8], 0x1 ;  /* 0x00007e0003027a11 */ /* 0x040fe400078008ff */
[----:B------:R-:W-:Y:S04]  /*5ef0*/  IADD3.X R133, R168, UR14, RZ, P1, !PT ;  /* 0x0000000ea8857c10 */ /* 0x000fe80008ffe4ff */
[----:B------:R-:W-:Y:S05]  /*5f00*/  LEA.HI.X R3, R3, c[0x0][0x1fc], R133, 0x1, P0 ;  /* 0x00007f0003037a11 */ /* 0x000fea00000f0c85 */
[----:B------:R1:W-:Y:S02]  /*5f10*/  LDGSTS.E.BYPASS.LTC128B.128 [R238+0x4100], [R2.64], !P4 ;  /* 0x0410000002ee7fae */ /* 0x0003e4000e101d4c */
[----:B-1----:R-:W-:Y:S01]  /*5f20*/  IADD3 R3, P1, R135, UR15, RZ ;  /* 0x0000000f87037c10 */ /* 0x002fe2000ff3e0ff */
[----:B------:R-:W-:Y:S03]  /*5f30*/  ULEA UR15, UP0, UR6, UR15, 0x5 ;  /* 0x0000000f060f7291 */ /* 0x000fe6000f80283f */
[C---:B------:R-:W-:Y:S02]  /*5f40*/  LEA R2, P0, R3.reuse, c[0x0][0x1f8], 0x1 ;  /* 0x00007e0003027a11 */ /* 0x040fe400078008ff */
[----:B------:R-:W-:Y:S01]  /*5f50*/  IADD3.X R133, R134, UR14, RZ, P1, !PT ;  /* 0x0000000e86857c10 */ /* 0x000fe20008ffe4ff */
[----:B------:R-:W-:Y:S02]  /*5f60*/  ULEA.HI.X UR14, UR6, UR14, UR7, 0x5, UP0 ;  /* 0x0000000e060e7291 */ /* 0x000fe400080f2c07 */
[----:B------:R-:W-:Y:S01]  /*5f70*/  UISETP.GT.AND UP0, UPT, UR16, UR8, UPT ;  /* 0x000000081000728c */ /* 0x000fe2000bf04270 */
[----:B------:R-:W-:Y:S01]  /*5f80*/  LEA.HI.X R3, R3, c[0x0][0x1fc], R133, 0x1, P0 ;  /* 0x00007f0003037a11 */ /* 0x000fe200000f0c85 */
[----:B------:R-:W-:Y:S04]  /*5f90*/  UIADD3 UR16, UR16, -0x1, URZ ;  /* 0xffffffff10107890 */ /* 0x000fe8000fffe03f */
[----:B------:R1:W-:Y:S05]  /*5fa0*/  LDGSTS.E.BYPASS.LTC128B.128 [R238+0x6100], [R2.64], !P3 ;  /* 0x0610000002ee7fae */ /* 0x0003ea000d901d4c */
[----:B------:R-:W-:Y:S01]  /*5fb0*/  @UP0 UIMAD.WIDE.U32 UR18, UR16, UR4, URZ ;  /* 0x00000004101202a5 */ /* 0x000fe2000f8e003f */
[----:B-1----:R-:W-:Y:S04]  /*5fc0*/  IADD3 R3, P1, R240, UR15, RZ ;  /* 0x0000000ff0037c10 */ /* 0x002fe8000ff3e0ff */
[----:B------:R-:W-:Y:S02]  /*5fd0*/  LEA R2, P0, R3, c[0x0][0x1f8], 0x1 ;  /* 0x00007e0003027a11 */ /* 0x000fe400078008ff */
        /* <DEDUP_REMOVED lines=8> */
[----:B-1----:R-:W-:Y:S04]  /*6060*/  IADD3 R3, P1, R169, UR15, RZ ;  /* 0x0000000fa9037c10 */ /* 0x002fe8000ff3e0ff */
[C---:B------:R-:W-:Y:S02]  /*6070*/  LEA R2, P0, R3.reuse, c[0x0][0x1f8], 0x1 ;  /* 0x00007e0003027a11 */ /* 0x040fe400078008ff */
[----:B------:R-:W-:Y:S02]  /*6080*/  IADD3.X R133, R168, UR14, RZ, P1, !PT ;  /* 0x0000000ea8857c10 */ /* 0x000fe40008ffe4ff */
[----:B------:R-:W2:Y:S02]  /*6090*/  LDL R168, [R1+0x8] ;  /* 0x0000080001a87983 */ /* 0x000ea40000100800 */
[----:B------:R-:W-:Y:S05]  /*60a0*/  LEA.HI.X R3, R3, c[0x0][0x1fc], R133, 0x1, P0 ;  /* 0x00007f0003037a11 */ /* 0x000fea00000f0c85 */
[----:B------:R1:W-:Y:S02]  /*60b0*/  LDGSTS.E.BYPASS.LTC128B.128 [R238+0x5100], [R2.64], !P4 ;  /* 0x0510000002ee7fae */ /* 0x0003e4000e101d4c */
[----:B-1----:R-:W-:Y:S01]  /*60c0*/  IADD3 R3, P1, R135, UR15, RZ ;  /* 0x0000000f87037c10 */ /* 0x002fe2000ff3e0ff */
[----:B------:R-:W-:Y:S02]  /*60d0*/  @UP0 USHF.L.U32 UR15, UR18, 0x6, URZ ;  /* 0x00000006120f0899 */ /* 0x000fe4000800063f */
[----:B------:R-:W3:Y:S01]  /*60e0*/  LDL R135, [R1+0x4] ;  /* 0x0000040001877983 */ /* 0x000ee20000100800 */
[C---:B------:R-:W-:Y:S02]  /*60f0*/  LEA R2, P0, R3.reuse, c[0x0][0x1f8], 0x1 ;  /* 0x00007e0003027a11 */ /* 0x040fe400078008ff */
[----:B------:R-:W-:Y:S01]  /*6100*/  IADD3.X R133, R134, UR14, RZ, P1, !PT ;  /* 0x0000000e86857c10 */ /* 0x000fe20008ffe4ff */
[----:B------:R-:W-:Y:S01]  /*6110*/  @UP0 USHF.R.S32.HI UR14, URZ, 0x1f, UR16 ;  /* 0x0000001f3f0e0899 */ /* 0x000fe20008011410 */
[----:B------:R-:W4:Y:S02]  /*6120*/  LDL R134, [R1] ;  /* 0x0000000001867983 */ /* 0x000f240000100800 */
[----:B------:R-:W-:Y:S01]  /*6130*/  LEA.HI.X R3, R3, c[0x0][0x1fc], R133, 0x1, P0 ;  /* 0x00007f0003037a11 */ /* 0x000fe200000f0c85 */
[----:B------:R-:W-:Y:S01]  /*6140*/  @UP0 UIMAD UR14, UR14, UR4, URZ ;  /* 0x000000040e0e02a4 */ /* 0x000fe2000f8e023f */
[----:B------:R-:W-:Y:S01]  /*6150*/  PLOP3.LUT P0, PT, PT, PT, UP0, 0x80, 0x0 ;  /* 0x000000000000781c */ /* 0x000fe20003f0f008 */
[----:B------:R-:W-:Y:S02]  /*6160*/  STL [R1+0xa0], R180 ;  /* 0x0000a0b401007387 */ /* 0x000fe40000100800 */
[----:B------:R-:W-:Y:S03]  /*6170*/  @UP0 UIMAD UR14, UR16, UR5, UR14 ;  /* 0x00000005100e02a4 */ /* 0x000fe6000f8e020e */
[----:B------:R1:W-:Y:S01]  /*6180*/  LDGSTS.E.BYPASS.LTC128B.128 [R238+0x7100], [R2.64], !P3 ;  /* 0x0710000002ee7fae */ /* 0x0003e2000d901d4c */
[----:B------:R-:W-:Y:S04]  /*6190*/  @UP0 UIADD3 UR14, UR19, UR14, URZ ;  /* 0x0000000e130e0290 */ /* 0x000fe8000fffe03f */
[----:B------:R-:W1:Y:S01]  /*61a0*/  LDSM.16.M88.4 R176, [R242+0x10100] ;  /* 0x01010000f2b0783b */ /* 0x000e620000000200 */
[----:B------:R-:W-:Y:S04]  /*61b0*/  @UP0 USHF.L.U64.HI UR14, UR18, 0x6, UR14 ;  /* 0x00000006120e0899 */ /* 0x000fe8000801020e */
[----:B------:R-:W0:Y:S05]  /*61c0*/  LDGDEPBAR ;  /* 0x00000000000079af */ /* 0x000e2a0000000000 */
[----:B------:R-:W-:Y:S05]  /*61d0*/  STL [R1+0x9c], R181 ;  /* 0x00009cb501007387 */ /* 0x000fea0000100800 */
[----:B------:R-:W-:Y:S05]  /*61e0*/  STL [R1+0x98], R182 ;  /* 0x000098b601007387 */ /* 0x000fea0000100800 */
[----:B------:R-:W-:Y:S05]  /*61f0*/  STL [R1+0x94], R183 ;  /* 0x000094b701007387 */ /* 0x000fea0000100800 */
[----:B------:R-:W-:Y:S05]  /*6200*/  STL [R1+0xb0], R184 ;  /* 0x0000b0b801007387 */ /* 0x000fea0000100800 */
[----:B------:R-:W-:Y:S05]  /*6210*/  STL [R1+0xac], R185 ;  /* 0x0000acb901007387 */ /* 0x000fea0000100800 */
[----:B------:R-:W-:Y:S01]  /*6220*/  STL [R1+0xa8], R186 ;  /* 0x0000a8ba01007387 */ /* 0x000fe20000100800 */
[C---:B-1----:R-:W-:Y:S04]  /*6230*/  HMMA.16816.F32 R4, R180.reuse, R176, R4 ;  /* 0x000000b0b404723c */ /* 0x042fe80000001804 */
[----:B------:R-:W-:Y:S05]  /*6240*/  STL [R1+0xa4], R187 ;  /* 0x0000a4bb01007387 */ /* 0x000fea0000100800 */
[----:B------:R-:W-:Y:S01]  /*6250*/  STL [R1+0xb8], R190 ;  /* 0x0000b8be01007387 */ /* 0x000fe20000100800 */
[C---:B------:R-:W-:Y:S04]  /*6260*/  HMMA.16816.F32 R8, R180.reuse, R178, R8 ;  /* 0x000000b2b408723c */ /* 0x040fe80000001808 */
[----:B------:R-:W1:Y:S05]  /*6270*/  LDSM.16.M88.4 R176, [R242+0x10900] ;  /* 0x01090000f2b0783b */ /* 0x000e6a0000000200 */
[----:B------:R-:W-:Y:S01]  /*6280*/  STL [R1+0xb4], R191 ;  /* 0x0000b4bf01007387 */ /* 0x000fe20000100800 */
[C---:B-1----:R-:W-:Y:S08]  /*6290*/  HMMA.16816.F32 R12, R180.reuse, R176, R12 ;  /* 0x000000b0b40c723c */ /* 0x042ff0000000180c */
[C---:B------:R-:W-:Y:S01]  /*62a0*/  HMMA.16816.F32 R16, R180.reuse, R178, R16 ;  /* 0x000000b2b410723c */ /* 0x040fe20000001810 */
[----:B------:R-:W1:Y:S07]  /*62b0*/  LDSM.16.M88.4 R176, [R242+0x11100] ;  /* 0x01110000f2b0783b */ /* 0x000e6e0000000200 */
[C---:B-1----:R-:W-:Y:S08]  /*62c0*/  HMMA.16816.F32 R20, R180.reuse, R176, R20 ;  /* 0x000000b0b414723c */ /* 0x042ff00000001814 */
[C---:B------:R-:W-:Y:S01]  /*62d0*/  HMMA.16816.F32 R24, R180.reuse, R178, R24 ;  /* 0x000000b2b418723c */ /* 0x040fe20000001818 */
[----:B------:R-:W1:Y:S07]  /*62e0*/  LDSM.16.M88.4 R176, [R242+0x11900] ;  /* 0x01190000f2b0783b */ /* 0x000e6e0000000200 */
[C---:B-1----:R-:W-:Y:S08]  /*62f0*/  HMMA.16816.F32 R28, R180.reuse, R176, R28 ;  /* 0x000000b0b41c723c */ /* 0x042ff0000000181c */
[----:B------:R-:W-:Y:S01]  /*6300*/  HMMA.16816.F32 R32, R180, R178, R32 ;  /* 0x000000b2b420723c */ /* 0x000fe20000001820 */
[----:B------:R-:W1:Y:S07]  /*6310*/  LDSM.16.M88.4 R176, [R239] ;  /* 0x00000000efb0783b */ /* 0x000e6e0000000200 */
[C---:B-1----:R-:W-:Y:S08]  /*6320*/  HMMA.16816.F32 R4, R184.reuse, R176, R4 ;  /* 0x000000b0b804723c */ /* 0x042ff00000001804 */
[C---:B------:R-:W-:Y:S01]  /*6330*/  HMMA.16816.F32 R8, R184.reuse, R178, R8 ;  /* 0x000000b2b808723c */ /* 0x040fe20000001808 */
[----:B------:R-:W1:Y:S07]  /*6340*/  LDSM.16.M88.4 R176, [R239+0x800] ;  /* 0x00080000efb0783b */ /* 0x000e6e0000000200 */
        /* <DEDUP_REMOVED lines=20> */
[----:B--2---:R-:W1:Y:S07]  /*6490*/  LDSM.16.M88.4 R176, [R168] ;  /* 0x00000000a8b0783b */ /* 0x004e6e0000000200 */
[C---:B-1----:R-:W-:Y:S08]  /*64a0*/  HMMA.16816.F32 R4, R192.reuse, R176, R4 ;  /* 0x000000b0c004723c */ /* 0x042ff00000001804 */
[C---:B------:R-:W-:Y:S01]  /*64b0*/  HMMA.16816.F32 R8, R192.reuse, R178, R8 ;  /* 0x000000b2c008723c */ /* 0x040fe20000001808 */
[----:B---3--:R-:W1:Y:S07]  /*64c0*/  LDSM.16.M88.4 R176, [R135] ;  /* 0x0000000087b0783b */ /* 0x008e6e0000000200 */
[C---:B-1----:R-:W-:Y:S08]  /*64d0*/  HMMA.16816.F32 R12, R192.reuse, R176, R12 ;  /* 0x000000b0c00c723c */ /* 0x042ff0000000180c */
[C---:B------:R-:W-:Y:S01]  /*64e0*/  HMMA.16816.F32 R16, R192.reuse, R178, R16 ;  /* 0x000000b2c010723c */ /* 0x040fe20000001810 */
[----:B----4-:R-:W1:Y:S07]  /*64f0*/  LDSM.16.M88.4 R176, [R134] ;  /* 0x0000000086b0783b */ /* 0x010e6e0000000200 */
[C---:B-1----:R-:W-:Y:S08]  /*6500*/  HMMA.16816.F32 R20, R192.reuse, R176, R20 ;  /* 0x000000b0c014723c */ /* 0x042ff00000001814 */
[C---:B------:R-:W-:Y:S01]  /*6510*/  HMMA.16816.F32 R24, R192.reuse, R178, R24 ;  /* 0x000000b2c018723c */ /* 0x040fe20000001818 */
[----:B------:R-:W1:Y:S07]  /*6520*/  LDSM.16.M88.4 R176, [R252] ;  /* 0x00000000fcb0783b */ /* 0x000e6e0000000200 */
        /* <DEDUP_REMOVED lines=113> */
[----:B------:R-:W1:Y:S11]  /*6c40*/  LDSM.16.M88.4 R176, [R239+0x6800] ;  /* 0x00680000efb0783b */ /* 0x000e760000000200 */
[----:B------:R-:W-:Y:S04]  /*6c50*/  @!UPT UIADD3 URZ, URZ, URZ, URZ ;  /* 0x0000003f3f3ff290 */ /* 0x000fe8000fffe03f */
[----:B------:R-:W-:Y:S02]  /*6c60*/  FMUL.FTZ R7, R7, c[0x0][0x320] ;  /* 0x0000c80007077a20 */ /* 0x000fe40000410000 */
[----:B------:R-:W-:Y:S02]  /*6c70*/  FMUL.FTZ R5, R5, c[0x0][0x320] ;  /* 0x0000c80005057a20 */ /* 0x000fe40000410000 */
[----:B------:R2:W-:Y:S01]  /*6c80*/  MUFU.TANH R237, R7 ;  /* 0x0000000700ed7308 */ /* 0x0005e20000002400 */
[----:B------:R-:W-:Y:S02]  /*6c90*/  FMUL.FTZ R6, R6, c[0x0][0x320] ;  /* 0x0000c80006067a20 */ /* 0x000fe40000410000 */
[----:B------:R-:W-:Y:S02]  /*6ca0*/  FMUL.FTZ R4, R4, c[0x0][0x320] ;  /* 0x0000c80004047a20 */ /* 0x000fe40000410000 */
[----:B------:R-:W-:Y:S02]  /*6cb0*/  FMUL.FTZ R10, R10, c[0x0][0x320] ;  /* 0x0000c8000a0a7a20 */ /* 0x000fe40000410000 */
[----:B------:R-:W-:Y:S02]  /*6cc0*/  FMUL.FTZ R11, R11, c[0x0][0x320] ;  /* 0x0000c8000b0b7a20 */ /* 0x000fe40000410000 */
[----:B------:R-:W-:Y:S01]  /*6cd0*/  FMUL.FTZ R8, R8, c[0x0][0x320] ;  /* 0x0000c80008087a20 */ /* 0x000fe20000410000 */
[----:B------:R-:W-:Y:S01]  /*6ce0*/  MUFU.TANH R241, R10 ;  /* 0x0000000a00f17308 */ /* 0x000fe20000002400 */
[----:B------:R-:W-:Y:S09]  /*6cf0*/  FMUL.FTZ R9, R9, c[0x0][0x320] ;  /* 0x0000c80009097a20 */ /* 0x000ff20000410000 */
[----:B------:R-:W-:Y:S01]  /*6d00*/  MUFU.TANH R240, R11 ;  /* 0x0000000b00f07308 */ /* 0x000fe20000002400 */
[C---:B-1----:R-:W-:Y:S01]  /*6d10*/  HMMA.16816.F32 R12, R232.reuse, R176, R12 ;  /* 0x000000b0e80c723c */ /* 0x042fe2000000180c */
[----:B--2---:R-:W2:Y:S07]  /*6d20*/  LDL.LU R7, [R1+0x1c] ;  /* 0x00001c0001077983 */ /* 0x004eae0000300800 */
[C---:B------:R-:W-:Y:S01]  /*6d30*/  HMMA.16816.F32 R16, R232.reuse, R178, R16 ;  /* 0x000000b2e810723c */ /* 0x040fe20000001810 */
[----:B------:R-:W1:Y:S01]  /*6d40*/  LDSM.16.M88.4 R176, [R239+0x7000] ;  /* 0x00700000efb0783b */ /* 0x000e620000000200 */
[----:B------:R-:W-:Y:S10]  /*6d50*/  MUFU.TANH R172, R5 ;  /* 0x0000000500ac7308 */ /* 0x000ff40000002400 */
[----:B------:R-:W-:Y:S04]  /*6d60*/  MUFU.TANH R171, R8 ;  /* 0x0000000800ab7308 */ /* 0x000fe80000002400 */
[----:B------:R-:W-:Y:S02]  /*6d70*/  FMUL.FTZ R13, R13, c[0x0][0x320] ;  /* 0x0000c8000d0d7a20 */ /* 0x000fe40000410000 */
        /* <DEDUP_REMOVED lines=9> */
[C---:B-1----:R-:W-:Y:S09]  /*6e10*/  HMMA.16816.F32 R20, R232.reuse, R176, R20 ;  /* 0x000000b0e814723c */ /* 0x042ff20000001814 */
[----:B------:R-:W-:Y:S01]  /*6e20*/  MUFU.TANH R187, R15 ;  /* 0x0000000f00bb7308 */ /* 0x000fe20000002400 */
[C---:B------:R-:W-:Y:S01]  /*6e30*/  HMMA.16816.F32 R24, R232.reuse, R178, R24 ;  /* 0x000000b2e818723c */ /* 0x040fe20000001818 */
[----:B------:R-:W1:Y:S01]  /*6e40*/  LDSM.16.M88.4 R176, [R239+0x7800] ;  /* 0x00780000efb0783b */ /* 0x000e620000000200 */
[----:B------:R-:W-:Y:S07]  /*6e50*/  DEPBAR.LE SB0, 0x0 ;  /* 0x000080000000791a */ /* 0x000fee0000000000 */
[----:B------:R-:W4:Y:S01]  /*6e60*/  MUFU.TANH R4, R4 ;  /* 0x0000000400047308 */ /* 0x000f220000002400 */
[----:B------:R-:W-:Y:S04]  /*6e70*/  BAR.SYNC.DEFER_BLOCKING 0x0 ;  /* 0x0000000000007b1d */ /* 0x000fe80000010000 */
[----:B------:R-:W-:Y:S02]  /*6e80*/  FMUL.FTZ R22, R22, c[0x0][0x320] ;  /* 0x0000c80016167a20 */ /* 0x000fe40000410000 */
[----:B------:R-:W-:Y:S02]  /*6e90*/  FMUL.FTZ R23, R23, c[0x0][0x320] ;  /* 0x0000c80017177a20 */ /* 0x000fe40000410000 */
[----:B------:R-:W-:Y:S06]  /*6ea0*/  FMUL.FTZ R20, R20, c[0x0][0x320] ;  /* 0x0000c80014147a20 */ /* 0x000fec0000410000 */
[----:B---3--:R-:W-:Y:S02]  /*6eb0*/  FMUL.FTZ R13, R25, c[0x0][0x320] ;  /* 0x0000c800190d7a20 */ /* 0x008fe40000410000 */
[----:B------:R-:W-:Y:S02]  /*6ec0*/  FMUL.FTZ R26, R26, c[0x0][0x320] ;  /* 0x0000c8001a1a7a20 */ /* 0x000fe40000410000 */
[----:B------:R-:W-:Y:S01]  /*6ed0*/  FMUL.FTZ R27, R27, c[0x0][0x320] ;  /* 0x0000c8001b1b7a20 */ /* 0x000fe20000410000 */
[----:B----4-:R-:W-:Y:S01]  /*6ee0*/  FMNMX.FTZ R3, R4, R0, !PT ;  /* 0x0000000004037209 */ /* 0x010fe20007810000 */
[----:B------:R3:W-:Y:S03]  /*6ef0*/  MUFU.TANH R133, R17 ;  /* 0x0000001100857308 */ /* 0x0007e60000002400 */
[----:B------:R-:W-:Y:S04]  /*6f00*/  FMNMX.FTZ R3, R172, R3, !PT ;  /* 0x00000003ac037209 */ /* 0x000fe80007810000 */
[----:B------:R-:W-:Y:S01]  /*6f10*/  FMNMX.FTZ R3, R171, R3, !PT ;  /* 0x00000003ab037209 */ /* 0x000fe20007810000 */
[C---:B-1----:R-:W-:Y:S02]  /*6f20*/  HMMA.16816.F32 R28, R232.reuse, R176, R28 ;  /* 0x000000b0e81c723c */ /* 0x042fe4000000181c */
[----:B------:R1:W-:Y:S06]  /*6f30*/  MUFU.TANH R134, R16 ;  /* 0x0000001000867308 */ /* 0x0003ec0000002400 */
[----:B------:R-:W-:Y:S04]  /*6f40*/  HMMA.16816.F32 R32, R232, R178, R32 ;  /* 0x000000b2e820723c */ /* 0x000fe80000001820 */
[----:B------:R-:W4:Y:S01]  /*6f50*/  MUFU.TANH R170, R9 ;  /* 0x0000000900aa7308 */ /* 0x000f220000002400 */
[----:B---3--:R-:W-:Y:S09]  /*6f60*/  FMUL.FTZ R17, R21, c[0x0][0x320] ;  /* 0x0000c80015117a20 */ /* 0x008ff20000410000 */
[----:B------:R-:W3:Y:S02]  /*6f70*/  MUFU.TANH R169, R12 ;  /* 0x0000000c00a97308 */ /* 0x000ee40000002400 */
[----:B------:R-:W-:Y:S02]  /*6f80*/  FMUL.FTZ R30, R30, c[0x0][0x320] ;  /* 0x0000c8001e1e7a20 */ /* 0x000fe40000410000 */
[----:B-1----:R-:W-:Y:S02]  /*6f90*/  FMUL.FTZ R16, R24, c[0x0][0x320] ;  /* 0x0000c80018107a20 */ /* 0x002fe40000410000 */
[----:B------:R-:W-:Y:S04]  /*6fa0*/  FMUL.FTZ R31, R31, c[0x0][0x320] ;  /* 0x0000c8001f1f7a20 */ /* 0x000fe80000410000 */
[----:B------:R-:W1:Y:S01]  /*6fb0*/  MUFU.TANH R20, R20 ;  /* 0x0000001400147308 */ /* 0x000e620000002400 */
[----:B------:R-:W-:Y:S02]  /*6fc0*/  FMUL.FTZ R8, R32, c[0x0][0x320] ;  /* 0x0000c80020087a20 */ /* 0x000fe40000410000 */
[----:B------:R-:W-:Y:S01]  /*6fd0*/  FMUL.FTZ R5, R33, c[0x0][0x320] ;  /* 0x0000c80021057a20 */ /* 0x000fe20000410000 */
[----:B----4-:R-:W-:Y:S01]  /*6fe0*/  FMNMX.FTZ R3, R170, R3, !PT ;  /* 0x00000003aa037209 */ /* 0x010fe20007810000 */
[----:B------:R-:W-:Y:S02]  /*6ff0*/  FMUL.FTZ R9, R29, c[0x0][0x320] ;  /* 0x0000c8001d097a20 */ /* 0x000fe40000410000 */
[----:B------:R-:W-:Y:S03]  /*7000*/  FMUL.FTZ R34, R34, c[0x0][0x320] ;  /* 0x0000c80022227a20 */ /* 0x000fe60000410000 */
[----:B------:R-:W4:Y:S01]  /*7010*/  MUFU.TANH R17, R17 ;  /* 0x0000001100117308 */ /* 0x000f220000002400 */
[----:B---3--:R-:W-:Y:S01]  /*7020*/  FMNMX.FTZ R3, R169, R3, !PT ;  /* 0x00000003a9037209 */ /* 0x008fe20007810000 */
[----:B------:R-:W-:Y:S03]  /*7030*/  FMUL.FTZ R12, R28, c[0x0][0x320] ;  /* 0x0000c8001c0c7a20 */ /* 0x000fe60000410000 */
[----:B------:R-:W-:Y:S05]  /*7040*/  FMNMX.FTZ R3, R135, R3, !PT ;  /* 0x0000000387037209 */ /* 0x000fea0007810000 */
[----:B------:R-:W3:Y:S01]  /*7050*/  MUFU.TANH R16, R16 ;  /* 0x0000001000107308 */ /* 0x000ee20000002400 */
[----:B------:R-:W-:Y:S04]  /*7060*/  FMNMX.FTZ R3, R134, R3, !PT ;  /* 0x0000000386037209 */ /* 0x000fe80007810000 */
[----:B------:R-:W-:Y:S05]  /*7070*/  FMNMX.FTZ R3, R133, R3, !PT ;  /* 0x0000000385037209 */ /* 0x000fea0007810000 */
[----:B------:R-:W3:Y:S01]  /*7080*/  MUFU.TANH R13, R13 ;  /* 0x0000000d000d7308 */ /* 0x000ee20000002400 */
[----:B-1----:R-:W-:Y:S04]  /*7090*/  FMNMX.FTZ R3, R20, R3, !PT ;  /* 0x0000000314037209 */ /* 0x002fe80007810000 */
[----:B----4-:R-:W-:Y:S05]  /*70a0*/  FMNMX.FTZ R3, R17, R3, !PT ;  /* 0x0000000311037209 */ /* 0x010fea0007810000 */
[----:B------:R-:W1:Y:S01]  /*70b0*/  MUFU.TANH R12, R12 ;  /* 0x0000000c000c7308 */ /* 0x000e620000002400 */
[----:B---3--:R-:W-:Y:S09]  /*70c0*/  FMNMX.FTZ R3, R16, R3, !PT ;  /* 0x0000000310037209 */ /* 0x008ff20007810000 */
[----:B------:R-:W3:Y:S01]  /*70d0*/  MUFU.TANH R9, R9 ;  /* 0x0000000900097308 */ /* 0x000ee20000002400 */
[----:B------:R-:W-:Y:S09]  /*70e0*/  FMNMX.FTZ R3, R13, R3, !PT ;  /* 0x000000030d037209 */ /* 0x000ff20007810000 */
[----:B------:R-:W4:Y:S01]  /*70f0*/  MUFU.TANH R8, R8 ;  /* 0x0000000800087308 */ /* 0x000f220000002400 */
[----:B-1----:R-:W-:Y:S09]  /*7100*/  FMNMX.FTZ R3, R12, R3, !PT ;  /* 0x000000030c037209 */ /* 0x002ff20007810000 */
[----:B------:R-:W1:Y:S01]  /*7110*/  MUFU.TANH R5, R5 ;  /* 0x0000000500057308 */ /* 0x000e620000002400 */
[----:B---3--:R-:W-:Y:S09]  /*7120*/  FMNMX.FTZ R3, R9, R3, !PT ;  /* 0x0000000309037209 */ /* 0x008ff20007810000 */
[----:B------:R-:W-:Y:S01]  /*7130*/  MUFU.TANH R6, R6 ;  /* 0x0000000600067308 */ /* 0x000fe20000002400 */
[----:B----4-:R-:W-:Y:S09]  /*7140*/  FMNMX.FTZ R3, R8, R3, !PT ;  /* 0x0000000308037209 */ /* 0x010ff20007810000 */
[----:B------:R-:W-:Y:S01]  /*7150*/  MUFU.TANH R180, R18 ;  /* 0x0000001200b47308 */ /* 0x000fe20000002400 */
[----:B-1----:R-:W-:Y:S05]  /*7160*/  FMNMX.FTZ R3, R5, R3, !PT ;  /* 0x0000000305037209 */ /* 0x002fea0007810000 */
[----:B------:R-:W1:Y:S04]  /*7170*/  SHFL.BFLY PT, R2, R3, 0x2, 0x1f ;  /* 0x0c401f0003027f89 */ /* 0x000e6800000e0000 */
[----:B------:R-:W-:Y:S10]  /*7180*/  MUFU.TANH R181, R19 ;  /* 0x0000001300b57308 */ /* 0x000ff40000002400 */
[----:B------:R-:W-:Y:S10]  /*7190*/  MUFU.TANH R174, R22 ;  /* 0x0000001600ae7308 */ /* 0x000ff40000002400 */
[----:B------:R-:W-:Y:S01]  /*71a0*/  MUFU.TANH R175, R23 ;  /* 0x0000001700af7308 */ /* 0x000fe20000002400 */
[----:B-1----:R-:W-:Y:S05]  /*71b0*/  FMNMX.FTZ R3, R3, R2, !PT ;  /* 0x0000000203037209 */ /* 0x002fea0007810000 */
[----:B------:R-:W1:Y:S04]  /*71c0*/  SHFL.BFLY PT, R2, R3, 0x1, 0x1f ;  /* 0x0c201f0003027f89 */ /* 0x000e6800000e0000 */
[----:B------:R-:W-:Y:S01]  /*71d0*/  MUFU.TANH R168, R26 ;  /* 0x0000001a00a87308 */ /* 0x000fe20000002400 */
[----:B-1----:R-:W-:Y:S05]  /*71e0*/  FMNMX.FTZ R3, R3, R2, !PT ;  /* 0x0000000203037209 */ /* 0x002fea0007810000 */
[C---:B------:R-:W-:Y:S02]  /*71f0*/  FADD.FTZ R0, -R3.reuse, R0 ;  /* 0x0000000003007221 */ /* 0x040fe40000010100 */
[----:B------:R-:W-:Y:S02]  /*7200*/  FMUL.FTZ R2, R3, c[0x0][0x2d0] ;  /* 0x0000b40003027a20 */ /* 0x000fe40000410000 */
[----:B------:R-:W-:Y:S02]  /*7210*/  FMUL.FTZ R0, R0, c[0x0][0x2d0] ;  /* 0x0000b40000007a20 */ /* 0x000fe40000410000 */
[--C-:B------:R-:W-:Y:S02]  /*7220*/  FFMA.FTZ R4, R4, c[0x0][0x2d0], -R2.reuse ;  /* 0x0000b40004047a23 */ /* 0x100fe40000010802 */
[--C-:B------:R-:W-:Y:S02]  /*7230*/  FFMA.FTZ R190, R169, c[0x0][0x2d0], -R2.reuse ;  /* 0x0000b400a9be7a23 */ /* 0x100fe40000010802 */
[----:B------:R-:W1:Y:S01]  /*7240*/  MUFU.EX2 R0, R0 ;  /* 0x0000000000007308 */ /* 0x000e620000000800 */
[--C-:B------:R-:W-:Y:S02]  /*7250*/  FFMA.FTZ R182, R20, c[0x0][0x2d0], -R2.reuse ;  /* 0x0000b40014b67a23 */ /* 0x100fe40000010802 */
[--C-:B------:R-:W-:Y:S02]  /*7260*/  FFMA.FTZ R183, R17, c[0x0][0x2d0], -R2.reuse ;  /* 0x0000b40011b77a23 */ /* 0x100fe40000010802 */
[--C-:B------:R-:W-:Y:S02]  /*7270*/  FFMA.FTZ R173, R13, c[0x0][0x2d0], -R2.reuse ;  /* 0x0000b4000dad7a23 */ /* 0x100fe40000010802 */
[--C-:B------:R-:W-:Y:S02]  /*7280*/  FFMA.FTZ R169, R12, c[0x0][0x2d0], -R2.reuse ;  /* 0x0000b4000ca97a23 */ /* 0x100fe40000010802 */
[--C-:B------:R-:W-:Y:S01]  /*7290*/  FFMA.FTZ R243, R5, c[0x0][0x2d0], -R2.reuse ;  /* 0x0000b40005f37a23 */ /* 0x100fe20000010802 */
[----:B------:R3:W2:Y:S01]  /*72a0*/  MUFU.EX2 R176, R4 ;  /* 0x0000000400b07308 */ /* 0x0006a20000000800 */
[--C-:B------:R-:W-:Y:S02]  /*72b0*/  FFMA.FTZ R177, R172, c[0x0][0x2d0], -R2.reuse ;  /* 0x0000b400acb17a23 */ /* 0x100fe40000010802 */
[--C-:B------:R-:W-:Y:S02]  /*72c0*/  FFMA.FTZ R172, R16, c[0x0][0x2d0], -R2.reuse ;  /* 0x0000b40010ac7a23 */ /* 0x100fe40000010802 */
[--C-:B------:R-:W-:Y:S02]  /*72d0*/  FFMA.FTZ R178, R171, c[0x0][0x2d0], -R2.reuse ;  /* 0x0000b400abb27a23 */ /* 0x100fe40000010802 */
[--C-:B------:R-:W-:Y:S02]  /*72e0*/  FFMA.FTZ R171, R8, c[0x0][0x2d0], -R2.reuse ;  /* 0x0000b40008ab7a23 */ /* 0x100fe40000010802 */
[--C-:B------:R-:W-:Y:S02]  /*72f0*/  FFMA.FTZ R179, R170, c[0x0][0x2d0], -R2.reuse ;  /* 0x0000b400aab37a23 */ /* 0x100fe40000010802 */
[--C-:B------:R-:W-:Y:S02]  /*7300*/  FFMA.FTZ R170, R9, c[0x0][0x2d0], -R2.reuse ;  /* 0x0000b40009aa7a23 */ /* 0x100fe40000010802 */
[----:B------:R-:W-:Y:S02]  /*7310*/  FFMA.FTZ R191, R135, c[0x0][0x2d0], -R2 ;  /* 0x0000b40087bf7a23 */ /* 0x000fe40000010802 */
[C---:B-1----:R-:W-:Y:S01]  /*7320*/  FMUL.FTZ R12, R0.reuse, R156 ;  /* 0x0000009c000c7220 */ /* 0x042fe20000410000 */
[----:B------:R-:W4:Y:S01]  /*7330*/  LDL.LU R135, [R1+0x20] ;  /* 0x0000200001877983 */ /* 0x000f220000300800 */
[C---:B------:R-:W-:Y:S01]  /*7340*/  FMUL.FTZ R16, R0.reuse, R152 ;  /* 0x0000009800107220 */ /* 0x040fe20000410000 */
[----:B------:R-:W-:Y:S01]  /*7350*/  MUFU.EX2 R179, R179 ;  /* 0x000000b300b37308 */ /* 0x000fe20000000800 */
[C---:B------:R-:W-:Y:S02]  /*7360*/  FMUL.FTZ R17, R0.reuse, R153 ;  /* 0x0000009900117220 */ /* 0x040fe40000410000 */
[C---:B------:R-:W-:Y:S01]  /*7370*/  FMUL.FTZ R20, R0.reuse, R148 ;  /* 0x0000009400147220 */ /* 0x040fe20000410000 */
[----:B------:R-:W4:Y:S01]  /*7380*/  LDL R156, [R1+0x38] ;  /* 0x00003800019c7983 */ /* 0x000f220000100800 */
[C---:B------:R-:W-:Y:S02]  /*7390*/  FMUL.FTZ R21, R0.reuse, R149 ;  /* 0x0000009500157220 */ /* 0x040fe40000410000 */
[C---:B------:R-:W-:Y:S02]  /*73a0*/  FMUL.FTZ R25, R0.reuse, R145 ;  /* 0x0000009100197220 */ /* 0x040fe40000410000 */
[C---:B------:R-:W-:Y:S01]  /*73b0*/  FMUL.FTZ R32, R0.reuse, R136 ;  /* 0x0000008800207220 */ /* 0x040fe20000410000 */
[----:B------:R-:W4:Y:S01]  /*73c0*/  LDL R153, [R1+0x34] ;  /* 0x0000340001997983 */ /* 0x000f220000100800 */
[C---:B---3--:R-:W-:Y:S02]  /*73d0*/  FMUL.FTZ R4, R0.reuse, R164 ;  /* 0x000000a400047220 */ /* 0x048fe40000410000 */
[C---:B------:R-:W-:Y:S01]  /*73e0*/  FMUL.FTZ R33, R0.reuse, R137 ;  /* 0x0000008900217220 */ /* 0x040fe20000410000 */
[----:B------:R-:W1:Y:S01]  /*73f0*/  MUFU.TANH R164, R27 ;  /* 0x0000001b00a47308 */ /* 0x000e620000002400 */
[C---:B------:R-:W-:Y:S01]  /*7400*/  FMUL.FTZ R5, R0.reuse, R165 ;  /* 0x000000a500057220 */ /* 0x040fe20000410000 */
[----:B------:R-:W3:Y:S01]  /*7410*/  LDL R152, [R1+0x30] ;  /* 0x0000300001987983 */ /* 0x000ee20000100800 */
[C---:B------:R-:W-:Y:S02]  /*7420*/  FMUL.FTZ R8, R0.reuse, R160 ;  /* 0x000000a000087220 */ /* 0x040fe40000410000 */
[C---:B------:R-:W-:Y:S02]  /*7430*/  FMUL.FTZ R9, R0.reuse, R161 ;  /* 0x000000a100097220 */ /* 0x040fe40000410000 */
[C---:B------:R-:W-:Y:S01]  /*7440*/  FMUL.FTZ R13, R0.reuse, R157 ;  /* 0x0000009d000d7220 */ /* 0x040fe20000410000 */
[----:B------:R-:W3:Y:S01]  /*7450*/  LDL R149, [R1+0x2c] ;  /* 0x00002c0001957983 */ /* 0x000ee20000100800 */
[C---:B------:R-:W-:Y:S01]  /*7460*/  FMUL.FTZ R24, R0.reuse, R144 ;  /* 0x0000009000187220 */ /* 0x040fe20000410000 */
[----:B------:R-:W1:Y:S01]  /*7470*/  MUFU.TANH R161, R30 ;  /* 0x0000001e00a17308 */ /* 0x000e620000002400 */
[C---:B------:R-:W-:Y:S02]  /*7480*/  FMUL.FTZ R28, R0.reuse, R140 ;  /* 0x0000008c001c7220 */ /* 0x040fe40000410000 */
[C---:B------:R-:W-:Y:S01]  /*7490*/  FMUL.FTZ R29, R0.reuse, R141 ;  /* 0x0000008d001d7220 */ /* 0x040fe20000410000 */
[----:B------:R-:W3:Y:S01]  /*74a0*/  LDL R148, [R1+0x28] ;  /* 0x0000280001947983 */ /* 0x000ee20000100800 */
[C---:B------:R-:W-:Y:S02]  /*74b0*/  FMUL.FTZ R36, R0.reuse, R36 ;  /* 0x0000002400247220 */ /* 0x040fe40000410000 */
[C---:B------:R-:W-:Y:S02]  /*74c0*/  FMUL.FTZ R37, R0.reuse, R37 ;  /* 0x0000002500257220 */ /* 0x040fe40000410000 */
[C---:B------:R-:W-:Y:S01]  /*74d0*/  FMUL.FTZ R40, R0.reuse, R40 ;  /* 0x0000002800287220 */ /* 0x040fe20000410000 */
[----:B------:R-:W1:Y:S01]  /*74e0*/  MUFU.TANH R160, R31 ;  /* 0x0000001f00a07308 */ /* 0x000e620000002400 */
[C---:B------:R-:W-:Y:S01]  /*74f0*/  FMUL.FTZ R41, R0.reuse, R41 ;  /* 0x0000002900297220 */ /* 0x040fe20000410000 */
[----:B------:R-:W3:Y:S01]  /*7500*/  LDL R145, [R1+0x24] ;  /* 0x0000240001917983 */ /* 0x000ee20000100800 */
[C---:B------:R-:W-:Y:S02]  /*7510*/  FMUL.FTZ R44, R0.reuse, R44 ;  /* 0x0000002c002c7220 */ /* 0x040fe40000410000 */
        /* <DEDUP_REMOVED lines=43> */
[----:B--2---:R-:W-:Y:S01]  /*77d0*/  FFMA.FTZ R144, R0, R7, R176 ;  /* 0x0000000700907223 */ /* 0x004fe200000100b0 */
[----:B------:R-:W-:Y:S01]  /*77e0*/  FMNMX.FTZ R0, R6, R132, !PT ;  /* 0x0000008406007209 */ /* 0x000fe20007810000 */
[--C-:B------:R-:W-:Y:S02]  /*77f0*/  FFMA.FTZ R184, R134, c[0x0][0x2d0], -R2.reuse ;  /* 0x0000b40086b87a23 */ /* 0x100fe40000010802 */
[----:B------:R-:W-:Y:S01]  /*7800*/  FFMA.FTZ R185, R133, c[0x0][0x2d0], -R2 ;  /* 0x0000b40085b97a23 */ /* 0x000fe20000010802 */
[----:B------:R-:W-:Y:S01]  /*7810*/  FMNMX.FTZ R0, R237, R0, !PT ;  /* 0x00000000ed007209 */ /* 0x000fe20007810000 */
[----:B------:R-:W2:Y:S03]  /*7820*/  MUFU.TANH R134, R34 ;  /* 0x0000002200867308 */ /* 0x000ea60000002400 */
[----:B------:R-:W-:Y:S04]  /*7830*/  FMNMX.FTZ R0, R241, R0, !PT ;  /* 0x00000000f1007209 */ /* 0x000fe80007810000 */
[----:B------:R-:W-:Y:S03]  /*7840*/  FMNMX.FTZ R0, R240, R0, !PT ;  /* 0x00000000f0007209 */ /* 0x000fe60007810000 */
[----:B------:R-:W-:Y:S01]  /*7850*/  MUFU.EX2 R157, R185 ;  /* 0x000000b9009d7308 */ /* 0x000fe20000000800 */
[----:B------:R-:W-:Y:S04]  /*7860*/  FMNMX.FTZ R0, R186, R0, !PT ;  /* 0x00000000ba007209 */ /* 0x000fe80007810000 */
[----:B------:R-:W-:Y:S04]  /*7870*/  FMNMX.FTZ R0, R187, R0, !PT ;  /* 0x00000000bb007209 */ /* 0x000fe80007810000 */
[----:B------:R-:W-:Y:S04]  /*7880*/  FMNMX.FTZ R0, R180, R0, !PT ;  /* 0x00000000b4007209 */ /* 0x000fe80007810000 */
[----:B------:R-:W-:Y:S01]  /*7890*/  FMNMX.FTZ R2, R181, R0, !PT ;  /* 0x00000000b5027209 */ /* 0x000fe20007810000 */
[----:B------:R-:W-:Y:S03]  /*78a0*/  FMUL.FTZ R0, R35, c[0x0][0x320] ;  /* 0x0000c80023007a20 */ /* 0x000fe60000410000 */
[----:B------:R-:W-:Y:S01]  /*78b0*/  FMNMX.FTZ R2, R174, R2, !PT ;  /* 0x00000002ae027209 */ /* 0x000fe20007810000 */
[----:B------:R1:W1:Y:S03]  /*78c0*/  MUFU.TANH R133, R0 ;  /* 0x0000000000857308 */ /* 0x0002660000002400 */
[----:B-1----:R-:W-:Y:S04]  /*78d0*/  FMNMX.FTZ R0, R175, R2, !PT ;  /* 0x00000002af007209 */ /* 0x002fe80007810000 */
[----:B------:R-:W-:Y:S04]  /*78e0*/  FMNMX.FTZ R0, R168, R0, !PT ;  /* 0x00000000a8007209 */ /* 0x000fe80007810000 */
[----:B------:R-:W-:Y:S04]  /*78f0*/  FMNMX.FTZ R0, R164, R0, !PT ;  /* 0x00000000a4007209 */ /* 0x000fe80007810000 */
[----:B------:R-:W-:Y:S04]  /*7900*/  FMNMX.FTZ R0, R161, R0, !PT ;  /* 0x00000000a1007209 */ /* 0x000fe80007810000 */
[----:B------:R-:W-:Y:S04]  /*7910*/  FMNMX.FTZ R0, R160, R0, !PT ;  /* 0x00000000a0007209 */ /* 0x000fe80007810000 */
[----:B--2---:R-:W-:Y:S04]  /*7920*/  FMNMX.FTZ R0, R134, R0, !PT ;  /* 0x0000000086007209 */ /* 0x004fe80007810000 */
[----:B------:R-:W-:Y:S05]  /*7930*/  FMNMX.FTZ R0, R133, R0, !PT ;  /* 0x0000000085007209 */ /* 0x000fea0007810000 */
[----:B------:R-:W1:Y:S02]  /*7940*/  SHFL.BFLY PT, R2, R0, 0x2, 0x1f ;  /* 0x0c401f0000027f89 */ /* 0x000e6400000e0000 */
[----:B-1----:R-:W-:Y:S05]  /*7950*/  FMNMX.FTZ R0, R0, R2, !PT ;  /* 0x0000000200007209 */ /* 0x002fea0007810000 */
[----:B------:R-:W1:Y:S02]  /*7960*/  SHFL.BFLY PT, R2, R0, 0x1, 0x1f ;  /* 0x0c201f0000027f89 */ /* 0x000e6400000e0000 */
[----:B-1----:R-:W-:Y:S05]  /*7970*/  FMNMX.FTZ R2, R0, R2, !PT ;  /* 0x0000000200027209 */ /* 0x002fea0007810000 */
[C---:B------:R-:W-:Y:S02]  /*7980*/  FADD.FTZ R0, -R2.reuse, R132 ;  /* 0x0000008402007221 */ /* 0x040fe40000010100 */
[----:B------:R-:W-:Y:S02]  /*7990*/  FMUL.FTZ R132, R2, c[0x0][0x2d0] ;  /* 0x0000b40002847a20 */ /* 0x000fe40000410000 */
[----:B------:R-:W-:Y:S02]  /*79a0*/  FMUL.FTZ R0, R0, c[0x0][0x2d0] ;  /* 0x0000b40000007a20 */ /* 0x000fe40000410000 */
[----:B------:R-:W-:Y:S04]  /*79b0*/  FFMA.FTZ R140, R6, c[0x0][0x2d0], -R132 ;  /* 0x0000b400068c7a23 */ /* 0x000fe80000010884 */
[----:B------:R-:W1:Y:S10]  /*79c0*/  MUFU.EX2 R0, R0 ;  /* 0x0000000000007308 */ /* 0x000e740000000800 */
[----:B------:R-:W4:Y:S01]  /*79d0*/  MUFU.EX2 R140, R140 ;  /* 0x0000008c008c7308 */ /* 0x000f220000000800 */
[C---:B-1----:R-:W-:Y:S02]  /*79e0*/  FMUL.FTZ R10, R0.reuse, R162 ;  /* 0x000000a2000a7220 */ /* 0x042fe40000410000 */
[C---:B------:R-:W-:Y:S02]  /*79f0*/  FMUL.FTZ R11, R0.reuse, R163 ;  /* 0x000000a3000b7220 */ /* 0x040fe40000410000 */
[----:B------:R-:W2:Y:S01]  /*7a00*/  LDL.64 R162, [R1+0x68] ;  /* 0x0000680001a27983 */ /* 0x000ea20000100a00 */
[C---:B------:R-:W-:Y:S02]  /*7a10*/  FMUL.FTZ R6, R0.reuse, R166 ;  /* 0x000000a600067220 */ /* 0x040fe40000410000 */
[C---:B------:R-:W-:Y:S02]  /*7a20*/  FMUL.FTZ R7, R0.reuse, R167 ;  /* 0x000000a700077220 */ /* 0x040fe40000410000 */
[----:B------:R-:W3:Y:S01]  /*7a30*/  LDL.64 R166, [R1+0x58] ;  /* 0x0000580001a67983 */ /* 0x000ee20000100a00 */
[C---:B------:R-:W-:Y:S02]  /*7a40*/  FMUL.FTZ R30, R0.reuse, R142 ;  /* 0x0000008e001e7220 */ /* 0x040fe40000410000 */
[C---:B------:R-:W-:Y:S02]  /*7a50*/  FMUL.FTZ R31, R0.reuse, R143 ;  /* 0x0000008f001f7220 */ /* 0x040fe40000410000 */
[C---:B----4-:R-:W-:Y:S02]  /*7a60*/  FFMA.FTZ R141, R0.reuse, R135, R140 ;  /* 0x00000087008d7223 */ /* 0x050fe4000001008c */
[C---:B------:R-:W-:Y:S02]  /*7a70*/  FMUL.FTZ R14, R0.reuse, R158 ;  /* 0x0000009e000e7220 */ /* 0x040fe40000410000 */
[C---:B------:R-:W-:Y:S01]  /*7a80*/  FMUL.FTZ R15, R0.reuse, R159 ;  /* 0x0000009f000f7220 */ /* 0x040fe20000410000 */
[----:B------:R-:W-:Y:S01]  /*7a90*/  MUFU.EX2 R158, R171 ;  /* 0x000000ab009e7308 */ /* 0x000fe20000000800 */
[C---:B------:R-:W-:Y:S02]  /*7aa0*/  FMUL.FTZ R18, R0.reuse, R154 ;  /* 0x0000009a00127220 */ /* 0x040fe40000410000 */
[C---:B------:R-:W-:Y:S02]  /*7ab0*/  FMUL.FTZ R19, R0.reuse, R155 ;  /* 0x0000009b00137220 */ /* 0x040fe40000410000 */
[C---:B------:R-:W-:Y:S02]  /*7ac0*/  FMUL.FTZ R22, R0.reuse, R150 ;  /* 0x0000009600167220 */ /* 0x040fe40000410000 */
        /* <DEDUP_REMOVED lines=8> */
[----:B------:R-:W1:Y:S01]  /*7b50*/  MUFU.EX2 R139, R177 ;  /* 0x000000b1008b7308 */ /* 0x000e620000000800 */
        /* <DEDUP_REMOVED lines=48> */
[----:B------:R-:W-:Y:S02]  /*7e60*/  FMUL.FTZ R131, R0, R131 ;  /* 0x0000008300837220 */ /* 0x000fe40000410000 */
[----:B------:R-:W-:Y:S02]  /*7e70*/  FFMA.FTZ R138, R237, c[0x0][0x2d0], -R132 ;  /* 0x0000b400ed8a7a23 */ /* 0x000fe40000010884 */
[----:B------:R-:W4:Y:S01]  /*7e80*/  LDL.LU R237, [R1+0xc8] ;  /* 0x0000c80001ed7983 */ /* 0x000f220000300800 */
[----:B-1----:R-:W-:Y:S02]  /*7e90*/  FADD.FTZ R144, R139, R144 ;  /* 0x000000908b907221 */ /* 0x002fe40000010000 */
[----:B------:R-:W-:Y:S02]  /*7ea0*/  FFMA.FTZ R178, R160, c[0x0][0x2d0], -R132 ;  /* 0x0000b400a0b27a23 */ /* 0x000fe40000010884 */
[----:B------:R-:W-:Y:S02]  /*7eb0*/  FADD.FTZ R144, R151, R144 ;  /* 0x0000009097907221 */ /* 0x000fe40000010000 */
[----:B------:R-:W-:Y:S02]  /*7ec0*/  FFMA.FTZ R177, R134, c[0x0][0x2d0], -R132 ;  /* 0x0000b40086b17a23 */ /* 0x000fe40000010884 */
[----:B------:R-:W-:Y:S01]  /*7ed0*/  FADD.FTZ R144, R179, R144 ;  /* 0x00000090b3907221 */ /* 0x000fe20000010000 */
[----:B------:R-:W-:Y:S10]  /*7ee0*/  MUFU.EX2 R178, R178 ;  /* 0x000000b200b27308 */ /* 0x000ff40000000800 */
[----:B------:R-:W-:Y:S01]  /*7ef0*/  MUFU.EX2 R177, R177 ;  /* 0x000000b100b17308 */ /* 0x000fe20000000800 */
[----:B--2---:R-:W-:Y:S04]  /*7f00*/  @P0 IADD3 R0, P2, R162, UR15, RZ ;  /* 0x0000000fa2000c10 */ /* 0x004fe8000ff5e0ff */
[C---:B------:R-:W-:Y:S02]  /*7f10*/  @P0 LEA R136, P1, R0.reuse, c[0x0][0x1c8], 0x1 ;  /* 0x0000720000880a11 */ /* 0x040fe400078208ff */
[----:B---3--:R-:W-:Y:S04]  /*7f20*/  @P0 IADD3.X R135, R167, UR14, RZ, P2, !PT ;  /* 0x0000000ea7870c10 */ /* 0x008fe800097fe4ff */
[----:B------:R-:W-:Y:S02]  /*7f30*/  @P0 LEA.HI.X R137, R0, c[0x0][0x1cc], R135, 0x1, P1 ;  /* 0x0000730000890a11 */ /* 0x000fe400008f0c87 */
[----:B------:R-:W-:Y:S03]  /*7f40*/  @P0 IADD3 R0, P2, R156, UR15, RZ ;  /* 0x0000000f9c000c10 */ /* 0x000fe6000ff5e0ff */
[----:B------:R1:W-:Y:S01]  /*7f50*/  @P0 LDGSTS.E.BYPASS.LTC128B.128 [R238+0x10100], [R136.64], !P6 ;  /* 0x1010000088ee0fae */ /* 0x0003e2000f101d4c */
[----:B------:R-:W-:Y:S02]  /*7f60*/  @P0 IADD3.X R135, R153, UR14, RZ, P2, !PT ;  /* 0x0000000e99870c10 */ /* 0x000fe400097fe4ff */
[C---:B-1----:R-:W-:Y:S04]  /*7f70*/  @P0 LEA R136, P1, R0.reuse, c[0x0][0x1c8], 0x1 ;  /* 0x0000720000880a11 */ /* 0x042fe800078208ff */
[----:B------:R-:W-:Y:S02]  /*7f80*/  @P0 LEA.HI.X R137, R0, c[0x0][0x1cc], R135, 0x1, P1 ;  /* 0x0000730000890a11 */ /* 0x000fe400008f0c87 */
[----:B------:R-:W-:Y:S03]  /*7f90*/  @P0 IADD3 R0, P2, R152, UR15, RZ ;  /* 0x0000000f98000c10 */ /* 0x000fe6000ff5e0ff */
[----:B------:R1:W-:Y:S01]  /*7fa0*/  @P0 LDGSTS.E.BYPASS.LTC128B.128 [R238+0x12100], [R136.64], !P5 ;  /* 0x1210000088ee0fae */ /* 0x0003e2000e901d4c */
[----:B------:R-:W-:Y:S02]  /*7fb0*/  @P0 IADD3.X R135, R149, UR14, RZ, P2, !PT ;  /* 0x0000000e95870c10 */ /* 0x000fe400097fe4ff */
[C---:B-1----:R-:W-:Y:S04]  /*7fc0*/  @P0 LEA R136, P1, R0.reuse, c[0x0][0x1c8], 0x1 ;  /* 0x0000720000880a11 */ /* 0x042fe800078208ff */
[----:B------:R-:W-:Y:S02]  /*7fd0*/  @P0 LEA.HI.X R137, R0, c[0x0][0x1cc], R135, 0x1, P1 ;  /* 0x0000730000890a11 */ /* 0x000fe400008f0c87 */
[----:B------:R-:W-:Y:S01]  /*7fe0*/  @P0 IADD3 R0, P2, R148, UR15, RZ ;  /* 0x0000000f94000c10 */ /* 0x000fe2000ff5e0ff */
[----:B------:R-:W-:Y:S02]  /*7ff0*/  @UP0 UIADD3 UR15, UP1, UR10, UR15, URZ ;  /* 0x0000000f0a0f0290 */ /* 0x000fe4000ff3e03f */
[----:B------:R1:W-:Y:S01]  /*8000*/  @P0 LDGSTS.E.BYPASS.LTC128B.128 [R238+0x14100], [R136.64], !P4 ;  /* 0x1410000088ee0fae */ /* 0x0003e2000e101d4c */
[----:B------:R-:W-:Y:S01]  /*8010*/  @P0 IADD3.X R135, R145, UR14, RZ, P2, !PT ;  /* 0x0000000e91870c10 */ /* 0x000fe200097fe4ff */
[----:B------:R-:W-:Y:S01]  /*8020*/  @UP0 UIADD3.X UR14, UR9, UR14, URZ, UP1, !UPT ;  /* 0x0000000e090e0290 */ /* 0x000fe20008ffe43f */
[C---:B-1----:R-:W-:Y:S04]  /*8030*/  @P0 LEA R136, P1, R0.reuse, c[0x0][0x1c8], 0x1 ;  /* 0x0000720000880a11 */ /* 0x042fe800078208ff */
[----:B------:R-:W-:Y:S02]  /*8040*/  @P0 LEA.HI.X R137, R0, c[0x0][0x1cc], R135, 0x1, P1 ;  /* 0x0000730000890a11 */ /* 0x000fe400008f0c87 */
[----:B------:R-:W-:Y:S02]  /*8050*/  @P0 IADD3 R0, P2, R162, UR15, RZ ;  /* 0x0000000fa2000c10 */ /* 0x000fe4000ff5e0ff */
[----:B------:R-:W1:Y:S01]  /*8060*/  MUFU.EX2 R162, R173 ;  /* 0x000000ad00a27308 */ /* 0x000e620000000800 */
[----:B------:R2:W-:Y:S01]  /*8070*/  @P0 LDGSTS.E.BYPASS.LTC128B.128 [R238+0x16100], [R136.64], !P3 ;  /* 0x1610000088ee0fae */ /* 0x0005e2000d901d4c */
[----:B------:R-:W-:Y:S08]  /*8080*/  @P0 IADD3.X R135, R167, UR14, RZ, P2, !PT ;  /* 0x0000000ea7870c10 */ /* 0x000ff000097fe4ff */
[----:B------:R-:W-:Y:S01]  /*8090*/  MUFU.EX2 R167, R169 ;  /* 0x000000a900a77308 */ /* 0x000fe20000000800 */
[----:B-1----:R-:W-:Y:S02]  /*80a0*/  F2FP.PACK_AB R134, R162, R155 ;  /* 0x0000009ba286723e */ /* 0x002fe400000000ff */
[C---:B--2---:R-:W-:Y:S04]  /*80b0*/  @P0 LEA R136, P1, R0.reuse, c[0x0][0x1c8], 0x1 ;  /* 0x0000720000880a11 */ /* 0x044fe800078208ff */
[----:B------:R-:W-:Y:S02]  /*80c0*/  @P0 LEA.HI.X R137, R0, c[0x0][0x1cc], R135, 0x1, P1 ;  /* 0x0000730000890a11 */ /* 0x000fe400008f0c87 */
[----:B------:R-:W-:Y:S02]  /*80d0*/  @P0 IADD3 R0, P2, R156, UR15, RZ ;  /* 0x0000000f9c000c10 */ /* 0x000fe4000ff5e0ff */
[----:B------:R-:W-:Y:S01]  /*80e0*/  MUFU.EX2 R156, R183 ;  /* 0x000000b7009c7308 */ /* 0x000fe20000000800 */
[----:B------:R1:W-:Y:S01]  /*80f0*/  @P0 LDGSTS.E.BYPASS.LTC128B.128 [R238+0x11100], [R136.64], !P6 ;  /* 0x1110000088ee0fae */ /* 0x0003e2000f101d4c */
[----:B------:R-:W-:Y:S08]  /*8100*/  @P0 IADD3.X R135, R153, UR14, RZ, P2, !PT ;  /* 0x0000000e99870c10 */ /* 0x000ff000097fe4ff */
[----:B------:R-:W-:Y:S01]  /*8110*/  MUFU.EX2 R153, R191 ;  /* 0x000000bf00997308 */ /* 0x000fe20000000800 */
[C---:B-1----:R-:W-:Y:S04]  /*8120*/  @P0 LEA R136, P1, R0.reuse, c[0x0][0x1c8], 0x1 ;  /* 0x0000720000880a11 */ /* 0x042fe800078208ff */
[----:B------:R-:W-:Y:S02]  /*8130*/  @P0 LEA.HI.X R137, R0, c[0x0][0x1cc], R135, 0x1, P1 ;  /* 0x0000730000890a11 */ /* 0x000fe400008f0c87 */
[----:B------:R-:W-:Y:S03]  /*8140*/  @P0 IADD3 R0, P2, R152, UR15, RZ ;  /* 0x0000000f98000c10 */ /* 0x000fe6000ff5e0ff */
[----:B------:R-:W-:Y:S01]  /*8150*/  MUFU.EX2 R152, R190 ;  /* 0x000000be00987308 */ /* 0x000fe20000000800 */
[----:B------:R1:W-:Y:S01]  /*8160*/  @P0 LDGSTS.E.BYPASS.LTC128B.128 [R238+0x13100], [R136.64], !P5 ;  /* 0x1310000088ee0fae */ /* 0x0003e2000e901d4c */
[----:B------:R-:W-:Y:S02]  /*8170*/  @P0 IADD3.X R135, R149, UR14, RZ, P2, !PT ;  /* 0x0000000e95870c10 */ /* 0x000fe400097fe4ff */
[C---:B-1----:R-:W-:Y:S04]  /*8180*/  @P0 LEA R136, P1, R0.reuse, c[0x0][0x1c8], 0x1 ;  /* 0x0000720000880a11 */ /* 0x042fe800078208ff */
[----:B------:R-:W-:Y:S02]  /*8190*/  @P0 LEA.HI.X R137, R0, c[0x0][0x1cc], R135, 0x1, P1 ;  /* 0x0000730000890a11 */ /* 0x000fe400008f0c87 */
[----:B------:R-:W-:Y:S01]  /*81a0*/  @P0 IADD3 R0, P2, R148, UR15, RZ ;  /* 0x0000000f94000c10 */ /* 0x000fe2000ff5e0ff */
[----:B------:R-:W1:Y:S02]  /*81b0*/  MUFU.EX2 R135, R138 ;  /* 0x0000008a00877308 */ /* 0x000e640000000800 */
[----:B------:R2:W-:Y:S01]  /*81c0*/  @P0 LDGSTS.E.BYPASS.LTC128B.128 [R238+0x15100], [R136.64], !P4 ;  /* 0x1510000088ee0fae */ /* 0x0005e2000e101d4c */
[----:B-1----:R-:W-:Y:S01]  /*81d0*/  FADD.FTZ R148, R135, R141 ;  /* 0x0000008d87947221 */ /* 0x002fe20000010000 */
[----:B------:R-:W-:Y:S01]  /*81e0*/  F2FP.PACK_AB R138, R179, R151 ;  /* 0x00000097b38a723e */ /* 0x000fe200000000ff */
[--C-:B------:R-:W-:Y:S05]  /*81f0*/  FFMA.FTZ R179, R161, c[0x0][0x2d0], -R132.reuse ;  /* 0x0000b400a1b37a23 */ /* 0x100fea0000010884 */
[----:B------:R-:W-:Y:S01]  /*8200*/  MUFU.EX2 R151, R182 ;  /* 0x000000b600977308 */ /* 0x000fe20000000800 */
[C---:B--2---:R-:W-:Y:S02]  /*8210*/  @P0 LEA R136, P1, R0.reuse, c[0x0][0x1c8], 0x1 ;  /* 0x0000720000880a11 */ /* 0x044fe400078208ff */
[----:B------:R-:W-:Y:S04]  /*8220*/  @P0 IADD3.X R137, R145, UR14, RZ, P2, !PT ;  /* 0x0000000e91890c10 */ /* 0x000fe800097fe4ff */
[----:B------:R-:W-:Y:S01]  /*8230*/  @P0 LEA.HI.X R137, R0, c[0x0][0x1cc], R137, 0x1, P1 ;  /* 0x0000730000890a11 */ /* 0x000fe200008f0c89 */
[--C-:B------:R-:W-:Y:S02]  /*8240*/  FFMA.FTZ R0, R241, c[0x0][0x2d0], -R132.reuse ;  /* 0x0000b400f1007a23 */ /* 0x100fe40000010884 */
[----:B------:R-:W-:Y:S02]  /*8250*/  MUFU.EX2 R179, R179 ;  /* 0x000000b300b37308 */ /* 0x000fe40000000800 */
[----:B------:R1:W-:Y:S05]  /*8260*/  @P0 LDGSTS.E.BYPASS.LTC128B.128 [R238+0x17100], [R136.64], !P3 ;  /* 0x1710000088ee0fae */ /* 0x0003ea000d901d4c */
[----:B------:R-:W0:Y:S05]  /*8270*/  LDGDEPBAR ;  /* 0x00000000000079af */ /* 0x000e2a0000000000 */
[----:B-1----:R-:W2:Y:S01]  /*8280*/  LDL.LU R238, [R1+0xc4] ;  /* 0x0000c40001ee7983 */ /* 0x002ea20000300800 */
[----:B------:R-:W-:Y:S02]  /*8290*/  F2FP.PACK_AB R137, R135, R140 ;  /* 0x0000008c8789723e */ /* 0x000fe400000000ff */
[----:B------:R1:W-:Y:S01]  /*82a0*/  MUFU.EX2 R135, R0 ;  /* 0x0000000000877308 */ /* 0x0003e20000000800 */
[----:B------:R-:W-:Y:S01]  /*82b0*/  F2FP.PACK_AB R136, R139, R176 ;  /* 0x000000b08b88723e */ /* 0x000fe200000000ff */
[----:B------:R-:W3:Y:S01]  /*82c0*/  LDL.LU R241, [R1+0xc0] ;  /* 0x0000c00001f17983 */ /* 0x000ee20000300800 */
[--C-:B------:R-:W-:Y:S04]  /*82d0*/  FFMA.FTZ R176, R133, c[0x0][0x2d0], -R132.reuse ;  /* 0x0000b40085b07a23 */ /* 0x100fe80000010884 */
[----:B----4-:R-:W4:Y:S03]  /*82e0*/  LDSM.16.MT88.4 R140, [R237+0x100] ;  /* 0x00010000ed8c783b */ /* 0x010f260000004200 */
[----:B------:R-:W-:Y:S01]  /*82f0*/  MUFU.EX2 R176, R176 ;  /* 0x000000b000b07308 */ /* 0x000fe20000000800 */
[--C-:B-1----:R-:W-:Y:S02]  /*8300*/  FFMA.FTZ R0, R240, c[0x0][0x2d0], -R132.reuse ;  /* 0x0000b400f0007a23 */ /* 0x102fe40000010884 */
[----:B------:R-:W3:Y:S07]  /*8310*/  LDL.LU R240, [R1+0xbc] ;  /* 0x0000bc0001f07983 */ /* 0x000eee0000300800 */
[----:B------:R-:W1:Y:S01]  /*8320*/  MUFU.EX2 R146, R0 ;  /* 0x0000000000927308 */ /* 0x000e620000000800 */
[----:B------:R2:W5:Y:S05]  /*8330*/  LDL.LU R190, [R1+0xb8] ;  /* 0x0000b80001be7983 */ /* 0x00056a0000300800 */
[----:B------:R2:W5:Y:S05]  /*8340*/  LDL.LU R191, [R1+0xb4] ;  /* 0x0000b40001bf7983 */ /* 0x00056a0000300800 */
[----:B------:R2:W5:Y:S05]  /*8350*/  LDL.LU R184, [R1+0xb0] ;  /* 0x0000b00001b87983 */ /* 0x00056a0000300800 */
[----:B------:R2:W5:Y:S01]  /*8360*/  LDL.LU R185, [R1+0xac] ;  /* 0x0000ac0001b97983 */ /* 0x0005620000300800 */
[----:B-1----:R-:W-:Y:S01]  /*8370*/  F2FP.PACK_AB R139, R146, R135 ;  /* 0x00000087928b723e */ /* 0x002fe200000000ff */
[----:B------:R-:W-:Y:S03]  /*8380*/  FFMA.FTZ R0, R186, c[0x0][0x2d0], -R132 ;  /* 0x0000b400ba007a23 */ /* 0x000fe60000010884 */
[----:B------:R1:W5:Y:S01]  /*8390*/  LDL.LU R186, [R1+0xa8] ;  /* 0x0000a80001ba7983 */ /* 0x0003620000300800 */
[----:B------:R-:W-:Y:S01]  /*83a0*/  FADD.FTZ R135, R135, R148 ;  /* 0x0000009487877221 */ /* 0x000fe20000010000 */
[----:B------:R1:W-:Y:S01]  /*83b0*/  MUFU.EX2 R145, R0 ;  /* 0x0000000000917308 */ /* 0x0003e20000000800 */
[C---:B----4-:R-:W-:Y:S05]  /*83c0*/  HMMA.16816.F32 R4, R136.reuse, R140, R4 ;  /* 0x0000008c8804723c */ /* 0x050fea0000001804 */
[----:B------:R-:W-:Y:S03]  /*83d0*/  FADD.FTZ R135, R146, R135 ;  /* 0x0000008792877221 */ /* 0x000fe60000010000 */
[C---:B------:R-:W-:Y:S04]  /*83e0*/  HMMA.16816.F32 R8, R136.reuse, R142, R8 ;  /* 0x0000008e8808723c */ /* 0x040fe80000001808 */
[--C-:B-1----:R-:W-:Y:S02]  /*83f0*/  FFMA.FTZ R0, R187, c[0x0][0x2d0], -R132.reuse ;  /* 0x0000b400bb007a23 */ /* 0x102fe40000010884 */
[----:B------:R1:W5:Y:S02]  /*8400*/  LDL.LU R187, [R1+0xa4] ;  /* 0x0000a40001bb7983 */ /* 0x0003640000300800 */
[----:B------:R4:W-:Y:S04]  /*8410*/  MUFU.EX2 R149, R0 ;  /* 0x0000000000957308 */ /* 0x0009e80000000800 */
[--C-:B----4-:R-:W-:Y:S02]  /*8420*/  FFMA.FTZ R0, R180, c[0x0][0x2d0], -R132.reuse ;  /* 0x0000b400b4007a23 */ /* 0x110fe40000010884 */
[----:B------:R1:W5:Y:S04]  /*8430*/  LDL.LU R180, [R1+0xa0] ;  /* 0x0000a00001b47983 */ /* 0x0003680000300800 */
[----:B------:R4:W-:Y:S02]  /*8440*/  MUFU.EX2 R147, R0 ;  /* 0x0000000000937308 */ /* 0x0009e40000000800 */
[--C-:B----4-:R-:W-:Y:S02]  /*8450*/  FFMA.FTZ R0, R181, c[0x0][0x2d0], -R132.reuse ;  /* 0x0000b400b5007a23 */ /* 0x110fe40000010884 */
[----:B------:R1:W5:Y:S06]  /*8460*/  LDL.LU R181, [R1+0x9c] ;  /* 0x00009c0001b57983 */ /* 0x00036c0000300800 */
[----:B------:R4:W-:Y:S01]  /*8470*/  MUFU.EX2 R150, R0 ;  /* 0x0000000000967308 */ /* 0x0009e20000000800 */
[----:B------:R1:W5:Y:S05]  /*8480*/  LDL.LU R182, [R1+0x98] ;  /* 0x0000980001b67983 */ /* 0x00036a0000300800 */
[----:B------:R1:W5:Y:S05]  /*8490*/  LDL.LU R183, [R1+0x94] ;  /* 0x0000940001b77983 */ /* 0x00036a0000300800 */
[----:B------:R1:W5:Y:S05]  /*84a0*/  LDL.LU R172, [R1+0x90] ;  /* 0x0000900001ac7983 */ /* 0x00036a0000300800 */
[----:B------:R1:W5:Y:S01]  /*84b0*/  LDL.LU R173, [R1+0x8c] ;  /* 0x00008c0001ad7983 */ /* 0x0003620000300800 */
[--C-:B----4-:R-:W-:Y:S04]  /*84c0*/  FFMA.FTZ R0, R174, c[0x0][0x2d0], -R132.reuse ;  /* 0x0000b400ae007a23 */ /* 0x110fe80000010884 */
[----:B------:R1:W5:Y:S01]  /*84d0*/  LDL.LU R174, [R1+0x88] ;  /* 0x0000880001ae7983 */ /* 0x0003620000300800 */
[----:B------:R4:W-:Y:S02]  /*84e0*/  MUFU.EX2 R148, R0 ;  /* 0x0000000000947308 */ /* 0x0009e40000000800 */
[--C-:B----4-:R-:W-:Y:S02]  /*84f0*/  FFMA.FTZ R0, R175, c[0x0][0x2d0], -R132.reuse ;  /* 0x0000b400af007a23 */ /* 0x110fe40000010884 */
[----:B------:R1:W5:Y:S06]  /*8500*/  LDL.LU R175, [R1+0x84] ;  /* 0x0000840001af7983 */ /* 0x00036c0000300800 */
[----:B------:R4:W1:Y:S02]  /*8510*/  MUFU.EX2 R165, R0 ;  /* 0x0000000000a57308 */ /* 0x0008640000000800 */
[--C-:B----4-:R-:W-:Y:S01]  /*8520*/  FFMA.FTZ R0, R168, c[0x0][0x2d0], -R132.reuse ;  /* 0x0000b400a8007a23 */ /* 0x110fe20000010884 */
[----:B-1----:R-:W-:Y:S01]  /*8530*/  F2FP.PACK_AB R133, R165, R148 ;  /* 0x00000094a585723e */ /* 0x002fe200000000ff */
[----:B------:R1:W5:Y:S05]  /*8540*/  LDL.LU R168, [R1+0x80] ;  /* 0x0000800001a87983 */ /* 0x00036a0000300800 */
[----:B------:R1:W5:Y:S05]  /*8550*/  LDL.LU R169, [R1+0x7c] ;  /* 0x00007c0001a97983 */ /* 0x00036a0000300800 */
[----:B--2---:R-:W2:Y:S02]  /*8560*/  LDSM.16.MT88.4 R140, [R238+0x100] ;  /* 0x00010000ee8c783b */ /* 0x004ea40000004200 */
[C---:B--2---:R-:W-:Y:S08]  /*8570*/  HMMA.16816.F32 R12, R136.reuse, R140, R12 ;  /* 0x0000008c880c723c */ /* 0x044ff0000000180c */
[C---:B------:R-:W-:Y:S01]  /*8580*/  HMMA.16816.F32 R16, R136.reuse, R142, R16 ;  /* 0x0000008e8810723c */ /* 0x040fe20000001810 */
[----:B---3--:R-:W2:Y:S07]  /*8590*/  LDSM.16.MT88.4 R140, [R241+0x100] ;  /* 0x00010000f18c783b */ /* 0x008eae0000004200 */
[C---:B--2---:R-:W-:Y:S08]  /*85a0*/  HMMA.16816.F32 R20, R136.reuse, R140, R20 ;  /* 0x0000008c8814723c */ /* 0x044ff00000001814 */
[C---:B------:R-:W-:Y:S01]  /*85b0*/  HMMA.16816.F32 R24, R136.reuse, R142, R24 ;  /* 0x0000008e8818723c */ /* 0x040fe20000001818 */
[----:B------:R-:W2:Y:S07]  /*85c0*/  LDSM.16.MT88.4 R140, [R240+0x100] ;  /* 0x00010000f08c783b */ /* 0x000eae0000004200 */
        /* <DEDUP_REMOVED lines=37> */
[----:B------:R-:W-:Y:S01]  /*8820*/  HMMA.16816.F32 R128, R136, R142, R128 ;  /* 0x0000008e8880723c */ /* 0x000fe20000001880 */
[----:B------:R-:W2:Y:S06]  /*8830*/  LDSM.16.MT88.4 R140, [R237+0x900] ;  /* 0x00090000ed8c783b */ /* 0x000eac0000004200 */
[----:B------:R-:W-:Y:S02]  /*8840*/  F2FP.PACK_AB R136, R153, R152 ;  /* 0x000000989988723e */ /* 0x000fe400000000ff */
[----:B------:R-:W-:Y:S03]  /*8850*/  F2FP.PACK_AB R138, R157, R154 ;  /* 0x0000009a9d8a723e */ /* 0x000fe600000000ff */
[----:B------:R-:W-:Y:S01]  /*8860*/  F2FP.PACK_AB R137, R149, R145 ;  /* 0x000000919589723e */ /* 0x000fe200000000ff */
[----:B------:R-:W-:Y:S01]  /*8870*/  FADD.FTZ R145, R145, R135 ;  /* 0x0000008791917221 */ /* 0x000fe20000010000 */
[----:B------:R-:W-:Y:S07]  /*8880*/  F2FP.PACK_AB R139, R150, R147 ;  /* 0x00000093968b723e */ /* 0x000fee00000000ff */
        /* <DEDUP_REMOVED lines=45> */
[C---:B--2---:R-:W-:Y:S01]  /*8b60*/  HMMA.16816.F32 R124, R136.reuse, R140, R124 ;  /* 0x0000008c887c723c */ /* 0x044fe2000000187c */
[----:B------:R2:W3:Y:S07]  /*8b70*/  MUFU.EX2 R140, R0 ;  /* 0x00000000008c7308 */ /* 0x0004ee0000000800 */
[----:B------:R-:W-:Y:S01]  /*8b80*/  HMMA.16816.F32 R128, R136, R142, R128 ;  /* 0x0000008e8880723c */ /* 0x000fe20000001880 */
[----:B------:R-:W4:Y:S03]  /*8b90*/  LDSM.16.MT88.4 R136, [R237+0x1100] ;  /* 0x00110000ed88783b */ /* 0x000f260000004200 */
[----:B--2---:R-:W-:Y:S01]  /*8ba0*/  FFMA.FTZ R0, R164, c[0x0][0x2d0], -R132 ;  /* 0x0000b400a4007a23 */ /* 0x004fe20000010884 */
[----:B---3--:R-:W-:Y:S01]  /*8bb0*/  MOV R146, R140 ;  /* 0x0000008c00927202 */ /* 0x008fe20000000f00 */
[----:B------:R2:W-:Y:S01]  /*8bc0*/  MUFU.EX2 R164, R170 ;  /* 0x000000aa00a47308 */ /* 0x0005e20000000800 */
[----:B------:R-:W3:Y:S01]  /*8bd0*/  LDSM.16.MT88.4 R140, [R238+0x1100] ;  /* 0x00110000ee8c783b */ /* 0x000ee20000004200 */
[----:B------:R-:W-:Y:S08]  /*8be0*/  F2FP.PACK_AB R132, R156, R151 ;  /* 0x000000979c84723e */ /* 0x000ff000000000ff */
[----:B------:R-:W1:Y:S01]  /*8bf0*/  MUFU.EX2 R166, R0 ;  /* 0x0000000000a67308 */ /* 0x000e620000000800 */
[----:B--2---:R2:W5:Y:S05]  /*8c00*/  LDL.LU R170, [R1+0x78] ;  /* 0x0000780001aa7983 */ /* 0x00456a0000300800 */
[----:B------:R2:W5:Y:S01]  /*8c10*/  LDL.LU R171, [R1+0x74] ;  /* 0x0000740001ab7983 */ /* 0x0005620000300800 */
[----:B-1----:R-:W-:Y:S04]  /*8c20*/  F2FP.PACK_AB R135, R166, R146 ;  /* 0x00000092a687723e */ /* 0x002fe800000000ff */
[----:B------:R2:W5:Y:S01]  /*8c30*/  LDL.LU R243, [R1+0x70] ;  /* 0x0000700001f37983 */ /* 0x0005620000300800 */
[----:B------:R-:W-:Y:S04]  /*8c40*/  FADD.FTZ R0, R152, R144 ;  /* 0x0000009098007221 */ /* 0x000fe80000010000 */
[----:B------:R-:W-:Y:S01]  /*8c50*/  FADD.FTZ R144, R153, R0 ;  /* 0x0000000099907221 */ /* 0x000fe20000010000 */
[C---:B----4-:R-:W-:Y:S05]  /*8c60*/  HMMA.16816.F32 R4, R132.reuse, R136, R4 ;  /* 0x000000888404723c */ /* 0x050fea0000001804 */
[----:B------:R-:W-:Y:S03]  /*8c70*/  FADD.FTZ R0, R149, R145 ;  /* 0x0000009195007221 */ /* 0x000fe60000010000 */
[C---:B------:R-:W-:Y:S01]  /*8c80*/  HMMA.16816.F32 R8, R132.reuse, R138, R8 ;  /* 0x0000008a8408723c */ /* 0x040fe20000001808 */
[----:B------:R-:W1:Y:S07]  /*8c90*/  LDSM.16.MT88.4 R136, [R241+0x1100] ;  /* 0x00110000f188783b */ /* 0x000e6e0000004200 */
[C---:B---3--:R-:W-:Y:S08]  /*8ca0*/  HMMA.16816.F32 R12, R132.reuse, R140, R12 ;  /* 0x0000008c840c723c */ /* 0x048ff0000000180c */
[C---:B------:R-:W-:Y:S01]  /*8cb0*/  HMMA.16816.F32 R16, R132.reuse, R142, R16 ;  /* 0x0000008e8410723c */ /* 0x040fe20000001810 */
[----:B------:R-:W3:Y:S07]  /*8cc0*/  LDSM.16.MT88.4 R140, [R240+0x1100] ;  /* 0x00110000f08c783b */ /* 0x000eee0000004200 */
[C---:B-1----:R-:W-:Y:S08]  /*8cd0*/  HMMA.16816.F32 R20, R132.reuse, R136, R20 ;  /* 0x000000888414723c */ /* 0x042ff00000001814 */
        /* <DEDUP_REMOVED lines=35> */
[C---:B-1----:R-:W-:Y:S07]  /*8f10*/  HMMA.16816.F32 R116, R132.reuse, R136, R116 ;  /* 0x000000888474723c */ /* 0x042fee0000001874 */
[----:B------:R-:W-:Y:S01]  /*8f20*/  MOV R137, R162 ;  /* 0x000000a200897202 */ /* 0x000fe20000000f00 */
[C---:B------:R-:W-:Y:S01]  /*8f30*/  HMMA.16816.F32 R120, R132.reuse, R138, R120 ;  /* 0x0000008a8478723c */ /* 0x040fe20000001878 */
[----:B------:R-:W1:Y:S03]  /*8f40*/  LDSM.16.MT88.4 R160, [R237+0x1900] ;  /* 0x00190000eda0783b */ /* 0x000e660000004200 */
[----:B------:R-:W-:Y:S04]  /*8f50*/  FADD.FTZ R136, R154, R144 ;  /* 0x000000909a887221 */ /* 0x000fe80000010000 */
[C---:B---3--:R-:W-:Y:S07]  /*8f60*/  HMMA.16816.F32 R124, R132.reuse, R140, R124 ;  /* 0x0000008c847c723c */ /* 0x048fee000000187c */
[----:B------:R-:W-:Y:S01]  /*8f70*/  MOV R141, R155 ;  /* 0x0000009b008d7202 */ /* 0x000fe20000000f00 */
[----:B------:R-:W-:Y:S01]  /*8f80*/  HMMA.16816.F32 R128, R132, R142, R128 ;  /* 0x0000008e8480723c */ /* 0x000fe20000001880 */
[----:B------:R-:W3:Y:S03]  /*8f90*/  LDSM.16.MT88.4 R152, [R238+0x1900] ;  /* 0x00190000ee98783b */ /* 0x000ee60000004200 */
[----:B------:R-:W-:Y:S02]  /*8fa0*/  FADD.FTZ R140, R147, R0 ;  /* 0x00000000938c7221 */ /* 0x000fe40000010000 */
[----:B------:R-:W-:Y:S01]  /*8fb0*/  FADD.FTZ R0, R157, R136 ;  /* 0x000000889d007221 */ /* 0x000fe20000010000 */
[----:B------:R-:W-:Y:S01]  /*8fc0*/  MOV R157, R167 ;  /* 0x000000a7009d7202 */ /* 0x000fe20000000f00 */
[----:B------:R-:W-:Y:S01]  /*8fd0*/  FADD.FTZ R132, R150, R140 ;  /* 0x0000008c96847221 */ /* 0x000fe20000010000 */
[----:B------:R-:W-:Y:S03]  /*8fe0*/  MOV R150, R164 ;  /* 0x000000a400967202 */ /* 0x000fe60000000f00 */
[----:B------:R-:W-:Y:S01]  /*8ff0*/  MOV R143, R146 ;  /* 0x00000092008f7202 */ /* 0x000fe20000000f00 */
[----:B------:R-:W-:Y:S01]  /*9000*/  FADD.FTZ R148, R148, R132 ;  /* 0x0000008494947221 */ /* 0x000fe20000010000 */
[----:B------:R-:W4:Y:S01]  /*9010*/  LDSM.16.MT88.4 R144, [R241+0x1900] ;  /* 0x00190000f190783b */ /* 0x000f220000004200 */
[----:B------:R-:W-:Y:S01]  /*9020*/  F2FP.PACK_AB R132, R150, R157 ;  /* 0x0000009d9684723e */ /* 0x000fe200000000ff */
[----:B------:R-:W-:Y:S01]  /*9030*/  FADD.FTZ R0, R151, R0 ;  /* 0x0000000097007221 */ /* 0x000fe20000010000 */
[----:B------:R-:W-:Y:S02]  /*9040*/  F2FP.PACK_AB R134, R159, R158 ;  /* 0x0000009e9f86723e */ /* 0x000fe400000000ff */
[----:B------:R-:W-:Y:S01]  /*9050*/  F2FP.PACK_AB R133, R178, R179 ;  /* 0x000000b3b285723e */ /* 0x000fe200000000ff */
[----:B------:R-:W-:Y:S01]  /*9060*/  FADD.FTZ R149, R156, R0 ;  /* 0x000000009c957221 */ /* 0x000fe20000010000 */
[----:B------:R-:W-:Y:S02]  /*9070*/  F2FP.PACK_AB R135, R176, R177 ;  /* 0x000000b1b087723e */ /* 0x000fe400000000ff */
[----:B------:R-:W-:Y:S02]  /*9080*/  MOV R140, R166 ;  /* 0x000000a6008c7202 */ /* 0x000fe40000000f00 */
[----:B------:R-:W-:Y:S02]  /*9090*/  MOV R0, R165 ;  /* 0x000000a500007202 */ /* 0x000fe40000000f00 */
[----:B------:R-:W-:Y:S01]  /*90a0*/  MOV R142, R137 ;  /* 0x00000089008e7202 */ /* 0x000fe20000000f00 */
[C---:B-1----:R-:W-:Y:S01]  /*90b0*/  HMMA.16816.F32 R164, R132.reuse, R160, R4 ;  /* 0x000000a084a4723c */ /* 0x042fe20000001804 */
[----:B------:R-:W1:Y:S06]  /*90c0*/  LDSM.16.MT88.4 R136, [R240+0x1900] ;  /* 0x00190000f088783b */ /* 0x000e6c0000004200 */
[----:B------:R-:W-:Y:S01]  /*90d0*/  MOV R5, R157 ;  /* 0x0000009d00057202 */ /* 0x000fe20000000f00 */
[C---:B------:R-:W-:Y:S04]  /*90e0*/  HMMA.16816.F32 R160, R132.reuse, R162, R8 ;  /* 0x000000a284a0723c */ /* 0x040fe80000001808 */
[----:B------:R-:W-:Y:S02]  /*90f0*/  MOV R4, R150 ;  /* 0x0000009600047202 */ /* 0x000fe40000000f00 */
[----:B------:R-:W-:Y:S02]  /*9100*/  MOV R6, R149 ;  /* 0x0000009500067202 */ /* 0x000fe40000000f00 */
[----:B------:R-:W-:Y:S04]  /*9110*/  MOV R10, R159 ;  /* 0x0000009f000a7202 */ /* 0x000fe80000000f00 */
[----:B------:R-:W-:Y:S02]  /*9120*/  MOV R11, R158 ;  /* 0x0000009e000b7202 */ /* 0x000fe40000000f00 */
[C---:B---3--:R-:W-:Y:S01]  /*9130*/  HMMA.16816.F32 R156, R132.reuse, R152, R12 ;  /* 0x00000098849c723c */ /* 0x048fe2000000180c */
[----:B------:R-:W-:Y:S02]  /*9140*/  LDSM.16.MT88.4 R12, [R241+0x3900] ;  /* 0x00390000f10c783b */ /* 0x000fe40000004200 */
[----:B------:R-:W-:Y:S05]  /*9150*/  MOV R7, R148 ;  /* 0x0000009400077202 */ /* 0x000fea0000000f00 */
[C---:B------:R-:W-:Y:S01]  /*9160*/  HMMA.16816.F32 R152, R132.reuse, R154, R16 ;  /* 0x0000009a8498723c */ /* 0x040fe20000001810 */
[----:B------:R-:W-:Y:S07]  /*9170*/  LDSM.16.MT88.4 R16, [R240+0x3900] ;  /* 0x00390000f010783b */ /* 0x000fee0000004200 */
[C---:B----4-:R-:W-:Y:S07]  /*9180*/  HMMA.16816.F32 R148, R132.reuse, R144, R20 ;  /* 0x000000908494723c */ /* 0x050fee0000001814 */
[----:B------:R-:W-:Y:S01]  /*9190*/  MOV R21, R4 ;  /* 0x0000000400157202 */ /* 0x000fe20000000f00 */
[C---:B------:R-:W-:Y:S04]  /*91a0*/  HMMA.16816.F32 R144, R132.reuse, R146, R24 ;  /* 0x000000928490723c */ /* 0x040fe80000001818 */
[----:B------:R-:W-:Y:S02]  /*91b0*/  MOV R20, R5 ;  /* 0x0000000500147202 */ /* 0x000fe40000000f00 */
[----:B------:R-:W-:Y:S02]  /*91c0*/  MOV R23, R10 ;  /* 0x0000000a00177202 */ /* 0x000fe40000000f00 */
[----:B------:R-:W-:Y:S04]  /*91d0*/  MOV R27, R140 ;  /* 0x0000008c001b7202 */ /* 0x000fe80000000f00 */
[----:B------:R-:W-:Y:S02]  /*91e0*/  MOV R26, R142 ;  /* 0x0000008e001a7202 */ /* 0x000fe40000000f00 */
[----:B------:R-:W-:Y:S02]  /*91f0*/  MOV R25, R143 ;  /* 0x0000008f00197202 */ /* 0x000fe40000000f00 */
[----:B------:R-:W-:Y:S02]  /*9200*/  MOV R24, R141 ;  /* 0x0000008d00187202 */ /* 0x000fe40000000f00 */
[C---:B-1----:R-:W-:Y:S03]  /*9210*/  HMMA.16816.F32 R140, R132.reuse, R136, R28 ;  /* 0x00000088848c723c */ /* 0x042fe6000000181c */
[----:B------:R-:W-:Y:S02]  /*9220*/  MOV R22, R11 ;  /* 0x0000000b00167202 */ /* 0x000fe40000000f00 */
[----:B------:R-:W-:Y:S02]  /*9230*/  LDSM.16.MT88.4 R8, [R238+0x3900] ;  /* 0x00390000ee08783b */ /* 0x000fe40000004200 */
[----:B------:R-:W-:Y:S01]  /*9240*/  MOV R31, R6 ;  /* 0x00000006001f7202 */ /* 0x000fe20000000f00 */
[C---:B------:R-:W-:Y:S04]  /*9250*/  HMMA.16816.F32 R136, R132.reuse, R138, R32 ;  /* 0x0000008a8488723c */ /* 0x040fe80000001820 */
[----:B------:R-:W-:Y:S02]  /*9260*/  MOV R30, R7 ;  /* 0x00000007001e7202 */ /* 0x000fe40000000f00 */
[----:B------:R-:W1:Y:S03]  /*9270*/  LDSM.16.MT88.4 R4, [R237+0x3900] ;  /* 0x00390000ed04783b */ /* 0x000e660000004200 */
[----:B------:R-:W-:Y:S04]  /*9280*/  FADD.FTZ R0, R0, R30 ;  /* 0x0000001e00007221 */ /* 0x000fe80000010000 */
[----:B------:R-:W-:Y:S01]  /*9290*/  FADD.FTZ R0, R25, R0 ;  /* 0x0000000019007221 */ /* 0x000fe20000010000 */
[C---:B-1----:R-:W-:Y:S08]  /*92a0*/  HMMA.16816.F32 R36, R132.reuse, R4, R36 ;  /* 0x000000048424723c */ /* 0x042ff00000001824 */
[C---:B------:R-:W-:Y:S01]  /*92b0*/  HMMA.16816.F32 R40, R132.reuse, R6, R40 ;  /* 0x000000068428723c */ /* 0x040fe20000001828 */
[----:B------:R-:W1:Y:S07]  /*92c0*/  LDSM.16.MT88.4 R4, [R237+0x5900] ;  /* 0x00590000ed04783b */ /* 0x000e6e0000004200 */
[C---:B------:R-:W-:Y:S08]  /*92d0*/  HMMA.16816.F32 R44, R132.reuse, R8, R44 ;  /* 0x00000008842c723c */ /* 0x040ff0000000182c */
[C---:B------:R-:W-:Y:S01]  /*92e0*/  HMMA.16816.F32 R48, R132.reuse, R10, R48 ;  /* 0x0000000a8430723c */ /* 0x040fe20000001830 */
[----:B------:R-:W3:Y:S07]  /*92f0*/  LDSM.16.MT88.4 R8, [R238+0x5900] ;  /* 0x00590000ee08783b */ /* 0x000eee0000004200 */
[C---:B------:R-:W-:Y:S08]  /*9300*/  HMMA.16816.F32 R52, R132.reuse, R12, R52 ;  /* 0x0000000c8434723c */ /* 0x040ff00000001834 */
[C---:B------:R-:W-:Y:S01]  /*9310*/  HMMA.16816.F32 R56, R132.reuse, R14, R56 ;  /* 0x0000000e8438723c */ /* 0x040fe20000001838 */
[----:B------:R-:W4:Y:S07]  /*9320*/  LDSM.16.MT88.4 R12, [R241+0x5900] ;  /* 0x00590000f10c783b */ /* 0x000f2e0000004200 */
[C---:B------:R-:W-:Y:S08]  /*9330*/  HMMA.16816.F32 R60, R132.reuse, R16, R60 ;  /* 0x00000010843c723c */ /* 0x040ff0000000183c */
[C---:B------:R-:W-:Y:S01]  /*9340*/  HMMA.16816.F32 R64, R132.reuse, R18, R64 ;  /* 0x000000128440723c */ /* 0x040fe20000001840 */
[----:B------:R-:W2:Y:S07]  /*9350*/  LDSM.16.MT88.4 R16, [R240+0x5900] ;  /* 0x00590000f010783b */ /* 0x000eae0000004200 */
[C---:B-1----:R-:W-:Y:S08]  /*9360*/  HMMA.16816.F32 R68, R132.reuse, R4, R68 ;  /* 0x000000048444723c */ /* 0x042ff00000001844 */
[C---:B------:R-:W-:Y:S01]  /*9370*/  HMMA.16816.F32 R72, R132.reuse, R6, R72 ;  /* 0x000000068448723c */ /* 0x040fe20000001848 */
[----:B------:R-:W1:Y:S07]  /*9380*/  LDSM.16.MT88.4 R4, [R237+0x7900] ;  /* 0x00790000ed04783b */ /* 0x000e6e0000004200 */
[C---:B---3--:R-:W-:Y:S08]  /*9390*/  HMMA.16816.F32 R76, R132.reuse, R8, R76 ;  /* 0x00000008844c723c */ /* 0x048ff0000000184c */
[C---:B------:R-:W-:Y:S01]  /*93a0*/  HMMA.16816.F32 R80, R132.reuse, R10, R80 ;  /* 0x0000000a8450723c */ /* 0x040fe20000001850 */
[----:B------:R-:W3:Y:S07]  /*93b0*/  LDSM.16.MT88.4 R8, [R238+0x7900] ;  /* 0x00790000ee08783b */ /* 0x000eee0000004200 */
[C---:B----4-:R-:W-:Y:S08]  /*93c0*/  HMMA.16816.F32 R84, R132.reuse, R12, R84 ;  /* 0x0000000c8454723c */ /* 0x050ff00000001854 */
[C---:B------:R-:W-:Y:S01]  /*93d0*/  HMMA.16816.F32 R88, R132.reuse, R14, R88 ;  /* 0x0000000e8458723c */ /* 0x040fe20000001858 */
[----:B------:R-:W4:Y:S07]  /*93e0*/  LDSM.16.MT88.4 R12, [R241+0x7900] ;  /* 0x00790000f10c783b */ /* 0x000f2e0000004200 */
[C---:B--2---:R-:W-:Y:S08]  /*93f0*/  HMMA.16816.F32 R92, R132.reuse, R16, R92 ;  /* 0x00000010845c723c */ /* 0x044ff0000000185c */
[C---:B------:R-:W-:Y:S01]  /*9400*/  HMMA.16816.F32 R96, R132.reuse, R18, R96 ;  /* 0x000000128460723c */ /* 0x040fe20000001860 */
[----:B------:R-:W2:Y:S07]  /*9410*/  LDSM.16.MT88.4 R16, [R240+0x7900] ;  /* 0x00790000f010783b */ /* 0x000eae0000004200 */
[C---:B-1----:R-:W-:Y:S07]  /*9420*/  HMMA.16816.F32 R100, R132.reuse, R4, R100 ;  /* 0x000000048464723c */ /* 0x042fee0000001864 */
[----:B------:R-:W-:Y:S01]  /*9430*/  FADD.FTZ R4, R24, R31 ;  /* 0x0000001f18047221 */ /* 0x000fe20000010000 */
[C---:B------:R-:W-:Y:S04]  /*9440*/  HMMA.16816.F32 R104, R132.reuse, R6, R104 ;  /* 0x000000068468723c */ /* 0x040fe80000001868 */
[----:B------:R-:W-:Y:S02]  /*9450*/  FADD.FTZ R4, R26, R4 ;  /* 0x000000041a047221 */ /* 0x000fe40000010000 */
[----:B------:R-:W-:Y:S02]  /*9460*/  FADD.FTZ R5, R27, R0 ;  /* 0x000000001b057221 */ /* 0x000fe40000010000 */
[C---:B---3--:R-:W-:Y:S04]  /*9470*/  HMMA.16816.F32 R108, R132.reuse, R8, R108 ;  /* 0x00000008846c723c */ /* 0x048fe8000000186c */
[----:B------:R-:W-:Y:S02]  /*9480*/  FADD.FTZ R0, R20, R4 ;  /* 0x0000000414007221 */ /* 0x000fe40000010000 */
[----:B------:R-:W-:Y:S02]  /*9490*/  FADD.FTZ R5, R179, R5 ;  /* 0x00000005b3057221 */ /* 0x000fe40000010000 */
[C---:B------:R-:W-:Y:S04]  /*94a0*/  HMMA.16816.F32 R112, R132.reuse, R10, R112 ;  /* 0x0000000a8470723c */ /* 0x040fe80000001870 */
[----:B------:R-:W-:Y:S02]  /*94b0*/  FADD.FTZ R0, R21, R0 ;  /* 0x0000000015007221 */ /* 0x000fe40000010000 */
[----:B------:R-:W-:Y:S02]  /*94c0*/  FADD.FTZ R5, R178, R5 ;  /* 0x00000005b2057221 */ /* 0x000fe40000010000 */
[C---:B----4-:R-:W-:Y:S04]  /*94d0*/  HMMA.16816.F32 R116, R132.reuse, R12, R116 ;  /* 0x0000000c8474723c */ /* 0x050fe80000001874 */
[----:B------:R-:W-:Y:S02]  /*94e0*/  FADD.FTZ R4, R22, R0 ;  /* 0x0000000016047221 */ /* 0x000fe40000010000 */
[----:B------:R-:W-:Y:S02]  /*94f0*/  FADD.FTZ R0, R177, R5 ;  /* 0x00000005b1007221 */ /* 0x000fe40000010000 */
[C---:B------:R-:W-:Y:S04]  /*9500*/  HMMA.16816.F32 R120, R132.reuse, R14, R120 ;  /* 0x0000000e8478723c */ /* 0x040fe80000001878 */
[----:B------:R-:W-:Y:S02]  /*9510*/  FADD.FTZ R4, R23, R4 ;  /* 0x0000000417047221 */ /* 0x000fe40000010000 */
[----:B------:R-:W-:Y:S02]  /*9520*/  FADD.FTZ R0, R176, R0 ;  /* 0x00000000b0007221 */ /* 0x000fe40000010000 */
[C---:B--2---:R-:W-:Y:S01]  /*9530*/  HMMA.16816.F32 R124, R132.reuse, R16, R124 ;  /* 0x00000010847c723c */ /* 0x044fe2000000187c */
[----:B------:R-:W-:Y:S05]  /*9540*/  STL [R1+0x1c], R4 ;  /* 0x00001c0401007387 */ /* 0x000fea0000100800 */
[----:B------:R1:W-:Y:S02]  /*9550*/  STL [R1+0x20], R0 ;  /* 0x0000200001007387 */ /* 0x0003e40000100800 */
[----:B------:R-:W-:Y:S07]  /*9560*/  HMMA.16816.F32 R128, R132, R18, R128 ;  /* 0x000000128480723c */ /* 0x000fee0000001880 */
[----:B------:R-:W-:Y:S02]  /*9570*/  MOV R132, R2 ;  /* 0x0000000200847202 */ /* 0x000fe40000000f00 */
[----:B-1----:R-:W-:Y:S01]  /*9580*/  MOV R0, R3 ;  /* 0x0000000300007202 */ /* 0x002fe20000000f00 */
[----:B------:R-:W-:-:S05]  /*9590*/  @P0 BRA `(.L_x_5) ;  /* 0xffffc4c000000947 */ /* 0x000fca000383ffff */
.L_x_4:
[----:B------:R-:W2:Y:S04]  /*95a0*/  LDL.LU R4, [R1+0x1c] ;  /* 0x00001c0001047983 */ /* 0x000ea80000300800 */
[----:B------:R-:W3:Y:S01]  /*95b0*/  LDL.LU R5, [R1+0x20] ;  /* 0x0000200001057983 */ /* 0x000ee20000300800 */
[----:B------:R-:W-:-:S02]  /*95c0*/  MOV R16, 0xff800000 ;  /* 0xff80000000107802 */ /* 0x000fc40000000f00 */
[----:B------:R-:W-:Y:S02]  /*95d0*/  MOV R17, 0xff800000 ;  /* 0xff80000000117802 */ /* 0x000fe40000000f00 */
[----:B------:R-:W-:Y:S01]  /*95e0*/  PLOP3.LUT P2, PT, PT, PT, PT, 0x8, 0x0 ;  /* 0x000000000000781c */ /* 0x000fe20003f4e170 */
[----:B--2---:R-:W1:Y:S04]  /*95f0*/  SHFL.BFLY PT, R7, R4, 0x2, 0x1f ;  /* 0x0c401f0004077f89 */ /* 0x004e6800000e0000 */
[----:B---3--:R-:W2:Y:S01]  /*9600*/  SHFL.BFLY PT, R8, R5, 0x2, 0x1f ;  /* 0x0c401f0005087f89 */ /* 0x008ea200000e0000 */
[----:B-1----:R-:W-:Y:S02]  /*9610*/  FADD.FTZ R7, R7, R4 ;  /* 0x0000000407077221 */ /* 0x002fe40000010000 */
[----:B--2---:R-:W-:-:S03]  /*9620*/  FADD.FTZ R8, R8, R5 ;  /* 0x0000000508087221 */ /* 0x004fc60000010000 */
[----:B------:R-:W1:Y:S04]  /*9630*/  SHFL.BFLY PT, R4, R7, 0x1, 0x1f ;  /* 0x0c201f0007047f89 */ /* 0x000e6800000e0000 */
[----:B------:R-:W2:Y:S01]  /*9640*/  SHFL.BFLY PT, R0, R8, 0x1, 0x1f ;  /* 0x0c201f0008007f89 */ /* 0x000ea200000e0000 */
[----:B-1----:R-:W-:Y:S01]  /*9650*/  FADD.FTZ R7, R7, R4 ;  /* 0x0000000407077221 */ /* 0x002fe20000010000 */
[----:B------:R-:W-:Y:S01]  /*9660*/  MOV R4, RZ ;  /* 0x000000ff00047202 */ /* 0x000fe20000000f00 */
[----:B--2---:R-:W-:-:S03]  /*9670*/  FADD.FTZ R8, R0, R8 ;  /* 0x0000000800087221 */ /* 0x004fc60000010000 */
[----:B------:R-:W-:Y:S02]  /*9680*/  FSETP.NE.FTZ.AND P1, PT, R7, RZ, PT ;  /* 0x000000ff0700720b */ /* 0x000fe40003f35000 */
[----:B------:R-:W-:Y:S02]  /*9690*/  MOV R0, RZ ;  /* 0x000000ff00007202 */ /* 0x000fe40000000f00 */
[----:B------:R-:W-:-:S09]  /*96a0*/  FSETP.NE.FTZ.AND P0, PT, R8, RZ, PT ;  /* 0x000000ff0800720b */ /* 0x000fd20003f15000 */
[----:B------:R-:W1:Y:S01]  /*96b0*/  @P1 MUFU.RCP R4, R7 ;  /* 0x0000000700041308 */ /* 0x000e620000001000 */
[----:B------:R-:W-:-:S05]  /*96c0*/  @P1 MOV R5, 0x3f317218 ;  /* 0x3f31721800051802 */ /* 0x000fca0000000f00 */
[----:B------:R-:W-:Y:S02]  /*96d0*/  @P1 FMUL.FTZ R6, R5, c[0x0][0x2d0] ;  /* 0x0000b40005061a20 */ /* 0x000fe40000410000 */
[----:B------:R-:W-:Y:S08]  /*96e0*/  @P0 MUFU.RCP R0, R8 ;  /* 0x0000000800000308 */ /* 0x000ff00000001000 */
[----:B------:R-:W2:Y:S01]  /*96f0*/  @P1 MUFU.LG2 R7, R7 ;  /* 0x0000000700071308 */ /* 0x000ea20000000c00 */
[----:B-1----:R-:W-:-:S02]  /*9700*/  FMUL.FTZ R164, R4, R164 ;  /* 0x000000a404a47220 */ /* 0x002fc40000410000 */
[C---:B------:R-:W-:Y:S02]  /*9710*/  FMUL.FTZ R165, R4.reuse, R165 ;  /* 0x000000a504a57220 */ /* 0x040fe40000410000 */
[C---:B------:R-:W-:Y:S02]  /*9720*/  FMUL.FTZ R160, R4.reuse, R160 ;  /* 0x000000a004a07220 */ /* 0x040fe40000410000 */
[C---:B------:R-:W-:Y:S01]  /*9730*/  FMUL.FTZ R161, R4.reuse, R161 ;  /* 0x000000a104a17220 */ /* 0x040fe20000410000 */
[----:B------:R-:W1:Y:S01]  /*9740*/  @P0 MUFU.LG2 R8, R8 ;  /* 0x0000000800080308 */ /* 0x000e620000000c00 */
[C---:B------:R-:W-:Y:S02]  /*9750*/  FMUL.FTZ R156, R4.reuse, R156 ;  /* 0x0000009c049c7220 */ /* 0x040fe40000410000 */
[C---:B------:R-:W-:Y:S02]  /*9760*/  FMUL.FTZ R157, R4.reuse, R157 ;  /* 0x0000009d049d7220 */ /* 0x040fe40000410000 */
[----:B------:R-:W-:-:S02]  /*9770*/  FMUL.FTZ R152, R4, R152 ;  /* 0x0000009804987220 */ /* 0x000fc40000410000 */
[C---:B------:R-:W-:Y:S02]  /*9780*/  FMUL.FTZ R153, R4.reuse, R153 ;  /* 0x0000009904997220 */ /* 0x040fe40000410000 */
[C---:B------:R-:W-:Y:S02]  /*9790*/  FMUL.FTZ R148, R4.reuse, R148 ;  /* 0x0000009404947220 */ /* 0x040fe40000410000 */
[C---:B------:R-:W-:Y:S02]  /*97a0*/  FMUL.FTZ R149, R4.reuse, R149 ;  /* 0x0000009504957220 */ /* 0x040fe40000410000 */
        /* <DEDUP_REMOVED lines=53> */
[----:B------:R-:W-:Y:S01]  /*9b00*/  FMUL.FTZ R129, R4, R129 ;  /* 0x0000008104817220 */ /* 0x000fe20000410000 */
[----:B------:R-:W-:Y:S01]  /*9b10*/  @P0 MOV R4, 0x3f317218 ;  /* 0x3f31721800040802 */ /* 0x000fe20000000f00 */
[----:B--2---:R-:W-:Y:S02]  /*9b20*/  @P1 FMUL.FTZ R7, R7, 0.69314718246459960938 ;  /* 0x3f31721807071820 */ /* 0x004fe40000410000 */
[----:B-1----:R-:W-:Y:S02]  /*9b30*/  @P0 FMUL.FTZ R5, R8, 0.69314718246459960938 ;  /* 0x3f31721808050820 */ /* 0x002fe40000410000 */
[----:B------:R-:W-:-:S02]  /*9b40*/  @P0 FMUL.FTZ R4, R4, c[0x0][0x2d0] ;  /* 0x0000b40004040a20 */ /* 0x000fc40000410000 */
        /* <DEDUP_REMOVED lines=63> */
[----:B------:R-:W-:Y:S02]  /*9f40*/  FMUL.FTZ R131, R0, R131 ;  /* 0x0000008300837220 */ /* 0x000fe40000410000 */
[----:B------:R-:W-:Y:S02]  /*9f50*/  @P1 FFMA.FTZ R16, R6, R3, R7 ;  /* 0x0000000306101223 */ /* 0x000fe40000010007 */
[----:B------:R-:W-:-:S02]  /*9f60*/  @P0 FFMA.FTZ R17, R4, R2, R5 ;  /* 0x0000000204110223 */ /* 0x000fc40000010005 */
.L_x_3:
[----:B------:R-:W-:Y:S05]  /*9f70*/  @P2 BRA `(.L_x_6) ;  /* 0x00001f8000002947 */ /* 0x000fea0003800000 */
[----:B------:R-:W1:Y:S01]  /*9f80*/  S2R R7, SR_TID.X ;  /* 0x0000000000077919 */ /* 0x000e620000002100 */
[----:B------:R-:W-:Y:S01]  /*9f90*/  IMAD R0, RZ, RZ, -UR11 ;  /* 0x8000000bff007e24 */ /* 0x000fe2000f8e02ff */
[----:B------:R-:W-:Y:S01]  /*9fa0*/  ULDC.64 UR4, c[0x0][0x4d0] ;  /* 0x0001340000047ab9 */ /* 0x000fe20000000a00 */
[----:B------:R-:W-:Y:S01]  /*9fb0*/  MOV R20, c[0x0][0x4e8] ;  /* 0x00013a0000147a02 */ /* 0x000fe20000000f00 */
[----:B------:R-:W2:Y:S01]  /*9fc0*/  S2R R9, SR_CTAID.Y ;  /* 0x0000000000097919 */ /* 0x000ea20000002600 */
[----:B------:R-:W-:Y:S01]  /*9fd0*/  UIMAD.WIDE.U32 UR8, UR11, UR4, URZ ;  /* 0x000000040b0872a5 */ /* 0x000fe2000f8e003f */
[----:B------:R-:W-:Y:S01]  /*9fe0*/  BSSY B0, `(.L_x_7) ;  /* 0x000012f000007945 */ /* 0x000fe20003800000 */
[----:B------:R-:W-:Y:S01]  /*9ff0*/  USHF.R.S32.HI UR6, URZ, 0x1f, UR11 ;  /* 0x0000001f3f067899 */ /* 0x000fe2000801140b */
[----:B------:R-:W3:Y:S01]  /*a000*/  S2R R10, SR_CTAID.Z ;  /* 0x00000000000a7919 */ /* 0x000ee20000002700 */
[----:B------:R-:W-:-:S02]  /*a010*/  ISETP.NE.AND P1, PT, R20, 0x1, PT ;  /* 0x000000011400780c */ /* 0x000fc40003f25270 */
[----:B------:R-:W-:Y:S01]  /*a020*/  IMAD.U32 R2, RZ, RZ, UR8 ;  /* 0x00000008ff027e24 */ /* 0x000fe2000f8e00ff */
[----:B------:R-:W-:Y:S01]  /*a030*/  MOV R3, UR9 ;  /* 0x0000000900037c02 */ /* 0x000fe20008000f00 */
[----:B------:R-:W4:Y:S01]  /*a040*/  S2R R19, SR_CTAID.X ;  /* 0x0000000000137919 */ /* 0x000f220000002500 */
[----:B------:R-:W-:-:S04]  /*a050*/  UIMAD UR7, UR6, UR4, URZ ;  /* 0x00000004060772a4 */ /* 0x000fc8000f8e023f */
[----:B------:R-:W-:-:S03]  /*a060*/  UIMAD UR7, UR11, UR5, UR7 ;  /* 0x000000050b0772a4 */ /* 0x000fc6000f8e0207 */
[----:B------:R-:W-:Y:S02]  /*a070*/  ULDC.64 UR4, c[0x0][0x438] ;  /* 0x00010e0000047ab9 */ /* 0x000fe40000000a00 */
[----:B------:R-:W-:Y:S01]  /*a080*/  UIMAD.WIDE.U32 UR14, UR11, UR4, URZ ;  /* 0x000000040b0e72a5 */ /* 0x000fe2000f8e003f */
[----:B-1----:R-:W-:Y:S01]  /*a090*/  SHF.R.S32.HI R5, RZ, 0x1f, R7 ;  /* 0x0000001fff057819 */ /* 0x002fe20000011407 */
[----:B------:R-:W-:Y:S02]  /*a0a0*/  UIMAD UR4, UR6, UR4, URZ ;  /* 0x00000004060472a4 */ /* 0x000fe4000f8e023f */
[----:B------:R-:W-:Y:S01]  /*a0b0*/  UIADD3 UR7, UR9, UR7, URZ ;  /* 0x0000000709077290 */ /* 0x000fe2000fffe03f */
[----:B--2---:R-:W-:Y:S01]  /*a0c0*/  IMAD R9, R0, c[0x0][0x550], R9 ;  /* 0x0001540000097a24 */ /* 0x004fe200078e0209 */
[CC--:B------:R-:W-:Y:S01]  /*a0d0*/  LEA.HI R0, R5.reuse, R7.reuse, RZ, 0x5 ;  /* 0x0000000705007211 */ /* 0x0c0fe200078f28ff */
[----:B------:R-:W-:Y:S01]  /*a0e0*/  UIMAD UR4, UR11, UR5, UR4 ;  /* 0x000000050b0472a4 */ /* 0x000fe2000f8e0204 */
[----:B------:R-:W-:-:S02]  /*a0f0*/  LEA.HI R5, R5, R7, RZ, 0x2 ;  /* 0x0000000705057211 */ /* 0x000fc400078f10ff */
[----:B------:R-:W-:Y:S01]  /*a100*/  LOP3.LUT R4, R0, 0xffffffe0, RZ, 0xc0, !PT ;  /* 0xffffffe000047812 */ /* 0x000fe200078ec0ff */
[----:B------:R-:W-:Y:S01]  /*a110*/  UIADD3 UR4, UR15, UR4, URZ ;  /* 0x000000040f047290 */ /* 0x000fe2000fffe03f */
[--C-:B------:R-:W-:Y:S02]  /*a120*/  SHF.R.S32.HI R6, RZ, 0x5, R0.reuse ;  /* 0x00000005ff067819 */ /* 0x100fe40000011400 */
[----:B------:R-:W-:Y:S01]  /*a130*/  SHF.R.S32.HI R0, RZ, 0x1f, R0 ;  /* 0x0000001fff007819 */ /* 0x000fe20000011400 */
[----:B------:R-:W-:Y:S01]  /*a140*/  IMAD.IADD R14, R7, 0x1, -R4 ;  /* 0x00000001070e7824 */ /* 0x000fe200078e0a04 */
[----:B------:R-:W-:Y:S01]  /*a150*/  LOP3.LUT R3, R5, 0xfffffffc, RZ, 0xc0, !PT ;  /* 0xfffffffc05037812 */ /* 0x000fe200078ec0ff */
[----:B------:R-:W-:Y:S01]  /*a160*/  IMAD.MOV.U32 R4, RZ, RZ, R2 ;  /* 0x000000ffff047224 */ /* 0x000fe200078e0002 */
[----:B------:R-:W-:Y:S01]  /*a170*/  LEA.HI R0, R0, R6, RZ, 0x3 ;  /* 0x0000000600007211 */ /* 0x000fe200078f18ff */
[----:B------:R-:W-:Y:S01]  /*a180*/  IMAD.U32 R5, RZ, RZ, UR7 ;  /* 0x00000007ff057e24 */ /* 0x000fe2000f8e00ff */
[----:B------:R-:W-:Y:S01]  /*a190*/  IADD3 R7, -R3, R7, RZ ;  /* 0x0000000703077210 */ /* 0x000fe20007ffe1ff */
[----:B------:R-:W-:Y:S01]  /*a1a0*/  IMAD.U32 R3, RZ, RZ, UR15 ;  /* 0x0000000fff037e24 */ /* 0x000fe2000f8e00ff */
[----:B------:R-:W-:Y:S01]  /*a1b0*/  LOP3.LUT R0, R0, 0xffffff8, RZ, 0xc0, !PT ;  /* 0x0ffffff800007812 */ /* 0x000fe200078ec0ff */
[----:B---3--:R-:W-:Y:S01]  /*a1c0*/  IMAD.WIDE.U32 R4, R10, c[0x0][0x4d8], R4 ;  /* 0x000136000a047a25 */ /* 0x008fe200078e0004 */
[----:B------:R-:W-:-:S02]  /*a1d0*/  SHF.R.S32.HI R2, RZ, 0x1f, R14 ;  /* 0x0000001fff027819 */ /* 0x000fc4000001140e */
[----:B------:R-:W-:Y:S01]  /*a1e0*/  SHF.R.S32.HI R11, RZ, 0x1f, R10 ;  /* 0x0000001fff0b7819 */ /* 0x000fe2000001140a */
[----:B------:R-:W-:Y:S01]  /*a1f0*/  IMAD.IADD R8, R6, 0x1, -R0 ;  /* 0x0000000106087824 */ /* 0x000fe200078e0a00 */
[C---:B------:R-:W-:Y:S02]  /*a200*/  LEA.HI R0, R7.reuse, R7, RZ, 0x1 ;  /* 0x0000000707007211 */ /* 0x040fe400078f08ff */
[----:B------:R-:W-:Y:S01]  /*a210*/  LEA.HI R18, R2, R14, RZ, 0x2 ;  /* 0x0000000e02127211 */ /* 0x000fe200078f10ff */
[----:B------:R-:W-:Y:S01]  /*a220*/  IMAD.U32 R2, RZ, RZ, UR14 ;  /* 0x0000000eff027e24 */ /* 0x000fe2000f8e00ff */
[----:B------:R-:W-:Y:S02]  /*a230*/  LOP3.LUT R0, R0, 0x1ffffffe, RZ, 0xc0, !PT ;  /* 0x1ffffffe00007812 */ /* 0x000fe400078ec0ff */
[----:B------:R-:W-:Y:S02]  /*a240*/  SHF.R.S32.HI R6, RZ, 0x2, R18 ;  /* 0x00000002ff067819 */ /* 0x000fe40000011412 */
[----:B------:R-:W-:Y:S01]  /*a250*/  MOV R3, UR4 ;  /* 0x0000000400037c02 */ /* 0x000fe20008000f00 */
[----:B------:R-:W-:-:S02]  /*a260*/  IMAD.IADD R0, R7, 0x1, -R0 ;  /* 0x0000000107007824 */ /* 0x000fc400078e0a00 */
[----:B------:R-:W-:Y:S02]  /*a270*/  IMAD R15, R8, 0x10, R6 ;  /* 0x00000010080f7824 */ /* 0x000fe400078e0206 */
[C---:B------:R-:W-:Y:S02]  /*a280*/  IMAD R7, R11.reuse, c[0x0][0x4d8], RZ ;  /* 0x000136000b077a24 */ /* 0x040fe400078e02ff */
[----:B------:R-:W-:Y:S01]  /*a290*/  IMAD R6, R11, c[0x0][0x440], RZ ;  /* 0x000110000b067a24 */ /* 0x000fe200078e02ff */
[----:B------:R-:W-:Y:S01]  /*a2a0*/  LEA R0, R0, R15, 0x3 ;  /* 0x0000000f00007211 */ /* 0x000fe200078e18ff */
[C---:B------:R-:W-:Y:S02]  /*a2b0*/  IMAD R7, R10.reuse, c[0x0][0x4dc], R7 ;  /* 0x000137000a077a24 */ /* 0x040fe400078e0207 */
[----:B------:R-:W-:Y:S02]  /*a2c0*/  IMAD R6, R10, c[0x0][0x444], R6 ;  /* 0x000111000a067a24 */ /* 0x000fe400078e0206 */
[----:B----4-:R-:W-:Y:S01]  /*a2d0*/  IMAD R8, R19, 0x80, R0 ;  /* 0x0000008013087824 */ /* 0x010fe200078e0200 */
[----:B------:R-:W-:Y:S01]  /*a2e0*/  SHF.R.S32.HI R0, RZ, 0x1f, R9 ;  /* 0x0000001fff007819 */ /* 0x000fe20000011409 */
[----:B------:R-:W-:-:S02]  /*a2f0*/  IMAD.IADD R5, R5, 0x1, R7 ;  /* 0x0000000105057824 */ /* 0x000fc400078e0207 */
[----:B------:R-:W-:-:S04]  /*a300*/  @P1 IMAD.HI.U32 R7, R8, c[0x0][0x4ec], RZ ;  /* 0x00013b0008071a27 */ /* 0x000fc800078e00ff */
[----:B------:R-:W-:-:S04]  /*a310*/  IMAD.WIDE.U32 R2, R10, c[0x0][0x440], R2 ;  /* 0x000110000a027a25 */ /* 0x000fc800078e0002 */
[----:B------:R-:W-:Y:S01]  /*a320*/  IMAD.MOV.U32 R10, RZ, RZ, R8 ;  /* 0x000000ffff0a7224 */ /* 0x000fe200078e0008 */
[----:B------:R-:W-:Y:S02]  /*a330*/  @P1 SHF.R.U32.HI R10, RZ, c[0x0][0x4f0], R7 ;  /* 0x00013c00ff0a1a19 */ /* 0x000fe40000011607 */
[----:B------:R-:W-:Y:S01]  /*a340*/  IADD3 R3, R3, R6, RZ ;  /* 0x0000000603037210 */ /* 0x000fe20007ffe0ff */
[C---:B------:R-:W-:Y:S02]  /*a350*/  IMAD R6, R0.reuse, c[0x0][0x4e0], RZ ;  /* 0x0001380000067a24 */ /* 0x040fe400078e02ff */
[----:B------:R-:W-:Y:S02]  /*a360*/  IMAD R0, R0, c[0x0][0x448], RZ ;  /* 0x0001120000007a24 */ /* 0x000fe400078e02ff */
[----:B------:R-:W-:Y:S02]  /*a370*/  IMAD.MOV R11, RZ, RZ, -R10 ;  /* 0x000000ffff0b7224 */ /* 0x000fe400078e0a0a */
[----:B------:R-:W-:-:S02]  /*a380*/  IMAD R13, R9, c[0x0][0x4e4], R6 ;  /* 0x00013900090d7a24 */ /* 0x000fc400078e0206 */
[----:B------:R-:W-:-:S04]  /*a390*/  IMAD.WIDE.U32 R6, R9, c[0x0][0x448], R2 ;  /* 0x0001120009067a25 */ /* 0x000fc800078e0002 */
[C---:B------:R-:W-:Y:S01]  /*a3a0*/  IMAD R12, R9.reuse, c[0x0][0x44c], R0 ;  /* 0x00011300090c7a24 */ /* 0x040fe200078e0200 */
[----:B------:R-:W-:Y:S01]  /*a3b0*/  MOV R0, R8 ;  /* 0x0000000800007202 */ /* 0x000fe20000000f00 */
[----:B------:R-:W-:-:S04]  /*a3c0*/  IMAD.WIDE.U32 R2, R9, c[0x0][0x4e0], R4 ;  /* 0x0001380009027a25 */ /* 0x000fc800078e0004 */
[----:B------:R-:W-:Y:S01]  /*a3d0*/  IMAD R9, R11, c[0x0][0x4e8], R8 ;  /* 0x00013a000b097a24 */ /* 0x000fe200078e0208 */
[----:B------:R-:W-:Y:S01]  /*a3e0*/  SHF.R.S32.HI R11, RZ, 0x1f, R10 ;  /* 0x0000001fff0b7819 */ /* 0x000fe2000001140a */
[----:B------:R-:W-:Y:S01]  /*a3f0*/  @P1 IMAD.HI.U32 R4, R8, c[0x0][0x4ec], RZ ;  /* 0x00013b0008041a27 */ /* 0x000fe200078e00ff */
[----:B------:R-:W-:Y:S01]  /*a400*/  BAR.SYNC.DEFER_BLOCKING 0x1, 0x100 ;  /* 0x0044000000007b1d */ /* 0x000fe20000010000 */
[----:B------:R-:W-:Y:S02]  /*a410*/  IADD3 R2, P0, R10, R2, RZ ;  /* 0x000000020a027210 */ /* 0x000fe40007f1e0ff */
[----:B------:R-:W-:Y:S01]  /*a420*/  IMAD.IADD R5, R7, 0x1, R12 ;  /* 0x0000000107057824 */ /* 0x000fe200078e020c */
[----:B------:R-:W-:Y:S02]  /*a430*/  SHF.R.S32.HI R7, RZ, 0x1f, R9 ;  /* 0x0000001fff077819 */ /* 0x000fe40000011409 */
[----:B------:R-:W-:Y:S02]  /*a440*/  @P1 SHF.R.U32.HI R0, RZ, c[0x0][0x4f0], R4 ;  /* 0x00013c00ff001a19 */ /* 0x000fe40000011604 */
[----:B------:R-:W-:Y:S01]  /*a450*/  IADD3.X R3, R11, R3, R13, P0, !PT ;  /* 0x000000030b037210 */ /* 0x000fe200007fe40d */
[----:B------:R-:W-:Y:S01]  /*a460*/  IMAD R11, R19, 0x80, R15 ;  /* 0x00000080130b7824 */ /* 0x000fe200078e020f */
[----:B------:R-:W-:Y:S01]  /*a470*/  MOV R4, R6 ;  /* 0x0000000600047202 */ /* 0x000fe20000000f00 */
[----:B------:R-:W-:Y:S01]  /*a480*/  IMAD R6, R7, c[0x0][0x4c8], RZ ;  /* 0x0001320007067a24 */ /* 0x000fe200078e02ff */
[----:B------:R-:W-:Y:S01]  /*a490*/  SHF.R.S32.HI R7, RZ, 0x1f, R0 ;  /* 0x0000001fff077819 */ /* 0x000fe20000011400 */
[----:B------:R-:W-:Y:S01]  /*a4a0*/  IMAD.WIDE.U32 R2, R9, c[0x0][0x4c8], R2 ;  /* 0x0001320009027a25 */ /* 0x000fe200078e0002 */
[----:B------:R-:W-:-:S03]  /*a4b0*/  LOP3.LUT P1, RZ, R14, 0x3, RZ, 0xc0, !PT ;  /* 0x000000030eff7812 */ /* 0x000fc6000782c0ff */
[----:B------:R-:W-:Y:S02]  /*a4c0*/  IMAD.MOV R10, RZ, RZ, -R0 ;  /* 0x000000ffff0a7224 */ /* 0x000fe400078e0a00 */
[----:B------:R-:W-:Y:S01]  /*a4d0*/  IMAD R9, R9, c[0x0][0x4cc], R6 ;  /* 0x0001330009097a24 */ /* 0x000fe200078e0206 */
[----:B------:R-:W-:Y:S01]  /*a4e0*/  LEA R6, P0, R2, c[0x0][0x4a8], 0x2 ;  /* 0x00012a0002067a11 */ /* 0x000fe200078010ff */
[----:B------:R-:W-:Y:S02]  /*a4f0*/  IMAD R10, R10, c[0x0][0x4e8], R8 ;  /* 0x00013a000a0a7a24 */ /* 0x000fe400078e0208 */
[----:B------:R-:W-:Y:S01]  /*a500*/  IMAD R7, R7, c[0x0][0x430], RZ ;  /* 0x00010c0007077a24 */ /* 0x000fe200078e02ff */
[----:B------:R-:W-:Y:S01]  /*a510*/  IADD3 R3, R3, R9, RZ ;  /* 0x0000000903037210 */ /* 0x000fe20007ffe0ff */
[----:B------:R-:W-:Y:S01]  /*a520*/  IMAD.WIDE.U32 R4, R0, c[0x0][0x430], R4 ;  /* 0x00010c0000047a25 */ /* 0x000fe200078e0004 */
[----:B------:R-:W-:Y:S02]  /*a530*/  SHFL.IDX PT, R8, R6, RZ, 0x1c1f ;  /* 0x001c1fff06087589 */ /* 0x000fe400000e0000 */
[----:B------:R-:W-:Y:S01]  /*a540*/  LEA.HI.X R2, R2, c[0x0][0x4ac], R3, 0x2, P0 ;  /* 0x00012b0002027a11 */ /* 0x000fe200000f1403 */
[----:B------:R-:W-:Y:S01]  /*a550*/  IMAD R0, R0, c[0x0][0x434], R7 ;  /* 0x00010d0000007a24 */ /* 0x000fe200078e0207 */
[----:B------:R-:W-:Y:S01]  /*a560*/  SHF.R.S32.HI R7, RZ, 0x1f, R10 ;  /* 0x0000001fff077819 */ /* 0x000fe2000001140a */
[----:B------:R-:W-:Y:S03]  /*a570*/  SHFL.IDX PT, R6, R6, 0x1, 0x1c1f ;  /* 0x003c1f0006067f89 */ /* 0x000fe600000e0000 */
[----:B------:R-:W-:Y:S01]  /*a580*/  IADD3 R3, R5, R0, RZ ;  /* 0x0000000005037210 */ /* 0x000fe20007ffe0ff */
[----:B------:R-:W-:Y:S01]  /*a590*/  IMAD R0, R7, c[0x0][0x428], RZ ;  /* 0x00010a0007007a24 */ /* 0x000fe200078e02ff */
[----:B------:R-:W1:Y:S01]  /*a5a0*/  SHFL.IDX PT, R9, R2, RZ, 0x1c1f ;  /* 0x001c1fff02097589 */ /* 0x000e6200000e0000 */
[----:B------:R-:W-:-:S02]  /*a5b0*/  IMAD R5, R20, c[0x0][0x388], RZ ;  /* 0x0000e20014057a24 */ /* 0x000fc400078e02ff */
[----:B------:R-:W-:Y:S01]  /*a5c0*/  IMAD R0, R10, c[0x0][0x42c], R0 ;  /* 0x00010b000a007a24 */ /* 0x000fe200078e0200 */
[----:B------:R2:W3:Y:S02]  /*a5d0*/  SHFL.IDX PT, R7, R2, 0x1, 0x1c1f ;  /* 0x003c1f0002077f89 */ /* 0x0004e400000e0000 */
[----:B------:R-:W-:-:S13]  /*a5e0*/  ISETP.GE.OR P2, PT, R11, R5, P1 ;  /* 0x000000050b00720c */ /* 0x000fda0000f46670 */
[----:B-1----:R1:W-:Y:S01]  /*a5f0*/  @!P2 ST.E [R8.64], R16 ;  /* 0x000000100800a985 */ /* 0x0023e2000c10190c */
[----:B--2---:R-:W-:Y:S01]  /*a600*/  IMAD.MOV.U32 R2, RZ, RZ, R4 ;  /* 0x000000ffff027224 */ /* 0x004fe200078e0004 */
[----:B------:R-:W-:-:S03]  /*a610*/  IADD3 R4, R11, 0x8, RZ ;  /* 0x000000080b047810 */ /* 0x000fc60007ffe0ff */
[----:B------:R-:W-:Y:S01]  /*a620*/  IMAD.WIDE.U32 R2, R10, c[0x0][0x428], R2 ;  /* 0x00010a000a027a25 */ /* 0x000fe200078e0002 */
[----:B------:R-:W-:-:S04]  /*a630*/  ISETP.GE.OR P1, PT, R4, R5, P1 ;  /* 0x000000050400720c */ /* 0x000fc80000f26670 */
[----:B------:R-:W-:Y:S02]  /*a640*/  IADD3 R0, R3, R0, RZ ;  /* 0x0000000003007210 */ /* 0x000fe40007ffe0ff */
[----:B------:R-:W-:-:S04]  /*a650*/  LEA R20, P0, R2, c[0x0][0x400], 0x2 ;  /* 0x0001000002147a11 */ /* 0x000fc800078010ff */
[----:B------:R-:W-:Y:S02]  /*a660*/  LEA.HI.X R19, R2, c[0x0][0x404], R0, 0x2, P0 ;  /* 0x0001010002137a11 */ /* 0x000fe400000f1400 */
[----:B------:R-:W-:Y:S01]  /*a670*/  LOP3.LUT R0, R18, 0x7ffffffc, RZ, 0xc0, !PT ;  /* 0x7ffffffc12007812 */ /* 0x000fe200078ec0ff */
[----:B---3--:R1:W-:Y:S01]  /*a680*/  @!P1 ST.E [R6.64], R17 ;  /* 0x0000001106009985 */ /* 0x0083e2000c10190c */
[-C--:B------:R-:W-:Y:S02]  /*a690*/  ISETP.GE.AND P1, PT, R11, R5.reuse, PT ;  /* 0x000000050b00720c */ /* 0x080fe40003f26270 */
[----:B------:R-:W-:Y:S01]  /*a6a0*/  ISETP.GE.AND P0, PT, R4, R5, PT ;  /* 0x000000050400720c */ /* 0x000fe20003f06270 */
[----:B------:R-:W-:Y:S01]  /*a6b0*/  IMAD.IADD R0, R14, 0x1, -R0 ;  /* 0x000000010e007824 */ /* 0x000fe200078e0a00 */
[----:B------:R1:W2:Y:S04]  /*a6c0*/  SHFL.IDX PT, R2, R20, RZ, 0x1c1f ;  /* 0x001c1fff14027589 */ /* 0x0002a800000e0000 */
[----:B------:R1:W3:Y:S01]  /*a6d0*/  SHFL.IDX PT, R3, R19, RZ, 0x1c1f ;  /* 0x001c1fff13037589 */ /* 0x0002e200000e0000 */
[----:B------:R-:W-:-:S04]  /*a6e0*/  SHF.L.U32 R0, R0, 0x1, RZ ;  /* 0x0000000100007819 */ /* 0x000fc800000006ff */
[----:B------:R-:W-:Y:S05]  /*a6f0*/  @P1 BRA `(.L_x_8) ;  /* 0x00000bd000001947 */ /* 0x000fea0003800000 */
[C---:B------:R-:W-:Y:S02]  /*a700*/  ISETP.GE.AND P2, PT, R0.reuse, c[0x0][0x3c8], PT ;  /* 0x0000f20000007a0c */ /* 0x040fe40003f46270 */
[C---:B------:R-:W-:Y:S02]  /*a710*/  IADD3 R5, R0.reuse, 0x8, RZ ;  /* 0x0000000800057810 */ /* 0x040fe40007ffe0ff */
[----:B------:R-:W-:Y:S02]  /*a720*/  IADD3 R4, R0, 0x10, RZ ;  /* 0x0000001000047810 */ /* 0x000fe40007ffe0ff */
[----:B------:R-:W-:Y:S02]  /*a730*/  ISETP.GE.AND P6, PT, R5, c[0x0][0x3c8], PT ;  /* 0x0000f20005007a0c */ /* 0x000fe40003fc6270 */
[----:B------:R-:W-:Y:S02]  /*a740*/  ISETP.GE.AND P1, PT, R4, c[0x0][0x3c8], PT ;  /* 0x0000f20004007a0c */ /* 0x000fe40003f26270 */
[----:B-1----:R-:W-:-:S02]  /*a750*/  IADD3 R8, R0, 0x18, RZ ;  /* 0x0000001800087810 */ /* 0x002fc40007ffe0ff */
[C---:B------:R-:W-:Y:S01]  /*a760*/  IADD3 R10, R0.reuse, 0x20, RZ ;  /* 0x00000020000a7810 */ /* 0x040fe20007ffe0ff */
[C---:B--23--:R-:W-:Y:S01]  /*a770*/  @!P2 IMAD.WIDE R6, R0.reuse, 0x4, R2 ;  /* 0x000000040006a825 */ /* 0x04cfe200078e0202 */
[C---:B------:R-:W-:Y:S02]  /*a780*/  IADD3 R11, R0.reuse, 0x28, RZ ;  /* 0x00000028000b7810 */ /* 0x040fe40007ffe0ff */
[----:B------:R-:W-:Y:S02]  /*a790*/  IADD3 R9, R0, 0x30, RZ ;  /* 0x0000003000097810 */ /* 0x000fe40007ffe0ff */
[----:B------:R1:W-:Y:S01]  /*a7a0*/  @!P2 ST.E.64 [R6.64], R164 ;  /* 0x000000a40600a985 */ /* 0x0003e2000c101b0c */
[----:B------:R-:W-:Y:S02]  /*a7b0*/  ISETP.GE.AND P5, PT, R8, c[0x0][0x3c8], PT ;  /* 0x0000f20008007a0c */ /* 0x000fe40003fa6270 */
[----:B------:R-:W-:Y:S02]  /*a7c0*/  @!P1 LEA.HI R4, R4, R4, RZ, 0x1 ;  /* 0x0000000404049211 */ /* 0x000fe400078f08ff */
[----:B------:R-:W-:-:S02]  /*a7d0*/  ISETP.GE.AND P4, PT, R10, c[0x0][0x3c8], PT ;  /* 0x0000f2000a007a0c */ /* 0x000fc40003f86270 */
[----:B------:R-:W-:Y:S02]  /*a7e0*/  @!P1 LOP3.LUT R4, R4, 0xfffffffe, RZ, 0xc0, !PT ;  /* 0xfffffffe04049812 */ /* 0x000fe400078ec0ff */
[----:B------:R-:W-:Y:S02]  /*a7f0*/  ISETP.GE.AND P3, PT, R11, c[0x0][0x3c8], PT ;  /* 0x0000f2000b007a0c */ /* 0x000fe40003f66270 */
[----:B------:R-:W-:Y:S02]  /*a800*/  ISETP.GE.AND P2, PT, R9, c[0x0][0x3c8], PT ;  /* 0x0000f20009007a0c */ /* 0x000fe40003f46270 */
[C---:B------:R-:W-:Y:S02]  /*a810*/  IADD3 R13, R0.reuse, 0x38, RZ ;  /* 0x00000038000d7810 */ /* 0x040fe40007ffe0ff */
[----:B------:R-:W-:Y:S02]  /*a820*/  IADD3 R12, R0, 0x40, RZ ;  /* 0x00000040000c7810 */ /* 0x000fe40007ffe0ff */
[----:B-1----:R-:W-:Y:S01]  /*a830*/  @!P6 LEA.HI R6, R5, R5, RZ, 0x1 ;  /* 0x000000050506e211 */ /* 0x002fe200078f08ff */
[----:B------:R-:W-:-:S03]  /*a840*/  @!P1 IMAD.WIDE R4, R4, 0x4, R2 ;  /* 0x0000000404049825 */ /* 0x000fc600078e0202 */
[----:B------:R-:W-:-:S05]  /*a850*/  @!P6 LOP3.LUT R6, R6, 0xfffffffe, RZ, 0xc0, !PT ;  /* 0xfffffffe0606e812 */ /* 0x000fca00078ec0ff */
[----:B------:R-:W-:-:S05]  /*a860*/  @!P6 IMAD.WIDE R6, R6, 0x4, R2 ;  /* 0x000000040606e825 */ /* 0x000fca00078e0202 */
[----:B------:R1:W-:Y:S01]  /*a870*/  @!P6 ST.E.64 [R6.64], R160 ;  /* 0x000000a00600e985 */ /* 0x0003e2000c101b0c */
[----:B------:R-:W-:-:S03]  /*a880*/  ISETP.GE.AND P6, PT, R13, c[0x0][0x3c8], PT ;  /* 0x0000f2000d007a0c */ /* 0x000fc60003fc6270 */
[----:B------:R2:W-:Y:S01]  /*a890*/  @!P1 ST.E.64 [R4.64], R156 ;  /* 0x0000009c04009985 */ /* 0x0005e2000c101b0c */
[----:B------:R-:W-:Y:S02]  /*a8a0*/  ISETP.GE.AND P1, PT, R12, c[0x0][0x3c8], PT ;  /* 0x0000f2000c007a0c */ /* 0x000fe40003f26270 */
[----:B-1----:R-:W-:Y:S02]  /*a8b0*/  @!P4 LEA.HI R7, R10, R10, RZ, 0x1 ;  /* 0x0000000a0a07c211 */ /* 0x002fe400078f08ff */
[----:B------:R-:W-:Y:S02]  /*a8c0*/  @!P3 LEA.HI R6, R11, R11, RZ, 0x1 ;  /* 0x0000000b0b06b211 */ /* 0x000fe400078f08ff */
[----:B--2---:R-:W-:Y:S02]  /*a8d0*/  @!P5 LEA.HI R4, R8, R8, RZ, 0x1 ;  /* 0x000000080804d211 */ /* 0x004fe400078f08ff */
[----:B------:R-:W-:Y:S02]  /*a8e0*/  @!P2 LEA.HI R5, R9, R9, RZ, 0x1 ;  /* 0x000000090905a211 */ /* 0x000fe400078f08ff */
[----:B------:R-:W-:-:S02]  /*a8f0*/  @!P5 LOP3.LUT R4, R4, 0xfffffffe, RZ, 0xc0, !PT ;  /* 0xfffffffe0404d812 */ /* 0x000fc400078ec0ff */
[----:B------:R-:W-:Y:S02]  /*a900*/  @!P4 LOP3.LUT R7, R7, 0xfffffffe, RZ, 0xc0, !PT ;  /* 0xfffffffe0707c812 */ /* 0x000fe400078ec0ff */
[----:B------:R-:W-:Y:S01]  /*a910*/  @!P3 LOP3.LUT R6, R6, 0xfffffffe, RZ, 0xc0, !PT ;  /* 0xfffffffe0606b812 */ /* 0x000fe200078ec0ff */
[----:B------:R-:W-:Y:S01]  /*a920*/  @!P5 IMAD.WIDE R10, R4, 0x4, R2 ;  /* 0x00000004040ad825 */ /* 0x000fe200078e0202 */
[----:B------:R-:W-:-:S03]  /*a930*/  @!P2 LOP3.LUT R5, R5, 0xfffffffe, RZ, 0xc0, !PT ;  /* 0xfffffffe0505a812 */ /* 0x000fc600078ec0ff */
[--C-:B------:R-:W-:Y:S01]  /*a940*/  @!P4 IMAD.WIDE R8, R7, 0x4, R2.reuse ;  /* 0x000000040708c825 */ /* 0x100fe200078e0202 */
[----:B------:R1:W-:Y:S03]  /*a950*/  @!P5 ST.E.64 [R10.64], R152 ;  /* 0x000000980a00d985 */ /* 0x0003e6000c101b0c */
[--C-:B------:R-:W-:Y:S01]  /*a960*/  @!P3 IMAD.WIDE R6, R6, 0x4, R2.reuse ;  /* 0x000000040606b825 */ /* 0x100fe200078e0202 */
[----:B------:R2:W-:Y:S03]  /*a970*/  @!P4 ST.E.64 [R8.64], R148 ;  /* 0x000000940800c985 */ /* 0x0005e6000c101b0c */
[----:B------:R-:W-:Y:S01]  /*a980*/  @!P2 IMAD.WIDE R4, R5, 0x4, R2 ;  /* 0x000000040504a825 */ /* 0x000fe200078e0202 */
[----:B------:R3:W-:Y:S04]  /*a990*/  @!P3 ST.E.64 [R6.64], R144 ;  /* 0x000000900600b985 */ /* 0x0007e8000c101b0c */
[----:B------:R4:W-:Y:S01]  /*a9a0*/  @!P2 ST.E.64 [R4.64], R140 ;  /* 0x0000008c0400a985 */ /* 0x0009e2000c101b0c */
[----:B-1----:R-:W-:-:S02]  /*a9b0*/  IADD3 R10, R0, 0x58, RZ ;  /* 0x00000058000a7810 */ /* 0x002fc40007ffe0ff */
[C---:B------:R-:W-:Y:S02]  /*a9c0*/  IADD3 R11, R0.reuse, 0x60, RZ ;  /* 0x00000060000b7810 */ /* 0x040fe40007ffe0ff */
[C---:B--2---:R-:W-:Y:S02]  /*a9d0*/  IADD3 R8, R0.reuse, 0x48, RZ ;  /* 0x0000004800087810 */ /* 0x044fe40007ffe0ff */
[----:B------:R-:W-:Y:S02]  /*a9e0*/  IADD3 R9, R0, 0x50, RZ ;  /* 0x0000005000097810 */ /* 0x000fe40007ffe0ff */
[----:B---3--:R-:W-:Y:S02]  /*a9f0*/  @!P6 LEA.HI R6, R13, R13, RZ, 0x1 ;  /* 0x0000000d0d06e211 */ /* 0x008fe400078f08ff */
[----:B------:R-:W-:Y:S02]  /*aa00*/  ISETP.GE.AND P5, PT, R8, c[0x0][0x3c8], PT ;  /* 0x0000f20008007a0c */ /* 0x000fe40003fa6270 */
[----:B----4-:R-:W-:-:S02]  /*aa10*/  @!P1 LEA.HI R4, R12, R12, RZ, 0x1 ;  /* 0x0000000c0c049211 */ /* 0x010fc400078f08ff */
[----:B------:R-:W-:Y:S02]  /*aa20*/  @!P6 LOP3.LUT R6, R6, 0xfffffffe, RZ, 0xc0, !PT ;  /* 0xfffffffe0606e812 */ /* 0x000fe400078ec0ff */
[----:B------:R-:W-:Y:S02]  /*aa30*/  ISETP.GE.AND P4, PT, R9, c[0x0][0x3c8], PT ;  /* 0x0000f20009007a0c */ /* 0x000fe40003f86270 */
[----:B------:R-:W-:Y:S01]  /*aa40*/  @!P1 LOP3.LUT R4, R4, 0xfffffffe, RZ, 0xc0, !PT ;  /* 0xfffffffe04049812 */ /* 0x000fe200078ec0ff */
[--C-:B------:R-:W-:Y:S01]  /*aa50*/  @!P6 IMAD.WIDE R6, R6, 0x4, R2.reuse ;  /* 0x000000040606e825 */ /* 0x100fe200078e0202 */
[----:B------:R-:W-:Y:S02]  /*aa60*/  ISETP.GE.AND P3, PT, R10, c[0x0][0x3c8], PT ;  /* 0x0000f2000a007a0c */ /* 0x000fe40003f66270 */
[----:B------:R-:W-:Y:S01]  /*aa70*/  ISETP.GE.AND P2, PT, R11, c[0x0][0x3c8], PT ;  /* 0x0000f2000b007a0c */ /* 0x000fe20003f46270 */
[----:B------:R-:W-:Y:S01]  /*aa80*/  @!P1 IMAD.WIDE R4, R4, 0x4, R2 ;  /* 0x0000000404049825 */ /* 0x000fe200078e0202 */
[----:B------:R1:W-:Y:S01]  /*aa90*/  @!P6 ST.E.64 [R6.64], R136 ;  /* 0x000000880600e985 */ /* 0x0003e2000c101b0c */
[----:B------:R-:W-:-:S02]  /*aaa0*/  IADD3 R13, R0, 0x68, RZ ;  /* 0x00000068000d7810 */ /* 0x000fc40007ffe0ff */
[----:B------:R-:W-:Y:S01]  /*aab0*/  IADD3 R12, R0, 0x70, RZ ;  /* 0x00000070000c7810 */ /* 0x000fe20007ffe0ff */
[----:B------:R2:W-:Y:S01]  /*aac0*/  @!P1 ST.E.64 [R4.64], R36 ;  /* 0x0000002404009985 */ /* 0x0005e2000c101b0c */
[----:B------:R-:W-:Y:S02]  /*aad0*/  ISETP.GE.AND P6, PT, R13, c[0x0][0x3c8], PT ;  /* 0x0000f2000d007a0c */ /* 0x000fe40003fc6270 */
[----:B------:R-:W-:Y:S02]  /*aae0*/  ISETP.GE.AND P1, PT, R12, c[0x0][0x3c8], PT ;  /* 0x0000f2000c007a0c */ /* 0x000fe40003f26270 */
[----:B-1----:R-:W-:Y:S02]  /*aaf0*/  @!P4 LEA.HI R7, R9, R9, RZ, 0x1 ;  /* 0x000000090907c211 */ /* 0x002fe400078f08ff */
[----:B------:R-:W-:Y:S02]  /*ab00*/  @!P3 LEA.HI R6, R10, R10, RZ, 0x1 ;  /* 0x0000000a0a06b211 */ /* 0x000fe400078f08ff */
[----:B--2---:R-:W-:-:S02]  /*ab10*/  @!P5 LEA.HI R4, R8, R8, RZ, 0x1 ;  /* 0x000000080804d211 */ /* 0x004fc400078f08ff */
[----:B------:R-:W-:Y:S02]  /*ab20*/  @!P2 LEA.HI R5, R11, R11, RZ, 0x1 ;  /* 0x0000000b0b05a211 */ /* 0x000fe400078f08ff */
[----:B------:R-:W-:Y:S02]  /*ab30*/  @!P5 LOP3.LUT R4, R4, 0xfffffffe, RZ, 0xc0, !PT ;  /* 0xfffffffe0404d812 */ /* 0x000fe400078ec0ff */
        /* <DEDUP_REMOVED lines=18> */
[----:B------:R-:W-:Y:S02]  /*ac60*/  ISETP.GE.AND P4, PT, R9, c[0x0][0x3c8], PT ;  /* 0x0000f20009007a0c */ /* 0x000fe40003f86270 */
[----:B------:R-:W-:Y:S02]  /*ac70*/  @!P6 LOP3.LUT R6, R6, 0xfffffffe, RZ, 0xc0, !PT ;  /* 0xfffffffe0606e812 */ /* 0x000fe400078ec0ff */
[----:B------:R-:W-:Y:S02]  /*ac80*/  @!P1 LOP3.LUT R4, R4, 0xfffffffe, RZ, 0xc0, !PT ;  /* 0xfffffffe04049812 */ /* 0x000fe400078ec0ff */
[----:B------:R-:W-:Y:S01]  /*ac90*/  ISETP.GE.AND P3, PT, R10, c[0x0][0x3c8], PT ;  /* 0x0000f2000a007a0c */ /* 0x000fe20003f66270 */
[--C-:B------:R-:W-:Y:S01]  /*aca0*/  @!P6 IMAD.WIDE R6, R6, 0x4, R2.reuse ;  /* 0x000000040606e825 */ /* 0x100fe200078e0202 */
[----:B------:R-:W-:Y:S02]  /*acb0*/  ISETP.GE.AND P2, PT, R11, c[0x0][0x3c8], PT ;  /* 0x0000f2000b007a0c */ /* 0x000fe40003f46270 */
[----:B------:R-:W-:Y:S01]  /*acc0*/  IADD3 R12, R0, 0x98, RZ ;  /* 0x00000098000c7810 */ /* 0x000fe20007ffe0ff */
[----:B------:R-:W-:Y:S01]  /*acd0*/  @!P1 IMAD.WIDE R4, R4, 0x4, R2 ;  /* 0x0000000404049825 */ /* 0x000fe200078e0202 */
[----:B------:R1:W-:Y:S01]  /*ace0*/  @!P6 ST.E.64 [R6.64], R56 ;  /* 0x000000380600e985 */ /* 0x0003e2000c101b0c */
[----:B------:R-:W-:-:S03]  /*acf0*/  IADD3 R13, R0, 0xa0, RZ ;  /* 0x000000a0000d7810 */ /* 0x000fc60007ffe0ff */
[----:B------:R2:W-:Y:S01]  /*ad00*/  @!P1 ST.E.64 [R4.64], R60 ;  /* 0x0000003c04009985 */ /* 0x0005e2000c101b0c */
[----:B------:R-:W-:Y:S02]  /*ad10*/  ISETP.GE.AND P1, PT, R12, c[0x0][0x3c8], PT ;  /* 0x0000f2000c007a0c */ /* 0x000fe40003f26270 */
[----:B------:R-:W-:Y:S02]  /*ad20*/  ISETP.GE.AND P6, PT, R13, c[0x0][0x3c8], PT ;  /* 0x0000f2000d007a0c */ /* 0x000fe40003fc6270 */
[----:B-1----:R-:W-:Y:S02]  /*ad30*/  @!P4 LEA.HI R7, R9, R9, RZ, 0x1 ;  /* 0x000000090907c211 */ /* 0x002fe400078f08ff */
[----:B------:R-:W-:Y:S02]  /*ad40*/  @!P3 LEA.HI R6, R10, R10, RZ, 0x1 ;  /* 0x0000000a0a06b211 */ /* 0x000fe400078f08ff */
[----:B--2---:R-:W-:Y:S02]  /*ad50*/  @!P5 LEA.HI R4, R8, R8, RZ, 0x1 ;  /* 0x000000080804d211 */ /* 0x004fe400078f08ff */
[----:B------:R-:W-:-:S02]  /*ad60*/  @!P4 LOP3.LUT R7, R7, 0xfffffffe, RZ, 0xc0, !PT ;  /* 0xfffffffe0707c812 */ /* 0x000fc400078ec0ff */
[----:B------:R-:W-:Y:S02]  /*ad70*/  @!P5 LOP3.LUT R4, R4, 0xfffffffe, RZ, 0xc0, !PT ;  /* 0xfffffffe0404d812 */ /* 0x000fe400078ec0ff */
[----:B------:R-:W-:Y:S02]  /*ad80*/  @!P2 LEA.HI R5, R11, R11, RZ, 0x1 ;  /* 0x0000000b0b05a211 */ /* 0x000fe400078f08ff */
        /* <DEDUP_REMOVED lines=12> */
[----:B--2---:R-:W-:Y:S02]  /*ae50*/  IADD3 R7, R0, 0xa8, RZ ;  /* 0x000000a800077810 */ /* 0x004fe40007ffe0ff */
[----:B------:R-:W-:Y:S02]  /*ae60*/  @!P6 LEA.HI R6, R13, R13, RZ, 0x1 ;  /* 0x0000000d0d06e211 */ /* 0x000fe400078f08ff */
[----:B---3--:R-:W-:Y:S02]  /*ae70*/  @!P1 LEA.HI R4, R12, R12, RZ, 0x1 ;  /* 0x0000000c0c049211 */ /* 0x008fe400078f08ff */
[----:B------:R-:W-:Y:S02]  /*ae80*/  ISETP.GE.AND P5, PT, R7, c[0x0][0x3c8], PT ;  /* 0x0000f20007007a0c */ /* 0x000fe40003fa6270 */
[----:B------:R-:W-:-:S02]  /*ae90*/  @!P1 LOP3.LUT R4, R4, 0xfffffffe, RZ, 0xc0, !PT ;  /* 0xfffffffe04049812 */ /* 0x000fc400078ec0ff */
[C---:B----4-:R-:W-:Y:S02]  /*aea0*/  IADD3 R10, R0.reuse, 0xc0, RZ ;  /* 0x000000c0000a7810 */ /* 0x050fe40007ffe0ff */
[----:B------:R-:W-:Y:S01]  /*aeb0*/  IADD3 R12, R0, 0xc8, RZ ;  /* 0x000000c8000c7810 */ /* 0x000fe20007ffe0ff */
[----:B------:R-:W-:Y:S01]  /*aec0*/  @!P1 IMAD.WIDE R4, R4, 0x4, R2 ;  /* 0x0000000404049825 */ /* 0x000fe200078e0202 */
[----:B------:R-:W-:Y:S02]  /*aed0*/  ISETP.GE.AND P4, PT, R8, c[0x0][0x3c8], PT ;  /* 0x0000f20008007a0c */ /* 0x000fe40003f86270 */
[----:B------:R-:W-:Y:S02]  /*aee0*/  ISETP.GE.AND P3, PT, R9, c[0x0][0x3c8], PT ;  /* 0x0000f20009007a0c */ /* 0x000fe40003f66270 */
[----:B------:R-:W-:Y:S01]  /*aef0*/  @!P6 LOP3.LUT R6, R6, 0xfffffffe, RZ, 0xc0, !PT ;  /* 0xfffffffe0606e812 */ /* 0x000fe200078ec0ff */
[----:B------:R1:W-:Y:S01]  /*af00*/  @!P1 ST.E.64 [R4.64], R80 ;  /* 0x0000005004009985 */ /* 0x0003e2000c101b0c */
[----:B------:R-:W-:-:S02]  /*af10*/  ISETP.GE.AND P2, PT, R10, c[0x0][0x3c8], PT ;  /* 0x0000f2000a007a0c */ /* 0x000fc40003f46270 */
[----:B------:R-:W-:-:S13]  /*af20*/  ISETP.GE.AND P1, PT, R12, c[0x0][0x3c8], PT ;  /* 0x0000f2000c007a0c */ /* 0x000fda0003f26270 */
[----:B------:R-:W-:-:S04]  /*af30*/  @!P1 LEA.HI R12, R12, R12, RZ, 0x1 ;  /* 0x0000000c0c0c9211 */ /* 0x000fc800078f08ff */
[----:B------:R-:W-:Y:S01]  /*af40*/  @!P1 LOP3.LUT R12, R12, 0xfffffffe, RZ, 0xc0, !PT ;  /* 0xfffffffe0c0c9812 */ /* 0x000fe200078ec0ff */
[----:B-1----:R-:W-:Y:S01]  /*af50*/  @!P6 IMAD.WIDE R4, R6, 0x4, R2 ;  /* 0x000000040604e825 */ /* 0x002fe200078e0202 */
[----:B------:R-:W-:Y:S02]  /*af60*/  @!P5 LEA.HI R6, R7, R7, RZ, 0x1 ;  /* 0x000000070706d211 */ /* 0x000fe400078f08ff */
[----:B------:R-:W-:Y:S02]  /*af70*/  @!P2 LEA.HI R7, R10, R10, RZ, 0x1 ;  /* 0x0000000a0a07a211 */ /* 0x000fe400078f08ff */
[----:B------:R1:W-:Y:S01]  /*af80*/  @!P6 ST.E.64 [R4.64], R84 ;  /* 0x000000540400e985 */ /* 0x0003e2000c101b0c */
[----:B------:R-:W-:Y:S02]  /*af90*/  @!P5 LOP3.LUT R6, R6, 0xfffffffe, RZ, 0xc0, !PT ;  /* 0xfffffffe0606d812 */ /* 0x000fe400078ec0ff */
[----:B------:R-:W-:Y:S02]  /*afa0*/  @!P2 LOP3.LUT R7, R7, 0xfffffffe, RZ, 0xc0, !PT ;  /* 0xfffffffe0707a812 */ /* 0x000fe400078ec0ff */
[----:B-1----:R-:W-:-:S02]  /*afb0*/  @!P4 LEA.HI R5, R8, R8, RZ, 0x1 ;  /* 0x000000080805c211 */ /* 0x002fc400078f08ff */
[----:B------:R-:W-:Y:S02]  /*afc0*/  @!P3 LEA.HI R4, R9, R9, RZ, 0x1 ;  /* 0x000000090904b211 */ /* 0x000fe400078f08ff */
[----:B------:R-:W-:Y:S02]  /*afd0*/  @!P4 LOP3.LUT R8, R5, 0xfffffffe, RZ, 0xc0, !PT ;  /* 0xfffffffe0508c812 */ /* 0x000fe400078ec0ff */
[----:B------:R-:W-:Y:S01]  /*afe0*/  @!P3 LOP3.LUT R10, R4, 0xfffffffe, RZ, 0xc0, !PT ;  /* 0xfffffffe040ab812 */ /* 0x000fe200078ec0ff */
[----:B------:R-:W-:-:S04]  /*aff0*/  @!P5 IMAD.WIDE R4, R6, 0x4, R2 ;  /* 0x000000040604d825 */ /* 0x000fc800078e0202 */
[--C-:B------:R-:W-:Y:S01]  /*b000*/  @!P4 IMAD.WIDE R8, R8, 0x4, R2.reuse ;  /* 0x000000040808c825 */ /* 0x100fe200078e0202 */
[----:B------:R1:W-:Y:S03]  /*b010*/  @!P5 ST.E.64 [R4.64], R88 ;  /* 0x000000580400d985 */ /* 0x0003e6000c101b0c */
[--C-:B------:R-:W-:Y:S01]  /*b020*/  @!P3 IMAD.WIDE R10, R10, 0x4, R2.reuse ;  /* 0x000000040a0ab825 */ /* 0x100fe200078e0202 */
[----:B------:R2:W-:Y:S03]  /*b030*/  @!P4 ST.E.64 [R8.64], R92 ;  /* 0x0000005c0800c985 */ /* 0x0005e6000c101b0c */
[--C-:B------:R-:W-:Y:S01]  /*b040*/  @!P2 IMAD.WIDE R6, R7, 0x4, R2.reuse ;  /* 0x000000040706a825 */ /* 0x100fe200078e0202 */
[----:B------:R-:W-:Y:S04]  /*b050*/  @!P3 ST.E.64 [R10.64], R96 ;  /* 0x000000600a00b985 */ /* 0x000fe8000c101b0c */
[----:B------:R3:W-:Y:S01]  /*b060*/  @!P2 ST.E.64 [R6.64], R100 ;  /* 0x000000640600a985 */ /* 0x0007e2000c101b0c */
[----:B-1----:R-:W-:Y:S01]  /*b070*/  @!P1 IMAD.WIDE R4, R12, 0x4, R2 ;  /* 0x000000040c049825 */ /* 0x002fe200078e0202 */
[----:B--2---:R-:W-:-:S04]  /*b080*/  IADD3 R9, R0, 0xd0, RZ ;  /* 0x000000d000097810 */ /* 0x004fc80007ffe0ff */
[----:B------:R1:W-:Y:S01]  /*b090*/  @!P1 ST.E.64 [R4.64], R104 ;  /* 0x0000006804009985 */ /* 0x0003e2000c101b0c */
[----:B------:R-:W-:Y:S02]  /*b0a0*/  IADD3 R8, R0, 0xd8, RZ ;  /* 0x000000d800087810 */ /* 0x000fe40007ffe0ff */
[----:B------:R-:W-:Y:S02]  /*b0b0*/  ISETP.GE.AND P6, PT, R9, c[0x0][0x3c8], PT ;  /* 0x0000f20009007a0c */ /* 0x000fe40003fc6270 */
[----:B------:R-:W-:Y:S02]  /*b0c0*/  ISETP.GE.AND P5, PT, R8, c[0x0][0x3c8], PT ;  /* 0x0000f20008007a0c */ /* 0x000fe40003fa6270 */
[C---:B---3--:R-:W-:Y:S02]  /*b0d0*/  IADD3 R7, R0.reuse, 0xe0, RZ ;  /* 0x000000e000077810 */ /* 0x048fe40007ffe0ff */
[----:B------:R-:W-:Y:S02]  /*b0e0*/  IADD3 R6, R0, 0xe8, RZ ;  /* 0x000000e800067810 */ /* 0x000fe40007ffe0ff */
[----:B------:R-:W-:-:S02]  /*b0f0*/  ISETP.GE.AND P4, PT, R7, c[0x0][0x3c8], PT ;  /* 0x0000f20007007a0c */ /* 0x000fc40003f86270 */
[----:B------:R-:W-:-:S03]  /*b100*/  ISETP.GE.AND P3, PT, R6, c[0x0][0x3c8], PT ;  /* 0x0000f20006007a0c */ /* 0x000fc60003f66270 */
[----:B------:R-:W-:Y:S02]  /*b110*/  @!P6 LEA.HI R9, R9, R9, RZ, 0x1 ;  /* 0x000000090909e211 */ /* 0x000fe400078f08ff */
[----:B------:R-:W-:-:S04]  /*b120*/  @!P5 LEA.HI R10, R8, R8, RZ, 0x1 ;  /* 0x00000008080ad211 */ /* 0x000fc800078f08ff */
[----:B------:R-:W-:Y:S02]  /*b130*/  @!P5 LOP3.LUT R10, R10, 0xfffffffe, RZ, 0xc0, !PT ;  /* 0xfffffffe0a0ad812 */ /* 0x000fe400078ec0ff */
[----:B------:R-:W-:Y:S02]  /*b140*/  @!P4 LEA.HI R8, R7, R7, RZ, 0x1 ;  /* 0x000000070708c211 */ /* 0x000fe400078f08ff */
[----:B------:R-:W-:Y:S01]  /*b150*/  @!P3 LEA.HI R7, R6, R6, RZ, 0x1 ;  /* 0x000000060607b211 */ /* 0x000fe200078f08ff */
[----:B------:R-:W-:Y:S01]  /*b160*/  @!P5 IMAD.WIDE R10, R10, 0x4, R2 ;  /* 0x000000040a0ad825 */ /* 0x000fe200078e0202 */
[----:B------:R-:W-:Y:S02]  /*b170*/  @!P4 LOP3.LUT R8, R8, 0xfffffffe, RZ, 0xc0, !PT ;  /* 0xfffffffe0808c812 */ /* 0x000fe400078ec0ff */
[C---:B-1----:R-:W-:Y:S02]  /*b180*/  IADD3 R5, R0.reuse, 0xf0, RZ ;  /* 0x000000f000057810 */ /* 0x042fe40007ffe0ff */
[----:B------:R-:W-:-:S02]  /*b190*/  IADD3 R4, R0, 0xf8, RZ ;  /* 0x000000f800047810 */ /* 0x000fc40007ffe0ff */
[----:B------:R-:W-:Y:S02]  /*b1a0*/  ISETP.GE.AND P2, PT, R5, c[0x0][0x3c8], PT ;  /* 0x0000f20005007a0c */ /* 0x000fe40003f46270 */
[----:B------:R-:W-:Y:S02]  /*b1b0*/  ISETP.GE.AND P1, PT, R4, c[0x0][0x3c8], PT ;  /* 0x0000f20004007a0c */ /* 0x000fe40003f26270 */
[----:B------:R-:W-:-:S09]  /*b1c0*/  @!P3 LOP3.LUT R7, R7, 0xfffffffe, RZ, 0xc0, !PT ;  /* 0xfffffffe0707b812 */ /* 0x000fd200078ec0ff */
[----:B------:R-:W-:Y:S02]  /*b1d0*/  @!P2 LEA.HI R6, R5, R5, RZ, 0x1 ;  /* 0x000000050506a211 */ /* 0x000fe400078f08ff */
[----:B------:R-:W-:Y:S01]  /*b1e0*/  @!P6 LOP3.LUT R5, R9, 0xfffffffe, RZ, 0xc0, !PT ;  /* 0xfffffffe0905e812 */ /* 0x000fe200078ec0ff */
[--C-:B------:R-:W-:Y:S01]  /*b1f0*/  @!P4 IMAD.WIDE R8, R8, 0x4, R2.reuse ;  /* 0x000000040808c825 */ /* 0x100fe200078e0202 */
        /* <DEDUP_REMOVED lines=10> */
[----:B------:R1:W-:Y:S04]  /*b2a0*/  @!P3 ST.E.64 [R6.64], R120 ;  /* 0x000000780600b985 */ /* 0x0003e8000c101b0c */
[----:B------:R1:W-:Y:S04]  /*b2b0*/  @!P2 ST.E.64 [R4.64], R124 ;  /* 0x0000007c0400a985 */ /* 0x0003e8000c101b0c */
[----:B------:R1:W-:Y:S02]  /*b2c0*/  @!P1 ST.E.64 [R2.64], R128 ;  /* 0x0000008002009985 */ /* 0x0003e4000c101b0c */
.L_x_8:
[----:B------:R-:W-:Y:S05]  /*b2d0*/  BSYNC B0 ;  /* 0x0000000000007941 */ /* 0x000fea0003800000 */
.L_x_7:
[----:B-1-3--:R1:W3:Y:S04]  /*b2e0*/  SHFL.IDX PT, R3, R19, 0x1, 0x1c1f ;  /* 0x003c1f0013037f89 */ /* 0x00a2e800000e0000 */
[----:B--2---:R1:W2:Y:S01]  /*b2f0*/  SHFL.IDX PT, R2, R20, 0x1, 0x1c1f ;  /* 0x003c1f0014027f89 */ /* 0x0042a200000e0000 */
[----:B------:R-:W-:Y:S05]  /*b300*/  @P0 EXIT ;  /* 0x000000000000094d */ /* 0x000fea0003800000 */
[C---:B------:R-:W-:Y:S02]  /*b310*/  IADD3 R5, R0.reuse, 0x8, RZ ;  /* 0x0000000800057810 */ /* 0x040fe40007ffe0ff */
[----:B------:R-:W-:-:S02]  /*b320*/  IADD3 R4, R0, 0x10, RZ ;  /* 0x0000001000047810 */ /* 0x000fc40007ffe0ff */
[----:B------:R-:W-:Y:S02]  /*b330*/  ISETP.GE.AND P1, PT, R5, c[0x0][0x3c8], PT ;  /* 0x0000f20005007a0c */ /* 0x000fe40003f26270 */
[----:B------:R-:W-:Y:S02]  /*b340*/  ISETP.GE.AND P0, PT, R4, c[0x0][0x3c8], PT ;  /* 0x0000f20004007a0c */ /* 0x000fe40003f06270 */
[C---:B------:R-:W-:Y:S02]  /*b350*/  ISETP.GE.AND P2, PT, R0.reuse, c[0x0][0x3c8], PT ;  /* 0x0000f20000007a0c */ /* 0x040fe40003f46270 */
[C---:B------:R-:W-:Y:S02]  /*b360*/  IADD3 R11, R0.reuse, 0x18, RZ ;  /* 0x00000018000b7810 */ /* 0x040fe40007ffe0ff */
[----:B------:R-:W-:Y:S02]  /*b370*/  IADD3 R13, R0, 0x20, RZ ;  /* 0x00000020000d7810 */ /* 0x000fe40007ffe0ff */
[----:B------:R-:W-:-:S02]  /*b380*/  ISETP.GE.AND P6, PT, R11, c[0x0][0x3c8], PT ;  /* 0x0000f2000b007a0c */ /* 0x000fc40003fc6270 */
[----:B------:R-:W-:Y:S02]  /*b390*/  ISETP.GE.AND P5, PT, R13, c[0x0][0x3c8], PT ;  /* 0x0000f2000d007a0c */ /* 0x000fe40003fa6270 */
[----:B------:R-:W-:Y:S02]  /*b3a0*/  @!P1 LEA.HI R5, R5, R5, RZ, 0x1 ;  /* 0x0000000505059211 */ /* 0x000fe400078f08ff */
[----:B------:R-:W-:Y:S01]  /*b3b0*/  @!P0 LEA.HI R4, R4, R4, RZ, 0x1 ;  /* 0x0000000404048211 */ /* 0x000fe200078f08ff */
[--C-:B--23--:R-:W-:Y:S01]  /*b3c0*/  @!P2 IMAD.WIDE R8, R0, 0x4, R2.reuse ;  /* 0x000000040008a825 */ /* 0x10cfe200078e0202 */
[----:B------:R-:W-:Y:S02]  /*b3d0*/  @!P1 LOP3.LUT R5, R5, 0xfffffffe, RZ, 0xc0, !PT ;  /* 0xfffffffe05059812 */ /* 0x000fe400078ec0ff */
[----:B------:R-:W-:Y:S02]  /*b3e0*/  @!P0 LOP3.LUT R4, R4, 0xfffffffe, RZ, 0xc0, !PT ;  /* 0xfffffffe04048812 */ /* 0x000fe400078ec0ff */
[----:B------:R2:W-:Y:S01]  /*b3f0*/  @!P2 ST.E.64 [R8.64], R166 ;  /* 0x000000a60800a985 */ /* 0x0005e2000c101b0c */
[----:B------:R-:W-:Y:S01]  /*b400*/  @!P1 IMAD.WIDE R6, R5, 0x4, R2 ;  /* 0x0000000405069825 */ /* 0x000fe200078e0202 */
[----:B------:R-:W-:-:S02]  /*b410*/  IADD3 R10, R0, 0x38, RZ ;  /* 0x00000038000a7810 */ /* 0x000fc40007ffe0ff */
[----:B------:R-:W-:Y:S01]  /*b420*/  IADD3 R12, R0, 0x40, RZ ;  /* 0x00000040000c7810 */ /* 0x000fe20007ffe0ff */
[----:B------:R-:W-:Y:S01]  /*b430*/  @!P0 IMAD.WIDE R4, R4, 0x4, R2 ;  /* 0x0000000404048825 */ /* 0x000fe200078e0202 */
[----:B------:R-:W-:Y:S01]  /*b440*/  @!P1 ST.E.64 [R6.64], R162 ;  /* 0x000000a206009985 */ /* 0x000fe2000c101b0c */
[----:B------:R-:W-:Y:S02]  /*b450*/  IADD3 R14, R0, 0x48, RZ ;  /* 0x00000048000e7810 */ /* 0x000fe40007ffe0ff */
[----:B------:R-:W-:Y:S01]  /*b460*/  ISETP.GE.AND P2, PT, R10, c[0x0][0x3c8], PT ;  /* 0x0000f2000a007a0c */ /* 0x000fe20003f46270 */
[----:B------:R3:W-:Y:S01]  /*b470*/  @!P0 ST.E.64 [R4.64], R158 ;  /* 0x0000009e04008985 */ /* 0x0007e2000c101b0c */
[----:B------:R-:W-:Y:S02]  /*b480*/  ISETP.GE.AND P1, PT, R12, c[0x0][0x3c8], PT ;  /* 0x0000f2000c007a0c */ /* 0x000fe40003f26270 */
[----:B------:R-:W-:Y:S02]  /*b490*/  ISETP.GE.AND P0, PT, R14, c[0x0][0x3c8], PT ;  /* 0x0000f2000e007a0c */ /* 0x000fe40003f06270 */
[----:B------:R-:W-:-:S02]  /*b4a0*/  IADD3 R15, R0, 0x50, RZ ;  /* 0x00000050000f7810 */ /* 0x000fc40007ffe0ff */
[C---:B------:R-:W-:Y:S02]  /*b4b0*/  IADD3 R16, R0.reuse, 0x58, RZ ;  /* 0x0000005800107810 */ /* 0x040fe40007ffe0ff */
[C---:B--2---:R-:W-:Y:S02]  /*b4c0*/  IADD3 R8, R0.reuse, 0x28, RZ ;  /* 0x0000002800087810 */ /* 0x044fe40007ffe0ff */
[----:B------:R-:W-:Y:S02]  /*b4d0*/  IADD3 R9, R0, 0x30, RZ ;  /* 0x0000003000097810 */ /* 0x000fe40007ffe0ff */
[----:B------:R-:W-:Y:S02]  /*b4e0*/  ISETP.GE.AND P4, PT, R8, c[0x0][0x3c8], PT ;  /* 0x0000f20008007a0c */ /* 0x000fe40003f86270 */
[----:B------:R-:W-:Y:S02]  /*b4f0*/  ISETP.GE.AND P3, PT, R9, c[0x0][0x3c8], PT ;  /* 0x0000f20009007a0c */ /* 0x000fe40003f66270 */
[----:B---3--:R-:W-:-:S02]  /*b500*/  @!P6 LEA.HI R4, R11, R11, RZ, 0x1 ;  /* 0x0000000b0b04e211 */ /* 0x008fc400078f08ff */
[----:B------:R-:W-:Y:S02]  /*b510*/  @!P5 LEA.HI R5, R13, R13, RZ, 0x1 ;  /* 0x0000000d0d05d211 */ /* 0x000fe400078f08ff */
[----:B------:R-:W-:Y:S02]  /*b520*/  @!P6 LOP3.LUT R4, R4, 0xfffffffe, RZ, 0xc0, !PT ;  /* 0xfffffffe0404e812 */ /* 0x000fe400078ec0ff */
[----:B------:R-:W-:-:S03]  /*b530*/  @!P5 LOP3.LUT R5, R5, 0xfffffffe, RZ, 0xc0, !PT ;  /* 0xfffffffe0505d812 */ /* 0x000fc600078ec0ff */
[----:B------:R-:W-:-:S04]  /*b540*/  @!P6 IMAD.WIDE R6, R4, 0x4, R2 ;  /* 0x000000040406e825 */ /* 0x000fc800078e0202 */
[----:B------:R-:W-:Y:S01]  /*b550*/  @!P5 IMAD.WIDE R4, R5, 0x4, R2 ;  /* 0x000000040504d825 */ /* 0x000fe200078e0202 */
[----:B------:R2:W-:Y:S01]  /*b560*/  @!P6 ST.E.64 [R6.64], R154 ;  /* 0x0000009a0600e985 */ /* 0x0005e2000c101b0c */
[----:B------:R-:W-:-:S03]  /*b570*/  ISETP.GE.AND P6, PT, R15, c[0x0][0x3c8], PT ;  /* 0x0000f2000f007a0c */ /* 0x000fc60003fc6270 */
[----:B------:R3:W-:Y:S01]  /*b580*/  @!P5 ST.E.64 [R4.64], R150 ;  /* 0x000000960400d985 */ /* 0x0007e2000c101b0c */
[----:B------:R-:W-:Y:S02]  /*b590*/  ISETP.GE.AND P5, PT, R16, c[0x0][0x3c8], PT ;  /* 0x0000f20010007a0c */ /* 0x000fe40003fa6270 */
[----:B--2---:R-:W-:Y:S02]  /*b5a0*/  @!P2 LEA.HI R7, R10, R10, RZ, 0x1 ;  /* 0x0000000a0a07a211 */ /* 0x004fe400078f08ff */
[----:B------:R-:W-:Y:S02]  /*b5b0*/  @!P1 LEA.HI R6, R12, R12, RZ, 0x1 ;  /* 0x0000000c0c069211 */ /* 0x000fe400078f08ff */
[----:B---3--:R-:W-:Y:S02]  /*b5c0*/  @!P4 LEA.HI R4, R8, R8, RZ, 0x1 ;  /* 0x000000080804c211 */ /* 0x008fe400078f08ff */
[----:B------:R-:W-:Y:S02]  /*b5d0*/  @!P3 LEA.HI R8, R9, R9, RZ, 0x1 ;  /* 0x000000090908b211 */ /* 0x000fe400078f08ff */
[----:B------:R-:W-:-:S02]  /*b5e0*/  @!P0 LEA.HI R5, R14, R14, RZ, 0x1 ;  /* 0x0000000e0e058211 */ /* 0x000fc400078f08ff */
[----:B------:R-:W-:Y:S02]  /*b5f0*/  @!P4 LOP3.LUT R4, R4, 0xfffffffe, RZ, 0xc0, !PT ;  /* 0xfffffffe0404c812 */ /* 0x000fe400078ec0ff */
[----:B------:R-:W-:Y:S02]  /*b600*/  @!P3 LOP3.LUT R8, R8, 0xfffffffe, RZ, 0xc0, !PT ;  /* 0xfffffffe0808b812 */ /* 0x000fe400078ec0ff */
[----:B------:R-:W-:Y:S01]  /*b610*/  @!P2 LOP3.LUT R7, R7, 0xfffffffe, RZ, 0xc0, !PT ;  /* 0xfffffffe0707a812 */ /* 0x000fe200078ec0ff */
[--C-:B------:R-:W-:Y:S01]  /*b620*/  @!P4 IMAD.WIDE R12, R4, 0x4, R2.reuse ;  /* 0x00000004040cc825 */ /* 0x100fe200078e0202 */
[----:B------:R-:W-:Y:S02]  /*b630*/  @!P1 LOP3.LUT R6, R6, 0xfffffffe, RZ, 0xc0, !PT ;  /* 0xfffffffe06069812 */ /* 0x000fe400078ec0ff */
[----:B------:R-:W-:Y:S01]  /*b640*/  @!P0 LOP3.LUT R5, R5, 0xfffffffe, RZ, 0xc0, !PT ;  /* 0xfffffffe05058812 */ /* 0x000fe200078ec0ff */
[----:B------:R-:W-:Y:S01]  /*b650*/  @!P3 IMAD.WIDE R10, R8, 0x4, R2 ;  /* 0x00000004080ab825 */ /* 0x000fe200078e0202 */
[----:B------:R2:W-:Y:S01]  /*b660*/  @!P4 ST.E.64 [R12.64], R146 ;  /* 0x000000920c00c985 */ /* 0x0005e2000c101b0c */
[----:B------:R-:W-:-:S02]  /*b670*/  IADD3 R14, R0, 0x88, RZ ;  /* 0x00000088000e7810 */ /* 0x000fc40007ffe0ff */
[--C-:B------:R-:W-:Y:S01]  /*b680*/  @!P2 IMAD.WIDE R8, R7, 0x4, R2.reuse ;  /* 0x000000040708a825 */ /* 0x100fe200078e0202 */
[----:B------:R3:W-:Y:S03]  /*b690*/  @!P3 ST.E.64 [R10.64], R142 ;  /* 0x0000008e0a00b985 */ /* 0x0007e6000c101b0c */
[--C-:B------:R-:W-:Y:S01]  /*b6a0*/  @!P1 IMAD.WIDE R6, R6, 0x4, R2.reuse ;  /* 0x0000000406069825 */ /* 0x100fe200078e0202 */
[----:B------:R4:W-:Y:S03]  /*b6b0*/  @!P2 ST.E.64 [R8.64], R138 ;  /* 0x0000008a0800a985 */ /* 0x0009e6000c101b0c */
[----:B------:R-:W-:Y:S01]  /*b6c0*/  @!P0 IMAD.WIDE R4, R5, 0x4, R2 ;  /* 0x0000000405048825 */ /* 0x000fe200078e0202 */
[----:B------:R-:W-:Y:S04]  /*b6d0*/  @!P1 ST.E.64 [R6.64], R38 ;  /* 0x0000002606009985 */ /* 0x000fe8000c101b0c */
[----:B------:R1:W-:Y:S01]  /*b6e0*/  @!P0 ST.E.64 [R4.64], R42 ;  /* 0x0000002a04008985 */ /* 0x0003e2000c101b0c */
[----:B--2---:R-:W-:-:S02]  /*b6f0*/  IADD3 R12, R0, 0x80, RZ ;  /* 0x00000080000c7810 */ /* 0x004fc40007ffe0ff */
[C---:B---3--:R-:W-:Y:S02]  /*b700*/  IADD3 R10, R0.reuse, 0x70, RZ ;  /* 0x00000070000a7810 */ /* 0x048fe40007ffe0ff */
[C---:B------:R-:W-:Y:S02]  /*b710*/  IADD3 R11, R0.reuse, 0x78, RZ ;  /* 0x00000078000b7810 */ /* 0x040fe40007ffe0ff */
[C---:B----4-:R-:W-:Y:S02]  /*b720*/  IADD3 R8, R0.reuse, 0x60, RZ ;  /* 0x0000006000087810 */ /* 0x050fe40007ffe0ff */
[----:B------:R-:W-:Y:S02]  /*b730*/  IADD3 R9, R0, 0x68, RZ ;  /* 0x0000006800097810 */ /* 0x000fe40007ffe0ff */
[----:B------:R-:W-:Y:S02]  /*b740*/  ISETP.GE.AND P4, PT, R8, c[0x0][0x3c8], PT ;  /* 0x0000f20008007a0c */ /* 0x000fe40003f86270 */
[----:B------:R-:W-:-:S02]  /*b750*/  ISETP.GE.AND P3, PT, R9, c[0x0][0x3c8], PT ;  /* 0x0000f20009007a0c */ /* 0x000fc40003f66270 */
[----:B-1----:R-:W-:Y:S02]  /*b760*/  @!P6 LEA.HI R4, R15, R15, RZ, 0x1 ;  /* 0x0000000f0f04e211 */ /* 0x002fe400078f08ff */
[----:B------:R-:W-:Y:S02]  /*b770*/  @!P5 LEA.HI R5, R16, R16, RZ, 0x1 ;  /* 0x000000101005d211 */ /* 0x000fe400078f08ff */
[----:B------:R-:W-:Y:S02]  /*b780*/  @!P6 LOP3.LUT R4, R4, 0xfffffffe, RZ, 0xc0, !PT ;  /* 0xfffffffe0404e812 */ /* 0x000fe400078ec0ff */
[----:B------:R-:W-:Y:S02]  /*b790*/  @!P5 LOP3.LUT R5, R5, 0xfffffffe, RZ, 0xc0, !PT ;  /* 0xfffffffe0505d812 */ /* 0x000fe400078ec0ff */
[----:B------:R-:W-:Y:S01]  /*b7a0*/  ISETP.GE.AND P2, PT, R10, c[0x0][0x3c8], PT ;  /* 0x0000f2000a007a0c */ /* 0x000fe20003f46270 */
[----:B------:R-:W-:Y:S01]  /*b7b0*/  @!P6 IMAD.WIDE R6, R4, 0x4, R2 ;  /* 0x000000040406e825 */ /* 0x000fe200078e0202 */
[----:B------:R-:W-:-:S02]  /*b7c0*/  ISETP.GE.AND P1, PT, R11, c[0x0][0x3c8], PT ;  /* 0x0000f2000b007a0c */ /* 0x000fc40003f26270 */
[----:B------:R-:W-:Y:S01]  /*b7d0*/  ISETP.GE.AND P0, PT, R12, c[0x0][0x3c8], PT ;  /* 0x0000f2000c007a0c */ /* 0x000fe20003f06270 */
[----:B------:R-:W-:Y:S01]  /*b7e0*/  @!P5 IMAD.WIDE R4, R5, 0x4, R2 ;  /* 0x000000040504d825 */ /* 0x000fe200078e0202 */
[----:B------:R1:W-:Y:S01]  /*b7f0*/  @!P6 ST.E.64 [R6.64], R46 ;  /* 0x0000002e0600e985 */ /* 0x0003e2000c101b0c */
[----:B------:R-:W-:Y:S02]  /*b800*/  IADD3 R15, R0, 0x90, RZ ;  /* 0x00000090000f7810 */ /* 0x000fe40007ffe0ff */
[----:B------:R-:W-:Y:S01]  /*b810*/  ISETP.GE.AND P6, PT, R14, c[0x0][0x3c8], PT ;  /* 0x0000f2000e007a0c */ /* 0x000fe20003fc6270 */
[----:B------:R2:W-:Y:S01]  /*b820*/  @!P5 ST.E.64 [R4.64], R50 ;  /* 0x000000320400d985 */ /* 0x0005e2000c101b0c */
[----:B------:R-:W-:Y:S02]  /*b830*/  ISETP.GE.AND P5, PT, R15, c[0x0][0x3c8], PT ;  /* 0x0000f2000f007a0c */ /* 0x000fe40003fa6270 */
[----:B-1----:R-:W-:Y:S02]  /*b840*/  @!P2 LEA.HI R7, R10, R10, RZ, 0x1 ;  /* 0x0000000a0a07a211 */ /* 0x002fe400078f08ff */
[----:B------:R-:W-:-:S02]  /*b850*/  @!P1 LEA.HI R6, R11, R11, RZ, 0x1 ;  /* 0x0000000b0b069211 */ /* 0x000fc400078f08ff */
[----:B--2---:R-:W-:Y:S02]  /*b860*/  @!P4 LEA.HI R4, R8, R8, RZ, 0x1 ;  /* 0x000000080804c211 */ /* 0x004fe400078f08ff */
[----:B------:R-:W-:Y:S02]  /*b870*/  @!P3 LEA.HI R8, R9, R9, RZ, 0x1 ;  /* 0x000000090908b211 */ /* 0x000fe400078f08ff */
[----:B------:R-:W-:Y:S02]  /*b880*/  @!P0 LEA.HI R5, R12, R12, RZ, 0x1 ;  /* 0x0000000c0c058211 */ /* 0x000fe400078f08ff */
[----:B------:R-:W-:Y:S02]  /*b890*/  @!P4 LOP3.LUT R4, R4, 0xfffffffe, RZ, 0xc0, !PT ;  /* 0xfffffffe0404c812 */ /* 0x000fe400078ec0ff */
[----:B------:R-:W-:Y:S02]  /*b8a0*/  @!P3 LOP3.LUT R8, R8, 0xfffffffe, RZ, 0xc0, !PT ;  /* 0xfffffffe0808b812 */ /* 0x000fe400078ec0ff */
[----:B------:R-:W-:Y:S01]  /*b8b0*/  @!P2 LOP3.LUT R7, R7, 0xfffffffe, RZ, 0xc0, !PT ;  /* 0xfffffffe0707a812 */ /* 0x000fe200078ec0ff */
[----:B------:R-:W-:Y:S01]  /*b8c0*/  @!P4 IMAD.WIDE R12, R4, 0x4, R2 ;  /* 0x00000004040cc825 */ /* 0x000fe200078e0202 */
[----:B------:R-:W-:-:S02]  /*b8d0*/  @!P1 LOP3.LUT R6, R6, 0xfffffffe, RZ, 0xc0, !PT ;  /* 0xfffffffe06069812 */ /* 0x000fc400078ec0ff */
[----:B------:R-:W-:Y:S01]  /*b8e0*/  @!P0 LOP3.LUT R5, R5, 0xfffffffe, RZ, 0xc0, !PT ;  /* 0xfffffffe05058812 */ /* 0x000fe200078ec0ff */
[--C-:B------:R-:W-:Y:S01]  /*b8f0*/  @!P3 IMAD.WIDE R10, R8, 0x4, R2.reuse ;  /* 0x00000004080ab825 */ /* 0x100fe200078e0202 */
[----:B------:R1:W-:Y:S03]  /*b900*/  @!P4 ST.E.64 [R12.64], R54 ;  /* 0x000000360c00c985 */ /* 0x0003e6000c101b0c */
[--C-:B------:R-:W-:Y:S01]  /*b910*/  @!P2 IMAD.WIDE R8, R7, 0x4, R2.reuse ;  /* 0x000000040708a825 */ /* 0x100fe200078e0202 */
[----:B------:R2:W-:Y:S03]  /*b920*/  @!P3 ST.E.64 [R10.64], R58 ;  /* 0x0000003a0a00b985 */ /* 0x0005e6000c101b0c */
[--C-:B------:R-:W-:Y:S01]  /*b930*/  @!P1 IMAD.WIDE R6, R6, 0x4, R2.reuse ;  /* 0x0000000406069825 */ /* 0x100fe200078e0202 */
[----:B------:R3:W-:Y:S03]  /*b940*/  @!P2 ST.E.64 [R8.64], R62 ;  /* 0x0000003e0800a985 */ /* 0x0007e6000c101b0c */
[----:B------:R-:W-:Y:S01]  /*b950*/  @!P0 IMAD.WIDE R4, R5, 0x4, R2 ;  /* 0x0000000405048825 */ /* 0x000fe200078e0202 */
[----:B------:R-:W-:Y:S04]  /*b960*/  @!P1 ST.E.64 [R6.64], R66 ;  /* 0x0000004206009985 */ /* 0x000fe8000c101b0c */
[----:B------:R4:W-:Y:S01]  /*b970*/  @!P0 ST.E.64 [R4.64], R70 ;  /* 0x0000004604008985 */ /* 0x0009e2000c101b0c */
[----:B-1----:R-:W-:-:S02]  /*b980*/  IADD3 R12, R0, 0xb8, RZ ;  /* 0x000000b8000c7810 */ /* 0x002fc40007ffe0ff */
[C---:B--2---:R-:W-:Y:S02]  /*b990*/  IADD3 R10, R0.reuse, 0xa8, RZ ;  /* 0x000000a8000a7810 */ /* 0x044fe40007ffe0ff */
[C---:B------:R-:W-:Y:S02]  /*b9a0*/  IADD3 R11, R0.reuse, 0xb0, RZ ;  /* 0x000000b0000b7810 */ /* 0x040fe40007ffe0ff */
[C---:B---3--:R-:W-:Y:S02]  /*b9b0*/  IADD3 R8, R0.reuse, 0x98, RZ ;  /* 0x0000009800087810 */ /* 0x048fe40007ffe0ff */
[----:B------:R-:W-:Y:S02]  /*b9c0*/  IADD3 R9, R0, 0xa0, RZ ;  /* 0x000000a000097810 */ /* 0x000fe40007ffe0ff */
[----:B------:R-:W-:Y:S02]  /*b9d0*/  ISETP.GE.AND P4, PT, R8, c[0x0][0x3c8], PT ;  /* 0x0000f20008007a0c */ /* 0x000fe40003f86270 */
[----:B------:R-:W-:-:S02]  /*b9e0*/  ISETP.GE.AND P3, PT, R9, c[0x0][0x3c8], PT ;  /* 0x0000f20009007a0c */ /* 0x000fc40003f66270 */
[----:B----4-:R-:W-:Y:S02]  /*b9f0*/  @!P6 LEA.HI R4, R14, R14, RZ, 0x1 ;  /* 0x0000000e0e04e211 */ /* 0x010fe400078f08ff */
        /* <DEDUP_REMOVED lines=9> */
[C---:B------:R-:W-:Y:S02]  /*ba90*/  IADD3 R14, R0.reuse, 0xc0, RZ ;  /* 0x000000c0000e7810 */ /* 0x040fe40007ffe0ff */
[----:B------:R-:W-:Y:S01]  /*baa0*/  IADD3 R15, R0, 0xc8, RZ ;  /* 0x000000c8000f7810 */ /* 0x000fe20007ffe0ff */
[----:B------:R2:W-:Y:S01]  /*bab0*/  @!P5 ST.E.64 [R4.64], R78 ;  /* 0x0000004e0400d985 */ /* 0x0005e2000c101b0c */
[----:B------:R-:W-:Y:S02]  /*bac0*/  ISETP.GE.AND P6, PT, R14, c[0x0][0x3c8], PT ;  /* 0x0000f2000e007a0c */ /* 0x000fe40003fc6270 */
[----:B------:R-:W-:Y:S02]  /*bad0*/  ISETP.GE.AND P5, PT, R15, c[0x0][0x3c8], PT ;  /* 0x0000f2000f007a0c */ /* 0x000fe40003fa6270 */
[----:B-1----:R-:W-:-:S02]  /*bae0*/  @!P2 LEA.HI R7, R10, R10, RZ, 0x1 ;  /* 0x0000000a0a07a211 */ /* 0x002fc400078f08ff */
[----:B------:R-:W-:Y:S02]  /*baf0*/  @!P1 LEA.HI R6, R11, R11, RZ, 0x1 ;  /* 0x0000000b0b069211 */ /* 0x000fe400078f08ff */
[----:B--2---:R-:W-:Y:S02]  /*bb00*/  @!P4 LEA.HI R4, R8, R8, RZ, 0x1 ;  /* 0x000000080804c211 */ /* 0x004fe400078f08ff */
[----:B------:R-:W-:Y:S02]  /*bb10*/  @!P3 LEA.HI R8, R9, R9, RZ, 0x1 ;  /* 0x000000090908b211 */ /* 0x000fe400078f08ff */
[----:B------:R-:W-:Y:S02]  /*bb20*/  @!P0 LEA.HI R5, R12, R12, RZ, 0x1 ;  /* 0x0000000c0c058211 */ /* 0x000fe400078f08ff */
[----:B------:R-:W-:Y:S02]  /*bb30*/  @!P4 LOP3.LUT R4, R4, 0xfffffffe, RZ, 0xc0, !PT ;  /* 0xfffffffe0404c812 */ /* 0x000fe400078ec0ff */
[----:B------:R-:W-:-:S02]  /*bb40*/  @!P3 LOP3.LUT R8, R8, 0xfffffffe, RZ, 0xc0, !PT ;  /* 0xfffffffe0808b812 */ /* 0x000fc400078ec0ff */
[----:B------:R-:W-:Y:S01]  /*bb50*/  @!P2 LOP3.LUT R7, R7, 0xfffffffe, RZ, 0xc0, !PT ;  /* 0xfffffffe0707a812 */ /* 0x000fe200078ec0ff */
[--C-:B------:R-:W-:Y:S01]  /*bb60*/  @!P4 IMAD.WIDE R12, R4, 0x4, R2.reuse ;  /* 0x00000004040cc825 */ /* 0x100fe200078e0202 */
[----:B------:R-:W-:Y:S02]  /*bb70*/  @!P1 LOP3.LUT R6, R6, 0xfffffffe, RZ, 0xc0, !PT ;  /* 0xfffffffe06069812 */ /* 0x000fe400078ec0ff */
        /* <DEDUP_REMOVED lines=20> */
[----:B------:R-:W-:Y:S02]  /*bcc0*/  ISETP.GE.AND P2, PT, R10, c[0x0][0x3c8], PT ;  /* 0x0000f2000a007a0c */ /* 0x000fe40003f46270 */
[----:B------:R-:W-:Y:S01]  /*bcd0*/  @!P5 LOP3.LUT R5, R5, 0xfffffffe, RZ, 0xc0, !PT ;  /* 0xfffffffe0505d812 */ /* 0x000fe200078ec0ff */
[----:B------:R-:W-:Y:S01]  /*bce0*/  @!P6 IMAD.WIDE R6, R4, 0x4, R2 ;  /* 0x000000040406e825 */ /* 0x000fe200078e0202 */
[----:B------:R-:W-:-:S02]  /*bcf0*/  ISETP.GE.AND P1, PT, R11, c[0x0][0x3c8], PT ;  /* 0x0000f2000b007a0c */ /* 0x000fc40003f26270 */
[----:B------:R-:W-:Y:S01]  /*bd00*/  ISETP.GE.AND P0, PT, R12, c[0x0][0x3c8], PT ;  /* 0x0000f2000c007a0c */ /* 0x000fe20003f06270 */
[----:B------:R-:W-:Y:S01]  /*bd10*/  @!P5 IMAD.WIDE R4, R5, 0x4, R2 ;  /* 0x000000040504d825 */ /* 0x000fe200078e0202 */
[----:B------:R1:W-:Y:S01]  /*bd20*/  @!P6 ST.E.64 [R6.64], R102 ;  /* 0x000000660600e985 */ /* 0x0003e2000c101b0c */
[----:B------:R-:W-:-:S03]  /*bd30*/  IADD3 R0, R0, 0xf8, RZ ;  /* 0x000000f800007810 */ /* 0x000fc60007ffe0ff */
[----:B------:R2:W-:Y:S01]  /*bd40*/  @!P5 ST.E.64 [R4.64], R106 ;  /* 0x0000006a0400d985 */ /* 0x0005e2000c101b0c */
[----:B-1----:R-:W-:-:S04]  /*bd50*/  @!P2 LEA.HI R7, R10, R10, RZ, 0x1 ;  /* 0x0000000a0a07a211 */ /* 0x002fc800078f08ff */
        /* <DEDUP_REMOVED lines=17> */
[----:B------:R1:W-:Y:S04]  /*be70*/  @!P1 ST.E.64 [R6.64], R122 ;  /* 0x0000007a06009985 */ /* 0x0003e8000c101b0c */
[----:B------:R1:W-:Y:S01]  /*be80*/  @!P0 ST.E.64 [R4.64], R126 ;  /* 0x0000007e04008985 */ /* 0x0003e2000c101b0c */
[----:B------:R-:W-:-:S13]  /*be90*/  ISETP.GE.AND P0, PT, R0, c[0x0][0x3c8], PT ;  /* 0x0000f20000007a0c */ /* 0x000fda0003f06270 */
[----:B------:R-:W-:Y:S05]  /*bea0*/  @P0 EXIT ;  /* 0x000000000000094d */ /* 0x000fea0003800000 */
[----:B------:R-:W-:-:S04]  /*beb0*/  LEA.HI R0, R0, R0, RZ, 0x1 ;  /* 0x0000000000007211 */ /* 0x000fc800078f08ff */
[----:B------:R-:W-:-:S05]  /*bec0*/  LOP3.LUT R0, R0, 0xfffffffe, RZ, 0xc0, !PT ;  /* 0xfffffffe00007812 */ /* 0x000fca00078ec0ff */
[----:B------:R-:W-:-:S05]  /*bed0*/  IMAD.WIDE R2, R0, 0x4, R2 ;  /* 0x0000000400027825 */ /* 0x000fca00078e0202 */
[----:B------:R-:W-:Y:S01]  /*bee0*/  ST.E.64 [R2.64], R130 ;  /* 0x0000008202007985 */ /* 0x000fe2000c101b0c */
[----:B------:R-:W-:Y:S05]  /*bef0*/  EXIT ;  /* 0x000000000000794d */ /* 0x000fea0003800000 */
.L_x_6:
[----:B------:R-:W1:Y:S02]  /*bf00*/  S2R R0, SR_TID.X ;  /* 0x0000000000007919 */ /* 0x000e640000002100 */
[----:B-1----:R-:W-:-:S13]  /*bf10*/  ISETP.GT.AND P0, PT, R0, 0x7f, PT ;  /* 0x0000007f0000780c */ /* 0x002fda0003f04270 */
[----:B------:R-:W-:Y:S05]  /*bf20*/  @P0 EXIT ;  /* 0x000000000000094d */ /* 0x000fea0003800000 */
[----:B------:R-:W1:Y:S01]  /*bf30*/  S2R R8, SR_CTAID.X ;  /* 0x0000000000087919 */ /* 0x000e620000002500 */
[----:B------:R-:W-:-:S05]  /*bf40*/  MOV R3, c[0x0][0x4e8] ;  /* 0x00013a0000037a02 */ /* 0x000fca0000000f00 */
[----:B------:R-:W-:Y:S01]  /*bf50*/  IMAD R2, R3, c[0x0][0x388], RZ ;  /* 0x0000e20003027a24 */ /* 0x000fe200078e02ff */
[----:B-1----:R-:W-:-:S04]  /*bf60*/  LEA R8, R8, R0, 0x7 ;  /* 0x0000000008087211 */ /* 0x002fc800078e38ff */
[----:B------:R-:W-:-:S13]  /*bf70*/  ISETP.GE.AND P0, PT, R8, R2, PT ;  /* 0x000000020800720c */ /* 0x000fda0003f06270 */
[----:B------:R-:W-:Y:S05]  /*bf80*/  @P0 EXIT ;  /* 0x000000000000094d */ /* 0x000fea0003800000 */
[----:B------:R-:W1:Y:S01]  /*bf90*/  S2R R7, SR_CTAID.Z ;  /* 0x0000000000077919 */ /* 0x000e620000002700 */
[----:B------:R-:W-:Y:S01]  /*bfa0*/  USHF.R.S32.HI UR6, URZ, 0x1f, UR11 ;  /* 0x0000001f3f067899 */ /* 0x000fe2000801140b */
[----:B------:R-:W-:Y:S01]  /*bfb0*/  ISETP.NE.AND P0, PT, R3, 0x1, PT ;  /* 0x000000010300780c */ /* 0x000fe20003f05270 */
[----:B------:R-:W-:Y:S01]  /*bfc0*/  ULDC.64 UR4, c[0x0][0x4d0] ;  /* 0x0001340000047ab9 */ /* 0x000fe20000000a00 */
[----:B------:R-:W2:Y:S01]  /*bfd0*/  S2R R9, SR_CTAID.Y ;  /* 0x0000000000097919 */ /* 0x000ea20000002600 */
[----:B------:R-:W-:Y:S01]  /*bfe0*/  UIMAD UR6, UR6, UR4, URZ ;  /* 0x00000004060672a4 */ /* 0x000fe2000f8e023f */
[----:B------:R-:W-:Y:S01]  /*bff0*/  IADD3 R4, RZ, -UR11, RZ ;  /* 0x8000000bff047c10 */ /* 0x000fe2000fffe0ff */
[----:B------:R-:W-:Y:S01]  /*c000*/  UIMAD.WIDE.U32 UR8, UR11, UR4, URZ ;  /* 0x000000040b0872a5 */ /* 0x000fe2000f8e003f */
[----:B------:R-:W-:Y:S01]  /*c010*/  MOV R0, R8 ;  /* 0x0000000800007202 */ /* 0x000fe20000000f00 */
[----:B------:R-:W-:-:S04]  /*c020*/  UIMAD UR4, UR11, UR5, UR6 ;  /* 0x000000050b0472a4 */ /* 0x000fc8000f8e0206 */
[----:B------:R-:W-:Y:S01]  /*c030*/  UIADD3 UR4, UR9, UR4, URZ ;  /* 0x0000000409047290 */ /* 0x000fe2000fffe03f */
[----:B------:R-:W-:Y:S01]  /*c040*/  MOV R3, UR9 ;  /* 0x0000000900037c02 */ /* 0x000fe20008000f00 */
[----:B------:R-:W-:-:S04]  /*c050*/  @P0 IMAD.HI.U32 R5, R8, c[0x0][0x4ec], RZ ;  /* 0x00013b0008050a27 */ /* 0x000fc800078e00ff */
[----:B------:R-:W-:Y:S01]  /*c060*/  IMAD.U32 R2, RZ, RZ, UR8 ;  /* 0x00000008ff027e24 */ /* 0x000fe2000f8e00ff */
[----:B------:R-:W-:Y:S01]  /*c070*/  @P0 SHF.R.U32.HI R0, RZ, c[0x0][0x4f0], R5 ;  /* 0x00013c00ff000a19 */ /* 0x000fe20000011605 */
[----:B------:R-:W-:Y:S01]  /*c080*/  IMAD.U32 R3, RZ, RZ, UR4 ;  /* 0x00000004ff037e24 */ /* 0x000fe2000f8e00ff */
[----:B-1----:R-:W-:-:S03]  /*c090*/  SHF.R.S32.HI R6, RZ, 0x1f, R7 ;  /* 0x0000001fff067819 */ /* 0x002fc60000011407 */
[----:B------:R-:W-:-:S04]  /*c0a0*/  IMAD.WIDE.U32 R2, R7, c[0x0][0x4d8], R2 ;  /* 0x0001360007027a25 */ /* 0x000fc800078e0002 */
[----:B------:R-:W-:Y:S02]  /*c0b0*/  IMAD R6, R6, c[0x0][0x4d8], RZ ;  /* 0x0001360006067a24 */ /* 0x000fe400078e02ff */
[----:B--2---:R-:W-:Y:S02]  /*c0c0*/  IMAD R4, R4, c[0x0][0x550], R9 ;  /* 0x0001540004047a24 */ /* 0x004fe400078e0209 */
[----:B------:R-:W-:Y:S01]  /*c0d0*/  IMAD R5, R7, c[0x0][0x4dc], R6 ;  /* 0x0001370007057a24 */ /* 0x000fe200078e0206 */
[----:B------:R-:W-:Y:S02]  /*c0e0*/  IADD3 R7, -R0, RZ, RZ ;  /* 0x000000ff00077210 */ /* 0x000fe40007ffe1ff */
[----:B------:R-:W-:Y:S01]  /*c0f0*/  SHF.R.S32.HI R6, RZ, 0x1f, R4 ;  /* 0x0000001fff067819 */ /* 0x000fe20000011404 */
[----:B------:R-:W-:Y:S02]  /*c100*/  IMAD.IADD R3, R5, 0x1, R3 ;  /* 0x0000000105037824 */ /* 0x000fe400078e0203 */
[----:B------:R-:W-:Y:S01]  /*c110*/  IMAD R5, R7, c[0x0][0x4e8], R8 ;  /* 0x00013a0007057a24 */ /* 0x000fe200078e0208 */
[----:B------:R-:W-:Y:S01]  /*c120*/  SHF.R.S32.HI R7, RZ, 0x1f, R0 ;  /* 0x0000001fff077819 */ /* 0x000fe20000011400 */
[----:B------:R-:W-:-:S02]  /*c130*/  IMAD R6, R6, c[0x0][0x4e0], RZ ;  /* 0x0001380006067a24 */ /* 0x000fc400078e02ff */
[----:B------:R-:W-:-:S04]  /*c140*/  IMAD.WIDE.U32 R2, R4, c[0x0][0x4e0], R2 ;  /* 0x0001380004027a25 */ /* 0x000fc800078e0002 */
[----:B------:R-:W-:Y:S01]  /*c150*/  IMAD R6, R4, c[0x0][0x4e4], R6 ;  /* 0x0001390004067a24 */ /* 0x000fe200078e0206 */
[----:B------:R-:W-:Y:S02]  /*c160*/  SHF.R.S32.HI R4, RZ, 0x1f, R5 ;  /* 0x0000001fff047819 */ /* 0x000fe40000011405 */
[----:B------:R-:W-:-:S03]  /*c170*/  IADD3 R2, P0, R0, R2, RZ ;  /* 0x0000000200027210 */ /* 0x000fc60007f1e0ff */
[----:B------:R-:W-:Y:S01]  /*c180*/  IMAD R0, R4, c[0x0][0x4c8], RZ ;  /* 0x0001320004007a24 */ /* 0x000fe200078e02ff */
[----:B------:R-:W-:-:S03]  /*c190*/  IADD3.X R3, R7, R3, R6, P0, !PT ;  /* 0x0000000307037210 */ /* 0x000fc600007fe406 */
[C---:B------:R-:W-:Y:S02]  /*c1a0*/  IMAD R0, R5.reuse, c[0x0][0x4cc], R0 ;  /* 0x0001330005007a24 */ /* 0x040fe400078e0200 */
[----:B------:R-:W-:-:S05]  /*c1b0*/  IMAD.WIDE.U32 R2, R5, c[0x0][0x4c8], R2 ;  /* 0x0001320005027a25 */ /* 0x000fca00078e0002 */
[----:B------:R-:W-:Y:S02]  /*c1c0*/  IADD3 R0, R3, R0, RZ ;  /* 0x0000000003007210 */ /* 0x000fe40007ffe0ff */
[----:B------:R-:W-:-:S04]  /*c1d0*/  LEA R4, P0, R2, c[0x0][0x4a8], 0x2 ;  /* 0x00012a0002047a11 */ /* 0x000fc800078010ff */
[----:B------:R-:W-:Y:S02]  /*c1e0*/  LEA.HI.X R5, R2, c[0x0][0x4ac], R0, 0x2, P0 ;  /* 0x00012b0002057a11 */ /* 0x000fe400000f1400 */
[----:B------:R-:W-:-:S05]  /*c1f0*/  MOV R0, 0xff800000 ;  /* 0xff80000000007802 */ /* 0x000fca0000000f00 */
[----:B------:R-:W-:Y:S01]  /*c200*/  STG.E [R4.64], R0 ;  /* 0x0000000004007986 */ /* 0x000fe2000c10190c */
[----:B------:R-:W-:Y:S05]  /*c210*/  EXIT ;  /* 0x000000000000794d */ /* 0x000fea0003800000 */
.L_x_9:
[----:B------:R-:W-:-:S00]  /*c220*/  BRA `(.L_x_9) ;  /* 0xfffffff000007947 */ /* 0x000fc0000383ffff */
[----:B------:R-:W-:-:S00]  /*c230*/  NOP ;  /* 0x0000000000007918 */ /* 0x000fc00000000000 */
        /* <DEDUP_REMOVED lines=12> */
.L_x_5141:


//--------------------- .text._ZN7cutlass13device_kernelIN5flash19enable_sm80_to_sm89INS1_16FlashAttnFwdSm80INS1_25CollectiveMainloopFwdSm80ILi8ELi1ELb1EN4cute5tupleIJNS5_1CILi128EEENS7_ILi48EEENS7_ILi256EEEEEELi256ENS_6half_tEfNS_4arch4Sm80ELb0ELb0ELb1ELb1ELb0ELb0ELb1ELb1EEENS1_21CollectiveEpilogueFwdINS6_IJS8_SA_S9_EEENS6_IJNS7_ILi1EEESI_SI_EEESC_SE_Li256ELb1ELb1ELb1ELb0EEENS1_36VarlenDynamicPersistentTileSchedulerILi128ELi48ELi256ELi256ELb1ELb1ELb0ELb0ELb1ELb1EEEEEEEEEvNT_6ParamsE --------------------------
	.section	.text._ZN7cutlass13device_kernelIN5flash19enable_sm80_to_sm89INS1_16FlashAttnFwdSm80INS1_25CollectiveMainloopFwdSm80ILi8ELi1ELb1EN4cute5tupleIJNS5_1CILi128EEENS7_ILi48EEENS7_ILi256EEEEEELi256ENS_6half_tEfNS_4arch4Sm80ELb0ELb0ELb1ELb1ELb0ELb0ELb1ELb1EEENS1_21CollectiveEpilogueFwdINS6_IJS8_SA_S9_EEENS6_IJNS7_ILi1EEESI_SI_EEESC_SE_Li256ELb1ELb1ELb1ELb0EEENS1_36VarlenDynamicPersistentTileSchedulerILi128ELi48ELi256ELi256ELb1ELb1ELb0ELb0ELb1ELb1EEEEEEEEEvNT_6ParamsE,"ax",@progbits
	.sectioninfo	@"SHI_REGISTERS=255"
	.align	128
.text._ZN7cutlass13device_kernelIN5flash19enable_sm80_to_sm89INS1_16FlashAttnFwdSm80INS1_25CollectiveMainloopFwdSm80ILi8ELi1ELb1EN4cute5tupleIJNS5_1CILi128EEENS7_ILi48EEENS7_ILi256EEEEEELi256ENS_6half_tEfNS_4arch4Sm80ELb0ELb0ELb1ELb1ELb0ELb0ELb1ELb1EEENS1_21CollectiveEpilogueFwdINS6_IJS8_SA_S9_EEENS6_IJNS7_ILi1EEESI_SI_EEESC_SE_Li256ELb1ELb1ELb1ELb0EEENS1_36VarlenDynamicPersistentTileSchedulerILi128ELi48ELi256ELi256ELb1ELb1ELb0ELb0ELb1ELb1EEEEEEEEEvNT_6ParamsE:
        .type           _ZN7cutlass13device_kernelIN5flash19enable_sm80_to_sm89INS1_16FlashAttnFwdSm80INS1_25CollectiveMainloopFwdSm80ILi8ELi1ELb1EN4cute5tupleIJNS5_1CILi128EEENS7_ILi48EEENS7_ILi256EEEEEELi256ENS_6half_tEfNS_4arch4Sm80ELb0ELb0ELb1ELb1ELb0ELb0ELb1ELb1EEENS1_21CollectiveEpilogueFwdINS6_IJS8_SA_S9_EEENS6_IJNS7_ILi1EEESI_SI_EEESC_SE_Li256ELb1ELb1ELb1ELb0EEENS1_36VarlenDynamicPersistentTileSchedulerILi128ELi48ELi256ELi256ELb1ELb1ELb0ELb0ELb1ELb1EEEEEEEEEvNT_6ParamsE,@function
        .size           _ZN7cutlass13device_kernelIN5flash19enable_sm80_to_sm89INS1_16FlashAttnFwdSm80INS1_25CollectiveMainloopFwdSm80ILi8ELi1ELb1EN4cute5tupleIJNS5_1CILi128EEENS7_ILi48EEENS7_ILi256EEEEEELi256ENS_6half_tEfNS_4arch4Sm80ELb0ELb0ELb1ELb1ELb0ELb0ELb1ELb1EEENS1_21CollectiveEpilogueFwdINS6_IJS8_SA_S9_EEENS6_IJNS7_ILi1EEESI_SI_EEESC_SE_Li256ELb1ELb1ELb1ELb0EEENS1_36VarlenDynamicPersistentTileSchedulerILi128ELi48ELi256ELi256ELb1ELb1ELb0ELb0ELb1ELb1EEEEEEEEEvNT_6ParamsE,(.L_x_5142 - _ZN7cutlass13device_kernelIN5flash19enable_sm80_to_sm89INS1_16FlashAttnFwdSm80INS1_25CollectiveMainloopFwdSm80ILi8ELi1ELb1EN4cute5tupleIJNS5_1CILi128EEENS7_ILi48EEENS7_ILi256EEEEEELi256ENS_6half_tEfNS_4arch4Sm80ELb0ELb0ELb1ELb1ELb0ELb0ELb1ELb1EEENS1_21CollectiveEpilogueFwdINS6_IJS8_SA_S9_EEENS6_IJNS7_ILi1EEESI_SI_EEESC_SE_Li256ELb1ELb1ELb1ELb0EEENS1_36VarlenDynamicPersistentTileSchedulerILi128ELi48ELi256ELi256ELb1ELb1ELb0ELb0ELb1ELb1EEEEEEEEEvNT_6ParamsE)
        .other          _ZN7cutlass13device_kernelIN5flash19enable_sm80_to_sm89INS1_16FlashAttnFwdSm80INS1_25CollectiveMainloopFwdSm80ILi8ELi1ELb1EN4cute5tupleIJNS5_1CILi128EEENS7_ILi48EEENS7_ILi256EEEEEELi256ENS_6half_tEfNS_4arch4Sm80ELb0ELb0ELb1ELb1ELb0ELb0ELb1ELb1EEENS1_21CollectiveEpilogueFwdINS6_IJS8_SA_S9_EEENS6_IJNS7_ILi1EEESI_SI_EEESC_SE_Li256ELb1ELb1ELb1ELb0EEENS1_36VarlenDynamicPersistentTileSchedulerILi128ELi48ELi256ELi256ELb1ELb1ELb0ELb0ELb1ELb1EEEEEEEEEvNT_6ParamsE,@"STO_CUDA_ENTRY STV_DEFAULT"
_ZN7cutlass13device_kernelIN5flash19enable_sm80_to_sm89INS1_16FlashAttnFwdSm80INS1_25CollectiveMainloopFwdSm80ILi8ELi1ELb1EN4cute5tupleIJNS5_1CILi128EEENS7_ILi48EEENS7_ILi256EEEEEELi256ENS_6half_tEfNS_4arch4Sm80ELb0ELb0ELb1ELb1ELb0ELb0ELb1ELb1EEENS1_21CollectiveEpilogueFwdINS6_IJS8_SA_S9_EEENS6_IJNS7_ILi1EEESI_SI_EEESC_SE_Li256ELb1ELb1ELb1ELb0EEENS1_36VarlenDynamicPersistentTileSchedulerILi128ELi48ELi256ELi256ELb1ELb1ELb0ELb0ELb1ELb1EEEEEEEEEvNT_6ParamsE:
[----:B------:R-:W-:-:S03]  /*0000*/  MOV R1, c[0x0][0x28] ;  /* 0x00000a0000017a02 */ /* 0x000fc60000000f00 */
[----:B------:R-:W1:Y:S01]  /*0010*/  S2R R2, SR_TID.X ;  /* 0x0000000000027919 */ /* 0x000e620000002100 */
[----:B------:R-:W-:Y:S01]  /*0020*/  IADD3 R1, R1, -0xc0, RZ ;  /* 0xffffff4001017810 */ /* 0x000fe20007ffe0ff */
[----:B------:R-:W-:Y:S01]  /*0030*/  ULDC.64 UR6, c[0x0][0x118] ;  /* 0x0000460000067ab9 */ /* 0x000fe20000000a00 */
[----:B-1----:R-:W-:-:S05]  /*0040*/  SHF.R.U32.HI R0, RZ, 0x5, R2 ;  /* 0x00000005ff007819 */ /* 0x002fca0000011602 */
[----:B------:R-:W1:Y:S02]  /*0050*/  SHFL.IDX PT, R3, R0, RZ, 0x1f ;  /* 0x00001fff00037589 */ /* 0x000e6400000e0000 */
[----:B-1----:R-:W-:Y:S02]  /*0060*/  ISETP.NE.AND P0, PT, R3, RZ, PT ;  /* 0x000000ff0300720c */ /* 0x002fe40003f05270 */
[----:B------:R-:W-:Y:S11]  /*0070*/  STL [R1+0x9c], R3 ;  /* 0x00009c0301007387 */ /* 0x000ff60000100800 */
[----:B------:R-:W-:Y:S06]  /*0080*/  @P0 BAR.SYNC.DEFER_BLOCKING 0x5, 0x100 ;  /* 0x0144000000000b1d */ /* 0x000fec0000010000 */
[----:B------:R-:W1:Y:S04]  /*0090*/  @P0 LDS.128 R4, [0x1a080] ;  /* 0x01a08000ff040984 */ /* 0x000e680000000c00 */
[----:B-1----:R1:W-:Y:S04]  /*00a0*/  @P0 STL.64 [R1+0x50], R4 ;  /* 0x0000500401000387 */ /* 0x0023e80000100a00 */
[----:B------:R1:W-:Y:S04]  /*00b0*/  @P0 STL.64 [R1+0x58], R6 ;  /* 0x0000580601000387 */ /* 0x0003e80000100a00 */
[----:B------:R-:W-:Y:S06]  /*00c0*/  @P0 BAR.ARV 0x4, 0x100 ;  /* 0x0104000000000b1d */ /* 0x000fec0000002000 */
[----:B------:R-:W-:Y:S05]  /*00d0*/  @P0 BRA `(.L_x_10) ;  /* 0x00000b1000000947 */ /* 0x000fea0003800000 */
[----:B------:R-:W-:Y:S01]  /*00e0*/  LOP3.LUT R14, R2, 0x1f, RZ, 0xc0, !PT ;  /* 0x0000001f020e7812 */ /* 0x000fe200078ec0ff */
[----:B------:R-:W-:Y:S01]  /*00f0*/  CS2R R8, SRZ ;  /* 0x0000000000087805 */ /* 0x000fe2000001ff00 */
[----:B-1----:R-:W-:-:S02]  /*0100*/  IMAD.MOV.U32 R7, RZ, RZ, RZ ;  /* 0x000000ffff077224 */ /* 0x002fc400078e00ff */
[----:B------:R-:W-:-:S04]  /*0110*/  ISETP.NE.AND P6, PT, R14, 0x1f, PT ;  /* 0x0000001f0e00780c */ /* 0x000fc80003fc5270 */
[----:B------:R-:W-:-:S13]  /*0120*/  ISETP.GE.OR P0, PT, R14, c[0x0][0x53c], !P6 ;  /* 0x00014f000e007a0c */ /* 0x000fda0007706670 */
[----:B------:R-:W-:Y:S02]  /*0130*/  @!P0 IMAD.MOV.U32 R4, RZ, RZ, 0x4 ;  /* 0x00000004ff048424 */ /* 0x000fe400078e00ff */
[----:B------:R-:W-:Y:S02]  /*0140*/  @!P0 IMAD.MOV.U32 R2, RZ, RZ, 0x4 ;  /* 0x00000004ff028424 */ /* 0x000fe400078e00ff */
[----:B------:R-:W-:-:S04]  /*0150*/  @!P0 IMAD.WIDE.U32 R4, R14, R4, c[0x0][0x580] ;  /* 0x000160000e048625 */ /* 0x000fc800078e0004 */
[C---:B------:R-:W-:Y:S01]  /*0160*/  @!P0 IMAD.WIDE.U32 R2, R14.reuse, R2, c[0x0][0x578] ;  /* 0x00015e000e028625 */ /* 0x040fe200078e0002 */
[----:B------:R-:W2:Y:S04]  /*0170*/  @!P0 LDG.E R8, [R4.64] ;  /* 0x0000000604088981 */ /* 0x000ea8000c1e1900 */
[----:B------:R-:W2:Y:S01]  /*0180*/  @!P0 LDG.E R7, [R2.64] ;  /* 0x0000000602078981 */ /* 0x000ea2000c1e1900 */
[C---:B------:R-:W-:Y:S01]  /*0190*/  ISETP.NE.AND P5, PT, R14.reuse, RZ, PT ;  /* 0x000000ff0e00720c */ /* 0x040fe20003fa5270 */
[----:B------:R-:W1:Y:S01]  /*01a0*/  S2UR UR4, SR_CTAID.X ;  /* 0x00000000000479c3 */ /* 0x000e620000002500 */
[C---:B------:R-:W-:Y:S02]  /*01b0*/  ISETP.GE.U32.AND P4, PT, R14.reuse, 0x2, PT ;  /* 0x000000020e00780c */ /* 0x040fe40003f86070 */
[----:B------:R-:W-:-:S02]  /*01c0*/  ISETP.GE.U32.AND P3, PT, R14, 0x4, PT ;  /* 0x000000040e00780c */ /* 0x000fc40003f66070 */
[C---:B------:R-:W-:Y:S02]  /*01d0*/  ISETP.GE.U32.AND P2, PT, R14.reuse, 0x8, PT ;  /* 0x000000080e00780c */ /* 0x040fe40003f46070 */
[----:B------:R-:W-:Y:S01]  /*01e0*/  ISETP.GE.U32.AND P1, PT, R14, 0x10, PT ;  /* 0x000000100e00780c */ /* 0x000fe20003f26070 */
[----:B--2---:R-:W-:-:S05]  /*01f0*/  IMAD R4, R8, R7, RZ ;  /* 0x0000000708047224 */ /* 0x004fca00078e02ff */
[----:B------:R-:W2:Y:S02]  /*0200*/  SHFL.UP PT, R0, R4, 0x1, RZ ;  /* 0x0420000004007989 */ /* 0x000ea400000e00ff */
[----:B--2---:R-:W-:-:S05]  /*0210*/  SEL R0, R0, RZ, P5 ;  /* 0x000000ff00007207 */ /* 0x004fca0002800000 */
[----:B------:R-:W-:-:S05]  /*0220*/  IMAD.IADD R4, R4, 0x1, R0 ;  /* 0x0000000104047824 */ /* 0x000fca00078e0200 */
        /* <DEDUP_REMOVED lines=12> */
[----:B------:R-:W2:Y:S02]  /*02f0*/  SHFL.IDX PT, R6, R4, 0x1f, 0x1f ;  /* 0x03e01f0004067f89 */ /* 0x000ea400000e0000 */
[----:B--2---:R-:W-:-:S04]  /*0300*/  IMAD R6, R6, c[0x0][0x538], RZ ;  /* 0x00014e0006067a24 */ /* 0x004fc800078e02ff */
[----:B------:R-:W-:Y:S01]  /*0310*/  IMAD.MOV.U32 R0, RZ, RZ, R6 ;  /* 0x000000ffff007224 */ /* 0x000fe200078e0006 */
[----:B-1----:R-:W-:-:S13]  /*0320*/  ISETP.GT.AND P0, PT, R6, UR4, PT ;  /* 0x0000000406007c0c */ /* 0x002fda000bf04270 */
[----:B------:R-:W-:Y:S05]  /*0330*/  @P0 BRA `(.L_x_11) ;  /* 0x0000027000000947 */ /* 0x000fea0003800000 */
[----:B------:R-:W-:Y:S02]  /*0340*/  MOV R6, R0 ;  /* 0x0000000000067202 */ /* 0x000fe40000000f00 */
[----:B------:R-:W-:-:S04]  /*0350*/  MOV R9, RZ ;  /* 0x000000ff00097202 */ /* 0x000fc80000000f00 */
.L_x_15:
[----:B------:R-:W-:-:S04]  /*0360*/  IADD3 R0, R9, 0x1f, RZ ;  /* 0x0000001f09007810 */ /* 0x000fc80007ffe0ff */
[----:B------:R-:W-:-:S13]  /*0370*/  ISETP.GE.AND P0, PT, R0, c[0x0][0x53c], PT ;  /* 0x00014f0000007a0c */ /* 0x000fda0003f06270 */
[----:B------:R-:W-:Y:S05]  /*0380*/  @P0 BRA `(.L_x_12) ;  /* 0x0000078000000947 */ /* 0x000fea0003800000 */
[----:B------:R-:W-:Y:S01]  /*0390*/  MOV R9, R0 ;  /* 0x0000000000097202 */ /* 0x000fe20000000f00 */
[----:B------:R-:W-:Y:S01]  /*03a0*/  IMAD.MOV.U32 R7, RZ, RZ, RZ ;  /* 0x000000ffff077224 */ /* 0x000fe200078e00ff */
[----:B------:R-:W-:Y:S02]  /*03b0*/  MOV R8, RZ ;  /* 0x000000ff00087202 */ /* 0x000fe40000000f00 */
[----:B------:R-:W-:-:S04]  /*03c0*/  IADD3 R0, R14, R9, RZ ;  /* 0x000000090e007210 */ /* 0x000fc80007ffe0ff */
[----:B------:R-:W-:-:S13]  /*03d0*/  ISETP.GE.OR P0, PT, R0, c[0x0][0x53c], !P6 ;  /* 0x00014f0000007a0c */ /* 0x000fda0007706670 */
[----:B------:R-:W-:Y:S01]  /*03e0*/  @!P0 MOV R2, 0x4 ;  /* 0x0000000400028802 */ /* 0x000fe20000000f00 */
[----:B------:R-:W-:-:S04]  /*03f0*/  @!P0 IMAD.MOV.U32 R3, RZ, RZ, 0x4 ;  /* 0x00000004ff038424 */ /* 0x000fc800078e00ff */
[----:B------:R-:W-:-:S04]  /*0400*/  @!P0 IMAD.WIDE R4, R0, R2, c[0x0][0x580] ;  /* 0x0001600000048625 */ /* 0x000fc800078e0202 */
[----:B------:R-:W-:Y:S01]  /*0410*/  @!P0 IMAD.WIDE R2, R0, R3, c[0x0][0x578] ;  /* 0x00015e0000028625 */ /* 0x000fe200078e0203 */
[----:B------:R-:W2:Y:S04]  /*0420*/  @!P0 LDG.E R8, [R4.64] ;  /* 0x0000000604088981 */ /* 0x000ea8000c1e1900 */
[----:B------:R-:W2:Y:S02]  /*0430*/  @!P0 LDG.E R7, [R2.64] ;  /* 0x0000000602078981 */ /* 0x000ea4000c1e1900 */
[----:B--2---:R-:W-:Y:S01]  /*0440*/  IMAD R5, R8, R7, RZ ;  /* 0x0000000708057224 */ /* 0x004fe200078e02ff */
[----:B------:R-:W-:Y:S05]  /*0450*/  BRA.DIV ~URZ, `(.L_x_13) ;  /* 0x0000dc127f007947 */ /* 0x000fea000b800000 */
[----:B------:R1:W2:Y:S02]  /*0460*/  SHFL.UP PT, R0, R5, 0x1, RZ ;  /* 0x0420000005007989 */ /* 0x0002a400000e00ff */
.L_x_93:
[----:B--2---:R-:W-:-:S04]  /*0470*/  SEL R0, R0, RZ, P5 ;  /* 0x000000ff00007207 */ /* 0x004fc80002800000 */
[----:B-1----:R-:W-:Y:S01]  /*0480*/  IADD3 R5, R5, R0, RZ ;  /* 0x0000000005057210 */ /* 0x002fe20007ffe0ff */
[----:B------:R-:W-:Y:S05]  /*0490*/  BRA.DIV ~URZ, `(.L_x_14) ;  /* 0x0000dc327f007947 */ /* 0x000fea000b800000 */
[----:B------:R-:W1:Y:S02]  /*04a0*/  SHFL.UP PT, R0, R5, 0x2, RZ ;  /* 0x0440000005007989 */ /* 0x000e6400000e00ff */
[----:B-1----:R-:W-:-:S05]  /*04b0*/  SEL R0, R0, RZ, P4 ;  /* 0x000000ff00007207 */ /* 0x002fca0002000000 */
[----:B------:R-:W-:-:S05]  /*04c0*/  IMAD.IADD R0, R5, 0x1, R0 ;  /* 0x0000000105007824 */ /* 0x000fca00078e0200 */
        /* <DEDUP_REMOVED lines=9> */
[----:B------:R1:W2:Y:S02]  /*0560*/  SHFL.IDX PT, R0, R4, 0x1f, 0x1f ;  /* 0x03e01f0004007f89 */ /* 0x0002a400000e0000 */
.L_x_94:
[----:B--2---:R-:W-:-:S05]  /*0570*/  IMAD R0, R0, c[0x0][0x538], RZ ;  /* 0x00014e0000007a24 */ /* 0x004fca00078e02ff */
[----:B------:R-:W-:-:S04]  /*0580*/  IADD3 R6, R0, R6, RZ ;  /* 0x0000000600067210 */ /* 0x000fc80007ffe0ff */
[----:B------:R-:W-:-:S13]  /*0590*/  ISETP.GT.AND P0, PT, R6, UR4, PT ;  /* 0x0000000406007c0c */ /* 0x000fda000bf04270 */
[----:B-1----:R-:W-:Y:S05]  /*05a0*/  @!P0 BRA `(.L_x_15) ;  /* 0xfffffdb000008947 */ /* 0x002fea000383ffff */
.L_x_11:
[----:B------:R-:W-:-:S05]  /*05b0*/  IADD3 R12, -R0, R6, RZ ;  /* 0x00000006000c7210 */ /* 0x000fca0007ffe1ff */
[----:B------:R-:W-:-:S05]  /*05c0*/  IMAD R0, R4, c[0x0][0x538], R12 ;  /* 0x00014e0004007a24 */ /* 0x000fca00078e020c */
[----:B------:R-:W-:Y:S01]  /*05d0*/  ISETP.GT.AND P0, PT, R0, UR4, PT ;  /* 0x0000000400007c0c */ /* 0x000fe2000bf04270 */
[----:B------:R-:W-:-:S12]  /*05e0*/  BRA.DIV ~URZ, `(.L_x_16) ;  /* 0x0000dc927f007947 */ /* 0x000fd8000b800000 */
[----:B------:R-:W-:-:S04]  /*05f0*/  VOTE.ANY R6, PT, !P0 ;  /* 0x0000000000067806 */ /* 0x000fc800040e0100 */
.L_x_95:
[----:B------:R1:W2:Y:S01]  /*0600*/  POPC R13, R6 ;  /* 0x00000006000d7309 */ /* 0x0002a20000000000 */
[----:B------:R-:W-:Y:S05]  /*0610*/  BRA.DIV ~URZ, `(.L_x_17) ;  /* 0x0000dcb27f007947 */ /* 0x000fea000b800000 */
[----:B--2---:R-:W2:Y:S04]  /*0620*/  SHFL.IDX PT, R11, R8, R13, 0x1f ;  /* 0x00001f0d080b7589 */ /* 0x004ea800000e0000 */
[----:B------:R3:W4:Y:S02]  /*0630*/  SHFL.IDX PT, R10, R7, R13, 0x1f ;  /* 0x00001f0d070a7589 */ /* 0x00072400000e0000 */
[----:B---3--:R-:W-:Y:S02]  /*0640*/  MOV R7, RZ ;  /* 0x000000ff00077202 */ /* 0x008fe40000000f00 */
.L_x_96:
[----:B--2-4-:R-:W-:Y:S01]  /*0650*/  ISETP.NE.AND P0, PT, R6, RZ, PT ;  /* 0x000000ff0600720c */ /* 0x014fe20003f05270 */
[----:B------:R-:W-:-:S12]  /*0660*/  BSSY B0, `(.L_x_18) ;  /* 0x0000005000007945 */ /* 0x000fd80003800000 */
[----:B------:R-:W-:Y:S05]  /*0670*/  @!P0 BRA `(.L_x_19) ;  /* 0x0000003000008947 */ /* 0x000fea0003800000 */
[----:B------:R-:W-:Y:S01]  /*0680*/  IADD3 R3, R13, -0x1, RZ ;  /* 0xffffffff0d037810 */ /* 0x000fe20007ffe0ff */
[----:B------:R-:W-:Y:S05]  /*0690*/  BRA.DIV ~URZ, `(.L_x_20) ;  /* 0x0000dd127f007947 */ /* 0x000fea000b800000 */
[----:B------:R2:W3:Y:S02]  /*06a0*/  SHFL.IDX PT, R7, R4, R3, 0x1f ;  /* 0x00001f0304077589 */ /* 0x0004e400000e0000 */
.L_x_19:
[----:B------:R-:W-:Y:S05]  /*06b0*/  BSYNC B0 ;  /* 0x0000000000007941 */ /* 0x000fea0003800000 */
.L_x_18:
[----:B------:R-:W-:Y:S01]  /*06c0*/  IABS R0, R11 ;  /* 0x0000000b00007213 */ /* 0x000fe20000000000 */
[----:B--23--:R-:W-:-:S04]  /*06d0*/  IMAD R4, R7, c[0x0][0x538], R12 ;  /* 0x00014e0007047a24 */ /* 0x00cfc800078e020c */
[----:B------:R-:W-:Y:S01]  /*06e0*/  IMAD.MOV.U32 R5, RZ, RZ, R0 ;  /* 0x000000ffff057224 */ /* 0x000fe200078e0000 */
[----:B------:R-:W-:Y:S01]  /*06f0*/  IABS R0, R10 ;  /* 0x0000000a00007213 */ /* 0x000fe20000000000 */
[----:B------:R2:W-:Y:S01]  /*0700*/  STL [R1+0x50], R4 ;  /* 0x0000500401007387 */ /* 0x0005e20000100800 */
[----:B------:R-:W-:Y:S01]  /*0710*/  IADD3 R12, -R4, UR4, RZ ;  /* 0x00000004040c7c10 */ /* 0x000fe2000fffe1ff */
[----:B------:R-:W3:Y:S02]  /*0720*/  I2F.RP R2, R5 ;  /* 0x0000000500027306 */ /* 0x000ee40000209400 */
[----:B------:R-:W-:Y:S01]  /*0730*/  IMAD.MOV.U32 R7, RZ, RZ, R0 ;  /* 0x000000ffff077224 */ /* 0x000fe200078e0000 */
[----:B-1----:R-:W-:Y:S02]  /*0740*/  IABS R6, R12 ;  /* 0x0000000c00067213 */ /* 0x002fe40000000000 */
[----:B------:R-:W-:-:S03]  /*0750*/  IABS R0, R11 ;  /* 0x0000000b00007213 */ /* 0x000fc60000000000 */
[----:B------:R-:W-:Y:S01]  /*0760*/  I2F.RP R8, R7 ;  /* 0x0000000700087306 */ /* 0x000fe20000209400 */
[----:B------:R-:W-:-:S07]  /*0770*/  IADD3 R0, RZ, -R0, RZ ;  /* 0x80000000ff007210 */ /* 0x000fce0007ffe0ff */
[----:B---3--:R-:W1:Y:S02]  /*0780*/  MUFU.RCP R2, R2 ;  /* 0x0000000200027308 */ /* 0x008e640000001000 */
[----:B-1----:R-:W-:-:S06]  /*0790*/  IADD3 R2, R2, 0xffffffe, RZ ;  /* 0x0ffffffe02027810 */ /* 0x002fcc0007ffe0ff */
[----:B------:R-:W1:Y:S02]  /*07a0*/  F2I.FTZ.U32.TRUNC.NTZ R3, R2 ;  /* 0x0000000200037305 */ /* 0x000e64000021f000 */
[----:B-1----:R-:W-:-:S04]  /*07b0*/  IMAD.MOV R2, RZ, RZ, -R3 ;  /* 0x000000ffff027224 */ /* 0x002fc800078e0a03 */
[----:B--2---:R-:W-:Y:S02]  /*07c0*/  IMAD R4, R2, R5, RZ ;  /* 0x0000000502047224 */ /* 0x004fe400078e02ff */
[----:B------:R-:W-:-:S04]  /*07d0*/  IMAD.MOV.U32 R2, RZ, RZ, RZ ;  /* 0x000000ffff027224 */ /* 0x000fc800078e00ff */
[----:B------:R-:W-:-:S04]  /*07e0*/  IMAD.HI.U32 R2, R3, R4, R2 ;  /* 0x0000000403027227 */ /* 0x000fc800078e0002 */
[----:B------:R-:W-:-:S04]  /*07f0*/  IMAD.MOV.U32 R3, RZ, RZ, R6 ;  /* 0x000000ffff037224 */ /* 0x000fc800078e0006 */
[----:B------:R-:W-:-:S04]  /*0800*/  IMAD.HI.U32 R2, R2, R3, RZ ;  /* 0x0000000302027227 */ /* 0x000fc800078e00ff */
[----:B------:R-:W-:Y:S02]  /*0810*/  IMAD R0, R2, R0, R3 ;  /* 0x0000000002007224 */ /* 0x000fe400078e0203 */
[----:B------:R-:W1:Y:S03]  /*0820*/  MUFU.RCP R3, R8 ;  /* 0x0000000800037308 */ /* 0x000e660000001000 */
[----:B------:R-:W-:-:S13]  /*0830*/  ISETP.GT.U32.AND P0, PT, R5, R0, PT ;  /* 0x000000000500720c */ /* 0x000fda0003f04070 */
[----:B------:R-:W-:Y:S01]  /*0840*/  @!P0 IMAD.IADD R0, R0, 0x1, -R5 ;  /* 0x0000000100008824 */ /* 0x000fe200078e0a05 */
[----:B-1----:R-:W-:Y:S02]  /*0850*/  IADD3 R3, R3, 0xffffffe, RZ ;  /* 0x0ffffffe03037810 */ /* 0x002fe40007ffe0ff */
[----:B------:R-:W-:Y:S02]  /*0860*/  @!P0 IADD3 R2, R2, 0x1, RZ ;  /* 0x0000000102028810 */ /* 0x000fe40007ffe0ff */
[----:B------:R-:W-:Y:S02]  /*0870*/  ISETP.GE.U32.AND P2, PT, R0, R5, PT ;  /* 0x000000050000720c */ /* 0x000fe40003f46070 */
[----:B------:R-:W1:Y:S01]  /*0880*/  F2I.FTZ.U32.TRUNC.NTZ R3, R3 ;  /* 0x0000000300037305 */ /* 0x000e62000021f000 */
[----:B------:R-:W-:Y:S02]  /*0890*/  LOP3.LUT R0, R12, R11, RZ, 0x3c, !PT ;  /* 0x0000000b0c007212 */ /* 0x000fe400078e3cff */
[----:B------:R-:W-:-:S02]  /*08a0*/  ISETP.NE.AND P0, PT, R11, RZ, PT ;  /* 0x000000ff0b00720c */ /* 0x000fc40003f05270 */
[----:B------:R-:W-:-:S06]  /*08b0*/  ISETP.GE.AND P1, PT, R0, RZ, PT ;  /* 0x000000ff0000720c */ /* 0x000fcc0003f26270 */
[----:B------:R-:W-:Y:S02]  /*08c0*/  @P2 IADD3 R2, R2, 0x1, RZ ;  /* 0x0000000102022810 */ /* 0x000fe40007ffe0ff */
[----:B-1----:R-:W-:-:S03]  /*08d0*/  IADD3 R0, RZ, -R3, RZ ;  /* 0x80000003ff007210 */ /* 0x002fc60007ffe0ff */
[----:B------:R-:W-:Y:S01]  /*08e0*/  IMAD.MOV.U32 R4, RZ, RZ, R2 ;  /* 0x000000ffff047224 */ /* 0x000fe200078e0002 */
[----:B------:R-:W-:-:S03]  /*08f0*/  MOV R2, RZ ;  /* 0x000000ff00027202 */ /* 0x000fc60000000f00 */
[----:B------:R-:W-:Y:S01]  /*0900*/  @!P1 IMAD.MOV R4, RZ, RZ, -R4 ;  /* 0x000000ffff049224 */ /* 0x000fe200078e0a04 */
[----:B------:R-:W-:Y:S01]  /*0910*/  @!P0 LOP3.LUT R4, RZ, R11, RZ, 0x33, !PT ;  /* 0x0000000bff048212 */ /* 0x000fe200078e33ff */
[----:B------:R-:W-:Y:S01]  /*0920*/  IMAD.MOV.U32 R5, RZ, RZ, R0 ;  /* 0x000000ffff057224 */ /* 0x000fe200078e0000 */
[----:B------:R-:W-:Y:S02]  /*0930*/  IABS R0, R10 ;  /* 0x0000000a00007213 */ /* 0x000fe40000000000 */
[----:B------:R-:W-:Y:S01]  /*0940*/  IABS R8, R4 ;  /* 0x0000000400087213 */ /* 0x000fe20000000000 */
[----:B------:R-:W-:Y:S02]  /*0950*/  IMAD R5, R5, R7, RZ ;  /* 0x0000000705057224 */ /* 0x000fe400078e02ff */
[----:B------:R-:W-:Y:S02]  /*0960*/  IMAD.MOV R6, RZ, RZ, -R0 ;  /* 0x000000ffff067224 */ /* 0x000fe400078e0a00 */
[----:B------:R-:W-:-:S04]  /*0970*/  IMAD.HI.U32 R0, R3, R5, R2 ;  /* 0x0000000503007227 */ /* 0x000fc800078e0002 */
[----:B------:R-:W-:Y:S02]  /*0980*/  IMAD.MOV.U32 R2, RZ, RZ, R8 ;  /* 0x000000ffff027224 */ /* 0x000fe400078e0008 */
[----:B------:R-:W-:Y:S02]  /*0990*/  IMAD.MOV.U32 R3, RZ, RZ, R6 ;  /* 0x000000ffff037224 */ /* 0x000fe400078e0006 */
[----:B------:R-:W-:-:S04]  /*09a0*/  IMAD.HI.U32 R0, R0, R2, RZ ;  /* 0x0000000200007227 */ /* 0x000fc800078e00ff */
[----:B------:R-:W-:Y:S02]  /*09b0*/  IMAD R2, R0, R3, R2 ;  /* 0x0000000300027224 */ /* 0x000fe400078e0202 */
[----:B------:R-:W-:-:S03]  /*09c0*/  IMAD R3, R4, R11, RZ ;  /* 0x0000000b04037224 */ /* 0x000fc600078e02ff */
[----:B------:R-:W-:Y:S02]  /*09d0*/  ISETP.GT.U32.AND P0, PT, R7, R2, PT ;  /* 0x000000020700720c */ /* 0x000fe40003f04070 */
[----:B------:R-:W-:-:S11]  /*09e0*/  IADD3 R3, R12, -R3, RZ ;  /* 0x800000030c037210 */ /* 0x000fd60007ffe0ff */
[----:B------:R-:W-:Y:S01]  /*09f0*/  @!P0 IMAD.IADD R2, R2, 0x1, -R7 ;  /* 0x0000000102028824 */ /* 0x000fe200078e0a07 */
[----:B------:R-:W-:Y:S02]  /*0a00*/  @!P0 IADD3 R0, R0, 0x1, RZ ;  /* 0x0000000100008810 */ /* 0x000fe40007ffe0ff */
[----:B------:R-:W-:Y:S02]  /*0a10*/  ISETP.NE.AND P0, PT, R10, RZ, PT ;  /* 0x000000ff0a00720c */ /* 0x000fe40003f05270 */
[----:B------:R-:W-:Y:S02]  /*0a20*/  ISETP.GE.U32.AND P2, PT, R2, R7, PT ;  /* 0x000000070200720c */ /* 0x000fe40003f46070 */
[----:B------:R-:W-:-:S04]  /*0a30*/  LOP3.LUT R2, R4, R10, RZ, 0x3c, !PT ;  /* 0x0000000a04027212 */ /* 0x000fc800078e3cff */
[----:B------:R-:W-:-:S07]  /*0a40*/  ISETP.GE.AND P1, PT, R2, RZ, PT ;  /* 0x000000ff0200720c */ /* 0x000fce0003f26270 */
[----:B------:R-:W-:-:S06]  /*0a50*/  @P2 IADD3 R0, R0, 0x1, RZ ;  /* 0x0000000100002810 */ /* 0x000fcc0007ffe0ff */
[----:B------:R-:W-:Y:S02]  /*0a60*/  @!P1 IADD3 R0, -R0, RZ, RZ ;  /* 0x000000ff00009210 */ /* 0x000fe40007ffe1ff */
[----:B------:R-:W-:-:S05]  /*0a70*/  @!P0 LOP3.LUT R0, RZ, R10, RZ, 0x33, !PT ;  /* 0x0000000aff008212 */ /* 0x000fca00078e33ff */
[--C-:B------:R-:W-:Y:S02]  /*0a80*/  IMAD.MOV R2, RZ, RZ, -R0.reuse ;  /* 0x000000ffff027224 */ /* 0x100fe400078e0a00 */
[C---:B------:R-:W-:Y:S02]  /*0a90*/  IMAD R0, R10.reuse, 0x1000000, R0 ;  /* 0x010000000a007824 */ /* 0x040fe400078e0200 */
[----:B------:R-:W-:Y:S02]  /*0aa0*/  IMAD R2, R10, R2, R4 ;  /* 0x000000020a027224 */ /* 0x000fe400078e0204 */
[----:B------:R-:W-:Y:S02]  /*0ab0*/  IMAD.IADD R4, R13, 0x1, R9 ;  /* 0x000000010d047824 */ /* 0x000fe400078e0209 */
[----:B------:R-:W-:-:S03]  /*0ac0*/  IMAD R0, R2, 0x10000, R0 ;  /* 0x0001000002007824 */ /* 0x000fc600078e0200 */
[----:B------:R1:W-:Y:S04]  /*0ad0*/  STL [R1+0x5c], R4 ;  /* 0x00005c0401007387 */ /* 0x0003e80000100800 */
[----:B------:R1:W-:Y:S04]  /*0ae0*/  STL [R1+0x58], R0 ;  /* 0x0000580001007387 */ /* 0x0003e80000100800 */
[----:B------:R1:W-:Y:S01]  /*0af0*/  STL [R1+0x54], R3 ;  /* 0x0000540301007387 */ /* 0x0003e20000100800 */
[----:B------:R-:W-:Y:S05]  /*0b00*/  BRA `(.L_x_21) ;  /* 0x0000006000007947 */ /* 0x000fea0003800000 */
.L_x_12:
[----:B------:R-:W-:Y:S01]  /*0b10*/  MOV R0, UR4 ;  /* 0x0000000400007c02 */ /* 0x000fe20008000f00 */
[----:B------:R-:W-:Y:S04]  /*0b20*/  STL [R1+0x54], RZ ;  /* 0x000054ff01007387 */ /* 0x000fe80000100800 */
[----:B------:R-:W-:Y:S04]  /*0b30*/  STL [R1+0x58], RZ ;  /* 0x000058ff01007387 */ /* 0x000fe80000100800 */
[----:B------:R1:W-:Y:S02]  /*0b40*/  STL [R1+0x50], R0 ;  /* 0x0000500001007387 */ /* 0x0003e40000100800 */
[----:B-1----:R-:W-:-:S05]  /*0b50*/  MOV R0, c[0x0][0x53c] ;  /* 0x00014f0000007a02 */ /* 0x002fca0000000f00 */
[----:B------:R1:W-:Y:S02]  /*0b60*/  STL [R1+0x5c], R0 ;  /* 0x00005c0001007387 */ /* 0x0003e40000100800 */
.L_x_21:
[----:B-1----:R-:W2:Y:S04]  /*0b70*/  LDL R4, [R1+0x50] ;  /* 0x0000500001047983 */ /* 0x002ea80000100800 */
[----:B------:R-:W2:Y:S04]  /*0b80*/  LDL R5, [R1+0x54] ;  /* 0x0000540001057983 */ /* 0x000ea80000100800 */
[----:B------:R-:W2:Y:S04]  /*0b90*/  LDL R6, [R1+0x58] ;  /* 0x0000580001067983 */ /* 0x000ea80000100800 */
[----:B------:R-:W2:Y:S01]  /*0ba0*/  LDL R7, [R1+0x5c] ;  /* 0x00005c0001077983 */ /* 0x000ea20000100800 */
[----:B------:R-:W-:Y:S01]  /*0bb0*/  ISETP.NE.AND P0, PT, R14, RZ, PT ;  /* 0x000000ff0e00720c */ /* 0x000fe20003f05270 */
[----:B------:R-:W-:-:S12]  /*0bc0*/  WARPSYNC 0xffffffff ;  /* 0xffffffff00007948 */ /* 0x000fd80003800000 */
[----:B--2---:R1:W-:Y:S04]  /*0bd0*/  @!P0 STS.128 [0x1a080], R4 ;  /* 0x01a08004ff008388 */ /* 0x0043e80000000c00 */
[----:B------:R-:W-:Y:S06]  /*0be0*/  BAR.ARV 0x5, 0x100 ;  /* 0x0144000000007b1d */ /* 0x000fec0000002000 */
.L_x_10:
[----:B------:R-:W2:Y:S02]  /*0bf0*/  LDL R0, [R1+0x5c] ;  /* 0x00005c0001007983 */ /* 0x000ea40000100800 */
[----:B--2---:R-:W-:-:S13]  /*0c00*/  ISETP.GE.AND P0, PT, R0, c[0x0][0x53c], PT ;  /* 0x00014f0000007a0c */ /* 0x004fda0003f06270 */
[----:B------:R-:W-:Y:S05]  /*0c10*/  @P0 EXIT ;  /* 0x000000000000094d */ /* 0x000fea0003800000 */
[----:B------:R-:W2:Y:S02]  /*0c20*/  S2R R17, SR_TID.X ;  /* 0x0000000000117919 */ /* 0x000ea40000002100 */
[----:B--2---:R-:W-:-:S04]  /*0c30*/  SHF.R.S32.HI R9, RZ, 0x1f, R17 ;  /* 0x0000001fff097819 */ /* 0x004fc80000011411 */
[CC--:B------:R-:W-:Y:S02]  /*0c40*/  LEA.HI R2, R9.reuse, R17.reuse, RZ, 0x4 ;  /* 0x0000001109027211 */ /* 0x0c0fe400078f20ff */
[CC--:B------:R-:W-:Y:S02]  /*0c50*/  LEA.HI R14, R9.reuse, R17.reuse, RZ, 0x2 ;  /* 0x00000011090e7211 */ /* 0x0c0fe400078f10ff */
[----:B------:R-:W-:Y:S02]  /*0c60*/  SHF.R.S32.HI R3, RZ, 0x4, R2 ;  /* 0x00000004ff037819 */ /* 0x000fe40000011402 */
[----:B------:R-:W-:Y:S02]  /*0c70*/  LEA.HI R10, R9, R17, RZ, 0x3 ;  /* 0x00000011090a7211 */ /* 0x000fe400078f18ff */
[----:B------:R-:W-:Y:S02]  /*0c80*/  LEA.HI R0, R2, R3, RZ, 0x1 ;  /* 0x0000000302007211 */ /* 0x000fe400078f08ff */
[----:B-1----:R-:W-:-:S02]  /*0c90*/  SHF.R.S32.HI R6, RZ, 0x2, R14 ;  /* 0x00000002ff067819 */ /* 0x002fc4000001140e */
[----:B------:R-:W-:Y:S02]  /*0ca0*/  LOP3.LUT R0, R0, 0xfffffffe, RZ, 0xc0, !PT ;  /* 0xfffffffe00007812 */ /* 0x000fe400078ec0ff */
[----:B------:R-:W-:Y:S02]  /*0cb0*/  SHF.R.S32.HI R4, RZ, 0x3, R10 ;  /* 0x00000003ff047819 */ /* 0x000fe4000001140a */
[----:B------:R-:W-:Y:S01]  /*0cc0*/  LEA.HI R8, R9, R17, RZ, 0x5 ;  /* 0x0000001109087211 */ /* 0x000fe200078f28ff */
[----:B------:R-:W-:Y:S01]  /*0cd0*/  IMAD.IADD R13, R3, 0x1, -R0 ;  /* 0x00000001030d7824 */ /* 0x000fe200078e0a00 */
[----:B------:R-:W-:Y:S01]  /*0ce0*/  LOP3.LUT R0, R2, 0xfffffff0, RZ, 0xc0, !PT ;  /* 0xfffffff002007812 */ /* 0x000fe200078ec0ff */
[----:B------:R-:W-:Y:S01]  /*0cf0*/  IMAD.SHL.U32 R4, R4, 0x40, RZ ;  /* 0x0000004004047824 */ /* 0x000fe200078e00ff */
[----:B------:R-:W-:Y:S02]  /*0d00*/  SHF.R.S32.HI R2, RZ, 0x1f, R14 ;  /* 0x0000001fff027819 */ /* 0x000fe4000001140e */
[----:B------:R-:W-:Y:S01]  /*0d10*/  LOP3.LUT R3, R10, 0xfffffff8, RZ, 0xc0, !PT ;  /* 0xfffffff80a037812 */ /* 0x000fe200078ec0ff */
[----:B------:R-:W-:Y:S01]  /*0d20*/  IMAD.IADD R0, R17, 0x1, -R0 ;  /* 0x0000000111007824 */ /* 0x000fe200078e0a00 */
[----:B------:R-:W-:-:S02]  /*0d30*/  LEA.HI R2, R2, R6, RZ, 0x3 ;  /* 0x0000000602027211 */ /* 0x000fc400078f18ff */
[----:B------:R-:W-:Y:S01]  /*0d40*/  SHF.R.S32.HI R242, RZ, 0x5, R8 ;  /* 0x00000005fff27819 */ /* 0x000fe20000011408 */
[----:B------:R-:W-:Y:S01]  /*0d50*/  IMAD.IADD R7, R17, 0x1, -R3 ;  /* 0x0000000111077824 */ /* 0x000fe200078e0a03 */
[----:B------:R-:W-:Y:S02]  /*0d60*/  SHF.R.S32.HI R5, RZ, 0x1f, R0 ;  /* 0x0000001fff057819 */ /* 0x000fe40000011400 */
[----:B------:R-:W-:Y:S01]  /*0d70*/  LOP3.LUT R3, R2, 0xfffffff8, RZ, 0xc0, !PT ;  /* 0xfffffff802037812 */ /* 0x000fe200078ec0ff */
[C---:B------:R-:W-:Y:S01]  /*0d80*/  IMAD.SHL.U32 R20, R7.reuse, 0x8, RZ ;  /* 0x0000000807147824 */ /* 0x040fe200078e00ff */
[----:B------:R-:W-:Y:S01]  /*0d90*/  LOP3.LUT R2, R4, 0x1c0, RZ, 0xc0, !PT ;  /* 0x000001c004027812 */ /* 0x000fe200078ec0ff */
[----:B------:R-:W-:Y:S01]  /*0da0*/  IMAD.SHL.U32 R4, R7, 0x40, RZ ;  /* 0x0000004007047824 */ /* 0x000fe200078e00ff */
[----:B------:R-:W-:Y:S01]  /*0db0*/  LEA.HI R11, R5, R0, RZ, 0x3 ;  /* 0x00000000050b7211 */ /* 0x000fe200078f18ff */
[----:B------:R-:W-:Y:S01]  /*0dc0*/  IMAD.IADD R6, R6, 0x1, -R3 ;  /* 0x0000000106067824 */ /* 0x000fe200078e0a03 */
[----:B------:R-:W-:-:S02]  /*0dd0*/  SHF.R.U32.HI R5, RZ, 0x3, R2 ;  /* 0x00000003ff057819 */ /* 0x000fc40000011602 */
[----:B------:R-:W-:Y:S02]  /*0de0*/  LOP3.LUT R3, R2, 0x38, R20, 0xf8, !PT ;  /* 0x0000003802037812 */ /* 0x000fe400078ef814 */
[----:B------:R-:W-:Y:S02]  /*0df0*/  LOP3.LUT R2, R11, 0xfffffff8, RZ, 0xc0, !PT ;  /* 0xfffffff80b027812 */ /* 0x000fe400078ec0ff */
[----:B------:R-:W-:Y:S02]  /*0e00*/  LOP3.LUT R7, R3, R5, RZ, 0x3c, !PT ;  /* 0x0000000503077212 */ /* 0x000fe400078e3cff */
[----:B------:R-:W-:Y:S01]  /*0e10*/  SHF.R.S32.HI R3, RZ, 0x1f, R8 ;  /* 0x0000001fff037819 */ /* 0x000fe20000011408 */
[----:B------:R-:W-:Y:S01]  /*0e20*/  IMAD.IADD R5, R0, 0x1, -R2 ;  /* 0x0000000100057824 */ /* 0x000fe200078e0a02 */
[----:B------:R-:W-:Y:S02]  /*0e30*/  LOP3.LUT R2, R8, 0xffffffe0, RZ, 0xc0, !PT ;  /* 0xffffffe008027812 */ /* 0x000fe400078ec0ff */
[----:B------:R-:W-:-:S02]  /*0e40*/  LOP3.LUT R0, R4, 0x1c0, RZ, 0xc0, !PT ;  /* 0x000001c004007812 */ /* 0x000fc400078ec0ff */
[----:B------:R-:W-:Y:S01]  /*0e50*/  LEA.HI R8, R9, R17, RZ, 0x6 ;  /* 0x0000001109087211 */ /* 0x000fe200078f30ff */
[----:B------:R-:W-:Y:S01]  /*0e60*/  IMAD.IADD R16, R17, 0x1, -R2 ;  /* 0x0000000111107824 */ /* 0x000fe200078e0a02 */
[----:B------:R-:W-:Y:S02]  /*0e70*/  LOP3.LUT R4, R0, 0x8, R10, 0xf8, !PT ;  /* 0x0000000800047812 */ /* 0x000fe400078ef80a */
[----:B------:R-:W-:Y:S02]  /*0e80*/  SHF.R.U32.HI R2, RZ, 0x3, R0 ;  /* 0x00000003ff027819 */ /* 0x000fe40000011600 */
[----:B------:R-:W-:Y:S02]  /*0e90*/  LEA.HI R0, R3, R242, RZ, 0x3 ;  /* 0x000000f203007211 */ /* 0x000fe400078f18ff */
[----:B------:R-:W-:Y:S02]  /*0ea0*/  SHF.R.S32.HI R9, RZ, 0x1f, R16 ;  /* 0x0000001fff097819 */ /* 0x000fe40000011410 */
[----:B------:R-:W-:Y:S01]  /*0eb0*/  LOP3.LUT R12, R4, R2, RZ, 0x3c, !PT ;  /* 0x00000002040c7212 */ /* 0x000fe200078e3cff */
[----:B------:R-:W-:Y:S01]  /*0ec0*/  IMAD.SHL.U32 R2, R8, 0x8, RZ ;  /* 0x0000000808027824 */ /* 0x000fe200078e00ff */
[----:B------:R-:W-:-:S02]  /*0ed0*/  LOP3.LUT R0, R0, 0xffffff8, RZ, 0xc0, !PT ;  /* 0x0ffffff800007812 */ /* 0x000fc400078ec0ff */
[----:B------:R-:W-:Y:S02]  /*0ee0*/  LEA.HI R9, R9, R16, RZ, 0x2 ;  /* 0x0000001009097211 */ /* 0x000fe400078f10ff */
[----:B------:R-:W-:Y:S02]  /*0ef0*/  LOP3.LUT R3, R6, 0x1, RZ, 0xc0, !PT ;  /* 0x0000000106037812 */ /* 0x000fe400078ec0ff */
[----:B------:R-:W-:Y:S01]  /*0f00*/  LOP3.LUT R248, R7, 0x7ffffe00, R2, 0xf8, !PT ;  /* 0x7ffffe0007f87812 */ /* 0x000fe200078ef802 */
[----:B------:R-:W-:Y:S01]  /*0f10*/  IMAD.IADD R2, R242, 0x1, -R0 ;  /* 0x00000001f2027824 */ /* 0x000fe200078e0a00 */
[----:B------:R-:W-:Y:S02]  /*0f20*/  SHF.R.S32.HI R0, RZ, 0x2, R9 ;  /* 0x00000002ff007819 */ /* 0x000fe40000011409 */
[----:B------:R-:W-:Y:S01]  /*0f30*/  ISETP.NE.U32.AND P4, PT, R3, 0x1, PT ;  /* 0x000000010300780c */ /* 0x000fe20003f85070 */
[C---:B------:R-:W-:Y:S01]  /*0f40*/  IMAD.SHL.U32 R3, R5.reuse, 0x40, RZ ;  /* 0x0000004005037824 */ /* 0x040fe200078e00ff */
[----:B------:R-:W-:Y:S01]  /*0f50*/  LOP3.LUT R4, R14, 0xfffffffc, RZ, 0xc0, !PT ;  /* 0xfffffffc0e047812 */ /* 0x000fe200078ec0ff */
[----:B------:R-:W-:Y:S01]  /*0f60*/  IMAD R15, R2, 0x10, R0 ;  /* 0x00000010020f7824 */ /* 0x000fe200078e0200 */
[----:B------:R-:W-:Y:S01]  /*0f70*/  LOP3.LUT P3, RZ, R5, 0x2, RZ, 0xc0, !PT ;  /* 0x0000000205ff7812 */ /* 0x000fe2000786c0ff */
[----:B------:R-:W-:Y:S01]  /*0f80*/  IMAD.SHL.U32 R2, R13, 0x8, RZ ;  /* 0x000000080d027824 */ /* 0x000fe200078e00ff */
[----:B------:R-:W-:Y:S01]  /*0f90*/  LOP3.LUT R0, R3, 0x1c0, RZ, 0xc0, !PT ;  /* 0x000001c003007812 */ /* 0x000fe200078ec0ff */
[----:B------:R-:W-:Y:S01]  /*0fa0*/  IMAD.IADD R3, R17, 0x1, -R4 ;  /* 0x0000000111037824 */ /* 0x000fe200078e0a04 */
[----:B------:R-:W-:Y:S01]  /*0fb0*/  LOP3.LUT P0, RZ, R5, 0x4, RZ, 0xc0, !PT ;  /* 0x0000000405ff7812 */ /* 0x000fe2000780c0ff */
[----:B------:R-:W-:Y:S01]  /*0fc0*/  IMAD.SHL.U32 R4, R6, 0x40, RZ ;  /* 0x0000004006047824 */ /* 0x000fe200078e00ff */
[----:B------:R-:W-:Y:S01]  /*0fd0*/  LOP3.LUT R5, R0, 0x8, R2, 0xf8, !PT ;  /* 0x0000000800057812 */ /* 0x000fe200078ef802 */
[----:B------:R-:W-:Y:S01]  /*0fe0*/  IMAD.MOV.U32 R14, RZ, RZ, 0x20 ;  /* 0x00000020ff0e7424 */ /* 0x000fe200078e00ff */
[----:B------:R-:W-:Y:S01]  /*0ff0*/  SHF.R.U32.HI R2, RZ, 0x3, R0 ;  /* 0x00000003ff027819 */ /* 0x000fe20000011600 */
[----:B------:R-:W-:Y:S01]  /*1000*/  STL [R1+0xa0], R15 ;  /* 0x0000a00f01007387 */ /* 0x000fe20000100800 */
[----:B------:R-:W-:Y:S01]  /*1010*/  LEA.HI R0, R3, R3, RZ, 0x1 ;  /* 0x0000000303007211 */ /* 0x000fe200078f08ff */
[----:B------:R-:W-:Y:S01]  /*1020*/  IMAD.SHL.U32 R248, R248, 0x2, RZ ;  /* 0x00000002f8f87824 */ /* 0x000fe200078e00ff */
[----:B------:R-:W-:Y:S01]  /*1030*/  LOP3.LUT R7, R5, R2, RZ, 0x3c, !PT ;  /* 0x0000000205077212 */ /* 0x000fe200078e3cff */
[----:B------:R-:W-:Y:S01]  /*1040*/  IMAD R5, R242, 0x200, R3 ;  /* 0x00000200f2057824 */ /* 0x000fe200078e0203 */
[----:B------:R-:W-:-:S02]  /*1050*/  LOP3.LUT R2, R4, 0x1c0, RZ, 0xc0, !PT ;  /* 0x000001c004027812 */ /* 0x000fc400078ec0ff */
[----:B------:R-:W-:Y:S01]  /*1060*/  R2P PR, R6, 0x6 ;  /* 0x0000000606007804 */ /* 0x000fe20000000000 */
[----:B------:R-:W-:Y:S01]  /*1070*/  IMAD.MOV.U32 R6, RZ, RZ, 0x10 ;  /* 0x00000010ff067424 */ /* 0x000fe200078e00ff */
[----:B------:R-:W-:Y:S02]  /*1080*/  LOP3.LUT R0, R0, 0x1ffffffe, RZ, 0xc0, !PT ;  /* 0x1ffffffe00007812 */ /* 0x000fe400078ec0ff */
[----:B------:R-:W-:Y:S02]  /*1090*/  LEA.HI R2, R2, R2, RZ, 0x1d ;  /* 0x0000000202027211 */ /* 0x000fe400078fe8ff */
[----:B------:R-:W-:Y:S01]  /*10a0*/  IADD3 R18, R20, 0x40, RZ ;  /* 0x0000004014127810 */ /* 0x000fe20007ffe0ff */
[----:B------:R-:W-:Y:S01]  /*10b0*/  IMAD.IADD R10, R3, 0x1, -R0 ;  /* 0x00000001030a7824 */ /* 0x000fe200078e0a00 */
[----:B------:R-:W-:Y:S01]  /*10c0*/  SHF.R.S32.HI R21, RZ, 0x1f, R20 ;  /* 0x0000001fff157819 */ /* 0x000fe20000011414 */
[----:B------:R-:W-:Y:S01]  /*10d0*/  IMAD.U32 R8, R5, 0x2, R2 ;  /* 0x0000000205087824 */ /* 0x000fe200078e0002 */
[----:B------:R-:W-:Y:S01]  /*10e0*/  SEL R4, R6, 0xfffffff0, !P3 ;  /* 0xfffffff006047807 */ /* 0x000fe20005800000 */
[----:B------:R-:W-:Y:S01]  /*10f0*/  IMAD.SHL.U32 R6, R11, 0x40, RZ ;  /* 0x000000400b067824 */ /* 0x000fe200078e00ff */
[----:B------:R-:W-:Y:S01]  /*1100*/  SEL R3, R14, 0xffffffe0, !P0 ;  /* 0xffffffe00e037807 */ /* 0x000fe20004000000 */
[----:B------:R-:W-:Y:S01]  /*1110*/  STL.64 [R1+0x30], R20 ;  /* 0x0000301401007387 */ /* 0x000fe20000100a00 */
[----:B------:R-:W-:Y:S01]  /*1120*/  IADD3 R17, R20, 0x80, RZ ;  /* 0x0000008014117810 */ /* 0x000fe20007ffe0ff */
[----:B------:R-:W-:Y:S01]  /*1130*/  IMAD R0, R13, 0x200, R12 ;  /* 0x000002000d007824 */ /* 0x000fe200078e020c */
[----:B------:R-:W-:Y:S01]  /*1140*/  LOP3.LUT R2, R9, 0x7ffffffc, RZ, 0xc0, !PT ;  /* 0x7ffffffc09027812 */ /* 0x000fe200078ec0ff */
[----:B------:R-:W-:Y:S01]  /*1150*/  STL [R1+0x38], R18 ;  /* 0x0000381201007387 */ /* 0x000fe20000100800 */
[----:B------:R-:W-:Y:S01]  /*1160*/  SHF.R.S32.HI R9, RZ, 0x1f, R18 ;  /* 0x0000001fff097819 */ /* 0x000fe20000011412 */
[----:B------:R-:W-:Y:S01]  /*1170*/  IMAD.IADD R4, R4, 0x1, R3 ;  /* 0x0000000104047824 */ /* 0x000fe200078e0203 */
[----:B------:R-:W-:Y:S01]  /*1180*/  IADD3 R5, R20, 0xc0, RZ ;  /* 0x000000c014057810 */ /* 0x000fe20007ffe0ff */
[----:B------:R-:W-:Y:S01]  /*1190*/  STL [R1+0x3c], R17 ;  /* 0x00003c1101007387 */ /* 0x000fe20000100800 */
[----:B------:R-:W-:Y:S01]  /*11a0*/  LOP3.LUT R3, R7, 0x7ffffe00, R6, 0xf8, !PT ;  /* 0x7ffffe0007037812 */ /* 0x000fe200078ef806 */
[----:B------:R-:W-:Y:S01]  /*11b0*/  IMAD.IADD R2, R16, 0x1, -R2 ;  /* 0x0000000110027824 */ /* 0x000fe200078e0a02 */
[----:B------:R-:W-:Y:S01]  /*11c0*/  SHF.R.S32.HI R6, RZ, 0x1f, R17 ;  /* 0x0000001fff067819 */ /* 0x000fe20000011411 */
[----:B------:R-:W-:Y:S01]  /*11d0*/  STL [R1+0x70], R9 ;  /* 0x0000700901007387 */ /* 0x000fe20000100800 */
[----:B------:R-:W-:Y:S01]  /*11e0*/  IMAD.MOV.U32 R7, RZ, RZ, 0x40 ;  /* 0x00000040ff077424 */ /* 0x000fe200078e00ff */
[----:B------:R-:W-:Y:S01]  /*11f0*/  LEA R11, R8, 0x80, 0x1 ;  /* 0x00000080080b7811 */ /* 0x000fe200078e08ff */
[----:B------:R-:W-:Y:S01]  /*1200*/  IMAD.SHL.U32 R8, R2, 0x2, RZ ;  /* 0x0000000202087824 */ /* 0x000fe200078e00ff */
[----:B------:R1:W-:Y:S01]  /*1210*/  STL [R1+0x40], R5 ;  /* 0x0000400501007387 */ /* 0x0003e20000100800 */
[----:B------:R-:W-:Y:S01]  /*1220*/  IMAD R2, R10, 0x8, R15 ;  /* 0x000000080a027824 */ /* 0x000fe200078e020f */
[----:B------:R-:W-:-:S02]  /*1230*/  LEA R134, R0, 0x14080, 0x1 ;  /* 0x0001408000867811 */ /* 0x000fc400078e08ff */
[----:B------:R2:W-:Y:S01]  /*1240*/  STL [R1+0x6c], R6 ;  /* 0x00006c0601007387 */ /* 0x0005e20000100800 */
[----:B------:R-:W-:Y:S02]  /*1250*/  SEL R0, R7, 0xffffffc0, !P0 ;  /* 0xffffffc007007807 */ /* 0x000fe40004000000 */
[----:B------:R-:W-:-:S05]  /*1260*/  LEA R236, R3, 0x4080, 0x1 ;  /* 0x0000408003ec7811 */ /* 0x000fca00078e08ff */
[--C-:B------:R-:W-:Y:S02]  /*1270*/  IMAD R242, R242, 0x800, R236.reuse ;  /* 0x00000800f2f27824 */ /* 0x100fe400078e02ec */
[----:B------:R-:W-:Y:S02]  /*1280*/  IMAD R241, R4, 0x2, R236 ;  /* 0x0000000204f17824 */ /* 0x000fe400078e02ec */
[----:B------:R-:W-:Y:S02]  /*1290*/  IMAD.IADD R237, R236, 0x1, R0 ;  /* 0x00000001eced7824 */ /* 0x000fe400078e0200 */
[----:B------:R-:W-:Y:S01]  /*12a0*/  IMAD.IADD R245, R0, 0x1, R242 ;  /* 0x0000000100f57824 */ /* 0x000fe200078e02f2 */
[----:B-1----:R-:W-:Y:S02]  /*12b0*/  SHF.R.S32.HI R5, RZ, 0x1f, R5 ;  /* 0x0000001fff057819 */ /* 0x002fe40000011405 */
[----:B--2---:R-:W-:-:S03]  /*12c0*/  SEL R6, R14, 0xffffffe0, !P1 ;  /* 0xffffffe00e067807 */ /* 0x004fc60004800000 */
[----:B------:R1:W-:Y:S04]  /*12d0*/  STL [R1+0x68], R5 ;  /* 0x0000680501007387 */ /* 0x0003e80000100800 */
[----:B------:R2:W-:Y:S01]  /*12e0*/  STL [R1+0x44], R8 ;  /* 0x0000440801007387 */ /* 0x0005e20000100800 */
[----:B------:R-:W-:-:S03]  /*12f0*/  IMAD.IADD R9, R11, 0x1, R6 ;  /* 0x000000010b097824 */ /* 0x000fc600078e0206 */
[----:B------:R-:W-:Y:S04]  /*1300*/  STL [R1+0x78], R11 ;  /* 0x0000780b01007387 */ /* 0x000fe80000100800 */
[----:B------:R3:W-:Y:S04]  /*1310*/  STL [R1+0xa4], R2 ;  /* 0x0000a40201007387 */ /* 0x0007e80000100800 */
[----:B------:R-:W-:Y:S01]  /*1320*/  STL [R1+0x84], R9 ;  /* 0x0000840901007387 */ /* 0x000fe20000100800 */
[----:B-1----:R-:W-:Y:S02]  /*1330*/  SEL R5, R7, 0xffffffc0, !P2 ;  /* 0xffffffc007057807 */ /* 0x002fe40005000000 */
[----:B--2---:R-:W-:-:S03]  /*1340*/  IADD3 R8, R11, -0x10, RZ ;  /* 0xfffffff00b087810 */ /* 0x004fc60007ffe0ff */
[C---:B------:R-:W-:Y:S01]  /*1350*/  IMAD.IADD R7, R11.reuse, 0x1, R5 ;  /* 0x000000010b077824 */ /* 0x040fe200078e0205 */
[----:B------:R-:W-:-:S04]  /*1360*/  @P4 IADD3 R8, R11, 0x10, RZ ;  /* 0x000000100b084810 */ /* 0x000fc80007ffe0ff */
[----:B------:R1:W-:Y:S01]  /*1370*/  STL [R1+0x94], R7 ;  /* 0x0000940701007387 */ /* 0x0003e20000100800 */
[--C-:B------:R-:W-:Y:S01]  /*1380*/  IMAD.IADD R3, R6, 0x1, R8.reuse ;  /* 0x0000000106037824 */ /* 0x100fe200078e0208 */
[----:B---3--:R-:W-:Y:S01]  /*1390*/  SEL R2, R14, 0xffffffe0, !P3 ;  /* 0xffffffe00e027807 */ /* 0x008fe20005800000 */
[----:B------:R-:W-:Y:S01]  /*13a0*/  IMAD.IADD R6, R5, 0x1, R8 ;  /* 0x0000000105067824 */ /* 0x000fe200078e0208 */
[----:B------:R2:W-:Y:S02]  /*13b0*/  STL [R1+0x7c], R8 ;  /* 0x00007c0801007387 */ /* 0x0005e40000100800 */
[--C-:B------:R-:W-:Y:S01]  /*13c0*/  IADD3 R239, R0, R236, R2.reuse ;  /* 0x000000ec00ef7210 */ /* 0x100fe20007ffe002 */
[----:B------:R-:W-:Y:S02]  /*13d0*/  IMAD.IADD R238, R236, 0x1, R2 ;  /* 0x00000001ecee7824 */ /* 0x000fe400078e0202 */
[----:B------:R-:W-:Y:S02]  /*13e0*/  IMAD.IADD R243, R2, 0x1, R242 ;  /* 0x0000000102f37824 */ /* 0x000fe400078e02f2 */
[----:B------:R-:W-:-:S02]  /*13f0*/  IMAD.IADD R2, R3, 0x1, R5 ;  /* 0x0000000103027824 */ /* 0x000fc400078e0205 */
[----:B------:R-:W-:Y:S02]  /*1400*/  IMAD.IADD R244, R0, 0x1, R243 ;  /* 0x0000000100f47824 */ /* 0x000fe400078e02f3 */
[----:B-1----:R-:W-:-:S05]  /*1410*/  IMAD.IADD R7, R9, 0x1, R5 ;  /* 0x0000000109077824 */ /* 0x002fca00078e0205 */
[----:B------:R2:W-:Y:S04]  /*1420*/  STL [R1+0x90], R7 ;  /* 0x0000900701007387 */ /* 0x0005e80000100800 */
[----:B------:R2:W-:Y:S04]  /*1430*/  STL [R1+0x8c], R6 ;  /* 0x00008c0601007387 */ /* 0x0005e80000100800 */
[----:B------:R2:W-:Y:S04]  /*1440*/  STL [R1+0x80], R3 ;  /* 0x0000800301007387 */ /* 0x0005e80000100800 */
[----:B------:R2:W-:Y:S02]  /*1450*/  STL [R1+0x88], R2 ;  /* 0x0000880201007387 */ /* 0x0005e40000100800 */
.L_x_92:
[----:B------:R-:W3:Y:S01]  /*1460*/  LDL R0, [R1+0x5c] ;  /* 0x00005c0001007983 */ /* 0x000ee20000100800 */
[----:B------:R-:W-:Y:S01]  /*1470*/  IMAD.MOV.U32 R12, RZ, RZ, 0x4 ;  /* 0x00000004ff0c7424 */ /* 0x000fe200078e00ff */
[----:B------:R-:W-:-:S02]  /*1480*/  ISETP.NE.U32.AND P0, PT, RZ, c[0x0][0x370], PT ;  /* 0x0000dc00ff007a0c */ /* 0x000fc40003f05070 */
[----:B------:R-:W4:Y:S02]  /*1490*/  LDL R10, [R1+0x58] ;  /* 0x00005800010a7983 */ /* 0x000f240000100800 */
[----:B------:R-:W-:Y:S01]  /*14a0*/  ISETP.NE.AND.EX P1, PT, RZ, c[0x0][0x374], PT, P0 ;  /* 0x0000dd00ff007a0c */ /* 0x000fe20003f25300 */
[----:B--23--:R-:W-:-:S05]  /*14b0*/  IMAD.WIDE R2, R0, R12, c[0x0][0x588] ;  /* 0x0001620000027625 */ /* 0x00cfca00078e020c */
[----:B------:R-:W2:Y:S01]  /*14c0*/  LDG.E R32, [R2.64] ;  /* 0x0000000602207981 */ /* 0x000ea2000c1e1900 */
[----:B------:R-:W-:Y:S01]  /*14d0*/  ISETP.NE.U32.AND P3, PT, RZ, c[0x0][0x360], PT ;  /* 0x0000d800ff007a0c */ /* 0x000fe20003f65070 */
[----:B------:R-:W-:Y:S01]  /*14e0*/  CS2R R8, SRZ ;  /* 0x0000000000087805 */ /* 0x000fe2000001ff00 */
[----:B------:R-:W-:Y:S02]  /*14f0*/  ISETP.NE.U32.AND P4, PT, RZ, c[0x0][0x348], PT ;  /* 0x0000d200ff007a0c */ /* 0x000fe40003f85070 */
[----:B------:R-:W-:Y:S02]  /*1500*/  ISETP.NE.AND.EX P3, PT, RZ, c[0x0][0x364], PT, P3 ;  /* 0x0000d900ff007a0c */ /* 0x000fe40003f65330 */
[----:B------:R-:W-:Y:S02]  /*1510*/  ISETP.NE.U32.AND P2, PT, RZ, c[0x0][0x350], PT ;  /* 0x0000d400ff007a0c */ /* 0x000fe40003f45070 */
[----:B------:R-:W-:Y:S02]  /*1520*/  ISETP.NE.AND.EX P4, PT, RZ, c[0x0][0x34c], PT, P4 ;  /* 0x0000d300ff007a0c */ /* 0x000fe40003f85340 */
[----:B------:R-:W-:Y:S01]  /*1530*/  ISETP.NE.AND.EX P5, PT, RZ, c[0x0][0x354], PT, P2 ;  /* 0x0000d500ff007a0c */ /* 0x000fe20003fa5320 */
[----:B------:R-:W-:Y:S01]  /*1540*/  IMAD.MOV.U32 R11, RZ, RZ, RZ ;  /* 0x000000ffff0b7224 */ /* 0x000fe200078e00ff */
[----:B--2---:R-:W-:Y:S01]  /*1550*/  SHF.R.S32.HI R31, RZ, 0x1f, R32 ;  /* 0x0000001fff1f7819 */ /* 0x004fe20000011420 */
[----:B------:R1:W-:Y:S01]  /*1560*/  STL [R1+0x48], R32 ;  /* 0x0000482001007387 */ /* 0x0003e20000100800 */
[----:B------:R-:W-:-:S02]  /*1570*/  @P1 LEA R2, P0, R32, c[0x0][0x370], 0x2 ;  /* 0x0000dc0020021a11 */ /* 0x000fc400078010ff */
[C---:B------:R-:W-:Y:S01]  /*1580*/  LEA R4, P2, R32.reuse, c[0x0][0x348], 0x2 ;  /* 0x0000d20020047a11 */ /* 0x040fe200078410ff */
[----:B------:R1:W-:Y:S01]  /*1590*/  STL [R1+0x64], R31 ;  /* 0x0000641f01007387 */ /* 0x0003e20000100800 */
[C---:B------:R-:W-:Y:S02]  /*15a0*/  @P1 LEA.HI.X R3, R32.reuse, c[0x0][0x374], R31, 0x2, P0 ;  /* 0x0000dd0020031a11 */ /* 0x040fe400000f141f */
[----:B------:R-:W-:-:S03]  /*15b0*/  @P3 LEA R6, P0, R32, c[0x0][0x360], 0x2 ;  /* 0x0000d80020063a11 */ /* 0x000fc600078010ff */
[----:B------:R2:W5:Y:S01]  /*15c0*/  @P1 LDG.E R8, [R2.64] ;  /* 0x0000000602081981 */ /* 0x000562000c1e1900 */
[C-C-:B------:R-:W-:Y:S02]  /*15d0*/  @P3 LEA.HI.X R7, R32.reuse, c[0x0][0x364], R31.reuse, 0x2, P0 ;  /* 0x0000d90020073a11 */ /* 0x140fe400000f141f */
[----:B------:R-:W-:Y:S02]  /*15e0*/  LEA.HI.X R5, R32, c[0x0][0x34c], R31, 0x2, P2 ;  /* 0x0000d30020057a11 */ /* 0x000fe400010f141f */
[----:B----4-:R-:W-:Y:S01]  /*15f0*/  LOP3.LUT R30, R10, 0xffff, RZ, 0xc0, !PT ;  /* 0x0000ffff0a1e7812 */ /* 0x010fe200078ec0ff */
[----:B------:R1:W5:Y:S01]  /*1600*/  @P3 LDG.E R14, [R6.64] ;  /* 0x00000006060e3981 */ /* 0x000362000c1e1900 */
[----:B------:R-:W-:Y:S01]  /*1610*/  YIELD ;  /* 0x0000000000007946 */ /* 0x000fe20003800000 */
[----:B------:R-:W-:Y:S02]  /*1620*/  P2R R21, PR, RZ, 0x20 ;  /* 0x00000020ff157803 */ /* 0x000fe40000000000 */
[----:B------:R1:W5:Y:S01]  /*1630*/  @P4 LDG.E R11, [R4.64] ;  /* 0x00000006040b4981 */ /* 0x000362000c1e1900 */
[----:B--2---:R-:W-:-:S04]  /*1640*/  LEA R2, P1, R32, c[0x0][0x350], 0x2 ;  /* 0x0000d40020027a11 */ /* 0x004fc800078210ff */
[----:B------:R-:W-:-:S05]  /*1650*/  LEA.HI.X R3, R32, c[0x0][0x354], R31, 0x2, P1 ;  /* 0x0000d50020037a11 */ /* 0x000fca00008f141f */
[----:B------:R1:W5:Y:S04]  /*1660*/  @P5 LDG.E R9, [R2.64] ;  /* 0x0000000602095981 */ /* 0x000368000c1e1900 */
[----:B------:R1:W-:Y:S01]  /*1670*/  STL [R1+0x60], R30 ;  /* 0x0000601e01007387 */ /* 0x0003e20000100800 */
[----:B------:R-:W-:Y:S05]  /*1680*/  @P3 BRA `(.L_x_22) ;  /* 0x0000005000003947 */ /* 0x000fea0003800000 */
[----:B-----5:R-:W-:Y:S01]  /*1690*/  MOV R14, c[0x0][0x168] ;  /* 0x00005a00000e7a02 */ /* 0x020fe20000000f00 */
[----:B------:R-:W-:Y:S05]  /*16a0*/  @!P4 BRA `(.L_x_22) ;  /* 0x000000300000c947 */ /* 0x000fea0003800000 */
[----:B-1----:R-:W2:Y:S04]  /*16b0*/  LDG.E R6, [R4.64] ;  /* 0x0000000604067981 */ /* 0x002ea8000c1e1900 */
[----:B------:R-:W2:Y:S02]  /*16c0*/  LDG.E R0, [R4.64+0x4] ;  /* 0x0000040604007981 */ /* 0x000ea4000c1e1900 */
[----:B--2---:R-:W-:-:S02]  /*16d0*/  IADD3 R14, -R6, R0, RZ ;  /* 0x00000000060e7210 */ /* 0x004fc40007ffe1ff */
.L_x_22:
[----:B------:R-:W-:-:S04]  /*16e0*/  ISETP.NE.U32.AND P0, PT, RZ, c[0x0][0x368], PT ;  /* 0x0000da00ff007a0c */ /* 0x000fc80003f05070 */
[----:B------:R-:W-:-:S13]  /*16f0*/  ISETP.NE.AND.EX P0, PT, RZ, c[0x0][0x36c], PT, P0 ;  /* 0x0000db00ff007a0c */ /* 0x000fda0003f05300 */
[----:B------:R-:W-:Y:S05]  /*1700*/  @!P0 BRA `(.L_x_23) ;  /* 0x0000004000008947 */ /* 0x000fea0003800000 */
[----:B-1----:R-:W-:-:S04]  /*1710*/  LEA R2, P0, R32, c[0x0][0x368], 0x2 ;  /* 0x0000da0020027a11 */ /* 0x002fc800078010ff */
[----:B------:R-:W-:-:S05]  /*1720*/  LEA.HI.X R3, R32, c[0x0][0x36c], R31, 0x2, P0 ;  /* 0x0000db0020037a11 */ /* 0x000fca00000f141f */
[----:B------:R1:W5:Y:S01]  /*1730*/  LDG.E R0, [R2.64] ;  /* 0x0000000602007981 */ /* 0x000362000c1e1900 */
[----:B------:R-:W-:Y:S05]  /*1740*/  BRA `(.L_x_24) ;  /* 0x0000005000007947 */ /* 0x000fea0003800000 */
.L_x_23:
[----:B------:R-:W-:Y:S01]  /*1750*/  MOV R0, c[0x0][0x1d0] ;  /* 0x0000740000007a02 */ /* 0x000fe20000000f00 */
[----:B------:R-:W-:Y:S05]  /*1760*/  @!P5 BRA `(.L_x_24) ;  /* 0x000000300000d947 */ /* 0x000fea0003800000 */
[----:B-1----:R-:W2:Y:S04]  /*1770*/  LDG.E R4, [R2.64] ;  /* 0x0000000602047981 */ /* 0x002ea8000c1e1900 */
[----:B------:R-:W2:Y:S02]  /*1780*/  LDG.E R0, [R2.64+0x4] ;  /* 0x0000040602007981 */ /* 0x000ea4000c1e1900 */
[----:B--2---:R-:W-:-:S04]  /*1790*/  IADD3 R0, -R4, R0, RZ ;  /* 0x0000000004007210 */ /* 0x004fc80007ffe1ff */
.L_x_24:
[----:B-1----:R-:W-:Y:S01]  /*17a0*/  LOP3.LUT R2, R10, 0xff000000, RZ, 0xc0, !PT ;  /* 0xff0000000a027812 */ /* 0x002fe200078ec0ff */
[----:B-----5:R-:W-:Y:S01]  /*17b0*/  IMAD.IADD R24, R0, 0x1, -R8 ;  /* 0x0000000100187824 */ /* 0x020fe200078e0a08 */
[----:B------:R-:W-:Y:S01]  /*17c0*/  LOP3.LUT R3, R10, 0xff0000, RZ, 0xc0, !PT ;  /* 0x00ff00000a037812 */ /* 0x000fe200078ec0ff */
[----:B------:R-:W-:Y:S01]  /*17d0*/  BSSY B0, `(.L_x_25) ;  /* 0x000002d000007945 */ /* 0x000fe20003800000 */
[----:B------:R-:W-:Y:S01]  /*17e0*/  SHF.R.U32.HI R4, RZ, 0x8, R2 ;  /* 0x00000008ff047819 */ /* 0x000fe20000011602 */
[----:B------:R-:W-:Y:S01]  /*17f0*/  IMAD.IADD R19, R9, 0x1, R8 ;  /* 0x0000000109137824 */ /* 0x000fe200078e0208 */
[----:B------:R-:W-:-:S02]  /*1800*/  IADD3 R0, R24, 0x2f, RZ ;  /* 0x0000002f18007810 */ /* 0x000fc40007ffe0ff */
[----:B------:R-:W-:Y:S02]  /*1810*/  LEA.HI R3, R3, R4, RZ, 0x10 ;  /* 0x0000000403037211 */ /* 0x000fe400078f80ff */
[----:B------:R-:W-:Y:S01]  /*1820*/  ISETP.GE.AND P0, PT, R24, 0x1, PT ;  /* 0x000000011800780c */ /* 0x000fe20003f06270 */
[----:B------:R-:W-:Y:S01]  /*1830*/  IMAD.HI R0, R0, 0x2aaaaaab, RZ ;  /* 0x2aaaaaab00007827 */ /* 0x000fe200078e02ff */
[----:B------:R-:W-:Y:S02]  /*1840*/  LOP3.LUT R13, R3, 0xff, RZ, 0xc0, !PT ;  /* 0x000000ff030d7812 */ /* 0x000fe400078ec0ff */
[----:B------:R-:W-:Y:S02]  /*1850*/  SHF.R.U32.HI R5, RZ, 0x10, R3 ;  /* 0x00000010ff057819 */ /* 0x000fe40000011603 */
[----:B------:R-:W-:Y:S01]  /*1860*/  SHF.R.U32.HI R2, RZ, 0x1f, R0 ;  /* 0x0000001fff027819 */ /* 0x000fe20000011600 */
[----:B------:R1:W-:Y:S03]  /*1870*/  STL [R1+0x98], R13 ;  /* 0x0000980d01007387 */ /* 0x0003e60000100800 */
[----:B------:R-:W-:Y:S01]  /*1880*/  LEA.HI.SX32 R10, R0, R2, 0x1d ;  /* 0x00000002000a7211 */ /* 0x000fe200078feaff */
[----:B------:R1:W-:Y:S01]  /*1890*/  STL [R1+0x74], R5 ;  /* 0x0000740501007387 */ /* 0x0003e20000100800 */
[----:B------:R-:W-:Y:S01]  /*18a0*/  IMAD.MOV.U32 R2, RZ, RZ, RZ ;  /* 0x000000ffff027224 */ /* 0x000fe200078e00ff */
[----:B------:R-:W-:Y:S05]  /*18b0*/  @!P0 BRA `(.L_x_26) ;  /* 0x000001e000008947 */ /* 0x000fea0003800000 */
[----:B------:R-:W-:Y:S01]  /*18c0*/  ISETP.NE.AND P0, PT, R5, RZ, PT ;  /* 0x000000ff0500720c */ /* 0x000fe20003f05270 */
[----:B------:R-:W-:-:S03]  /*18d0*/  IMAD.MOV.U32 R4, RZ, RZ, RZ ;  /* 0x000000ffff047224 */ /* 0x000fc600078e00ff */
[----:B------:R-:W-:-:S04]  /*18e0*/  SEL R0, R5, c[0x0][0x338], P0 ;  /* 0x0000ce0005007a07 */ /* 0x000fc80000000000 */
[----:B------:R-:W-:Y:S02]  /*18f0*/  IABS R3, R0 ;  /* 0x0000000000037213 */ /* 0x000fe40000000000 */
[----:B------:R-:W-:Y:S02]  /*1900*/  IADD3 R6, R10, -0x1, R0 ;  /* 0xffffffff0a067810 */ /* 0x000fe40007ffe000 */
[----:B------:R-:W2:Y:S02]  /*1910*/  I2F.RP R2, R3 ;  /* 0x0000000300027306 */ /* 0x000ea40000209400 */
[----:B------:R-:W-:-:S06]  /*1920*/  IABS R9, R6 ;  /* 0x0000000600097213 */ /* 0x000fcc0000000000 */
[----:B--2---:R-:W2:Y:S02]  /*1930*/  MUFU.RCP R2, R2 ;  /* 0x0000000200027308 */ /* 0x004ea40000001000 */
[----:B--2---:R-:W-:-:S06]  /*1940*/  IADD3 R2, R2, 0xffffffe, RZ ;  /* 0x0ffffffe02027810 */ /* 0x004fcc0007ffe0ff */
[----:B-1----:R-:W1:Y:S02]  /*1950*/  F2I.FTZ.U32.TRUNC.NTZ R5, R2 ;  /* 0x0000000200057305 */ /* 0x002e64000021f000 */
[----:B-1----:R-:W-:-:S04]  /*1960*/  IMAD.MOV R2, RZ, RZ, -R5 ;  /* 0x000000ffff027224 */ /* 0x002fc800078e0a05 */
[----:B------:R-:W-:Y:S01]  /*1970*/  IMAD.MOV.U32 R7, RZ, RZ, R2 ;  /* 0x000000ffff077224 */ /* 0x000fe200078e0002 */
[----:B------:R-:W-:-:S03]  /*1980*/  IABS R2, R0 ;  /* 0x0000000000027213 */ /* 0x000fc60000000000 */
[----:B------:R-:W-:Y:S02]  /*1990*/  IMAD R7, R7, R3, RZ ;  /* 0x0000000307077224 */ /* 0x000fe400078e02ff */
[----:B------:R-:W-:Y:S02]  /*19a0*/  IMAD.MOV R8, RZ, RZ, -R2 ;  /* 0x000000ffff087224 */ /* 0x000fe400078e0a02 */
[----:B------:R-:W-:-:S04]  /*19b0*/  IMAD.HI.U32 R2, R5, R7, R4 ;  /* 0x0000000705027227 */ /* 0x000fc800078e0004 */
[----:B------:R-:W-:Y:S02]  /*19c0*/  IMAD.MOV.U32 R4, RZ, RZ, R9 ;  /* 0x000000ffff047224 */ /* 0x000fe400078e0009 */
[----:B------:R-:W-:Y:S02]  /*19d0*/  IMAD.MOV.U32 R5, RZ, RZ, R8 ;  /* 0x000000ffff057224 */ /* 0x000fe400078e0008 */
[----:B------:R-:W-:-:S04]  /*19e0*/  IMAD.HI.U32 R2, R2, R4, RZ ;  /* 0x0000000402027227 */ /* 0x000fc800078e00ff */
[----:B------:R-:W-:-:S05]  /*19f0*/  IMAD R4, R2, R5, R4 ;  /* 0x0000000502047224 */ /* 0x000fca00078e0204 */
[----:B------:R-:W-:-:S13]  /*1a00*/  ISETP.GT.U32.AND P0, PT, R3, R4, PT ;  /* 0x000000040300720c */ /* 0x000fda0003f04070 */
[----:B------:R-:W-:Y:S01]  /*1a10*/  @!P0 IMAD.IADD R4, R4, 0x1, -R3 ;  /* 0x0000000104048824 */ /* 0x000fe200078e0a03 */
[----:B------:R-:W-:Y:S02]  /*1a20*/  @!P0 IADD3 R2, R2, 0x1, RZ ;  /* 0x0000000102028810 */ /* 0x000fe40007ffe0ff */
[----:B------:R-:W-:Y:S02]  /*1a30*/  ISETP.NE.AND P0, PT, R0, RZ, PT ;  /* 0x000000ff0000720c */ /* 0x000fe40003f05270 */
[----:B------:R-:W-:Y:S02]  /*1a40*/  ISETP.GE.U32.AND P2, PT, R4, R3, PT ;  /* 0x000000030400720c */ /* 0x000fe40003f46070 */
[----:B------:R-:W-:-:S04]  /*1a50*/  LOP3.LUT R3, R6, R0, RZ, 0x3c, !PT ;  /* 0x0000000006037212 */ /* 0x000fc800078e3cff */
[----:B------:R-:W-:-:S07]  /*1a60*/  ISETP.GE.AND P1, PT, R3, RZ, PT ;  /* 0x000000ff0300720c */ /* 0x000fce0003f26270 */
[----:B------:R-:W-:-:S06]  /*1a70*/  @P2 IADD3 R2, R2, 0x1, RZ ;  /* 0x0000000102022810 */ /* 0x000fcc0007ffe0ff */
[----:B------:R-:W-:Y:S01]  /*1a80*/  @!P1 IMAD.MOV R2, RZ, RZ, -R2 ;  /* 0x000000ffff029224 */ /* 0x000fe200078e0a02 */
[----:B------:R-:W-:Y:S02]  /*1a90*/  @!P0 LOP3.LUT R2, RZ, R0, RZ, 0x33, !PT ;  /* 0x00000000ff028212 */ /* 0x000fe400078e33ff */
.L_x_26:
[----:B------:R-:W-:Y:S05]  /*1aa0*/  BSYNC B0 ;  /* 0x0000000000007941 */ /* 0x000fea0003800000 */
.L_x_25:
[----:B------:R-:W-:Y:S01]  /*1ab0*/  IMAD R249, R13, R2, RZ ;  /* 0x000000020df97224 */ /* 0x000fe200078e02ff */
[----:B------:R-:W-:Y:S01]  /*1ac0*/  PRMT R0, RZ, 0x7610, R0 ;  /* 0x00007610ff007816 */ /* 0x000fe20000000000 */
[----:B------:R-:W-:Y:S01]  /*1ad0*/  IMAD.MOV.U32 R20, RZ, RZ, RZ ;  /* 0x000000ffff147224 */ /* 0x000fe200078e00ff */
[----:B------:R-:W-:Y:S01]  /*1ae0*/  MOV R15, RZ ;  /* 0x000000ff000f7202 */ /* 0x000fe20000000f00 */
[----:B------:R-:W-:Y:S01]  /*1af0*/  IMAD.IADD R2, R249, 0x1, R2 ;  /* 0x00000001f9027824 */ /* 0x000fe200078e0202 */
[----:B------:R2:W-:Y:S01]  /*1b00*/  STL [R1+0x58], R249 ;  /* 0x000058f901007387 */ /* 0x0005e20000100800 */
[----:B------:R-:W-:Y:S01]  /*1b10*/  CS2R R78, SRZ ;  /* 0x00000000004e7805 */ /* 0x000fe2000001ff00 */
[----:B------:R-:W-:Y:S01]  /*1b20*/  CS2R R76, SRZ ;  /* 0x00000000004c7805 */ /* 0x000fe2000001ff00 */
[----:B------:R-:W-:Y:S01]  /*1b30*/  CS2R R126, SRZ ;  /* 0x00000000007e7805 */ /* 0x000fe2000001ff00 */
[----:B------:R-:W-:Y:S01]  /*1b40*/  IMNMX R246, R10, R2, PT ;  /* 0x000000020af67217 */ /* 0x000fe20003800200 */
[----:B------:R-:W-:Y:S01]  /*1b50*/  CS2R R112, SRZ ;  /* 0x0000000000707805 */ /* 0x000fe2000001ff00 */
[----:B------:R-:W-:Y:S01]  /*1b60*/  CS2R R122, SRZ ;  /* 0x00000000007a7805 */ /* 0x000fe2000001ff00 */
[----:B------:R-:W-:Y:S01]  /*1b70*/  CS2R R188, SRZ ;  /* 0x0000000000bc7805 */ /* 0x000fe2000001ff00 */
[----:B------:R-:W-:Y:S01]  /*1b80*/  ISETP.GT.AND P0, PT, R246, R249, PT ;  /* 0x000000f9f600720c */ /* 0x000fe20003f04270 */
        /* <DEDUP_REMOVED lines=59> */
[----:B--2---:R-:W2:Y:S04]  /*1f40*/  LDL R8, [R1+0x54] ;  /* 0x0000540001087983 */ /* 0x004ea80000100800 */
[----:B------:R-:W3:Y:S04]  /*1f50*/  LDL.64 R250, [R1+0x30] ;  /* 0x0000300001fa7983 */ /* 0x000ee80000100a00 */
[----:B------:R-:W4:Y:S04]  /*1f60*/  LDL R26, [R1+0x40] ;  /* 0x00004000011a7983 */ /* 0x000f280000100800 */
[----:B------:R-:W5:Y:S04]  /*1f70*/  LDL R130, [R1+0x3c] ;  /* 0x00003c0001827983 */ /* 0x000f680000100800 */
[----:B------:R-:W3:Y:S04]  /*1f80*/  LDL R27, [R1+0x68] ;  /* 0x00006800011b7983 */ /* 0x000ee80000100800 */
[----:B------:R-:W3:Y:S04]  /*1f90*/  LDL R28, [R1+0x6c] ;  /* 0x00006c00011c7983 */ /* 0x000ee80000100800 */
[----:B------:R-:W3:Y:S04]  /*1fa0*/  LDL R252, [R1+0x38] ;  /* 0x0000380001fc7983 */ /* 0x000ee80000100800 */
[----:B------:R-:W3:Y:S01]  /*1fb0*/  LDL R29, [R1+0x70] ;  /* 0x00007000011d7983 */ /* 0x000ee20000100800 */
[----:B------:R-:W-:-:S04]  /*1fc0*/  ISETP.NE.U32.AND P0, PT, RZ, c[0x0][0x340], PT ;  /* 0x0000d000ff007a0c */ /* 0x000fc80003f05070 */
[----:B------:R-:W-:-:S13]  /*1fd0*/  ISETP.NE.AND.EX P1, PT, RZ, c[0x0][0x344], PT, P0 ;  /* 0x0000d100ff007a0c */ /* 0x000fda0003f25300 */
[----:B------:R-:W-:-:S05]  /*1fe0*/  @P1 IMAD.WIDE R2, R32, R12, c[0x0][0x340] ;  /* 0x0000d00020021625 */ /* 0x000fca00078e020c */
[----:B------:R1:W3:Y:S04]  /*1ff0*/  @P1 LDG.E R23, [R2.64] ;  /* 0x0000000602171981 */ /* 0x0002e8000c1e1900 */
[----:B-1----:R-:W1:Y:S01]  /*2000*/  S2R R5, SR_TID.X ;  /* 0x0000000000057919 */ /* 0x002e620000002100 */
[----:B------:R-:W-:Y:S01]  /*2010*/  IMAD.MOV.U32 R4, RZ, RZ, c[0x0][0x2c4] ;  /* 0x0000b100ff047624 */ /* 0x000fe200078e00ff */
[----:B------:R-:W-:-:S04]  /*2020*/  SHF.R.S32.HI R0, RZ, 0x1f, R11 ;  /* 0x0000001fff007819 */ /* 0x000fc8000001140b */
[----:B------:R-:W-:Y:S01]  /*2030*/  ISETP.NE.AND P0, PT, R4, 0x1, PT ;  /* 0x000000010400780c */ /* 0x000fe20003f05270 */
[----:B------:R-:W-:Y:S01]  /*2040*/  IMAD R0, R0, c[0x0][0x178], RZ ;  /* 0x00005e0000007a24 */ /* 0x000fe200078e02ff */
[--C-:B-1----:R-:W-:Y:S02]  /*2050*/  SHF.R.S32.HI R247, RZ, 0x1f, R5.reuse ;  /* 0x0000001ffff77819 */ /* 0x102fe40000011405 */
[----:B------:R-:W-:Y:S02]  /*2060*/  SHF.R.S32.HI R131, RZ, 0x1f, R5 ;  /* 0x0000001fff837819 */ /* 0x000fe40000011405 */
[-C--:B------:R-:W-:Y:S02]  /*2070*/  LEA.HI R247, R247, R5.reuse, RZ, 0x3 ;  /* 0x00000005f7f77211 */ /* 0x080fe400078f18ff */
[----:B------:R-:W-:Y:S02]  /*2080*/  LEA.HI R131, R131, R5, RZ, 0x3 ;  /* 0x0000000583837211 */ /* 0x000fe400078f18ff */
[----:B------:R-:W-:-:S02]  /*2090*/  LOP3.LUT R247, R247, 0xfffffff8, RZ, 0xc0, !PT ;  /* 0xfffffff8f7f77812 */ /* 0x000fc400078ec0ff */
[----:B------:R-:W-:-:S03]  /*20a0*/  SHF.R.S32.HI R131, RZ, 0x3, R131 ;  /* 0x00000003ff837819 */ /* 0x000fc60000011483 */
[----:B------:R-:W-:Y:S02]  /*20b0*/  IMAD.IADD R247, R5, 0x1, -R247 ;  /* 0x0000000105f77824 */ /* 0x000fe400078e0af7 */
[----:B------:R-:W-:Y:S02]  /*20c0*/  IMAD R0, R11, c[0x0][0x17c], R0 ;  /* 0x00005f000b007a24 */ /* 0x000fe400078e0200 */
[----:B------:R-:W-:Y:S02]  /*20d0*/  IMAD R5, R247, 0x20, R131 ;  /* 0x00000020f7057824 */ /* 0x000fe400078e0283 */
[----:B------:R-:W-:Y:S01]  /*20e0*/  IMAD.WIDE.U32 R2, R11, c[0x0][0x178], RZ ;  /* 0x00005e000b027a25 */ /* 0x000fe200078e00ff */
[----:B------:R-:W-:-:S03]  /*20f0*/  SEL R6, R31, RZ, !P4 ;  /* 0x000000ff1f067207 */ /* 0x000fc60006000000 */
[----:B------:R-:W-:Y:S01]  /*2100*/  IMAD.IADD R3, R3, 0x1, R0 ;  /* 0x0000000103037824 */ /* 0x000fe200078e0200 */
[----:B------:R-:W-:-:S03]  /*2110*/  SEL R4, R32, RZ, !P4 ;  /* 0x000000ff20047207 */ /* 0x000fc60006000000 */
[----:B------:R-:W-:-:S04]  /*2120*/  IMAD.WIDE.U32 R2, R30, c[0x0][0x1b8], R2 ;  /* 0x00006e001e027a25 */ /* 0x000fc800078e0002 */
[----:B------:R-:W-:Y:S02]  /*2130*/  IMAD R3, R30, c[0x0][0x1bc], R3 ;  /* 0x00006f001e037a24 */ /* 0x000fe400078e0203 */
[----:B------:R-:W-:Y:S02]  /*2140*/  IMAD R6, R6, c[0x0][0x1c0], RZ ;  /* 0x0000700006067a24 */ /* 0x000fe400078e02ff */
[----:B------:R-:W-:-:S04]  /*2150*/  IMAD.WIDE.U32 R2, R4, c[0x0][0x1c0], R2 ;  /* 0x0000700004027a25 */ /* 0x000fc800078e0002 */
[----:B------:R-:W-:-:S04]  /*2160*/  IMAD R6, R4, c[0x0][0x1c4], R6 ;  /* 0x0000710004067a24 */ /* 0x000fc800078e0206 */
[----:B------:R-:W-:Y:S01]  /*2170*/  IMAD.IADD R3, R3, 0x1, R6 ;  /* 0x0000000103037824 */ /* 0x000fe200078e0206 */
[----:B------:R-:W-:Y:S01]  /*2180*/  WARPSYNC 0xffffffff ;  /* 0xffffffff00007948 */ /* 0x000fe20003800000 */
[----:B------:R-:W-:Y:S01]  /*2190*/  IMAD R14, R14, c[0x0][0x2c4], RZ ;  /* 0x0000b1000e0e7a24 */ /* 0x000fe200078e02ff */
[----:B------:R-:W-:Y:S01]  /*21a0*/  P2R R25, PR, RZ, 0x2 ;  /* 0x00000002ff197803 */ /* 0x000fe20000000000 */
[----:B------:R-:W-:Y:S01]  /*21b0*/  BAR.SYNC.DEFER_BLOCKING 0x0 ;  /* 0x0000000000007b1d */ /* 0x000fe20000010000 */
[----:B--2---:R-:W-:-:S04]  /*21c0*/  IMAD R5, R8, 0x80, R5 ;  /* 0x0000008008057824 */ /* 0x004fc800078e0205 */
[----:B------:R-:W-:-:S04]  /*21d0*/  @P0 IMAD.HI.U32 R7, R5, c[0x0][0x2c8], RZ ;  /* 0x0000b20005070a27 */ /* 0x000fc800078e00ff */
[----:B------:R-:W-:Y:S01]  /*21e0*/  IMAD.MOV.U32 R0, RZ, RZ, R5 ;  /* 0x000000ffff007224 */ /* 0x000fe200078e0005 */
[----:B------:R-:W-:-:S04]  /*21f0*/  @P0 SHF.R.U32.HI R0, RZ, c[0x0][0x2cc], R7 ;  /* 0x0000b300ff000a19 */ /* 0x000fc80000011607 */
[--C-:B------:R-:W-:Y:S01]  /*2200*/  SHF.R.S32.HI R7, RZ, 0x1f, R0.reuse ;  /* 0x0000001fff077819 */ /* 0x100fe20000011400 */
[----:B------:R-:W-:-:S04]  /*2210*/  IMAD.MOV R4, RZ, RZ, -R0 ;  /* 0x000000ffff047224 */ /* 0x000fc800078e0a00 */
[----:B------:R-:W-:Y:S02]  /*2220*/  IMAD R4, R4, c[0x0][0x2c4], R5 ;  /* 0x0000b10004047a24 */ /* 0x000fe400078e0205 */
[----:B------:R-:W-:Y:S02]  /*2230*/  IMAD R5, R7, c[0x0][0x1b0], RZ ;  /* 0x00006c0007057a24 */ /* 0x000fe400078e02ff */
[----:B------:R-:W-:-:S04]  /*2240*/  IMAD.WIDE.U32 R2, R0, c[0x0][0x1b0], R2 ;  /* 0x00006c0000027a25 */ /* 0x000fc800078e0002 */
[----:B------:R-:W-:Y:S01]  /*2250*/  IMAD R6, R0, c[0x0][0x1b4], R5 ;  /* 0x00006d0000067a24 */ /* 0x000fe200078e0205 */
[----:B------:R-:W-:-:S03]  /*2260*/  SHF.R.S32.HI R5, RZ, 0x1f, R4 ;  /* 0x0000001fff057819 */ /* 0x000fc60000011404 */
[----:B------:R-:W-:Y:S02]  /*2270*/  IMAD.IADD R3, R3, 0x1, R6 ;  /* 0x0000000103037824 */ /* 0x000fe400078e0206 */
[----:B------:R-:W-:Y:S02]  /*2280*/  IMAD R0, R5, c[0x0][0x1a8], RZ ;  /* 0x00006a0005007a24 */ /* 0x000fe400078e02ff */
[----:B------:R-:W-:-:S04]  /*2290*/  IMAD.WIDE.U32 R2, R4, c[0x0][0x1a8], R2 ;  /* 0x00006a0004027a25 */ /* 0x000fc800078e0002 */
[----:B------:R-:W-:Y:S01]  /*22a0*/  IMAD R0, R4, c[0x0][0x1ac], R0 ;  /* 0x00006b0004007a24 */ /* 0x000fe200078e0200 */
[----:B------:R-:W-:-:S03]  /*22b0*/  LEA R18, P0, R2, c[0x0][0x160], 0x1 ;  /* 0x0000580002127a11 */ /* 0x000fc600078008ff */
[----:B------:R-:W-:Y:S02]  /*22c0*/  IMAD.IADD R0, R3, 0x1, R0 ;  /* 0x0000000103007824 */ /* 0x000fe400078e0200 */
[----:B------:R-:W3:Y:S03]  /*22d0*/  SHFL.IDX PT, R3, R18, RZ, 0x181f ;  /* 0x00181fff12037589 */ /* 0x000ee600000e0000 */
[----:B------:R-:W-:Y:S01]  /*22e0*/  LEA.HI.X R15, R2, c[0x0][0x164], R0, 0x1, P0 ;  /* 0x00005900020f7a11 */ /* 0x000fe200000f0c00 */
[----:B------:R-:W-:-:S04]  /*22f0*/  IMAD R20, R8, 0x80, R131 ;  /* 0x0000008008147824 */ /* 0x000fc800078e0283 */
[----:B------:R-:W1:Y:S01]  /*2300*/  SHFL.IDX PT, R4, R15, RZ, 0x181f ;  /* 0x00181fff0f047589 */ /* 0x000e6200000e0000 */
[CC--:B------:R-:W-:Y:S02]  /*2310*/  ISETP.GE.AND P0, PT, R20.reuse, R14.reuse, PT ;  /* 0x0000000e1400720c */ /* 0x0c0fe40003f06270 */
[----:B------:R-:W-:Y:S01]  /*2320*/  IADD3 R5, R20, 0x20, RZ ;  /* 0x0000002014057810 */ /* 0x000fe20007ffe0ff */
[----:B------:R-:W2:Y:S03]  /*2330*/  SHFL.IDX PT, R0, R18, 0x1, 0x181f ;  /* 0x00381f0012007f89 */ /* 0x000ea600000e0000 */
[----:B------:R-:W-:Y:S02]  /*2340*/  ISETP.GE.AND P1, PT, R5, R14, PT ;  /* 0x0000000e0500720c */ /* 0x000fe40003f26270 */
[----:B------:R-:W-:-:S05]  /*2350*/  SHF.R.S32.HI R5, RZ, 0x1f, R19 ;  /* 0x0000001fff057819 */ /* 0x000fca0000011413 */
[-C--:B---3--:R-:W-:Y:S02]  /*2360*/  @!P0 LEA R12, P3, R250, R3.reuse, 0x1 ;  /* 0x00000003fa0c8211 */ /* 0x088fe400078608ff */
[----:B----4-:R-:W-:Y:S02]  /*2370*/  @!P0 LEA R6, P4, R26, R3, 0x1 ;  /* 0x000000031a068211 */ /* 0x010fe400078808ff */
[----:B-1----:R-:W-:Y:S02]  /*2380*/  @!P0 LEA.HI.X R13, R250, R4, R251, 0x1, P3 ;  /* 0x00000004fa0d8211 */ /* 0x002fe400018f0cfb */
[C---:B------:R-:W-:Y:S01]  /*2390*/  IADD3 R19, P3, R131.reuse, R19, RZ ;  /* 0x0000001383137210 */ /* 0x040fe20007f7e0ff */
[----:B------:R-:W1:Y:S01]  /*23a0*/  SHFL.IDX PT, R2, R15, 0x1, 0x181f ;  /* 0x00381f000f027f89 */ /* 0x000e6200000e0000 */
[----:B-----5:R-:W-:Y:S02]  /*23b0*/  @!P0 LEA R8, P5, R130, R3, 0x1 ;  /* 0x0000000382088211 */ /* 0x020fe400078a08ff */
[----:B------:R-:W-:-:S02]  /*23c0*/  LEA.HI.X.SX32 R22, R131, R5, 0x1, P3 ;  /* 0x0000000583167211 */ /* 0x000fc400018f0eff */
[----:B------:R-:W-:Y:S02]  /*23d0*/  ISETP.NE.AND P3, PT, R21, RZ, PT ;  /* 0x000000ff1500720c */ /* 0x000fe40003f65270 */
[-C--:B------:R-:W-:Y:S02]  /*23e0*/  @!P0 LEA.HI.X R7, R26, R4.reuse, R27, 0x1, P4 ;  /* 0x000000041a078211 */ /* 0x080fe400020f0c1b */
[----:B------:R-:W-:Y:S02]  /*23f0*/  @!P0 LEA.HI.X R9, R130, R4, R28, 0x1, P5 ;  /* 0x0000000482098211 */ /* 0x000fe400028f0c1c */
[----:B------:R-:W-:Y:S02]  /*2400*/  ISETP.GE.AND P4, PT, R250, c[0x0][0x198], PT ;  /* 0x00006600fa007a0c */ /* 0x000fe40003f86270 */
[----:B------:R-:W-:Y:S02]  /*2410*/  ISETP.GE.AND P5, PT, R252, c[0x0][0x198], PT ;  /* 0x00006600fc007a0c */ /* 0x000fe40003fa6270 */
[----:B------:R-:W-:-:S02]  /*2420*/  P2R R21, PR, RZ, 0x8 ;  /* 0x00000008ff157803 */ /* 0x000fc40000000000 */
[----:B------:R-:W-:Y:S02]  /*2430*/  ISETP.GE.AND P3, PT, R130, c[0x0][0x198], PT ;  /* 0x0000660082007a0c */ /* 0x000fe40003f66270 */
[----:B------:R-:W-:Y:S02]  /*2440*/  ISETP.GE.AND P6, PT, R26, c[0x0][0x198], PT ;  /* 0x000066001a007a0c */ /* 0x000fe40003fc6270 */
[----:B------:R-:W-:-:S03]  /*2450*/  @!P0 LEA R10, P2, R252, R3, 0x1 ;  /* 0x00000003fc0a8211 */ /* 0x000fc600078408ff */
[----:B------:R3:W-:Y:S01]  /*2460*/  @!P0 LDGSTS.E.BYPASS.LTC128B.128 [R248+0x4080], [R12.64], !P4 ;  /* 0x040800000cf88fae */ /* 0x0007e2000e101d46 */
[----:B------:R-:W-:-:S05]  /*2470*/  @!P0 LEA.HI.X R11, R252, R4, R29, 0x1, P2 ;  /* 0x00000004fc0b8211 */ /* 0x000fca00010f0c1d */
[----:B------:R4:W-:Y:S04]  /*2480*/  @!P0 LDGSTS.E.BYPASS.LTC128B.128 [R248+0x8080], [R10.64], !P5 ;  /* 0x080800000af88fae */ /* 0x0009e8000e901d46 */
[----:B------:R5:W-:Y:S04]  /*2490*/  @!P0 LDGSTS.E.BYPASS.LTC128B.128 [R248+0xc080], [R8.64], !P3 ;  /* 0x0c08000008f88fae */ /* 0x000be8000d901d46 */
[----:B------:R3:W-:Y:S01]  /*24a0*/  @!P0 LDGSTS.E.BYPASS.LTC128B.128 [R248+0x10080], [R6.64], !P6 ;  /* 0x1008000006f88fae */ /* 0x0007e2000f101d46 */
[----:B--2---:R-:W-:-:S04]  /*24b0*/  @!P1 LEA R16, P2, R250, R0, 0x1 ;  /* 0x00000000fa109211 */ /* 0x004fc800078408ff */
[----:B-1----:R-:W-:Y:S02]  /*24c0*/  @!P1 LEA.HI.X R17, R250, R2, R251, 0x1, P2 ;  /* 0x00000002fa119211 */ /* 0x002fe400010f0cfb */
[----:B------:R-:W-:-:S03]  /*24d0*/  IADD3 R3, R20, 0x40, RZ ;  /* 0x0000004014037810 */ /* 0x000fc60007ffe0ff */
[----:B------:R1:W-:Y:S01]  /*24e0*/  @!P1 LDGSTS.E.BYPASS.LTC128B.128 [R248+0x5080], [R16.64], !P4 ;  /* 0x0508000010f89fae */ /* 0x0003e2000e101d46 */
[----:B-----5:R-:W-:-:S04]  /*24f0*/  @!P1 LEA R8, P0, R252, R0, 0x1 ;  /* 0x00000000fc089211 */ /* 0x020fc800078008ff */
[----:B------:R-:W-:Y:S02]  /*2500*/  @!P1 LEA.HI.X R9, R252, R2, R29, 0x1, P0 ;  /* 0x00000002fc099211 */ /* 0x000fe400000f0c1d */
[----:B---3--:R-:W-:-:S03]  /*2510*/  @!P1 LEA R6, P0, R130, R0, 0x1 ;  /* 0x0000000082069211 */ /* 0x008fc600078008ff */
[----:B------:R2:W-:Y:S01]  /*2520*/  @!P1 LDGSTS.E.BYPASS.LTC128B.128 [R248+0x9080], [R8.64], !P5 ;  /* 0x0908000008f89fae */ /* 0x0005e2000e901d46 */
[----:B------:R-:W-:Y:S02]  /*2530*/  @!P1 LEA.HI.X R7, R130, R2, R28, 0x1, P0 ;  /* 0x0000000282079211 */ /* 0x000fe400000f0c1c */
[C---:B------:R-:W-:Y:S02]  /*2540*/  @!P1 LEA R4, P0, R26.reuse, R0, 0x1 ;  /* 0x000000001a049211 */ /* 0x040fe400078008ff */
[----:B------:R-:W2:Y:S02]  /*2550*/  SHFL.IDX PT, R0, R18, 0x2, 0x181f ;  /* 0x00581f0012007f89 */ /* 0x000ea400000e0000 */
[----:B------:R-:W-:Y:S02]  /*2560*/  @!P1 LEA.HI.X R5, R26, R2, R27, 0x1, P0 ;  /* 0x000000021a059211 */ /* 0x000fe400000f0c1b */
[----:B------:R-:W3:Y:S01]  /*2570*/  SHFL.IDX PT, R2, R15, 0x2, 0x181f ;  /* 0x00581f000f027f89 */ /* 0x000ee200000e0000 */
[----:B------:R-:W-:-:S03]  /*2580*/  ISETP.GE.AND P0, PT, R3, R14, PT ;  /* 0x0000000e0300720c */ /* 0x000fc60003f06270 */
[----:B------:R5:W-:Y:S04]  /*2590*/  @!P1 LDGSTS.E.BYPASS.LTC128B.128 [R248+0xd080], [R6.64], !P3 ;  /* 0x0d08000006f89fae */ /* 0x000be8000d901d46 */
[----:B------:R4:W-:Y:S04]  /*25a0*/  @!P1 LDGSTS.E.BYPASS.LTC128B.128 [R248+0x11080], [R4.64], !P6 ;  /* 0x1108000004f89fae */ /* 0x0009e8000f101d46 */
[----:B-1----:R-:W1:Y:S02]  /*25b0*/  SHFL.IDX PT, R16, R18, 0x3, 0x181f ;  /* 0x00781f0012107f89 */ /* 0x002e6400000e0000 */
[----:B--2---:R-:W-:-:S04]  /*25c0*/  @!P0 LEA R8, P1, R252, R0, 0x1 ;  /* 0x00000000fc088211 */ /* 0x004fc800078208ff */
[----:B---3--:R-:W-:Y:S01]  /*25d0*/  @!P0 LEA.HI.X R9, R252, R2, R29, 0x1, P1 ;  /* 0x00000002fc098211 */ /* 0x008fe200008f0c1d */
[----:B------:R-:W2:Y:S01]  /*25e0*/  SHFL.IDX PT, R15, R15, 0x3, 0x181f ;  /* 0x00781f000f0f7f89 */ /* 0x000ea200000e0000 */
[-C--:B------:R-:W-:Y:S02]  /*25f0*/  @!P0 LEA R12, P2, R250, R0.reuse, 0x1 ;  /* 0x00000000fa0c8211 */ /* 0x080fe400078408ff */
[----:B-----5:R-:W-:-:S04]  /*2600*/  @!P0 LEA R6, P1, R130, R0, 0x1 ;  /* 0x0000000082068211 */ /* 0x020fc800078208ff */
[----:B------:R-:W-:Y:S02]  /*2610*/  @!P0 LEA.HI.X R7, R130, R2, R28, 0x1, P1 ;  /* 0x0000000282078211 */ /* 0x000fe400008f0c1c */
[----:B----4-:R-:W-:Y:S02]  /*2620*/  @!P0 LEA R4, P1, R26, R0, 0x1 ;  /* 0x000000001a048211 */ /* 0x010fe400078208ff */
[----:B------:R-:W-:Y:S02]  /*2630*/  IADD3 R0, R20, 0x60, RZ ;  /* 0x0000006014007810 */ /* 0x000fe40007ffe0ff */
[----:B------:R-:W-:Y:S02]  /*2640*/  @!P0 LEA.HI.X R5, R26, R2, R27, 0x1, P1 ;  /* 0x000000021a058211 */ /* 0x000fe400008f0c1b */
[----:B------:R-:W-:Y:S02]  /*2650*/  ISETP.GE.AND P1, PT, R0, R14, PT ;  /* 0x0000000e0000720c */ /* 0x000fe40003f26270 */
[----:B------:R-:W-:Y:S01]  /*2660*/  @!P0 LEA.HI.X R13, R250, R2, R251, 0x1, P2 ;  /* 0x00000002fa0d8211 */ /* 0x000fe200010f0cfb */
[----:B------:R-:W-:-:S04]  /*2670*/  IMAD.MOV.U32 R14, RZ, RZ, 0x30 ;  /* 0x00000030ff0e7424 */ /* 0x000fc800078e00ff */
[----:B------:R3:W-:Y:S01]  /*2680*/  @!P0 LDGSTS.E.BYPASS.LTC128B.128 [R248+0x6080], [R12.64], !P4 ;  /* 0x060800000cf88fae */ /* 0x0007e2000e101d46 */
[----:B------:R-:W-:-:S03]  /*2690*/  IMAD R0, R22, c[0x0][0x1e0], RZ ;  /* 0x0000780016007a24 */ /* 0x000fc600078e02ff */
[----:B------:R4:W-:Y:S02]  /*26a0*/  @!P0 LDGSTS.E.BYPASS.LTC128B.128 [R248+0xa080], [R8.64], !P5 ;  /* 0x0a08000008f88fae */ /* 0x0009e4000e901d46 */
[C---:B-1----:R-:W-:Y:S02]  /*26b0*/  @!P1 LEA R10, P2, R250.reuse, R16, 0x1 ;  /* 0x00000010fa0a9211 */ /* 0x042fe400078408ff */
[----:B------:R1:W-:Y:S02]  /*26c0*/  @!P0 LDGSTS.E.BYPASS.LTC128B.128 [R248+0xe080], [R6.64], !P3 ;  /* 0x0e08000006f88fae */ /* 0x0003e4000d901d46 */
[----:B--2---:R-:W-:Y:S02]  /*26d0*/  @!P1 LEA.HI.X R11, R250, R15, R251, 0x1, P2 ;  /* 0x0000000ffa0b9211 */ /* 0x004fe400010f0cfb */
[----:B------:R-:W-:Y:S01]  /*26e0*/  ISETP.NE.AND P2, PT, R25, RZ, PT ;  /* 0x000000ff1900720c */ /* 0x000fe20003f45270 */
[----:B------:R2:W-:Y:S01]  /*26f0*/  @!P0 LDGSTS.E.BYPASS.LTC128B.128 [R248+0x12080], [R4.64], !P6 ;  /* 0x1208000004f88fae */ /* 0x0005e2000f101d46 */
[----:B------:R-:W-:-:S02]  /*2700*/  IMAD R14, R246, -0x30, R14 ;  /* 0xffffffd0f60e7824 */ /* 0x000fc400078e020e */
[----:B------:R-:W-:-:S04]  /*2710*/  IMAD.WIDE.U32 R2, R19, c[0x0][0x1e0], R250 ;  /* 0x0000780013027a25 */ /* 0x000fc800078e00fa */
[----:B------:R-:W-:Y:S01]  /*2720*/  IMAD R0, R19, c[0x0][0x1e4], R0 ;  /* 0x0000790013007a24 */ /* 0x000fe200078e0200 */
[----:B------:R-:W-:Y:S01]  /*2730*/  ISETP.NE.AND P3, PT, R21, RZ, PT ;  /* 0x000000ff1500720c */ /* 0x000fe20003f65270 */
[----:B------:R-:W-:Y:S01]  /*2740*/  IMAD.IADD R76, R24, 0x1, R14 ;  /* 0x00000001184c7824 */ /* 0x000fe200078e020e */
[----:B------:R-:W-:Y:S01]  /*2750*/  IADD3 R77, R246, -0x1, RZ ;  /* 0xfffffffff64d7810 */ /* 0x000fe20007ffe0ff */
[----:B------:R5:W-:Y:S01]  /*2760*/  @!P1 LDGSTS.E.BYPASS.LTC128B.128 [R248+0x7080], [R10.64], !P4 ;  /* 0x070800000af89fae */ /* 0x000be2000e101d46 */
[----:B-1----:R-:W-:-:S04]  /*2770*/  IMAD.WIDE.U32 R6, R19, c[0x0][0x208], R250 ;  /* 0x0000820013067a25 */ /* 0x002fc800078e00fa */
[----:B--2---:R-:W-:-:S04]  /*2780*/  IMAD R4, R22, c[0x0][0x208], RZ ;  /* 0x0000820016047a24 */ /* 0x004fc800078e02ff */
[----:B------:R-:W-:Y:S02]  /*2790*/  IMAD R4, R19, c[0x0][0x20c], R4 ;  /* 0x0000830013047a24 */ /* 0x000fe400078e0204 */
[----:B------:R-:W-:Y:S02]  /*27a0*/  IMAD.IADD R5, R3, 0x1, R0 ;  /* 0x0000000103057824 */ /* 0x000fe400078e0200 */
[----:B------:R-:W-:Y:S02]  /*27b0*/  IMAD.IADD R3, R7, 0x1, R4 ;  /* 0x0000000107037824 */ /* 0x000fe400078e0204 */
[----:B------:R-:W-:Y:S01]  /*27c0*/  IMAD.MOV.U32 R4, RZ, RZ, R2 ;  /* 0x000000ffff047224 */ /* 0x000fe200078e0002 */
[----:B------:R-:W-:Y:S01]  /*27d0*/  IMNMX R0, R76, 0x30, PT ;  /* 0x000000304c007817 */ /* 0x000fe20003800200 */
[----:B------:R-:W-:Y:S01]  /*27e0*/  IMAD.MOV.U32 R2, RZ, RZ, R6 ;  /* 0x000000ffff027224 */ /* 0x000fe200078e0006 */
[----:B------:R-:W-:Y:S01]  /*27f0*/  @P2 SHF.R.S32.HI R6, RZ, 0x1f, R23 ;  /* 0x0000001fff062819 */ /* 0x000fe20000011417 */
[----:B------:R-:W-:-:S02]  /*2800*/  @!P2 IMAD.MOV.U32 R23, RZ, RZ, R32 ;  /* 0x000000ffff17a224 */ /* 0x000fc400078e0020 */
[----:B------:R-:W-:Y:S02]  /*2810*/  @!P2 IMAD.MOV.U32 R6, RZ, RZ, R31 ;  /* 0x000000ffff06a224 */ /* 0x000fe400078e001f */
[----:B------:R-:W-:Y:S01]  /*2820*/  IMAD.IADD R7, R0, 0x1, -R131 ;  /* 0x0000000100077824 */ /* 0x000fe200078e0a83 */
[----:B------:R-:W-:Y:S02]  /*2830*/  SEL R0, R23, RZ, !P3 ;  /* 0x000000ff17007207 */ /* 0x000fe40005800000 */
[----:B----4-:R-:W-:Y:S02]  /*2840*/  SEL R8, R6, RZ, !P3 ;  /* 0x000000ff06087207 */ /* 0x010fe40005800000 */
[----:B------:R-:W-:Y:S02]  /*2850*/  @!P1 LEA R6, P3, R252, R16, 0x1 ;  /* 0x00000010fc069211 */ /* 0x000fe400078608ff */
[C---:B------:R-:W-:Y:S02]  /*2860*/  ISETP.GE.AND P2, PT, R7.reuse, 0x1, PT ;  /* 0x000000010700780c */ /* 0x040fe40003f46270 */
[----:B------:R-:W-:-:S02]  /*2870*/  ISETP.GE.AND P0, PT, R7, 0x21, PT ;  /* 0x000000210700780c */ /* 0x000fc40003f06270 */
[----:B------:R-:W-:Y:S01]  /*2880*/  @!P1 LEA.HI.X R7, R252, R15, R29, 0x1, P3 ;  /* 0x0000000ffc079211 */ /* 0x000fe200018f0c1d */
[----:B------:R-:W-:Y:S01]  /*2890*/  IMAD.WIDE.U32 R4, R30, c[0x0][0x1e8], R4 ;  /* 0x00007a001e047a25 */ /* 0x000fe200078e0004 */
[----:B---3--:R-:W-:-:S03]  /*28a0*/  SHF.R.S32.HI R13, RZ, 0x1f, R77 ;  /* 0x0000001fff0d7819 */ /* 0x008fc6000001144d */
[----:B------:R-:W-:Y:S01]  /*28b0*/  IMAD.WIDE.U32 R2, R30, c[0x0][0x210], R2 ;  /* 0x000084001e027a25 */ /* 0x000fe200078e0002 */
[----:B------:R1:W-:Y:S01]  /*28c0*/  @!P1 LDGSTS.E.BYPASS.LTC128B.128 [R248+0xb080], [R6.64], !P5 ;  /* 0x0b08000006f89fae */ /* 0x0003e2000e901d46 */
[----:B------:R-:W-:Y:S02]  /*28d0*/  ISETP.GE.AND P5, PT, R130, c[0x0][0x198], PT ;  /* 0x0000660082007a0c */ /* 0x000fe40003fa6270 */
[C---:B------:R-:W-:Y:S02]  /*28e0*/  IMAD R5, R30.reuse, c[0x0][0x1ec], R5 ;  /* 0x00007b001e057a24 */ /* 0x040fe400078e0205 */
[----:B------:R-:W-:Y:S02]  /*28f0*/  IMAD R3, R30, c[0x0][0x214], R3 ;  /* 0x000085001e037a24 */ /* 0x000fe400078e0203 */
[----:B------:R-:W-:Y:S02]  /*2900*/  IMAD R9, R8, c[0x0][0x1f0], RZ ;  /* 0x00007c0008097a24 */ /* 0x000fe400078e02ff */
[----:B-----5:R-:W-:-:S02]  /*2910*/  IMAD R11, R13, c[0x0][0x1e0], RZ ;  /* 0x000078000d0b7a24 */ /* 0x020fc400078e02ff */
[C---:B------:R-:W-:Y:S02]  /*2920*/  IMAD R10, R0.reuse, c[0x0][0x1f4], R9 ;  /* 0x00007d00000a7a24 */ /* 0x040fe400078e0209 */
[----:B------:R-:W-:-:S04]  /*2930*/  IMAD.WIDE.U32 R80, R0, c[0x0][0x1f0], R4 ;  /* 0x00007c0000507a25 */ /* 0x000fc800078e0004 */
[----:B------:R-:W-:-:S04]  /*2940*/  IMAD.WIDE.U32 R18, R0, c[0x0][0x218], R2 ;  /* 0x0000860000127a25 */ /* 0x000fc800078e0002 */
[----:B------:R-:W-:-:S04]  /*2950*/  IMAD.WIDE.U32 R2, R77, c[0x0][0x1e0], RZ ;  /* 0x000078004d027a25 */ /* 0x000fc800078e00ff */
[----:B-1----:R-:W-:Y:S01]  /*2960*/  IMAD R6, R8, c[0x0][0x218], RZ ;  /* 0x0000860008067a24 */ /* 0x002fe200078e02ff */
[----:B------:R-:W-:-:S03]  /*2970*/  @!P1 LEA R8, P4, R130, R16, 0x1 ;  /* 0x0000001082089211 */ /* 0x000fc600078808ff */
[----:B------:R-:W-:Y:S02]  /*2980*/  IMAD R12, R0, c[0x0][0x21c], R6 ;  /* 0x00008700000c7a24 */ /* 0x000fe400078e0206 */
[----:B------:R-:W-:Y:S01]  /*2990*/  IMAD R0, R77, c[0x0][0x1e4], R11 ;  /* 0x000079004d007a24 */ /* 0x000fe200078e020b */
[----:B------:R-:W-:Y:S01]  /*29a0*/  @!P1 LEA R6, P3, R26, R16, 0x1 ;  /* 0x000000101a069211 */ /* 0x000fe200078608ff */
[----:B------:R-:W-:Y:S01]  /*29b0*/  IMAD.IADD R79, R81, 0x1, R10 ;  /* 0x00000001514f7824 */ /* 0x000fe200078e020a */
[-C--:B------:R-:W-:Y:S01]  /*29c0*/  @!P1 LEA.HI.X R9, R130, R15.reuse, R28, 0x1, P4 ;  /* 0x0000000f82099211 */ /* 0x080fe200020f0c1c */
[----:B------:R-:W-:Y:S02]  /*29d0*/  IMAD.IADD R0, R3, 0x1, R0 ;  /* 0x0000000103007824 */ /* 0x000fe400078e0200 */
[----:B------:R-:W-:Y:S01]  /*29e0*/  IMAD.MOV.U32 R78, RZ, RZ, R80 ;  /* 0x000000ffff4e7224 */ /* 0x000fe200078e0050 */
[----:B------:R-:W-:Y:S01]  /*29f0*/  @!P1 LEA.HI.X R7, R26, R15, R27, 0x1, P3 ;  /* 0x0000000f1a079211 */ /* 0x000fe200018f0c1b */
[----:B------:R1:W-:Y:S01]  /*2a00*/  @!P1 LDGSTS.E.BYPASS.LTC128B.128 [R248+0xf080], [R8.64], !P5 ;  /* 0x0f08000008f89fae */ /* 0x0003e2000e901d46 */
[----:B------:R-:W-:Y:S01]  /*2a10*/  IMAD R0, R0, 0x30, RZ ;  /* 0x0000003000007824 */ /* 0x000fe200078e02ff */
[----:B------:R-:W-:Y:S01]  /*2a20*/  ISETP.GE.AND P5, PT, R250, c[0x0][0x1d4], PT ;  /* 0x00007500fa007a0c */ /* 0x000fe20003fa6270 */
[----:B------:R-:W-:Y:S01]  /*2a30*/  IMAD.WIDE.U32 R4, R2, 0x30, R78 ;  /* 0x0000003002047825 */ /* 0x000fe200078e004e */
[----:B------:R-:W-:Y:S01]  /*2a40*/  ISETP.GE.AND P4, PT, R252, c[0x0][0x1d4], PT ;  /* 0x00007500fc007a0c */ /* 0x000fe20003f86270 */
[----:B------:R2:W-:Y:S01]  /*2a50*/  @!P1 LDGSTS.E.BYPASS.LTC128B.128 [R248+0x13080], [R6.64], !P6 ;  /* 0x1308000006f89fae */ /* 0x0005e2000f101d46 */
[----:B------:R-:W-:Y:S01]  /*2a60*/  ISETP.GE.AND P3, PT, R130, c[0x0][0x1d4], PT ;  /* 0x0000750082007a0c */ /* 0x000fe20003f66270 */
[----:B------:R-:W-:Y:S01]  /*2a70*/  IMAD R3, R13, c[0x0][0x208], RZ ;  /* 0x000082000d037a24 */ /* 0x000fe200078e02ff */
[----:B------:R-:W-:Y:S01]  /*2a80*/  ISETP.GE.AND P6, PT, R26, c[0x0][0x1d4], PT ;  /* 0x000075001a007a0c */ /* 0x000fe20003fc6270 */
[----:B------:R-:W-:Y:S01]  /*2a90*/  IMAD.IADD R0, R5, 0x1, R0 ;  /* 0x0000000105007824 */ /* 0x000fe200078e0200 */
[----:B------:R-:W-:Y:S01]  /*2aa0*/  @P2 LEA R2, P1, R4, c[0x0][0x1c8], 0x1 ;  /* 0x0000720004022a11 */ /* 0x000fe200078208ff */
[----:B------:R-:W0:Y:S01]  /*2ab0*/  LDGDEPBAR ;  /* 0x00000000000079af */ /* 0x000e220000000000 */
[----:B------:R-:W-:-:S02]  /*2ac0*/  IMAD.IADD R17, R19, 0x1, R12 ;  /* 0x0000000113117824 */ /* 0x000fc400078e020c */
[----:B------:R-:W-:Y:S02]  /*2ad0*/  IMAD.MOV.U32 R16, RZ, RZ, R18 ;  /* 0x000000ffff107224 */ /* 0x000fe400078e0012 */
[----:B--2---:R-:W-:Y:S02]  /*2ae0*/  IMAD.MOV.U32 R6, RZ, RZ, 0x20 ;  /* 0x00000020ff067424 */ /* 0x004fe400078e00ff */
[----:B------:R-:W-:Y:S01]  /*2af0*/  IMAD R7, R77, c[0x0][0x20c], R3 ;  /* 0x000083004d077a24 */ /* 0x000fe200078e0203 */
[----:B------:R-:W-:Y:S01]  /*2b00*/  @P2 LEA.HI.X R3, R4, c[0x0][0x1cc], R0, 0x1, P1 ;  /* 0x0000730004032a11 */ /* 0x000fe200008f0c00 */
[----:B------:R-:W-:-:S04]  /*2b10*/  IMAD.WIDE.U32 R10, R6, c[0x0][0x1e0], RZ ;  /* 0x00007800060a7a25 */ /* 0x000fc800078e00ff */
[----:B-1----:R-:W-:Y:S01]  /*2b20*/  IMAD.WIDE.U32 R8, R77, c[0x0][0x208], RZ ;  /* 0x000082004d087a25 */ /* 0x002fe200078e00ff */
[----:B------:R1:W-:Y:S03]  /*2b30*/  @P2 LDGSTS.E.BYPASS.LTC128B.128 [R248+0x14080], [R2.64], !P5 ;  /* 0x1408000002f82fae */ /* 0x0003e6000e901d46 */
[----:B------:R-:W-:Y:S01]  /*2b40*/  IMAD R12, R6, c[0x0][0x1e4], RZ ;  /* 0x00007900060c7a24 */ /* 0x000fe200078e02ff */
[----:B------:R1:W-:Y:S01]  /*2b50*/  @P2 LDGSTS.E.BYPASS.LTC128B.128 [R248+0x15880], [R2.64+0x80], !P4 ;  /* 0x1588008002f82fae */ /* 0x0003e2000e101d46 */
[----:B------:R-:W-:-:S03]  /*2b60*/  @P0 IADD3 R6, P1, R4, R10, RZ ;  /* 0x0000000a04060210 */ /* 0x000fc60007f3e0ff */
[----:B------:R1:W-:Y:S01]  /*2b70*/  @P2 LDGSTS.E.BYPASS.LTC128B.128 [R248+0x17080], [R2.64+0x100], !P3 ;  /* 0x1708010002f82fae */ /* 0x0003e2000d901d46 */
[----:B------:R-:W-:-:S03]  /*2b80*/  IMAD.WIDE.U32 R4, R8, 0x30, R16 ;  /* 0x0000003008047825 */ /* 0x000fc600078e0010 */
[----:B------:R1:W-:Y:S01]  /*2b90*/  @P2 LDGSTS.E.BYPASS.LTC128B.128 [R248+0x18880], [R2.64+0x180], !P6 ;  /* 0x1888018002f82fae */ /* 0x0003e2000f101d46 */
[----:B------:R-:W-:Y:S02]  /*2ba0*/  ISETP.GE.AND P2, PT, R252, c[0x0][0x1d4], PT ;  /* 0x00007500fc007a0c */ /* 0x000fe40003f46270 */
[----:B------:R-:W-:Y:S02]  /*2bb0*/  @P0 IADD3.X R8, R0, R11, R12, P1, !PT ;  /* 0x0000000b00080210 */ /* 0x000fe40000ffe40c */
[----:B-1----:R-:W-:-:S04]  /*2bc0*/  @P0 LEA R2, P1, R6, c[0x0][0x1c8], 0x1 ;  /* 0x0000720006020a11 */ /* 0x002fc800078208ff */
[----:B------:R-:W-:-:S05]  /*2bd0*/  @P0 LEA.HI.X R3, R6, c[0x0][0x1cc], R8, 0x1, P1 ;  /* 0x0000730006030a11 */ /* 0x000fca00008f0c08 */
[----:B------:R1:W-:Y:S04]  /*2be0*/  @P0 LDGSTS.E.BYPASS.LTC128B.128 [R248+0x15080], [R2.64], !P5 ;  /* 0x1508000002f80fae */ /* 0x0003e8000e901d46 */
[----:B------:R1:W-:Y:S04]  /*2bf0*/  @P0 LDGSTS.E.BYPASS.LTC128B.128 [R248+0x16880], [R2.64+0x80], !P2 ;  /* 0x1688008002f80fae */ /* 0x0003e8000d101d46 */
[----:B------:R1:W-:Y:S04]  /*2c00*/  @P0 LDGSTS.E.BYPASS.LTC128B.128 [R248+0x18080], [R2.64+0x100], !P3 ;  /* 0x1808010002f80fae */ /* 0x0003e8000d901d46 */
[----:B------:R1:W-:Y:S04]  /*2c10*/  @P0 LDGSTS.E.BYPASS.LTC128B.128 [R248+0x19880], [R2.64+0x180], !P6 ;  /* 0x1988018002f80fae */ /* 0x0003e8000f101d46 */
[----:B------:R-:W0:Y:S04]  /*2c20*/  LDGDEPBAR ;  /* 0x00000000000079af */ /* 0x000e280000000000 */
[----:B------:R-:W-:Y:S04]  /*2c30*/  STL.64 [R1+0x20], R80 ;  /* 0x0000205001007387 */ /* 0x000fe80000100a00 */
[----:B------:R-:W-:Y:S04]  /*2c40*/  STL.64 [R1+0x28], R18 ;  /* 0x0000281201007387 */ /* 0x000fe80000100a00 */
[----:B------:R-:W-:Y:S04]  /*2c50*/  STL.64 [R1+0x10], R78 ;  /* 0x0000104e01007387 */ /* 0x000fe80000100a00 */
[----:B------:R2:W-:Y:S01]  /*2c60*/  STL.64 [R1+0x18], R16 ;  /* 0x0000181001007387 */ /* 0x0005e20000100a00 */
[----:B------:R-:W-:-:S04]  /*2c70*/  DEPBAR.LE SB0, 0x1 ;  /* 0x000080400000791a */ /* 0x000fc80000000000 */
[----:B------:R-:W-:Y:S06]  /*2c80*/  BAR.SYNC.DEFER_BLOCKING 0x0 ;  /* 0x0000000000007b1d */ /* 0x000fec0000010000 */
[----:B--2---:R-:W2:Y:S01]  /*2c90*/  S2R R16, SR_TID.X ;  /* 0x0000000000107919 */ /* 0x004ea20000002100 */
[----:B------:R-:W-:-:S03]  /*2ca0*/  IMAD.IADD R7, R9, 0x1, R7 ;  /* 0x0000000109077824 */ /* 0x000fc600078e0207 */
[----:B------:R-:W-:Y:S04]  /*2cb0*/  LDSM.16.M88.4 R160, [R242] ;  /* 0x00000000f2a0783b */ /* 0x000fe80000000200 */
[----:B------:R-:W-:Y:S04]  /*2cc0*/  LDSM.16.M88.4 R164, [R243] ;  /* 0x00000000f3a4783b */ /* 0x000fe80000000200 */
[----:B------:R-:W-:Y:S04]  /*2cd0*/  LDSM.16.M88.4 R180, [R245] ;  /* 0x00000000f5b4783b */ /* 0x000fe80000000200 */
[----:B------:R-:W-:Y:S04]  /*2ce0*/  LDSM.16.M88.4 R184, [R244] ;  /* 0x00000000f4b8783b */ /* 0x000fe80000000200 */
[----:B------:R-:W-:Y:S01]  /*2cf0*/  LDSM.16.M88.4 R188, [R242+0x4000] ;  /* 0x00400000f2bc783b */ /* 0x000fe20000000200 */
[----:B--2---:R-:W-:-:S03]  /*2d00*/  ISETP.GT.AND P4, PT, R16, 0x7f, PT ;  /* 0x0000007f1000780c */ /* 0x004fc60003f84270 */
[----:B------:R-:W-:Y:S04]  /*2d10*/  LDSM.16.M88.4 R192, [R243+0x4000] ;  /* 0x00400000f3c0783b */ /* 0x000fe80000000200 */
        /* <DEDUP_REMOVED lines=10> */
[----:B------:R-:W-:Y:S01]  /*2dc0*/  BAR.SYNC.DEFER_BLOCKING 0x0 ;  /* 0x0000000000007b1d */ /* 0x000fe20000010000 */
[----:B------:R-:W-:Y:S01]  /*2dd0*/  IMAD R0, R7, 0x30, RZ ;  /* 0x0000003007007824 */ /* 0x000fe200078e02ff */
[----:B------:R-:W-:-:S03]  /*2de0*/  LEA R6, P1, R4, c[0x0][0x1f8], 0x1 ;  /* 0x00007e0004067a11 */ /* 0x000fc600078208ff */
[----:B------:R-:W-:Y:S01]  /*2df0*/  IMAD.IADD R0, R5, 0x1, R0 ;  /* 0x0000000105007824 */ /* 0x000fe200078e0200 */
[----:B-1----:R-:W-:-:S04]  /*2e00*/  SEL R3, RZ, 0xffffffff, P2 ;  /* 0xffffffffff037807 */ /* 0x002fc80001000000 */
[----:B------:R-:W-:Y:S01]  /*2e10*/  LEA.HI.X R7, R4, c[0x0][0x1fc], R0, 0x1, P1 ;  /* 0x00007f0004077a11 */ /* 0x000fe200008f0c00 */
[----:B------:R-:W-:Y:S02]  /*2e20*/  @!P4 IMAD.MOV.U32 R0, RZ, RZ, c[0x0][0x208] ;  /* 0x00008200ff00c624 */ /* 0x000fe400078e00ff */
[----:B------:R-:W-:Y:S01]  /*2e30*/  @!P4 IMAD.MOV.U32 R2, RZ, RZ, c[0x0][0x20c] ;  /* 0x00008300ff02c624 */ /* 0x000fe200078e00ff */
[----:B------:R-:W-:Y:S01]  /*2e40*/  SEL R4, RZ, 0x1, P5 ;  /* 0x00000001ff047807 */ /* 0x000fe20002800000 */
[----:B------:R-:W-:Y:S01]  /*2e50*/  IMAD.SHL.U32 R3, R3, 0x2, RZ ;  /* 0x0000000203037824 */ /* 0x000fe200078e00ff */
[----:B------:R-:W-:-:S04]  /*2e60*/  @!P4 LEA R8, P0, R0, R6, 0x6 ;  /* 0x000000060008c211 */ /* 0x000fc800078030ff */
[----:B------:R-:W-:Y:S02]  /*2e70*/  @!P4 LEA.HI.X R9, R0, R7, R2, 0x6, P0 ;  /* 0x000000070009c211 */ /* 0x000fe400000f3402 */
[----:B------:R-:W-:Y:S01]  /*2e80*/  LOP3.LUT R4, R3, 0x2, R4, 0xe2, !PT ;  /* 0x0000000203047812 */ /* 0x000fe200078ee204 */
[----:B------:R-:W-:-:S04]  /*2e90*/  DEPBAR.LE SB0, 0x0 ;  /* 0x000080000000791a */ /* 0x000fc80000000000 */
[----:B------:R-:W-:Y:S01]  /*2ea0*/  SEL R0, RZ, 0x4, P3 ;  /* 0x00000004ff007807 */ /* 0x000fe20001800000 */
[----:B------:R-:W-:Y:S01]  /*2eb0*/  BAR.SYNC.DEFER_BLOCKING 0x0 ;  /* 0x0000000000007b1d */ /* 0x000fe20000010000 */
[----:B------:R-:W-:Y:S01]  /*2ec0*/  SEL R2, RZ, 0x8, P6 ;  /* 0x00000008ff027807 */ /* 0x000fe20003000000 */
[----:B------:R-:W-:Y:S01]  /*2ed0*/  IMAD.MOV.U32 R5, RZ, RZ, 0x40 ;  /* 0x00000040ff057424 */ /* 0x000fe200078e00ff */
[C---:B------:R-:W-:Y:S02]  /*2ee0*/  LOP3.LUT P5, RZ, R247.reuse, 0x2, RZ, 0xc0, !PT ;  /* 0x00000002f7ff7812 */ /* 0x040fe400078ac0ff */
[----:B------:R-:W-:Y:S02]  /*2ef0*/  LOP3.LUT R4, R2, R4, R0, 0xfe, !PT ;  /* 0x0000000402047212 */ /* 0x000fe400078efe00 */
[----:B------:R-:W-:Y:S02]  /*2f00*/  LOP3.LUT P0, RZ, R247, 0x4, RZ, 0xc0, !PT ;  /* 0x00000004f7ff7812 */ /* 0x000fe4000780c0ff */
[----:B------:R-:W-:-:S02]  /*2f10*/  IADD3 R2, R14, R24, -R131 ;  /* 0x000000180e027210 */ /* 0x000fc40007ffe883 */
[----:B------:R-:W-:Y:S02]  /*2f20*/  LOP3.LUT P4, RZ, R4, 0x1, RZ, 0xc0, !PT ;  /* 0x0000000104ff7812 */ /* 0x000fe4000788c0ff */
[----:B------:R-:W-:Y:S02]  /*2f30*/  SEL R0, R5, 0xffffffc0, !P0 ;  /* 0xffffffc005007807 */ /* 0x000fe40004000000 */
[----:B------:R-:W-:Y:S02]  /*2f40*/  ISETP.LT.OR P0, PT, R2, 0x1, !P4 ;  /* 0x000000010200780c */ /* 0x000fe40006701670 */
[----:B------:R-:W-:-:S05]  /*2f50*/  IADD3 R240, R134, 0x20, RZ ;  /* 0x0000002086f07810 */ /* 0x000fca0007ffe0ff */
[----:B------:R-:W-:Y:S01]  /*2f60*/  IMAD.MOV.U32 R3, RZ, RZ, R240 ;  /* 0x000000ffff037224 */ /* 0x000fe200078e00f0 */
[----:B------:R-:W-:Y:S01]  /*2f70*/  @P5 IADD3 R3, R134, -0x20, RZ ;  /* 0xffffffe086035810 */ /* 0x000fe20007ffe0ff */
[----:B------:R-:W1:Y:S01]  /*2f80*/  LDSM.16.M88.4 R12, [R134] ;  /* 0x00000000860c783b */ /* 0x000e620000000200 */
[----:B------:R-:W-:-:S03]  /*2f90*/  LOP3.LUT P3, RZ, R4, 0x2, RZ, 0xc0, !PT ;  /* 0x0000000204ff7812 */ /* 0x000fc6000786c0ff */
[----:B------:R-:W-:Y:S04]  /*2fa0*/  LDSM.16.M88.4 R24, [R3] ;  /* 0x000000000318783b */ /* 0x000fe80000000200 */
[----:B------:R-:W-:Y:S04]  /*2fb0*/  LDSM.16.M88.4 R36, [R3+0x800] ;  /* 0x000800000324783b */ /* 0x000fe80000000200 */
[----:B------:R-:W-:Y:S04]  /*2fc0*/  LDSM.16.M88.4 R56, [R3+0x1000] ;  /* 0x001000000338783b */ /* 0x000fe80000000200 */
[----:B------:R-:W2:Y:S04]  /*2fd0*/  LDSM.16.M88.4 R20, [R134+0x800] ;  /* 0x000800008614783b */ /* 0x000ea80000000200 */
[----:B------:R-:W3:Y:S04]  /*2fe0*/  LDSM.16.M88.4 R44, [R134+0x1000] ;  /* 0x00100000862c783b */ /* 0x000ee80000000200 */
[----:B------:R-:W-:Y:S01]  /*2ff0*/  @!PT LDS RZ, [RZ] ;  /* 0x00000000fffff984 */ /* 0x000fe20000000800 */
[----:B------:R-:W-:Y:S01]  /*3000*/  @!PT LDS RZ, [RZ] ;  /* 0x00000000fffff984 */ /* 0x000fe20000000800 */
[----:B------:R-:W-:Y:S01]  /*3010*/  @!PT LDS RZ, [RZ] ;  /* 0x00000000fffff984 */ /* 0x000fe20000000800 */
[----:B------:R2:W-:Y:S01]  /*3020*/  LDGSTS.E.BYPASS.LTC128B.128 [R248+0x4080], [R6.64], !P0 ;  /* 0x0408000006f87fae */ /* 0x0005e2000c101d46 */
[----:B------:R-:W-:-:S02]  /*3030*/  ISETP.LT.OR P0, PT, R2, 0x1, !P3 ;  /* 0x000000010200780c */ /* 0x000fc40005f01670 */
[----:B------:R-:W-:-:S11]  /*3040*/  LOP3.LUT P2, RZ, R4, 0x4, RZ, 0xc0, !PT ;  /* 0x0000000404ff7812 */ /* 0x000fd6000784c0ff */
[----:B------:R2:W-:Y:S01]  /*3050*/  LDGSTS.E.BYPASS.LTC128B.128 [R248+0x5880], [R6.64+0x80], !P0 ;  /* 0x0588008006f87fae */ /* 0x0005e2000c101d46 */
[----:B------:R-:W-:Y:S02]  /*3060*/  ISETP.LT.OR P0, PT, R2, 0x1, !P2 ;  /* 0x000000010200780c */ /* 0x000fe40005701670 */
[----:B------:R-:W-:-:S11]  /*3070*/  LOP3.LUT P1, RZ, R4, 0x8, RZ, 0xc0, !PT ;  /* 0x0000000804ff7812 */ /* 0x000fd6000782c0ff */
[----:B------:R2:W-:Y:S01]  /*3080*/  LDGSTS.E.BYPASS.LTC128B.128 [R248+0x7080], [R6.64+0x100], !P0 ;  /* 0x0708010006f87fae */ /* 0x0005e2000c101d46 */
[----:B------:R-:W-:-:S13]  /*3090*/  ISETP.LT.OR P0, PT, R2, 0x1, !P1 ;  /* 0x000000010200780c */ /* 0x000fda0004f01670 */
[----:B------:R2:W-:Y:S01]  /*30a0*/  LDGSTS.E.BYPASS.LTC128B.128 [R248+0x8880], [R6.64+0x180], !P0 ;  /* 0x0888018006f87fae */ /* 0x0005e2000c101d46 */
[----:B------:R-:W-:-:S13]  /*30b0*/  ISETP.GT.AND P0, PT, R16, 0x7f, PT ;  /* 0x0000007f1000780c */ /* 0x000fda0003f04270 */
[----:B------:R-:W-:Y:S02]  /*30c0*/  @!P0 ISETP.LT.OR P0, PT, R2, 0x21, !P4 ;  /* 0x000000210200880c */ /* 0x000fe40006701670 */
[----:B------:R-:W-:-:S13]  /*30d0*/  ISETP.GT.AND P4, PT, R16, 0x7f, PT ;  /* 0x0000007f1000780c */ /* 0x000fda0003f84270 */
[----:B------:R4:W-:Y:S01]  /*30e0*/  @!P4 LDGSTS.E.BYPASS.LTC128B.128 [R248+0x5080], [R8.64], !P0 ;  /* 0x0508000008f8cfae */ /* 0x0009e2000c101d46 */
[----:B------:R-:W-:-:S13]  /*30f0*/  @!P4 ISETP.LT.OR P0, PT, R2, 0x21, !P3 ;  /* 0x000000210200c80c */ /* 0x000fda0005f01670 */
[----:B------:R4:W-:Y:S01]  /*3100*/  @!P4 LDGSTS.E.BYPASS.LTC128B.128 [R248+0x6880], [R8.64+0x80], !P0 ;  /* 0x0688008008f8cfae */ /* 0x0009e2000c101d46 */
[C---:B------:R-:W-:Y:S01]  /*3110*/  @!P4 ISETP.LT.OR P0, PT, R2.reuse, 0x21, !P2 ;  /* 0x000000210200c80c */ /* 0x040fe20005701670 */
[C---:B-1----:R-:W-:Y:S11]  /*3120*/  HMMA.16816.F32 R16, R160.reuse, R12, RZ ;  /* 0x0000000ca010723c */ /* 0x042ff600000018ff */
[----:B------:R-:W-:Y:S01]  /*3130*/  @!UPT UIADD3 URZ, URZ, URZ, URZ ;  /* 0x0000003f3f3ff290 */ /* 0x000fe2000fffe03f */
[----:B------:R4:W-:Y:S01]  /*3140*/  @!P4 LDGSTS.E.BYPASS.LTC128B.128 [R248+0x8080], [R8.64+0x100], !P0 ;  /* 0x0808010008f8cfae */ /* 0x0009e2000c101d46 */
[----:B------:R-:W-:Y:S01]  /*3150*/  @!P4 ISETP.LT.OR P0, PT, R2, 0x21, !P1 ;  /* 0x000000210200c80c */ /* 0x000fe20004f01670 */
[C---:B------:R-:W-:Y:S01]  /*3160*/  IMAD.IADD R2, R134.reuse, 0x1, R0 ;  /* 0x0000000186027824 */ /* 0x040fe200078e0200 */
[C---:B--2---:R-:W-:Y:S11]  /*3170*/  HMMA.16816.F32 R4, R160.reuse, R20, RZ ;  /* 0x00000014a004723c */ /* 0x044ff600000018ff */
[----:B------:R4:W-:Y:S04]  /*3180*/  @!P4 LDGSTS.E.BYPASS.LTC128B.128 [R248+0x9880], [R8.64+0x180], !P0 ;  /* 0x0988018008f8cfae */ /* 0x0009e8000c101d46 */
[----:B------:R-:W1:Y:S01]  /*3190*/  LDSM.16.M88.4 R48, [R2] ;  /* 0x000000000230783b */ /* 0x000e620000000200 */
[----:B------:R-:W-:Y:S01]  /*31a0*/  HMMA.16816.F32 R12, R160, R14, RZ ;  /* 0x0000000ea00c723c */ /* 0x000fe200000018ff */
[----:B------:R-:W-:-:S02]  /*31b0*/  @P5 IADD3 R240, R134, -0x20, RZ ;  /* 0xffffffe086f05810 */ /* 0x000fc40007ffe0ff */
[----:B------:R-:W2:Y:S05]  /*31c0*/  LDSM.16.M88.4 R40, [R2+0x800] ;  /* 0x000800000228783b */ /* 0x000eaa0000000200 */
[C---:B------:R-:W-:Y:S01]  /*31d0*/  HMMA.16816.F32 R16, R164.reuse, R24, R16 ;  /* 0x00000018a410723c */ /* 0x040fe20000001810 */
[----:B------:R-:W-:Y:S01]  /*31e0*/  IMAD.IADD R135, R0, 0x1, R240 ;  /* 0x0000000100877824 */ /* 0x000fe200078e02f0 */
[----:B------:R-:W-:Y:S04]  /*31f0*/  LDSM.16.M88.4 R64, [R240+0x1800] ;  /* 0x00180000f040783b */ /* 0x000fe80000000200 */
[----:B------:R-:W5:Y:S02]  /*3200*/  LDSM.16.M88.4 R52, [R135] ;  /* 0x000000008734783b */ /* 0x000f640000000200 */
[----:B------:R-:W-:Y:S02]  /*3210*/  HMMA.16816.F32 R28, R164, R36, R4 ;  /* 0x00000024a41c723c */ /* 0x000fe40000001804 */
[----:B------:R-:W-:Y:S04]  /*3220*/  LDSM.16.M88.4 R60, [R135+0x800] ;  /* 0x00080000873c783b */ /* 0x000fe80000000200 */
[----:B------:R-:W-:Y:S02]  /*3230*/  LDSM.16.M88.4 R68, [R135+0x1800] ;  /* 0x001800008744783b */ /* 0x000fe40000000200 */
[----:B----4-:R-:W-:Y:S02]  /*3240*/  HMMA.16816.F32 R8, R160, R22, RZ ;  /* 0x00000016a008723c */ /* 0x010fe400000018ff */
[----:B------:R-:W-:Y:S04]  /*3250*/  LDSM.16.M88.4 R20, [R135+0x1000] ;  /* 0x001000008714783b */ /* 0x000fe80000000200 */
[----:B------:R-:W-:Y:S02]  /*3260*/  LDSM.16.M88.4 R72, [R135+0x4800] ;  /* 0x004800008748783b */ /* 0x000fe40000000200 */
[----:B------:R-:W-:Y:S02]  /*3270*/  HMMA.16816.F32 R32, R164, R26, R12 ;  /* 0x0000001aa420723c */ /* 0x000fe4000000180c */
[----:B------:R-:W0:Y:S06]  /*3280*/  LDGDEPBAR ;  /* 0x00000000000079af */ /* 0x000e2c0000000000 */
[C---:B---3--:R-:W-:Y:S08]  /*3290*/  HMMA.16816.F32 R4, R160.reuse, R44, RZ ;  /* 0x0000002ca004723c */ /* 0x048ff000000018ff */
[----:B------:R-:W-:Y:S01]  /*32a0*/  HMMA.16816.F32 R24, R160, R46, RZ ;  /* 0x0000002ea018723c */ /* 0x000fe200000018ff */
[----:B------:R-:W3:Y:S07]  /*32b0*/  LDSM.16.M88.4 R44, [R2+0x1000] ;  /* 0x00100000022c783b */ /* 0x000eee0000000200 */
[----:B-1----:R-:W-:Y:S08]  /*32c0*/  HMMA.16816.F32 R12, R180, R48, R16 ;  /* 0x00000030b40c723c */ /* 0x002ff00000001810 */
[C---:B------:R-:W-:Y:S01]  /*32d0*/  HMMA.16816.F32 R16, R164.reuse, R38, R8 ;  /* 0x00000026a410723c */ /* 0x040fe20000001808 */
[----:B------:R-:W1:Y:S07]  /*32e0*/  LDSM.16.M88.4 R36, [R134+0x1800] ;  /* 0x001800008624783b */ /* 0x000e6e0000000200 */
[C---:B------:R-:W-:Y:S08]  /*32f0*/  HMMA.16816.F32 R8, R164.reuse, R56, R4 ;  /* 0x00000038a408723c */ /* 0x040ff00000001804 */
[----:B------:R-:W-:Y:S01]  /*3300*/  HMMA.16816.F32 R24, R164, R58, R24 ;  /* 0x0000003aa418723c */ /* 0x000fe20000001818 */
[----:B------:R-:W-:Y:S07]  /*3310*/  LDSM.16.M88.4 R56, [R2+0x1800] ;  /* 0x001800000238783b */ /* 0x000fee0000000200 */
[C---:B------:R-:W-:Y:S01]  /*3320*/  HMMA.16816.F32 R32, R180.reuse, R50, R32 ;  /* 0x00000032b420723c */ /* 0x040fe20000001820 */
[----:B------:R-:W4:Y:S07]  /*3330*/  LDSM.16.M88.4 R48, [R134+0x2000] ;  /* 0x002000008630783b */ /* 0x000f2e0000000200 */
[----:B--2---:R-:W-:Y:S08]  /*3340*/  HMMA.16816.F32 R28, R180, R40, R28 ;  /* 0x00000028b41c723c */ /* 0x004ff0000000181c */
[----:B-----5:R-:W-:Y:S08]  /*3350*/  HMMA.16816.F32 R4, R184, R52, R12 ;  /* 0x00000034b804723c */ /* 0x020ff0000000180c */
[C---:B------:R-:W-:Y:S01]  /*3360*/  HMMA.16816.F32 R12, R180.reuse, R42, R16 ;  /* 0x0000002ab40c723c */ /* 0x040fe20000001810 */
[----:B------:R-:W2:Y:S07]  /*3370*/  LDSM.16.M88.4 R40, [R134+0x2800] ;  /* 0x002800008628783b */ /* 0x000eae0000000200 */
[C---:B---3--:R-:W-:Y:S08]  /*3380*/  HMMA.16816.F32 R8, R180.reuse, R44, R8 ;  /* 0x0000002cb408723c */ /* 0x048ff00000001808 */
[----:B------:R-:W-:Y:S01]  /*3390*/  HMMA.16816.F32 R24, R180, R46, R24 ;  /* 0x0000002eb418723c */ /* 0x000fe20000001818 */
[----:B------:R-:W3:Y:S07]  /*33a0*/  LDSM.16.M88.4 R44, [R240+0x2000] ;  /* 0x00200000f02c783b */ /* 0x000eee0000000200 */
[C---:B------:R-:W-:Y:S01]  /*33b0*/  HMMA.16816.F32 R32, R184.reuse, R54, R32 ;  /* 0x00000036b820723c */ /* 0x040fe20000001820 */
[----:B------:R-:W-:Y:S07]  /*33c0*/  LDSM.16.M88.4 R52, [R2+0x2000] ;  /* 0x002000000234783b */ /* 0x000fee0000000200 */
[----:B------:R-:W-:Y:S08]  /*33d0*/  HMMA.16816.F32 R28, R184, R60, R28 ;  /* 0x0000003cb81c723c */ /* 0x000ff0000000181c */
[----:B-1----:R-:W-:Y:S08]  /*33e0*/  HMMA.16816.F32 R4, R188, R36, R4 ;  /* 0x00000024bc04723c */ /* 0x002ff00000001804 */
[C---:B------:R-:W-:Y:S01]  /*33f0*/  HMMA.16816.F32 R12, R184.reuse, R62, R12 ;  /* 0x0000003eb80c723c */ /* 0x040fe2000000180c */
[----:B------:R-:W-:Y:S07]  /*3400*/  LDSM.16.M88.4 R60, [R134+0x3000] ;  /* 0x00300000863c783b */ /* 0x000fee0000000200 */
[C---:B------:R-:W-:Y:S08]  /*3410*/  HMMA.16816.F32 R16, R184.reuse, R20, R8 ;  /* 0x00000014b810723c */ /* 0x040ff00000001808 */
[----:B------:R-:W-:Y:S08]  /*3420*/  HMMA.16816.F32 R24, R184, R22, R24 ;  /* 0x00000016b818723c */ /* 0x000ff00000001818 */
[C---:B------:R-:W-:Y:S01]  /*3430*/  HMMA.16816.F32 R32, R188.reuse, R38, R32 ;  /* 0x00000026bc20723c */ /* 0x040fe20000001820 */
[----:B------:R-:W1:Y:S07]  /*3440*/  LDSM.16.M88.4 R36, [R240+0x2800] ;  /* 0x00280000f024783b */ /* 0x000e6e0000000200 */
[----:B----4-:R-:W-:Y:S08]  /*3450*/  HMMA.16816.F32 R28, R188, R48, R28 ;  /* 0x00000030bc1c723c */ /* 0x010ff0000000181c */
[----:B------:R-:W-:Y:S08]  /*3460*/  HMMA.16816.F32 R4, R192, R64, R4 ;  /* 0x00000040c004723c */ /* 0x000ff00000001804 */
[C---:B------:R-:W-:Y:S01]  /*3470*/  HMMA.16816.F32 R8, R188.reuse, R50, R12 ;  /* 0x00000032bc08723c */ /* 0x040fe2000000180c */
[----:B------:R-:W-:Y:S07]  /*3480*/  LDSM.16.M88.4 R48, [R135+0x2000] ;  /* 0x002000008730783b */ /* 0x000fee0000000200 */
[C---:B--2---:R-:W-:Y:S08]  /*3490*/  HMMA.16816.F32 R16, R188.reuse, R40, R16 ;  /* 0x00000028bc10723c */ /* 0x044ff00000001810 */
[----:B------:R-:W-:Y:S01]  /*34a0*/  HMMA.16816.F32 R24, R188, R42, R24 ;  /* 0x0000002abc18723c */ /* 0x000fe20000001818 */
[----:B------:R-:W2:Y:S07]  /*34b0*/  LDSM.16.M88.4 R40, [R2+0x2800] ;  /* 0x002800000228783b */ /* 0x000eae0000000200 */
[C---:B------:R-:W-:Y:S01]  /*34c0*/  HMMA.16816.F32 R32, R192.reuse, R66, R32 ;  /* 0x00000042c020723c */ /* 0x040fe20000001820 */
[----:B------:R-:W-:Y:S07]  /*34d0*/  LDSM.16.M88.4 R64, [R2+0x4000] ;  /* 0x004000000240783b */ /* 0x000fee0000000200 */
[----:B---3--:R-:W-:Y:S08]  /*34e0*/  HMMA.16816.F32 R28, R192, R44, R28 ;  /* 0x0000002cc01c723c */ /* 0x008ff0000000181c */
[----:B------:R-:W-:Y:S08]  /*34f0*/  HMMA.16816.F32 R20, R196, R56, R4 ;  /* 0x00000038c414723c */ /* 0x000ff00000001804 */
[C---:B------:R-:W-:Y:S01]  /*3500*/  HMMA.16816.F32 R12, R192.reuse, R46, R8 ;  /* 0x0000002ec00c723c */ /* 0x040fe20000001808 */
[----:B------:R-:W-:Y:S07]  /*3510*/  LDSM.16.M88.4 R44, [R134+0x3800] ;  /* 0x00380000862c783b */ /* 0x000fee0000000200 */
[C---:B-1----:R-:W-:Y:S08]  /*3520*/  HMMA.16816.F32 R8, R192.reuse, R36, R16 ;  /* 0x00000024c008723c */ /* 0x042ff00000001810 */
[----:B------:R-:W-:Y:S01]  /*3530*/  HMMA.16816.F32 R4, R192, R38, R24 ;  /* 0x00000026c004723c */ /* 0x000fe20000001818 */
[----:B------:R-:W1:Y:S07]  /*3540*/  LDSM.16.M88.4 R36, [R135+0x2800] ;  /* 0x002800008724783b */ /* 0x000e6e0000000200 */
[C---:B------:R-:W-:Y:S01]  /*3550*/  HMMA.16816.F32 R32, R196.reuse, R58, R32 ;  /* 0x0000003ac420723c */ /* 0x040fe20000001820 */
[----:B------:R-:W-:Y:S07]  /*3560*/  LDSM.16.M88.4 R56, [R2+0x3000] ;  /* 0x003000000238783b */ /* 0x000fee0000000200 */
[----:B------:R-:W-:Y:S08]  /*3570*/  HMMA.16816.F32 R28, R196, R52, R28 ;  /* 0x00000034c41c723c */ /* 0x000ff0000000181c */
[----:B------:R-:W-:Y:S08]  /*3580*/  HMMA.16816.F32 R20, R200, R68, R20 ;  /* 0x00000044c814723c */ /* 0x000ff00000001814 */
[C---:B------:R-:W-:Y:S01]  /*3590*/  HMMA.16816.F32 R24, R196.reuse, R54, R12 ;  /* 0x00000036c418723c */ /* 0x040fe2000000180c */
[----:B------:R-:W3:Y:S07]  /*35a0*/  LDSM.16.M88.4 R52, [R240+0x3000] ;  /* 0x00300000f034783b */ /* 0x000eee0000000200 */
[C---:B--2---:R-:W-:Y:S08]  /*35b0*/  HMMA.16816.F32 R16, R196.reuse, R40, R8 ;  /* 0x00000028c410723c */ /* 0x044ff00000001808 */
[----:B------:R-:W-:Y:S01]  /*35c0*/  HMMA.16816.F32 R8, R196, R42, R4 ;  /* 0x0000002ac408723c */ /* 0x000fe20000001804 */
[----:B------:R-:W-:Y:S07]  /*35d0*/  LDSM.16.M88.4 R40, [R134+0x4000] ;  /* 0x004000008628783b */ /* 0x000fee0000000200 */
[C---:B------:R-:W-:Y:S01]  /*35e0*/  HMMA.16816.F32 R4, R200.reuse, R70, R32 ;  /* 0x00000046c804723c */ /* 0x040fe20000001820 */
[----:B------:R-:W-:Y:S07]  /*35f0*/  LDSM.16.M88.4 R68, [R2+0x4800] ;  /* 0x004800000244783b */ /* 0x000fee0000000200 */
[----:B------:R-:W-:Y:S08]  /*3600*/  HMMA.16816.F32 R12, R200, R48, R28 ;  /* 0x00000030c80c723c */ /* 0x000ff0000000181c */
[C---:B------:R-:W-:Y:S08]  /*3610*/  HMMA.16816.F32 R20, R204.reuse, R60, R20 ;  /* 0x0000003ccc14723c */ /* 0x040ff00000001814 */
[----:B------:R-:W-:Y:S01]  /*3620*/  HMMA.16816.F32 R4, R204, R62, R4 ;  /* 0x0000003ecc04723c */ /* 0x000fe20000001804 */
[----:B------:R-:W-:Y:S07]  /*3630*/  LDSM.16.M88.4 R60, [R240+0x5000] ;  /* 0x00500000f03c783b */ /* 0x000fee0000000200 */
[C---:B------:R-:W-:Y:S01]  /*3640*/  HMMA.16816.F32 R32, R200.reuse, R50, R24 ;  /* 0x00000032c820723c */ /* 0x040fe20000001818 */
[----:B------:R-:W2:Y:S04]  /*3650*/  LDSM.16.M88.4 R24, [R240+0x3800] ;  /* 0x00380000f018783b */ /* 0x000ea80000000200 */
[----:B------:R-:W-:Y:S03]  /*3660*/  LDSM.16.M88.4 R48, [R240+0x4000] ;  /* 0x00400000f030783b */ /* 0x000fe60000000200 */
[----:B-1----:R-:W-:Y:S08]  /*3670*/  HMMA.16816.F32 R28, R200, R36, R16 ;  /* 0x00000024c81c723c */ /* 0x002ff00000001810 */
[----:B------:R-:W-:Y:S08]  /*3680*/  HMMA.16816.F32 R16, R204, R44, R12 ;  /* 0x0000002ccc10723c */ /* 0x000ff0000000180c */
[C---:B---3--:R-:W-:Y:S01]  /*3690*/  HMMA.16816.F32 R12, R208.reuse, R52, R20 ;  /* 0x00000034d00c723c */ /* 0x048fe20000001814 */
[----:B------:R-:W1:Y:S07]  /*36a0*/  LDSM.16.M88.4 R20, [R135+0x3000] ;  /* 0x003000008714783b */ /* 0x000e6e0000000200 */
[----:B------:R-:W-:Y:S01]  /*36b0*/  HMMA.16816.F32 R4, R208, R54, R4 ;  /* 0x00000036d004723c */ /* 0x000fe20000001804 */
[----:B------:R-:W3:Y:S07]  /*36c0*/  LDSM.16.M88.4 R52, [R2+0x3800] ;  /* 0x003800000234783b */ /* 0x000eee0000000200 */
[----:B------:R-:W-:Y:S08]  /*36d0*/  HMMA.16816.F32 R36, R200, R38, R8 ;  /* 0x00000026c824723c */ /* 0x000ff00000001808 */
[----:B------:R-:W-:Y:S01]  /*36e0*/  HMMA.16816.F32 R8, R204, R46, R32 ;  /* 0x0000002ecc08723c */ /* 0x000fe20000001820 */
[----:B------:R-:W4:Y:S04]  /*36f0*/  LDSM.16.M88.4 R44, [R134+0x4800] ;  /* 0x00480000862c783b */ /* 0x000f280000000200 */
[----:B------:R-:W-:Y:S03]  /*3700*/  LDSM.16.M88.4 R32, [R240+0x4800] ;  /* 0x00480000f020783b */ /* 0x000fe60000000200 */
[----:B------:R-:W-:Y:S08]  /*3710*/  HMMA.16816.F32 R12, R212, R56, R12 ;  /* 0x00000038d40c723c */ /* 0x000ff0000000180c */
[----:B--2---:R-:W-:Y:S08]  /*3720*/  HMMA.16816.F32 R16, R208, R24, R16 ;  /* 0x00000018d010723c */ /* 0x004ff00000001810 */
[----:B------:R-:W-:Y:S01]  /*3730*/  HMMA.16816.F32 R4, R212, R58, R4 ;  /* 0x0000003ad404723c */ /* 0x000fe20000001804 */
[----:B------:R-:W-:Y:S07]  /*3740*/  LDSM.16.M88.4 R56, [R134+0x5800] ;  /* 0x005800008638783b */ /* 0x000fee0000000200 */
[----:B------:R-:W-:Y:S01]  /*3750*/  HMMA.16816.F32 R8, R208, R26, R8 ;  /* 0x0000001ad008723c */ /* 0x000fe20000001808 */
[----:B------:R-:W2:Y:S07]  /*3760*/  LDSM.16.M88.4 R24, [R135+0x3800] ;  /* 0x003800008718783b */ /* 0x000eae0000000200 */
[----:B-1----:R-:W-:Y:S08]  /*3770*/  HMMA.16816.F32 R12, R216, R20, R12 ;  /* 0x00000014d80c723c */ /* 0x002ff0000000180c */
[C---:B------:R-:W-:Y:S08]  /*3780*/  HMMA.16816.F32 R28, R204.reuse, R40, R28 ;  /* 0x00000028cc1c723c */ /* 0x040ff0000000181c */
[----:B------:R-:W-:Y:S01]  /*3790*/  HMMA.16816.F32 R40, R204, R42, R36 ;  /* 0x0000002acc28723c */ /* 0x000fe20000001824 */
[----:B------:R-:W1:Y:S07]  /*37a0*/  LDSM.16.M88.4 R36, [R134+0x5000] ;  /* 0x005000008624783b */ /* 0x000e6e0000000200 */
[----:B---3--:R-:W-:Y:S08]  /*37b0*/  HMMA.16816.F32 R16, R212, R52, R16 ;  /* 0x00000034d410723c */ /* 0x008ff00000001810 */
[----:B------:R-:W-:Y:S08]  /*37c0*/  HMMA.16816.F32 R4, R216, R22, R4 ;  /* 0x00000016d804723c */ /* 0x000ff00000001804 */
[----:B----4-:R-:W-:Y:S08]  /*37d0*/  HMMA.16816.F32 R12, R220, R44, R12 ;  /* 0x0000002cdc0c723c */ /* 0x010ff0000000180c */
[----:B------:R-:W-:Y:S08]  /*37e0*/  HMMA.16816.F32 R28, R208, R48, R28 ;  /* 0x00000030d01c723c */ /* 0x000ff0000000181c */
[----:B------:R-:W-:Y:S01]  /*37f0*/  HMMA.16816.F32 R20, R212, R54, R8 ;  /* 0x00000036d414723c */ /* 0x000fe20000001808 */
[----:B------:R-:W-:Y:S07]  /*3800*/  LDSM.16.M88.4 R52, [R2+0x5000] ;  /* 0x005000000234783b */ /* 0x000fee0000000200 */
[----:B------:R-:W-:Y:S01]  /*3810*/  HMMA.16816.F32 R40, R208, R50, R40 ;  /* 0x00000032d028723c */ /* 0x000fe20000001828 */
[----:B------:R-:W3:Y:S07]  /*3820*/  LDSM.16.M88.4 R48, [R135+0x4000] ;  /* 0x004000008730783b */ /* 0x000eee0000000200 */
[----:B--2---:R-:W-:Y:S08]  /*3830*/  HMMA.16816.F32 R16, R216, R24, R16 ;  /* 0x00000018d810723c */ /* 0x004ff00000001810 */
[----:B------:R-:W-:Y:S01]  /*3840*/  HMMA.16816.F32 R8, R220, R46, R4 ;  /* 0x0000002edc08723c */ /* 0x000fe20000001804 */
[----:B------:R-:W2:Y:S07]  /*3850*/  LDSM.16.M88.4 R44, [R240+0x5800] ;  /* 0x00580000f02c783b */ /* 0x000eae0000000200 */
[----:B------:R-:W-:Y:S08]  /*3860*/  HMMA.16816.F32 R4, R224, R32, R12 ;  /* 0x00000020e004723c */ /* 0x000ff0000000180c */
[----:B------:R-:W-:Y:S08]  /*3870*/  HMMA.16816.F32 R28, R212, R64, R28 ;  /* 0x00000040d41c723c */ /* 0x000ff0000000181c */
[----:B------:R-:W-:Y:S08]  /*3880*/  HMMA.16816.F32 R20, R216, R26, R20 ;  /* 0x0000001ad814723c */ /* 0x000ff00000001814 */
[----:B-1----:R-:W-:Y:S08]  /*3890*/  HMMA.16816.F32 R16, R220, R36, R16 ;  /* 0x00000024dc10723c */ /* 0x002ff00000001810 */
[----:B------:R-:W-:Y:S08]  /*38a0*/  HMMA.16816.F32 R12, R224, R34, R8 ;  /* 0x00000022e00c723c */ /* 0x000ff00000001808 */
[----:B------:R-:W-:Y:S01]  /*38b0*/  HMMA.16816.F32 R8, R212, R66, R40 ;  /* 0x00000042d408723c */ /* 0x000fe20000001828 */
[----:B------:R-:W1:Y:S07]  /*38c0*/  LDSM.16.M88.4 R40, [R135+0x5000] ;  /* 0x005000008728783b */ /* 0x000e6e0000000200 */
[----:B------:R-:W-:Y:S08]  /*38d0*/  HMMA.16816.F32 R4, R228, R68, R4 ;  /* 0x00000044e404723c */ /* 0x000ff00000001804 */
[----:B---3--:R-:W-:Y:S08]  /*38e0*/  HMMA.16816.F32 R28, R216, R48, R28 ;  /* 0x00000030d81c723c */ /* 0x008ff0000000181c */
[----:B------:R-:W-:Y:S01]  /*38f0*/  HMMA.16816.F32 R24, R220, R38, R20 ;  /* 0x00000026dc18723c */ /* 0x000fe20000001814 */
[----:B------:R-:W3:Y:S07]  /*3900*/  LDSM.16.M88.4 R36, [R2+0x5800] ;  /* 0x005800000224783b */ /* 0x000eee0000000200 */
[----:B------:R-:W-:Y:S08]  /*3910*/  HMMA.16816.F32 R20, R224, R60, R16 ;  /* 0x0000003ce014723c */ /* 0x000ff00000001810 */
[----:B------:R-:W-:Y:S08]  /*3920*/  HMMA.16816.F32 R12, R228, R70, R12 ;  /* 0x00000046e40c723c */ /* 0x000ff0000000180c */
[----:B------:R-:W-:Y:S08]  /*3930*/  HMMA.16816.F32 R8, R216, R50, R8 ;  /* 0x00000032d808723c */ /* 0x000ff00000001808 */
[----:B------:R-:W-:Y:S08]  /*3940*/  HMMA.16816.F32 R32, R232, R72, R4 ;  /* 0x00000048e820723c */ /* 0x000ff00000001804 */
[----:B------:R-:W-:Y:S08]  /*3950*/  HMMA.16816.F32 R4, R220, R56, R28 ;  /* 0x00000038dc04723c */ /* 0x000ff0000000181c */
[----:B------:R-:W-:Y:S01]  /*3960*/  HMMA.16816.F32 R16, R224, R62, R24 ;  /* 0x0000003ee010723c */ /* 0x000fe20000001818 */
[----:B------:R-:W4:Y:S01]  /*3970*/  LDSM.16.M88.4 R24, [R135+0x5800] ;  /* 0x005800008718783b */ /* 0x000f220000000200 */
[----:B------:R-:W-:Y:S01]  /*3980*/  ISETP.GT.AND P0, PT, R77, R249, PT ;  /* 0x000000f94d00720c */ /* 0x000fe20003f04270 */
[----:B------:R-:W-:-:S05]  /*3990*/  DEPBAR.LE SB0, 0x0 ;  /* 0x000080000000791a */ /* 0x000fca0000000000 */
[----:B------:R-:W-:Y:S08]  /*39a0*/  HMMA.16816.F32 R20, R228, R52, R20 ;  /* 0x00000034e414723c */ /* 0x000ff00000001814 */
[----:B------:R-:W-:Y:S01]  /*39b0*/  HMMA.16816.F32 R28, R232, R74, R12 ;  /* 0x0000004ae81c723c */ /* 0x000fe2000000180c */
[----:B------:R-:W-:-:S07]  /*39c0*/  FMUL.FTZ R0, R33, c[0x0][0x320] ;  /* 0x0000c80021007a20 */ /* 0x000fce0000410000 */
[----:B------:R-:W-:Y:S01]  /*39d0*/  HMMA.16816.F32 R12, R220, R58, R8 ;  /* 0x0000003adc0c723c */ /* 0x000fe20000001808 */
[----:B------:R5:W1:Y:S07]  /*39e0*/  MUFU.TANH R48, R0 ;  /* 0x0000000000307308 */ /* 0x000a6e0000002400 */
[----:B--2---:R-:W-:Y:S01]  /*39f0*/  HMMA.16816.F32 R8, R224, R44, R4 ;  /* 0x0000002ce008723c */ /* 0x004fe20000001804 */
[----:B-----5:R-:W-:-:S07]  /*3a00*/  FMUL.FTZ R0, R34, c[0x0][0x320] ;  /* 0x0000c80022007a20 */ /* 0x020fce0000410000 */
[----:B------:R-:W-:Y:S01]  /*3a10*/  HMMA.16816.F32 R4, R228, R54, R16 ;  /* 0x00000036e404723c */ /* 0x000fe20000001810 */
[----:B------:R2:W2:Y:S07]  /*3a20*/  MUFU.TANH R45, R0 ;  /* 0x00000000002d7308 */ /* 0x0004ae0000002400 */
[----:B-1----:R-:W-:Y:S01]  /*3a30*/  HMMA.16816.F32 R20, R232, R40, R20 ;  /* 0x00000028e814723c */ /* 0x002fe20000001814 */
[----:B--2---:R-:W-:-:S04]  /*3a40*/  FMUL.FTZ R0, R35, c[0x0][0x320] ;  /* 0x0000c80023007a20 */ /* 0x004fc80000410000 */
[----:B------:R1:W2:Y:S03]  /*3a50*/  MUFU.TANH R44, R0 ;  /* 0x00000000002c7308 */ /* 0x0002a60000002400 */
[----:B------:R-:W-:Y:S01]  /*3a60*/  HMMA.16816.F32 R16, R224, R46, R12 ;  /* 0x0000002ee010723c */ /* 0x000fe2000000180c */
[----:B-1----:R-:W-:-:S04]  /*3a70*/  FMUL.FTZ R0, R28, c[0x0][0x320] ;  /* 0x0000c8001c007a20 */ /* 0x002fc80000410000 */
[----:B------:R1:W1:Y:S03]  /*3a80*/  MUFU.TANH R34, R0 ;  /* 0x0000000000227308 */ /* 0x0002660000002400 */
[----:B---3--:R-:W-:Y:S01]  /*3a90*/  HMMA.16816.F32 R12, R228, R36, R8 ;  /* 0x00000024e40c723c */ /* 0x008fe20000001808 */
[----:B-1----:R-:W-:-:S04]  /*3aa0*/  FMUL.FTZ R0, R29, c[0x0][0x320] ;  /* 0x0000c8001d007a20 */ /* 0x002fc80000410000 */
[----:B------:R1:W3:Y:S03]  /*3ab0*/  MUFU.TANH R40, R0 ;  /* 0x0000000000287308 */ /* 0x0002e60000002400 */
[----:B------:R-:W-:Y:S01]  /*3ac0*/  HMMA.16816.F32 R4, R232, R42, R4 ;  /* 0x0000002ae804723c */ /* 0x000fe20000001804 */
[----:B-1----:R-:W-:-:S04]  /*3ad0*/  FMUL.FTZ R0, R30, c[0x0][0x320] ;  /* 0x0000c8001e007a20 */ /* 0x002fc80000410000 */
[----:B------:R1:W1:Y:S01]  /*3ae0*/  MUFU.TANH R41, R0 ;  /* 0x0000000000297308 */ /* 0x0002620000002400 */
[----:B------:R-:W-:Y:S02]  /*3af0*/  FMUL.FTZ R32, R32, c[0x0][0x320] ;  /* 0x0000c80020207a20 */ /* 0x000fe40000410000 */
[----:B-1----:R-:W-:-:S05]  /*3b00*/  FMUL.FTZ R0, R31, c[0x0][0x320] ;  /* 0x0000c8001f007a20 */ /* 0x002fca0000410000 */
[----:B------:R1:W1:Y:S01]  /*3b10*/  MUFU.TANH R35, R0 ;  /* 0x0000000000237308 */ /* 0x0002620000002400 */
[----:B------:R-:W-:Y:S01]  /*3b20*/  HMMA.16816.F32 R8, R228, R38, R16 ;  /* 0x00000026e408723c */ /* 0x000fe20000001810 */
[----:B-1----:R-:W-:-:S06]  /*3b30*/  FMUL.FTZ R0, R20, c[0x0][0x320] ;  /* 0x0000c80014007a20 */ /* 0x002fcc0000410000 */
[----:B------:R1:W1:Y:S01]  /*3b40*/  MUFU.TANH R28, R0 ;  /* 0x00000000001c7308 */ /* 0x0002620000002400 */
[----:B----4-:R-:W-:Y:S07]  /*3b50*/  HMMA.16816.F32 R12, R232, R24, R12 ;  /* 0x00000018e80c723c */ /* 0x010fee000000180c */
[----:B------:R-:W4:Y:S01]  /*3b60*/  MUFU.TANH R49, R32 ;  /* 0x0000002000317308 */ /* 0x000f220000002400 */
[----:B-1----:R-:W-:-:S07]  /*3b70*/  FMUL.FTZ R0, R21, c[0x0][0x320] ;  /* 0x0000c80015007a20 */ /* 0x002fce0000410000 */
[----:B------:R1:W1:Y:S02]  /*3b80*/  MUFU.TANH R29, R0 ;  /* 0x00000000001d7308 */ /* 0x0002640000002400 */
[----:B-1----:R-:W-:-:S06]  /*3b90*/  FMUL.FTZ R0, R22, c[0x0][0x320] ;  /* 0x0000c80016007a20 */ /* 0x002fcc0000410000 */
        /* <DEDUP_REMOVED lines=9> */
[----:B-1----:R-:W-:Y:S02]  /*3c30*/  FMUL.FTZ R0, R7, c[0x0][0x320] ;  /* 0x0000c80007007a20 */ /* 0x002fe40000410000 */
[----:B------:R-:W-:Y:S04]  /*3c40*/  HMMA.16816.F32 R4, R232, R26, R8 ;  /* 0x0000001ae804723c */ /* 0x000fe80000001808 */
        /* <DEDUP_REMOVED lines=14> */
[----:B------:R1:W1:Y:S01]  /*3d30*/  MUFU.TANH R22, R0 ;  /* 0x0000000000167308 */ /* 0x0002620000002400 */
[----:B------:R-:W-:Y:S01]  /*3d40*/  BSSY B0, `(.L_x_28) ;  /* 0x000002b000007945 */ /* 0x000fe20003800000 */
[----:B-1----:R-:W-:-:S06]  /*3d50*/  FMUL.FTZ R0, R7, c[0x0][0x320] ;  /* 0x0000c80007007a20 */ /* 0x002fcc0000410000 */
[----:B------:R1:W1:Y:S01]  /*3d60*/  MUFU.TANH R23, R0 ;  /* 0x0000000000177308 */ /* 0x0002620000002400 */
[----:B------:R-:W-:Y:S06]  /*3d70*/  BAR.SYNC.DEFER_BLOCKING 0x0 ;  /* 0x0000000000007b1d */ /* 0x000fec0000010000 */
[----:B------:R-:W-:Y:S05]  /*3d80*/  @!P0 BRA `(.L_x_29) ;  /* 0x0000026000008947 */ /* 0x000fea0003800000 */
[----:B--234-:R-:W-:Y:S02]  /*3d90*/  IADD3 R3, -R131, 0x30, RZ ;  /* 0x0000003083037810 */ /* 0x01cfe40007ffe1ff */
[----:B-1----:R-:W-:Y:S02]  /*3da0*/  IADD3 R0, R246, -0x2, RZ ;  /* 0xfffffffef6007810 */ /* 0x002fe40007ffe0ff */
[----:B------:R-:W-:-:S02]  /*3db0*/  ISETP.GE.AND P0, PT, R3, 0x21, PT ;  /* 0x000000210300780c */ /* 0x000fc40003f06270 */
[----:B------:R-:W-:Y:S02]  /*3dc0*/  SHF.R.S32.HI R2, RZ, 0x1f, R0 ;  /* 0x0000001fff027819 */ /* 0x000fe40000011400 */
[----:B------:R-:W-:Y:S02]  /*3dd0*/  ISETP.GE.AND P1, PT, R3, 0x1, PT ;  /* 0x000000010300780c */ /* 0x000fe40003f26270 */
[----:B------:R-:W-:Y:S01]  /*3de0*/  ISETP.GE.AND P5, PT, R250, c[0x0][0x1d4], PT ;  /* 0x00007500fa007a0c */ /* 0x000fe20003fa6270 */
[----:B------:R-:W-:Y:S01]  /*3df0*/  IMAD R2, R2, c[0x0][0x1e0], RZ ;  /* 0x0000780002027a24 */ /* 0x000fe200078e02ff */
[----:B------:R-:W-:Y:S02]  /*3e00*/  ISETP.GE.AND P3, PT, R252, c[0x0][0x1d4], PT ;  /* 0x00007500fc007a0c */ /* 0x000fe40003f66270 */
[----:B------:R-:W-:Y:S01]  /*3e10*/  ISETP.GE.AND P4, PT, R130, c[0x0][0x1d4], PT ;  /* 0x0000750082007a0c */ /* 0x000fe20003f86270 */
[----:B------:R-:W-:Y:S02]  /*3e20*/  IMAD R4, R0, c[0x0][0x1e4], R2 ;  /* 0x0000790000047a24 */ /* 0x000fe400078e0202 */
[----:B------:R-:W-:-:S02]  /*3e30*/  @P0 IMAD.MOV.U32 R5, RZ, RZ, c[0x0][0x1e0] ;  /* 0x00007800ff050624 */ /* 0x000fc400078e00ff */
[----:B------:R-:W-:Y:S02]  /*3e40*/  @P0 IMAD.MOV.U32 R6, RZ, RZ, 0x5 ;  /* 0x00000005ff060424 */ /* 0x000fe400078e00ff */
[----:B------:R-:W-:-:S03]  /*3e50*/  @P0 IMAD.SHL.U32 R2, R5, 0x20, RZ ;  /* 0x0000002005020824 */ /* 0x000fc600078e00ff */
[----:B------:R-:W-:Y:S01]  /*3e60*/  @P0 SHF.L.U64.HI R3, R5, R6, c[0x0][0x1e4] ;  /* 0x0000790005030619 */ /* 0x000fe20000010206 */
[----:B------:R-:W-:-:S04]  /*3e70*/  IMAD.WIDE.U32 R6, R0, c[0x0][0x1e0], RZ ;  /* 0x0000780000067a25 */ /* 0x000fc800078e00ff */
[----:B------:R-:W-:Y:S02]  /*3e80*/  IMAD.IADD R0, R7, 0x1, R4 ;  /* 0x0000000107007824 */ /* 0x000fe400078e0204 */
[----:B------:R-:W-:-:S04]  /*3e90*/  @P0 IMAD.WIDE.U32 R4, R6, 0x30, R2 ;  /* 0x0000003006040825 */ /* 0x000fc800078e0002 */
[----:B------:R-:W-:Y:S01]  /*3ea0*/  @P1 IMAD.WIDE.U32 R2, R6, 0x30, R78 ;  /* 0x0000003006021825 */ /* 0x000fe200078e004e */
[----:B------:R-:W-:-:S03]  /*3eb0*/  @P0 IADD3 R6, P2, R80, R4, RZ ;  /* 0x0000000450060210 */ /* 0x000fc60007f5e0ff */
[C---:B------:R-:W-:Y:S02]  /*3ec0*/  @P0 IMAD R7, R0.reuse, 0x30, RZ ;  /* 0x0000003000070824 */ /* 0x040fe400078e02ff */
[----:B------:R-:W-:-:S03]  /*3ed0*/  @P1 IMAD R0, R0, 0x30, RZ ;  /* 0x0000003000001824 */ /* 0x000fc600078e02ff */
[----:B------:R-:W-:Y:S01]  /*3ee0*/  @P0 IADD3.X R7, R79, R7, R5, P2, !PT ;  /* 0x000000074f070210 */ /* 0x000fe200017fe405 */
[----:B------:R-:W-:Y:S01]  /*3ef0*/  @P1 IMAD.IADD R0, R3, 0x1, R0 ;  /* 0x0000000103001824 */ /* 0x000fe200078e0200 */
[----:B------:R-:W-:-:S04]  /*3f00*/  @P1 LEA R4, P2, R2, c[0x0][0x1c8], 0x1 ;  /* 0x0000720002041a11 */ /* 0x000fc800078408ff */
[----:B------:R-:W-:Y:S02]  /*3f10*/  @P1 LEA.HI.X R5, R2, c[0x0][0x1cc], R0, 0x1, P2 ;  /* 0x0000730002051a11 */ /* 0x000fe400010f0c00 */
[----:B------:R-:W-:-:S03]  /*3f20*/  @P0 LEA R2, P2, R6, c[0x0][0x1c8], 0x1 ;  /* 0x0000720006020a11 */ /* 0x000fc600078408ff */
[----:B------:R-:W-:Y:S01]  /*3f30*/  @!PT LDS RZ, [RZ] ;  /* 0x00000000fffff984 */ /* 0x000fe20000000800 */
[----:B------:R-:W-:Y:S01]  /*3f40*/  @!PT LDS RZ, [RZ] ;  /* 0x00000000fffff984 */ /* 0x000fe20000000800 */
[----:B------:R-:W-:Y:S01]  /*3f50*/  @!PT LDS RZ, [RZ] ;  /* 0x00000000fffff984 */ /* 0x000fe20000000800 */
[----:B------:R1:W-:Y:S01]  /*3f60*/  @P1 LDGSTS.E.BYPASS.LTC128B.128 [R248+0x14080], [R4.64], !P5 ;  /* 0x1408000004f81fae */ /* 0x0003e2000e901d46 */
[----:B------:R-:W-:-:S03]  /*3f70*/  @P0 LEA.HI.X R3, R6, c[0x0][0x1cc], R7, 0x1, P2 ;  /* 0x0000730006030a11 */ /* 0x000fc600010f0c07 */
[----:B------:R1:W-:Y:S04]  /*3f80*/  @P1 LDGSTS.E.BYPASS.LTC128B.128 [R248+0x15880], [R4.64+0x80], !P3 ;  /* 0x1588008004f81fae */ /* 0x0003e8000d901d46 */
[----:B------:R1:W-:Y:S04]  /*3f90*/  @P1 LDGSTS.E.BYPASS.LTC128B.128 [R248+0x17080], [R4.64+0x100], !P4 ;  /* 0x1708010004f81fae */ /* 0x0003e8000e101d46 */
[----:B------:R1:W-:Y:S04]  /*3fa0*/  @P1 LDGSTS.E.BYPASS.LTC128B.128 [R248+0x18880], [R4.64+0x180], !P6 ;  /* 0x1888018004f81fae */ /* 0x0003e8000f101d46 */
[----:B------:R1:W-:Y:S04]  /*3fb0*/  @P0 LDGSTS.E.BYPASS.LTC128B.128 [R248+0x15080], [R2.64], !P5 ;  /* 0x1508000002f80fae */ /* 0x0003e8000e901d46 */
[----:B------:R1:W-:Y:S04]  /*3fc0*/  @P0 LDGSTS.E.BYPASS.LTC128B.128 [R248+0x16880], [R2.64+0x80], !P3 ;  /* 0x1688008002f80fae */ /* 0x0003e8000d901d46 */
[----:B------:R1:W-:Y:S04]  /*3fd0*/  @P0 LDGSTS.E.BYPASS.LTC128B.128 [R248+0x18080], [R2.64+0x100], !P4 ;  /* 0x1808010002f80fae */ /* 0x0003e8000e101d46 */
[----:B------:R1:W-:Y:S02]  /*3fe0*/  @P0 LDGSTS.E.BYPASS.LTC128B.128 [R248+0x19880], [R2.64+0x180], !P6 ;  /* 0x1988018002f80fae */ /* 0x0003e4000f101d46 */
.L_x_29:
[----:B--234-:R-:W-:Y:S05]  /*3ff0*/  BSYNC B0 ;  /* 0x0000000000007941 */ /* 0x01cfea0003800000 */
.L_x_28:
[----:B-1----:R-:W2:Y:S04]  /*4000*/  LDL R0, [R1+0x44] ;  /* 0x0000440001007983 */ /* 0x002ea80000100800 */
[----:B------:R-:W-:Y:S04]  /*4010*/  LDSM.16.MT88.4 R64, [R237+0x800] ;  /* 0x00080000ed40783b */ /* 0x000fe80000004200 */
[----:B------:R-:W-:Y:S04]  /*4020*/  LDSM.16.MT88.4 R56, [R236+0x2000] ;  /* 0x00200000ec38783b */ /* 0x000fe80000004200 */
[----:B------:R-:W-:Y:S04]  /*4030*/  LDSM.16.MT88.4 R84, [R238+0x2000] ;  /* 0x00200000ee54783b */ /* 0x000fe80000004200 */
[----:B------:R-:W-:Y:S04]  /*4040*/  LDSM.16.MT88.4 R72, [R238+0x800] ;  /* 0x00080000ee48783b */ /* 0x000fe80000004200 */
[----:B------:R-:W-:Y:S04]  /*4050*/  LDSM.16.MT88.4 R60, [R239+0x800] ;  /* 0x00080000ef3c783b */ /* 0x000fe80000004200 */
[----:B------:R-:W-:Y:S04]  /*4060*/  LDSM.16.MT88.4 R68, [R239+0x1800] ;  /* 0x00180000ef44783b */ /* 0x000fe80000004200 */
[----:B------:R-:W-:Y:S04]  /*4070*/  STL [R1+0xb8], R162 ;  /* 0x0000b8a201007387 */ /* 0x000fe80000100800 */
[----:B------:R-:W-:Y:S04]  /*4080*/  STL [R1+0xb4], R161 ;  /* 0x0000b4a101007387 */ /* 0x000fe80000100800 */
[----:B------:R-:W-:Y:S04]  /*4090*/  STL [R1+0xb0], R160 ;  /* 0x0000b0a001007387 */ /* 0x000fe80000100800 */
[----:B------:R-:W-:Y:S04]  /*40a0*/  STL [R1+0xac], R135 ;  /* 0x0000ac8701007387 */ /* 0x000fe80000100800 */
[----:B------:R-:W-:Y:S04]  /*40b0*/  STL [R1+0xa8], R134 ;  /* 0x0000a88601007387 */ /* 0x000fe80000100800 */
[----:B------:R-:W0:Y:S01]  /*40c0*/  LDGDEPBAR ;  /* 0x00000000000079af */ /* 0x000e220000000000 */
[----:B--2---:R-:W-:-:S03]  /*40d0*/  IMAD.IADD R0, R76, 0x1, -R0 ;  /* 0x000000014c007824 */ /* 0x004fc600078e0a00 */
[----:B------:R-:W-:Y:S02]  /*40e0*/  LDSM.16.MT88.4 R76, [R238+0x1800] ;  /* 0x00180000ee4c783b */ /* 0x000fe40000004200 */
[C---:B------:R-:W-:Y:S02]  /*40f0*/  ISETP.GT.AND P2, PT, R0.reuse, RZ, PT ;  /* 0x000000ff0000720c */ /* 0x040fe40003f44270 */
[C---:B------:R-:W-:Y:S02]  /*4100*/  ISETP.GT.AND P1, PT, R0.reuse, 0x1, PT ;  /* 0x000000010000780c */ /* 0x040fe40003f24270 */
[----:B------:R-:W-:Y:S02]  /*4110*/  ISETP.GT.AND P0, PT, R0, 0x8, PT ;  /* 0x000000080000780c */ /* 0x000fe40003f04270 */
[----:B------:R-:W-:Y:S02]  /*4120*/  FSEL R8, R49, -INF , P2 ;  /* 0xff80000031087808 */ /* 0x000fe40001000000 */
[----:B------:R-:W-:-:S02]  /*4130*/  FSEL R7, R48, -INF , P1 ;  /* 0xff80000030077808 */ /* 0x000fc40000800000 */
[----:B------:R-:W-:Y:S01]  /*4140*/  ISETP.GT.AND P4, PT, R0, 0x9, PT ;  /* 0x000000090000780c */ /* 0x000fe20003f84270 */
[----:B------:R-:W-:Y:S01]  /*4150*/  LDSM.16.MT88.4 R48, [R236+0x1800] ;  /* 0x00180000ec30783b */ /* 0x000fe20000004200 */
[----:B------:R-:W-:Y:S02]  /*4160*/  FSEL R6, R34, -INF , P0 ;  /* 0xff80000022067808 */ /* 0x000fe40000000000 */
[----:B------:R-:W-:Y:S02]  /*4170*/  FMNMX.FTZ R2, R8, R7, !PT ;  /* 0x0000000708027209 */ /* 0x000fe40007810000 */
[----:B------:R-:W-:Y:S02]  /*4180*/  ISETP.GT.AND P6, PT, R0, 0x10, PT ;  /* 0x000000100000780c */ /* 0x000fe40003fc4270 */
[----:B------:R-:W-:Y:S02]  /*4190*/  FSEL R5, R40, -INF , P4 ;  /* 0xff80000028057808 */ /* 0x000fe40002000000 */
[----:B------:R-:W-:-:S02]  /*41a0*/  FMNMX.FTZ R2, R6, R2, !PT ;  /* 0x0000000206027209 */ /* 0x000fc40007810000 */
[----:B------:R-:W-:Y:S02]  /*41b0*/  ISETP.GT.AND P5, PT, R0, 0x11, PT ;  /* 0x000000110000780c */ /* 0x000fe40003fa4270 */
        /* <DEDUP_REMOVED lines=11> */
[----:B------:R-:W-:Y:S02]  /*4270*/  FSEL R18, R45, -INF , P2 ;  /* 0xff8000002d127808 */ /* 0x000fe40001000000 */
[----:B------:R-:W-:Y:S02]  /*4280*/  ISETP.GT.AND P2, PT, R0, 0x21, PT ;  /* 0x000000210000780c */ /* 0x000fe40003f44270 */
[----:B------:R-:W-:Y:S02]  /*4290*/  FSEL R107, R19, -INF , P3 ;  /* 0xff800000136b7808 */ /* 0x000fe40001800000 */
[----:B------:R-:W-:Y:S02]  /*42a0*/  FMNMX.FTZ R2, R13, R2, !PT ;  /* 0x000000020d027209 */ /* 0x000fe40007810000 */
[----:B------:R-:W-:Y:S02]  /*42b0*/  FSEL R17, R44, -INF , P1 ;  /* 0xff8000002c117808 */ /* 0x000fe40000800000 */
[----:B------:R-:W-:Y:S01]  /*42c0*/  ISETP.GT.AND P1, PT, R0, 0x28, PT ;  /* 0x000000280000780c */ /* 0x000fe20003f24270 */
[----:B------:R-:W-:Y:S01]  /*42d0*/  LDSM.16.MT88.4 R44, [R241] ;  /* 0x00000000f12c783b */ /* 0x000fe20000004200 */
[----:B------:R-:W-:-:S02]  /*42e0*/  FSEL R106, R20, -INF , P2 ;  /* 0xff800000146a7808 */ /* 0x000fc40001000000 */
[----:B------:R-:W-:Y:S02]  /*42f0*/  FMNMX.FTZ R2, R107, R2, !PT ;  /* 0x000000026b027209 */ /* 0x000fe40007810000 */
[----:B------:R-:W-:Y:S02]  /*4300*/  FSEL R16, R41, -INF , P0 ;  /* 0xff80000029107808 */ /* 0x000fe40000000000 */
[----:B------:R-:W-:Y:S02]  /*4310*/  ISETP.GT.AND P0, PT, R0, 0x29, PT ;  /* 0x000000290000780c */ /* 0x000fe40003f04270 */
[----:B------:R-:W-:Y:S02]  /*4320*/  FSEL R105, R12, -INF , P1 ;  /* 0xff8000000c697808 */ /* 0x000fe40000800000 */
[----:B------:R-:W-:Y:S02]  /*4330*/  FMNMX.FTZ R2, R106, R2, !PT ;  /* 0x000000026a027209 */ /* 0x000fe40007810000 */
[----:B------:R-:W-:-:S02]  /*4340*/  FSEL R104, R10, -INF , P0 ;  /* 0xff8000000a687808 */ /* 0x000fc40000000000 */
[----:B------:R-:W-:Y:S02]  /*4350*/  FMNMX.FTZ R2, R105, R2, !PT ;  /* 0x0000000269027209 */ /* 0x000fe40007810000 */
[----:B------:R-:W-:Y:S02]  /*4360*/  FMNMX.FTZ R3, R18, R17, !PT ;  /* 0x0000001112037209 */ /* 0x000fe40007810000 */
[----:B------:R-:W-:Y:S02]  /*4370*/  FMNMX.FTZ R2, R104, R2, !PT ;  /* 0x0000000268027209 */ /* 0x000fe40007810000 */
[----:B------:R-:W-:Y:S02]  /*4380*/  FSEL R15, R35, -INF , P4 ;  /* 0xff800000230f7808 */ /* 0x000fe40002000000 */
[----:B------:R-:W-:Y:S01]  /*4390*/  FMNMX.FTZ R3, R16, R3, !PT ;  /* 0x0000000310037209 */ /* 0x000fe20007810000 */
[----:B------:R-:W1:Y:S01]  /*43a0*/  SHFL.BFLY PT, R20, R2, 0x2, 0x1f ;  /* 0x0c401f0002147f89 */ /* 0x000e6200000e0000 */
[----:B------:R-:W-:-:S02]  /*43b0*/  FSEL R14, R32, -INF , P6 ;  /* 0xff800000200e7808 */ /* 0x000fc40003000000 */
[C---:B------:R-:W-:Y:S02]  /*43c0*/  ISETP.GT.AND P6, PT, R0.reuse, 0x11, PT ;  /* 0x000000110000780c */ /* 0x040fe40003fc4270 */
[----:B------:R-:W-:Y:S02]  /*43d0*/  ISETP.GT.AND P4, PT, R0, 0x18, PT ;  /* 0x000000180000780c */ /* 0x000fe40003f84270 */
[----:B------:R-:W-:Y:S02]  /*43e0*/  FMNMX.FTZ R0, R15, R3, !PT ;  /* 0x000000030f007209 */ /* 0x000fe40007810000 */
[----:B------:R-:W-:Y:S02]  /*43f0*/  FSEL R12, R33, -INF , P6 ;  /* 0xff800000210c7808 */ /* 0x000fe40003000000 */
[----:B------:R-:W-:Y:S01]  /*4400*/  FMNMX.FTZ R0, R14, R0, !PT ;  /* 0x000000000e007209 */ /* 0x000fe20007810000 */
[----:B------:R-:W-:Y:S01]  /*4410*/  LDSM.16.MT88.4 R32, [R236] ;  /* 0x00000000ec20783b */ /* 0x000fe20000004200 */
[----:B------:R-:W-:-:S02]  /*4420*/  FSEL R10, R30, -INF , P4 ;  /* 0xff8000001e0a7808 */ /* 0x000fc40002000000 */
[----:B------:R-:W-:Y:S02]  /*4430*/  FMNMX.FTZ R0, R12, R0, !PT ;  /* 0x000000000c007209 */ /* 0x000fe40007810000 */
[----:B------:R-:W-:Y:S02]  /*4440*/  FSEL R19, R31, -INF , P5 ;  /* 0xff8000001f137808 */ /* 0x000fe40002800000 */
[----:B------:R-:W-:Y:S01]  /*4450*/  FMNMX.FTZ R0, R10, R0, !PT ;  /* 0x000000000a007209 */ /* 0x000fe20007810000 */
[----:B------:R-:W-:Y:S01]  /*4460*/  LDSM.16.MT88.4 R28, [R236+0x800] ;  /* 0x00080000ec1c783b */ /* 0x000fe20000004200 */
[----:B------:R-:W-:Y:S02]  /*4470*/  FSEL R103, R25, -INF , P3 ;  /* 0xff80000019677808 */ /* 0x000fe40001800000 */
[----:B------:R-:W-:Y:S02]  /*4480*/  FMNMX.FTZ R0, R19, R0, !PT ;  /* 0x0000000013007209 */ /* 0x000fe40007810000 */
[----:B------:R-:W-:-:S02]  /*4490*/  FSEL R102, R24, -INF , P2 ;  /* 0xff80000018667808 */ /* 0x000fc40001000000 */
[----:B------:R-:W-:Y:S01]  /*44a0*/  FMNMX.FTZ R3, R103, R0, !PT ;  /* 0x0000000067037209 */ /* 0x000fe20007810000 */
[----:B------:R-:W-:Y:S01]  /*44b0*/  LDSM.16.MT88.4 R24, [R238] ;  /* 0x00000000ee18783b */ /* 0x000fe20000004200 */
[----:B-1----:R-:W-:Y:S02]  /*44c0*/  FMNMX.FTZ R0, R2, R20, !PT ;  /* 0x0000001402007209 */ /* 0x002fe40007810000 */
[----:B------:R-:W-:Y:S02]  /*44d0*/  FSEL R101, R22, -INF , P1 ;  /* 0xff80000016657808 */ /* 0x000fe40000800000 */
[----:B------:R-:W-:Y:S01]  /*44e0*/  FMNMX.FTZ R3, R102, R3, !PT ;  /* 0x0000000366037209 */ /* 0x000fe20007810000 */
[----:B------:R-:W1:Y:S01]  /*44f0*/  SHFL.BFLY PT, R2, R0, 0x1, 0x1f ;  /* 0x0c201f0000027f89 */ /* 0x000e6200000e0000 */
[----:B------:R-:W-:Y:S02]  /*4500*/  FSEL R100, R23, -INF , P0 ;  /* 0xff80000017647808 */ /* 0x000fe40000000000 */
[----:B------:R-:W-:-:S04]  /*4510*/  FMNMX.FTZ R3, R101, R3, !PT ;  /* 0x0000000365037209 */ /* 0x000fc80007810000 */
[----:B------:R-:W-:-:S05]  /*4520*/  FMNMX.FTZ R3, R100, R3, !PT ;  /* 0x0000000364037209 */ /* 0x000fca0007810000 */
[----:B------:R-:W2:Y:S01]  /*4530*/  SHFL.BFLY PT, R20, R3, 0x2, 0x1f ;  /* 0x0c401f0003147f89 */ /* 0x000ea200000e0000 */
[----:B-1----:R-:W-:-:S04]  /*4540*/  FMNMX.FTZ R133, R0, R2, !PT ;  /* 0x0000000200857209 */ /* 0x002fc80007810000 */
[C---:B------:R-:W-:Y:S01]  /*4550*/  FSETP.NEU.FTZ.AND P0, PT, R133.reuse, -INF , PT ;  /* 0xff8000008500780b */ /* 0x040fe20003f1d000 */
[----:B------:R-:W-:-:S05]  /*4560*/  FMUL.FTZ R2, R133, c[0x0][0x2d0] ;  /* 0x0000b40085027a20 */ /* 0x000fca0000410000 */
[----:B------:R-:W-:Y:S02]  /*4570*/  FSEL R2, R2, RZ, P0 ;  /* 0x000000ff02027208 */ /* 0x000fe40000000000 */
[----:B--2---:R-:W-:Y:S02]  /*4580*/  FMNMX.FTZ R0, R3, R20, !PT ;  /* 0x0000001403007209 */ /* 0x004fe40007810000 */
[----:B------:R-:W-:Y:S01]  /*4590*/  LDSM.16.MT88.4 R20, [R237] ;  /* 0x00000000ed14783b */ /* 0x000fe20000004200 */
[----:B------:R-:W-:-:S03]  /*45a0*/  FFMA.FTZ R3, R8, c[0x0][0x2d0], -R2 ;  /* 0x0000b40008037a23 */ /* 0x000fc60000010802 */
[----:B------:R-:W1:Y:S01]  /*45b0*/  SHFL.BFLY PT, R8, R0, 0x1, 0x1f ;  /* 0x0c201f0000087f89 */ /* 0x000e6200000e0000 */
[----:B------:R2:W-:Y:S02]  /*45c0*/  MUFU.EX2 R89, R3 ;  /* 0x0000000300597308 */ /* 0x0005e40000000800 */
[----:B--2---:R-:W-:-:S06]  /*45d0*/  FFMA.FTZ R3, R7, c[0x0][0x2d0], -R2 ;  /* 0x0000b40007037a23 */ /* 0x004fcc0000010802 */
[----:B------:R2:W3:Y:S01]  /*45e0*/  MUFU.EX2 R88, R3 ;  /* 0x0000000300587308 */ /* 0x0004e20000000800 */
[----:B-1----:R-:W-:Y:S01]  /*45f0*/  FMNMX.FTZ R132, R0, R8, !PT ;  /* 0x0000000800847209 */ /* 0x002fe20007810000 */
[----:B------:R-:W-:-:S03]  /*4600*/  FFMA.FTZ R0, R11, c[0x0][0x2d0], -R2 ;  /* 0x0000b4000b007a23 */ /* 0x000fc60000010802 */
[----:B------:R-:W-:-:S03]  /*4610*/  FSETP.NEU.FTZ.AND P0, PT, R132, -INF , PT ;  /* 0xff8000008400780b */ /* 0x000fc60003f1d000 */
[----:B------:R1:W-:Y:S01]  /*4620*/  MUFU.EX2 R96, R0 ;  /* 0x0000000000607308 */ /* 0x0003e20000000800 */
[----:B--2---:R-:W-:Y:S01]  /*4630*/  FFMA.FTZ R3, R6, c[0x0][0x2d0], -R2 ;  /* 0x0000b40006037a23 */ /* 0x004fe20000010802 */
[----:B---3--:R-:W-:-:S06]  /*4640*/  F2FP.PACK_AB R8, R88, R89 ;  /* 0x000000595808723e */ /* 0x008fcc00000000ff */
[----:B------:R2:W-:Y:S01]  /*4650*/  MUFU.EX2 R91, R3 ;  /* 0x00000003005b7308 */ /* 0x0005e20000000800 */
[----:B-1----:R-:W-:-:S07]  /*4660*/  FFMA.FTZ R0, R9, c[0x0][0x2d0], -R2 ;  /* 0x0000b40009007a23 */ /* 0x002fce0000010802 */
[----:B------:R-:W-:Y:S01]  /*4670*/  MUFU.EX2 R97, R0 ;  /* 0x0000000000617308 */ /* 0x000fe20000000800 */
[----:B--2---:R-:W-:-:S07]  /*4680*/  FFMA.FTZ R3, R5, c[0x0][0x2d0], -R2 ;  /* 0x0000b40005037a23 */ /* 0x004fce0000010802 */
[----:B------:R1:W-:Y:S02]  /*4690*/  MUFU.EX2 R90, R3 ;  /* 0x00000003005a7308 */ /* 0x0003e40000000800 */
[----:B-1----:R-:W-:-:S06]  /*46a0*/  FFMA.FTZ R3, R4, c[0x0][0x2d0], -R2 ;  /* 0x0000b40004037a23 */ /* 0x002fcc0000010802 */
[----:B------:R1:W2:Y:S02]  /*46b0*/  MUFU.EX2 R94, R3 ;  /* 0x00000003005e7308 */ /* 0x0002a40000000800 */
[----:B-1----:R-:W-:Y:S01]  /*46c0*/  FMUL.FTZ R3, R132, c[0x0][0x2d0] ;  /* 0x0000b40084037a20 */ /* 0x002fe20000410000 */
[----:B--2---:R-:W-:-:S04]  /*46d0*/  F2FP.PACK_AB R4, R96, R94 ;  /* 0x0000005e6004723e */ /* 0x004fc800000000ff */
[----:B------:R-:W-:Y:S01]  /*46e0*/  FSEL R0, R3, RZ, P0 ;  /* 0x000000ff03007208 */ /* 0x000fe20000000000 */
[----:B------:R-:W-:-:S04]  /*46f0*/  FFMA.FTZ R3, R13, c[0x0][0x2d0], -R2 ;  /* 0x0000b4000d037a23 */ /* 0x000fc80000010802 */
[----:B------:R1:W2:Y:S02]  /*4700*/  MUFU.EX2 R98, R3 ;  /* 0x0000000300627308 */ /* 0x0002a40000000800 */
[----:B-1----:R-:W-:Y:S01]  /*4710*/  FFMA.FTZ R3, R18, c[0x0][0x2d0], -R0 ;  /* 0x0000b40012037a23 */ /* 0x002fe20000010800 */
[----:B--2---:R-:W-:-:S05]  /*4720*/  F2FP.PACK_AB R6, R98, R97 ;  /* 0x000000616206723e */ /* 0x004fca00000000ff */
[----:B------:R1:W-:Y:S02]  /*4730*/  MUFU.EX2 R82, R3 ;  /* 0x0000000300527308 */ /* 0x0003e40000000800 */
[----:B-1----:R-:W-:-:S06]  /*4740*/  FFMA.FTZ R3, R17, c[0x0][0x2d0], -R0 ;  /* 0x0000b40011037a23 */ /* 0x002fcc0000010800 */
        /* <DEDUP_REMOVED lines=12> */
[----:B------:R-:W-:Y:S02]  /*4810*/  F2FP.PACK_AB R10, R90, R91 ;  /* 0x0000005b5a0a723e */ /* 0x000fe400000000ff */
[----:B--2---:R-:W-:-:S03]  /*4820*/  F2FP.PACK_AB R5, R93, R92 ;  /* 0x0000005c5d05723e */ /* 0x004fc600000000ff */
[----:B------:R1:W-:Y:S02]  /*4830*/  MUFU.EX2 R95, R3 ;  /* 0x00000003005f7308 */ /* 0x0003e40000000800 */
[C---:B------:R-:W-:Y:S08]  /*4840*/  HMMA.16816.F32 R12, R8.reuse, R34, RZ ;  /* 0x00000022080c723c */ /* 0x040ff000000018ff */
[----:B------:R-:W-:Y:S01]  /*4850*/  HMMA.16816.F32 R36, R8, R20, RZ ;  /* 0x000000140824723c */ /* 0x000fe200000018ff */
[----:B-1----:R-:W-:-:S04]  /*4860*/  FFMA.FTZ R3, R19, c[0x0][0x2d0], -R0 ;  /* 0x0000b40013037a23 */ /* 0x002fc80000010800 */
[----:B------:R-:W1:Y:S03]  /*4870*/  MUFU.EX2 R99, R3 ;  /* 0x0000000300637308 */ /* 0x000e660000000800 */
[C---:B------:R-:W-:Y:S08]  /*4880*/  HMMA.16816.F32 R16, R8.reuse, R32, RZ ;  /* 0x000000200810723c */ /* 0x040ff000000018ff */
[----:B------:R-:W-:Y:S01]  /*4890*/  HMMA.16816.F32 R32, R8, R22, RZ ;  /* 0x000000160820723c */ /* 0x000fe200000018ff */
[----:B-1----:R-:W-:-:S07]  /*48a0*/  F2FP.PACK_AB R7, R99, R95 ;  /* 0x0000005f6307723e */ /* 0x002fce00000000ff */
[----:B------:R-:W-:Y:S08]  /*48b0*/  HMMA.16816.F32 R20, R8, R48, RZ ;  /* 0x000000300814723c */ /* 0x000ff000000018ff */
[----:B------:R-:W-:Y:S08]  /*48c0*/  HMMA.16816.F32 R144, R4, R30, R12 ;  /* 0x0000001e0490723c */ /* 0x000ff0000000180c */
[----:B------:R-:W-:Y:S08]  /*48d0*/  HMMA.16816.F32 R12, R8, R76, RZ ;  /* 0x0000004c080c723c */ /* 0x000ff000000018ff */
[----:B------:R-:W-:Y:S08]  /*48e0*/  HMMA.16816.F32 R156, R4, R28, R16 ;  /* 0x0000001c049c723c */ /* 0x000ff00000001810 */
[C---:B------:R-:W-:Y:S08]  /*48f0*/  HMMA.16816.F32 R52, R8.reuse, R24, RZ ;  /* 0x000000180834723c */ /* 0x040ff000000018ff */
[----:B------:R-:W-:Y:S08]  /*4900*/  HMMA.16816.F32 R40, R8, R26, RZ ;  /* 0x0000001a0828723c */ /* 0x000ff000000018ff */
[----:B------:R-:W-:Y:S08]  /*4910*/  HMMA.16816.F32 R108, R4, R66, R32 ;  /* 0x00000042046c723c */ /* 0x000ff00000001820 */
[C---:B------:R-:W-:Y:S08]  /*4920*/  HMMA.16816.F32 R28, R8.reuse, R44, RZ ;  /* 0x0000002c081c723c */ /* 0x040ff000000018ff */
[----:B------:R-:W-:Y:S01]  /*4930*/  HMMA.16816.F32 R24, R8, R46, RZ ;  /* 0x0000002e0818723c */ /* 0x000fe200000018ff */
[----:B------:R-:W1:Y:S07]  /*4940*/  LDSM.16.MT88.4 R44, [R237+0x1800] ;  /* 0x00180000ed2c783b */ /* 0x000e6e0000004200 */
[----:B------:R-:W-:Y:S01]  /*4950*/  HMMA.16816.F32 R20, R4, R56, R20 ;  /* 0x000000380414723c */ /* 0x000fe20000001814 */
[----:B------:R-:W-:Y:S01]  /*4960*/  IMAD.MOV.U32 R130, RZ, RZ, R110 ;  /* 0x000000ffff827224 */ /* 0x000fe200078e006e */
[----:B------:R-:W-:Y:S01]  /*4970*/  MOV R3, R108 ;  /* 0x0000006c00037202 */ /* 0x000fe20000000f00 */
[----:B------:R-:W-:-:S02]  /*4980*/  IMAD.MOV.U32 R129, RZ, RZ, R111 ;  /* 0x000000ffff817224 */ /* 0x000fc400078e006f */
[----:B------:R-:W-:-:S03]  /*4990*/  IMAD.MOV.U32 R169, RZ, RZ, R109 ;  /* 0x000000ffffa97224 */ /* 0x000fc600078e006d */
[----:B------:R-:W-:Y:S01]  /*49a0*/  HMMA.16816.F32 R16, R8, R50, RZ ;  /* 0x000000320810723c */ /* 0x000fe200000018ff */
[----:B------:R-:W-:Y:S07]  /*49b0*/  LDSM.16.MT88.4 R48, [R238+0x3000] ;  /* 0x00300000ee30783b */ /* 0x000fee0000004200 */
[C---:B------:R-:W-:Y:S08]  /*49c0*/  HMMA.16816.F32 R12, R4.reuse, R84, R12 ;  /* 0x00000054040c723c */ /* 0x040ff0000000180c */
[----:B------:R-:W-:Y:S01]  /*49d0*/  IMAD.MOV.U32 R113, RZ, RZ, R22 ;  /* 0x000000ffff717224 */ /* 0x000fe200078e0016 */
[----:B------:R-:W-:Y:S01]  /*49e0*/  MOV R112, R23 ;  /* 0x0000001700707202 */ /* 0x000fe20000000f00 */
[----:B------:R-:W-:Y:S01]  /*49f0*/  IMAD.MOV.U32 R111, RZ, RZ, R20 ;  /* 0x000000ffff6f7224 */ /* 0x000fe200078e0014 */
[C---:B------:R-:W-:Y:S01]  /*4a00*/  HMMA.16816.F32 R136, R4.reuse, R74, R40 ;  /* 0x0000004a0488723c */ /* 0x040fe20000001828 */
[----:B------:R-:W-:Y:S01]  /*4a10*/  IMAD.MOV.U32 R110, RZ, RZ, R21 ;  /* 0x000000ffff6e7224 */ /* 0x000fe200078e0015 */
[----:B------:R-:W-:Y:S04]  /*4a20*/  LDSM.16.MT88.4 R40, [R236+0x3000] ;  /* 0x00300000ec28783b */ /* 0x000fe80000004200 */
[----:B------:R-:W2:Y:S02]  /*4a30*/  LDSM.16.MT88.4 R20, [R237+0x2000] ;  /* 0x00200000ed14783b */ /* 0x000ea40000004200 */
[C---:B------:R-:W-:Y:S02]  /*4a40*/  HMMA.16816.F32 R16, R4.reuse, R58, R16 ;  /* 0x0000003a0410723c */ /* 0x040fe40000001810 */
[----:B------:R-:W-:Y:S03]  /*4a50*/  LDSM.16.MT88.4 R56, [R237+0x3000] ;  /* 0x00300000ed38783b */ /* 0x000fe60000004200 */
[----:B------:R-:W-:Y:S01]  /*4a60*/  IMAD.MOV.U32 R109, RZ, RZ, R12 ;  /* 0x000000ffff6d7224 */ /* 0x000fe200078e000c */
[----:B------:R-:W-:Y:S01]  /*4a70*/  MOV R162, R14 ;  /* 0x0000000e00a27202 */ /* 0x000fe20000000f00 */
[----:B------:R-:W-:Y:S01]  /*4a80*/  IMAD.MOV.U32 R108, RZ, RZ, R13 ;  /* 0x000000ffff6c7224 */ /* 0x000fe200078e000d */
[----:B------:R-:W-:Y:S01]  /*4a90*/  HMMA.16816.F32 R148, R4, R72, R52 ;  /* 0x000000480494723c */ /* 0x000fe20000001834 */
[----:B------:R-:W-:Y:S01]  /*4aa0*/  IMAD.MOV.U32 R161, RZ, RZ, R15 ;  /* 0x000000ffffa17224 */ /* 0x000fe200078e000f */
[----:B------:R-:W3:Y:S06]  /*4ab0*/  LDSM.16.MT88.4 R52, [R236+0x3800] ;  /* 0x00380000ec34783b */ /* 0x000eec0000004200 */
[----:B-1----:R-:W-:Y:S08]  /*4ac0*/  HMMA.16816.F32 R12, R8, R44, RZ ;  /* 0x0000002c080c723c */ /* 0x002ff000000018ff */
[----:B------:R-:W-:Y:S01]  /*4ad0*/  HMMA.16816.F32 R24, R4, R62, R24 ;  /* 0x0000003e0418723c */ /* 0x000fe20000001818 */
[----:B------:R-:W-:Y:S01]  /*4ae0*/  MOV R121, R17 ;  /* 0x0000001100797202 */ /* 0x000fe20000000f00 */
[----:B------:R-:W-:Y:S01]  /*4af0*/  IMAD.MOV.U32 R120, RZ, RZ, R18 ;  /* 0x000000ffff787224 */ /* 0x000fe200078e0012 */
[----:B------:R-:W-:Y:S01]  /*4b00*/  MOV R118, R16 ;  /* 0x0000001000767202 */ /* 0x000fe20000000f00 */
[----:B------:R-:W-:-:S04]  /*4b10*/  IMAD.MOV.U32 R119, RZ, RZ, R19 ;  /* 0x000000ffff777224 */ /* 0x000fc800078e0013 */
[C---:B------:R-:W-:Y:S01]  /*4b20*/  HMMA.16816.F32 R140, R4.reuse, R64, R36 ;  /* 0x00000040048c723c */ /* 0x040fe20000001824 */
[----:B------:R-:W1:Y:S07]  /*4b30*/  LDSM.16.MT88.4 R36, [R239+0x2000] ;  /* 0x00200000ef24783b */ /* 0x000e6e0000004200 */
[----:B------:R-:W-:Y:S08]  /*4b40*/  HMMA.16816.F32 R28, R4, R60, R28 ;  /* 0x0000003c041c723c */ /* 0x000ff0000000181c */
[----:B------:R-:W-:Y:S01]  /*4b50*/  HMMA.16816.F32 R16, R8, R78, RZ ;  /* 0x0000004e0810723c */ /* 0x000fe200000018ff */
[----:B------:R-:W-:Y:S01]  /*4b60*/  IMAD.MOV.U32 R125, RZ, RZ, R25 ;  /* 0x000000ffff7d7224 */ /* 0x000fe200078e0019 */
[----:B------:R-:W-:Y:S01]  /*4b70*/  MOV R123, R27 ;  /* 0x0000001b007b7202 */ /* 0x000fe20000000f00 */
[----:B------:R-:W-:-:S02]  /*4b80*/  IMAD.MOV.U32 R124, RZ, RZ, R26 ;  /* 0x000000ffff7c7224 */ /* 0x000fc400078e001a */
[----:B------:R-:W-:-:S03]  /*4b90*/  IMAD.MOV.U32 R122, RZ, RZ, R24 ;  /* 0x000000ffff7a7224 */ /* 0x000fc600078e0018 */
[----:B--2---:R-:W-:Y:S08]  /*4ba0*/  HMMA.16816.F32 R60, R4, R20, R12 ;  /* 0x00000014043c723c */ /* 0x004ff0000000180c */
[----:B------:R-:W-:Y:S01]  /*4bb0*/  HMMA.16816.F32 R12, R8, R40, RZ ;  /* 0x00000028080c723c */ /* 0x000fe200000018ff */
[----:B------:R-:W-:Y:S01]  /*4bc0*/  MOV R168, R30 ;  /* 0x0000001e00a87202 */ /* 0x000fe20000000f00 */
[----:B------:R-:W-:Y:S01]  /*4bd0*/  IMAD.MOV.U32 R128, RZ, RZ, R31 ;  /* 0x000000ffff807224 */ /* 0x000fe200078e001f */
[----:B------:R-:W-:Y:S01]  /*4be0*/  MOV R126, R28 ;  /* 0x0000001c007e7202 */ /* 0x000fe20000000f00 */
[----:B------:R-:W-:-:S03]  /*4bf0*/  IMAD.MOV.U32 R127, RZ, RZ, R29 ;  /* 0x000000ffff7f7224 */ /* 0x000fc600078e001d */
[----:B------:R-:W-:Y:S01]  /*4c00*/  MOV R41, R125 ;  /* 0x0000007d00297202 */ /* 0x000fe20000000f00 */
[----:B------:R-:W-:Y:S01]  /*4c10*/  HMMA.16816.F32 R32, R8, R46, RZ ;  /* 0x0000002e0820723c */ /* 0x000fe200000018ff */
[----:B------:R-:W2:Y:S01]  /*4c20*/  LDSM.16.MT88.4 R44, [R238+0x3800] ;  /* 0x00380000ee2c783b */ /* 0x000ea20000004200 */
[----:B------:R-:W-:-:S06]  /*4c30*/  MOV R40, R122 ;  /* 0x0000007a00287202 */ /* 0x000fcc0000000f00 */
[----:B------:R-:W-:Y:S01]  /*4c40*/  HMMA.16816.F32 R24, R8, R70, RZ ;  /* 0x000000460818723c */ /* 0x000fe200000018ff */
[----:B------:R-:W-:Y:S01]  /*4c50*/  IMAD.MOV.U32 R117, RZ, RZ, R61 ;  /* 0x000000ffff757224 */ /* 0x000fe200078e003d */
[----:B------:R-:W-:Y:S01]  /*4c60*/  MOV R116, R62 ;  /* 0x0000003e00747202 */ /* 0x000fe20000000f00 */
[----:B------:R-:W-:Y:S02]  /*4c70*/  IMAD.MOV.U32 R115, RZ, RZ, R63 ;  /* 0x000000ffff737224 */ /* 0x000fe400078e003f */
[----:B------:R-:W-:-:S03]  /*4c80*/  IMAD.MOV.U32 R114, RZ, RZ, R60 ;  /* 0x000000ffff727224 */ /* 0x000fc600078e003c */
[C---:B------:R-:W-:Y:S08]  /*4c90*/  HMMA.16816.F32 R64, R4.reuse, R86, R16 ;  /* 0x000000560440723c */ /* 0x040ff00000001810 */
[C---:B---3--:R-:W-:Y:S07]  /*4ca0*/  HMMA.16816.F32 R16, R4.reuse, R52, R12 ;  /* 0x000000340410723c */ /* 0x048fee000000180c */
[----:B------:R-:W-:Y:S01]  /*4cb0*/  IMAD.MOV.U32 R52, RZ, RZ, R114 ;  /* 0x000000ffff347224 */ /* 0x000fe200078e0072 */
[----:B------:R-:W-:Y:S01]  /*4cc0*/  HMMA.16816.F32 R60, R4, R22, R32 ;  /* 0x00000016043c723c */ /* 0x000fe20000001820 */
[----:B------:R-:W3:Y:S01]  /*4cd0*/  LDSM.16.MT88.4 R32, [R237+0x3800] ;  /* 0x00380000ed20783b */ /* 0x000ee20000004200 */
[----:B------:R-:W-:-:S06]  /*4ce0*/  IMAD.MOV.U32 R53, RZ, RZ, R117 ;  /* 0x000000ffff357224 */ /* 0x000fcc00078e0075 */
[----:B------:R-:W-:Y:S08]  /*4cf0*/  HMMA.16816.F32 R28, R8, R68, RZ ;  /* 0x00000044081c723c */ /* 0x000ff000000018ff */
[----:B-1----:R-:W-:Y:S01]  /*4d00*/  HMMA.16816.F32 R68, R4, R38, R24 ;  /* 0x000000260444723c */ /* 0x002fe20000001818 */
[----:B------:R-:W-:Y:S01]  /*4d10*/  MOV R154, R16 ;  /* 0x00000010009a7202 */ /* 0x000fe20000000f00 */
[----:B------:R-:W-:Y:S01]  /*4d20*/  IMAD.MOV.U32 R153, RZ, RZ, R17 ;  /* 0x000000ffff997224 */ /* 0x000fe200078e0011 */
[----:B------:R-:W-:Y:S01]  /*4d30*/  MOV R131, R19 ;  /* 0x0000001300837202 */ /* 0x000fe20000000f00 */
[----:B------:R-:W-:-:S04]  /*4d40*/  IMAD.MOV.U32 R152, RZ, RZ, R18 ;  /* 0x000000ffff987224 */ /* 0x000fc800078e0012 */
[C---:B------:R-:W-:Y:S07]  /*4d50*/  HMMA.16816.F32 R24, R8.reuse, R48, RZ ;  /* 0x000000300818723c */ /* 0x040fee00000018ff */
[----:B------:R-:W-:Y:S01]  /*4d60*/  IMAD.MOV.U32 R49, RZ, RZ, R121 ;  /* 0x000000ffff317224 */ /* 0x000fe200078e0079 */
[----:B------:R-:W-:Y:S01]  /*4d70*/  HMMA.16816.F32 R16, R8, R56, RZ ;  /* 0x000000380810723c */ /* 0x000fe200000018ff */
[----:B------:R-:W-:-:S06]  /*4d80*/  IMAD.MOV.U32 R48, RZ, RZ, R118 ;  /* 0x000000ffff307224 */ /* 0x000fcc00078e0076 */
[----:B------:R-:W-:Y:S01]  /*4d90*/  IMAD.MOV.U32 R56, RZ, RZ, R109 ;  /* 0x000000ffff387224 */ /* 0x000fe200078e006d */
[----:B------:R-:W-:Y:S01]  /*4da0*/  HMMA.16816.F32 R72, R4, R36, R28 ;  /* 0x000000240448723c */ /* 0x000fe2000000181c */
[----:B------:R-:W1:Y:S01]  /*4db0*/  LDSM.16.MT88.4 R36, [R239+0x3000] ;  /* 0x00300000ef24783b */ /* 0x000e620000004200 */
[----:B------:R-:W-:-:S06]  /*4dc0*/  MOV R57, R108 ;  /* 0x0000006c00397202 */ /* 0x000fcc0000000f00 */
[----:B--2---:R-:W-:Y:S07]  /*4dd0*/  HMMA.16816.F32 R84, R4, R44, R24 ;  /* 0x0000002c0454723c */ /* 0x004fee0000001818 */
[----:B------:R-:W-:Y:S01]  /*4de0*/  MOV R44, R111 ;  /* 0x0000006f002c7202 */ /* 0x000fe20000000f00 */
[----:B------:R-:W-:Y:S01]  /*4df0*/  HMMA.16816.F32 R20, R8, R50, RZ ;  /* 0x000000320814723c */ /* 0x000fe200000018ff */
[----:B------:R-:W-:-:S06]  /*4e00*/  IMAD.MOV.U32 R45, RZ, RZ, R110 ;  /* 0x000000ffff2d7224 */ /* 0x000fcc00078e006e */
[----:B------:R-:W-:Y:S01]  /*4e10*/  IMAD.MOV.U32 R50, RZ, RZ, R120 ;  /* 0x000000ffff327224 */ /* 0x000fe200078e0078 */
[----:B---3--:R-:W-:Y:S01]  /*4e20*/  HMMA.16816.F32 R16, R4, R32, R16 ;  /* 0x000000200410723c */ /* 0x008fe20000001810 */
[----:B------:R-:W-:-:S06]  /*4e30*/  MOV R51, R119 ;  /* 0x0000007700337202 */ /* 0x000fcc0000000f00 */
[----:B------:R-:W-:Y:S01]  /*4e40*/  FFMA.FTZ R33, R101, c[0x0][0x2d0], -R0 ;  /* 0x0000b40065217a23 */ /* 0x000fe20000010800 */
[C---:B------:R-:W-:Y:S01]  /*4e50*/  HMMA.16816.F32 R28, R8.reuse, R42, RZ ;  /* 0x0000002a081c723c */ /* 0x040fe200000018ff */
[----:B------:R-:W-:Y:S01]  /*4e60*/  IMAD.MOV.U32 R160, RZ, RZ, R84 ;  /* 0x000000ffffa07224 */ /* 0x000fe200078e0054 */
[----:B------:R-:W-:Y:S01]  /*4e70*/  MOV R134, R86 ;  /* 0x0000005600867202 */ /* 0x000fe20000000f00 */
[----:B------:R-:W-:Y:S02]  /*4e80*/  IMAD.MOV.U32 R135, RZ, RZ, R85 ;  /* 0x000000ffff877224 */ /* 0x000fe400078e0055 */
[----:B------:R-:W-:Y:S02]  /*4e90*/  IMAD.MOV.U32 R155, RZ, RZ, R87 ;  /* 0x000000ffff9b7224 */ /* 0x000fe400078e0057 */
[----:B------:R-:W-:Y:S01]  /*4ea0*/  IMAD.MOV.U32 R42, RZ, RZ, R124 ;  /* 0x000000ffff2a7224 */ /* 0x000fe200078e007c */
[----:B------:R-:W-:Y:S01]  /*4eb0*/  HMMA.16816.F32 R12, R8, R58, RZ ;  /* 0x0000003a080c723c */ /* 0x000fe200000018ff */
[----:B------:R-:W-:-:S02]  /*4ec0*/  IMAD.MOV.U32 R43, RZ, RZ, R123 ;  /* 0x000000ffff2b7224 */ /* 0x000fc400078e007b */
[----:B------:R-:W-:-:S04]  /*4ed0*/  FFMA.FTZ R32, R100, c[0x0][0x2d0], -R0 ;  /* 0x0000b40064207a23 */ /* 0x000fc80000010800 */
[----:B------:R-:W-:Y:S01]  /*4ee0*/  IMAD.MOV.U32 R58, RZ, RZ, R113 ;  /* 0x000000ffff3a7224 */ /* 0x000fe200078e0071 */
[----:B------:R-:W-:Y:S01]  /*4ef0*/  HMMA.16816.F32 R84, R4, R46, R20 ;  /* 0x0000002e0454723c */ /* 0x000fe20000001814 */
[----:B------:R-:W2:Y:S01]  /*4f00*/  LDSM.16.MT88.4 R20, [R239+0x3800] ;  /* 0x00380000ef14783b */ /* 0x000ea20000004200 */
[----:B------:R-:W-:Y:S02]  /*4f10*/  IMAD.MOV.U32 R24, RZ, RZ, R18 ;  /* 0x000000ffff187224 */ /* 0x000fe400078e0012 */
[----:B------:R-:W-:-:S03]  /*4f20*/  IMAD.MOV.U32 R59, RZ, RZ, R112 ;  /* 0x000000ffff3b7224 */ /* 0x000fc600078e0070 */
[----:B------:R-:W-:Y:S01]  /*4f30*/  MOV R46, R3 ;  /* 0x00000003002e7202 */ /* 0x000fe20000000f00 */
[----:B------:R-:W-:Y:S01]  /*4f40*/  HMMA.16816.F32 R76, R4, R54, R28 ;  /* 0x00000036044c723c */ /* 0x000fe2000000181c */
[----:B------:R-:W-:Y:S02]  /*4f50*/  IMAD.MOV.U32 R3, RZ, RZ, R19 ;  /* 0x000000ffff037224 */ /* 0x000fe400078e0013 */
[----:B------:R-:W-:-:S04]  /*4f60*/  IMAD.MOV.U32 R47, RZ, RZ, R169 ;  /* 0x000000ffff2f7224 */ /* 0x000fc800078e00a9 */
[----:B------:R-:W-:Y:S01]  /*4f70*/  MOV R29, R17 ;  /* 0x00000011001d7202 */ /* 0x000fe20000000f00 */
[----:B------:R-:W-:Y:S01]  /*4f80*/  HMMA.16816.F32 R176, R4, R34, R12 ;  /* 0x0000002204b0723c */ /* 0x000fe2000000180c */
[----:B------:R-:W-:Y:S01]  /*4f90*/  IMAD.MOV.U32 R28, RZ, RZ, R16 ;  /* 0x000000ffff1c7224 */ /* 0x000fe200078e0010 */
[----:B------:R-:W-:Y:S01]  /*4fa0*/  MOV R54, R116 ;  /* 0x0000007400367202 */ /* 0x000fe20000000f00 */
[----:B------:R-:W-:Y:S02]  /*4fb0*/  IMAD.MOV.U32 R55, RZ, RZ, R115 ;  /* 0x000000ffff377224 */ /* 0x000fe400078e0073 */
[----:B------:R-:W-:Y:S02]  /*4fc0*/  FFMA.FTZ R31, R105, c[0x0][0x2d0], -R2 ;  /* 0x0000b400691f7a23 */ /* 0x000fe40000010802 */
[----:B------:R-:W-:Y:S01]  /*4fd0*/  IMAD.MOV.U32 R34, RZ, RZ, R168 ;  /* 0x000000ffff227224 */ /* 0x000fe200078e00a8 */
[----:B-1----:R-:W-:Y:S01]  /*4fe0*/  HMMA.16816.F32 R12, R8, R38, RZ ;  /* 0x00000026080c723c */ /* 0x002fe200000018ff */
[----:B------:R-:W-:Y:S01]  /*4ff0*/  FFMA.FTZ R30, R104, c[0x0][0x2d0], -R2 ;  /* 0x0000b400681e7a23 */ /* 0x000fe20000010802 */
[----:B------:R-:W-:-:S05]  /*5000*/  MOV R35, R128 ;  /* 0x0000008000237202 */ /* 0x000fca0000000f00 */
[----:B------:R-:W-:Y:S01]  /*5010*/  MOV R38, R24 ;  /* 0x0000001800267202 */ /* 0x000fe20000000f00 */
[----:B------:R-:W-:Y:S01]  /*5020*/  HMMA.16816.F32 R16, R8, R36, RZ ;  /* 0x000000240810723c */ /* 0x000fe200000018ff */
[----:B------:R-:W1:Y:S01]  /*5030*/  LDSM.16.MT88.4 R24, [R236+0x4800] ;  /* 0x00480000ec18783b */ /* 0x000e620000004200 */
[----:B------:R-:W-:Y:S02]  /*5040*/  IMAD.MOV.U32 R39, RZ, RZ, R3 ;  /* 0x000000ffff277224 */ /* 0x000fe400078e0003 */
[----:B------:R-:W-:Y:S01]  /*5050*/  FADD.FTZ R3, R89, R88 ;  /* 0x0000005859037221 */ /* 0x000fe20000010000 */
[----:B------:R-:W-:Y:S01]  /*5060*/  MOV R89, R28 ;  /* 0x0000001c00597202 */ /* 0x000fe20000000f00 */
[----:B------:R-:W-:Y:S02]  /*5070*/  IMAD.MOV.U32 R88, RZ, RZ, R29 ;  /* 0x000000ffff587224 */ /* 0x000fe400078e001d */
[----:B------:R-:W-:Y:S02]  /*5080*/  IMAD.MOV.U32 R37, RZ, RZ, R127 ;  /* 0x000000ffff257224 */ /* 0x000fe400078e007f */
[----:B------:R-:W-:-:S02]  /*5090*/  IMAD.MOV.U32 R36, RZ, RZ, R126 ;  /* 0x000000ffff247224 */ /* 0x000fc400078e007e */
[----:B------:R-:W-:Y:S02]  /*50a0*/  FADD.FTZ R3, R91, R3 ;  /* 0x000000035b037221 */ /* 0x000fe40000010000 */
[----:B------:R-:W-:Y:S02]  /*50b0*/  FFMA.FTZ R29, R106, c[0x0][0x2d0], -R2 ;  /* 0x0000b4006a1d7a23 */ /* 0x000fe40000010802 */
[----:B--2---:R-:W-:Y:S01]  /*50c0*/  HMMA.16816.F32 R168, R4, R22, R12 ;  /* 0x0000001604a8723c */ /* 0x004fe2000000180c */
[----:B------:R-:W-:Y:S02]  /*50d0*/  FADD.FTZ R3, R90, R3 ;  /* 0x000000035a037221 */ /* 0x000fe40000010000 */
[----:B------:R-:W-:-:S05]  /*50e0*/  FFMA.FTZ R28, R102, c[0x0][0x2d0], -R0 ;  /* 0x0000b400661c7a23 */ /* 0x000fca0000010800 */
[----:B------:R-:W-:Y:S01]  /*50f0*/  HMMA.16816.F32 R172, R4, R20, R16 ;  /* 0x0000001404ac723c */ /* 0x000fe20000001810 */
[----:B------:R-:W2:Y:S06]  /*5100*/  LDSM.16.MT88.4 R16, [R236+0x5000] ;  /* 0x00500000ec10783b */ /* 0x000eac0000004200 */
[----:B------:R-:W-:Y:S01]  /*5110*/  FADD.FTZ R20, R94, R3 ;  /* 0x000000035e147221 */ /* 0x000fe20000010000 */
[----:B-1----:R-:W-:Y:S11]  /*5120*/  HMMA.16816.F32 R12, R8, R24, RZ ;  /* 0x00000018080c723c */ /* 0x002ff600000018ff */
[----:B------:R-:W-:Y:S11]  /*5130*/  @!UPT UIADD3 URZ, URZ, URZ, URZ ;  /* 0x0000003f3f3ff290 */ /* 0x000ff6000fffe03f */
[----:B------:R-:W-:Y:S02]  /*5140*/  @!UPT UIADD3 URZ, URZ, URZ, URZ ;  /* 0x0000003f3f3ff290 */ /* 0x000fe4000fffe03f */
[----:B--2---:R-:W-:Y:S07]  /*5150*/  HMMA.16816.F32 R124, R4, R16, R12 ;  /* 0x00000010047c723c */ /* 0x004fee000000180c */
[----:B------:R-:W-:Y:S02]  /*5160*/  FADD.FTZ R12, R82, R81 ;  /* 0x00000051520c7221 */ /* 0x000fe40000010000 */
[----:B------:R-:W-:Y:S01]  /*5170*/  IMAD.MOV.U32 R82, RZ, RZ, R89 ;  /* 0x000000ffff527224 */ /* 0x000fe200078e0059 */
[----:B------:R-:W-:Y:S01]  /*5180*/  MOV R89, R38 ;  /* 0x0000002600597202 */ /* 0x000fe20000000f00 */
[----:B------:R-:W-:-:S02]  /*5190*/  FADD.FTZ R16, R80, R12 ;  /* 0x0000000c50107221 */ /* 0x000fc40000010000 */
[----:B------:R-:W-:Y:S01]  /*51a0*/  HMMA.16816.F32 R12, R8, R26, RZ ;  /* 0x0000001a080c723c */ /* 0x000fe200000018ff */
[----:B------:R-:W1:Y:S01]  /*51b0*/  LDSM.16.MT88.4 R24, [R238+0x4800] ;  /* 0x00480000ee18783b */ /* 0x000e620000004200 */
[----:B------:R-:W-:Y:S02]  /*51c0*/  FADD.FTZ R21, R83, R16 ;  /* 0x0000001053157221 */ /* 0x000fe40000010000 */
[----:B------:R-:W-:Y:S02]  /*51d0*/  IMAD.MOV.U32 R81, RZ, RZ, R88 ;  /* 0x000000ffff517224 */ /* 0x000fe400078e0058 */
[----:B------:R-:W-:Y:S02]  /*51e0*/  FADD.FTZ R3, R92, R21 ;  /* 0x000000155c037221 */ /* 0x000fe40000010000 */
[----:B------:R-:W-:Y:S01]  /*51f0*/  IMAD.MOV.U32 R88, RZ, RZ, R39 ;  /* 0x000000ffff587224 */ /* 0x000fe200078e0027 */
[----:B------:R-:W-:Y:S01]  /*5200*/  MOV R39, R35 ;  /* 0x0000002300277202 */ /* 0x000fe20000000f00 */
[----:B------:R-:W-:Y:S01]  /*5210*/  FADD.FTZ R3, R93, R3 ;  /* 0x000000035d037221 */ /* 0x000fe20000010000 */
[----:B------:R-:W-:Y:S01]  /*5220*/  MOV R105, R81 ;  /* 0x0000005100697202 */ /* 0x000fe20000000f00 */
[----:B------:R-:W-:-:S02]  /*5230*/  IMAD.MOV.U32 R38, RZ, RZ, R34 ;  /* 0x000000ffff267224 */ /* 0x000fc400078e0022 */
[----:B------:R-:W-:Y:S01]  /*5240*/  IMAD.MOV.U32 R34, RZ, RZ, R46 ;  /* 0x000000ffff227224 */ /* 0x000fe200078e002e */
[----:B------:R-:W-:Y:S01]  /*5250*/  MOV R46, R130 ;  /* 0x00000082002e7202 */ /* 0x000fe20000000f00 */
[----:B------:R-:W-:Y:S02]  /*5260*/  IMAD.MOV.U32 R35, RZ, RZ, R47 ;  /* 0x000000ffff237224 */ /* 0x000fe400078e002f */
[----:B------:R-:W-:Y:S01]  /*5270*/  IMAD.MOV.U32 R47, RZ, RZ, R129 ;  /* 0x000000ffff2f7224 */ /* 0x000fe200078e0081 */
[----:B------:R-:W-:Y:S01]  /*5280*/  MOV R100, R34 ;  /* 0x0000002200647202 */ /* 0x000fe20000000f00 */
[----:B------:R-:W-:Y:S02]  /*5290*/  IMAD.MOV.U32 R101, RZ, RZ, R35 ;  /* 0x000000ffff657224 */ /* 0x000fe400078e0023 */
[----:B------:R-:W-:Y:S02]  /*52a0*/  IMAD.MOV.U32 R106, RZ, RZ, R89 ;  /* 0x000000ffff6a7224 */ /* 0x000fe400078e0059 */
[----:B------:R-:W-:Y:S01]  /*52b0*/  HMMA.16816.F32 R112, R4, R18, R12 ;  /* 0x000000120470723c */ /* 0x000fe2000000180c */
[----:B------:R-:W2:Y:S01]  /*52c0*/  LDSM.16.MT88.4 R16, [R238+0x5000] ;  /* 0x00500000ee10783b */ /* 0x000ea20000004200 */
[----:B------:R-:W-:-:S02]  /*52d0*/  IMAD.MOV.U32 R83, RZ, RZ, R131 ;  /* 0x000000ffff537224 */ /* 0x000fc400078e0083 */
[----:B------:R-:W-:Y:S02]  /*52e0*/  IMAD.MOV.U32 R102, RZ, RZ, R46 ;  /* 0x000000ffff667224 */ /* 0x000fe400078e002e */
[----:B------:R-:W-:Y:S01]  /*52f0*/  IMAD.MOV.U32 R46, RZ, RZ, R58 ;  /* 0x000000ffff2e7224 */ /* 0x000fe200078e003a */
[----:B------:R-:W-:Y:S01]  /*5300*/  MOV R58, R162 ;  /* 0x000000a2003a7202 */ /* 0x000fe20000000f00 */
[----:B------:R-:W-:Y:S02]  /*5310*/  IMAD.MOV.U32 R90, RZ, RZ, R134 ;  /* 0x000000ffff5a7224 */ /* 0x000fe400078e0086 */
[----:B------:R-:W-:Y:S01]  /*5320*/  IMAD.MOV.U32 R104, RZ, RZ, R82 ;  /* 0x000000ffff687224 */ /* 0x000fe200078e0052 */
[----:B-1----:R-:W-:Y:S07]  /*5330*/  HMMA.16816.F32 R12, R8, R24, RZ ;  /* 0x00000018080c723c */ /* 0x002fee00000018ff */
[----:B------:R-:W-:Y:S01]  /*5340*/  FFMA.FTZ R25, R103, c[0x0][0x2d0], -R0 ;  /* 0x0000b40067197a23 */ /* 0x000fe20000010800 */
[----:B------:R-:W-:Y:S01]  /*5350*/  MOV R103, R47 ;  /* 0x0000002f00677202 */ /* 0x000fe20000000f00 */
[----:B------:R-:W-:Y:S01]  /*5360*/  MUFU.EX2 R0, R29 ;  /* 0x0000001d00007308 */ /* 0x000fe20000000800 */
[----:B------:R-:W-:Y:S11]  /*5370*/  IMAD.MOV.U32 R47, RZ, RZ, R59 ;  /* 0x000000ffff2f7224 */ /* 0x000ff600078e003b */
[----:B------:R-:W-:Y:S03]  /*5380*/  @!UPT UIADD3 URZ, URZ, URZ, URZ ;  /* 0x0000003f3f3ff290 */ /* 0x000fe6000fffe03f */
[----:B--2---:R-:W-:Y:S08]  /*5390*/  HMMA.16816.F32 R108, R4, R16, R12 ;  /* 0x00000010046c723c */ /* 0x004ff0000000180c */
[----:B------:R-:W-:Y:S07]  /*53a0*/  HMMA.16816.F32 R12, R8, R26, RZ ;  /* 0x0000001a080c723c */ /* 0x000fee00000018ff */
[----:B------:R-:W-:-:S02]  /*53b0*/  FFMA.FTZ R26, R107, c[0x0][0x2d0], -R2 ;  /* 0x0000b4006b1a7a23 */ /* 0x000fc40000010802 */
[----:B------:R-:W-:Y:S02]  /*53c0*/  FADD.FTZ R2, R96, R20 ;  /* 0x0000001460027221 */ /* 0x000fe40000010000 */
[----:B------:R-:W-:Y:S01]  /*53d0*/  LDSM.16.MT88.4 R20, [R237+0x5000] ;  /* 0x00500000ed14783b */ /* 0x000fe20000004200 */
[----:B------:R-:W-:Y:S02]  /*53e0*/  FADD.FTZ R27, R95, R3 ;  /* 0x000000035f1b7221 */ /* 0x000fe40000010000 */
[----:B------:R-:W-:Y:S01]  /*53f0*/  FADD.FTZ R2, R97, R2 ;  /* 0x0000000261027221 */ /* 0x000fe20000010000 */
[----:B------:R-:W-:Y:S01]  /*5400*/  MUFU.EX2 R3, R30 ;  /* 0x0000001e00037308 */ /* 0x000fe20000000800 */
[----:B------:R-:W-:Y:S02]  /*5410*/  IMAD.MOV.U32 R59, RZ, RZ, R161 ;  /* 0x000000ffff3b7224 */ /* 0x000fe400078e00a1 */
[----:B------:R-:W-:Y:S02]  /*5420*/  FADD.FTZ R24, R98, R2 ;  /* 0x0000000262187221 */ /* 0x000fe40000010000 */
[----:B------:R-:W-:-:S03]  /*5430*/  IMAD.MOV.U32 R107, RZ, RZ, R88 ;  /* 0x000000ffff6b7224 */ /* 0x000fc600078e0058 */
[----:B------:R-:W1:Y:S01]  /*5440*/  MUFU.EX2 R2, R26 ;  /* 0x0000001a00027308 */ /* 0x000e620000000800 */
[----:B------:R-:W-:Y:S01]  /*5450*/  HMMA.16816.F32 R120, R4, R18, R12 ;  /* 0x000000120478723c */ /* 0x000fe2000000180c */
[----:B------:R-:W2:Y:S01]  /*5460*/  LDSM.16.MT88.4 R16, [R237+0x4800] ;  /* 0x00480000ed10783b */ /* 0x000ea20000004200 */
[----:B-1----:R-:W-:-:S06]  /*5470*/  F2FP.PACK_AB R128, R0, R2 ;  /* 0x000000020080723e */ /* 0x002fcc00000000ff */
[C---:B--2---:R-:W-:Y:S08]  /*5480*/  HMMA.16816.F32 R12, R8.reuse, R16, RZ ;  /* 0x00000010080c723c */ /* 0x044ff000000018ff */
[----:B------:R-:W-:Y:S11]  /*5490*/  HMMA.16816.F32 R16, R8, R18, RZ ;  /* 0x000000120810723c */ /* 0x000ff600000018ff */
[----:B------:R-:W-:Y:S05]  /*54a0*/  @!UPT UIADD3 URZ, URZ, URZ, URZ ;  /* 0x0000003f3f3ff290 */ /* 0x000fea000fffe03f */
[C---:B------:R-:W-:Y:S01]  /*54b0*/  HMMA.16816.F32 R116, R4.reuse, R20, R12 ;  /* 0x000000140474723c */ /* 0x040fe2000000180c */
[----:B------:R-:W1:Y:S06]  /*54c0*/  MUFU.EX2 R12, R31 ;  /* 0x0000001f000c7308 */ /* 0x000e6c0000000800 */
[----:B------:R-:W-:Y:S01]  /*54d0*/  FADD.FTZ R15, R2, R24 ;  /* 0x00000018020f7221 */ /* 0x000fe20000010000 */
[----:B------:R-:W-:Y:S01]  /*54e0*/  HMMA.16816.F32 R20, R4, R22, R16 ;  /* 0x000000160414723c */ /* 0x000fe20000001810 */
[----:B------:R-:W2:Y:S02]  /*54f0*/  MUFU.EX2 R14, R25 ;  /* 0x00000019000e7308 */ /* 0x000ea40000000800 */
[----:B------:R-:W-:-:S04]  /*5500*/  FADD.FTZ R15, R0, R15 ;  /* 0x0000000f000f7221 */ /* 0x000fc80000010000 */
[----:B------:R-:W-:Y:S02]  /*5510*/  FADD.FTZ R16, R99, R27 ;  /* 0x0000001b63107221 */ /* 0x000fe40000010000 */
[----:B------:R-:W3:Y:S01]  /*5520*/  MUFU.EX2 R13, R28 ;  /* 0x0000001c000d7308 */ /* 0x000ee20000000800 */
[----:B-1----:R-:W-:Y:S01]  /*5530*/  FADD.FTZ R0, R12, R15 ;  /* 0x0000000f0c007221 */ /* 0x002fe20000010000 */
[C---:B------:R-:W-:Y:S01]  /*5540*/  F2FP.PACK_AB R130, R3.reuse, R12 ;  /* 0x0000000c0382723e */ /* 0x040fe200000000ff */
[----:B------:R-:W-:Y:S01]  /*5550*/  IMAD.MOV.U32 R88, RZ, RZ, R160 ;  /* 0x000000ffff587224 */ /* 0x000fe200078e00a0 */
[----:B------:R-:W-:Y:S01]  /*5560*/  MOV R89, R135 ;  /* 0x0000008700597202 */ /* 0x000fe20000000f00 */
[----:B------:R-:W-:Y:S01]  /*5570*/  FADD.FTZ R0, R3, R0 ;  /* 0x0000000003007221 */ /* 0x000fe20000010000 */
[----:B------:R-:W-:Y:S01]  /*5580*/  MOV R80, R154 ;  /* 0x0000009a00507202 */ /* 0x000fe20000000f00 */
[----:B------:R-:W-:Y:S01]  /*5590*/  IMAD.MOV.U32 R81, RZ, RZ, R153 ;  /* 0x000000ffff517224 */ /* 0x000fe200078e0099 */
[----:B------:R-:W-:Y:S01]  /*55a0*/  MOV R82, R152 ;  /* 0x0000009800527202 */ /* 0x000fe20000000f00 */
[----:B--2---:R-:W-:Y:S01]  /*55b0*/  FADD.FTZ R2, R14, R16 ;  /* 0x000000100e027221 */ /* 0x004fe20000010000 */
[----:B------:R1:W-:Y:S01]  /*55c0*/  STL [R1], R0 ;  /* 0x0000000001007387 */ /* 0x0003e20000100800 */
[----:B------:R-:W-:-:S03]  /*55d0*/  IMAD.MOV.U32 R91, RZ, RZ, R155 ;  /* 0x000000ffff5b7224 */ /* 0x000fc600078e009b */
[----:B------:R-:W2:Y:S01]  /*55e0*/  LDSM.16.MT88.4 R152, [R236+0x1000] ;  /* 0x00100000ec98783b */ /* 0x000ea20000004200 */
[C---:B---3--:R-:W-:Y:S01]  /*55f0*/  FADD.FTZ R3, R13.reuse, R2 ;  /* 0x000000020d037221 */ /* 0x048fe20000010000 */
[----:B------:R-:W-:Y:S01]  /*5600*/  F2FP.PACK_AB R129, R13, R14 ;  /* 0x0000000e0d81723e */ /* 0x000fe200000000ff */
[----:B------:R-:W3:Y:S01]  /*5610*/  MUFU.EX2 R2, R33 ;  /* 0x0000002100027308 */ /* 0x000ee20000000800 */
[----:B------:R-:W-:Y:S04]  /*5620*/  LDSM.16.MT88.4 R12, [R239+0x4800] ;  /* 0x00480000ef0c783b */ /* 0x000fe80000004200 */
[----:B------:R-:W-:Y:S01]  /*5630*/  LDSM.16.MT88.4 R96, [R239+0x4000] ;  /* 0x00400000ef60783b */ /* 0x000fe20000004200 */
[----:B---3--:R-:W-:Y:S02]  /*5640*/  FADD.FTZ R3, R2, R3 ;  /* 0x0000000302037221 */ /* 0x008fe40000010000 */
[----:B-1----:R1:W3:Y:S02]  /*5650*/  MUFU.EX2 R0, R32 ;  /* 0x0000002000007308 */ /* 0x0022e40000000800 */
[----:B-1----:R-:W1:Y:S01]  /*5660*/  LDSM.16.MT88.4 R32, [R239+0x1000] ;  /* 0x00100000ef20783b */ /* 0x002e620000004200 */
[C---:B---3--:R-:W-:Y:S01]  /*5670*/  F2FP.PACK_AB R131, R0.reuse, R2 ;  /* 0x000000020083723e */ /* 0x048fe200000000ff */
[----:B------:R-:W-:-:S05]  /*5680*/  FADD.FTZ R3, R0, R3 ;  /* 0x0000000300037221 */ /* 0x000fca0000010000 */
[----:B------:R-:W-:Y:S04]  /*5690*/  STL [R1+0x4], R3 ;  /* 0x0000040301007387 */ /* 0x000fe80000100800 */
[----:B------:R3:W5:Y:S04]  /*56a0*/  LDL.LU R162, [R1+0xb8] ;  /* 0x0000b80001a27983 */ /* 0x0007680000300800 */
[----:B------:R3:W5:Y:S04]  /*56b0*/  LDL.LU R161, [R1+0xb4] ;  /* 0x0000b40001a17983 */ /* 0x0007680000300800 */
[----:B------:R3:W5:Y:S04]  /*56c0*/  LDL.LU R160, [R1+0xb0] ;  /* 0x0000b00001a07983 */ /* 0x0007680000300800 */
[----:B------:R3:W5:Y:S04]  /*56d0*/  LDL.LU R135, [R1+0xac] ;  /* 0x0000ac0001877983 */ /* 0x0007680000300800 */
[----:B------:R3:W5:Y:S01]  /*56e0*/  LDL.LU R134, [R1+0xa8] ;  /* 0x0000a80001867983 */ /* 0x0007620000300800 */
[----:B--2---:R-:W-:Y:S01]  /*56f0*/  HMMA.16816.F32 R156, R128, R152, R156 ;  /* 0x00000098809c723c */ /* 0x004fe2000000189c */
[----:B------:R-:W-:-:S02]  /*5700*/  MOV R26, R249 ;  /* 0x000000f9001a7202 */ /* 0x000fc40000000f00 */
[----:B------:R-:W-:-:S04]  /*5710*/  IADD3 R249, R246, -0x2, RZ ;  /* 0xfffffffef6f97810 */ /* 0x000fc80007ffe0ff */
[----:B------:R-:W-:Y:S01]  /*5720*/  ISETP.GE.AND P0, PT, R249, R26, PT ;  /* 0x0000001af900720c */ /* 0x000fe20003f06270 */
[C---:B------:R-:W-:Y:S01]  /*5730*/  HMMA.16816.F32 R152, R128.reuse, R154, R144 ;  /* 0x0000009a8098723c */ /* 0x040fe20000001890 */
[----:B------:R-:W2:Y:S07]  /*5740*/  LDSM.16.MT88.4 R144, [R238+0x1000] ;  /* 0x00100000ee90783b */ /* 0x000eae0000004200 */
[C---:B-1----:R-:W-:Y:S08]  /*5750*/  HMMA.16816.F32 R28, R128.reuse, R32, R36 ;  /* 0x00000020801c723c */ /* 0x042ff00000001824 */
[----:B------:R-:W-:Y:S01]  /*5760*/  HMMA.16816.F32 R32, R128, R34, R40 ;  /* 0x000000228020723c */ /* 0x000fe20000001828 */
[----:B------:R-:W1:Y:S07]  /*5770*/  LDSM.16.MT88.4 R40, [R236+0x2800] ;  /* 0x00280000ec28783b */ /* 0x000e6e0000004200 */
[C---:B------:R-:W-:Y:S08]  /*5780*/  HMMA.16816.F32 R16, R8.reuse, R12, RZ ;  /* 0x0000000c0810723c */ /* 0x040ff000000018ff */
[----:B------:R-:W-:Y:S01]  /*5790*/  HMMA.16816.F32 R8, R8, R14, RZ ;  /* 0x0000000e0808723c */ /* 0x000fe200000018ff */
[----:B------:R-:W4:Y:S07]  /*57a0*/  LDSM.16.MT88.4 R12, [R239+0x5000] ;  /* 0x00500000ef0c783b */ /* 0x000f2e0000004200 */
[C---:B------:R-:W-:Y:S08]  /*57b0*/  HMMA.16816.F32 R92, R128.reuse, R96, R172 ;  /* 0x00000060805c723c */ /* 0x040ff000000018ac */
[C---:B--2---:R-:W-:Y:S08]  /*57c0*/  HMMA.16816.F32 R148, R128.reuse, R144, R148 ;  /* 0x000000908094723c */ /* 0x044ff00000001894 */
[C---:B------:R-:W-:Y:S01]  /*57d0*/  HMMA.16816.F32 R144, R128.reuse, R146, R136 ;  /* 0x000000928090723c */ /* 0x040fe20000001888 */
[----:B------:R-:W2:Y:S07]  /*57e0*/  LDSM.16.MT88.4 R136, [R237+0x1000] ;  /* 0x00100000ed88783b */ /* 0x000eae0000004200 */
[C---:B-1----:R-:W-:Y:S08]  /*57f0*/  HMMA.16816.F32 R36, R128.reuse, R40, R44 ;  /* 0x000000288024723c */ /* 0x042ff0000000182c */
[----:B------:R-:W-:Y:S01]  /*5800*/  HMMA.16816.F32 R40, R128, R42, R48 ;  /* 0x0000002a8028723c */ /* 0x000fe20000001830 */
[----:B------:R-:W1:Y:S07]  /*5810*/  LDSM.16.MT88.4 R48, [R238+0x2800] ;  /* 0x00280000ee30783b */ /* 0x000e6e0000004200 */
[C---:B----4-:R-:W-:Y:S08]  /*5820*/  HMMA.16816.F32 R16, R4.reuse, R12, R16 ;  /* 0x0000000c0410723c */ /* 0x050ff00000001810 */
[----:B------:R-:W-:Y:S01]  /*5830*/  HMMA.16816.F32 R8, R4, R14, R8 ;  /* 0x0000000e0408723c */ /* 0x000fe20000001808 */
[----:B------:R-:W-:Y:S07]  /*5840*/  LDSM.16.MT88.4 R4, [R239+0x5800] ;  /* 0x00580000ef04783b */ /* 0x000fee0000004200 */
[C---:B------:R-:W-:Y:S08]  /*5850*/  HMMA.16816.F32 R96, R128.reuse, R98, R168 ;  /* 0x000000628060723c */ /* 0x040ff000000018a8 */
[C---:B--2---:R-:W-:Y:S08]  /*5860*/  HMMA.16816.F32 R140, R128.reuse, R136, R140 ;  /* 0x00000088808c723c */ /* 0x044ff0000000188c */
[C---:B------:R-:W-:Y:S08]  /*5870*/  HMMA.16816.F32 R136, R128.reuse, R138, R100 ;  /* 0x0000008a8088723c */ /* 0x040ff00000001864 */
[C---:B-1----:R-:W-:Y:S01]  /*5880*/  HMMA.16816.F32 R44, R128.reuse, R48, R56 ;  /* 0x00000030802c723c */ /* 0x042fe20000001838 */
[----:B------:R-:W1:Y:S07]  /*5890*/  LDSM.16.MT88.4 R56, [R237+0x2800] ;  /* 0x00280000ed38783b */ /* 0x000e6e0000004200 */
[C---:B------:R-:W-:Y:S01]  /*58a0*/  HMMA.16816.F32 R48, R128.reuse, R50, R64 ;  /* 0x000000328030723c */ /* 0x040fe20000001840 */
[----:B------:R-:W2:Y:S07]  /*58b0*/  LDSM.16.MT88.4 R64, [R239+0x2800] ;  /* 0x00280000ef40783b */ /* 0x000eae0000004200 */
[C---:B-1----:R-:W-:Y:S08]  /*58c0*/  HMMA.16816.F32 R52, R128.reuse, R56, R52 ;  /* 0x000000388034723c */ /* 0x042ff00000001834 */
[C---:B------:R-:W-:Y:S08]  /*58d0*/  HMMA.16816.F32 R56, R128.reuse, R58, R60 ;  /* 0x0000003a8038723c */ /* 0x040ff0000000183c */
[C---:B--2---:R-:W-:Y:S01]  /*58e0*/  HMMA.16816.F32 R60, R128.reuse, R64, R72 ;  /* 0x00000040803c723c */ /* 0x044fe20000001848 */
[----:B------:R-:W1:Y:S07]  /*58f0*/  LDSM.16.MT88.4 R72, [R236+0x4000] ;  /* 0x00400000ec48783b */ /* 0x000e6e0000004200 */
[C---:B------:R-:W-:Y:S08]  /*5900*/  HMMA.16816.F32 R64, R128.reuse, R66, R68 ;  /* 0x000000428040723c */ /* 0x040ff00000001844 */
[C---:B-1----:R-:W-:Y:S01]  /*5910*/  HMMA.16816.F32 R68, R128.reuse, R72, R80 ;  /* 0x000000488044723c */ /* 0x042fe20000001850 */
        /* <DEDUP_REMOVED lines=8> */
[C---:B-1----:R-:W-:Y:S08]  /*59a0*/  HMMA.16816.F32 R100, R128.reuse, R104, R124 ;  /* 0x000000688064723c */ /* 0x042ff0000000187c */
[C---:B------:R-:W-:Y:S01]  /*59b0*/  HMMA.16816.F32 R104, R128.reuse, R106, R112 ;  /* 0x0000006a8068723c */ /* 0x040fe20000001870 */
[----:B------:R-:W1:Y:S07]  /*59c0*/  LDSM.16.MT88.4 R112, [R238+0x5800] ;  /* 0x00580000ee70783b */ /* 0x000e6e0000004200 */
[C---:B------:R-:W-:Y:S08]  /*59d0*/  HMMA.16816.F32 R124, R128.reuse, R4, R16 ;  /* 0x00000004807c723c */ /* 0x040ff00000001810 */
[C---:B-1----:R-:W-:Y:S08]  /*59e0*/  HMMA.16816.F32 R108, R128.reuse, R112, R108 ;  /* 0x00000070806c723c */ /* 0x042ff0000000186c */
[C---:B------:R-:W-:Y:S01]  /*59f0*/  HMMA.16816.F32 R112, R128.reuse, R114, R120 ;  /* 0x000000728070723c */ /* 0x040fe20000001878 */
[----:B------:R-:W1:Y:S07]  /*5a00*/  LDSM.16.MT88.4 R120, [R237+0x5800] ;  /* 0x00580000ed78783b */ /* 0x000e6e0000004200 */
[C---:B-1----:R-:W-:Y:S08]  /*5a10*/  HMMA.16816.F32 R116, R128.reuse, R120, R116 ;  /* 0x000000788074723c */ /* 0x042ff00000001874 */
[C---:B------:R-:W-:Y:S08]  /*5a20*/  HMMA.16816.F32 R120, R128.reuse, R122, R20 ;  /* 0x0000007a8078723c */ /* 0x040ff00000001814 */
[----:B------:R-:W-:Y:S01]  /*5a30*/  HMMA.16816.F32 R128, R128, R6, R8 ;  /* 0x000000068080723c */ /* 0x000fe20000001808 */
[----:B------:R-:W-:Y:S07]  /*5a40*/  @!UPT UIADD3 URZ, URZ, URZ, URZ ;  /* 0x0000003f3f3ff290 */ /* 0x000fee000fffe03f */
[----:B------:R-:W-:Y:S11]  /*5a50*/  @!P0 BRA `(.L_x_30) ;  /* 0x00002d7000008947 */ /* 0x000ff60003800000 */
[----:B---3--:R-:W2:Y:S04]  /*5a60*/  LDL R26, [R1+0x3c] ;  /* 0x00003c00011a7983 */ /* 0x008ea80000100800 */
[----:B------:R-:W3:Y:S04]  /*5a70*/  LDL R25, [R1+0x40] ;  /* 0x0000400001197983 */ /* 0x000ee80000100800 */
[----:B------:R-:W4:Y:S04]  /*5a80*/  LDL.LU R0, [R1+0x8] ;  /* 0x0000080001007983 */ /* 0x000f280000300800 */
[----:B------:R-:W1:Y:S01]  /*5a90*/  S2R R24, SR_TID.X ;  /* 0x0000000000187919 */ /* 0x000e620000002100 */
[----:B------:R-:W-:-:S02]  /*5aa0*/  LOP3.LUT P0, RZ, R247, 0x2, RZ, 0xc0, !PT ;  /* 0x00000002f7ff7812 */ /* 0x000fc4000780c0ff */
[----:B-1----:R-:W-:Y:S02]  /*5ab0*/  ISETP.GT.AND P2, PT, R24, 0x7f, PT ;  /* 0x0000007f1800780c */ /* 0x002fe40003f44270 */
[----:B------:R-:W-:Y:S02]  /*5ac0*/  ISETP.GE.AND P6, PT, R252, c[0x0][0x1d4], PT ;  /* 0x00007500fc007a0c */ /* 0x000fe40003fc6270 */
[----:B------:R-:W-:Y:S02]  /*5ad0*/  ISETP.GE.AND P5, PT, R250, c[0x0][0x1d4], PT ;  /* 0x00007500fa007a0c */ /* 0x000fe40003fa6270 */
[----:B----4-:R-:W-:-:S05]  /*5ae0*/  LOP3.LUT R0, R0, 0xffffffef, RZ, 0xc0, !PT ;  /* 0xffffffef00007812 */ /* 0x010fca00078ec0ff */
[----:B------:R-:W-:Y:S02]  /*5af0*/  @P0 LOP3.LUT R0, R0, 0x10, RZ, 0xfc, !PT ;  /* 0x0000001000000812 */ /* 0x000fe400078efcff */
[----:B---3--:R-:W-:Y:S02]  /*5b00*/  ISETP.GE.AND P1, PT, R25, c[0x0][0x1d4], PT ;  /* 0x0000750019007a0c */ /* 0x008fe40003f26270 */
[----:B------:R-:W-:-:S04]  /*5b10*/  LOP3.LUT R0, R0, 0xfffffffb, RZ, 0xc0, !PT ;  /* 0xfffffffb00007812 */ /* 0x000fc800078ec0ff */
[----:B------:R-:W-:Y:S02]  /*5b20*/  @P2 LOP3.LUT R0, R0, 0x4, RZ, 0xfc, !PT ;  /* 0x0000000400002812 */ /* 0x000fe400078efcff */
[----:B--2---:R-:W-:Y:S02]  /*5b30*/  ISETP.GE.AND P0, PT, R26, c[0x0][0x1d4], PT ;  /* 0x000075001a007a0c */ /* 0x004fe40003f06270 */
[----:B------:R-:W-:-:S04]  /*5b40*/  LOP3.LUT R0, R0, 0xfffffffd, RZ, 0xc0, !PT ;  /* 0xfffffffd00007812 */ /* 0x000fc800078ec0ff */
[----:B------:R-:W-:-:S04]  /*5b50*/  @P1 LOP3.LUT R0, R0, 0x2, RZ, 0xfc, !PT ;  /* 0x0000000200001812 */ /* 0x000fc800078efcff */
[----:B------:R-:W-:-:S04]  /*5b60*/  LOP3.LUT R0, R0, 0xfffffffe, RZ, 0xc0, !PT ;  /* 0xfffffffe00007812 */ /* 0x000fc800078ec0ff */
[----:B------:R-:W-:Y:S02]  /*5b70*/  @P0 LOP3.LUT R0, R0, 0x1, RZ, 0xfc, !PT ;  /* 0x0000000100000812 */ /* 0x000fe400078efcff */
[----:B------:R-:W-:Y:S02]  /*5b80*/  LOP3.LUT P0, RZ, R247, 0x4, RZ, 0xc0, !PT ;  /* 0x00000004f7ff7812 */ /* 0x000fe4000780c0ff */
[----:B------:R-:W-:-:S11]  /*5b90*/  LOP3.LUT R0, R0, 0xfffffff7, RZ, 0xc0, !PT ;  /* 0xfffffff700007812 */ /* 0x000fd600078ec0ff */
[----:B------:R-:W-:-:S05]  /*5ba0*/  @P0 LOP3.LUT R0, R0, 0x8, RZ, 0xfc, !PT ;  /* 0x0000000800000812 */ /* 0x000fca00078efcff */
[----:B------:R1:W-:Y:S02]  /*5bb0*/  STL [R1+0x8], R0 ;  /* 0x0000080001007387 */ /* 0x0003e40000100800 */
.L_x_33:
[----:B------:R-:W2:Y:S01]  /*5bc0*/  LDL.64 R10, [R1+0x28] ;  /* 0x00002800010a7983 */ /* 0x000ea20000100a00 */
[----:B-1----:R-:W-:Y:S01]  /*5bd0*/  SHF.R.S32.HI R0, RZ, 0x1f, R249 ;  /* 0x0000001fff007819 */ /* 0x002fe200000114f9 */
[C---:B------:R-:W-:Y:S01]  /*5be0*/  IMAD.WIDE.U32 R2, R249.reuse, c[0x0][0x208], RZ ;  /* 0x00008200f9027a25 */ /* 0x040fe200078e00ff */
[----:B------:R-:W-:Y:S04]  /*5bf0*/  DEPBAR.LE SB0, 0x0 ;  /* 0x000080000000791a */ /* 0x000fe80000000000 */
[----:B------:R-:W3:Y:S01]  /*5c00*/  LDL.64 R8, [R1+0x18] ;  /* 0x0000180001087983 */ /* 0x000ee20000100a00 */
[----:B------:R-:W-:Y:S01]  /*5c10*/  IMAD R0, R0, c[0x0][0x208], RZ ;  /* 0x0000820000007a24 */ /* 0x000fe200078e02ff */
[----:B------:R-:W-:Y:S01]  /*5c20*/  WARPSYNC 0xffffffff ;  /* 0xffffffff00007948 */ /* 0x000fe20003800000 */
[----:B------:R-:W-:Y:S01]  /*5c30*/  MOV R4, c[0x0][0x208] ;  /* 0x0000820000047a02 */ /* 0x000fe20000000f00 */
[----:B------:R-:W-:Y:S01]  /*5c40*/  BSSY B0, `(.L_x_31) ;  /* 0x000011f000007945 */ /* 0x000fe20003800000 */
[----:B------:R-:W-:Y:S01]  /*5c50*/  IMAD R0, R249, c[0x0][0x20c], R0 ;  /* 0x00008300f9007a24 */ /* 0x000fe200078e0200 */
[----:B------:R-:W4:Y:S01]  /*5c60*/  LDL R250, [R1+0x8] ;  /* 0x0000080001fa7983 */ /* 0x000f220000100800 */
[----:B------:R-:W-:Y:S03]  /*5c70*/  MOV R12, c[0x0][0x20c] ;  /* 0x00008300000c7a02 */ /* 0x000fe60000000f00 */
[----:B------:R-:W-:Y:S01]  /*5c80*/  IADD3 R0, R3, R0, RZ ;  /* 0x0000000003007210 */ /* 0x000fe20007ffe0ff */
[----:B------:R-:W-:Y:S01]  /*5c90*/  IMAD.WIDE.U32 R2, R2, 0x30, RZ ;  /* 0x0000003002027825 */ /* 0x000fe200078e00ff */
[----:B------:R-:W1:Y:S03]  /*5ca0*/  S2R R7, SR_TID.X ;  /* 0x0000000000077919 */ /* 0x000e660000002100 */
[----:B------:R-:W-:Y:S03]  /*5cb0*/  IMAD R0, R0, 0x30, RZ ;  /* 0x0000003000007824 */ /* 0x000fe600078e02ff */
[----:B------:R-:W-:Y:S02]  /*5cc0*/  BAR.SYNC.DEFER_BLOCKING 0x0 ;  /* 0x0000000000007b1d */ /* 0x000fe40000010000 */
[----:B------:R-:W-:Y:S04]  /*5cd0*/  IADD3 R0, R3, R0, RZ ;  /* 0x0000000003007210 */ /* 0x000fe80007ffe0ff */
[----:B-----5:R-:W-:Y:S06]  /*5ce0*/  LDSM.16.M88.4 R16, [R134+0x800] ;  /* 0x000800008610783b */ /* 0x020fec0000000200 */
[----:B------:R-:W-:Y:S01]  /*5cf0*/  LDSM.16.M88.4 R24, [R134+0x1000] ;  /* 0x001000008618783b */ /* 0x000fe20000000200 */
[----:B----4-:R-:W-:Y:S02]  /*5d00*/  LOP3.LUT P3, RZ, R250, 0x1, RZ, 0xc0, !PT ;  /* 0x00000001faff7812 */ /* 0x010fe4000786c0ff */
[----:B-1----:R-:W-:Y:S02]  /*5d10*/  ISETP.GT.AND P2, PT, R7, 0x7f, PT ;  /* 0x0000007f0700780c */ /* 0x002fe40003f44270 */
[-C--:B--2---:R-:W-:Y:S02]  /*5d20*/  IADD3 R3, P0, R10, R2.reuse, RZ ;  /* 0x000000020a037210 */ /* 0x084fe40007f1e0ff */
[----:B------:R-:W-:Y:S02]  /*5d30*/  SHF.R.S32.HI R251, RZ, 0x1f, R7 ;  /* 0x0000001ffffb7819 */ /* 0x000fe40000011407 */
[----:B---3--:R-:W-:Y:S02]  /*5d40*/  IADD3.X R6, R0, R9, RZ, P0, !PT ;  /* 0x0000000900067210 */ /* 0x008fe400007fe4ff */
[-C--:B------:R-:W-:Y:S02]  /*5d50*/  LEA.HI R251, R251, R7.reuse, RZ, 0x3 ;  /* 0x00000007fbfb7211 */ /* 0x080fe400078f18ff */
[----:B------:R-:W-:Y:S02]  /*5d60*/  LOP3.LUT P1, RZ, R250, 0x2, RZ, 0xc0, !PT ;  /* 0x00000002faff7812 */ /* 0x000fe4000782c0ff */
[----:B------:R-:W-:Y:S02]  /*5d70*/  LOP3.LUT R251, R251, 0xfffffff8, RZ, 0xc0, !PT ;  /* 0xfffffff8fbfb7812 */ /* 0x000fe400078ec0ff */
[C---:B------:R-:W-:Y:S02]  /*5d80*/  @!P2 LEA R5, P0, R4.reuse, R2, 0x5 ;  /* 0x000000020405a211 */ /* 0x040fe400078028ff */
[----:B------:R-:W-:Y:S02]  /*5d90*/  IADD3 R251, -R251, R7, RZ ;  /* 0x00000007fbfb7210 */ /* 0x000fe40007ffe1ff */
[----:B------:R-:W-:Y:S02]  /*5da0*/  @!P2 LEA.HI.X R4, R4, R0, R12, 0x5, P0 ;  /* 0x000000000404a211 */ /* 0x000fe400000f2c0c */
[----:B------:R-:W-:Y:S02]  /*5db0*/  LEA R2, P0, R3, c[0x0][0x1f8], 0x1 ;  /* 0x00007e0003027a11 */ /* 0x000fe400078008ff */
[----:B------:R-:W-:Y:S02]  /*5dc0*/  LOP3.LUT P4, RZ, R251, 0x2, RZ, 0xc0, !PT ;  /* 0x00000002fbff7812 */ /* 0x000fe4000788c0ff */
[----:B------:R-:W-:Y:S02]  /*5dd0*/  LEA.HI.X R3, R3, c[0x0][0x1fc], R6, 0x1, P0 ;  /* 0x00007f0003037a11 */ /* 0x000fe400000f0c06 */
[----:B------:R-:W-:Y:S04]  /*5de0*/  @!P2 IADD3 R0, P0, R5, R10, RZ ;  /* 0x0000000a0500a210 */ /* 0x000fe80007f1e0ff */
[----:B------:R-:W-:Y:S02]  /*5df0*/  @!P2 IADD3.X R4, R4, R9, RZ, P0, !PT ;  /* 0x000000090404a210 */ /* 0x000fe400007fe4ff */
[----:B------:R-:W1:Y:S01]  /*5e00*/  LDSM.16.M88.4 R8, [R134] ;  /* 0x000000008608783b */ /* 0x000e620000000200 */
[C---:B------:R-:W-:Y:S04]  /*5e10*/  @!P2 LEA R246, P0, R0.reuse, c[0x0][0x1f8], 0x1 ;  /* 0x00007e0000f6aa11 */ /* 0x040fe800078008ff */
[----:B------:R-:W-:Y:S02]  /*5e20*/  @!P2 LEA.HI.X R247, R0, c[0x0][0x1fc], R4, 0x1, P0 ;  /* 0x00007f0000f7aa11 */ /* 0x000fe400000f0c04 */
[C---:B------:R-:W-:Y:S02]  /*5e30*/  IADD3 R0, R134.reuse, 0x20, RZ ;  /* 0x0000002086007810 */ /* 0x040fe40007ffe0ff */
[C---:B------:R-:W-:Y:S05]  /*5e40*/  @P4 IADD3 R0, R134.reuse, -0x20, RZ ;  /* 0xffffffe086004810 */ /* 0x040fea0007ffe0ff */
[----:B------:R-:W2:Y:S06]  /*5e50*/  LDSM.16.M88.4 R168, [R0] ;  /* 0x0000000000a8783b */ /* 0x000eac0000000200 */
[----:B------:R-:W3:Y:S06]  /*5e60*/  LDSM.16.M88.4 R172, [R0+0x800] ;  /* 0x0008000000ac783b */ /* 0x000eec0000000200 */
[----:B------:R4:W2:Y:S06]  /*5e70*/  LDSM.16.M88.4 R176, [R0+0x1000] ;  /* 0x0010000000b0783b */ /* 0x0008ac0000000200 */
[----:B------:R-:W-:Y:S01]  /*5e80*/  @!PT LDS RZ, [RZ] ;  /* 0x00000000fffff984 */ /* 0x000fe20000000800 */
[----:B------:R-:W-:Y:S01]  /*5e90*/  @!PT LDS RZ, [RZ] ;  /* 0x00000000fffff984 */ /* 0x000fe20000000800 */
[----:B------:R-:W-:Y:S01]  /*5ea0*/  @!PT LDS RZ, [RZ] ;  /* 0x00000000fffff984 */ /* 0x000fe20000000800 */
[----:B------:R2:W-:Y:S06]  /*5eb0*/  LDGSTS.E.BYPASS.LTC128B.128 [R248+0x4080], [R2.64], !P5 ;  /* 0x0408000002f87fae */ /* 0x0005ec000e901d46 */
[----:B------:R2:W-:Y:S01]  /*5ec0*/  LDGSTS.E.BYPASS.LTC128B.128 [R248+0x5880], [R2.64+0x80], !P6 ;  /* 0x0588008002f87fae */ /* 0x0005e2000f101d46 */
[C---:B-1----:R-:W-:Y:S05]  /*5ed0*/  HMMA.16816.F32 R4, R160.reuse, R8, RZ ;  /* 0x00000008a004723c */ /* 0x042fea00000018ff */
[----:B------:R1:W-:Y:S03]  /*5ee0*/  LDGSTS.E.BYPASS.LTC128B.128 [R248+0x7080], [R2.64+0x100], !P3 ;  /* 0x0708010002f87fae */ /* 0x0003e6000d901d46 */
[C---:B------:R-:W-:Y:S01]  /*5ef0*/  HMMA.16816.F32 R8, R160.reuse, R10, RZ ;  /* 0x0000000aa008723c */ /* 0x040fe200000018ff */
[C---:B----4-:R-:W-:Y:S02]  /*5f00*/  IADD3 R0, R134.reuse, 0x40, RZ ;  /* 0x0000004086007810 */ /* 0x050fe40007ffe0ff */
[----:B------:R1:W-:Y:S05]  /*5f10*/  LDGSTS.E.BYPASS.LTC128B.128 [R248+0x8880], [R2.64+0x180], !P1 ;  /* 0x0888018002f87fae */ /* 0x0003ea000c901d46 */
[C---:B------:R-:W-:Y:S01]  /*5f20*/  HMMA.16816.F32 R12, R160.reuse, R16, RZ ;  /* 0x00000010a00c723c */ /* 0x040fe200000018ff */
[----:B------:R4:W-:Y:S06]  /*5f30*/  @!P2 LDGSTS.E.BYPASS.LTC128B.128 [R248+0x5080], [R246.64], !P5 ;  /* 0x05080000f6f8afae */ /* 0x0009ec000e901d46 */
[----:B------:R4:W-:Y:S01]  /*5f40*/  @!P2 LDGSTS.E.BYPASS.LTC128B.128 [R248+0x6880], [R246.64+0x80], !P6 ;  /* 0x06880080f6f8afae */ /* 0x0009e2000f101d46 */
[C---:B------:R-:W-:Y:S05]  /*5f50*/  HMMA.16816.F32 R16, R160.reuse, R18, RZ ;  /* 0x00000012a010723c */ /* 0x040fea00000018ff */
[----:B------:R4:W-:Y:S03]  /*5f60*/  @!P2 LDGSTS.E.BYPASS.LTC128B.128 [R248+0x8080], [R246.64+0x100], !P3 ;  /* 0x08080100f6f8afae */ /* 0x0009e6000d901d46 */
[C---:B------:R-:W-:Y:S03]  /*5f70*/  HMMA.16816.F32 R20, R160.reuse, R24, RZ ;  /* 0x00000018a014723c */ /* 0x040fe600000018ff */
[----:B------:R4:W-:Y:S01]  /*5f80*/  @!P2 LDGSTS.E.BYPASS.LTC128B.128 [R248+0x9880], [R246.64+0x180], !P1 ;  /* 0x09880180f6f8afae */ /* 0x0009e2000c901d46 */
[----:B------:R-:W-:Y:S04]  /*5f90*/  LOP3.LUT P1, RZ, R251, 0x4, RZ, 0xc0, !PT ;  /* 0x00000004fbff7812 */ /* 0x000fe8000782c0ff */
[----:B------:R-:W-:Y:S01]  /*5fa0*/  HMMA.16816.F32 R24, R160, R26, RZ ;  /* 0x0000001aa018723c */ /* 0x000fe200000018ff */
[----:B------:R-:W4:Y:S06]  /*5fb0*/  LDL R251, [R1+0x58] ;  /* 0x0000580001fb7983 */ /* 0x000f2c0000100800 */
[----:B------:R-:W0:Y:S01]  /*5fc0*/  LDGDEPBAR ;  /* 0x00000000000079af */ /* 0x000e220000000000 */
[C---:B--2---:R-:W-:Y:S05]  /*5fd0*/  HMMA.16816.F32 R4, R164.reuse, R168, R4 ;  /* 0x000000a8a404723c */ /* 0x044fea0000001804 */
[----:B------:R-:W-:Y:S03]  /*5fe0*/  @P1 IADD3 R0, R134, -0x40, RZ ;  /* 0xffffffc086001810 */ /* 0x000fe60007ffe0ff */
[C---:B------:R-:W-:Y:S02]  /*5ff0*/  HMMA.16816.F32 R8, R164.reuse, R170, R8 ;  /* 0x000000aaa408723c */ /* 0x040fe40000001808 */
[----:B------:R-:W2:Y:S06]  /*6000*/  LDSM.16.M88.4 R168, [R0] ;  /* 0x0000000000a8783b */ /* 0x000eac0000000200 */
[C---:B---3--:R-:W-:Y:S08]  /*6010*/  HMMA.16816.F32 R12, R164.reuse, R172, R12 ;  /* 0x000000aca40c723c */ /* 0x048ff0000000180c */
[C---:B------:R-:W-:Y:S01]  /*6020*/  HMMA.16816.F32 R16, R164.reuse, R174, R16 ;  /* 0x000000aea410723c */ /* 0x040fe20000001810 */
[----:B------:R-:W3:Y:S07]  /*6030*/  LDSM.16.M88.4 R172, [R0+0x800] ;  /* 0x0008000000ac783b */ /* 0x000eee0000000200 */
[C---:B------:R-:W-:Y:S08]  /*6040*/  HMMA.16816.F32 R20, R164.reuse, R176, R20 ;  /* 0x000000b0a414723c */ /* 0x040ff00000001814 */
[----:B------:R-:W-:Y:S08]  /*6050*/  HMMA.16816.F32 R24, R164, R178, R24 ;  /* 0x000000b2a418723c */ /* 0x000ff00000001818 */
[C---:B--2---:R-:W-:Y:S08]  /*6060*/  HMMA.16816.F32 R4, R180.reuse, R168, R4 ;  /* 0x000000a8b404723c */ /* 0x044ff00000001804 */
[C---:B------:R-:W-:Y:S01]  /*6070*/  HMMA.16816.F32 R8, R180.reuse, R170, R8 ;  /* 0x000000aab408723c */ /* 0x040fe20000001808 */
[----:B------:R-:W2:Y:S07]  /*6080*/  LDSM.16.M88.4 R168, [R0+0x1000] ;  /* 0x0010000000a8783b */ /* 0x000eae0000000200 */
[C---:B---3--:R-:W-:Y:S08]  /*6090*/  HMMA.16816.F32 R12, R180.reuse, R172, R12 ;  /* 0x000000acb40c723c */ /* 0x048ff0000000180c */
[C---:B------:R-:W-:Y:S01]  /*60a0*/  HMMA.16816.F32 R16, R180.reuse, R174, R16 ;  /* 0x000000aeb410723c */ /* 0x040fe20000001810 */
[----:B------:R-:W3:Y:S07]  /*60b0*/  LDSM.16.M88.4 R172, [R135] ;  /* 0x0000000087ac783b */ /* 0x000eee0000000200 */
[C---:B--2---:R-:W-:Y:S08]  /*60c0*/  HMMA.16816.F32 R20, R180.reuse, R168, R20 ;  /* 0x000000a8b414723c */ /* 0x044ff00000001814 */
[----:B------:R-:W-:Y:S01]  /*60d0*/  HMMA.16816.F32 R24, R180, R170, R24 ;  /* 0x000000aab418723c */ /* 0x000fe20000001818 */
[----:B------:R-:W2:Y:S07]  /*60e0*/  LDSM.16.M88.4 R168, [R135+0x800] ;  /* 0x0008000087a8783b */ /* 0x000eae0000000200 */
[C---:B---3--:R-:W-:Y:S08]  /*60f0*/  HMMA.16816.F32 R4, R184.reuse, R172, R4 ;  /* 0x000000acb804723c */ /* 0x048ff00000001804 */
[C---:B------:R-:W-:Y:S01]  /*6100*/  HMMA.16816.F32 R8, R184.reuse, R174, R8 ;  /* 0x000000aeb808723c */ /* 0x040fe20000001808 */
[----:B------:R-:W3:Y:S07]  /*6110*/  LDSM.16.M88.4 R172, [R135+0x1000] ;  /* 0x0010000087ac783b */ /* 0x000eee0000000200 */
[C---:B--2---:R-:W-:Y:S08]  /*6120*/  HMMA.16816.F32 R12, R184.reuse, R168, R12 ;  /* 0x000000a8b80c723c */ /* 0x044ff0000000180c */
[C---:B------:R-:W-:Y:S01]  /*6130*/  HMMA.16816.F32 R16, R184.reuse, R170, R16 ;  /* 0x000000aab810723c */ /* 0x040fe20000001810 */
[----:B------:R-:W2:Y:S07]  /*6140*/  LDSM.16.M88.4 R168, [R134+0x1800] ;  /* 0x0018000086a8783b */ /* 0x000eae0000000200 */
[C---:B---3--:R-:W-:Y:S08]  /*6150*/  HMMA.16816.F32 R20, R184.reuse, R172, R20 ;  /* 0x000000acb814723c */ /* 0x048ff00000001814 */
[----:B------:R-:W-:Y:S01]  /*6160*/  HMMA.16816.F32 R24, R184, R174, R24 ;  /* 0x000000aeb818723c */ /* 0x000fe20000001818 */
[----:B------:R-:W3:Y:S07]  /*6170*/  LDSM.16.M88.4 R172, [R134+0x2000] ;  /* 0x0020000086ac783b */ /* 0x000eee0000000200 */
[C---:B--2---:R-:W-:Y:S08]  /*6180*/  HMMA.16816.F32 R4, R188.reuse, R168, R4 ;  /* 0x000000a8bc04723c */ /* 0x044ff00000001804 */
[C---:B------:R-:W-:Y:S01]  /*6190*/  HMMA.16816.F32 R8, R188.reuse, R170, R8 ;  /* 0x000000aabc08723c */ /* 0x040fe20000001808 */
[----:B------:R-:W2:Y:S07]  /*61a0*/  LDSM.16.M88.4 R168, [R134+0x2800] ;  /* 0x0028000086a8783b */ /* 0x000eae0000000200 */
[C---:B---3--:R-:W-:Y:S08]  /*61b0*/  HMMA.16816.F32 R12, R188.reuse, R172, R12 ;  /* 0x000000acbc0c723c */ /* 0x048ff0000000180c */
[C---:B------:R-:W-:Y:S01]  /*61c0*/  HMMA.16816.F32 R16, R188.reuse, R174, R16 ;  /* 0x000000aebc10723c */ /* 0x040fe20000001810 */
[----:B------:R-:W3:Y:S07]  /*61d0*/  LDSM.16.M88.4 R172, [R240+0x1800] ;  /* 0x00180000f0ac783b */ /* 0x000eee0000000200 */
[C---:B--2---:R-:W-:Y:S08]  /*61e0*/  HMMA.16816.F32 R20, R188.reuse, R168, R20 ;  /* 0x000000a8bc14723c */ /* 0x044ff00000001814 */
[----:B------:R-:W-:Y:S01]  /*61f0*/  HMMA.16816.F32 R24, R188, R170, R24 ;  /* 0x000000aabc18723c */ /* 0x000fe20000001818 */
[----:B------:R-:W2:Y:S07]  /*6200*/  LDSM.16.M88.4 R168, [R240+0x2000] ;  /* 0x00200000f0a8783b */ /* 0x000eae0000000200 */
[C---:B---3--:R-:W-:Y:S08]  /*6210*/  HMMA.16816.F32 R4, R192.reuse, R172, R4 ;  /* 0x000000acc004723c */ /* 0x048ff00000001804 */
[C---:B------:R-:W-:Y:S01]  /*6220*/  HMMA.16816.F32 R8, R192.reuse, R174, R8 ;  /* 0x000000aec008723c */ /* 0x040fe20000001808 */
[----:B------:R-:W3:Y:S02]  /*6230*/  LDSM.16.M88.4 R172, [R240+0x2800] ;  /* 0x00280000f0ac783b */ /* 0x000ee40000000200 */
[----:B----4-:R-:W-:Y:S05]  /*6240*/  ISETP.GT.AND P4, PT, R249, R251, PT ;  /* 0x000000fbf900720c */ /* 0x010fea0003f84270 */
        /* <DEDUP_REMOVED lines=88> */
[C---:B------:R-:W-:Y:S11]  /*67d0*/  HMMA.16816.F32 R8, R232.reuse, R174, R8 ;  /* 0x000000aee808723c */ /* 0x040ff60000001808 */
[----:B------:R-:W-:Y:S05]  /*67e0*/  @!UPT UIADD3 URZ, URZ, URZ, URZ ;  /* 0x0000003f3f3ff290 */ /* 0x000fea000fffe03f */
[----:B------:R-:W-:Y:S02]  /*67f0*/  FMUL.FTZ R0, R5, c[0x0][0x320] ;  /* 0x0000c80005007a20 */ /* 0x000fe40000410000 */
[----:B-1----:R-:W-:Y:S02]  /*6800*/  FMUL.FTZ R2, R4, c[0x0][0x320] ;  /* 0x0000c80004027a20 */ /* 0x002fe40000410000 */
[----:B------:R1:W3:Y:S04]  /*6810*/  MUFU.TANH R176, R0 ;  /* 0x0000000000b07308 */ /* 0x0002e80000002400 */
[----:B------:R-:W-:Y:S01]  /*6820*/  FMUL.FTZ R3, R11, c[0x0][0x320] ;  /* 0x0000c8000b037a20 */ /* 0x000fe20000410000 */
[C---:B--2---:R-:W-:Y:S03]  /*6830*/  HMMA.16816.F32 R12, R232.reuse, R168, R12 ;  /* 0x000000a8e80c723c */ /* 0x044fe6000000180c */
[----:B------:R-:W-:Y:S02]  /*6840*/  FMUL.FTZ R10, R10, c[0x0][0x320] ;  /* 0x0000c8000a0a7a20 */ /* 0x000fe40000410000 */
[----:B------:R2:W4:Y:S03]  /*6850*/  MUFU.TANH R177, R2 ;  /* 0x0000000200b17308 */ /* 0x0005260000002400 */
[C---:B------:R-:W-:Y:S07]  /*6860*/  HMMA.16816.F32 R16, R232.reuse, R170, R16 ;  /* 0x000000aae810723c */ /* 0x040fee0000001810 */
[----:B------:R-:W3:Y:S01]  /*6870*/  MUFU.TANH R179, R10 ;  /* 0x0000000a00b37308 */ /* 0x000ee20000002400 */
[----:B-1----:R-:W-:Y:S09]  /*6880*/  FMUL.FTZ R0, R6, c[0x0][0x320] ;  /* 0x0000c80006007a20 */ /* 0x002ff20000410000 */
[----:B------:R1:W1:Y:S01]  /*6890*/  MUFU.TANH R246, R0 ;  /* 0x0000000000f67308 */ /* 0x0002620000002400 */
[----:B--2---:R-:W-:Y:S09]  /*68a0*/  FMUL.FTZ R2, R13, c[0x0][0x320] ;  /* 0x0000c8000d027a20 */ /* 0x004ff20000410000 */
[----:B------:R-:W2:Y:S10]  /*68b0*/  MUFU.TANH R178, R3 ;  /* 0x0000000300b27308 */ /* 0x000eb40000002400 */
[----:B------:R-:W2:Y:S01]  /*68c0*/  MUFU.TANH R168, R2 ;  /* 0x0000000200a87308 */ /* 0x000ea20000002400 */
[----:B-1----:R-:W-:Y:S02]  /*68d0*/  FMUL.FTZ R0, R7, c[0x0][0x320] ;  /* 0x0000c80007007a20 */ /* 0x002fe40000410000 */
[----:B------:R-:W1:Y:S01]  /*68e0*/  LDSM.16.M88.4 R4, [R135+0x5800] ;  /* 0x005800008704783b */ /* 0x000e620000000200 */
[----:B------:R-:W-:Y:S06]  /*68f0*/  DEPBAR.LE SB0, 0x0 ;  /* 0x000080000000791a */ /* 0x000fec0000000000 */
[----:B------:R2:W1:Y:S01]  /*6900*/  MUFU.TANH R247, R0 ;  /* 0x0000000000f77308 */ /* 0x0004620000002400 */
[----:B------:R-:W-:Y:S01]  /*6910*/  BAR.SYNC.DEFER_BLOCKING 0x0 ;  /* 0x0000000000007b1d */ /* 0x000fe20000010000 */
[----:B--2---:R-:W-:Y:S08]  /*6920*/  FMUL.FTZ R0, R8, c[0x0][0x320] ;  /* 0x0000c80008007a20 */ /* 0x004ff00000410000 */
[----:B------:R2:W2:Y:S01]  /*6930*/  MUFU.TANH R175, R0 ;  /* 0x0000000000af7308 */ /* 0x0004a20000002400 */
[C---:B-1----:R-:W-:Y:S08]  /*6940*/  HMMA.16816.F32 R20, R232.reuse, R4, R20 ;  /* 0x00000004e814723c */ /* 0x042ff00000001814 */
[----:B------:R-:W-:Y:S04]  /*6950*/  HMMA.16816.F32 R24, R232, R6, R24 ;  /* 0x00000006e818723c */ /* 0x000fe80000001818 */
[----:B--2---:R-:W-:Y:S04]  /*6960*/  FMUL.FTZ R0, R9, c[0x0][0x320] ;  /* 0x0000c80009007a20 */ /* 0x004fe80000410000 */
[----:B------:R1:W2:Y:S04]  /*6970*/  MUFU.TANH R173, R0 ;  /* 0x0000000000ad7308 */ /* 0x0002a80000002400 */
[----:B-1----:R-:W-:Y:S06]  /*6980*/  FMUL.FTZ R0, R12, c[0x0][0x320] ;  /* 0x0000c8000c007a20 */ /* 0x002fec0000410000 */
[----:B------:R1:W1:Y:S02]  /*6990*/  MUFU.TANH R172, R0 ;  /* 0x0000000000ac7308 */ /* 0x0002640000002400 */
[----:B-1----:R-:W-:Y:S08]  /*69a0*/  FMUL.FTZ R0, R14, c[0x0][0x320] ;  /* 0x0000c8000e007a20 */ /* 0x002ff00000410000 */
        /* <DEDUP_REMOVED lines=27> */
[----:B-1----:R-:W-:Y:S01]  /*6b60*/  MOV R0, R133 ;  /* 0x0000008500007202 */ /* 0x002fe20000000f00 */
[----:B------:R-:W-:-:S06]  /*6b70*/  @!P4 BRA `(.L_x_32) ;  /* 0x000002b00000c947 */ /* 0x000fcc0003800000 */
[----:B--234-:R-:W2:Y:S01]  /*6b80*/  LDL.64 R22, [R1+0x20] ;  /* 0x0000200001167983 */ /* 0x01cea20000100a00 */
[----:B------:R-:W-:Y:S03]  /*6b90*/  IADD3 R2, R249, -0x1, RZ ;  /* 0xfffffffff9027810 */ /* 0x000fe60007ffe0ff */
[----:B------:R-:W3:Y:S01]  /*6ba0*/  LDL.64 R20, [R1+0x10] ;  /* 0x0000100001147983 */ /* 0x000ee20000100a00 */
[----:B------:R-:W-:Y:S03]  /*6bb0*/  SHF.R.S32.HI R5, RZ, 0x1f, R2 ;  /* 0x0000001fff057819 */ /* 0x000fe60000011402 */
[----:B------:R-:W1:Y:S02]  /*6bc0*/  S2R R252, SR_TID.X ;  /* 0x0000000000fc7919 */ /* 0x000e640000002100 */
[----:B------:R-:W-:Y:S04]  /*6bd0*/  IMAD R5, R5, c[0x0][0x1e0], RZ ;  /* 0x0000780005057a24 */ /* 0x000fe800078e02ff */
[----:B------:R-:W-:Y:S01]  /*6be0*/  IMAD R5, R2, c[0x0][0x1e4], R5 ;  /* 0x0000790002057a24 */ /* 0x000fe200078e0205 */
[----:B-1----:R-:W-:Y:S04]  /*6bf0*/  SHF.R.S32.HI R251, RZ, 0x1f, R252 ;  /* 0x0000001ffffb7819 */ /* 0x002fe800000114fc */
[----:B------:R-:W-:Y:S04]  /*6c00*/  LEA.HI R251, R251, R252, RZ, 0x3 ;  /* 0x000000fcfbfb7211 */ /* 0x000fe800078f18ff */
[----:B------:R-:W-:Y:S04]  /*6c10*/  SHF.R.S32.HI R251, RZ, 0x3, R251 ;  /* 0x00000003fffb7819 */ /* 0x000fe800000114fb */
[----:B------:R-:W-:Y:S04]  /*6c20*/  IADD3 R6, -R251, 0x30, RZ ;  /* 0x00000030fb067810 */ /* 0x000fe80007ffe1ff */
[C---:B------:R-:W-:Y:S02]  /*6c30*/  ISETP.GE.AND P0, PT, R6.reuse, 0x21, PT ;  /* 0x000000210600780c */ /* 0x040fe40003f06270 */
[----:B------:R-:W-:Y:S01]  /*6c40*/  ISETP.GE.AND P1, PT, R6, 0x1, PT ;  /* 0x000000010600780c */ /* 0x000fe20003f26270 */
[----:B------:R-:W-:Y:S04]  /*6c50*/  IMAD.WIDE.U32 R6, R2, c[0x0][0x1e0], RZ ;  /* 0x0000780002067a25 */ /* 0x000fe800078e00ff */
[----:B------:R-:W-:Y:S02]  /*6c60*/  IMAD.IADD R2, R7, 0x1, R5 ;  /* 0x0000000107027824 */ /* 0x000fe400078e0205 */
[----:B------:R-:W-:Y:S04]  /*6c70*/  IMAD.WIDE.U32 R6, R6, 0x30, RZ ;  /* 0x0000003006067825 */ /* 0x000fe800078e00ff */
[----:B------:R-:W-:Y:S02]  /*6c80*/  @P0 IMAD.MOV.U32 R8, RZ, RZ, c[0x0][0x1e0] ;  /* 0x00007800ff080624 */ /* 0x000fe400078e00ff */
[----:B------:R-:W-:Y:S04]  /*6c90*/  IMAD R2, R2, 0x30, RZ ;  /* 0x0000003002027824 */ /* 0x000fe800078e02ff */
[----:B------:R-:W-:Y:S02]  /*6ca0*/  IMAD.IADD R2, R7, 0x1, R2 ;  /* 0x0000000107027824 */ /* 0x000fe400078e0202 */
[----:B------:R-:W-:Y:S01]  /*6cb0*/  @P0 IMAD.MOV.U32 R7, RZ, RZ, c[0x0][0x1e4] ;  /* 0x00007900ff070624 */ /* 0x000fe200078e00ff */
[-C--:B--2---:R-:W-:Y:S02]  /*6cc0*/  @P1 IADD3 R5, P3, R22, R6.reuse, RZ ;  /* 0x0000000616051210 */ /* 0x084fe40007f7e0ff */
[----:B------:R-:W-:Y:S03]  /*6cd0*/  @P0 LEA R6, P2, R8, R6, 0x5 ;  /* 0x0000000608060211 */ /* 0x000fe600078428ff */
[----:B---3--:R-:W-:Y:S01]  /*6ce0*/  @P1 IMAD.X R9, R2, 0x1, R21, P3 ;  /* 0x0000000102091824 */ /* 0x008fe200018e0615 */
[----:B------:R-:W-:Y:S02]  /*6cf0*/  @P0 LEA.HI.X R7, R8, R2, R7, 0x5, P2 ;  /* 0x0000000208070211 */ /* 0x000fe400010f2c07 */
[----:B------:R-:W-:Y:S02]  /*6d00*/  @P0 IADD3 R2, P2, R6, R22, RZ ;  /* 0x0000001606020210 */ /* 0x000fe40007f5e0ff */
[----:B------:R-:W-:Y:S03]  /*6d10*/  LOP3.LUT P3, RZ, R250, 0x2, RZ, 0xc0, !PT ;  /* 0x00000002faff7812 */ /* 0x000fe6000786c0ff */
[----:B------:R-:W-:Y:S01]  /*6d20*/  @P0 IMAD.X R7, R7, 0x1, R21, P2 ;  /* 0x0000000107070824 */ /* 0x000fe200010e0615 */
[C---:B------:R-:W-:Y:S04]  /*6d30*/  @P0 LEA R6, P2, R2.reuse, c[0x0][0x1c8], 0x1 ;  /* 0x0000720002060a11 */ /* 0x040fe800078408ff */
[----:B------:R-:W-:Y:S02]  /*6d40*/  @P0 LEA.HI.X R7, R2, c[0x0][0x1cc], R7, 0x1, P2 ;  /* 0x0000730002070a11 */ /* 0x000fe400010f0c07 */
[C---:B------:R-:W-:Y:S04]  /*6d50*/  @P1 LEA R8, P2, R5.reuse, c[0x0][0x1c8], 0x1 ;  /* 0x0000720005081a11 */ /* 0x040fe800078408ff */
[----:B------:R-:W-:Y:S02]  /*6d60*/  @P1 LEA.HI.X R9, R5, c[0x0][0x1cc], R9, 0x1, P2 ;  /* 0x0000730005091a11 */ /* 0x000fe400010f0c09 */
[----:B------:R-:W-:Y:S03]  /*6d70*/  LOP3.LUT P2, RZ, R250, 0x1, RZ, 0xc0, !PT ;  /* 0x00000001faff7812 */ /* 0x000fe6000784c0ff */
[----:B------:R-:W-:Y:S01]  /*6d80*/  @!PT LDS RZ, [RZ] ;  /* 0x00000000fffff984 */ /* 0x000fe20000000800 */
[----:B------:R-:W-:Y:S01]  /*6d90*/  @!PT LDS RZ, [RZ] ;  /* 0x00000000fffff984 */ /* 0x000fe20000000800 */
[----:B------:R-:W-:Y:S01]  /*6da0*/  @!PT LDS RZ, [RZ] ;  /* 0x00000000fffff984 */ /* 0x000fe20000000800 */
[----:B------:R1:W-:Y:S04]  /*6db0*/  @P1 LDGSTS.E.BYPASS.LTC128B.128 [R248+0x14080], [R8.64], !P5 ;  /* 0x1408000008f81fae */ /* 0x0003e8000e901d46 */
[----:B------:R1:W-:Y:S06]  /*6dc0*/  @P1 LDGSTS.E.BYPASS.LTC128B.128 [R248+0x15880], [R8.64+0x80], !P6 ;  /* 0x1588008008f81fae */ /* 0x0003ec000f101d46 */
[----:B------:R1:W-:Y:S04]  /*6dd0*/  @P1 LDGSTS.E.BYPASS.LTC128B.128 [R248+0x17080], [R8.64+0x100], !P2 ;  /* 0x1708010008f81fae */ /* 0x0003e8000d101d46 */
[----:B------:R1:W-:Y:S04]  /*6de0*/  @P1 LDGSTS.E.BYPASS.LTC128B.128 [R248+0x18880], [R8.64+0x180], !P3 ;  /* 0x1888018008f81fae */ /* 0x0003e8000d901d46 */
[----:B------:R1:W-:Y:S04]  /*6df0*/  @P0 LDGSTS.E.BYPASS.LTC128B.128 [R248+0x15080], [R6.64], !P5 ;  /* 0x1508000006f80fae */ /* 0x0003e8000e901d46 */
[----:B------:R1:W-:Y:S04]  /*6e00*/  @P0 LDGSTS.E.BYPASS.LTC128B.128 [R248+0x16880], [R6.64+0x80], !P6 ;  /* 0x1688008006f80fae */ /* 0x0003e8000f101d46 */
[----:B------:R1:W-:Y:S04]  /*6e10*/  @P0 LDGSTS.E.BYPASS.LTC128B.128 [R248+0x18080], [R6.64+0x100], !P2 ;  /* 0x1808010006f80fae */ /* 0x0003e8000d101d46 */
[----:B------:R1:W-:Y:S02]  /*6e20*/  @P0 LDGSTS.E.BYPASS.LTC128B.128 [R248+0x19880], [R6.64+0x180], !P3 ;  /* 0x1988018006f80fae */ /* 0x0003e4000d901d46 */
.L_x_32:
[----:B--234-:R-:W-:Y:S05]  /*6e30*/  BSYNC B0 ;  /* 0x0000000000007941 */ /* 0x01cfea0003800000 */
.L_x_31:
[----:B-1----:R-:W2:Y:S01]  /*6e40*/  LDL.LU R9, [R1] ;  /* 0x0000000001097983 */ /* 0x002ea20000300800 */
[----:B------:R-:W-:Y:S02]  /*6e50*/  FMNMX.FTZ R2, R177, R133, !PT ;  /* 0x00000085b1027209 */ /* 0x000fe40007810000 */
[----:B------:R-:W-:Y:S01]  /*6e60*/  IADD3 R249, R249, -0x1, RZ ;  /* 0xfffffffff9f97810 */ /* 0x000fe20007ffe0ff */
[----:B------:R-:W0:Y:S01]  /*6e70*/  LDGDEPBAR ;  /* 0x00000000000079af */ /* 0x000e220000000000 */
[----:B------:R-:W-:Y:S04]  /*6e80*/  FMNMX.FTZ R2, R176, R2, !PT ;  /* 0x00000002b0027209 */ /* 0x000fe80007810000 */
        /* <DEDUP_REMOVED lines=9> */
[----:B------:R-:W-:Y:S05]  /*6f20*/  FMNMX.FTZ R2, R10, R2, !PT ;  /* 0x000000020a027209 */ /* 0x000fea0007810000 */
[----:B------:R-:W1:Y:S02]  /*6f30*/  SHFL.BFLY PT, R5, R2, 0x2, 0x1f ;  /* 0x0c401f0002057f89 */ /* 0x000e6400000e0000 */
[----:B-1----:R-:W-:Y:S06]  /*6f40*/  FMNMX.FTZ R2, R2, R5, !PT ;  /* 0x0000000502027209 */ /* 0x002fec0007810000 */
[----:B------:R-:W1:Y:S02]  /*6f50*/  SHFL.BFLY PT, R5, R2, 0x1, 0x1f ;  /* 0x0c201f0002057f89 */ /* 0x000e6400000e0000 */
[----:B-1----:R-:W-:Y:S05]  /*6f60*/  FMNMX.FTZ R133, R2, R5, !PT ;  /* 0x0000000502857209 */ /* 0x002fea0007810000 */
[C---:B------:R-:W-:Y:S02]  /*6f70*/  FADD.FTZ R0, -R133.reuse, R0 ;  /* 0x0000000085007221 */ /* 0x040fe40000010100 */
[----:B------:R-:W-:Y:S02]  /*6f80*/  FMUL.FTZ R2, R133, c[0x0][0x2d0] ;  /* 0x0000b40085027a20 */ /* 0x000fe40000410000 */
[----:B------:R-:W-:Y:S02]  /*6f90*/  FMUL.FTZ R0, R0, c[0x0][0x2d0] ;  /* 0x0000b40000007a20 */ /* 0x000fe40000410000 */
[--C-:B------:R-:W-:Y:S02]  /*6fa0*/  FFMA.FTZ R8, R177, c[0x0][0x2d0], -R2.reuse ;  /* 0x0000b400b1087a23 */ /* 0x100fe40000010802 */
[----:B------:R1:W3:Y:S01]  /*6fb0*/  MUFU.EX2 R6, R0 ;  /* 0x0000000000067308 */ /* 0x0002e20000000800 */
[--C-:B------:R-:W-:Y:S02]  /*6fc0*/  FFMA.FTZ R250, R16, c[0x0][0x2d0], -R2.reuse ;  /* 0x0000b40010fa7a23 */ /* 0x100fe40000010802 */
[--C-:B------:R-:W-:Y:S02]  /*6fd0*/  FFMA.FTZ R177, R14, c[0x0][0x2d0], -R2.reuse ;  /* 0x0000b4000eb17a23 */ /* 0x100fe40000010802 */
[--C-:B------:R-:W-:Y:S02]  /*6fe0*/  FFMA.FTZ R22, R13, c[0x0][0x2d0], -R2.reuse ;  /* 0x0000b4000d167a23 */ /* 0x100fe40000010802 */
[--C-:B------:R-:W-:Y:S02]  /*6ff0*/  FFMA.FTZ R21, R12, c[0x0][0x2d0], -R2.reuse ;  /* 0x0000b4000c157a23 */ /* 0x100fe40000010802 */
[--C-:B------:R-:W-:Y:S01]  /*7000*/  FFMA.FTZ R20, R11, c[0x0][0x2d0], -R2.reuse ;  /* 0x0000b4000b147a23 */ /* 0x100fe20000010802 */
[----:B------:R-:W-:Y:S01]  /*7010*/  MUFU.EX2 R8, R8 ;  /* 0x0000000800087308 */ /* 0x000fe20000000800 */
[--C-:B------:R-:W-:Y:S02]  /*7020*/  FFMA.FTZ R19, R10, c[0x0][0x2d0], -R2.reuse ;  /* 0x0000b4000a137a23 */ /* 0x100fe40000010802 */
[--C-:B------:R-:W-:Y:S02]  /*7030*/  FFMA.FTZ R7, R176, c[0x0][0x2d0], -R2.reuse ;  /* 0x0000b400b0077a23 */ /* 0x100fe40000010802 */
[--C-:B------:R-:W-:Y:S02]  /*7040*/  FFMA.FTZ R5, R175, c[0x0][0x2d0], -R2.reuse ;  /* 0x0000b400af057a23 */ /* 0x100fe40000010802 */
[--C-:B------:R-:W-:Y:S02]  /*7050*/  FFMA.FTZ R252, R172, c[0x0][0x2d0], -R2.reuse ;  /* 0x0000b400acfc7a23 */ /* 0x100fe40000010802 */
[--C-:B------:R-:W-:Y:S01]  /*7060*/  FFMA.FTZ R251, R168, c[0x0][0x2d0], -R2.reuse ;  /* 0x0000b400a8fb7a23 */ /* 0x100fe20000010802 */
[----:B------:R-:W4:Y:S01]  /*7070*/  MUFU.EX2 R7, R7 ;  /* 0x0000000700077308 */ /* 0x000f220000000800 */
[----:B-1----:R-:W-:Y:S02]  /*7080*/  FFMA.FTZ R0, R173, c[0x0][0x2d0], -R2 ;  /* 0x0000b400ad007a23 */ /* 0x002fe40000010802 */
[C---:B---3--:R-:W-:Y:S02]  /*7090*/  FMUL.FTZ R24, R6.reuse, R136 ;  /* 0x0000008806187220 */ /* 0x048fe40000410000 */
[C---:B------:R-:W-:Y:S05]  /*70a0*/  FMUL.FTZ R25, R6.reuse, R137 ;  /* 0x0000008906197220 */ /* 0x040fea0000410000 */
        /* <DEDUP_REMOVED lines=8> */
[C---:B------:R-:W-:Y:S01]  /*7130*/  FMUL.FTZ R33, R6.reuse, R33 ;  /* 0x0000002106217220 */ /* 0x040fe20000410000 */
[C---:B----4-:R-:W-:Y:S01]  /*7140*/  F2FP.PACK_AB R168, R7.reuse, R8 ;  /* 0x0000000807a8723e */ /* 0x050fe200000000ff */
        /* <DEDUP_REMOVED lines=10> */
[----:B------:R-:W-:Y:S01]  /*71f0*/  FMUL.FTZ R53, R6, R53 ;  /* 0x0000003506357220 */ /* 0x000fe20000410000 */
[----:B-1----:R-:W-:Y:S01]  /*7200*/  F2FP.PACK_AB R170, R2, R5 ;  /* 0x0000000502aa723e */ /* 0x002fe200000000ff */
        /* <DEDUP_REMOVED lines=38> */
[----:B--2---:R-:W-:Y:S02]  /*7470*/  FFMA.FTZ R0, R6, R9, R8 ;  /* 0x0000000906007223 */ /* 0x004fe40000010008 */
[----:B------:R-:W2:Y:S02]  /*7480*/  LDL.LU R9, [R1+0x4] ;  /* 0x0000040001097983 */ /* 0x000ea40000300800 */
[----:B------:R-:W-:Y:S04]  /*7490*/  FADD.FTZ R0, R7, R0 ;  /* 0x0000000007007221 */ /* 0x000fe80000010000 */
[----:B------:R-:W-:Y:S04]  /*74a0*/  FADD.FTZ R0, R5, R0 ;  /* 0x0000000005007221 */ /* 0x000fe80000010000 */
[----:B------:R-:W-:Y:S01]  /*74b0*/  FADD.FTZ R10, R2, R0 ;  /* 0x00000000020a7221 */ /* 0x000fe20000010000 */
[----:B------:R-:W-:Y:S04]  /*74c0*/  FMNMX.FTZ R0, R246, R132, !PT ;  /* 0x00000084f6007209 */ /* 0x000fe80007810000 */
[----:B------:R-:W-:Y:S02]  /*74d0*/  FMNMX.FTZ R0, R247, R0, !PT ;  /* 0x00000000f7007209 */ /* 0x000fe40007810000 */
[----:B------:R-:W-:Y:S02]  /*74e0*/  MOV R148, R10 ;  /* 0x0000000a00947202 */ /* 0x000fe40000000f00 */
        /* <DEDUP_REMOVED lines=25> */
[----:B------:R3:W-:Y:S01]  /*7680*/  MUFU.EX2 R4, R8 ;  /* 0x0000000800047308 */ /* 0x0007e20000000800 */
[--C-:B------:R-:W-:Y:S02]  /*7690*/  FFMA.FTZ R174, R174, c[0x0][0x2d0], -R5.reuse ;  /* 0x0000b400aeae7a23 */ /* 0x100fe40000010805 */
[--C-:B------:R-:W-:Y:S02]  /*76a0*/  FFMA.FTZ R173, R171, c[0x0][0x2d0], -R5.reuse ;  /* 0x0000b400abad7a23 */ /* 0x100fe40000010805 */
[--C-:B------:R-:W-:Y:S02]  /*76b0*/  FFMA.FTZ R175, R169, c[0x0][0x2d0], -R5.reuse ;  /* 0x0000b400a9af7a23 */ /* 0x100fe40000010805 */
[--C-:B------:R-:W-:Y:S02]  /*76c0*/  FFMA.FTZ R179, R17, c[0x0][0x2d0], -R5.reuse ;  /* 0x0000b40011b37a23 */ /* 0x100fe40000010805 */
[C---:B------:R-:W-:Y:S01]  /*76d0*/  FMUL.FTZ R17, R6.reuse, R145 ;  /* 0x0000009106117220 */ /* 0x040fe20000410000 */
[----:B------:R-:W4:Y:S01]  /*76e0*/  MUFU.EX2 R7, R7 ;  /* 0x0000000700077308 */ /* 0x000f220000000800 */
[----:B------:R-:W-:Y:S02]  /*76f0*/  FFMA.FTZ R178, R15, c[0x0][0x2d0], -R5 ;  /* 0x0000b4000fb27a23 */ /* 0x000fe40000010805 */
[----:B------:R-:W-:Y:S01]  /*7700*/  FMUL.FTZ R5, R6, R157 ;  /* 0x0000009d06057220 */ /* 0x000fe20000410000 */
[----:B------:R-:W-:Y:S01]  /*7710*/  MOV R157, R20 ;  /* 0x00000014009d7202 */ /* 0x000fe20000000f00 */
[C---:B-1----:R-:W-:Y:S02]  /*7720*/  FMUL.FTZ R26, R0.reuse, R138 ;  /* 0x0000008a001a7220 */ /* 0x042fe40000410000 */
[----:B------:R-:W-:Y:S02]  /*7730*/  FMUL.FTZ R27, R0, R139 ;  /* 0x0000008b001b7220 */ /* 0x000fe40000410000 */
[----:B------:R-:W1:Y:S01]  /*7740*/  LDSM.16.MT88.4 R136, [R236] ;  /* 0x00000000ec88783b */ /* 0x000e620000004200 */
[----:B------:R-:W-:Y:S01]  /*7750*/  FMUL.FTZ R20, R6, R140 ;  /* 0x0000008c06147220 */ /* 0x000fe20000410000 */
[----:B------:R-:W-:Y:S01]  /*7760*/  MUFU.EX2 R145, R250 ;  /* 0x000000fa00917308 */ /* 0x000fe20000000800 */
[C---:B------:R-:W-:Y:S02]  /*7770*/  FMUL.FTZ R10, R0.reuse, R154 ;  /* 0x0000009a000a7220 */ /* 0x040fe40000410000 */
[C---:B------:R-:W-:Y:S02]  /*7780*/  FMUL.FTZ R11, R0.reuse, R155 ;  /* 0x0000009b000b7220 */ /* 0x040fe40000410000 */
[C---:B------:R-:W-:Y:S02]  /*7790*/  FMUL.FTZ R18, R0.reuse, R146 ;  /* 0x0000009200127220 */ /* 0x040fe40000410000 */
[----:B------:R-:W-:Y:S02]  /*77a0*/  FMUL.FTZ R23, R0, R143 ;  /* 0x0000008f00177220 */ /* 0x000fe40000410000 */
[C---:B---3--:R-:W-:Y:S01]  /*77b0*/  FMUL.FTZ R8, R6.reuse, R152 ;  /* 0x0000009806087220 */ /* 0x048fe20000410000 */
[----:B------:R-:W-:Y:S01]  /*77c0*/  MOV R152, R21 ;  /* 0x0000001500987202 */ /* 0x000fe20000000f00 */
[----:B------:R-:W-:Y:S01]  /*77d0*/  FMUL.FTZ R21, R6, R141 ;  /* 0x0000008d06157220 */ /* 0x000fe20000410000 */
[----:B------:R-:W-:Y:S01]  /*77e0*/  MUFU.EX2 R250, R173 ;  /* 0x000000ad00fa7308 */ /* 0x000fe20000000800 */
[C---:B----4-:R-:W-:Y:S01]  /*77f0*/  F2FP.PACK_AB R169, R7.reuse, R4 ;  /* 0x0000000407a9723e */ /* 0x050fe200000000ff */
        /* <DEDUP_REMOVED lines=63> */
[----:B------:R-:W-:Y:S01]  /*7bf0*/  FMUL.FTZ R4, R6, R156 ;  /* 0x0000009c06047220 */ /* 0x000fe20000410000 */
[----:B------:R-:W-:Y:S01]  /*7c00*/  MOV R156, R19 ;  /* 0x00000013009c7202 */ /* 0x000fe20000000f00 */
[----:B------:R-:W-:Y:S02]  /*7c10*/  FMUL.FTZ R19, R0, R147 ;  /* 0x0000009300137220 */ /* 0x000fe40000410000 */
[----:B------:R-:W-:Y:S01]  /*7c20*/  FMUL.FTZ R9, R6, R153 ;  /* 0x0000009906097220 */ /* 0x000fe20000410000 */
[----:B------:R-:W-:Y:S01]  /*7c30*/  MOV R153, R22 ;  /* 0x0000001600997202 */ /* 0x000fe20000000f00 */
[C---:B------:R-:W-:Y:S02]  /*7c40*/  FMUL.FTZ R22, R0.reuse, R142 ;  /* 0x0000008e00167220 */ /* 0x040fe40000410000 */
[C---:B------:R-:W-:Y:S01]  /*7c50*/  FMUL.FTZ R6, R0.reuse, R158 ;  /* 0x0000009e00067220 */ /* 0x040fe20000410000 */
[----:B------:R-:W-:Y:S01]  /*7c60*/  LDSM.16.MT88.4 R140, [R236+0x800] ;  /* 0x00080000ec8c783b */ /* 0x000fe20000004200 */
[----:B------:R-:W-:Y:S02]  /*7c70*/  FADD.FTZ R3, R7, R3 ;  /* 0x0000000307037221 */ /* 0x000fe40000010000 */
[----:B------:R-:W-:Y:S02]  /*7c80*/  FMUL.FTZ R7, R0, R159 ;  /* 0x0000009f00077220 */ /* 0x000fe40000410000 */
[----:B------:R-:W2:Y:S10]  /*7c90*/  MUFU.EX2 R0, R132 ;  /* 0x0000008400007308 */ /* 0x000eb40000000800 */
[----:B------:R-:W3:Y:S01]  /*7ca0*/  MUFU.EX2 R132, R252 ;  /* 0x000000fc00847308 */ /* 0x000ee20000000800 */
[----:B--2---:R-:W-:Y:S01]  /*7cb0*/  F2FP.PACK_AB R171, R151, R0 ;  /* 0x0000000097ab723e */ /* 0x004fe200000000ff */
[----:B------:R-:W-:Y:S08]  /*7cc0*/  FADD.FTZ R149, R0, R3 ;  /* 0x0000000300957221 */ /* 0x000ff00000010000 */
[----:B------:R-:W2:Y:S01]  /*7cd0*/  MUFU.EX2 R3, R251 ;  /* 0x000000fb00037308 */ /* 0x000ea20000000800 */
[C---:B-1----:R-:W-:Y:S05]  /*7ce0*/  HMMA.16816.F32 R4, R168.reuse, R136, R4 ;  /* 0x00000088a804723c */ /* 0x042fea0000001804 */
[----:B---3--:R-:W-:Y:S04]  /*7cf0*/  FADD.FTZ R0, R132, R148 ;  /* 0x0000009484007221 */ /* 0x008fe80000010000 */
[----:B------:R-:W-:Y:S01]  /*7d00*/  MUFU.EX2 R148, R157 ;  /* 0x0000009d00947308 */ /* 0x000fe20000000800 */
[C---:B------:R-:W-:Y:S01]  /*7d10*/  HMMA.16816.F32 R8, R168.reuse, R138, R8 ;  /* 0x0000008aa808723c */ /* 0x040fe20000001808 */
[----:B------:R-:W1:Y:S02]  /*7d20*/  LDSM.16.MT88.4 R136, [R238] ;  /* 0x00000000ee88783b */ /* 0x000e640000004200 */
[----:B--2---:R-:W-:Y:S04]  /*7d30*/  FADD.FTZ R0, R3, R0 ;  /* 0x0000000003007221 */ /* 0x004fe80000010000 */
[----:B------:R-:W-:Y:S05]  /*7d40*/  FADD.FTZ R0, R145, R0 ;  /* 0x0000000091007221 */ /* 0x000fea0000010000 */
[----:B------:R-:W-:Y:S01]  /*7d50*/  FADD.FTZ R0, R144, R0 ;  /* 0x0000000090007221 */ /* 0x000fe20000010000 */
[C---:B-1----:R-:W-:Y:S08]  /*7d60*/  HMMA.16816.F32 R12, R168.reuse, R136, R12 ;  /* 0x00000088a80c723c */ /* 0x042ff0000000180c */
[C---:B------:R-:W-:Y:S01]  /*7d70*/  HMMA.16816.F32 R16, R168.reuse, R138, R16 ;  /* 0x0000008aa810723c */ /* 0x040fe20000001810 */
[----:B------:R-:W1:Y:S07]  /*7d80*/  LDSM.16.MT88.4 R136, [R237] ;  /* 0x00000000ed88783b */ /* 0x000e6e0000004200 */
[C---:B-1----:R-:W-:Y:S08]  /*7d90*/  HMMA.16816.F32 R20, R168.reuse, R136, R20 ;  /* 0x00000088a814723c */ /* 0x042ff00000001814 */
[C---:B------:R-:W-:Y:S01]  /*7da0*/  HMMA.16816.F32 R24, R168.reuse, R138, R24 ;  /* 0x0000008aa818723c */ /* 0x040fe20000001818 */
[----:B------:R-:W1:Y:S07]  /*7db0*/  LDSM.16.MT88.4 R136, [R241] ;  /* 0x00000000f188783b */ /* 0x000e6e0000004200 */
        /* <DEDUP_REMOVED lines=36> */
[C---:B-1----:R-:W-:Y:S07]  /*8000*/  HMMA.16816.F32 R124, R168.reuse, R136, R124 ;  /* 0x00000088a87c723c */ /* 0x042fee000000187c */
[----:B------:R-:W-:Y:S01]  /*8010*/  F2FP.PACK_AB R136, R3, R132 ;  /* 0x000000840388723e */ /* 0x000fe200000000ff */
[----:B------:R-:W-:Y:S01]  /*8020*/  HMMA.16816.F32 R128, R168, R138, R128 ;  /* 0x0000008aa880723c */ /* 0x000fe20000001880 */
[----:B------:R-:W-:Y:S03]  /*8030*/  MUFU.EX2 R132, R152 ;  /* 0x0000009800847308 */ /* 0x000fe60000000800 */
[----:B------:R-:W-:Y:S01]  /*8040*/  F2FP.PACK_AB R137, R250, R150 ;  /* 0x00000096fa89723e */ /* 0x000fe200000000ff */
[----:B------:R-:W-:Y:S02]  /*8050*/  FADD.FTZ R3, R151, R149 ;  /* 0x0000009597037221 */ /* 0x000fe40000010000 */
[----:B------:R-:W-:Y:S02]  /*8060*/  F2FP.PACK_AB R138, R144, R145 ;  /* 0x00000091908a723e */ /* 0x000fe400000000ff */
[----:B------:R-:W1:Y:S03]  /*8070*/  LDSM.16.MT88.4 R144, [R238+0x800] ;  /* 0x00080000ee90783b */ /* 0x000e660000004200 */
[----:B------:R-:W-:Y:S02]  /*8080*/  F2FP.PACK_AB R139, R176, R177 ;  /* 0x000000b1b08b723e */ /* 0x000fe400000000ff */
[----:B------:R-:W-:Y:S02]  /*8090*/  F2FP.PACK_AB R169, R175, R174 ;  /* 0x000000aeafa9723e */ /* 0x000fe400000000ff */
[----:B------:R-:W-:Y:S03]  /*80a0*/  F2FP.PACK_AB R171, R173, R172 ;  /* 0x000000acadab723e */ /* 0x000fe600000000ff */
[C---:B------:R-:W-:Y:S08]  /*80b0*/  HMMA.16816.F32 R4, R136.reuse, R140, R4 ;  /* 0x0000008c8804723c */ /* 0x040ff00000001804 */
[C---:B------:R-:W-:Y:S01]  /*80c0*/  HMMA.16816.F32 R8, R136.reuse, R142, R8 ;  /* 0x0000008e8808723c */ /* 0x040fe20000001808 */
[----:B------:R-:W2:Y:S07]  /*80d0*/  LDSM.16.MT88.4 R140, [R237+0x800] ;  /* 0x00080000ed8c783b */ /* 0x000eae0000004200 */
[C---:B-1----:R-:W-:Y:S08]  /*80e0*/  HMMA.16816.F32 R12, R136.reuse, R144, R12 ;  /* 0x00000090880c723c */ /* 0x042ff0000000180c */
[C---:B------:R-:W-:Y:S01]  /*80f0*/  HMMA.16816.F32 R16, R136.reuse, R146, R16 ;  /* 0x000000928810723c */ /* 0x040fe20000001810 */
[----:B------:R-:W1:Y:S07]  /*8100*/  LDSM.16.MT88.4 R144, [R239+0x800] ;  /* 0x00080000ef90783b */ /* 0x000e6e0000004200 */
[C---:B--2---:R-:W-:Y:S08]  /*8110*/  HMMA.16816.F32 R20, R136.reuse, R140, R20 ;  /* 0x0000008c8814723c */ /* 0x044ff00000001814 */
        /* <DEDUP_REMOVED lines=35> */
[C---:B--2---:R-:W-:Y:S01]  /*8350*/  HMMA.16816.F32 R116, R136.reuse, R140, R116 ;  /* 0x0000008c8874723c */ /* 0x044fe20000001874 */
[----:B------:R2:W3:Y:S07]  /*8360*/  MUFU.EX2 R140, R153 ;  /* 0x00000099008c7308 */ /* 0x0004ee0000000800 */
[C---:B------:R-:W-:Y:S03]  /*8370*/  HMMA.16816.F32 R120, R136.reuse, R142, R120 ;  /* 0x0000008e8878723c */ /* 0x040fe60000001878 */
[----:B------:R-:W4:Y:S01]  /*8380*/  MUFU.EX2 R141, R156 ;  /* 0x0000009c008d7308 */ /* 0x000f220000000800 */
[----:B--2---:R-:W2:Y:S01]  /*8390*/  LDSM.16.MT88.4 R152, [R236+0x1000] ;  /* 0x00100000ec98783b */ /* 0x004ea20000004200 */
[----:B---3--:R-:W-:Y:S01]  /*83a0*/  F2FP.PACK_AB R168, R132, R140 ;  /* 0x0000008c84a8723e */ /* 0x008fe200000000ff */
[----:B------:R-:W-:Y:S02]  /*83b0*/  FADD.FTZ R0, R140, R0 ;  /* 0x000000008c007221 */ /* 0x000fe40000010000 */
[C---:B-1----:R-:W-:Y:S04]  /*83c0*/  HMMA.16816.F32 R124, R136.reuse, R144, R124 ;  /* 0x00000090887c723c */ /* 0x042fe8000000187c */
[----:B------:R-:W-:Y:S01]  /*83d0*/  FADD.FTZ R0, R132, R0 ;  /* 0x0000000084007221 */ /* 0x000fe20000010000 */
[C---:B----4-:R-:W-:Y:S03]  /*83e0*/  F2FP.PACK_AB R170, R141.reuse, R148 ;  /* 0x000000948daa723e */ /* 0x050fe600000000ff */
[----:B------:R-:W-:Y:S01]  /*83f0*/  FADD.FTZ R0, R148, R0 ;  /* 0x0000000094007221 */ /* 0x000fe20000010000 */
[----:B------:R-:W-:Y:S01]  /*8400*/  HMMA.16816.F32 R128, R136, R146, R128 ;  /* 0x000000928880723c */ /* 0x000fe20000001880 */
[----:B------:R-:W1:Y:S02]  /*8410*/  LDSM.16.MT88.4 R144, [R238+0x1000] ;  /* 0x00100000ee90783b */ /* 0x000e640000004200 */
[----:B------:R-:W-:Y:S02]  /*8420*/  FADD.FTZ R132, R141, R0 ;  /* 0x000000008d847221 */ /* 0x000fe40000010000 */
[----:B------:R-:W-:Y:S04]  /*8430*/  FADD.FTZ R0, R150, R3 ;  /* 0x0000000396007221 */ /* 0x000fe80000010000 */
[----:B------:R-:W3:Y:S03]  /*8440*/  LDSM.16.MT88.4 R136, [R237+0x1000] ;  /* 0x00100000ed88783b */ /* 0x000ee60000004200 */
[----:B------:R-:W-:Y:S04]  /*8450*/  FADD.FTZ R0, R250, R0 ;  /* 0x00000000fa007221 */ /* 0x000fe80000010000 */
[----:B------:R-:W-:Y:S01]  /*8460*/  FADD.FTZ R0, R177, R0 ;  /* 0x00000000b1007221 */ /* 0x000fe20000010000 */
[----:B------:R4:W-:Y:S03]  /*8470*/  STL [R1], R132 ;  /* 0x0000008401007387 */ /* 0x0009e60000100800 */
[----:B------:R-:W-:Y:S04]  /*8480*/  FADD.FTZ R0, R176, R0 ;  /* 0x00000000b0007221 */ /* 0x000fe80000010000 */
[----:B------:R-:W-:Y:S01]  /*8490*/  FADD.FTZ R0, R174, R0 ;  /* 0x00000000ae007221 */ /* 0x000fe20000010000 */
[C---:B--2---:R-:W-:Y:S01]  /*84a0*/  HMMA.16816.F32 R156, R168.reuse, R152, R4 ;  /* 0x00000098a89c723c */ /* 0x044fe20000001804 */
[----:B------:R-:W2:Y:S04]  /*84b0*/  LDSM.16.MT88.4 R4, [R239+0x1000] ;  /* 0x00100000ef04783b */ /* 0x000ea80000004200 */
[----:B------:R-:W-:Y:S03]  /*84c0*/  FADD.FTZ R0, R175, R0 ;  /* 0x00000000af007221 */ /* 0x000fe60000010000 */
[C---:B------:R-:W-:Y:S01]  /*84d0*/  HMMA.16816.F32 R152, R168.reuse, R154, R8 ;  /* 0x0000009aa898723c */ /* 0x040fe20000001808 */
[----:B------:R-:W5:Y:S03]  /*84e0*/  LDSM.16.MT88.4 R8, [R236+0x2800] ;  /* 0x00280000ec08783b */ /* 0x000f660000004200 */
[----:B------:R-:W-:Y:S01]  /*84f0*/  FADD.FTZ R0, R172, R0 ;  /* 0x00000000ac007221 */ /* 0x000fe20000010000 */
[----:B----4-:R-:W-:Y:S03]  /*8500*/  MOV R132, R2 ;  /* 0x0000000200847202 */ /* 0x010fe60000000f00 */
[C---:B-1----:R-:W-:Y:S01]  /*8510*/  HMMA.16816.F32 R148, R168.reuse, R144, R12 ;  /* 0x00000090a894723c */ /* 0x042fe2000000180c */
[----:B------:R-:W1:Y:S03]  /*8520*/  LDSM.16.MT88.4 R12, [R238+0x2800] ;  /* 0x00280000ee0c783b */ /* 0x000e660000004200 */
[----:B------:R-:W-:Y:S04]  /*8530*/  FADD.FTZ R0, R173, R0 ;  /* 0x00000000ad007221 */ /* 0x000fe80000010000 */
[C---:B------:R-:W-:Y:S01]  /*8540*/  HMMA.16816.F32 R144, R168.reuse, R146, R16 ;  /* 0x00000092a890723c */ /* 0x040fe20000001810 */
[----:B------:R-:W-:Y:S07]  /*8550*/  STL [R1+0x4], R0 ;  /* 0x0000040001007387 */ /* 0x000fee0000100800 */
[C---:B---3--:R-:W-:Y:S08]  /*8560*/  HMMA.16816.F32 R140, R168.reuse, R136, R20 ;  /* 0x00000088a88c723c */ /* 0x048ff00000001814 */
[C---:B------:R-:W-:Y:S08]  /*8570*/  HMMA.16816.F32 R136, R168.reuse, R138, R24 ;  /* 0x0000008aa888723c */ /* 0x040ff00000001818 */
[C---:B--2---:R-:W-:Y:S08]  /*8580*/  HMMA.16816.F32 R28, R168.reuse, R4, R28 ;  /* 0x00000004a81c723c */ /* 0x044ff0000000181c */
[C---:B------:R-:W-:Y:S01]  /*8590*/  HMMA.16816.F32 R32, R168.reuse, R6, R32 ;  /* 0x00000006a820723c */ /* 0x040fe20000001820 */
[----:B------:R-:W2:Y:S07]  /*85a0*/  LDSM.16.MT88.4 R4, [R237+0x2800] ;  /* 0x00280000ed04783b */ /* 0x000eae0000004200 */
[C---:B-----5:R-:W-:Y:S08]  /*85b0*/  HMMA.16816.F32 R36, R168.reuse, R8, R36 ;  /* 0x00000008a824723c */ /* 0x060ff00000001824 */
[C---:B------:R-:W-:Y:S01]  /*85c0*/  HMMA.16816.F32 R40, R168.reuse, R10, R40 ;  /* 0x0000000aa828723c */ /* 0x040fe20000001828 */
[----:B------:R-:W3:Y:S07]  /*85d0*/  LDSM.16.MT88.4 R8, [R239+0x2800] ;  /* 0x00280000ef08783b */ /* 0x000eee0000004200 */
[C---:B-1----:R-:W-:Y:S08]  /*85e0*/  HMMA.16816.F32 R44, R168.reuse, R12, R44 ;  /* 0x0000000ca82c723c */ /* 0x042ff0000000182c */
[C---:B------:R-:W-:Y:S01]  /*85f0*/  HMMA.16816.F32 R48, R168.reuse, R14, R48 ;  /* 0x0000000ea830723c */ /* 0x040fe20000001830 */
[----:B------:R-:W1:Y:S07]  /*8600*/  LDSM.16.MT88.4 R12, [R236+0x4000] ;  /* 0x00400000ec0c783b */ /* 0x000e6e0000004200 */
[C---:B--2---:R-:W-:Y:S08]  /*8610*/  HMMA.16816.F32 R52, R168.reuse, R4, R52 ;  /* 0x00000004a834723c */ /* 0x044ff00000001834 */
[C---:B------:R-:W-:Y:S01]  /*8620*/  HMMA.16816.F32 R56, R168.reuse, R6, R56 ;  /* 0x00000006a838723c */ /* 0x040fe20000001838 */
[----:B------:R-:W2:Y:S07]  /*8630*/  LDSM.16.MT88.4 R4, [R238+0x4000] ;  /* 0x00400000ee04783b */ /* 0x000eae0000004200 */
[C---:B---3--:R-:W-:Y:S08]  /*8640*/  HMMA.16816.F32 R60, R168.reuse, R8, R60 ;  /* 0x00000008a83c723c */ /* 0x048ff0000000183c */
        /* <DEDUP_REMOVED lines=18> */
[C---:B------:R-:W-:Y:S08]  /*8770*/  HMMA.16816.F32 R112, R168.reuse, R10, R112 ;  /* 0x0000000aa870723c */ /* 0x040ff00000001870 */
[C---:B-1----:R-:W-:Y:S08]  /*8780*/  HMMA.16816.F32 R116, R168.reuse, R12, R116 ;  /* 0x0000000ca874723c */ /* 0x042ff00000001874 */
[C---:B------:R-:W-:Y:S08]  /*8790*/  HMMA.16816.F32 R120, R168.reuse, R14, R120 ;  /* 0x0000000ea878723c */ /* 0x040ff00000001878 */
[C---:B--2---:R-:W-:Y:S08]  /*87a0*/  HMMA.16816.F32 R124, R168.reuse, R4, R124 ;  /* 0x00000004a87c723c */ /* 0x044ff0000000187c */
[----:B------:R-:W-:Y:S01]  /*87b0*/  HMMA.16816.F32 R128, R168, R6, R128 ;  /* 0x00000006a880723c */ /* 0x000fe20000001880 */
[----:B------:R-:W-:-:S07]  /*87c0*/  @P4 BRA `(.L_x_33) ;  /* 0xffffd3f000004947 */ /* 0x000fce000383ffff */
.L_x_30:
[----:B------:R-:W-:Y:S11]  /*87d0*/  @!UPT UIADD3 URZ, URZ, URZ, URZ ;  /* 0x0000003f3f3ff290 */ /* 0x000ff6000fffe03f */
[----:B---3--:R-:W-:Y:S05]  /*87e0*/  BRA.DIV ~URZ, `(.L_x_34) ;  /* 0x00005c227f007947 */ /* 0x008fea000b800000 */
[----:B------:R-:W2:Y:S04]  /*87f0*/  LDL.LU R5, [R1] ;  /* 0x0000000001057983 */ /* 0x000ea80000300800 */
[----:B------:R-:W3:Y:S04]  /*8800*/  LDL.LU R6, [R1+0x4] ;  /* 0x0000040001067983 */ /* 0x000ee80000300800 */
[----:B--2---:R-:W1:Y:S04]  /*8810*/  SHFL.BFLY PT, R0, R5, 0x2, 0x1f ;  /* 0x0c401f0005007f89 */ /* 0x004e6800000e0000 */
[----:B---3--:R-:W2:Y:S01]  /*8820*/  SHFL.BFLY PT, R2, R6, 0x2, 0x1f ;  /* 0x0c401f0006027f89 */ /* 0x008ea200000e0000 */
[----:B-1----:R-:W-:-:S02]  /*8830*/  FADD.FTZ R0, R0, R5 ;  /* 0x0000000500007221 */ /* 0x002fc40000010000 */
[----:B--2---:R-:W-:-:S03]  /*8840*/  FADD.FTZ R4, R2, R6 ;  /* 0x0000000602047221 */ /* 0x004fc60000010000 */
[----:B------:R-:W1:Y:S04]  /*8850*/  SHFL.BFLY PT, R5, R0, 0x1, 0x1f ;  /* 0x0c201f0000057f89 */ /* 0x000e6800000e0000 */
[----:B------:R2:W3:Y:S01]  /*8860*/  SHFL.BFLY PT, R3, R4, 0x1, 0x1f ;  /* 0x0c201f0004037f89 */ /* 0x0004e200000e0000 */
[----:B-1----:R-:W-:-:S05]  /*8870*/  FADD.FTZ R0, R0, R5 ;  /* 0x0000000500007221 */ /* 0x002fca0000010000 */
.L_x_97:
[----:B------:R-:W-:Y:S01]  /*8880*/  FSETP.NE.FTZ.AND P1, PT, R0, RZ, PT ;  /* 0x000000ff0000720b */ /* 0x000fe20003f35000 */
[----:B---3--:R-:W-:Y:S01]  /*8890*/  FADD.FTZ R3, R3, R4 ;  /* 0x0000000403037221 */ /* 0x008fe20000010000 */
[----:B------:R-:W-:Y:S02]  /*88a0*/  MOV R2, RZ ;  /* 0x000000ff00027202 */ /* 0x000fe40000000f00 */
[----:B------:R-:W-:Y:S02]  /*88b0*/  MOV R20, 0xff800000 ;  /* 0xff80000000147802 */ /* 0x000fe40000000f00 */
[----:B------:R-:W-:-:S02]  /*88c0*/  FSETP.NE.FTZ.AND P0, PT, R3, RZ, PT ;  /* 0x000000ff0300720b */ /* 0x000fc40003f15000 */
[----:B------:R-:W-:-:S05]  /*88d0*/  MOV R15, 0xff800000 ;  /* 0xff800000000f7802 */ /* 0x000fca0000000f00 */
[----:B------:R-:W1:Y:S01]  /*88e0*/  @P1 MUFU.RCP R2, R0 ;  /* 0x0000000000021308 */ /* 0x000e620000001000 */
[----:B--2---:R-:W-:-:S05]  /*88f0*/  @P1 MOV R4, 0x3f317218 ;  /* 0x3f31721800041802 */ /* 0x004fca0000000f00 */
[----:B------:R-:W-:Y:S02]  /*8900*/  @P1 FMUL.FTZ R4, R4, c[0x0][0x2d0] ;  /* 0x0000b40004041a20 */ /* 0x000fe40000410000 */
[----:B------:R2:W3:Y:S01]  /*8910*/  @P1 MUFU.LG2 R5, R0 ;  /* 0x0000000000051308 */ /* 0x0004e20000000c00 */
[C---:B-1----:R-:W-:Y:S02]  /*8920*/  FMUL.FTZ R186, R2.reuse, R100 ;  /* 0x0000006402ba7220 */ /* 0x042fe40000410000 */
[C---:B------:R-:W-:Y:S02]  /*8930*/  FMUL.FTZ R187, R2.reuse, R101 ;  /* 0x0000006502bb7220 */ /* 0x040fe40000410000 */
[C---:B------:R-:W-:Y:S02]  /*8940*/  FMUL.FTZ R100, R2.reuse, R104 ;  /* 0x0000006802647220 */ /* 0x040fe40000410000 */
[C---:B------:R-:W-:Y:S01]  /*8950*/  FMUL.FTZ R101, R2.reuse, R105 ;  /* 0x0000006902657220 */ /* 0x040fe20000410000 */
[----:B--2---:R-:W-:Y:S01]  /*8960*/  MOV R0, RZ ;  /* 0x000000ff00007202 */ /* 0x004fe20000000f00 */
[----:B------:R-:W-:-:S02]  /*8970*/  FMUL.FTZ R104, R2, R108 ;  /* 0x0000006c02687220 */ /* 0x000fc40000410000 */
[C---:B------:R-:W-:Y:S02]  /*8980*/  FMUL.FTZ R105, R2.reuse, R109 ;  /* 0x0000006d02697220 */ /* 0x040fe40000410000 */
[C---:B------:R-:W-:Y:S01]  /*8990*/  FMUL.FTZ R184, R2.reuse, R76 ;  /* 0x0000004c02b87220 */ /* 0x040fe20000410000 */
[----:B------:R-:W1:Y:S01]  /*89a0*/  @P0 MUFU.RCP R0, R3 ;  /* 0x0000000300000308 */ /* 0x000e620000001000 */
        /* <DEDUP_REMOVED lines=15> */
[----:B-----5:R-:W-:-:S02]  /*8aa0*/  FMUL.FTZ R160, R2, R28 ;  /* 0x0000001c02a07220 */ /* 0x020fc40000410000 */
        /* <DEDUP_REMOVED lines=40> */
[----:B------:R-:W-:Y:S02]  /*8d30*/  FMUL.FTZ R77, R2, R129 ;  /* 0x00000081024d7220 */ /* 0x000fe40000410000 */
[----:B------:R2:W4:Y:S01]  /*8d40*/  @P0 MUFU.LG2 R2, R3 ;  /* 0x0000000300020308 */ /* 0x0005220000000c00 */
[----:B---3--:R-:W-:-:S02]  /*8d50*/  @P1 FMUL.FTZ R5, R5, 0.69314718246459960938 ;  /* 0x3f31721805051820 */ /* 0x008fc40000410000 */
[----:B-1----:R-:W-:Y:S02]  /*8d60*/  FMUL.FTZ R192, R0, R146 ;  /* 0x0000009200c07220 */ /* 0x002fe40000410000 */
[----:B------:R-:W-:Y:S01]  /*8d70*/  @P1 FFMA.FTZ R20, R4, R133, R5 ;  /* 0x0000008504141223 */ /* 0x000fe20000010005 */
[----:B------:R-:W-:Y:S01]  /*8d80*/  MOV R4, 0x1 ;  /* 0x0000000100047802 */ /* 0x000fe20000000f00 */
[C---:B------:R-:W-:Y:S02]  /*8d90*/  FMUL.FTZ R193, R0.reuse, R147 ;  /* 0x0000009300c17220 */ /* 0x040fe40000410000 */
[C---:B------:R-:W-:Y:S02]  /*8da0*/  FMUL.FTZ R204, R0.reuse, R154 ;  /* 0x0000009a00cc7220 */ /* 0x040fe40000410000 */
[C---:B------:R-:W-:Y:S02]  /*8db0*/  FMUL.FTZ R205, R0.reuse, R155 ;  /* 0x0000009b00cd7220 */ /* 0x040fe40000410000 */
[----:B------:R-:W-:-:S02]  /*8dc0*/  FMUL.FTZ R198, R0, R150 ;  /* 0x0000009600c67220 */ /* 0x000fc40000410000 */
[----:B------:R-:W-:Y:S01]  /*8dd0*/  FMUL.FTZ R199, R0, R151 ;  /* 0x0000009700c77220 */ /* 0x000fe20000410000 */
[----:B--2---:R-:W-:Y:S01]  /*8de0*/  @P0 MOV R3, 0x3f317218 ;  /* 0x3f31721800030802 */ /* 0x004fe20000000f00 */
[----:B----4-:R-:W-:Y:S02]  /*8df0*/  @P0 FMUL.FTZ R2, R2, 0.69314718246459960938 ;  /* 0x3f31721802020820 */ /* 0x010fe40000410000 */
[C---:B------:R-:W-:Y:S02]  /*8e00*/  FMUL.FTZ R146, R0.reuse, R142 ;  /* 0x0000008e00927220 */ /* 0x040fe40000410000 */
[----:B------:R-:W-:Y:S02]  /*8e10*/  @P0 FMUL.FTZ R3, R3, c[0x0][0x2d0] ;  /* 0x0000b40003030a20 */ /* 0x000fe40000410000 */
        /* <DEDUP_REMOVED lines=56> */
[----:B------:R-:W-:Y:S01]  /*91a0*/  FMUL.FTZ R79, R0, R131 ;  /* 0x00000083004f7220 */ /* 0x000fe20000410000 */
[----:B------:R-:W-:Y:S01]  /*91b0*/  PRMT R0, R4, 0x7610, R0 ;  /* 0x0000761004007816 */ /* 0x000fe20000000000 */
[----:B------:R-:W-:Y:S02]  /*91c0*/  @P0 FFMA.FTZ R15, R3, R132, R2 ;  /* 0x00000084030f0223 */ /* 0x000fe40000010002 */
.L_x_27:
[----:B--2---:R2:W5:Y:S04]  /*91d0*/  LDL R6, [R1+0x50] ;  /* 0x0000500001067983 */ /* 0x0045680000100800 */
[----:B------:R-:W3:Y:S01]  /*91e0*/  S2R R2, SR_TID.X ;  /* 0x0000000000027919 */ /* 0x000ee20000002100 */
[----:B------:R-:W-:Y:S01]  /*91f0*/  BSSY B0, `(.L_x_35) ;  /* 0x0000011000007945 */ /* 0x000fe20003800000 */
[----:B---3--:R-:W-:-:S13]  /*9200*/  LOP3.LUT P0, RZ, R2, 0xff, RZ, 0xc0, !PT ;  /* 0x000000ff02ff7812 */ /* 0x008fda000780c0ff */
[----:B------:R-:W-:Y:S05]  /*9210*/  @P0 BRA `(.L_x_36) ;  /* 0x000000e000000947 */ /* 0x000fea0003800000 */
[----:B--2---:R-:W2:Y:S01]  /*9220*/  S2R R4, SR_LANEID ;  /* 0x0000000000047919 */ /* 0x004ea20000000000 */
[----:B------:R-:W-:Y:S01]  /*9230*/  VOTEU.ANY UR4, UPT, PT ;  /* 0x0000000000047886 */ /* 0x000fe200038e0100 */
[----:B-1----:R-:W-:Y:S01]  /*9240*/  IMAD.MOV.U32 R5, RZ, RZ, c[0x0][0x564] ;  /* 0x00015900ff057624 */ /* 0x002fe200078e00ff */
[----:B------:R-:W2:Y:S08]  /*9250*/  FLO.U32 R3, UR4 ;  /* 0x0000000400037d00 */ /* 0x000eb000080e0000 */
[----:B------:R-:W1:Y:S01]  /*9260*/  POPC R2, UR4 ;  /* 0x0000000400027d09 */ /* 0x000e620008000000 */
[----:B--2---:R-:W-:Y:S01]  /*9270*/  ISETP.EQ.U32.AND P0, PT, R3, R4, PT ;  /* 0x000000040300720c */ /* 0x004fe20003f02070 */
[----:B------:R-:W-:-:S12]  /*9280*/  IMAD.MOV.U32 R4, RZ, RZ, c[0x0][0x560] ;  /* 0x00015800ff047624 */ /* 0x000fd800078e00ff */
[----:B-1----:R1:W2:Y:S04]  /*9290*/  @P0 ATOMG.E.ADD.STRONG.GPU PT, R2, [R4.64], R2 ;  /* 0x00000002040209a8 */ /* 0x0022a800081ee1c6 */
[----:B-1----:R-:W1:Y:S04]  /*92a0*/  S2R R4, SR_LTMASK ;  /* 0x0000000000047919 */ /* 0x002e680000003900 */
[----:B--2---:R1:W2:Y:S02]  /*92b0*/  SHFL.IDX PT, R3, R2, R3, 0x1f ;  /* 0x00001f0302037589 */ /* 0x0042a400000e0000 */
[----:B-1----:R-:W-:-:S06]  /*92c0*/  LOP3.LUT R2, R4, UR4, RZ, 0xc0, !PT ;  /* 0x0000000404027c12 */ /* 0x002fcc000f8ec0ff */
[----:B------:R-:W2:Y:S02]  /*92d0*/  POPC R2, R2 ;  /* 0x0000000200027309 */ /* 0x000ea40000000000 */
[----:B--2--5:R-:W-:-:S05]  /*92e0*/  IADD3 R6, R3, c[0x0][0xc], R2 ;  /* 0x0000030003067a10 */ /* 0x024fca0007ffe002 */
[----:B------:R1:W-:Y:S02]  /*92f0*/  STL [R1+0x50], R6 ;  /* 0x0000500601007387 */ /* 0x0003e40000100800 */
.L_x_36:
[----:B--2---:R-:W-:Y:S05]  /*9300*/  BSYNC B0 ;  /* 0x0000000000007941 */ /* 0x004fea0003800000 */
.L_x_35:
[----:B------:R-:W-:Y:S01]  /*9310*/  PRMT R0, R0, 0x9910, RZ ;  /* 0x0000991000007816 */ /* 0x000fe200000000ff */
[----:B------:R-:W-:Y:S01]  /*9320*/  BSSY B1, `(.L_x_37) ;  /* 0x000040d000017945 */ /* 0x000fe20003800000 */
[----:B-----5:R-:W-:Y:S02]  /*9330*/  IMAD.MOV.U32 R131, RZ, RZ, R6 ;  /* 0x000000ffff837224 */ /* 0x020fe400078e0006 */
[----:B------:R-:W-:-:S13]  /*9340*/  ISETP.NE.AND P0, PT, R0, RZ, PT ;  /* 0x000000ff0000720c */ /* 0x000fda0003f05270 */
[----:B------:R-:W-:Y:S05]  /*9350*/  @!P0 BRA `(.L_x_38) ;  /* 0x0000310000008947 */ /* 0x000fea0003800000 */
[----:B------:R-:W2:Y:S04]  /*9360*/  LDL R7, [R1+0x78] ;  /* 0x0000780001077983 */ /* 0x000ea80000100800 */
[----:B-1----:R-:W3:Y:S04]  /*9370*/  LDL R13, [R1+0x7c] ;  /* 0x00007c00010d7983 */ /* 0x002ee80000100800 */
[----:B------:R-:W4:Y:S04]  /*9380*/  LDL R9, [R1+0x84] ;  /* 0x0000840001097983 */ /* 0x000f280000100800 */
[----:B------:R-:W4:Y:S04]  /*9390*/  LDL R12, [R1+0x80] ;  /* 0x00008000010c7983 */ /* 0x000f280000100800 */
[----:B------:R-:W4:Y:S04]  /*93a0*/  LDL R11, [R1+0x94] ;  /* 0x00009400010b7983 */ /* 0x000f280000100800 */
[----:B------:R-:W4:Y:S04]  /*93b0*/  LDL R6, [R1+0x8c] ;  /* 0x00008c0001067983 */ /* 0x000f280000100800 */
[----:B------:R-:W4:Y:S04]  /*93c0*/  LDL R5, [R1+0x90] ;  /* 0x0000900001057983 */ /* 0x000f280000100800 */
[----:B------:R-:W4:Y:S04]  /*93d0*/  LDL R10, [R1+0x88] ;  /* 0x00008800010a7983 */ /* 0x000f280000100800 */
[----:B------:R-:W4:Y:S01]  /*93e0*/  LDL R8, [R1+0x48] ;  /* 0x0000480001087983 */ /* 0x000f220000100800 */
[----:B------:R-:W-:Y:S01]  /*93f0*/  WARPSYNC 0xffffffff ;  /* 0xffffffff00007948 */ /* 0x000fe20003800000 */
[----:B------:R-:W-:-:S02]  /*9400*/  F2FP.PACK_AB R0, R157, R156 ;  /* 0x0000009c9d00723e */ /* 0x000fc400000000ff */
[----:B------:R-:W-:Y:S01]  /*9410*/  BAR.SYNC.DEFER_BLOCKING 0x1, 0x100 ;  /* 0x0044000000007b1d */ /* 0x000fe20000010000 */
[----:B------:R-:W-:Y:S02]  /*9420*/  F2FP.PACK_AB R2, R159, R158 ;  /* 0x0000009e9f02723e */ /* 0x000fe400000000ff */
[----:B------:R-:W-:Y:S02]  /*9430*/  F2FP.PACK_AB R3, R153, R152 ;  /* 0x000000989903723e */ /* 0x000fe400000000ff */
[----:B------:R-:W-:Y:S02]  /*9440*/  F2FP.PACK_AB R4, R101, R100 ;  /* 0x000000646504723e */ /* 0x000fe400000000ff */
[----:B------:R-:W-:-:S04]  /*9450*/  ISETP.NE.U32.AND P2, PT, RZ, c[0x0][0x500], PT ;  /* 0x00014000ff007a0c */ /* 0x000fc80003f45070 */
[----:B------:R-:W-:Y:S01]  /*9460*/  ISETP.NE.AND.EX P2, PT, RZ, c[0x0][0x504], PT, P2 ;  /* 0x00014100ff007a0c */ /* 0x000fe20003f45320 */
[----:B--2---:R1:W-:Y:S04]  /*9470*/  STS [R7], R0 ;  /* 0x0000000007007388 */ /* 0x0043e80000000800 */
[----:B------:R2:W-:Y:S04]  /*9480*/  STS [R7+0x400], R2 ;  /* 0x0004000207007388 */ /* 0x0005e80000000800 */
[----:B---3--:R3:W-:Y:S01]  /*9490*/  STS [R13], R3 ;  /* 0x000000030d007388 */ /* 0x0087e20000000800 */
[----:B-1----:R-:W-:-:S02]  /*94a0*/  F2FP.PACK_AB R0, R205, R204 ;  /* 0x000000cccd00723e */ /* 0x002fc400000000ff */
[----:B--2---:R-:W-:-:S03]  /*94b0*/  F2FP.PACK_AB R2, R149, R148 ;  /* 0x000000949502723e */ /* 0x004fc600000000ff */
[----:B------:R1:W-:Y:S01]  /*94c0*/  STS [R13+0x400], R0 ;  /* 0x000400000d007388 */ /* 0x0003e20000000800 */
[----:B---3--:R-:W-:-:S03]  /*94d0*/  F2FP.PACK_AB R3, R199, R198 ;  /* 0x000000c6c703723e */ /* 0x008fc600000000ff */
[----:B----4-:R2:W-:Y:S04]  /*94e0*/  STS [R9], R2 ;  /* 0x0000000209007388 */ /* 0x0105e80000000800 */
[----:B------:R3:W-:Y:S01]  /*94f0*/  STS [R9+0x400], R3 ;  /* 0x0004000309007388 */ /* 0x0007e20000000800 */
[----:B-1----:R-:W-:Y:S02]  /*9500*/  F2FP.PACK_AB R0, R145, R144 ;  /* 0x000000909100723e */ /* 0x002fe400000000ff */
[----:B--2---:R-:W-:-:S03]  /*9510*/  F2FP.PACK_AB R2, R193, R192 ;  /* 0x000000c0c102723e */ /* 0x004fc600000000ff */
[----:B------:R1:W-:Y:S01]  /*9520*/  STS [R12], R0 ;  /* 0x000000000c007388 */ /* 0x0003e20000000800 */
[----:B---3--:R-:W-:-:S03]  /*9530*/  F2FP.PACK_AB R3, R141, R140 ;  /* 0x0000008c8d03723e */ /* 0x008fc600000000ff */
[----:B------:R2:W-:Y:S04]  /*9540*/  STS [R12+0x400], R2 ;  /* 0x000400020c007388 */ /* 0x0005e80000000800 */
[----:B------:R3:W-:Y:S01]  /*9550*/  STS [R11], R3 ;  /* 0x000000030b007388 */ /* 0x0007e20000000800 */
[----:B-1----:R-:W-:Y:S02]  /*9560*/  F2FP.PACK_AB R0, R147, R146 ;  /* 0x000000929300723e */ /* 0x002fe400000000ff */
[----:B--2---:R-:W-:-:S03]  /*9570*/  F2FP.PACK_AB R2, R137, R136 ;  /* 0x000000888902723e */ /* 0x004fc600000000ff */
[----:B------:R1:W-:Y:S01]  /*9580*/  STS [R11+0x400], R0 ;  /* 0x000400000b007388 */ /* 0x0003e20000000800 */
[----:B---3--:R-:W-:-:S03]  /*9590*/  F2FP.PACK_AB R3, R139, R138 ;  /* 0x0000008a8b03723e */ /* 0x008fc600000000ff */
[----:B------:R2:W-:Y:S04]  /*95a0*/  STS [R6], R2 ;  /* 0x0000000206007388 */ /* 0x0005e80000000800 */
        /* <DEDUP_REMOVED lines=11> */
[----:B------:R2:W-:Y:S04]  /*9660*/  STS [R7+0x4000], R2 ;  /* 0x0040000207007388 */ /* 0x0005e80000000800 */
[----:B------:R3:W-:Y:S01]  /*9670*/  STS [R7+0x4400], R3 ;  /* 0x0044000307007388 */ /* 0x0007e20000000800 */
        /* <DEDUP_REMOVED lines=71> */
[----:B------:R-:W-:Y:S04]  /*9af0*/  STS [R9+0xc400], R4 ;  /* 0x00c4000409007388 */ /* 0x000fe80000000800 */
[----:B------:R3:W-:Y:S04]  /*9b00*/  STS [R12+0xc000], R2 ;  /* 0x00c000020c007388 */ /* 0x0007e80000000800 */
[----:B------:R-:W4:Y:S01]  /*9b10*/  LDL R7, [R1+0x64] ;  /* 0x0000640001077983 */ /* 0x000f220000100800 */
[----:B-1----:R-:W-:-:S02]  /*9b20*/  F2FP.PACK_AB R0, R115, R114 ;  /* 0x000000727300723e */ /* 0x002fc400000000ff */
[----:B--2---:R-:W-:-:S03]  /*9b30*/  F2FP.PACK_AB R3, R191, R190 ;  /* 0x000000bebf03723e */ /* 0x004fc600000000ff */
[----:B------:R1:W-:Y:S04]  /*9b40*/  STS [R12+0xc400], R0 ;  /* 0x00c400000c007388 */ /* 0x0003e80000000800 */
[----:B------:R2:W-:Y:S01]  /*9b50*/  STS [R11+0xc000], R3 ;  /* 0x00c000030b007388 */ /* 0x0005e20000000800 */
[----:B---3--:R-:W-:Y:S01]  /*9b60*/  F2FP.PACK_AB R2, R119, R118 ;  /* 0x000000767702723e */ /* 0x008fe200000000ff */
[----:B------:R-:W-:Y:S02]  /*9b70*/  IMAD.MOV.U32 R4, RZ, RZ, 0x4 ;  /* 0x00000004ff047424 */ /* 0x000fe400078e00ff */
[----:B------:R-:W3:Y:S01]  /*9b80*/  LDL.LU R9, [R1+0x74] ;  /* 0x0000740001097983 */ /* 0x000ee20000300800 */
[----:B------:R-:W-:Y:S01]  /*9b90*/  ISETP.NE.U32.AND P0, PT, RZ, c[0x0][0x508], PT ;  /* 0x00014200ff007a0c */ /* 0x000fe20003f05070 */
[----:B------:R-:W-:-:S02]  /*9ba0*/  IMAD.MOV.U32 R14, RZ, RZ, c[0x0][0x388] ;  /* 0x0000e200ff0e7624 */ /* 0x000fc400078e00ff */
[----:B------:R2:W-:Y:S01]  /*9bb0*/  STS [R11+0xc400], R2 ;  /* 0x00c400020b007388 */ /* 0x0005e20000000800 */
[----:B------:R-:W-:Y:S02]  /*9bc0*/  ISETP.NE.AND.EX P1, PT, RZ, c[0x0][0x50c], PT, P0 ;  /* 0x00014300ff007a0c */ /* 0x000fe40003f25300 */
[----:B-1----:R-:W-:Y:S02]  /*9bd0*/  F2FP.PACK_AB R0, R189, R188 ;  /* 0x000000bcbd00723e */ /* 0x002fe400000000ff */
[----:B--2---:R-:W-:-:S03]  /*9be0*/  F2FP.PACK_AB R3, R123, R122 ;  /* 0x0000007a7b03723e */ /* 0x004fc600000000ff */
[----:B------:R1:W-:Y:S04]  /*9bf0*/  STS [R6+0xc000], R0 ;  /* 0x00c0000006007388 */ /* 0x0003e80000000800 */
[----:B------:R2:W-:Y:S01]  /*9c00*/  STS [R6+0xc400], R3 ;  /* 0x00c4000306007388 */ /* 0x0005e20000000800 */
[----:B------:R-:W-:-:S05]  /*9c10*/  F2FP.PACK_AB R2, R113, R112 ;  /* 0x000000707102723e */ /* 0x000fca00000000ff */
[----:B------:R2:W-:Y:S01]  /*9c20*/  STS [R5+0xc000], R2 ;  /* 0x00c0000205007388 */ /* 0x0005e20000000800 */
[----:B-1----:R-:W-:Y:S02]  /*9c30*/  F2FP.PACK_AB R0, R127, R126 ;  /* 0x0000007e7f00723e */ /* 0x002fe400000000ff */
[----:B--2---:R-:W-:-:S03]  /*9c40*/  F2FP.PACK_AB R3, R77, R76 ;  /* 0x0000004c4d03723e */ /* 0x004fc600000000ff */
[----:B------:R1:W-:Y:S01]  /*9c50*/  STS [R5+0xc400], R0 ;  /* 0x00c4000005007388 */ /* 0x0003e20000000800 */
[----:B------:R-:W-:-:S03]  /*9c60*/  F2FP.PACK_AB R6, R79, R78 ;  /* 0x0000004e4f06723e */ /* 0x000fc600000000ff */
[----:B------:R4:W-:Y:S04]  /*9c70*/  STS [R10+0xc000], R3 ;  /* 0x00c000030a007388 */ /* 0x0009e80000000800 */
[----:B------:R2:W-:Y:S04]  /*9c80*/  STS [R10+0xc400], R6 ;  /* 0x00c400060a007388 */ /* 0x0005e80000000800 */
[----:B------:R-:W-:Y:S01]  /*9c90*/  BAR.SYNC.DEFER_BLOCKING 0x1, 0x100 ;  /* 0x0044000000007b1d */ /* 0x000fe20000010000 */
[----:B------:R-:W-:Y:S01]  /*9ca0*/  @P1 LEA R2, P0, R8, c[0x0][0x508], 0x2 ;  /* 0x0001420008021a11 */ /* 0x000fe200078010ff */
[----:B-1----:R-:W-:-:S02]  /*9cb0*/  IMAD.MOV.U32 R0, RZ, RZ, RZ ;  /* 0x000000ffff007224 */ /* 0x002fc400078e00ff */
[----:B------:R-:W-:-:S05]  /*9cc0*/  IMAD.WIDE R4, R8, R4, c[0x0][0x500] ;  /* 0x0001400008047625 */ /* 0x000fca00078e0204 */
[----:B------:R2:W5:Y:S01]  /*9cd0*/  @P2 LDG.E R0, [R4.64] ;  /* 0x0000000604002981 */ /* 0x000562000c1e1900 */
[----:B----4-:R-:W-:-:S05]  /*9ce0*/  @P1 LEA.HI.X R3, R8, c[0x0][0x50c], R7, 0x2, P0 ;  /* 0x0001430008031a11 */ /* 0x010fca00000f1407 */
[----:B------:R1:W5:Y:S01]  /*9cf0*/  @P1 LDG.E R14, [R2.64] ;  /* 0x00000006020e1981 */ /* 0x000362000c1e1900 */
[----:B---3--:R-:W-:-:S04]  /*9d00*/  ISETP.NE.AND P0, PT, R9, RZ, PT ;  /* 0x000000ff0900720c */ /* 0x008fc80003f05270 */
[----:B-1----:R-:W-:Y:S01]  /*9d10*/  SEL R3, R9, c[0x0][0x3d4], P0 ;  /* 0x0000f50009037a07 */ /* 0x002fe20000000000 */
[----:B------:R-:W-:Y:S05]  /*9d20*/  @P1 BRA `(.L_x_39) ;  /* 0x0000004000001947 */ /* 0x000fea0003800000 */
[----:B--2---:R-:W-:Y:S05]  /*9d30*/  @!P2 BRA `(.L_x_39) ;  /* 0x000000300000a947 */ /* 0x004fea0003800000 */
[----:B------:R1:W2:Y:S04]  /*9d40*/  LDG.E R2, [R4.64] ;  /* 0x0000000604027981 */ /* 0x0002a8000c1e1900 */
[----:B-1----:R-:W2:Y:S02]  /*9d50*/  LDG.E R4, [R4.64+0x4] ;  /* 0x0000040604047981 */ /* 0x002ea4000c1e1900 */
[----:B--2--5:R-:W-:Y:S02]  /*9d60*/  IADD3 R14, -R2, R4, RZ ;  /* 0x00000004020e7210 */ /* 0x024fe40007ffe1ff */
.L_x_39:
[----:B--2---:R-:W2:Y:S04]  /*9d70*/  LDL R6, [R1+0xa4] ;  /* 0x0000a40001067983 */ /* 0x004ea80000100800 */
[----:B------:R-:W2:Y:S04]  /*9d80*/  LDL R132, [R1+0x54] ;  /* 0x0000540001847983 */ /* 0x000ea80000100800 */
[----:B------:R-:W3:Y:S04]  /*9d90*/  LDL R21, [R1+0x60] ;  /* 0x0000600001157983 */ /* 0x000ee80000100800 */
[----:B------:R-:W4:Y:S04]  /*9da0*/  LDL R22, [R1+0x98] ;  /* 0x0000980001167983 */ /* 0x000f280000100800 */
[----:B------:R-:W4:Y:S01]  /*9db0*/  LDL R23, [R1+0xa0] ;  /* 0x0000a00001177983 */ /* 0x000f220000100800 */
[----:B------:R-:W-:Y:S01]  /*9dc0*/  IMAD.MOV.U32 R2, RZ, RZ, 0x368 ;  /* 0x00000368ff027424 */ /* 0x000fe200078e00ff */
[----:B------:R-:W-:-:S04]  /*9dd0*/  ISETP.GT.AND P2, PT, R3, 0x1, PT ;  /* 0x000000010300780c */ /* 0x000fc80003f44270 */
[----:B------:R-:W-:-:S04]  /*9de0*/  SEL R2, R2, 0x328, P2 ;  /* 0x0000032802027807 */ /* 0x000fc80001000000 */
[----:B------:R1:W1:Y:S08]  /*9df0*/  LDC.64 R4, c[0x0][R2+0x170] ;  /* 0x00005c0002047b82 */ /* 0x0002700000000a00 */
[----:B------:R1:W3:Y:S08]  /*9e00*/  LDC.64 R12, c[0x0][R2+0x168] ;  /* 0x00005a00020c7b82 */ /* 0x0002f00000000a00 */
[----:B------:R1:W2:Y:S08]  /*9e10*/  LDC.64 R16, c[0x0][R2+0x178] ;  /* 0x00005e0002107b82 */ /* 0x0002b00000000a00 */
[----:B------:R1:W2:Y:S01]  /*9e20*/  LDC.64 R18, c[0x0][R2+0x160] ;  /* 0x0000580002127b82 */ /* 0x0002a20000000a00 */
[----:B------:R-:W-:-:S04]  /*9e30*/  ISETP.NE.U32.AND P0, PT, RZ, c[0x0][0x500], PT ;  /* 0x00014000ff007a0c */ /* 0x000fc80003f05070 */
[----:B------:R-:W-:-:S04]  /*9e40*/  ISETP.NE.AND.EX P0, PT, RZ, c[0x0][0x504], PT, P0 ;  /* 0x00014100ff007a0c */ /* 0x000fc80003f05300 */
[----:B------:R-:W-:Y:S02]  /*9e50*/  SEL R8, R8, RZ, !P0 ;  /* 0x000000ff08087207 */ /* 0x000fe40004000000 */
[----:B------:R-:W-:Y:S01]  /*9e60*/  SEL R3, R7, RZ, !P0 ;  /* 0x000000ff07037207 */ /* 0x000fe20004000000 */
[----:B-1----:R-:W-:-:S05]  /*9e70*/  IMAD.MOV.U32 R2, RZ, RZ, c[0x0][0x4e8] ;  /* 0x00013a00ff027624 */ /* 0x002fca00078e00ff */
[----:B------:R-:W-:Y:S01]  /*9e80*/  ISETP.NE.AND P3, PT, R2, 0x1, PT ;  /* 0x000000010200780c */ /* 0x000fe20003f65270 */
[----:B------:R-:W-:-:S04]  /*9e90*/  IMAD R2, R5, R8, RZ ;  /* 0x0000000805027224 */ /* 0x000fc800078e02ff */
[C---:B------:R-:W-:Y:S02]  /*9ea0*/  IMAD R11, R4.reuse, R3, R2 ;  /* 0x00000003040b7224 */ /* 0x040fe400078e0202 */
[----:B------:R-:W-:Y:S01]  /*9eb0*/  IMAD.WIDE.U32 R4, R4, R8, RZ ;  /* 0x0000000804047225 */ /* 0x000fe200078e00ff */
[----:B------:R-:W1:Y:S03]  /*9ec0*/  S2R R24, SR_TID.X ;  /* 0x0000000000187919 */ /* 0x000e660000002100 */
[----:B--2---:R-:W-:-:S04]  /*9ed0*/  IMAD R9, R132, 0x80, R6 ;  /* 0x0000008084097824 */ /* 0x004fc800078e0206 */
[----:B------:R-:W-:-:S04]  /*9ee0*/  @P3 IMAD.HI.U32 R3, R9, c[0x0][0x4ec], RZ ;  /* 0x00013b0009033a27 */ /* 0x000fc800078e00ff */
[----:B---3--:R-:W-:-:S04]  /*9ef0*/  IMAD.WIDE.U32 R6, R12, R21, RZ ;  /* 0x000000150c067225 */ /* 0x008fc800078e00ff */
[----:B------:R-:W-:Y:S01]  /*9f00*/  IMAD.MOV.U32 R2, RZ, RZ, R9 ;  /* 0x000000ffff027224 */ /* 0x000fe200078e0009 */
[----:B------:R-:W-:Y:S01]  /*9f10*/  @P3 SHF.R.U32.HI R2, RZ, c[0x0][0x4f0], R3 ;  /* 0x00013c00ff023a19 */ /* 0x000fe20000011603 */
[----:B------:R-:W-:Y:S01]  /*9f20*/  IMAD R10, R13, R21, RZ ;  /* 0x000000150d0a7224 */ /* 0x000fe200078e02ff */
[----:B----4-:R-:W-:Y:S02]  /*9f30*/  SEL R3, R22, RZ, P2 ;  /* 0x000000ff16037207 */ /* 0x010fe40001000000 */
[----:B-----5:R-:W-:Y:S01]  /*9f40*/  IADD3 R13, P1, P0, R4, R6, R0 ;  /* 0x00000006040d7210 */ /* 0x020fe2000783e000 */
[----:B------:R-:W-:Y:S01]  /*9f50*/  IMAD.IADD R6, R7, 0x1, R10 ;  /* 0x0000000107067824 */ /* 0x000fe200078e020a */
[----:B------:R-:W-:Y:S01]  /*9f60*/  SHF.R.S32.HI R10, RZ, 0x1f, R0 ;  /* 0x0000001fff0a7819 */ /* 0x000fe20000011400 */
[----:B------:R-:W-:Y:S02]  /*9f70*/  IMAD.IADD R12, R5, 0x1, R11 ;  /* 0x00000001050c7824 */ /* 0x000fe400078e020b */
[----:B------:R-:W-:-:S02]  /*9f80*/  IMAD.MOV R7, RZ, RZ, -R2 ;  /* 0x000000ffff077224 */ /* 0x000fc400078e0a02 */
[-C--:B------:R-:W-:Y:S02]  /*9f90*/  IMAD R11, R17, R3.reuse, RZ ;  /* 0x00000003110b7224 */ /* 0x080fe400078e02ff */
[----:B------:R-:W-:Y:S01]  /*9fa0*/  IMAD.WIDE.U32 R4, R16, R3, RZ ;  /* 0x0000000310047225 */ /* 0x000fe200078e00ff */
[----:B------:R-:W-:-:S03]  /*9fb0*/  IADD3.X R12, R12, R6, R10, P1, P0 ;  /* 0x000000060c0c7210 */ /* 0x000fc60000fe040a */
[----:B------:R-:W-:Y:S01]  /*9fc0*/  IMAD R3, R7, c[0x0][0x4e8], R9 ;  /* 0x00013a0007037a24 */ /* 0x000fe200078e0209 */
[----:B------:R-:W-:Y:S01]  /*9fd0*/  IADD3 R4, P1, P0, R2, R13, R4 ;  /* 0x0000000d02047210 */ /* 0x000fe2000783e004 */
[----:B------:R-:W-:Y:S01]  /*9fe0*/  IMAD.IADD R11, R5, 0x1, R11 ;  /* 0x00000001050b7824 */ /* 0x000fe200078e020b */
[----:B------:R-:W-:Y:S01]  /*9ff0*/  SHF.R.S32.HI R5, RZ, 0x1f, R2 ;  /* 0x0000001fff057819 */ /* 0x000fe20000011402 */
[----:B------:R-:W-:Y:S01]  /*a000*/  IMAD R2, R19, R3, RZ ;  /* 0x0000000313027224 */ /* 0x000fe200078e02ff */
[----:B------:R-:W-:Y:S02]  /*a010*/  SHF.R.S32.HI R6, RZ, 0x1f, R3 ;  /* 0x0000001fff067819 */ /* 0x000fe40000011403 */
[----:B------:R-:W-:Y:S01]  /*a020*/  IADD3.X R5, R5, R12, R11, P1, P0 ;  /* 0x0000000c05057210 */ /* 0x000fe20000fe040b */
[----:B------:R-:W-:Y:S02]  /*a030*/  IMAD.MOV.U32 R7, RZ, RZ, c[0x0][0x4a8] ;  /* 0x00012a00ff077624 */ /* 0x000fe400078e00ff */
[----:B------:R-:W-:-:S02]  /*a040*/  IMAD R6, R18, R6, R2 ;  /* 0x0000000612067224 */ /* 0x000fc400078e0202 */
[----:B------:R-:W-:Y:S01]  /*a050*/  IMAD.WIDE.U32 R2, R18, R3, R4 ;  /* 0x0000000312027225 */ /* 0x000fe200078e0004 */
[----:B------:R-:W-:-:S03]  /*a060*/  SEL R4, R7, c[0x0][0x450], P2 ;  /* 0x0001140007047a07 */ /* 0x000fc60001000000 */
[----:B------:R-:W-:Y:S01]  /*a070*/  IMAD.MOV.U32 R5, RZ, RZ, c[0x0][0x4ac] ;  /* 0x00012b00ff057624 */ /* 0x000fe200078e00ff */
[----:B-1----:R-:W-:Y:S01]  /*a080*/  SHF.R.S32.HI R22, RZ, 0x1f, R24 ;  /* 0x0000001fff167819 */ /* 0x002fe20000011418 */
[----:B------:R-:W-:Y:S01]  /*a090*/  IMAD.IADD R3, R3, 0x1, R6 ;  /* 0x0000000103037824 */ /* 0x000fe200078e0206 */
[----:B------:R-:W-:Y:S02]  /*a0a0*/  LEA R4, P0, R2, R4, 0x2 ;  /* 0x0000000402047211 */ /* 0x000fe400078010ff */
[----:B------:R-:W-:Y:S02]  /*a0b0*/  SEL R5, R5, c[0x0][0x454], P2 ;  /* 0x0001150005057a07 */ /* 0x000fe40001000000 */
[----:B------:R-:W-:Y:S02]  /*a0c0*/  LEA.HI R22, R22, R24, RZ, 0x5 ;  /* 0x0000001816167211 */ /* 0x000fe400078f28ff */
[----:B------:R-:W-:Y:S02]  /*a0d0*/  LEA.HI.X R2, R2, R5, R3, 0x2, P0 ;  /* 0x0000000502027211 */ /* 0x000fe400000f1403 */
[----:B------:R-:W-:Y:S01]  /*a0e0*/  LOP3.LUT R22, R22, 0xffffffe0, RZ, 0xc0, !PT ;  /* 0xffffffe016167812 */ /* 0x000fe200078ec0ff */
[----:B------:R-:W-:Y:S04]  /*a0f0*/  SHFL.IDX PT, R6, R4, RZ, 0x1c1f ;  /* 0x001c1fff04067589 */ /* 0x000fe800000e0000 */
[----:B------:R-:W1:Y:S01]  /*a100*/  SHFL.IDX PT, R7, R2, RZ, 0x1c1f ;  /* 0x001c1fff02077589 */ /* 0x000e6200000e0000 */
[----:B------:R-:W-:-:S03]  /*a110*/  IMAD.IADD R22, R24, 0x1, -R22 ;  /* 0x0000000118167824 */ /* 0x000fc600078e0a16 */
[----:B------:R-:W-:Y:S01]  /*a120*/  SHFL.IDX PT, R4, R4, 0x1, 0x1c1f ;  /* 0x003c1f0004047f89 */ /* 0x000fe200000e0000 */
[----:B------:R-:W-:-:S03]  /*a130*/  IMAD R13, R14, c[0x0][0x4e8], RZ ;  /* 0x00013a000e0d7a24 */ /* 0x000fc600078e02ff */
[----:B------:R2:W3:Y:S01]  /*a140*/  SHFL.IDX PT, R5, R2, 0x1, 0x1c1f ;  /* 0x003c1f0002057f89 */ /* 0x0004e200000e0000 */
[----:B------:R-:W-:Y:S01]  /*a150*/  LOP3.LUT P0, RZ, R22, 0x3, RZ, 0xc0, !PT ;  /* 0x0000000316ff7812 */ /* 0x000fe2000780c0ff */
[----:B--2---:R-:W-:-:S05]  /*a160*/  IMAD R2, R132, 0x80, R23 ;  /* 0x0000008084027824 */ /* 0x004fca00078e0217 */
[C---:B------:R-:W-:Y:S02]  /*a170*/  IADD3 R3, R2.reuse, 0x8, RZ ;  /* 0x0000000802037810 */ /* 0x040fe40007ffe0ff */
[-C--:B------:R-:W-:Y:S02]  /*a180*/  ISETP.GE.OR P1, PT, R2, R13.reuse, P0 ;  /* 0x0000000d0200720c */ /* 0x080fe40000726670 */
[----:B------:R-:W-:-:S11]  /*a190*/  ISETP.GE.OR P0, PT, R3, R13, P0 ;  /* 0x0000000d0300720c */ /* 0x000fd60000706670 */
[----:B-1----:R1:W-:Y:S01]  /*a1a0*/  @!P1 ST.E [R6.64], R20 ;  /* 0x0000001406009985 */ /* 0x0023e2000c101906 */
[----:B------:R-:W-:-:S03]  /*a1b0*/  ISETP.GE.AND P1, PT, R3, R13, PT ;  /* 0x0000000d0300720c */ /* 0x000fc60003f26270 */
[----:B---3--:R1:W-:Y:S01]  /*a1c0*/  @!P0 ST.E [R4.64], R15 ;  /* 0x0000000f04008985 */ /* 0x0083e2000c101906 */
[----:B------:R-:W-:Y:S02]  /*a1d0*/  ISETP.GE.AND P0, PT, R2, R13, PT ;  /* 0x0000000d0200720c */ /* 0x000fe40003f06270 */
[----:B------:R-:W-:Y:S01]  /*a1e0*/  P2R R130, PR, RZ, 0x2 ;  /* 0x00000002ff827803 */ /* 0x000fe20000000000 */
[----:B------:R-:W-:Y:S05]  /*a1f0*/  @P2 BRA `(.L_x_40) ;  /* 0x00000b4000002947 */ /* 0x000fea0003800000 */
[----:B------:R-:W2:Y:S01]  /*a200*/  S2R R23, SR_TID.X ;  /* 0x0000000000177919 */ /* 0x000ea20000002100 */
[----:B------:R-:W-:Y:S01]  /*a210*/  IMAD R10, R10, c[0x0][0x3a0], RZ ;  /* 0x0000e8000a0a7a24 */ /* 0x000fe200078e02ff */
[----:B-1----:R-:W-:Y:S01]  /*a220*/  SHF.R.S32.HI R5, RZ, 0x1f, R8 ;  /* 0x0000001fff057819 */ /* 0x002fe20000011408 */
[C---:B------:R-:W-:Y:S01]  /*a230*/  IMAD.WIDE.U32 R2, R0.reuse, c[0x0][0x3a0], RZ ;  /* 0x0000e80000027a25 */ /* 0x040fe200078e00ff */
[----:B------:R1:W3:Y:S03]  /*a240*/  LDS.128 R28, [R248+0x80] ;  /* 0x00008000f81c7984 */ /* 0x0002e60000000c00 */
[----:B------:R-:W-:Y:S01]  /*a250*/  IMAD R0, R0, c[0x0][0x3a4], R10 ;  /* 0x0000e90000007a24 */ /* 0x000fe200078e020a */
[----:B------:R1:W4:Y:S01]  /*a260*/  LDS.128 R44, [R248+0x1080] ;  /* 0x00108000f82c7984 */ /* 0x0003220000000c00 */
[----:B------:R-:W-:-:S02]  /*a270*/  IMAD R5, R5, c[0x0][0x3f0], RZ ;  /* 0x0000fc0005057a24 */ /* 0x000fc400078e02ff */
[----:B------:R-:W-:Y:S01]  /*a280*/  IMAD.IADD R3, R3, 0x1, R0 ;  /* 0x0000000103037824 */ /* 0x000fe200078e0200 */
[----:B------:R1:W1:Y:S01]  /*a290*/  LDS.128 R60, [R248+0x2080] ;  /* 0x00208000f83c7984 */ /* 0x0002620000000c00 */
[C---:B------:R-:W-:Y:S02]  /*a2a0*/  IMAD R7, R8.reuse, c[0x0][0x3f4], R5 ;  /* 0x0000fd0008077a24 */ /* 0x040fe400078e0205 */
[C---:B------:R-:W-:Y:S01]  /*a2b0*/  IMAD.WIDE.U32 R2, R21.reuse, c[0x0][0x3e8], R2 ;  /* 0x0000fa0015027a25 */ /* 0x040fe200078e0002 */
[----:B------:R1:W1:Y:S03]  /*a2c0*/  LDS.128 R72, [R248+0x3080] ;  /* 0x00308000f8487984 */ /* 0x0002660000000c00 */
[----:B------:R-:W-:Y:S01]  /*a2d0*/  IMAD R3, R21, c[0x0][0x3ec], R3 ;  /* 0x0000fb0015037a24 */ /* 0x000fe200078e0203 */
[----:B------:R1:W1:Y:S03]  /*a2e0*/  LDS.128 R24, [R248+0x4080] ;  /* 0x00408000f8187984 */ /* 0x0002660000000c00 */
[----:B------:R-:W-:Y:S01]  /*a2f0*/  IMAD.WIDE.U32 R2, R8, c[0x0][0x3f0], R2 ;  /* 0x0000fc0008027a25 */ /* 0x000fe200078e0002 */
[--C-:B--2---:R-:W-:Y:S01]  /*a300*/  SHF.R.S32.HI R22, RZ, 0x1f, R23.reuse ;  /* 0x0000001fff167819 */ /* 0x104fe20000011417 */
[----:B------:R2:W1:Y:S01]  /*a310*/  LDS.128 R40, [R248+0x5080] ;  /* 0x00508000f8287984 */ /* 0x0004620000000c00 */
[----:B------:R-:W-:-:S02]  /*a320*/  SHF.R.S32.HI R133, RZ, 0x1f, R23 ;  /* 0x0000001fff857819 */ /* 0x000fc40000011417 */
[-C--:B------:R-:W-:Y:S01]  /*a330*/  LEA.HI R22, R22, R23.reuse, RZ, 0x3 ;  /* 0x0000001716167211 */ /* 0x080fe200078f18ff */
[----:B------:R2:W1:Y:S01]  /*a340*/  LDS.128 R56, [R248+0x6080] ;  /* 0x00608000f8387984 */ /* 0x0004620000000c00 */
[-C--:B------:R-:W-:Y:S02]  /*a350*/  LEA.HI R133, R133, R23.reuse, RZ, 0x3 ;  /* 0x0000001785857211 */ /* 0x080fe400078f18ff */
[----:B------:R-:W-:Y:S01]  /*a360*/  LOP3.LUT R22, R22, 0xfffffff8, RZ, 0xc0, !PT ;  /* 0xfffffff816167812 */ /* 0x000fe200078ec0ff */
[----:B------:R2:W1:Y:S01]  /*a370*/  LDS.128 R68, [R248+0x7080] ;  /* 0x00708000f8447984 */ /* 0x0004620000000c00 */
[----:B------:R-:W-:Y:S02]  /*a380*/  SHF.R.S32.HI R133, RZ, 0x3, R133 ;  /* 0x00000003ff857819 */ /* 0x000fe40000011485 */
[----:B------:R-:W-:Y:S01]  /*a390*/  IADD3 R22, -R22, R23, RZ ;  /* 0x0000001716167210 */ /* 0x000fe20007ffe1ff */
[----:B------:R2:W1:Y:S01]  /*a3a0*/  LDS.128 R36, [R248+0x9080] ;  /* 0x00908000f8247984 */ /* 0x0004620000000c00 */
[----:B------:R-:W-:-:S02]  /*a3b0*/  IADD3 R3, R3, R7, RZ ;  /* 0x0000000703037210 */ /* 0x000fc40007ffe0ff */
[-C--:B------:R-:W-:Y:S01]  /*a3c0*/  LEA R4, R22, R133.reuse, 0x5 ;  /* 0x0000008516047211 */ /* 0x080fe200078e28ff */
[----:B------:R2:W1:Y:S01]  /*a3d0*/  LDS.128 R52, [R248+0xa080] ;  /* 0x00a08000f8347984 */ /* 0x0004620000000c00 */
[C---:B------:R-:W-:Y:S02]  /*a3e0*/  LEA R11, R132.reuse, R133, 0x7 ;  /* 0x00000085840b7211 */ /* 0x040fe400078e38ff */
[----:B------:R-:W-:Y:S01]  /*a3f0*/  LEA R4, R132, R4, 0x7 ;  /* 0x0000000484047211 */ /* 0x000fe200078e38ff */
[----:B------:R2:W1:Y:S04]  /*a400*/  LDS.128 R20, [R248+0x8080] ;  /* 0x00808000f8147984 */ /* 0x0004680000000c00 */
[----:B------:R-:W-:Y:S01]  /*a410*/  @P3 IMAD.HI.U32 R6, R4, c[0x0][0x4ec], RZ ;  /* 0x00013b0004063a27 */ /* 0x000fe200078e00ff */
[----:B------:R2:W1:Y:S03]  /*a420*/  LDS.128 R64, [R248+0xb080] ;  /* 0x00b08000f8407984 */ /* 0x0004660000000c00 */
[----:B------:R-:W-:Y:S01]  /*a430*/  IMAD.MOV.U32 R0, RZ, RZ, R4 ;  /* 0x000000ffff007224 */ /* 0x000fe200078e0004 */
[----:B------:R2:W1:Y:S01]  /*a440*/  LDS.128 R16, [R248+0xc080] ;  /* 0x00c08000f8107984 */ /* 0x0004620000000c00 */
[----:B------:R-:W-:-:S03]  /*a450*/  @P3 SHF.R.U32.HI R0, RZ, c[0x0][0x4f0], R6 ;  /* 0x00013c00ff003a19 */ /* 0x000fc60000011606 */
[----:B------:R2:W1:Y:S01]  /*a460*/  LDS.128 R32, [R248+0xd080] ;  /* 0x00d08000f8207984 */ /* 0x0004620000000c00 */
[----:B------:R-:W-:Y:S01]  /*a470*/  SHF.R.S32.HI R6, RZ, 0x1f, R0 ;  /* 0x0000001fff067819 */ /* 0x000fe20000011400 */
[C---:B------:R-:W-:Y:S01]  /*a480*/  IMAD.WIDE.U32 R2, R0.reuse, c[0x0][0x3e0], R2 ;  /* 0x0000f80000027a25 */ /* 0x040fe200078e0002 */
[----:B------:R-:W-:Y:S01]  /*a490*/  IADD3 R5, -R0, RZ, RZ ;  /* 0x000000ff00057210 */ /* 0x000fe20007ffe1ff */
[----:B------:R2:W1:Y:S02]  /*a4a0*/  LDS.128 R48, [R248+0xe080] ;  /* 0x00e08000f8307984 */ /* 0x0004640000000c00 */
[----:B------:R-:W-:Y:S02]  /*a4b0*/  IMAD R6, R6, c[0x0][0x3e0], RZ ;  /* 0x0000f80006067a24 */ /* 0x000fe400078e02ff */
[----:B------:R2:W1:Y:S01]  /*a4c0*/  LDS.128 R76, [R248+0xf080] ;  /* 0x00f08000f84c7984 */ /* 0x0004620000000c00 */
[----:B------:R-:W-:Y:S02]  /*a4d0*/  IMAD R4, R5, c[0x0][0x4e8], R4 ;  /* 0x00013a0005047a24 */ /* 0x000fe400078e0204 */
[----:B------:R-:W-:-:S03]  /*a4e0*/  IMAD R5, R0, c[0x0][0x3e4], R6 ;  /* 0x0000f90000057a24 */ /* 0x000fc600078e0206 */
[----:B------:R-:W-:Y:S01]  /*a4f0*/  SHF.R.S32.HI R0, RZ, 0x1f, R4 ;  /* 0x0000001fff007819 */ /* 0x000fe20000011404 */
[----:B------:R-:W-:-:S04]  /*a500*/  IMAD.IADD R3, R3, 0x1, R5 ;  /* 0x0000000103037824 */ /* 0x000fc800078e0205 */
[----:B------:R-:W-:Y:S02]  /*a510*/  IMAD R0, R0, c[0x0][0x3d8], RZ ;  /* 0x0000f60000007a24 */ /* 0x000fe400078e02ff */
[----:B------:R-:W-:-:S04]  /*a520*/  IMAD.WIDE.U32 R2, R4, c[0x0][0x3d8], R2 ;  /* 0x0000f60004027a25 */ /* 0x000fc800078e0002 */
[----:B------:R-:W-:Y:S01]  /*a530*/  IMAD R0, R4, c[0x0][0x3dc], R0 ;  /* 0x0000f70004007a24 */ /* 0x000fe200078e0200 */
[----:B------:R-:W-:-:S04]  /*a540*/  LEA R14, P0, R2, c[0x0][0x380], 0x1 ;  /* 0x0000e000020e7a11 */ /* 0x000fc800078008ff */
[----:B------:R-:W-:-:S04]  /*a550*/  IADD3 R0, R3, R0, RZ ;  /* 0x0000000003007210 */ /* 0x000fc80007ffe0ff */
[----:B------:R-:W-:Y:S01]  /*a560*/  LEA.HI.X R12, R2, c[0x0][0x384], R0, 0x1, P0 ;  /* 0x0000e100020c7a11 */ /* 0x000fe200000f0c00 */
[----:B------:R-:W-:Y:S05]  /*a570*/  BRA.DIV ~URZ, `(.L_x_41) ;  /* 0x000040227f007947 */ /* 0x000fea000b800000 */
[----:B--234-:R2:W3:Y:S02]  /*a580*/  SHFL.IDX PT, R10, R12, RZ, 0x181f ;  /* 0x00181fff0c0a7589 */ /* 0x01c4e400000e0000 */
.L_x_98:
[----:B------:R-:W-:Y:S05]  /*a590*/  BRA.DIV ~URZ, `(.L_x_42) ;  /* 0x000040727f007947 */ /* 0x000fea000b800000 */
[----:B------:R4:W2:Y:S02]  /*a5a0*/  SHFL.IDX PT, R0, R14, RZ, 0x181f ;  /* 0x00181fff0e007589 */ /* 0x0008a400000e0000 */
.L_x_99:
[----:B------:R-:W-:Y:S01]  /*a5b0*/  ISETP.GE.AND P0, PT, R11, R13, PT ;  /* 0x0000000d0b00720c */ /* 0x000fe20003f06270 */
[----:B------:R-:W-:-:S12]  /*a5c0*/  BSSY B0, `(.L_x_43) ;  /* 0x0000019000007945 */ /* 0x000fd80003800000 */
[----:B------:R-:W-:Y:S05]  /*a5d0*/  @P0 BRA `(.L_x_44) ;  /* 0x0000017000000947 */ /* 0x000fea0003800000 */
[----:B------:R-:W5:Y:S04]  /*a5e0*/  LDL.64 R2, [R1+0x30] ;  /* 0x0000300001027983 */ /* 0x000f680000100a00 */
[----:B----4-:R-:W4:Y:S04]  /*a5f0*/  LDL R83, [R1+0x38] ;  /* 0x0000380001537983 */ /* 0x010f280000100800 */
[----:B---3--:R-:W3:Y:S04]  /*a600*/  LDL R81, [R1+0x3c] ;  /* 0x00003c0001517983 */ /* 0x008ee80000100800 */
[----:B--2---:R-:W2:Y:S04]  /*a610*/  LDL R15, [R1+0x40] ;  /* 0x00004000010f7983 */ /* 0x004ea80000100800 */
[----:B------:R-:W2:Y:S04]  /*a620*/  LDL R84, [R1+0x70] ;  /* 0x0000700001547983 */ /* 0x000ea80000100800 */
[----:B------:R-:W2:Y:S04]  /*a630*/  LDL R82, [R1+0x6c] ;  /* 0x00006c0001527983 */ /* 0x000ea80000100800 */
[----:B------:R-:W2:Y:S01]  /*a640*/  LDL R80, [R1+0x68] ;  /* 0x0000680001507983 */ /* 0x000ea20000100800 */
[----:B-----5:R-:W-:-:S02]  /*a650*/  ISETP.GE.AND P3, PT, R2, c[0x0][0x3c8], PT ;  /* 0x0000f20002007a0c */ /* 0x020fc40003f66270 */
[----:B----4-:R-:W-:Y:S02]  /*a660*/  ISETP.GE.AND P2, PT, R83, c[0x0][0x3c8], PT ;  /* 0x0000f20053007a0c */ /* 0x010fe40003f46270 */
[----:B---3--:R-:W-:Y:S02]  /*a670*/  ISETP.GE.AND P1, PT, R81, c[0x0][0x3c8], PT ;  /* 0x0000f20051007a0c */ /* 0x008fe40003f26270 */
[----:B--2---:R-:W-:-:S07]  /*a680*/  ISETP.GE.AND P0, PT, R15, c[0x0][0x3c8], PT ;  /* 0x0000f2000f007a0c */ /* 0x004fce0003f06270 */
[CC--:B------:R-:W-:Y:S02]  /*a690*/  @!P3 LEA R8, P4, R2.reuse, R0.reuse, 0x1 ;  /* 0x000000000208b211 */ /* 0x0c0fe400078808ff */
[----:B------:R-:W-:Y:S02]  /*a6a0*/  @!P2 LEA R6, P6, R83, R0, 0x1 ;  /* 0x000000005306a211 */ /* 0x000fe400078c08ff */
[----:B------:R-:W-:Y:S02]  /*a6b0*/  @!P3 LEA.HI.X R9, R2, R10, R3, 0x1, P4 ;  /* 0x0000000a0209b211 */ /* 0x000fe400020f0c03 */
[----:B------:R-:W-:Y:S02]  /*a6c0*/  @!P1 LEA R4, P5, R81, R0, 0x1 ;  /* 0x0000000051049211 */ /* 0x000fe400078a08ff */
[----:B------:R-:W-:Y:S02]  /*a6d0*/  @!P2 LEA.HI.X R7, R83, R10, R84, 0x1, P6 ;  /* 0x0000000a5307a211 */ /* 0x000fe400030f0c54 */
[----:B------:R-:W-:-:S02]  /*a6e0*/  @!P0 LEA R2, P4, R15, R0, 0x1 ;  /* 0x000000000f028211 */ /* 0x000fc400078808ff */
[-C--:B------:R-:W-:Y:S02]  /*a6f0*/  @!P1 LEA.HI.X R5, R81, R10.reuse, R82, 0x1, P5 ;  /* 0x0000000a51059211 */ /* 0x080fe400028f0c52 */
[----:B------:R-:W-:Y:S01]  /*a700*/  @!P0 LEA.HI.X R3, R15, R10, R80, 0x1, P4 ;  /* 0x0000000a0f038211 */ /* 0x000fe200020f0c50 */
[----:B------:R2:W-:Y:S04]  /*a710*/  @!P3 ST.E.128 [R8.64], R28 ;  /* 0x0000001c0800b985 */ /* 0x0005e8000c101d06 */
[----:B-1----:R2:W-:Y:S04]  /*a720*/  @!P2 ST.E.128 [R6.64], R24 ;  /* 0x000000180600a985 */ /* 0x0025e8000c101d06 */
[----:B------:R2:W-:Y:S04]  /*a730*/  @!P1 ST.E.128 [R4.64], R20 ;  /* 0x0000001404009985 */ /* 0x0005e8000c101d06 */
[----:B------:R2:W-:Y:S02]  /*a740*/  @!P0 ST.E.128 [R2.64], R16 ;  /* 0x0000001002008985 */ /* 0x0005e4000c101d06 */
.L_x_44:
[----:B------:R-:W-:Y:S05]  /*a750*/  BSYNC B0 ;  /* 0x0000000000007941 */ /* 0x000fea0003800000 */
.L_x_43:
[----:B------:R-:W-:Y:S05]  /*a760*/  BRA.DIV ~URZ, `(.L_x_45) ;  /* 0x00003f027f007947 */ /* 0x000fea000b800000 */
[----:B---3--:R3:W4:Y:S04]  /*a770*/  SHFL.IDX PT, R10, R12, 0x1, 0x181f ;  /* 0x00381f000c0a7f89 */ /* 0x00872800000e0000 */
[----:B--2---:R3:W2:Y:S02]  /*a780*/  SHFL.IDX PT, R0, R14, 0x1, 0x181f ;  /* 0x00381f000e007f89 */ /* 0x0046a400000e0000 */
.L_x_100:
[----:B------:R-:W-:Y:S01]  /*a790*/  IADD3 R2, R11, 0x20, RZ ;  /* 0x000000200b027810 */ /* 0x000fe20007ffe0ff */
[----:B------:R-:W-:Y:S03]  /*a7a0*/  BSSY B0, `(.L_x_46) ;  /* 0x000001a000007945 */ /* 0x000fe60003800000 */
[----:B------:R-:W-:-:S13]  /*a7b0*/  ISETP.GE.AND P0, PT, R2, R13, PT ;  /* 0x0000000d0200720c */ /* 0x000fda0003f06270 */
[----:B------:R-:W-:Y:S05]  /*a7c0*/  @P0 BRA `(.L_x_47) ;  /* 0x0000017000000947 */ /* 0x000fea0003800000 */
[----:B-1----:R-:W5:Y:S04]  /*a7d0*/  LDL.64 R22, [R1+0x30] ;  /* 0x0000300001167983 */ /* 0x002f680000100a00 */
[----:B---3--:R-:W3:Y:S04]  /*a7e0*/  LDL R19, [R1+0x38] ;  /* 0x0000380001137983 */ /* 0x008ee80000100800 */
[----:B----4-:R-:W4:Y:S04]  /*a7f0*/  LDL R17, [R1+0x3c] ;  /* 0x00003c0001117983 */ /* 0x010f280000100800 */
[----:B--2---:R-:W2:Y:S04]  /*a800*/  LDL R15, [R1+0x40] ;  /* 0x00004000010f7983 */ /* 0x004ea80000100800 */
[----:B------:R-:W2:Y:S04]  /*a810*/  LDL R20, [R1+0x70] ;  /* 0x0000700001147983 */ /* 0x000ea80000100800 */
[----:B------:R-:W2:Y:S04]  /*a820*/  LDL R18, [R1+0x6c] ;  /* 0x00006c0001127983 */ /* 0x000ea80000100800 */
[----:B------:R-:W2:Y:S01]  /*a830*/  LDL R16, [R1+0x68] ;  /* 0x0000680001107983 */ /* 0x000ea20000100800 */
[----:B-----5:R-:W-:-:S02]  /*a840*/  ISETP.GE.AND P3, PT, R22, c[0x0][0x3c8], PT ;  /* 0x0000f20016007a0c */ /* 0x020fc40003f66270 */
[----:B---3--:R-:W-:Y:S02]  /*a850*/  ISETP.GE.AND P2, PT, R19, c[0x0][0x3c8], PT ;  /* 0x0000f20013007a0c */ /* 0x008fe40003f46270 */
[----:B----4-:R-:W-:Y:S02]  /*a860*/  ISETP.GE.AND P1, PT, R17, c[0x0][0x3c8], PT ;  /* 0x0000f20011007a0c */ /* 0x010fe40003f26270 */
        /* <DEDUP_REMOVED lines=10> */
[----:B------:R1:W-:Y:S04]  /*a910*/  @!P2 ST.E.128 [R6.64], R40 ;  /* 0x000000280600a985 */ /* 0x0003e8000c101d06 */
[----:B------:R1:W-:Y:S04]  /*a920*/  @!P1 ST.E.128 [R4.64], R36 ;  /* 0x0000002404009985 */ /* 0x0003e8000c101d06 */
[----:B------:R1:W-:Y:S02]  /*a930*/  @!P0 ST.E.128 [R2.64], R32 ;  /* 0x0000002002008985 */ /* 0x0003e4000c101d06 */
.L_x_47:
[----:B------:R-:W-:Y:S05]  /*a940*/  BSYNC B0 ;  /* 0x0000000000007941 */ /* 0x000fea0003800000 */
.L_x_46:
[----:B------:R-:W-:Y:S05]  /*a950*/  BRA.DIV ~URZ, `(.L_x_48) ;  /* 0x00003dd27f007947 */ /* 0x000fea000b800000 */
[----:B----4-:R4:W3:Y:S02]  /*a960*/  SHFL.IDX PT, R10, R12, 0x2, 0x181f ;  /* 0x00581f000c0a7f89 */ /* 0x0108e400000e0000 */
.L_x_101:
[----:B------:R-:W-:Y:S05]  /*a970*/  BRA.DIV ~URZ, `(.L_x_49) ;  /* 0x00003e227f007947 */ /* 0x000fea000b800000 */
[----:B--2---:R2:W4:Y:S02]  /*a980*/  SHFL.IDX PT, R0, R14, 0x2, 0x181f ;  /* 0x00581f000e007f89 */ /* 0x00452400000e0000 */
.L_x_102:
[----:B-1----:R-:W-:Y:S01]  /*a990*/  IADD3 R2, R11, 0x40, RZ ;  /* 0x000000400b027810 */ /* 0x002fe20007ffe0ff */
[----:B------:R-:W-:Y:S03]  /*a9a0*/  BSSY B0, `(.L_x_50) ;  /* 0x000001a000007945 */ /* 0x000fe60003800000 */
[----:B------:R-:W-:-:S13]  /*a9b0*/  ISETP.GE.AND P0, PT, R2, R13, PT ;  /* 0x0000000d0200720c */ /* 0x000fda0003f06270 */
[----:B------:R-:W-:Y:S05]  /*a9c0*/  @P0 BRA `(.L_x_51) ;  /* 0x0000017000000947 */ /* 0x000fea0003800000 */
[----:B------:R-:W5:Y:S04]  /*a9d0*/  LDL.64 R22, [R1+0x30] ;  /* 0x0000300001167983 */ /* 0x000f680000100a00 */
[----:B--2---:R-:W2:Y:S04]  /*a9e0*/  LDL R19, [R1+0x38] ;  /* 0x0000380001137983 */ /* 0x004ea80000100800 */
[----:B----4-:R-:W4:Y:S04]  /*a9f0*/  LDL R17, [R1+0x3c] ;  /* 0x00003c0001117983 */ /* 0x010f280000100800 */
[----:B---3--:R-:W3:Y:S04]  /*aa00*/  LDL R15, [R1+0x40] ;  /* 0x00004000010f7983 */ /* 0x008ee80000100800 */
[----:B------:R-:W3:Y:S04]  /*aa10*/  LDL R20, [R1+0x70] ;  /* 0x0000700001147983 */ /* 0x000ee80000100800 */
[----:B------:R-:W3:Y:S04]  /*aa20*/  LDL R18, [R1+0x6c] ;  /* 0x00006c0001127983 */ /* 0x000ee80000100800 */
[----:B------:R-:W3:Y:S01]  /*aa30*/  LDL R16, [R1+0x68] ;  /* 0x0000680001107983 */ /* 0x000ee20000100800 */
[----:B-----5:R-:W-:-:S02]  /*aa40*/  ISETP.GE.AND P3, PT, R22, c[0x0][0x3c8], PT ;  /* 0x0000f20016007a0c */ /* 0x020fc40003f66270 */
[----:B--2---:R-:W-:Y:S02]  /*aa50*/  ISETP.GE.AND P2, PT, R19, c[0x0][0x3c8], PT ;  /* 0x0000f20013007a0c */ /* 0x004fe40003f46270 */
[----:B----4-:R-:W-:Y:S02]  /*aa60*/  ISETP.GE.AND P1, PT, R17, c[0x0][0x3c8], PT ;  /* 0x0000f20011007a0c */ /* 0x010fe40003f26270 */
[----:B---3--:R-:W-:-:S07]  /*aa70*/  ISETP.GE.AND P0, PT, R15, c[0x0][0x3c8], PT ;  /* 0x0000f2000f007a0c */ /* 0x008fce0003f06270 */
        /* <DEDUP_REMOVED lines=12> */
.L_x_51:
[----:B------:R-:W-:Y:S05]  /*ab40*/  BSYNC B0 ;  /* 0x0000000000007941 */ /* 0x000fea0003800000 */
.L_x_50:
[----:B------:R-:W-:Y:S05]  /*ab50*/  BRA.DIV ~URZ, `(.L_x_52) ;  /* 0x00003ca27f007947 */ /* 0x000fea000b800000 */
[----:B-1----:R1:W2:Y:S04]  /*ab60*/  SHFL.IDX PT, R8, R12, 0x3, 0x181f ;  /* 0x00781f000c087f89 */ /* 0x0022a800000e0000 */
[----:B----4-:R1:W4:Y:S02]  /*ab70*/  SHFL.IDX PT, R0, R14, 0x3, 0x181f ;  /* 0x00781f000e007f89 */ /* 0x01032400000e0000 */
.L_x_103:
[----:B------:R-:W-:-:S04]  /*ab80*/  IADD3 R2, R11, 0x60, RZ ;  /* 0x000000600b027810 */ /* 0x000fc80007ffe0ff */
[----:B------:R-:W-:-:S13]  /*ab90*/  ISETP.GE.AND P0, PT, R2, R13, PT ;  /* 0x0000000d0200720c */ /* 0x000fda0003f06270 */
[----:B------:R-:W-:Y:S05]  /*aba0*/  @P0 BRA `(.L_x_53) ;  /* 0x0000284000000947 */ /* 0x000fea0003800000 */
[----:B------:R-:W5:Y:S04]  /*abb0*/  LDL.64 R16, [R1+0x30] ;  /* 0x0000300001107983 */ /* 0x000f680000100a00 */
[----:B-123--:R-:W2:Y:S04]  /*abc0*/  LDL R14, [R1+0x38] ;  /* 0x00003800010e7983 */ /* 0x00eea80000100800 */
[----:B------:R-:W3:Y:S04]  /*abd0*/  LDL R10, [R1+0x3c] ;  /* 0x00003c00010a7983 */ /* 0x000ee80000100800 */
[----:B----4-:R-:W4:Y:S04]  /*abe0*/  LDL R15, [R1+0x70] ;  /* 0x00007000010f7983 */ /* 0x010f280000100800 */
[----:B------:R-:W4:Y:S04]  /*abf0*/  LDL R12, [R1+0x6c] ;  /* 0x00006c00010c7983 */ /* 0x000f280000100800 */
[----:B------:R-:W4:Y:S01]  /*ac00*/  LDL R9, [R1+0x40] ;  /* 0x0000400001097983 */ /* 0x000f220000100800 */
[----:B-----5:R-:W-:-:S02]  /*ac10*/  ISETP.GE.AND P2, PT, R16, c[0x0][0x3c8], PT ;  /* 0x0000f20010007a0c */ /* 0x020fc40003f46270 */
[----:B--2---:R-:W-:Y:S02]  /*ac20*/  ISETP.GE.AND P1, PT, R14, c[0x0][0x3c8], PT ;  /* 0x0000f2000e007a0c */ /* 0x004fe40003f26270 */
[----:B---3--:R-:W-:-:S09]  /*ac30*/  ISETP.GE.AND P0, PT, R10, c[0x0][0x3c8], PT ;  /* 0x0000f2000a007a0c */ /* 0x008fd20003f06270 */
[-C--:B------:R-:W-:Y:S02]  /*ac40*/  @!P2 LEA R6, P5, R16, R0.reuse, 0x1 ;  /* 0x000000001006a211 */ /* 0x080fe400078a08ff */
[----:B------:R-:W-:Y:S02]  /*ac50*/  @!P1 LEA R4, P4, R14, R0, 0x1 ;  /* 0x000000000e049211 */ /* 0x000fe400078808ff */
[----:B------:R-:W-:Y:S02]  /*ac60*/  @!P2 LEA.HI.X R7, R16, R8, R17, 0x1, P5 ;  /* 0x000000081007a211 */ /* 0x000fe400028f0c11 */
[----:B------:R-:W-:Y:S02]  /*ac70*/  @!P0 LEA R2, P3, R10, R0, 0x1 ;  /* 0x000000000a028211 */ /* 0x000fe400078608ff */
[-C--:B----4-:R-:W-:Y:S02]  /*ac80*/  @!P1 LEA.HI.X R5, R14, R8.reuse, R15, 0x1, P4 ;  /* 0x000000080e059211 */ /* 0x090fe400020f0c0f */
[----:B------:R-:W-:Y:S01]  /*ac90*/  @!P0 LEA.HI.X R3, R10, R8, R12, 0x1, P3 ;  /* 0x000000080a038211 */ /* 0x000fe200018f0c0c */
[----:B------:R1:W-:Y:S04]  /*aca0*/  @!P2 ST.E.128 [R6.64], R72 ;  /* 0x000000480600a985 */ /* 0x0003e8000c101d06 */
[----:B------:R1:W-:Y:S04]  /*acb0*/  @!P1 ST.E.128 [R4.64], R68 ;  /* 0x0000004404009985 */ /* 0x0003e8000c101d06 */
[----:B------:R1:W-:Y:S01]  /*acc0*/  @!P0 ST.E.128 [R2.64], R64 ;  /* 0x0000004002008985 */ /* 0x0003e2000c101d06 */
[----:B------:R-:W-:-:S13]  /*acd0*/  ISETP.GE.AND P0, PT, R9, c[0x0][0x3c8], PT ;  /* 0x0000f20009007a0c */ /* 0x000fda0003f06270 */
[----:B------:R-:W-:Y:S05]  /*ace0*/  @P0 BRA `(.L_x_53) ;  /* 0x0000270000000947 */ /* 0x000fea0003800000 */
[----:B------:R-:W2:Y:S01]  /*acf0*/  LDL R10, [R1+0x68] ;  /* 0x00006800010a7983 */ /* 0x000ea20000100800 */
[----:B-1----:R-:W-:-:S04]  /*ad00*/  LEA R2, P0, R9, R0, 0x1 ;  /* 0x0000000009027211 */ /* 0x002fc800078008ff */
[----:B--2---:R-:W-:-:S05]  /*ad10*/  LEA.HI.X R3, R9, R8, R10, 0x1, P0 ;  /* 0x0000000809037211 */ /* 0x004fca00000f0c0a */
[----:B------:R1:W-:Y:S01]  /*ad20*/  ST.E.128 [R2.64], R76 ;  /* 0x0000004c02007985 */ /* 0x0003e2000c101d06 */
[----:B------:R-:W-:Y:S05]  /*ad30*/  BRA `(.L_x_53) ;  /* 0x000026b000007947 */ /* 0x000fea0003800000 */
.L_x_40:
[----:B-1----:R-:W2:Y:S04]  /*ad40*/  LDL.LU R4, [R1+0x60] ;  /* 0x0000600001047983 */ /* 0x002ea80000300800 */
[----:B------:R-:W3:Y:S01]  /*ad50*/  LDL.LU R6, [R1+0x98] ;  /* 0x0000980001067983 */ /* 0x000ee20000300800 */
[----:B------:R-:W-:Y:S02]  /*ad60*/  IMAD R10, R10, c[0x0][0x408], RZ ;  /* 0x000102000a0a7a24 */ /* 0x000fe400078e02ff */
[----:B------:R-:W-:-:S04]  /*ad70*/  IMAD.WIDE.U32 R2, R0, c[0x0][0x408], RZ ;  /* 0x0001020000027a25 */ /* 0x000fc800078e00ff */
[----:B------:R-:W-:Y:S02]  /*ad80*/  IMAD R0, R0, c[0x0][0x40c], R10 ;  /* 0x0001030000007a24 */ /* 0x000fe400078e020a */
[----:B------:R-:W-:-:S03]  /*ad90*/  @P3 IMAD.HI.U32 R5, R9, c[0x0][0x4ec], RZ ;  /* 0x00013b0009053a27 */ /* 0x000fc600078e00ff */
[----:B------:R-:W-:Y:S02]  /*ada0*/  IADD3 R3, R3, R0, RZ ;  /* 0x0000000003037210 */ /* 0x000fe40007ffe0ff */
[----:B------:R-:W-:-:S05]  /*adb0*/  SHF.R.S32.HI R0, RZ, 0x1f, R8 ;  /* 0x0000001fff007819 */ /* 0x000fca0000011408 */
[----:B------:R-:W-:Y:S02]  /*adc0*/  IMAD R0, R0, c[0x0][0x440], RZ ;  /* 0x0001100000007a24 */ /* 0x000fe400078e02ff */
[----:B--2---:R-:W-:-:S04]  /*add0*/  IMAD.WIDE.U32 R2, R4, c[0x0][0x438], R2 ;  /* 0x00010e0004027a25 */ /* 0x004fc800078e0002 */
[----:B------:R-:W-:Y:S02]  /*ade0*/  IMAD R3, R4, c[0x0][0x43c], R3 ;  /* 0x00010f0004037a24 */ /* 0x000fe400078e0203 */
[C---:B------:R-:W-:Y:S01]  /*adf0*/  IMAD R4, R8.reuse, c[0x0][0x444], R0 ;  /* 0x0001110008047a24 */ /* 0x040fe200078e0200 */
[----:B------:R-:W-:Y:S01]  /*ae00*/  MOV R0, R9 ;  /* 0x0000000900007202 */ /* 0x000fe20000000f00 */
[----:B------:R-:W-:Y:S01]  /*ae10*/  IMAD.WIDE.U32 R2, R8, c[0x0][0x440], R2 ;  /* 0x0001100008027a25 */ /* 0x000fe200078e0002 */
[----:B------:R-:W-:-:S04]  /*ae20*/  @P3 SHF.R.U32.HI R0, RZ, c[0x0][0x4f0], R5 ;  /* 0x00013c00ff003a19 */ /* 0x000fc80000011605 */
[----:B------:R-:W-:Y:S02]  /*ae30*/  IADD3 R3, R3, R4, RZ ;  /* 0x0000000403037210 */ /* 0x000fe40007ffe0ff */
[----:B------:R-:W-:Y:S02]  /*ae40*/  SHF.R.S32.HI R5, RZ, 0x1f, R0 ;  /* 0x0000001fff057819 */ /* 0x000fe40000011400 */
[----:B------:R-:W-:Y:S01]  /*ae50*/  IADD3 R4, -R0, RZ, RZ ;  /* 0x000000ff00047210 */ /* 0x000fe20007ffe1ff */
[----:B---3--:R-:W-:-:S04]  /*ae60*/  IMAD.WIDE.U32 R2, R6, c[0x0][0x448], R2 ;  /* 0x0001120006027a25 */ /* 0x008fc800078e0002 */
[----:B------:R-:W-:Y:S02]  /*ae70*/  IMAD R5, R5, c[0x0][0x430], RZ ;  /* 0x00010c0005057a24 */ /* 0x000fe400078e02ff */
[----:B------:R-:W-:Y:S02]  /*ae80*/  IMAD R3, R6, c[0x0][0x44c], R3 ;  /* 0x0001130006037a24 */ /* 0x000fe400078e0203 */
[----:B------:R-:W-:Y:S02]  /*ae90*/  IMAD R4, R4, c[0x0][0x4e8], R9 ;  /* 0x00013a0004047a24 */ /* 0x000fe400078e0209 */
[C---:B------:R-:W-:Y:S02]  /*aea0*/  IMAD R5, R0.reuse, c[0x0][0x434], R5 ;  /* 0x00010d0000057a24 */ /* 0x040fe400078e0205 */
[----:B------:R-:W-:Y:S01]  /*aeb0*/  IMAD.WIDE.U32 R2, R0, c[0x0][0x430], R2 ;  /* 0x00010c0000027a25 */ /* 0x000fe200078e0002 */
[----:B------:R-:W-:-:S04]  /*aec0*/  SHF.R.S32.HI R0, RZ, 0x1f, R4 ;  /* 0x0000001fff007819 */ /* 0x000fc80000011404 */
[----:B------:R-:W-:Y:S01]  /*aed0*/  IADD3 R3, R3, R5, RZ ;  /* 0x0000000503037210 */ /* 0x000fe20007ffe0ff */
[----:B------:R-:W-:-:S04]  /*aee0*/  IMAD R0, R0, c[0x0][0x428], RZ ;  /* 0x00010a0000007a24 */ /* 0x000fc800078e02ff */
[----:B------:R-:W-:-:S04]  /*aef0*/  IMAD.WIDE.U32 R2, R4, c[0x0][0x428], R2 ;  /* 0x00010a0004027a25 */ /* 0x000fc800078e0002 */
[----:B------:R-:W-:Y:S01]  /*af00*/  IMAD R4, R4, c[0x0][0x42c], R0 ;  /* 0x00010b0004047a24 */ /* 0x000fe200078e0200 */
[----:B------:R-:W-:-:S04]  /*af10*/  LEA R14, P1, R2, c[0x0][0x400], 0x2 ;  /* 0x00010000020e7a11 */ /* 0x000fc800078210ff */
[----:B------:R-:W-:-:S04]  /*af20*/  IADD3 R4, R3, R4, RZ ;  /* 0x0000000403047210 */ /* 0x000fc80007ffe0ff */
[----:B------:R-:W-:Y:S01]  /*af30*/  LEA.HI.X R12, R2, c[0x0][0x404], R4, 0x2, P1 ;  /* 0x00010100020c7a11 */ /* 0x000fe200008f1404 */
[----:B------:R-:W-:Y:S05]  /*af40*/  BRA.DIV ~URZ, `(.L_x_54) ;  /* 0x000039727f007947 */ /* 0x000fea000b800000 */
[----:B------:R1:W2:Y:S02]  /*af50*/  SHFL.IDX PT, R4, R12, RZ, 0x1c1f ;  /* 0x001c1fff0c047589 */ /* 0x0002a400000e0000 */
.L_x_104:
[----:B------:R-:W-:Y:S05]  /*af60*/  BRA.DIV ~URZ, `(.L_x_55) ;  /* 0x000039c27f007947 */ /* 0x000fea000b800000 */
[----:B------:R3:W4:Y:S02]  /*af70*/  SHFL.IDX PT, R0, R14, RZ, 0x1c1f ;  /* 0x001c1fff0e007589 */ /* 0x00072400000e0000 */
.L_x_105:
[----:B------:R-:W5:Y:S01]  /*af80*/  LDL R5, [R1+0x44] ;  /* 0x0000440001057983 */ /* 0x000f620000100800 */
[----:B------:R-:W-:Y:S01]  /*af90*/  BSSY B0, `(.L_x_56) ;  /* 0x00000c1000007945 */ /* 0x000fe20003800000 */
[C---:B-----5:R-:W-:Y:S02]  /*afa0*/  IADD3 R13, R5.reuse, 0x8, RZ ;  /* 0x00000008050d7810 */ /* 0x060fe40007ffe0ff */
[C---:B------:R-:W-:Y:S02]  /*afb0*/  IADD3 R17, R5.reuse, 0x10, RZ ;  /* 0x0000001005117810 */ /* 0x040fe40007ffe0ff */
[C---:B------:R-:W-:Y:S02]  /*afc0*/  IADD3 R16, R5.reuse, 0x18, RZ ;  /* 0x0000001805107810 */ /* 0x040fe40007ffe0ff */
[C---:B------:R-:W-:Y:S02]  /*afd0*/  IADD3 R18, R5.reuse, 0x20, RZ ;  /* 0x0000002005127810 */ /* 0x040fe40007ffe0ff */
[----:B------:R-:W-:-:S02]  /*afe0*/  IADD3 R19, R5, 0x28, RZ ;  /* 0x0000002805137810 */ /* 0x000fc40007ffe0ff */
[C---:B------:R-:W-:Y:S02]  /*aff0*/  IADD3 R20, R5.reuse, 0x30, RZ ;  /* 0x0000003005147810 */ /* 0x040fe40007ffe0ff */
[C---:B------:R-:W-:Y:S02]  /*b000*/  IADD3 R21, R5.reuse, 0x38, RZ ;  /* 0x0000003805157810 */ /* 0x040fe40007ffe0ff */
        /* <DEDUP_REMOVED lines=23> */
[----:B------:R-:W-:Y:S02]  /*b180*/  IADD3 R45, R5, 0xf8, RZ ;  /* 0x000000f8052d7810 */ /* 0x000fe40007ffe0ff */
[----:B------:R-:W-:Y:S02]  /*b190*/  SHF.R.S32.HI R15, RZ, 0x1f, R13 ;  /* 0x0000001fff0f7819 */ /* 0x000fe4000001140d */
[----:B------:R-:W-:Y:S02]  /*b1a0*/  SHF.R.S32.HI R47, RZ, 0x1f, R17 ;  /* 0x0000001fff2f7819 */ /* 0x000fe40000011411 */
[----:B------:R-:W-:Y:S02]  /*b1b0*/  SHF.R.S32.HI R46, RZ, 0x1f, R16 ;  /* 0x0000001fff2e7819 */ /* 0x000fe40000011410 */
[----:B------:R-:W-:-:S02]  /*b1c0*/  SHF.R.S32.HI R48, RZ, 0x1f, R18 ;  /* 0x0000001fff307819 */ /* 0x000fc40000011412 */
[----:B------:R-:W-:Y:S02]  /*b1d0*/  SHF.R.S32.HI R49, RZ, 0x1f, R19 ;  /* 0x0000001fff317819 */ /* 0x000fe40000011413 */
[----:B------:R-:W-:Y:S02]  /*b1e0*/  SHF.R.S32.HI R50, RZ, 0x1f, R20 ;  /* 0x0000001fff327819 */ /* 0x000fe40000011414 */
        /* <DEDUP_REMOVED lines=24> */
[----:B------:R-:W-:Y:S01]  /*b370*/  SHF.R.S32.HI R75, RZ, 0x1f, R45 ;  /* 0x0000001fff4b7819 */ /* 0x000fe2000001142d */
[----:B------:R-:W-:Y:S05]  /*b380*/  @P0 BRA `(.L_x_57) ;  /* 0x0000081000000947 */ /* 0x000fea0003800000 */
[----:B------:R-:W-:Y:S02]  /*b390*/  ISETP.GE.AND P0, PT, R5, c[0x0][0x3c8], PT ;  /* 0x0000f20005007a0c */ /* 0x000fe40003f06270 */
[----:B------:R-:W-:Y:S02]  /*b3a0*/  ISETP.GE.AND P1, PT, R13, c[0x0][0x3c8], PT ;  /* 0x0000f2000d007a0c */ /* 0x000fe40003f26270 */
[----:B------:R-:W-:Y:S02]  /*b3b0*/  ISETP.GE.AND P3, PT, R17, c[0x0][0x3c8], PT ;  /* 0x0000f20011007a0c */ /* 0x000fe40003f66270 */
[----:B------:R-:W-:-:S02]  /*b3c0*/  ISETP.GE.AND P4, PT, R16, c[0x0][0x3c8], PT ;  /* 0x0000f20010007a0c */ /* 0x000fc40003f86270 */
[----:B------:R-:W-:Y:S02]  /*b3d0*/  ISETP.GE.AND P2, PT, R18, c[0x0][0x3c8], PT ;  /* 0x0000f20012007a0c */ /* 0x000fe40003f46270 */
[----:B------:R-:W-:-:S03]  /*b3e0*/  ISETP.GE.AND P6, PT, R41, c[0x0][0x3c8], PT ;  /* 0x0000f20029007a0c */ /* 0x000fc60003fc6270 */
[----:B----4-:R-:W-:Y:S02]  /*b3f0*/  @!P0 IMAD.MOV.U32 R2, RZ, RZ, R0 ;  /* 0x000000ffff028224 */ /* 0x010fe400078e0000 */
[----:B--2---:R-:W-:-:S04]  /*b400*/  @!P0 IMAD.MOV.U32 R3, RZ, RZ, R4 ;  /* 0x000000ffff038224 */ /* 0x004fc800078e0004 */
[----:B------:R-:W-:-:S05]  /*b410*/  @!P0 IMAD.WIDE R2, R5, 0x4, R2 ;  /* 0x0000000405028825 */ /* 0x000fca00078e0202 */
[----:B------:R2:W-:Y:S02]  /*b420*/  @!P0 ST.E.64 [R2.64], R156 ;  /* 0x0000009c02008985 */ /* 0x0005e4000c101b06 */
[----:B--2---:R-:W-:-:S04]  /*b430*/  @!P1 LEA R2, P0, R13, R0, 0x2 ;  /* 0x000000000d029211 */ /* 0x004fc800078010ff */
[----:B------:R-:W-:-:S05]  /*b440*/  @!P1 LEA.HI.X R3, R13, R4, R15, 0x2, P0 ;  /* 0x000000040d039211 */ /* 0x000fca00000f140f */
[----:B------:R2:W-:Y:S01]  /*b450*/  @!P1 ST.E.64 [R2.64], R152 ;  /* 0x0000009802009985 */ /* 0x0005e2000c101b06 */
[----:B------:R-:W-:Y:S02]  /*b460*/  ISETP.GE.AND P1, PT, R19, c[0x0][0x3c8], PT ;  /* 0x0000f20013007a0c */ /* 0x000fe40003f26270 */
[----:B--2---:R-:W-:-:S04]  /*b470*/  @!P3 LEA R2, P0, R17, R0, 0x2 ;  /* 0x000000001102b211 */ /* 0x004fc800078010ff */
[----:B------:R-:W-:Y:S02]  /*b480*/  @!P3 LEA.HI.X R3, R17, R4, R47, 0x2, P0 ;  /* 0x000000041103b211 */ /* 0x000fe400000f142f */
[----:B------:R-:W-:-:S03]  /*b490*/  @!P4 LEA R6, P0, R16, R0, 0x2 ;  /* 0x000000001006c211 */ /* 0x000fc600078010ff */
[----:B------:R2:W-:Y:S01]  /*b4a0*/  @!P3 ST.E.64 [R2.64], R148 ;  /* 0x000000940200b985 */ /* 0x0005e2000c101b06 */
[----:B------:R-:W-:Y:S02]  /*b4b0*/  @!P4 LEA.HI.X R7, R16, R4, R46, 0x2, P0 ;  /* 0x000000041007c211 */ /* 0x000fe400000f142e */
[----:B------:R-:W-:-:S03]  /*b4c0*/  ISETP.GE.AND P3, PT, R20, c[0x0][0x3c8], PT ;  /* 0x0000f20014007a0c */ /* 0x000fc60003f66270 */
[----:B------:R4:W-:Y:S01]  /*b4d0*/  @!P4 ST.E.64 [R6.64], R144 ;  /* 0x000000900600c985 */ /* 0x0009e2000c101b06 */
[----:B------:R-:W-:Y:S02]  /*b4e0*/  ISETP.GE.AND P4, PT, R21, c[0x0][0x3c8], PT ;  /* 0x0000f20015007a0c */ /* 0x000fe40003f86270 */
[----:B--2---:R-:W-:-:S04]  /*b4f0*/  @!P2 LEA R2, P5, R18, R0, 0x2 ;  /* 0x000000001202a211 */ /* 0x004fc800078a10ff */
[----:B------:R-:W-:Y:S02]  /*b500*/  @!P2 LEA.HI.X R3, R18, R4, R48, 0x2, P5 ;  /* 0x000000041203a211 */ /* 0x000fe400028f1430 */
[----:B----4-:R-:W-:-:S03]  /*b510*/  @!P1 LEA R6, P0, R19, R0, 0x2 ;  /* 0x0000000013069211 */ /* 0x010fc600078010ff */
        /* <DEDUP_REMOVED lines=58> */
[----:B------:R-:W-:Y:S02]  /*b8c0*/  ISETP.GE.AND P3, PT, R36, c[0x0][0x3c8], PT ;  /* 0x0000f20024007a0c */ /* 0x000fe40003f66270 */
[C---:B------:R-:W-:Y:S01]  /*b8d0*/  @!P1 LEA R8, P0, R34.reuse, R0, 0x2 ;  /* 0x0000000022089211 */ /* 0x040fe200078010ff */
[----:B------:R4:W-:Y:S01]  /*b8e0*/  @!P4 ST.E.64 [R6.64], R80 ;  /* 0x000000500600c985 */ /* 0x0009e2000c101b06 */
[----:B------:R-:W-:Y:S02]  /*b8f0*/  ISETP.GE.AND P4, PT, R37, c[0x0][0x3c8], PT ;  /* 0x0000f20025007a0c */ /* 0x000fe40003f86270 */
[----:B------:R-:W-:Y:S02]  /*b900*/  @!P1 LEA.HI.X R9, R34, R4, R64, 0x2, P0 ;  /* 0x0000000422099211 */ /* 0x000fe400000f1440 */
[----:B--2---:R-:W-:-:S04]  /*b910*/  @!P2 LEA R2, P5, R35, R0, 0x2 ;  /* 0x000000002302a211 */ /* 0x004fc800078a10ff */
[----:B------:R-:W-:Y:S02]  /*b920*/  @!P2 LEA.HI.X R3, R35, R4, R65, 0x2, P5 ;  /* 0x000000042303a211 */ /* 0x000fe400028f1441 */
[----:B----4-:R-:W-:-:S03]  /*b930*/  @!P3 LEA R6, P5, R36, R0, 0x2 ;  /* 0x000000002406b211 */ /* 0x010fc600078a10ff */
[----:B------:R2:W-:Y:S01]  /*b940*/  @!P2 ST.E.64 [R2.64], R84 ;  /* 0x000000540200a985 */ /* 0x0005e2000c101b06 */
[----:B------:R-:W-:Y:S02]  /*b950*/  ISETP.GE.AND P2, PT, R38, c[0x0][0x3c8], PT ;  /* 0x0000f20026007a0c */ /* 0x000fe40003f46270 */
[----:B------:R-:W-:Y:S01]  /*b960*/  @!P3 LEA.HI.X R7, R36, R4, R66, 0x2, P5 ;  /* 0x000000042407b211 */ /* 0x000fe200028f1442 */
[----:B------:R4:W-:Y:S01]  /*b970*/  @!P1 ST.E.64 [R8.64], R88 ;  /* 0x0000005808009985 */ /* 0x0009e2000c101b06 */
[----:B------:R-:W-:Y:S02]  /*b980*/  ISETP.GE.AND P1, PT, R39, c[0x0][0x3c8], PT ;  /* 0x0000f20027007a0c */ /* 0x000fe40003f26270 */
[----:B------:R-:W-:Y:S01]  /*b990*/  ISETP.GE.AND P5, PT, R40, c[0x0][0x3c8], PT ;  /* 0x0000f20028007a0c */ /* 0x000fe20003fa6270 */
[----:B------:R5:W-:Y:S01]  /*b9a0*/  @!P3 ST.E.64 [R6.64], R92 ;  /* 0x0000005c0600b985 */ /* 0x000be2000c101b06 */
[----:B--2---:R-:W-:-:S04]  /*b9b0*/  @!P4 LEA R2, P0, R37, R0, 0x2 ;  /* 0x000000002502c211 */ /* 0x004fc800078010ff */
[----:B------:R-:W-:Y:S02]  /*b9c0*/  @!P4 LEA.HI.X R3, R37, R4, R67, 0x2, P0 ;  /* 0x000000042503c211 */ /* 0x000fe400000f1443 */
[----:B----4-:R-:W-:-:S03]  /*b9d0*/  @!P2 LEA R8, P0, R38, R0, 0x2 ;  /* 0x000000002608a211 */ /* 0x010fc600078010ff */
[----:B------:R2:W-:Y:S01]  /*b9e0*/  @!P4 ST.E.64 [R2.64], R96 ;  /* 0x000000600200c985 */ /* 0x0005e2000c101b06 */
[----:B------:R-:W-:Y:S02]  /*b9f0*/  @!P2 LEA.HI.X R9, R38, R4, R68, 0x2, P0 ;  /* 0x000000042609a211 */ /* 0x000fe400000f1444 */
[----:B-----5:R-:W-:Y:S02]  /*ba00*/  @!P6 LEA R6, P0, R41, R0, 0x2 ;  /* 0x000000002906e211 */ /* 0x020fe400078010ff */
[----:B------:R-:W-:Y:S01]  /*ba10*/  ISETP.GE.AND P4, PT, R42, c[0x0][0x3c8], PT ;  /* 0x0000f2002a007a0c */ /* 0x000fe20003f86270 */
[----:B------:R-:W-:Y:S01]  /*ba20*/  @!P2 ST.E.64 [R8.64], R186 ;  /* 0x000000ba0800a985 */ /* 0x000fe2000c101b06 */
[----:B------:R-:W-:Y:S02]  /*ba30*/  ISETP.GE.AND P2, PT, R43, c[0x0][0x3c8], PT ;  /* 0x0000f2002b007a0c */ /* 0x000fe40003f46270 */
[----:B------:R-:W-:Y:S02]  /*ba40*/  @!P6 LEA.HI.X R7, R41, R4, R71, 0x2, P0 ;  /* 0x000000042907e211 */ /* 0x000fe400000f1447 */
[----:B------:R-:W-:-:S02]  /*ba50*/  ISETP.GE.AND P0, PT, R45, c[0x0][0x3c8], PT ;  /* 0x0000f2002d007a0c */ /* 0x000fc40003f06270 */
[----:B--2---:R-:W-:-:S04]  /*ba60*/  @!P1 LEA R2, P3, R39, R0, 0x2 ;  /* 0x0000000027029211 */ /* 0x004fc800078610ff */
[----:B------:R-:W-:-:S05]  /*ba70*/  @!P1 LEA.HI.X R3, R39, R4, R69, 0x2, P3 ;  /* 0x0000000427039211 */ /* 0x000fca00018f1445 */
[----:B------:R2:W-:Y:S01]  /*ba80*/  @!P1 ST.E.64 [R2.64], R100 ;  /* 0x0000006402009985 */ /* 0x0005e2000c101b06 */
[----:B------:R-:W-:-:S03]  /*ba90*/  ISETP.GE.AND P1, PT, R44, c[0x0][0x3c8], PT ;  /* 0x0000f2002c007a0c */ /* 0x000fc60003f26270 */
[----:B------:R4:W-:Y:S01]  /*baa0*/  @!P6 ST.E.64 [R6.64], R104 ;  /* 0x000000680600e985 */ /* 0x0009e2000c101b06 */
[----:B------:R-:W-:-:S04]  /*bab0*/  @!P4 LEA R10, P6, R42, R0, 0x2 ;  /* 0x000000002a0ac211 */ /* 0x000fc800078c10ff */
[----:B------:R-:W-:Y:S02]  /*bac0*/  @!P4 LEA.HI.X R11, R42, R4, R72, 0x2, P6 ;  /* 0x000000042a0bc211 */ /* 0x000fe400030f1448 */
[----:B--2---:R-:W-:-:S04]  /*bad0*/  @!P5 LEA R2, P3, R40, R0, 0x2 ;  /* 0x000000002802d211 */ /* 0x004fc800078610ff */
[----:B------:R-:W-:Y:S02]  /*bae0*/  @!P5 LEA.HI.X R3, R40, R4, R70, 0x2, P3 ;  /* 0x000000042803d211 */ /* 0x000fe400018f1446 */
[----:B------:R-:W-:-:S03]  /*baf0*/  @!P2 LEA R8, P3, R43, R0, 0x2 ;  /* 0x000000002b08a211 */ /* 0x000fc600078610ff */
[----:B------:R2:W-:Y:S01]  /*bb00*/  @!P5 ST.E.64 [R2.64], R108 ;  /* 0x0000006c0200d985 */ /* 0x0005e2000c101b06 */
[C---:B----4-:R-:W-:Y:S02]  /*bb10*/  @!P1 LEA R6, P5, R44.reuse, R0, 0x2 ;  /* 0x000000002c069211 */ /* 0x050fe400078a10ff */
[-C--:B------:R-:W-:Y:S01]  /*bb20*/  @!P2 LEA.HI.X R9, R43, R4.reuse, R73, 0x2, P3 ;  /* 0x000000042b09a211 */ /* 0x080fe200018f1449 */
[----:B------:R4:W-:Y:S01]  /*bb30*/  @!P4 ST.E.64 [R10.64], R190 ;  /* 0x000000be0a00c985 */ /* 0x0009e2000c101b06 */
[----:B------:R-:W-:-:S03]  /*bb40*/  @!P1 LEA.HI.X R7, R44, R4, R74, 0x2, P5 ;  /* 0x000000042c079211 */ /* 0x000fc600028f144a */
[----:B------:R4:W-:Y:S04]  /*bb50*/  @!P2 ST.E.64 [R8.64], R188 ;  /* 0x000000bc0800a985 */ /* 0x0009e8000c101b06 */
[----:B------:R4:W-:Y:S01]  /*bb60*/  @!P1 ST.E.64 [R6.64], R112 ;  /* 0x0000007006009985 */ /* 0x0009e2000c101b06 */
[----:B--2---:R-:W-:-:S04]  /*bb70*/  @!P0 LEA R2, P3, R45, R0, 0x2 ;  /* 0x000000002d028211 */ /* 0x004fc800078610ff */
[----:B------:R-:W-:-:S05]  /*bb80*/  @!P0 LEA.HI.X R3, R45, R4, R75, 0x2, P3 ;  /* 0x000000042d038211 */ /* 0x000fca00018f144b */
[----:B------:R4:W-:Y:S04]  /*bb90*/  @!P0 ST.E.64 [R2.64], R76 ;  /* 0x0000004c02008985 */ /* 0x0009e8000c101b06 */
.L_x_57:
[----:B------:R-:W-:Y:S05]  /*bba0*/  BSYNC B0 ;  /* 0x0000000000007941 */ /* 0x000fea0003800000 */
.L_x_56:
[----:B------:R-:W-:Y:S05]  /*bbb0*/  BRA.DIV ~URZ, `(.L_x_58) ;  /* 0x00002dd27f007947 */ /* 0x000fea000b800000 */
[----:B--2---:R2:W1:Y:S04]  /*bbc0*/  SHFL.IDX PT, R4, R12, 0x1, 0x1c1f ;  /* 0x003c1f000c047f89 */ /* 0x00446800000e0000 */
[----:B----4-:R2:W4:Y:S02]  /*bbd0*/  SHFL.IDX PT, R0, R14, 0x1, 0x1c1f ;  /* 0x003c1f000e007f89 */ /* 0x01052400000e0000 */
.L_x_106:
[----:B------:R-:W-:-:S13]  /*bbe0*/  ISETP.NE.AND P0, PT, R130, RZ, PT ;  /* 0x000000ff8200720c */ /* 0x000fda0003f05270 */
[----:B------:R-:W-:Y:S05]  /*bbf0*/  @P0 BRA `(.L_x_53) ;  /* 0x000017f000000947 */ /* 0x000fea0003800000 */
[----:B------:R-:W5:Y:S01]  /*bc00*/  LDL R5, [R1+0x44] ;  /* 0x0000440001057983 */ /* 0x000f620000100800 */
[----:B------:R-:W-:Y:S02]  /*bc10*/  ISETP.GE.AND P4, PT, R17, c[0x0][0x3c8], PT ;  /* 0x0000f20011007a0c */ /* 0x000fe40003f86270 */
[----:B------:R-:W-:Y:S02]  /*bc20*/  ISETP.GE.AND P5, PT, R13, c[0x0][0x3c8], PT ;  /* 0x0000f2000d007a0c */ /* 0x000fe40003fa6270 */
[----:B------:R-:W-:Y:S02]  /*bc30*/  ISETP.GE.AND P3, PT, R16, c[0x0][0x3c8], PT ;  /* 0x0000f20010007a0c */ /* 0x000fe40003f66270 */
[----:B------:R-:W-:Y:S02]  /*bc40*/  ISETP.GE.AND P2, PT, R18, c[0x0][0x3c8], PT ;  /* 0x0000f20012007a0c */ /* 0x000fe40003f46270 */
[----:B------:R-:W-:-:S05]  /*bc50*/  ISETP.GE.AND P1, PT, R19, c[0x0][0x3c8], PT ;  /* 0x0000f20013007a0c */ /* 0x000fca0003f26270 */
[----:B-12-4-:R-:W-:Y:S02]  /*bc60*/  @!P4 LEA R12, P6, R17, R0, 0x2 ;  /* 0x00000000110cc211 */ /* 0x016fe400078c10ff */
[----:B-----5:R-:W-:-:S13]  /*bc70*/  ISETP.GE.AND P0, PT, R5, c[0x0][0x3c8], PT ;  /* 0x0000f20005007a0c */ /* 0x020fda0003f06270 */
[----:B------:R-:W-:Y:S02]  /*bc80*/  @!P0 IMAD.MOV.U32 R2, RZ, RZ, R0 ;  /* 0x000000ffff028224 */ /* 0x000fe400078e0000 */
[----:B------:R-:W-:-:S04]  /*bc90*/  @!P0 IMAD.MOV.U32 R3, RZ, RZ, R4 ;  /* 0x000000ffff038224 */ /* 0x000fc800078e0004 */
[----:B------:R-:W-:-:S05]  /*bca0*/  @!P0 IMAD.WIDE R2, R5, 0x4, R2 ;  /* 0x0000000405028825 */ /* 0x000fca00078e0202 */
[----:B------:R1:W-:Y:S01]  /*bcb0*/  @!P0 ST.E.64 [R2.64], R158 ;  /* 0x0000009e02008985 */ /* 0x0003e2000c101b06 */
[----:B---3--:R-:W-:-:S04]  /*bcc0*/  @!P5 LEA R14, P0, R13, R0, 0x2 ;  /* 0x000000000d0ed211 */ /* 0x008fc800078010ff */
[----:B------:R-:W-:-:S05]  /*bcd0*/  @!P5 LEA.HI.X R15, R13, R4, R15, 0x2, P0 ;  /* 0x000000040d0fd211 */ /* 0x000fca00000f140f */
[----:B------:R-:W-:Y:S01]  /*bce0*/  @!P5 ST.E.64 [R14.64], R204 ;  /* 0x000000cc0e00d985 */ /* 0x000fe2000c101b06 */
[----:B------:R-:W-:Y:S02]  /*bcf0*/  ISETP.GE.AND P5, PT, R23, c[0x0][0x3c8], PT ;  /* 0x0000f20017007a0c */ /* 0x000fe40003fa6270 */
[----:B-1----:R-:W-:Y:S02]  /*bd00*/  P2R R2, PR, RZ, 0x40 ;  /* 0x00000040ff027803 */ /* 0x002fe40000000000 */
[----:B------:R-:W-:Y:S02]  /*bd10*/  @!P3 LEA R10, P6, R16, R0, 0x2 ;  /* 0x00000000100ab211 */ /* 0x000fe400078c10ff */
[----:B------:R-:W-:Y:S02]  /*bd20*/  ISETP.NE.AND P0, PT, R2, RZ, PT ;  /* 0x000000ff0200720c */ /* 0x000fe40003f05270 */
[-C--:B------:R-:W-:Y:S02]  /*bd30*/  @!P3 LEA.HI.X R11, R16, R4.reuse, R46, 0x2, P6 ;  /* 0x00000004100bb211 */ /* 0x080fe400030f142e */
[----:B------:R-:W-:-:S02]  /*bd40*/  @!P4 LEA.HI.X R13, R17, R4, R47, 0x2, P0 ;  /* 0x00000004110dc211 */ /* 0x000fc400000f142f */
[----:B------:R-:W-:Y:S02]  /*bd50*/  ISETP.GE.AND P0, PT, R20, c[0x0][0x3c8], PT ;  /* 0x0000f20014007a0c */ /* 0x000fe40003f06270 */
[----:B------:R-:W-:Y:S01]  /*bd60*/  @!P2 LEA R8, P6, R18, R0, 0x2 ;  /* 0x000000001208a211 */ /* 0x000fe200078c10ff */
[----:B------:R1:W-:Y:S01]  /*bd70*/  @!P4 ST.E.64 [R12.64], R198 ;  /* 0x000000c60c00c985 */ /* 0x0003e2000c101b06 */
[----:B------:R-:W-:Y:S02]  /*bd80*/  ISETP.GE.AND P4, PT, R22, c[0x0][0x3c8], PT ;  /* 0x0000f20016007a0c */ /* 0x000fe40003f86270 */
[----:B------:R-:W-:Y:S01]  /*bd90*/  @!P2 LEA.HI.X R9, R18, R4, R48, 0x2, P6 ;  /* 0x000000041209a211 */ /* 0x000fe200030f1430 */
[----:B------:R2:W-:Y:S01]  /*bda0*/  @!P3 ST.E.64 [R10.64], R192 ;  /* 0x000000c00a00b985 */ /* 0x0005e2000c101b06 */
[C---:B------:R-:W-:Y:S02]  /*bdb0*/  @!P1 LEA R6, P6, R19.reuse, R0, 0x2 ;  /* 0x0000000013069211 */ /* 0x040fe400078c10ff */
[----:B------:R-:W-:Y:S01]  /*bdc0*/  ISETP.GE.AND P3, PT, R24, c[0x0][0x3c8], PT ;  /* 0x0000f20018007a0c */ /* 0x000fe20003f66270 */
[----:B------:R3:W-:Y:S01]  /*bdd0*/  @!P2 ST.E.64 [R8.64], R146 ;  /* 0x000000920800a985 */ /* 0x0007e2000c101b06 */
[----:B------:R-:W-:-:S02]  /*bde0*/  @!P1 LEA.HI.X R7, R19, R4, R49, 0x2, P6 ;  /* 0x0000000413079211 */ /* 0x000fc400030f1431 */
[C---:B------:R-:W-:Y:S02]  /*bdf0*/  @!P0 LEA R2, P6, R20.reuse, R0, 0x2 ;  /* 0x0000000014028211 */ /* 0x040fe400078c10ff */
[----:B------:R-:W-:Y:S01]  /*be00*/  ISETP.GE.AND P2, PT, R25, c[0x0][0x3c8], PT ;  /* 0x0000f20019007a0c */ /* 0x000fe20003f46270 */
[----:B------:R4:W-:Y:S01]  /*be10*/  @!P1 ST.E.64 [R6.64], R138 ;  /* 0x0000008a06009985 */ /* 0x0009e2000c101b06 */
[----:B------:R-:W-:Y:S02]  /*be20*/  @!P0 LEA.HI.X R3, R20, R4, R50, 0x2, P6 ;  /* 0x0000000414038211 */ /* 0x000fe400030f1432 */
[----:B------:R-:W-:-:S03]  /*be30*/  ISETP.GE.AND P6, PT, R21, c[0x0][0x3c8], PT ;  /* 0x0000f20015007a0c */ /* 0x000fc60003fc6270 */
[----:B------:R5:W-:Y:S01]  /*be40*/  @!P0 ST.E.64 [R2.64], R116 ;  /* 0x0000007402008985 */ /* 0x000be2000c101b06 */
[----:B-1----:R-:W-:-:S09]  /*be50*/  @!P5 LEA R12, P1, R23, R0, 0x2 ;  /* 0x00000000170cd211 */ /* 0x002fd200078210ff */
[----:B------:R-:W-:Y:S02]  /*be60*/  @!P6 LEA R14, P0, R21, R0, 0x2 ;  /* 0x00000000150ee211 */ /* 0x000fe400078010ff */
[-C--:B------:R-:W-:Y:S02]  /*be70*/  @!P5 LEA.HI.X R13, R23, R4.reuse, R53, 0x2, P1 ;  /* 0x00000004170dd211 */ /* 0x080fe400008f1435 */
[----:B------:R-:W-:Y:S02]  /*be80*/  @!P6 LEA.HI.X R15, R21, R4, R51, 0x2, P0 ;  /* 0x00000004150fe211 */ /* 0x000fe400000f1433 */
[----:B--2---:R-:W-:Y:S02]  /*be90*/  @!P4 LEA R10, P0, R22, R0, 0x2 ;  /* 0x00000000160ac211 */ /* 0x004fe400078010ff */
[----:B------:R-:W-:Y:S01]  /*bea0*/  ISETP.GE.AND P1, PT, R26, c[0x0][0x3c8], PT ;  /* 0x0000f2001a007a0c */ /* 0x000fe20003f26270 */
[----:B------:R1:W-:Y:S01]  /*beb0*/  @!P6 ST.E.64 [R14.64], R206 ;  /* 0x000000ce0e00e985 */ /* 0x0003e2000c101b06 */
[----:B------:R-:W-:-:S02]  /*bec0*/  @!P4 LEA.HI.X R11, R22, R4, R52, 0x2, P0 ;  /* 0x00000004160bc211 */ /* 0x000fc400000f1434 */
[C---:B---3--:R-:W-:Y:S01]  /*bed0*/  @!P3 LEA R8, P0, R24.reuse, R0, 0x2 ;  /* 0x000000001808b211 */ /* 0x048fe200078010ff */
[----:B------:R2:W-:Y:S01]  /*bee0*/  @!P5 ST.E.64 [R12.64], R200 ;  /* 0x000000c80c00d985 */ /* 0x0005e2000c101b06 */
[----:B------:R-:W-:Y:S02]  /*bef0*/  ISETP.GE.AND P6, PT, R27, c[0x0][0x3c8], PT ;  /* 0x0000f2001b007a0c */ /* 0x000fe40003fc6270 */
[----:B------:R-:W-:Y:S01]  /*bf00*/  @!P3 LEA.HI.X R9, R24, R4, R54, 0x2, P0 ;  /* 0x000000041809b211 */ /* 0x000fe200000f1436 */
[----:B------:R3:W-:Y:S01]  /*bf10*/  @!P4 ST.E.64 [R10.64], R194 ;  /* 0x000000c20a00c985 */ /* 0x0007e2000c101b06 */
[----:B----4-:R-:W-:Y:S02]  /*bf20*/  @!P2 LEA R6, P0, R25, R0, 0x2 ;  /* 0x000000001906a211 */ /* 0x010fe400078010ff */
[----:B------:R-:W-:Y:S01]  /*bf30*/  ISETP.GE.AND P5, PT, R29, c[0x0][0x3c8], PT ;  /* 0x0000f2001d007a0c */ /* 0x000fe20003fa6270 */
[----:B------:R4:W-:Y:S01]  /*bf40*/  @!P3 ST.E.64 [R8.64], R150 ;  /* 0x000000960800b985 */ /* 0x0009e2000c101b06 */
[----:B------:R-:W-:-:S02]  /*bf50*/  @!P2 LEA.HI.X R7, R25, R4, R55, 0x2, P0 ;  /* 0x000000041907a211 */ /* 0x000fc400000f1437 */
[----:B-----5:R-:W-:Y:S02]  /*bf60*/  @!P1 LEA R2, P0, R26, R0, 0x2 ;  /* 0x000000001a029211 */ /* 0x020fe400078010ff */
[----:B------:R-:W-:Y:S01]  /*bf70*/  ISETP.GE.AND P4, PT, R28, c[0x0][0x3c8], PT ;  /* 0x0000f2001c007a0c */ /* 0x000fe20003f86270 */
[----:B------:R5:W-:Y:S01]  /*bf80*/  @!P2 ST.E.64 [R6.64], R128 ;  /* 0x000000800600a985 */ /* 0x000be2000c101b06 */
[----:B------:R-:W-:Y:S02]  /*bf90*/  @!P1 LEA.HI.X R3, R26, R4, R56, 0x2, P0 ;  /* 0x000000041a039211 */ /* 0x000fe400000f1438 */
[----:B------:R-:W-:Y:S02]  /*bfa0*/  ISETP.GE.AND P3, PT, R30, c[0x0][0x3c8], PT ;  /* 0x0000f2001e007a0c */ /* 0x000fe40003f66270 */
[----:B------:R-:W-:Y:S01]  /*bfb0*/  ISETP.GE.AND P2, PT, R31, c[0x0][0x3c8], PT ;  /* 0x0000f2001f007a0c */ /* 0x000fe20003f46270 */
[----:B------:R5:W-:Y:S01]  /*bfc0*/  @!P1 ST.E.64 [R2.64], R120 ;  /* 0x0000007802009985 */ /* 0x000be2000c101b06 */
[----:B-1----:R-:W-:-:S02]  /*bfd0*/  @!P6 LEA R14, P0, R27, R0, 0x2 ;  /* 0x000000001b0ee211 */ /* 0x002fc400078010ff */
[----:B--2---:R-:W-:Y:S02]  /*bfe0*/  @!P5 LEA R12, P1, R29, R0, 0x2 ;  /* 0x000000001d0cd211 */ /* 0x004fe400078210ff */
[----:B------:R-:W-:Y:S02]  /*bff0*/  @!P6 LEA.HI.X R15, R27, R4, R57, 0x2, P0 ;  /* 0x000000041b0fe211 */ /* 0x000fe400000f1439 */
[----:B---3--:R-:W-:Y:S02]  /*c000*/  @!P4 LEA R10, P0, R28, R0, 0x2 ;  /* 0x000000001c0ac211 */ /* 0x008fe400078010ff */
[-C--:B------:R-:W-:Y:S01]  /*c010*/  @!P5 LEA.HI.X R13, R29, R4.reuse, R59, 0x2, P1 ;  /* 0x000000041d0dd211 */ /* 0x080fe200008f143b */
[----:B------:R1:W-:Y:S01]  /*c020*/  @!P6 ST.E.64 [R14.64], R208 ;  /* 0x000000d00e00e985 */ /* 0x0003e2000c101b06 */
[----:B------:R-:W-:Y:S02]  /*c030*/  ISETP.GE.AND P1, PT, R32, c[0x0][0x3c8], PT ;  /* 0x0000f20020007a0c */ /* 0x000fe40003f26270 */
[----:B------:R-:W-:Y:S01]  /*c040*/  @!P4 LEA.HI.X R11, R28, R4, R58, 0x2, P0 ;  /* 0x000000041c0bc211 */ /* 0x000fe200000f143a */
[----:B------:R2:W-:Y:S01]  /*c050*/  @!P5 ST.E.64 [R12.64], R202 ;  /* 0x000000ca0c00d985 */ /* 0x0005e2000c101b06 */
[----:B----4-:R-:W-:-:S02]  /*c060*/  @!P3 LEA R8, P0, R30, R0, 0x2 ;  /* 0x000000001e08b211 */ /* 0x010fc400078010ff */
[----:B------:R-:W-:Y:S01]  /*c070*/  ISETP.GE.AND P6, PT, R33, c[0x0][0x3c8], PT ;  /* 0x0000f20021007a0c */ /* 0x000fe20003fc6270 */
[----:B------:R3:W-:Y:S01]  /*c080*/  @!P4 ST.E.64 [R10.64], R196 ;  /* 0x000000c40a00c985 */ /* 0x0007e2000c101b06 */
[----:B------:R-:W-:Y:S02]  /*c090*/  @!P3 LEA.HI.X R9, R30, R4, R60, 0x2, P0 ;  /* 0x000000041e09b211 */ /* 0x000fe400000f143c */
[----:B-----5:R-:W-:Y:S02]  /*c0a0*/  @!P2 LEA R6, P0, R31, R0, 0x2 ;  /* 0x000000001f06a211 */ /* 0x020fe400078010ff */
[----:B------:R-:W-:Y:S01]  /*c0b0*/  ISETP.GE.AND P5, PT, R35, c[0x0][0x3c8], PT ;  /* 0x0000f20023007a0c */ /* 0x000fe20003fa6270 */
[----:B------:R4:W-:Y:S01]  /*c0c0*/  @!P3 ST.E.64 [R8.64], R154 ;  /* 0x0000009a0800b985 */ /* 0x0009e2000c101b06 */
[----:B------:R-:W-:Y:S02]  /*c0d0*/  @!P2 LEA.HI.X R7, R31, R4, R61, 0x2, P0 ;  /* 0x000000041f07a211 */ /* 0x000fe400000f143d */
[----:B------:R-:W-:-:S02]  /*c0e0*/  @!P1 LEA R2, P0, R32, R0, 0x2 ;  /* 0x0000000020029211 */ /* 0x000fc400078010ff */
[----:B------:R-:W-:Y:S01]  /*c0f0*/  ISETP.GE.AND P4, PT, R34, c[0x0][0x3c8], PT ;  /* 0x0000f20022007a0c */ /* 0x000fe20003f86270 */
[----:B------:R5:W-:Y:S01]  /*c100*/  @!P2 ST.E.64 [R6.64], R142 ;  /* 0x0000008e0600a985 */ /* 0x000be2000c101b06 */
[----:B------:R-:W-:Y:S02]  /*c110*/  @!P1 LEA.HI.X R3, R32, R4, R62, 0x2, P0 ;  /* 0x0000000420039211 */ /* 0x000fe400000f143e */
[----:B------:R-:W-:Y:S02]  /*c120*/  ISETP.GE.AND P3, PT, R36, c[0x0][0x3c8], PT ;  /* 0x0000f20024007a0c */ /* 0x000fe40003f66270 */
[----:B------:R-:W-:Y:S01]  /*c130*/  ISETP.GE.AND P2, PT, R37, c[0x0][0x3c8], PT ;  /* 0x0000f20025007a0c */ /* 0x000fe20003f46270 */
[----:B------:R5:W-:Y:S01]  /*c140*/  @!P1 ST.E.64 [R2.64], R124 ;  /* 0x0000007c02009985 */ /* 0x000be2000c101b06 */
[-C--:B-1----:R-:W-:Y:S02]  /*c150*/  @!P6 LEA R14, P0, R33, R0.reuse, 0x2 ;  /* 0x00000000210ee211 */ /* 0x082fe400078010ff */
[----:B--2---:R-:W-:-:S02]  /*c160*/  @!P5 LEA R12, P1, R35, R0, 0x2 ;  /* 0x00000000230cd211 */ /* 0x004fc400078210ff */
        /* <DEDUP_REMOVED lines=31> */
[----:B----4-:R-:W-:-:S03]  /*c360*/  @!P3 LEA R8, P0, R42, R0, 0x2 ;  /* 0x000000002a08b211 */ /* 0x010fc600078010ff */
[----:B------:R1:W-:Y:S01]  /*c370*/  @!P4 ST.E.64 [R10.64], R114 ;  /* 0x000000720a00c985 */ /* 0x0003e2000c101b06 */
[----:B------:R-:W-:Y:S02]  /*c380*/  @!P3 LEA.HI.X R9, R42, R4, R72, 0x2, P0 ;  /* 0x000000042a09b211 */ /* 0x000fe400000f1448 */
[----:B-----5:R-:W-:-:S03]  /*c390*/  @!P2 LEA R6, P0, R43, R0, 0x2 ;  /* 0x000000002b06a211 */ /* 0x020fc600078010ff */
[----:B------:R1:W-:Y:S01]  /*c3a0*/  @!P3 ST.E.64 [R8.64], R118 ;  /* 0x000000760800b985 */ /* 0x0003e2000c101b06 */
[----:B------:R-:W-:Y:S02]  /*c3b0*/  @!P2 LEA.HI.X R7, R43, R4, R73, 0x2, P0 ;  /* 0x000000042b07a211 */ /* 0x000fe400000f1449 */
[----:B------:R-:W-:-:S03]  /*c3c0*/  @!P1 LEA R2, P0, R44, R0, 0x2 ;  /* 0x000000002c029211 */ /* 0x000fc600078010ff */
[----:B------:R1:W-:Y:S01]  /*c3d0*/  @!P2 ST.E.64 [R6.64], R122 ;  /* 0x0000007a0600a985 */ /* 0x0003e2000c101b06 */
[----:B------:R-:W-:Y:S02]  /*c3e0*/  @!P1 LEA.HI.X R3, R44, R4, R74, 0x2, P0 ;  /* 0x000000042c039211 */ /* 0x000fe400000f144a */
[----:B------:R-:W-:-:S03]  /*c3f0*/  ISETP.GE.AND P0, PT, R45, c[0x0][0x3c8], PT ;  /* 0x0000f2002d007a0c */ /* 0x000fc60003f06270 */
[----:B------:R1:W-:Y:S10]  /*c400*/  @!P1 ST.E.64 [R2.64], R126 ;  /* 0x0000007e02009985 */ /* 0x0003f4000c101b06 */
[----:B------:R-:W-:Y:S05]  /*c410*/  @P0 BRA `(.L_x_53) ;  /* 0x00000fd000000947 */ /* 0x000fea0003800000 */
[----:B-1----:R-:W-:-:S04]  /*c420*/  LEA R2, P0, R45, R0, 0x2 ;  /* 0x000000002d027211 */ /* 0x002fc800078010ff */
[----:B------:R-:W-:-:S05]  /*c430*/  LEA.HI.X R3, R45, R4, R75, 0x2, P0 ;  /* 0x000000042d037211 */ /* 0x000fca00000f144b */
[----:B------:R1:W-:Y:S01]  /*c440*/  ST.E.64 [R2.64], R78 ;  /* 0x0000004e02007985 */ /* 0x0003e2000c101b06 */
[----:B------:R-:W-:Y:S05]  /*c450*/  BRA `(.L_x_53) ;  /* 0x00000f9000007947 */ /* 0x000fea0003800000 */
.L_x_38:
[----:B------:R-:W2:Y:S04]  /*c460*/  LDL.LU R0, [R1+0x74] ;  /* 0x0000740001007983 */ /* 0x000ea80000300800 */
[----:B------:R-:W3:Y:S04]  /*c470*/  LDL R7, [R1+0x48] ;  /* 0x0000480001077983 */ /* 0x000ee80000100800 */
[----:B-1----:R-:W4:Y:S01]  /*c480*/  LDL R6, [R1+0x64] ;  /* 0x0000640001067983 */ /* 0x002f220000100800 */
[----:B------:R-:W-:Y:S01]  /*c490*/  ISETP.NE.U32.AND P0, PT, RZ, c[0x0][0x508], PT ;  /* 0x00014200ff007a0c */ /* 0x000fe20003f05070 */
[----:B------:R-:W-:Y:S01]  /*c4a0*/  IMAD.MOV.U32 R4, RZ, RZ, 0x4 ;  /* 0x00000004ff047424 */ /* 0x000fe200078e00ff */
[----:B------:R-:W-:Y:S01]  /*c4b0*/  ISETP.NE.U32.AND P2, PT, RZ, c[0x0][0x500], PT ;  /* 0x00014000ff007a0c */ /* 0x000fe20003f45070 */
[----:B------:R-:W-:Y:S01]  /*c4c0*/  IMAD.MOV.U32 R8, RZ, RZ, RZ ;  /* 0x000000ffff087224 */ /* 0x000fe200078e00ff */
[----:B------:R-:W-:Y:S01]  /*c4d0*/  ISETP.NE.AND.EX P1, PT, RZ, c[0x0][0x50c], PT, P0 ;  /* 0x00014300ff007a0c */ /* 0x000fe20003f25300 */
[----:B------:R-:W-:Y:S01]  /*c4e0*/  IMAD.MOV.U32 R19, RZ, RZ, c[0x0][0x388] ;  /* 0x0000e200ff137624 */ /* 0x000fe200078e00ff */
[----:B------:R-:W-:-:S11]  /*c4f0*/  ISETP.NE.AND.EX P2, PT, RZ, c[0x0][0x504], PT, P2 ;  /* 0x00014100ff007a0c */ /* 0x000fd60003f45320 */
[C---:B---3--:R-:W-:Y:S01]  /*c500*/  @P1 LEA R2, P0, R7.reuse, c[0x0][0x508], 0x2 ;  /* 0x0001420007021a11 */ /* 0x048fe200078010ff */
[----:B------:R-:W-:-:S03]  /*c510*/  IMAD.WIDE R4, R7, R4, c[0x0][0x500] ;  /* 0x0001400007047625 */ /* 0x000fc600078e0204 */
[----:B----4-:R-:W-:Y:S02]  /*c520*/  @P1 LEA.HI.X R3, R7, c[0x0][0x50c], R6, 0x2, P0 ;  /* 0x0001430007031a11 */ /* 0x010fe400000f1406 */
[----:B------:R1:W5:Y:S04]  /*c530*/  @P2 LDG.E R8, [R4.64] ;  /* 0x0000000604082981 */ /* 0x000368000c1e1900 */
[----:B------:R1:W5:Y:S01]  /*c540*/  @P1 LDG.E R19, [R2.64] ;  /* 0x0000000602131981 */ /* 0x000362000c1e1900 */
[----:B--2---:R-:W-:-:S04]  /*c550*/  ISETP.NE.AND P0, PT, R0, RZ, PT ;  /* 0x000000ff0000720c */ /* 0x004fc80003f05270 */
[----:B------:R-:W-:Y:S01]  /*c560*/  SEL R18, R0, c[0x0][0x3d4], P0 ;  /* 0x0000f50000127a07 */ /* 0x000fe20000000000 */
[----:B------:R-:W-:Y:S05]  /*c570*/  @P1 BRA `(.L_x_59) ;  /* 0x0000004000001947 */ /* 0x000fea0003800000 */
[----:B------:R-:W-:Y:S05]  /*c580*/  @!P2 BRA `(.L_x_59) ;  /* 0x000000300000a947 */ /* 0x000fea0003800000 */
[----:B------:R2:W3:Y:S04]  /*c590*/  LDG.E R0, [R4.64] ;  /* 0x0000000604007981 */ /* 0x0004e8000c1e1900 */
[----:B-12---:R-:W3:Y:S02]  /*c5a0*/  LDG.E R4, [R4.64+0x4] ;  /* 0x0000040604047981 */ /* 0x006ee4000c1e1900 */
[----:B---3-5:R-:W-:Y:S02]  /*c5b0*/  IADD3 R19, -R0, R4, RZ ;  /* 0x0000000400137210 */ /* 0x028fe40007ffe1ff */
.L_x_59:
[----:B-1----:R-:W1:Y:S01]  /*c5c0*/  S2R R3, SR_TID.X ;  /* 0x0000000000037919 */ /* 0x002e620000002100 */
[----:B------:R-:W-:Y:S01]  /*c5d0*/  BSSY B0, `(.L_x_60) ;  /* 0x0000038000007945 */ /* 0x000fe20003800000 */
[----:B------:R-:W-:Y:S02]  /*c5e0*/  SEL R14, R7, RZ, !P2 ;  /* 0x000000ff070e7207 */ /* 0x000fe40005000000 */
[----:B------:R-:W-:-:S02]  /*c5f0*/  SEL R20, R6, RZ, !P2 ;  /* 0x000000ff06147207 */ /* 0x000fc40005000000 */
[----:B-----5:R-:W-:Y:S02]  /*c600*/  SHF.R.S32.HI R17, RZ, 0x1f, R8 ;  /* 0x0000001fff117819 */ /* 0x020fe40000011408 */
[----:B-1----:R-:W-:-:S13]  /*c610*/  ISETP.GT.AND P0, PT, R3, 0x7f, PT ;  /* 0x0000007f0300780c */ /* 0x002fda0003f04270 */
[----:B------:R-:W-:Y:S05]  /*c620*/  @P0 BRA `(.L_x_61) ;  /* 0x0000032000000947 */ /* 0x000fea0003800000 */
[----:B------:R-:W2:Y:S01]  /*c630*/  LDL R2, [R1+0x54] ;  /* 0x0000540001027983 */ /* 0x000ea20000100800 */
[----:B------:R-:W-:Y:S01]  /*c640*/  IMAD R0, R19, c[0x0][0x4e8], RZ ;  /* 0x00013a0013007a24 */ /* 0x000fe200078e02ff */
[----:B--2---:R-:W-:-:S04]  /*c650*/  LEA R9, R2, R3, 0x7 ;  /* 0x0000000302097211 */ /* 0x004fc800078e38ff */
[----:B------:R-:W-:-:S13]  /*c660*/  ISETP.GE.AND P0, PT, R9, R0, PT ;  /* 0x000000000900720c */ /* 0x000fda0003f06270 */
[----:B------:R-:W-:Y:S05]  /*c670*/  @P0 BRA `(.L_x_61) ;  /* 0x000002d000000947 */ /* 0x000fea0003800000 */
[----:B------:R-:W2:Y:S04]  /*c680*/  LDL R2, [R1+0x60] ;  /* 0x0000600001027983 */ /* 0x000ea80000100800 */
[----:B------:R-:W3:Y:S01]  /*c690*/  LDL.LU R21, [R1+0x98] ;  /* 0x0000980001157983 */ /* 0x000ee20000300800 */
[----:B------:R-:W-:Y:S01]  /*c6a0*/  IMAD.MOV.U32 R0, RZ, RZ, 0x368 ;  /* 0x00000368ff007424 */ /* 0x000fe200078e00ff */
[----:B------:R-:W-:-:S04]  /*c6b0*/  ISETP.GT.AND P2, PT, R18, 0x1, PT ;  /* 0x000000011200780c */ /* 0x000fc80003f44270 */
[----:B------:R-:W-:-:S04]  /*c6c0*/  SEL R0, R0, 0x328, P2 ;  /* 0x0000032800007807 */ /* 0x000fc80001000000 */
[----:B------:R1:W4:Y:S08]  /*c6d0*/  LDC.64 R6, c[0x0][R0+0x170] ;  /* 0x00005c0000067b82 */ /* 0x0003300000000a00 */
[----:B------:R1:W2:Y:S08]  /*c6e0*/  LDC.64 R4, c[0x0][R0+0x168] ;  /* 0x00005a0000047b82 */ /* 0x0002b00000000a00 */
[----:B------:R1:W5:Y:S08]  /*c6f0*/  LDC.64 R12, c[0x0][R0+0x178] ;  /* 0x00005e00000c7b82 */ /* 0x0003700000000a00 */
[----:B------:R1:W2:Y:S02]  /*c700*/  LDC.64 R10, c[0x0][R0+0x160] ;  /* 0x00005800000a7b82 */ /* 0x0002a40000000a00 */
[----:B-1----:R-:W-:-:S02]  /*c710*/  IMAD.MOV.U32 R0, RZ, RZ, c[0x0][0x4e8] ;  /* 0x00013a00ff007624 */ /* 0x002fc400078e00ff */
[----:B----4-:R-:W-:-:S03]  /*c720*/  IMAD R7, R7, R14, RZ ;  /* 0x0000000e07077224 */ /* 0x010fc600078e02ff */
[----:B------:R-:W-:Y:S01]  /*c730*/  ISETP.NE.AND P0, PT, R0, 0x1, PT ;  /* 0x000000010000780c */ /* 0x000fe20003f05270 */
[----:B------:R-:W-:Y:S01]  /*c740*/  IMAD R7, R6, R20, R7 ;  /* 0x0000001406077224 */ /* 0x000fe200078e0207 */
[----:B------:R-:W-:-:S11]  /*c750*/  MOV R0, R9 ;  /* 0x0000000900007202 */ /* 0x000fd60000000f00 */
[----:B------:R-:W-:-:S05]  /*c760*/  @P0 IMAD.HI.U32 R16, R9, c[0x0][0x4ec], RZ ;  /* 0x00013b0009100a27 */ /* 0x000fca00078e00ff */
[----:B------:R-:W-:Y:S01]  /*c770*/  @P0 SHF.R.U32.HI R0, RZ, c[0x0][0x4f0], R16 ;  /* 0x00013c00ff000a19 */ /* 0x000fe20000011610 */
[-C--:B--2---:R-:W-:Y:S02]  /*c780*/  IMAD R15, R5, R2.reuse, RZ ;  /* 0x00000002050f7224 */ /* 0x084fe400078e02ff */
[----:B------:R-:W-:-:S04]  /*c790*/  IMAD.WIDE.U32 R4, R4, R2, RZ ;  /* 0x0000000204047225 */ /* 0x000fc800078e00ff */
[----:B------:R-:W-:Y:S01]  /*c7a0*/  IMAD.WIDE.U32 R2, R6, R14, RZ ;  /* 0x0000000e06027225 */ /* 0x000fe200078e00ff */
[----:B---3--:R-:W-:-:S03]  /*c7b0*/  SEL R6, R21, RZ, P2 ;  /* 0x000000ff15067207 */ /* 0x008fc60001000000 */
[----:B------:R-:W-:Y:S01]  /*c7c0*/  IMAD.IADD R15, R5, 0x1, R15 ;  /* 0x00000001050f7824 */ /* 0x000fe200078e020f */
[----:B------:R-:W-:Y:S01]  /*c7d0*/  IADD3 R16, P1, P0, R2, R4, R8 ;  /* 0x0000000402107210 */ /* 0x000fe2000783e008 */
[----:B------:R-:W-:Y:S01]  /*c7e0*/  IMAD.MOV R2, RZ, RZ, -R0 ;  /* 0x000000ffff027224 */ /* 0x000fe200078e0a00 */
[----:B------:R-:W-:Y:S01]  /*c7f0*/  IADD3 R3, R3, R7, RZ ;  /* 0x0000000703037210 */ /* 0x000fe20007ffe0ff */
[-C--:B-----5:R-:W-:Y:S02]  /*c800*/  IMAD R7, R13, R6.reuse, RZ ;  /* 0x000000060d077224 */ /* 0x0a0fe400078e02ff */
[----:B------:R-:W-:-:S04]  /*c810*/  IMAD.WIDE.U32 R4, R12, R6, RZ ;  /* 0x000000060c047225 */ /* 0x000fc800078e00ff */
[----:B------:R-:W-:Y:S01]  /*c820*/  IMAD R2, R2, c[0x0][0x4e8], R9 ;  /* 0x00013a0002027a24 */ /* 0x000fe200078e0209 */
[----:B------:R-:W-:Y:S02]  /*c830*/  IADD3.X R9, R3, R15, R17, P1, P0 ;  /* 0x0000000f03097210 */ /* 0x000fe40000fe0411 */
[----:B------:R-:W-:Y:S01]  /*c840*/  IADD3 R5, R5, R7, RZ ;  /* 0x0000000705057210 */ /* 0x000fe20007ffe0ff */
[----:B------:R-:W-:Y:S01]  /*c850*/  IMAD.MOV.U32 R7, RZ, RZ, c[0x0][0x4a8] ;  /* 0x00012a00ff077624 */ /* 0x000fe200078e00ff */
[----:B------:R-:W-:Y:S02]  /*c860*/  IADD3 R4, P1, P0, R0, R16, R4 ;  /* 0x0000001000047210 */ /* 0x000fe4000783e004 */
[----:B------:R-:W-:Y:S01]  /*c870*/  SHF.R.S32.HI R3, RZ, 0x1f, R0 ;  /* 0x0000001fff037819 */ /* 0x000fe20000011400 */
[----:B------:R-:W-:Y:S01]  /*c880*/  IMAD R0, R11, R2, RZ ;  /* 0x000000020b007224 */ /* 0x000fe200078e02ff */
[----:B------:R-:W-:Y:S02]  /*c890*/  SHF.R.S32.HI R6, RZ, 0x1f, R2 ;  /* 0x0000001fff067819 */ /* 0x000fe40000011402 */
[----:B------:R-:W-:-:S03]  /*c8a0*/  IADD3.X R5, R3, R9, R5, P1, P0 ;  /* 0x0000000903057210 */ /* 0x000fc60000fe0405 */
[C---:B------:R-:W-:Y:S02]  /*c8b0*/  IMAD R0, R10.reuse, R6, R0 ;  /* 0x000000060a007224 */ /* 0x040fe400078e0200 */
[----:B------:R-:W-:Y:S01]  /*c8c0*/  IMAD.WIDE.U32 R2, R10, R2, R4 ;  /* 0x000000020a027225 */ /* 0x000fe200078e0004 */
[----:B------:R-:W-:Y:S02]  /*c8d0*/  MOV R5, c[0x0][0x4ac] ;  /* 0x00012b0000057a02 */ /* 0x000fe40000000f00 */
[----:B------:R-:W-:Y:S01]  /*c8e0*/  SEL R4, R7, c[0x0][0x450], P2 ;  /* 0x0001140007047a07 */ /* 0x000fe20001000000 */
[----:B------:R-:W-:Y:S01]  /*c8f0*/  IMAD.IADD R0, R3, 0x1, R0 ;  /* 0x0000000103007824 */ /* 0x000fe200078e0200 */
[----:B------:R-:W-:Y:S02]  /*c900*/  SEL R5, R5, c[0x0][0x454], P2 ;  /* 0x0001150005057a07 */ /* 0x000fe40001000000 */
[----:B------:R-:W-:-:S04]  /*c910*/  LEA R4, P0, R2, R4, 0x2 ;  /* 0x0000000402047211 */ /* 0x000fc800078010ff */
[----:B------:R-:W-:Y:S02]  /*c920*/  LEA.HI.X R5, R2, R5, R0, 0x2, P0 ;  /* 0x0000000502057211 */ /* 0x000fe400000f1400 */
[----:B------:R-:W-:-:S05]  /*c930*/  MOV R0, 0xff800000 ;  /* 0xff80000000007802 */ /* 0x000fca0000000f00 */
[----:B------:R1:W-:Y:S02]  /*c940*/  STG.E [R4.64], R0 ;  /* 0x0000000004007986 */ /* 0x0003e4000c101906 */
.L_x_61:
[----:B------:R-:W-:Y:S05]  /*c950*/  BSYNC B0 ;  /* 0x0000000000007941 */ /* 0x000fea0003800000 */
.L_x_60:
[----:B------:R-:W-:-:S13]  /*c960*/  ISETP.GT.AND P0, PT, R18, 0x1, PT ;  /* 0x000000011200780c */ /* 0x000fda0003f04270 */
[----:B------:R-:W-:Y:S05]  /*c970*/  @P0 BRA `(.L_x_53) ;  /* 0x00000a7000000947 */ /* 0x000fea0003800000 */
[----:B-1----:R-:W2:Y:S04]  /*c980*/  LDL.LU R0, [R1+0x54] ;  /* 0x0000540001007983 */ /* 0x002ea80000300800 */
[----:B------:R-:W3:Y:S01]  /*c990*/  LDL.LU R7, [R1+0x60] ;  /* 0x0000600001077983 */ /* 0x000ee20000300800 */
[----:B------:R-:W-:Y:S01]  /*c9a0*/  MOV R2, c[0x0][0x4e8] ;  /* 0x00013a0000027a02 */ /* 0x000fe20000000f00 */
[----:B------:R-:W-:Y:S02]  /*c9b0*/  IMAD R5, R20, c[0x0][0x3f0], RZ ;  /* 0x0000fc0014057a24 */ /* 0x000fe400078e02ff */
[----:B------:R-:W1:Y:S01]  /*c9c0*/  S2R R3, SR_TID.X ;  /* 0x0000000000037919 */ /* 0x000e620000002100 */
[----:B------:R-:W-:Y:S02]  /*c9d0*/  ISETP.NE.AND P0, PT, R2, 0x1, PT ;  /* 0x000000010200780c */ /* 0x000fe40003f05270 */
[----:B-1----:R-:W-:-:S02]  /*c9e0*/  SHF.R.S32.HI R4, RZ, 0x1f, R3 ;  /* 0x0000001fff047819 */ /* 0x002fc40000011403 */
[----:B------:R-:W-:Y:S02]  /*c9f0*/  SHF.R.S32.HI R10, RZ, 0x1f, R3 ;  /* 0x0000001fff0a7819 */ /* 0x000fe40000011403 */
[-C--:B------:R-:W-:Y:S02]  /*ca00*/  LEA.HI R4, R4, R3.reuse, RZ, 0x3 ;  /* 0x0000000304047211 */ /* 0x080fe400078f18ff */
[----:B------:R-:W-:Y:S02]  /*ca10*/  LEA.HI R10, R10, R3, RZ, 0x3 ;  /* 0x000000030a0a7211 */ /* 0x000fe400078f18ff */
[----:B------:R-:W-:Y:S02]  /*ca20*/  LOP3.LUT R4, R4, 0xfffffff8, RZ, 0xc0, !PT ;  /* 0xfffffff804047812 */ /* 0x000fe400078ec0ff */
[----:B------:R-:W-:-:S03]  /*ca30*/  SHF.R.S32.HI R10, RZ, 0x3, R10 ;  /* 0x00000003ff0a7819 */ /* 0x000fc6000001140a */
[----:B------:R-:W-:Y:S02]  /*ca40*/  IMAD.IADD R4, R3, 0x1, -R4 ;  /* 0x0000000103047824 */ /* 0x000fe400078e0a04 */
[----:B------:R-:W-:-:S03]  /*ca50*/  IMAD.WIDE.U32 R2, R8, c[0x0][0x3a0], RZ ;  /* 0x0000e80008027a25 */ /* 0x000fc600078e00ff */
[----:B------:R-:W-:Y:S02]  /*ca60*/  LEA R4, R4, R10, 0x5 ;  /* 0x0000000a04047211 */ /* 0x000fe400078e28ff */
[----:B--2---:R-:W-:Y:S01]  /*ca70*/  MOV R9, R0 ;  /* 0x0000000000097202 */ /* 0x004fe20000000f00 */
[----:B------:R-:W-:-:S03]  /*ca80*/  IMAD R0, R17, c[0x0][0x3a0], RZ ;  /* 0x0000e80011007a24 */ /* 0x000fc600078e02ff */
[C---:B------:R-:W-:Y:S01]  /*ca90*/  LEA R13, R9.reuse, R10, 0x7 ;  /* 0x0000000a090d7211 */ /* 0x040fe200078e38ff */
[----:B------:R-:W-:Y:S02]  /*caa0*/  IMAD R8, R8, c[0x0][0x3a4], R0 ;  /* 0x0000e90008087a24 */ /* 0x000fe400078e0200 */
[----:B------:R-:W-:-:S03]  /*cab0*/  IMAD R4, R9, 0x80, R4 ;  /* 0x0000008009047824 */ /* 0x000fc600078e0204 */
[----:B------:R-:W-:Y:S01]  /*cac0*/  IADD3 R3, R3, R8, RZ ;  /* 0x0000000803037210 */ /* 0x000fe20007ffe0ff */
[----:B------:R-:W-:-:S04]  /*cad0*/  @P0 IMAD.HI.U32 R6, R4, c[0x0][0x4ec], RZ ;  /* 0x00013b0004060a27 */ /* 0x000fc800078e00ff */
[----:B---3--:R-:W-:-:S04]  /*cae0*/  IMAD.WIDE.U32 R2, R7, c[0x0][0x3e8], R2 ;  /* 0x0000fa0007027a25 */ /* 0x008fc800078e0002 */
[----:B------:R-:W-:Y:S01]  /*caf0*/  IMAD.MOV.U32 R0, RZ, RZ, R4 ;  /* 0x000000ffff007224 */ /* 0x000fe200078e0004 */
[----:B------:R-:W-:Y:S01]  /*cb00*/  @P0 SHF.R.U32.HI R0, RZ, c[0x0][0x4f0], R6 ;  /* 0x00013c00ff000a19 */ /* 0x000fe20000011606 */
[----:B------:R-:W-:Y:S02]  /*cb10*/  IMAD R3, R7, c[0x0][0x3ec], R3 ;  /* 0x0000fb0007037a24 */ /* 0x000fe400078e0203 */
[C---:B------:R-:W-:Y:S01]  /*cb20*/  IMAD R7, R14.reuse, c[0x0][0x3f4], R5 ;  /* 0x0000fd000e077a24 */ /* 0x040fe200078e0205 */
[----:B------:R-:W-:Y:S01]  /*cb30*/  SHF.R.S32.HI R6, RZ, 0x1f, R0 ;  /* 0x0000001fff067819 */ /* 0x000fe20000011400 */
[----:B------:R-:W-:Y:S01]  /*cb40*/  IMAD.WIDE.U32 R2, R14, c[0x0][0x3f0], R2 ;  /* 0x0000fc000e027a25 */ /* 0x000fe200078e0002 */
[----:B------:R-:W-:-:S03]  /*cb50*/  IADD3 R5, -R0, RZ, RZ ;  /* 0x000000ff00057210 */ /* 0x000fc60007ffe1ff */
[----:B------:R-:W-:Y:S01]  /*cb60*/  IMAD R6, R6, c[0x0][0x3e0], RZ ;  /* 0x0000f80006067a24 */ /* 0x000fe200078e02ff */
[----:B------:R-:W-:Y:S01]  /*cb70*/  IADD3 R3, R3, R7, RZ ;  /* 0x0000000703037210 */ /* 0x000fe20007ffe0ff */
[----:B------:R-:W-:Y:S02]  /*cb80*/  IMAD R4, R5, c[0x0][0x4e8], R4 ;  /* 0x00013a0005047a24 */ /* 0x000fe400078e0204 */
[C---:B------:R-:W-:Y:S02]  /*cb90*/  IMAD R6, R0.reuse, c[0x0][0x3e4], R6 ;  /* 0x0000f90000067a24 */ /* 0x040fe400078e0206 */
[----:B------:R-:W-:Y:S01]  /*cba0*/  IMAD.WIDE.U32 R2, R0, c[0x0][0x3e0], R2 ;  /* 0x0000f80000027a25 */ /* 0x000fe200078e0002 */
[----:B------:R-:W-:-:S03]  /*cbb0*/  SHF.R.S32.HI R0, RZ, 0x1f, R4 ;  /* 0x0000001fff007819 */ /* 0x000fc60000011404 */
[----:B------:R-:W-:Y:S02]  /*cbc0*/  IMAD.IADD R3, R3, 0x1, R6 ;  /* 0x0000000103037824 */ /* 0x000fe400078e0206 */
[----:B------:R-:W-:Y:S02]  /*cbd0*/  IMAD R0, R0, c[0x0][0x3d8], RZ ;  /* 0x0000f60000007a24 */ /* 0x000fe400078e02ff */
[----:B------:R-:W-:-:S04]  /*cbe0*/  IMAD.WIDE.U32 R2, R4, c[0x0][0x3d8], R2 ;  /* 0x0000f60004027a25 */ /* 0x000fc800078e0002 */
[----:B------:R-:W-:Y:S01]  /*cbf0*/  IMAD R4, R4, c[0x0][0x3dc], R0 ;  /* 0x0000f70004047a24 */ /* 0x000fe200078e0200 */
[----:B------:R-:W-:-:S04]  /*cc00*/  LEA R14, P0, R2, c[0x0][0x380], 0x1 ;  /* 0x0000e000020e7a11 */ /* 0x000fc800078008ff */
[----:B------:R-:W-:-:S04]  /*cc10*/  IADD3 R4, R3, R4, RZ ;  /* 0x0000000403047210 */ /* 0x000fc80007ffe0ff */
[----:B------:R-:W-:Y:S01]  /*cc20*/  LEA.HI.X R11, R2, c[0x0][0x384], R4, 0x1, P0 ;  /* 0x0000e100020b7a11 */ /* 0x000fe200000f0c04 */
[----:B------:R-:W-:Y:S05]  /*cc30*/  BRA.DIV ~URZ, `(.L_x_62) ;  /* 0x00001e127f007947 */ /* 0x000fea000b800000 */
[----:B------:R1:W2:Y:S02]  /*cc40*/  SHFL.IDX PT, R10, R11, RZ, 0x181f ;  /* 0x00181fff0b0a7589 */ /* 0x0002a400000e0000 */
.L_x_107:
[----:B------:R-:W-:Y:S05]  /*cc50*/  BRA.DIV ~URZ, `(.L_x_63) ;  /* 0x00001e627f007947 */ /* 0x000fea000b800000 */
[----:B------:R3:W4:Y:S02]  /*cc60*/  SHFL.IDX PT, R0, R14, RZ, 0x181f ;  /* 0x00181fff0e007589 */ /* 0x00072400000e0000 */
.L_x_108:
[----:B------:R-:W-:Y:S01]  /*cc70*/  IMAD R12, R19, c[0x0][0x4e8], RZ ;  /* 0x00013a00130c7a24 */ /* 0x000fe200078e02ff */
[----:B------:R-:W-:Y:S04]  /*cc80*/  BSSY B0, `(.L_x_64) ;  /* 0x000001a000007945 */ /* 0x000fe80003800000 */
[----:B------:R-:W-:-:S13]  /*cc90*/  ISETP.GE.AND P0, PT, R13, R12, PT ;  /* 0x0000000c0d00720c */ /* 0x000fda0003f06270 */
[----:B------:R-:W-:Y:S05]  /*cca0*/  @P0 BRA `(.L_x_65) ;  /* 0x0000017000000947 */ /* 0x000fea0003800000 */
[----:B------:R-:W5:Y:S04]  /*ccb0*/  LDL.64 R2, [R1+0x30] ;  /* 0x0000300001027983 */ /* 0x000f680000100a00 */
        /* <DEDUP_REMOVED lines=10> */
[-C--:B------:R-:W-:Y:S02]  /*cd60*/  @!P3 LEA R8, P4, R2, R0.reuse, 0x1 ;  /* 0x000000000208b211 */ /* 0x080fe400078808ff */
[----:B------:R-:W-:Y:S02]  /*cd70*/  @!P2 LEA R6, P6, R20, R0, 0x1 ;  /* 0x000000001406a211 */ /* 0x000fe400078c08ff */
[----:B------:R-:W-:Y:S02]  /*cd80*/  @!P3 LEA.HI.X R9, R2, R10, R3, 0x1, P4 ;  /* 0x0000000a0209b211 */ /* 0x000fe400020f0c03 */
[----:B------:R-:W-:Y:S02]  /*cd90*/  @!P1 LEA R4, P5, R17, R0, 0x1 ;  /* 0x0000000011049211 */ /* 0x000fe400078a08ff */
[----:B------:R-:W-:Y:S02]  /*cda0*/  @!P2 LEA.HI.X R7, R20, R10, R21, 0x1, P6 ;  /* 0x0000000a1407a211 */ /* 0x000fe400030f0c15 */
[----:B------:R-:W-:-:S02]  /*cdb0*/  @!P0 LEA R2, P4, R15, R0, 0x1 ;  /* 0x000000000f028211 */ /* 0x000fc400078808ff */
[-C--:B------:R-:W-:Y:S02]  /*cdc0*/  @!P1 LEA.HI.X R5, R17, R10.reuse, R18, 0x1, P5 ;  /* 0x0000000a11059211 */ /* 0x080fe400028f0c12 */
[----:B------:R-:W-:Y:S01]  /*cdd0*/  @!P0 LEA.HI.X R3, R15, R10, R16, 0x1, P4 ;  /* 0x0000000a0f038211 */ /* 0x000fe200020f0c10 */
[----:B------:R2:W-:Y:S04]  /*cde0*/  @!P3 ST.E.128 [R8.64], RZ ;  /* 0x000000ff0800b985 */ /* 0x0005e8000c101d06 */
[----:B------:R2:W-:Y:S04]  /*cdf0*/  @!P2 ST.E.128 [R6.64], RZ ;  /* 0x000000ff0600a985 */ /* 0x0005e8000c101d06 */
[----:B------:R2:W-:Y:S04]  /*ce00*/  @!P1 ST.E.128 [R4.64], RZ ;  /* 0x000000ff04009985 */ /* 0x0005e8000c101d06 */
[----:B------:R2:W-:Y:S02]  /*ce10*/  @!P0 ST.E.128 [R2.64], RZ ;  /* 0x000000ff02008985 */ /* 0x0005e4000c101d06 */
.L_x_65:
[----:B------:R-:W-:Y:S05]  /*ce20*/  BSYNC B0 ;  /* 0x0000000000007941 */ /* 0x000fea0003800000 */
.L_x_64:
[----:B------:R-:W-:Y:S05]  /*ce30*/  BRA.DIV ~URZ, `(.L_x_66) ;  /* 0x00001ce27f007947 */ /* 0x000fea000b800000 */
[----:B--2---:R2:W1:Y:S04]  /*ce40*/  SHFL.IDX PT, R10, R11, 0x1, 0x181f ;  /* 0x00381f000b0a7f89 */ /* 0x00446800000e0000 */
[----:B----4-:R2:W4:Y:S02]  /*ce50*/  SHFL.IDX PT, R0, R14, 0x1, 0x181f ;  /* 0x00381f000e007f89 */ /* 0x01052400000e0000 */
.L_x_109:
[----:B------:R-:W-:Y:S01]  /*ce60*/  IADD3 R2, R13, 0x20, RZ ;  /* 0x000000200d027810 */ /* 0x000fe20007ffe0ff */
[----:B------:R-:W-:Y:S03]  /*ce70*/  BSSY B0, `(.L_x_67) ;  /* 0x000001a000007945 */ /* 0x000fe60003800000 */
[----:B------:R-:W-:-:S13]  /*ce80*/  ISETP.GE.AND P0, PT, R2, R12, PT ;  /* 0x0000000c0200720c */ /* 0x000fda0003f06270 */
[----:B------:R-:W-:Y:S05]  /*ce90*/  @P0 BRA `(.L_x_68) ;  /* 0x0000017000000947 */ /* 0x000fea0003800000 */
[----:B------:R-:W5:Y:S04]  /*cea0*/  LDL.64 R22, [R1+0x30] ;  /* 0x0000300001167983 */ /* 0x000f680000100a00 */
[----:B--2---:R-:W2:Y:S04]  /*ceb0*/  LDL R19, [R1+0x38] ;  /* 0x0000380001137983 */ /* 0x004ea80000100800 */
[----:B---3--:R-:W3:Y:S04]  /*cec0*/  LDL R17, [R1+0x3c] ;  /* 0x00003c0001117983 */ /* 0x008ee80000100800 */
[----:B----4-:R-:W4:Y:S04]  /*ced0*/  LDL R15, [R1+0x40] ;  /* 0x00004000010f7983 */ /* 0x010f280000100800 */
[----:B------:R-:W4:Y:S04]  /*cee0*/  LDL R20, [R1+0x70] ;  /* 0x0000700001147983 */ /* 0x000f280000100800 */
[----:B------:R-:W4:Y:S04]  /*cef0*/  LDL R18, [R1+0x6c] ;  /* 0x00006c0001127983 */ /* 0x000f280000100800 */
[----:B------:R-:W4:Y:S01]  /*cf00*/  LDL R16, [R1+0x68] ;  /* 0x0000680001107983 */ /* 0x000f220000100800 */
[----:B-----5:R-:W-:-:S02]  /*cf10*/  ISETP.GE.AND P3, PT, R22, c[0x0][0x3c8], PT ;  /* 0x0000f20016007a0c */ /* 0x020fc40003f66270 */
[----:B--2---:R-:W-:Y:S02]  /*cf20*/  ISETP.GE.AND P2, PT, R19, c[0x0][0x3c8], PT ;  /* 0x0000f20013007a0c */ /* 0x004fe40003f46270 */
[----:B---3--:R-:W-:Y:S02]  /*cf30*/  ISETP.GE.AND P1, PT, R17, c[0x0][0x3c8], PT ;  /* 0x0000f20011007a0c */ /* 0x008fe40003f26270 */
[----:B----4-:R-:W-:-:S07]  /*cf40*/  ISETP.GE.AND P0, PT, R15, c[0x0][0x3c8], PT ;  /* 0x0000f2000f007a0c */ /* 0x010fce0003f06270 */
[CC--:B------:R-:W-:Y:S02]  /*cf50*/  @!P3 LEA R8, P4, R22.reuse, R0.reuse, 0x1 ;  /* 0x000000001608b211 */ /* 0x0c0fe400078808ff */
[----:B------:R-:W-:Y:S02]  /*cf60*/  @!P2 LEA R6, P6, R19, R0, 0x1 ;  /* 0x000000001306a211 */ /* 0x000fe400078c08ff */
[----:B-1----:R-:W-:Y:S02]  /*cf70*/  @!P3 LEA.HI.X R9, R22, R10, R23, 0x1, P4 ;  /* 0x0000000a1609b211 */ /* 0x002fe400020f0c17 */
        /* <DEDUP_REMOVED lines=9> */
.L_x_68:
[----:B------:R-:W-:Y:S05]  /*d010*/  BSYNC B0 ;  /* 0x0000000000007941 */ /* 0x000fea0003800000 */
.L_x_67:
[----:B------:R-:W-:Y:S05]  /*d020*/  BRA.DIV ~URZ, `(.L_x_69) ;  /* 0x00001bb27f007947 */ /* 0x000fea000b800000 */
[----:B-1----:R1:W2:Y:S02]  /*d030*/  SHFL.IDX PT, R10, R11, 0x2, 0x181f ;  /* 0x00581f000b0a7f89 */ /* 0x0022a400000e0000 */
.L_x_110:
[----:B------:R-:W-:Y:S05]  /*d040*/  BRA.DIV ~URZ, `(.L_x_70) ;  /* 0x00001c027f007947 */ /* 0x000fea000b800000 */
[----:B----4-:R4:W1:Y:S02]  /*d050*/  SHFL.IDX PT, R0, R14, 0x2, 0x181f ;  /* 0x00581f000e007f89 */ /* 0x01086400000e0000 */
.L_x_111:
[----:B------:R-:W-:Y:S01]  /*d060*/  IADD3 R2, R13, 0x40, RZ ;  /* 0x000000400d027810 */ /* 0x000fe20007ffe0ff */
[----:B------:R-:W-:Y:S03]  /*d070*/  BSSY B0, `(.L_x_71) ;  /* 0x000001a000007945 */ /* 0x000fe60003800000 */
        /* <DEDUP_REMOVED lines=13> */
[CC--:B-1----:R-:W-:Y:S02]  /*d150*/  @!P3 LEA R8, P4, R22.reuse, R0.reuse, 0x1 ;  /* 0x000000001608b211 */ /* 0x0c2fe400078808ff */
        /* <DEDUP_REMOVED lines=11> */
.L_x_72:
[----:B------:R-:W-:Y:S05]  /*d210*/  BSYNC B0 ;  /* 0x0000000000007941 */ /* 0x000fea0003800000 */
.L_x_71:
[----:B------:R-:W-:Y:S05]  /*d220*/  BRA.DIV ~URZ, `(.L_x_73) ;  /* 0x00001a827f007947 */ /* 0x000fea000b800000 */
[----:B--2---:R2:W3:Y:S04]  /*d230*/  SHFL.IDX PT, R10, R11, 0x3, 0x181f ;  /* 0x00781f000b0a7f89 */ /* 0x0044e800000e0000 */
[----:B-1----:R2:W1:Y:S02]  /*d240*/  SHFL.IDX PT, R0, R14, 0x3, 0x181f ;  /* 0x00781f000e007f89 */ /* 0x00246400000e0000 */
.L_x_112:
[----:B------:R-:W-:-:S04]  /*d250*/  IADD3 R2, R13, 0x60, RZ ;  /* 0x000000600d027810 */ /* 0x000fc80007ffe0ff */
        /* <DEDUP_REMOVED lines=25> */
.L_x_53:
[----:B------:R-:W-:Y:S05]  /*d3f0*/  BSYNC B1 ;  /* 0x0000000000017941 */ /* 0x000fea0003800000 */
.L_x_37:
[----:B-1--4-:R-:W4:Y:S02]  /*d400*/  LDL R0, [R1+0x9c] ;  /* 0x00009c0001007983 */ /* 0x012f240000100800 */
[----:B----4-:R-:W-:-:S13]  /*d410*/  ISETP.NE.AND P0, PT, R0, RZ, PT ;  /* 0x000000ff0000720c */ /* 0x010fda0003f05270 */
[----:B------:R-:W-:Y:S01]  /*d420*/  @P0 WARPSYNC 0xffffffff ;  /* 0xffffffff00000948 */ /* 0x000fe20003800000 */
[----:B------:R-:W-:Y:S06]  /*d430*/  @P0 BAR.SYNC.DEFER_BLOCKING 0x5, 0x100 ;  /* 0x0144000000000b1d */ /* 0x000fec0000010000 */
[----:B------:R-:W1:Y:S04]  /*d440*/  @P0 LDS.128 R4, [0x1a080] ;  /* 0x01a08000ff040984 */ /* 0x000e680000000c00 */
[----:B-1----:R1:W-:Y:S04]  /*d450*/  @P0 STL.64 [R1+0x50], R4 ;  /* 0x0000500401000387 */ /* 0x0023e80000100a00 */
[----:B------:R1:W-:Y:S04]  /*d460*/  @P0 STL.64 [R1+0x58], R6 ;  /* 0x0000580601000387 */ /* 0x0003e80000100a00 */
[----:B------:R-:W-:Y:S06]  /*d470*/  @P0 BAR.ARV 0x4, 0x100 ;  /* 0x0104000000000b1d */ /* 0x000fec0000002000 */
[----:B------:R-:W-:Y:S05]  /*d480*/  @P0 BRA `(.L_x_74) ;  /* 0x00000b9000000947 */ /* 0x000fea0003800000 */
[----:B------:R-:W4:Y:S01]  /*d490*/  S2R R0, SR_TID.X ;  /* 0x0000000000007919 */ /* 0x000f220000002100 */
[----:B-1----:R-:W-:Y:S01]  /*d4a0*/  IMAD.MOV.U32 R7, RZ, RZ, RZ ;  /* 0x000000ffff077224 */ /* 0x002fe200078e00ff */
[----:B----4-:R-:W-:-:S04]  /*d4b0*/  LOP3.LUT R13, R0, 0x1f, RZ, 0xc0, !PT ;  /* 0x0000001f000d7812 */ /* 0x010fc800078ec0ff */
[----:B------:R-:W-:Y:S01]  /*d4c0*/  ISETP.NE.AND P6, PT, R13, 0x1f, PT ;  /* 0x0000001f0d00780c */ /* 0x000fe20003fc5270 */
[----:B------:R-:W-:Y:S10]  /*d4d0*/  BRA.DIV ~URZ, `(.L_x_75) ;  /* 0x000018927f007947 */ /* 0x000ff4000b800000 */
[----:B------:R1:W4:Y:S02]  /*d4e0*/  SHFL.IDX PT, R9, R131, RZ, 0x1f ;  /* 0x00001fff83097589 */ /* 0x00032400000e0000 */
.L_x_113:
[----:B------:R-:W-:Y:S05]  /*d4f0*/  BRA.DIV ~URZ, `(.L_x_76) ;  /* 0x000018e27f007947 */ /* 0x000fea000b800000 */
[----:B--2---:R2:W1:Y:S02]  /*d500*/  SHFL.IDX PT, R8, R131, 0x1, 0x1f ;  /* 0x00201f0083087f89 */ /* 0x00446400000e0000 */
.L_x_114:
[----:B------:R-:W5:Y:S01]  /*d510*/  LDL R0, [R1+0x5c] ;  /* 0x00005c0001007983 */ /* 0x000f620000100800 */
[----:B------:R-:W-:Y:S02]  /*d520*/  IMAD.MOV.U32 R6, RZ, RZ, RZ ;  /* 0x000000ffff067224 */ /* 0x000fe400078e00ff */
[----:B-----5:R-:W-:-:S05]  /*d530*/  IMAD.IADD R0, R0, 0x1, R13 ;  /* 0x0000000100007824 */ /* 0x020fca00078e020d */
[----:B------:R-:W-:-:S13]  /*d540*/  ISETP.GE.OR P0, PT, R0, c[0x0][0x53c], !P6 ;  /* 0x00014f0000007a0c */ /* 0x000fda0007706670 */
[----:B------:R-:W-:Y:S01]  /*d550*/  @!P0 IMAD.MOV.U32 R2, RZ, RZ, 0x4 ;  /* 0x00000004ff028424 */ /* 0x000fe200078e00ff */
[----:B------:R-:W-:-:S03]  /*d560*/  @!P0 MOV R3, 0x4 ;  /* 0x0000000400038802 */ /* 0x000fc60000000f00 */
[----:B------:R-:W-:-:S04]  /*d570*/  @!P0 IMAD.WIDE R4, R0, R2, c[0x0][0x580] ;  /* 0x0001600000048625 */ /* 0x000fc800078e0202 */
[----:B------:R-:W-:Y:S01]  /*d580*/  @!P0 IMAD.WIDE R2, R0, R3, c[0x0][0x578] ;  /* 0x00015e0000028625 */ /* 0x000fe200078e0203 */
[----:B------:R-:W5:Y:S04]  /*d590*/  @!P0 LDG.E R6, [R4.64] ;  /* 0x0000000604068981 */ /* 0x000f68000c1e1900 */
[----:B------:R-:W5:Y:S01]  /*d5a0*/  @!P0 LDG.E R7, [R2.64] ;  /* 0x0000000602078981 */ /* 0x000f62000c1e1900 */
[C---:B------:R-:W-:Y:S02]  /*d5b0*/  ISETP.GE.U32.AND P4, PT, R13.reuse, 0x10, PT ;  /* 0x000000100d00780c */ /* 0x040fe40003f86070 */
[C---:B------:R-:W-:Y:S02]  /*d5c0*/  ISETP.GE.U32.AND P3, PT, R13.reuse, 0x8, PT ;  /* 0x000000080d00780c */ /* 0x040fe40003f66070 */
[----:B------:R-:W-:-:S02]  /*d5d0*/  ISETP.GE.U32.AND P2, PT, R13, 0x4, PT ;  /* 0x000000040d00780c */ /* 0x000fc40003f46070 */
[C---:B------:R-:W-:Y:S02]  /*d5e0*/  ISETP.GE.U32.AND P1, PT, R13.reuse, 0x2, PT ;  /* 0x000000020d00780c */ /* 0x040fe40003f26070 */
[----:B------:R-:W-:Y:S02]  /*d5f0*/  ISETP.NE.AND P5, PT, R13, RZ, PT ;  /* 0x000000ff0d00720c */ /* 0x000fe40003fa5270 */
[----:B------:R-:W-:Y:S01]  /*d600*/  MOV R11, RZ ;  /* 0x000000ff000b7202 */ /* 0x000fe20000000f00 */
[----:B-----5:R-:W-:Y:S01]  /*d610*/  IMAD R0, R7, R6, RZ ;  /* 0x0000000607007224 */ /* 0x020fe200078e02ff */
[----:B------:R-:W-:Y:S07]  /*d620*/  BRA.DIV ~URZ, `(.L_x_77) ;  /* 0x000018227f007947 */ /* 0x000fee000b800000 */
[----:B------:R2:W4:Y:S02]  /*d630*/  SHFL.UP PT, R4, R0, 0x1, RZ ;  /* 0x0420000000047989 */ /* 0x00052400000e00ff */
.L_x_115:
[----:B----4-:R-:W-:-:S04]  /*d640*/  SEL R4, R4, RZ, P5 ;  /* 0x000000ff04047207 */ /* 0x010fc80002800000 */
[----:B--2---:R-:W-:Y:S01]  /*d650*/  IADD3 R0, R0, R4, RZ ;  /* 0x0000000400007210 */ /* 0x004fe20007ffe0ff */
[----:B------:R-:W-:Y:S05]  /*d660*/  BRA.DIV ~URZ, `(.L_x_78) ;  /* 0x000018227f007947 */ /* 0x000fea000b800000 */
        /* <DEDUP_REMOVED lines=12> */
[----:B------:R2:W4:Y:S02]  /*d730*/  SHFL.IDX PT, R0, R4, 0x1f, 0x1f ;  /* 0x03e01f0004007f89 */ /* 0x00052400000e0000 */
.L_x_116:
[----:B----4-:R-:W-:Y:S01]  /*d740*/  IMAD R0, R0, c[0x0][0x538], RZ ;  /* 0x00014e0000007a24 */ /* 0x010fe200078e02ff */
[----:B------:R-:W-:Y:S04]  /*d750*/  BSSY B1, `(.L_x_79) ;  /* 0x0000083000017945 */ /* 0x000fe80003800000 */
[----:B-1----:R-:W-:-:S04]  /*d760*/  IADD3 R8, R0, R8, RZ ;  /* 0x0000000800087210 */ /* 0x002fc80007ffe0ff */
[----:B------:R-:W-:-:S13]  /*d770*/  ISETP.GT.AND P0, PT, R8, R9, PT ;  /* 0x000000090800720c */ /* 0x000fda0003f04270 */
[----:B------:R-:W-:Y:S05]  /*d780*/  @P0 BRA `(.L_x_80) ;  /* 0x0000025000000947 */ /* 0x000fea0003800000 */
.L_x_84:
[----:B------:R-:W4:Y:S02]  /*d790*/  LDL.LU R0, [R1+0x5c] ;  /* 0x00005c0001007983 */ /* 0x000f240000300800 */
[----:B----4-:R-:W-:-:S04]  /*d7a0*/  IADD3 R0, R0, 0x1f, RZ ;  /* 0x0000001f00007810 */ /* 0x010fc80007ffe0ff */
[----:B------:R-:W-:-:S13]  /*d7b0*/  ISETP.GE.AND P0, PT, R0, c[0x0][0x53c], PT ;  /* 0x00014f0000007a0c */ /* 0x000fda0003f06270 */
[----:B------:R-:W-:Y:S05]  /*d7c0*/  @P0 BRA `(.L_x_81) ;  /* 0x0000076000000947 */ /* 0x000fea0003800000 */
[----:B------:R1:W-:Y:S01]  /*d7d0*/  STL [R1+0x5c], R0 ;  /* 0x00005c0001007387 */ /* 0x0003e20000100800 */
[----:B------:R-:W-:Y:S01]  /*d7e0*/  CS2R R6, SRZ ;  /* 0x0000000000067805 */ /* 0x000fe2000001ff00 */
[----:B-1----:R-:W-:-:S04]  /*d7f0*/  IADD3 R0, R0, R13, RZ ;  /* 0x0000000d00007210 */ /* 0x002fc80007ffe0ff */
[----:B------:R-:W-:-:S13]  /*d800*/  ISETP.GE.OR P0, PT, R0, c[0x0][0x53c], !P6 ;  /* 0x00014f0000007a0c */ /* 0x000fda0007706670 */
[----:B------:R-:W-:Y:S02]  /*d810*/  @!P0 MOV R2, 0x4 ;  /* 0x0000000400028802 */ /* 0x000fe40000000f00 */
[----:B------:R-:W-:-:S03]  /*d820*/  @!P0 MOV R3, 0x4 ;  /* 0x0000000400038802 */ /* 0x000fc60000000f00 */
[----:B--2---:R-:W-:-:S04]  /*d830*/  @!P0 IMAD.WIDE R4, R0, R2, c[0x0][0x580] ;  /* 0x0001600000048625 */ /* 0x004fc800078e0202 */
[----:B------:R-:W-:Y:S01]  /*d840*/  @!P0 IMAD.WIDE R2, R0, R3, c[0x0][0x578] ;  /* 0x00015e0000028625 */ /* 0x000fe200078e0203 */
[----:B------:R-:W2:Y:S04]  /*d850*/  @!P0 LDG.E R6, [R4.64] ;  /* 0x0000000604068981 */ /* 0x000ea8000c1e1900 */
[----:B------:R-:W2:Y:S02]  /*d860*/  @!P0 LDG.E R7, [R2.64] ;  /* 0x0000000602078981 */ /* 0x000ea4000c1e1900 */
[----:B--2---:R-:W-:Y:S01]  /*d870*/  IMAD R0, R7, R6, RZ ;  /* 0x0000000607007224 */ /* 0x004fe200078e02ff */
[----:B------:R-:W-:Y:S05]  /*d880*/  BRA.DIV ~URZ, `(.L_x_82) ;  /* 0x000017a27f007947 */ /* 0x000fea000b800000 */
[----:B------:R1:W2:Y:S02]  /*d890*/  SHFL.UP PT, R2, R0, 0x1, RZ ;  /* 0x0420000000027989 */ /* 0x0002a400000e00ff */
.L_x_117:
        /* <DEDUP_REMOVED lines=16> */
.L_x_118:
[----:B--2---:R-:W-:-:S05]  /*d9a0*/  IMAD R0, R0, c[0x0][0x538], RZ ;  /* 0x00014e0000007a24 */ /* 0x004fca00078e02ff */
[----:B------:R-:W-:-:S04]  /*d9b0*/  IADD3 R8, R0, R8, RZ ;  /* 0x0000000800087210 */ /* 0x000fc80007ffe0ff */
[----:B------:R-:W-:-:S13]  /*d9c0*/  ISETP.GT.AND P0, PT, R8, R9, PT ;  /* 0x000000090800720c */ /* 0x000fda0003f04270 */
[----:B-1-3--:R-:W-:Y:S05]  /*d9d0*/  @!P0 BRA `(.L_x_84) ;  /* 0xfffffdb000008947 */ /* 0x00afea000383ffff */
.L_x_80:
[----:B---3--:R-:W-:-:S05]  /*d9e0*/  IADD3 R10, -R0, R8, RZ ;  /* 0x00000008000a7210 */ /* 0x008fca0007ffe1ff */
[----:B------:R-:W-:-:S05]  /*d9f0*/  IMAD R0, R4, c[0x0][0x538], R10 ;  /* 0x00014e0004007a24 */ /* 0x000fca00078e020a */
[----:B------:R-:W-:Y:S01]  /*da00*/  ISETP.GT.AND P0, PT, R0, R9, PT ;  /* 0x000000090000720c */ /* 0x000fe20003f04270 */
[----:B------:R-:W-:-:S12]  /*da10*/  BRA.DIV ~URZ, `(.L_x_85) ;  /* 0x000018027f007947 */ /* 0x000fd8000b800000 */
[----:B------:R-:W-:-:S04]  /*da20*/  VOTE.ANY R8, PT, !P0 ;  /* 0x0000000000087806 */ /* 0x000fc800040e0100 */
.L_x_119:
[----:B------:R1:W3:Y:S01]  /*da30*/  POPC R12, R8 ;  /* 0x00000008000c7309 */ /* 0x0002e20000000000 */
[----:B------:R-:W-:Y:S05]  /*da40*/  BRA.DIV ~URZ, `(.L_x_86) ;  /* 0x000018227f007947 */ /* 0x000fea000b800000 */
[----:B---3--:R3:W4:Y:S04]  /*da50*/  SHFL.IDX PT, R6, R6, R12, 0x1f ;  /* 0x00001f0c06067589 */ /* 0x00872800000e0000 */
[----:B------:R3:W1:Y:S02]  /*da60*/  SHFL.IDX PT, R7, R7, R12, 0x1f ;  /* 0x00001f0c07077589 */ /* 0x00066400000e0000 */
.L_x_120:
[----:B------:R-:W-:Y:S01]  /*da70*/  ISETP.NE.AND P0, PT, R8, RZ, PT ;  /* 0x000000ff0800720c */ /* 0x000fe20003f05270 */
[----:B------:R-:W-:-:S12]  /*da80*/  BSSY B0, `(.L_x_87) ;  /* 0x0000005000007945 */ /* 0x000fd80003800000 */
[----:B------:R-:W-:Y:S05]  /*da90*/  @!P0 BRA `(.L_x_88) ;  /* 0x0000003000008947 */ /* 0x000fea0003800000 */
[----:B------:R-:W-:Y:S01]  /*daa0*/  IADD3 R3, R12, -0x1, RZ ;  /* 0xffffffff0c037810 */ /* 0x000fe20007ffe0ff */
[----:B------:R-:W-:Y:S05]  /*dab0*/  BRA.DIV ~URZ, `(.L_x_89) ;  /* 0x000018827f007947 */ /* 0x000fea000b800000 */
[----:B------:R2:W3:Y:S02]  /*dac0*/  SHFL.IDX PT, R11, R4, R3, 0x1f ;  /* 0x00001f03040b7589 */ /* 0x0004e400000e0000 */
.L_x_88:
[----:B------:R-:W-:Y:S05]  /*dad0*/  BSYNC B0 ;  /* 0x0000000000007941 */ /* 0x000fea0003800000 */
.L_x_87:
[----:B---3--:R-:W-:Y:S01]  /*dae0*/  IMAD R5, R11, c[0x0][0x538], R10 ;  /* 0x00014e000b057a24 */ /* 0x008fe200078e020a */
[----:B--2-4-:R-:W-:Y:S02]  /*daf0*/  IABS R4, R6 ;  /* 0x0000000600047213 */ /* 0x014fe40000000000 */
[----:B-1----:R-:W-:Y:S01]  /*db00*/  IABS R0, R7 ;  /* 0x0000000700007213 */ /* 0x002fe20000000000 */
[----:B------:R-:W-:Y:S01]  /*db10*/  IMAD.IADD R10, R9, 0x1, -R5 ;  /* 0x00000001090a7824 */ /* 0x000fe200078e0a05 */
[----:B------:R1:W-:Y:S01]  /*db20*/  STL [R1+0x50], R5 ;  /* 0x0000500501007387 */ /* 0x0003e20000100800 */
[----:B------:R-:W2:Y:S03]  /*db30*/  I2F.RP R2, R4 ;  /* 0x0000000400027306 */ /* 0x000ea60000209400 */
[----:B------:R-:W3:Y:S05]  /*db40*/  LDL.LU R14, [R1+0x5c] ;  /* 0x00005c00010e7983 */ /* 0x000eea0000300800 */
[----:B--2---:R-:W2:Y:S02]  /*db50*/  MUFU.RCP R2, R2 ;  /* 0x0000000200027308 */ /* 0x004ea40000001000 */
[----:B--2---:R-:W-:-:S06]  /*db60*/  IADD3 R2, R2, 0xffffffe, RZ ;  /* 0x0ffffffe02027810 */ /* 0x004fcc0007ffe0ff */
[----:B------:R-:W2:Y:S01]  /*db70*/  F2I.FTZ.U32.TRUNC.NTZ R3, R2 ;  /* 0x0000000200037305 */ /* 0x000ea2000021f000 */
[----:B-1----:R-:W-:Y:S01]  /*db80*/  IMAD.MOV.U32 R5, RZ, RZ, R0 ;  /* 0x000000ffff057224 */ /* 0x002fe200078e0000 */
[----:B------:R-:W-:Y:S02]  /*db90*/  IABS R0, R6 ;  /* 0x0000000600007213 */ /* 0x000fe40000000000 */
[----:B------:R-:W-:-:S04]  /*dba0*/  IABS R9, R10 ;  /* 0x0000000a00097213 */ /* 0x000fc80000000000 */
[----:B------:R-:W1:Y:S01]  /*dbb0*/  I2F.RP R11, R5 ;  /* 0x00000005000b7306 */ /* 0x000e620000209400 */
[----:B--2---:R-:W-:-:S04]  /*dbc0*/  IMAD.MOV R2, RZ, RZ, -R3 ;  /* 0x000000ffff027224 */ /* 0x004fc800078e0a03 */
[----:B------:R-:W-:Y:S01]  /*dbd0*/  IMAD R8, R2, R4, RZ ;  /* 0x0000000402087224 */ /* 0x000fe200078e02ff */
[----:B------:R-:W-:Y:S01]  /*dbe0*/  MOV R2, RZ ;  /* 0x000000ff00027202 */ /* 0x000fe20000000f00 */
[----:B------:R-:W-:-:S04]  /*dbf0*/  IMAD.MOV R0, RZ, RZ, -R0 ;  /* 0x000000ffff007224 */ /* 0x000fc800078e0a00 */
[----:B------:R-:W-:-:S04]  /*dc00*/  IMAD.HI.U32 R8, R3, R8, R2 ;  /* 0x0000000803087227 */ /* 0x000fc800078e0002 */
[----:B------:R-:W-:Y:S02]  /*dc10*/  IMAD.MOV.U32 R2, RZ, RZ, R9 ;  /* 0x000000ffff027224 */ /* 0x000fe400078e0009 */
[----:B------:R-:W-:Y:S02]  /*dc20*/  IMAD.MOV.U32 R3, RZ, RZ, R0 ;  /* 0x000000ffff037224 */ /* 0x000fe400078e0000 */
[----:B------:R-:W-:-:S04]  /*dc30*/  IMAD.HI.U32 R0, R8, R2, RZ ;  /* 0x0000000208007227 */ /* 0x000fc800078e00ff */
[----:B------:R-:W-:Y:S02]  /*dc40*/  IMAD R2, R0, R3, R2 ;  /* 0x0000000300027224 */ /* 0x000fe400078e0202 */
[----:B-1----:R-:W1:Y:S03]  /*dc50*/  MUFU.RCP R3, R11 ;  /* 0x0000000b00037308 */ /* 0x002e660000001000 */
[----:B------:R-:W-:Y:S02]  /*dc60*/  ISETP.GT.U32.AND P0, PT, R4, R2, PT ;  /* 0x000000020400720c */ /* 0x000fe40003f04070 */
[----:B-1----:R-:W-:-:S11]  /*dc70*/  IADD3 R3, R3, 0xffffffe, RZ ;  /* 0x0ffffffe03037810 */ /* 0x002fd60007ffe0ff */
[-C--:B------:R-:W-:Y:S01]  /*dc80*/  @!P0 IADD3 R2, R2, -R4.reuse, RZ ;  /* 0x8000000402028210 */ /* 0x080fe20007ffe0ff */
[----:B------:R-:W1:Y:S03]  /*dc90*/  F2I.FTZ.U32.TRUNC.NTZ R3, R3 ;  /* 0x0000000300037305 */ /* 0x000e66000021f000 */
[----:B------:R-:W-:Y:S02]  /*dca0*/  ISETP.GE.U32.AND P2, PT, R2, R4, PT ;  /* 0x000000040200720c */ /* 0x000fe40003f46070 */
[----:B------:R-:W-:Y:S02]  /*dcb0*/  LOP3.LUT R2, R10, R6, RZ, 0x3c, !PT ;  /* 0x000000060a027212 */ /* 0x000fe400078e3cff */
[----:B------:R-:W-:Y:S02]  /*dcc0*/  @!P0 IADD3 R0, R0, 0x1, RZ ;  /* 0x0000000100008810 */ /* 0x000fe40007ffe0ff */
[----:B------:R-:W-:-:S02]  /*dcd0*/  ISETP.GE.AND P1, PT, R2, RZ, PT ;  /* 0x000000ff0200720c */ /* 0x000fc40003f26270 */
[----:B------:R-:W-:-:S05]  /*dce0*/  ISETP.NE.AND P0, PT, R6, RZ, PT ;  /* 0x000000ff0600720c */ /* 0x000fca0003f05270 */
[----:B------:R-:W-:Y:S01]  /*dcf0*/  @P2 IADD3 R0, R0, 0x1, RZ ;  /* 0x0000000100002810 */ /* 0x000fe20007ffe0ff */
[----:B-1----:R-:W-:-:S04]  /*dd00*/  IMAD.MOV R2, RZ, RZ, -R3 ;  /* 0x000000ffff027224 */ /* 0x002fc800078e0a03 */
[----:B------:R-:W-:Y:S01]  /*dd10*/  IMAD.MOV.U32 R4, RZ, RZ, R2 ;  /* 0x000000ffff047224 */ /* 0x000fe200078e0002 */
[----:B------:R-:W-:Y:S01]  /*dd20*/  IABS R2, R7 ;  /* 0x0000000700027213 */ /* 0x000fe20000000000 */
[----:B------:R-:W-:Y:S01]  /*dd30*/  @!P1 IMAD.MOV R0, RZ, RZ, -R0 ;  /* 0x000000ffff009224 */ /* 0x000fe200078e0a00 */
[----:B------:R-:W-:Y:S01]  /*dd40*/  @!P0 LOP3.LUT R0, RZ, R6, RZ, 0x33, !PT ;  /* 0x00000006ff008212 */ /* 0x000fe200078e33ff */
[----:B------:R-:W-:Y:S01]  /*dd50*/  IMAD R4, R4, R5, RZ ;  /* 0x0000000504047224 */ /* 0x000fe200078e02ff */
[----:B------:R-:W-:Y:S01]  /*dd60*/  IADD3 R8, RZ, -R2, RZ ;  /* 0x80000002ff087210 */ /* 0x000fe20007ffe0ff */
[----:B------:R-:W-:Y:S01]  /*dd70*/  IMAD.MOV.U32 R2, RZ, RZ, RZ ;  /* 0x000000ffff027224 */ /* 0x000fe200078e00ff */
[----:B------:R-:W-:-:S03]  /*dd80*/  IABS R9, R0 ;  /* 0x0000000000097213 */ /* 0x000fc60000000000 */
[----:B------:R-:W-:Y:S01]  /*dd90*/  IMAD.HI.U32 R2, R3, R4, R2 ;  /* 0x0000000403027227 */ /* 0x000fe200078e0002 */
[----:B------:R-:W-:-:S03]  /*dda0*/  MOV R4, R8 ;  /* 0x0000000800047202 */ /* 0x000fc60000000f00 */
[----:B------:R-:W-:-:S04]  /*ddb0*/  IMAD.MOV.U32 R3, RZ, RZ, R9 ;  /* 0x000000ffff037224 */ /* 0x000fc800078e0009 */
[----:B------:R-:W-:-:S04]  /*ddc0*/  IMAD.HI.U32 R2, R2, R3, RZ ;  /* 0x0000000302027227 */ /* 0x000fc800078e00ff */
[----:B------:R-:W-:-:S05]  /*ddd0*/  IMAD R3, R2, R4, R3 ;  /* 0x0000000402037224 */ /* 0x000fca00078e0203 */
[----:B------:R-:W-:-:S13]  /*dde0*/  ISETP.GT.U32.AND P0, PT, R5, R3, PT ;  /* 0x000000030500720c */ /* 0x000fda0003f04070 */
[----:B------:R-:W-:-:S05]  /*ddf0*/  @!P0 IMAD.IADD R3, R3, 0x1, -R5 ;  /* 0x0000000103038824 */ /* 0x000fca00078e0a05 */
[----:B------:R-:W-:Y:S02]  /*de00*/  ISETP.GE.U32.AND P2, PT, R3, R5, PT ;  /* 0x000000050300720c */ /* 0x000fe40003f46070 */
[----:B------:R-:W-:Y:S02]  /*de10*/  LOP3.LUT R3, R0, R7, RZ, 0x3c, !PT ;  /* 0x0000000700037212 */ /* 0x000fe400078e3cff */
[----:B------:R-:W-:Y:S02]  /*de20*/  @!P0 IADD3 R2, R2, 0x1, RZ ;  /* 0x0000000102028810 */ /* 0x000fe40007ffe0ff */
[----:B------:R-:W-:Y:S02]  /*de30*/  ISETP.GE.AND P1, PT, R3, RZ, PT ;  /* 0x000000ff0300720c */ /* 0x000fe40003f26270 */
[----:B------:R-:W-:-:S05]  /*de40*/  ISETP.NE.AND P0, PT, R7, RZ, PT ;  /* 0x000000ff0700720c */ /* 0x000fca0003f05270 */
[----:B------:R-:W-:-:S06]  /*de50*/  @P2 IADD3 R2, R2, 0x1, RZ ;  /* 0x0000000102022810 */ /* 0x000fcc0007ffe0ff */
[----:B------:R-:W-:Y:S02]  /*de60*/  @!P1 IMAD.MOV R2, RZ, RZ, -R2 ;  /* 0x000000ffff029224 */ /* 0x000fe400078e0a02 */
[----:B------:R-:W-:-:S04]  /*de70*/  @!P0 LOP3.LUT R2, RZ, R7, RZ, 0x33, !PT ;  /* 0x00000007ff028212 */ /* 0x000fc800078e33ff */
[----:B------:R-:W-:Y:S01]  /*de80*/  IADD3 R3, -R2, RZ, RZ ;  /* 0x000000ff02037210 */ /* 0x000fe20007ffe1ff */
[----:B------:R-:W-:Y:S02]  /*de90*/  IMAD R6, R0, R6, RZ ;  /* 0x0000000600067224 */ /* 0x000fe400078e02ff */
[C---:B------:R-:W-:Y:S02]  /*dea0*/  IMAD R2, R7.reuse, 0x1000000, R2 ;  /* 0x0100000007027824 */ /* 0x040fe400078e0202 */
[----:B------:R-:W-:Y:S01]  /*deb0*/  IMAD R0, R7, R3, R0 ;  /* 0x0000000307007224 */ /* 0x000fe200078e0200 */
[----:B------:R-:W-:-:S03]  /*dec0*/  IADD3 R3, R10, -R6, RZ ;  /* 0x800000060a037210 */ /* 0x000fc60007ffe0ff */
[----:B------:R-:W-:-:S05]  /*ded0*/  IMAD R0, R0, 0x10000, R2 ;  /* 0x0001000000007824 */ /* 0x000fca00078e0202 */
[----:B------:R1:W-:Y:S01]  /*dee0*/  STL [R1+0x58], R0 ;  /* 0x0000580001007387 */ /* 0x0003e20000100800 */
[----:B---3--:R-:W-:-:S05]  /*def0*/  IMAD.IADD R14, R12, 0x1, R14 ;  /* 0x000000010c0e7824 */ /* 0x008fca00078e020e */
[----:B------:R1:W-:Y:S04]  /*df00*/  STL [R1+0x5c], R14 ;  /* 0x00005c0e01007387 */ /* 0x0003e80000100800 */
[----:B------:R1:W-:Y:S01]  /*df10*/  STL [R1+0x54], R3 ;  /* 0x0000540301007387 */ /* 0x0003e20000100800 */
[----:B------:R-:W-:Y:S05]  /*df20*/  BRA `(.L_x_90) ;  /* 0x0000005000007947 */ /* 0x000fea0003800000 */
.L_x_81:
[----:B------:R-:W-:Y:S01]  /*df30*/  MOV R0, c[0x0][0x53c] ;  /* 0x00014f0000007a02 */ /* 0x000fe20000000f00 */
[----:B------:R1:W-:Y:S04]  /*df40*/  STL [R1+0x50], R9 ;  /* 0x0000500901007387 */ /* 0x0003e80000100800 */
[----:B------:R1:W-:Y:S04]  /*df50*/  STL [R1+0x54], RZ ;  /* 0x000054ff01007387 */ /* 0x0003e80000100800 */
[----:B------:R1:W-:Y:S04]  /*df60*/  STL [R1+0x58], RZ ;  /* 0x000058ff01007387 */ /* 0x0003e80000100800 */
[----:B------:R1:W-:Y:S02]  /*df70*/  STL [R1+0x5c], R0 ;  /* 0x00005c0001007387 */ /* 0x0003e40000100800 */
.L_x_90:
[----:B------:R-:W-:Y:S05]  /*df80*/  BSYNC B1 ;  /* 0x0000000000017941 */ /* 0x000fea0003800000 */
.L_x_79:
[----:B--2---:R-:W2:Y:S04]  /*df90*/  LDL R4, [R1+0x50] ;  /* 0x0000500001047983 */ /* 0x004ea80000100800 */
[----:B------:R-:W2:Y:S04]  /*dfa0*/  LDL R5, [R1+0x54] ;  /* 0x0000540001057983 */ /* 0x000ea80000100800 */
[----:B------:R-:W2:Y:S04]  /*dfb0*/  LDL R6, [R1+0x58] ;  /* 0x0000580001067983 */ /* 0x000ea80000100800 */
[----:B------:R-:W2:Y:S01]  /*dfc0*/  LDL R7, [R1+0x5c] ;  /* 0x00005c0001077983 */ /* 0x000ea20000100800 */
[----:B------:R-:W-:Y:S03]  /*dfd0*/  WARPSYNC 0xffffffff ;  /* 0xffffffff00007948 */ /* 0x000fe60003800000 */
[----:B------:R-:W-:Y:S01]  /*dfe0*/  BAR.SYNC.DEFER_BLOCKING 0x4, 0x100 ;  /* 0x0104000000007b1d */ /* 0x000fe20000010000 */
[----:B------:R-:W-:-:S13]  /*dff0*/  ISETP.NE.AND P0, PT, R13, RZ, PT ;  /* 0x000000ff0d00720c */ /* 0x000fda0003f05270 */
[----:B--2---:R2:W-:Y:S04]  /*e000*/  @!P0 STS.128 [0x1a080], R4 ;  /* 0x01a08004ff008388 */ /* 0x0045e80000000c00 */
[----:B------:R-:W-:Y:S06]  /*e010*/  BAR.ARV 0x5, 0x100 ;  /* 0x0144000000007b1d */ /* 0x000fec0000002000 */
.L_x_74:
[----:B-1----:R-:W4:Y:S02]  /*e020*/  LDL R0, [R1+0x5c] ;  /* 0x00005c0001007983 */ /* 0x002f240000100800 */
[----:B----4-:R-:W-:-:S13]  /*e030*/  ISETP.GE.AND P0, PT, R0, c[0x0][0x53c], PT ;  /* 0x00014f0000007a0c */ /* 0x010fda0003f06270 */
[----:B--23--:R-:W-:Y:S01]  /*e040*/  @P0 CALL.REL.NOINC `(.L_x_91) ;  /* 0x0000001000000944 */ /* 0x00cfe20003c00000 */
[----:B------:R-:W-:Y:S05]  /*e050*/  BRA `(.L_x_92) ;  /* 0xffff340000007947 */ /* 0x000fea000383ffff */
.L_x_91:
[----:B------:R-:W-:Y:S05]  /*e060*/  EXIT ;  /* 0x000000000000794d */ /* 0x000fea0003800000 */
.L_x_13:
[----:B------:R-:W-:Y:S01]  /*e070*/  IMAD.MOV.U32 R0, RZ, RZ, R5 ;  /* 0x000000ffff007224 */ /* 0x000fe200078e0005 */
[----:B------:R-:W-:Y:S02]  /*e080*/  MOV R2, 0x1 ;  /* 0x0000000100027802 */ /* 0x000fe40000000f00 */
[----:B------:R-:W-:Y:S02]  /*e090*/  MOV R3, 0xe0b0 ;  /* 0x0000e0b000037802 */ /* 0x000fe40000000f00 */
[----:B------:R-:W-:Y:S05]  /*e0a0*/  CALL.REL.NOINC `($__internal_2_$__cuda_sm70_shflsync_up_p) ;  /* 0x0000139000007944 */ /* 0x000fea0003c00000 */
[----:B------:R-:W-:Y:S01]  /*e0b0*/  MOV R0, R4 ;  /* 0x0000000400007202 */ /* 0x000fe20000000f00 */
[----:B------:R-:W-:Y:S05]  /*e0c0*/  BRA `(.L_x_93) ;  /* 0xffff23a000007947 */ /* 0x000fea000383ffff */
.L_x_14:
[----:B------:R-:W-:Y:S01]  /*e0d0*/  IMAD.MOV.U32 R0, RZ, RZ, R5 ;  /* 0x000000ffff007224 */ /* 0x000fe200078e0005 */
[----:B------:R-:W-:Y:S02]  /*e0e0*/  MOV R2, 0x2 ;  /* 0x0000000200027802 */ /* 0x000fe40000000f00 */
[----:B------:R-:W-:Y:S02]  /*e0f0*/  MOV R3, 0xe110 ;  /* 0x0000e11000037802 */ /* 0x000fe40000000f00 */
[----:B------:R-:W-:Y:S05]  /*e100*/  CALL.REL.NOINC `($__internal_2_$__cuda_sm70_shflsync_up_p) ;  /* 0x0000133000007944 */ /* 0x000fea0003c00000 */
[----:B------:R-:W-:Y:S01]  /*e110*/  SEL R0, R4, RZ, P4 ;  /* 0x000000ff04007207 */ /* 0x000fe20002000000 */
[----:B------:R-:W-:Y:S01]  /*e120*/  IMAD.MOV.U32 R2, RZ, RZ, 0x4 ;  /* 0x00000004ff027424 */ /* 0x000fe200078e00ff */
[----:B------:R-:W-:-:S03]  /*e130*/  MOV R3, 0xe160 ;  /* 0x0000e16000037802 */ /* 0x000fc60000000f00 */
[----:B------:R-:W-:Y:S02]  /*e140*/  IMAD.IADD R0, R5, 0x1, R0 ;  /* 0x0000000105007824 */ /* 0x000fe400078e0200 */
        /* <DEDUP_REMOVED lines=14> */
[----:B------:R-:W-:Y:S01]  /*e230*/  IMAD.IADD R4, R0, 0x1, R4 ;  /* 0x0000000100047824 */ /* 0x000fe200078e0204 */
[----:B------:R-:W-:-:S03]  /*e240*/  MOV R0, 0x1f ;  /* 0x0000001f00007802 */ /* 0x000fc60000000f00 */
[----:B------:R-:W-:Y:S02]  /*e250*/  IMAD.MOV.U32 R5, RZ, RZ, R4 ;  /* 0x000000ffff057224 */ /* 0x000fe400078e0004 */
[----:B------:R-:W-:Y:S05]  /*e260*/  CALL.REL.NOINC `($__internal_1_$__cuda_sm70_shflsync_idx_p) ;  /* 0x0000118000007944 */ /* 0x000fea0003c00000 */
[----:B------:R-:W-:Y:S05]  /*e270*/  BRA `(.L_x_94) ;  /* 0xffff22f000007947 */ /* 0x000fea000383ffff */
.L_x_16:
[----:B------:R-:W-:Y:S02]  /*e280*/  SEL R0, RZ, 0x1, P0 ;  /* 0x00000001ff007807 */ /* 0x000fe40000000000 */
[----:B------:R-:W-:Y:S02]  /*e290*/  MOV R2, 0xe2b0 ;  /* 0x0000e2b000027802 */ /* 0x000fe40000000f00 */
[----:B------:R-:W-:Y:S05]  /*e2a0*/  CALL.REL.NOINC `($__internal_3_$__cuda_sm70_votesync_ballot) ;  /* 0x0000120000007944 */ /* 0x000fea0003c00000 */
[----:B------:R-:W-:Y:S01]  /*e2b0*/  MOV R6, R0 ;  /* 0x0000000000067202 */ /* 0x000fe20000000f00 */
[----:B------:R-:W-:Y:S05]  /*e2c0*/  BRA `(.L_x_95) ;  /* 0xffff233000007947 */ /* 0x000fea000383ffff */
.L_x_17:
[----:B------:R-:W-:Y:S01]  /*e2d0*/  IMAD.MOV.U32 R5, RZ, RZ, R8 ;  /* 0x000000ffff057224 */ /* 0x000fe200078e0008 */
[----:B--2---:R-:W-:Y:S01]  /*e2e0*/  MOV R3, R13 ;  /* 0x0000000d00037202 */ /* 0x004fe20000000f00 */
[----:B------:R-:W-:Y:S01]  /*e2f0*/  IMAD.MOV.U32 R0, RZ, RZ, 0x1f ;  /* 0x0000001fff007424 */ /* 0x000fe200078e00ff */
[----:B------:R-:W-:Y:S02]  /*e300*/  MOV R2, 0xe320 ;  /* 0x0000e32000027802 */ /* 0x000fe40000000f00 */
[----:B-1----:R-:W-:Y:S05]  /*e310*/  CALL.REL.NOINC `($__internal_1_$__cuda_sm70_shflsync_idx_p) ;  /* 0x000010d000007944 */ /* 0x002fea0003c00000 */
[----:B------:R-:W-:Y:S01]  /*e320*/  IMAD.MOV.U32 R11, RZ, RZ, R0 ;  /* 0x000000ffff0b7224 */ /* 0x000fe200078e0000 */
[----:B------:R-:W-:Y:S01]  /*e330*/  MOV R5, R7 ;  /* 0x0000000700057202 */ /* 0x000fe20000000f00 */
[----:B------:R-:W-:Y:S01]  /*e340*/  IMAD.MOV.U32 R7, RZ, RZ, RZ ;  /* 0x000000ffff077224 */ /* 0x000fe200078e00ff */
[----:B------:R-:W-:Y:S01]  /*e350*/  MOV R3, R13 ;  /* 0x0000000d00037202 */ /* 0x000fe20000000f00 */
[----:B------:R-:W-:Y:S01]  /*e360*/  IMAD.MOV.U32 R0, RZ, RZ, 0x1f ;  /* 0x0000001fff007424 */ /* 0x000fe200078e00ff */
[----:B------:R-:W-:-:S02]  /*e370*/  MOV R2, 0xe390 ;  /* 0x0000e39000027802 */ /* 0x000fc40000000f00 */
[----:B------:R-:W-:Y:S05]  /*e380*/  CALL.REL.NOINC `($__internal_1_$__cuda_sm70_shflsync_idx_p) ;  /* 0x0000106000007944 */ /* 0x000fea0003c00000 */
[----:B------:R-:W-:Y:S01]  /*e390*/  MOV R10, R0 ;  /* 0x00000000000a7202 */ /* 0x000fe20000000f00 */
[----:B------:R-:W-:Y:S05]  /*e3a0*/  BRA `(.L_x_96) ;  /* 0xffff22a000007947 */ /* 0x000fea000383ffff */
.L_x_20:
[----:B------:R-:W-:Y:S01]  /*e3b0*/  IMAD.MOV.U32 R5, RZ, RZ, R4 ;  /* 0x000000ffff057224 */ /* 0x000fe200078e0004 */
[----:B------:R-:W-:-:S02]  /*e3c0*/  MOV R0, 0x1f ;  /* 0x0000001f00007802 */ /* 0x000fc40000000f00 */
[----:B------:R-:W-:Y:S02]  /*e3d0*/  MOV R2, 0xe3f0 ;  /* 0x0000e3f000027802 */ /* 0x000fe40000000f00 */
[----:B-1----:R-:W-:Y:S05]  /*e3e0*/  CALL.REL.NOINC `($__internal_1_$__cuda_sm70_shflsync_idx_p) ;  /* 0x0000100000007944 */ /* 0x002fea0003c00000 */
[----:B------:R-:W-:Y:S01]  /*e3f0*/  MOV R7, R0 ;  /* 0x0000000000077202 */ /* 0x000fe20000000f00 */
[----:B------:R-:W-:Y:S05]  /*e400*/  BRA `(.L_x_19) ;  /* 0xffff22a000007947 */ /* 0x000fea000383ffff */
.L_x_34:
[----:B------:R1:W5:Y:S01]  /*e410*/  LDL R2, [R1] ;  /* 0x0000000001027983 */ /* 0x0003620000100800 */
[----:B------:R-:W-:Y:S01]  /*e420*/  IMAD.MOV.U32 R5, RZ, RZ, 0x2 ;  /* 0x00000002ff057424 */ /* 0x000fe200078e00ff */
[----:B------:R-:W-:Y:S01]  /*e430*/  MOV R7, 0x1f ;  /* 0x0000001f00077802 */ /* 0x000fe20000000f00 */
[----:B------:R-:W-:Y:S01]  /*e440*/  IMAD.MOV.U32 R6, RZ, RZ, -0x1 ;  /* 0xffffffffff067424 */ /* 0x000fe200078e00ff */
[----:B------:R-:W-:Y:S02]  /*e450*/  MOV R3, 0xe470 ;  /* 0x0000e47000037802 */ /* 0x000fe40000000f00 */
[----:B-1---5:R-:W-:Y:S05]  /*e460*/  CALL.REL.NOINC `($__internal_0_$__cuda_sm70_shflsync_bfly_p) ;  /* 0x00000f3000007944 */ /* 0x022fea0003c00000 */
[----:B------:R-:W2:Y:S01]  /*e470*/  LDL.LU R0, [R1] ;  /* 0x0000000001007983 */ /* 0x000ea20000300800 */
[----:B------:R-:W-:Y:S01]  /*e480*/  MOV R3, 0xe4d0 ;  /* 0x0000e4d000037802 */ /* 0x000fe20000000f00 */
[----:B--2---:R-:W-:Y:S01]  /*e490*/  FADD.FTZ R0, R0, R5 ;  /* 0x0000000500007221 */ /* 0x004fe20000010000 */
[----:B------:R-:W-:-:S04]  /*e4a0*/  MOV R5, 0x1 ;  /* 0x0000000100057802 */ /* 0x000fc80000000f00 */
[----:B------:R-:W-:Y:S02]  /*e4b0*/  MOV R2, R0 ;  /* 0x0000000000027202 */ /* 0x000fe40000000f00 */
[----:B------:R-:W-:Y:S05]  /*e4c0*/  CALL.REL.NOINC `($__internal_0_$__cuda_sm70_shflsync_bfly_p) ;  /* 0x00000ed000007944 */ /* 0x000fea0003c00000 */
[----:B------:R1:W5:Y:S01]  /*e4d0*/  LDL R2, [R1+0x4] ;  /* 0x0000040001027983 */ /* 0x0003620000100800 */
[----:B------:R-:W-:Y:S01]  /*e4e0*/  FADD.FTZ R0, R0, R5 ;  /* 0x0000000500007221 */ /* 0x000fe20000010000 */
[----:B------:R-:W-:Y:S02]  /*e4f0*/  MOV R5, 0x2 ;  /* 0x0000000200057802 */ /* 0x000fe40000000f00 */
[----:B------:R-:W-:Y:S02]  /*e500*/  MOV R3, 0xe520 ;  /* 0x0000e52000037802 */ /* 0x000fe40000000f00 */
[----:B-1---5:R-:W-:Y:S05]  /*e510*/  CALL.REL.NOINC `($__internal_0_$__cuda_sm70_shflsync_bfly_p) ;  /* 0x00000e8000007944 */ /* 0x022fea0003c00000 */
[----:B------:R-:W2:Y:S01]  /*e520*/  LDL.LU R2, [R1+0x4] ;  /* 0x0000040001027983 */ /* 0x000ea20000300800 */
[----:B------:R-:W-:Y:S01]  /*e530*/  MOV R3, 0xe580 ;  /* 0x0000e58000037802 */ /* 0x000fe20000000f00 */
[----:B--2---:R-:W-:Y:S01]  /*e540*/  FADD.FTZ R4, R2, R5 ;  /* 0x0000000502047221 */ /* 0x004fe20000010000 */
[----:B------:R-:W-:-:S04]  /*e550*/  MOV R5, 0x1 ;  /* 0x0000000100057802 */ /* 0x000fc80000000f00 */
[----:B------:R-:W-:Y:S02]  /*e560*/  MOV R2, R4 ;  /* 0x0000000400027202 */ /* 0x000fe40000000f00 */
[----:B------:R-:W-:Y:S05]  /*e570*/  CALL.REL.NOINC `($__internal_0_$__cuda_sm70_shflsync_bfly_p) ;  /* 0x00000e2000007944 */ /* 0x000fea0003c00000 */
[----:B------:R-:W-:Y:S01]  /*e580*/  MOV R3, R5 ;  /* 0x0000000500037202 */ /* 0x000fe20000000f00 */
[----:B------:R-:W-:Y:S05]  /*e590*/  BRA `(.L_x_97) ;  /* 0xffffa2e000007947 */ /* 0x000fea000383ffff */
.L_x_41:
[----:B--234-:R-:W-:Y:S01]  /*e5a0*/  IMAD.MOV.U32 R5, RZ, RZ, R12 ;  /* 0x000000ffff057224 */ /* 0x01cfe200078e000c */
[----:B------:R-:W-:Y:S01]  /*e5b0*/  MOV R3, RZ ;  /* 0x000000ff00037202 */ /* 0x000fe20000000f00 */
[----:B------:R-:W-:Y:S01]  /*e5c0*/  IMAD.MOV.U32 R0, RZ, RZ, 0x181f ;  /* 0x0000181fff007424 */ /* 0x000fe200078e00ff */
[----:B------:R-:W-:Y:S02]  /*e5d0*/  MOV R2, 0xe5f0 ;  /* 0x0000e5f000027802 */ /* 0x000fe40000000f00 */
[----:B-1----:R-:W-:Y:S05]  /*e5e0*/  CALL.REL.NOINC `($__internal_1_$__cuda_sm70_shflsync_idx_p) ;  /* 0x00000e0000007944 */ /* 0x002fea0003c00000 */
[----:B------:R-:W-:Y:S01]  /*e5f0*/  MOV R10, R0 ;  /* 0x00000000000a7202 */ /* 0x000fe20000000f00 */
[----:B------:R-:W-:Y:S05]  /*e600*/  BRA `(.L_x_98) ;  /* 0xffffbf8000007947 */ /* 0x000fea000383ffff */
.L_x_42:
[----:B------:R-:W-:Y:S01]  /*e610*/  IMAD.MOV.U32 R5, RZ, RZ, R14 ;  /* 0x000000ffff057224 */ /* 0x000fe200078e000e */
[----:B------:R-:W-:Y:S01]  /*e620*/  MOV R3, RZ ;  /* 0x000000ff00037202 */ /* 0x000fe20000000f00 */
[----:B------:R-:W-:Y:S01]  /*e630*/  IMAD.MOV.U32 R0, RZ, RZ, 0x181f ;  /* 0x0000181fff007424 */ /* 0x000fe200078e00ff */
[----:B------:R-:W-:Y:S02]  /*e640*/  MOV R2, 0xe660 ;  /* 0x0000e66000027802 */ /* 0x000fe40000000f00 */
[----:B-123--:R-:W-:Y:S05]  /*e650*/  CALL.REL.NOINC `($__internal_1_$__cuda_sm70_shflsync_idx_p) ;  /* 0x00000d9000007944 */ /* 0x00efea0003c00000 */
[----:B------:R-:W-:Y:S05]  /*e660*/  BRA `(.L_x_99) ;  /* 0xffffbf4000007947 */ /* 0x000fea000383ffff */
.L_x_45:
[----:B--2---:R-:W-:Y:S01]  /*e670*/  IMAD.MOV.U32 R5, RZ, RZ, R12 ;  /* 0x000000ffff057224 */ /* 0x004fe200078e000c */
[----:B------:R-:W-:Y:S01]  /*e680*/  MOV R3, 0x1 ;  /* 0x0000000100037802 */ /* 0x000fe20000000f00 */
[----:B------:R-:W-:Y:S01]  /*e690*/  IMAD.MOV.U32 R0, RZ, RZ, 0x181f ;  /* 0x0000181fff007424 */ /* 0x000fe200078e00ff */
[----:B------:R-:W-:-:S02]  /*e6a0*/  MOV R2, 0xe6c0 ;  /* 0x0000e6c000027802 */ /* 0x000fc40000000f00 */
[----:B-1-34-:R-:W-:Y:S05]  /*e6b0*/  CALL.REL.NOINC `($__internal_1_$__cuda_sm70_shflsync_idx_p) ;  /* 0x00000d3000007944 */ /* 0x01afea0003c00000 */
[----:B------:R-:W-:Y:S01]  /*e6c0*/  IMAD.MOV.U32 R10, RZ, RZ, R0 ;  /* 0x000000ffff0a7224 */ /* 0x000fe200078e0000 */
[----:B------:R-:W-:Y:S01]  /*e6d0*/  MOV R3, 0x1 ;  /* 0x0000000100037802 */ /* 0x000fe20000000f00 */
[----:B------:R-:W-:Y:S01]  /*e6e0*/  IMAD.MOV.U32 R5, RZ, RZ, R14 ;  /* 0x000000ffff057224 */ /* 0x000fe200078e000e */
[----:B------:R-:W-:-:S02]  /*e6f0*/  MOV R0, 0x181f ;  /* 0x0000181f00007802 */ /* 0x000fc40000000f00 */
[----:B------:R-:W-:Y:S02]  /*e700*/  MOV R2, 0xe720 ;  /* 0x0000e72000027802 */ /* 0x000fe40000000f00 */
[----:B------:R-:W-:Y:S05]  /*e710*/  CALL.REL.NOINC `($__internal_1_$__cuda_sm70_shflsync_idx_p) ;  /* 0x00000cd000007944 */ /* 0x000fea0003c00000 */
[----:B------:R-:W-:Y:S05]  /*e720*/  BRA `(.L_x_100) ;  /* 0xffffc06000007947 */ /* 0x000fea000383ffff */
.L_x_48:
[----:B-1----:R-:W-:Y:S01]  /*e730*/  IMAD.MOV.U32 R5, RZ, RZ, R12 ;  /* 0x000000ffff057224 */ /* 0x002fe200078e000c */
[----:B------:R-:W-:Y:S01]  /*e740*/  MOV R3, 0x2 ;  /* 0x0000000200037802 */ /* 0x000fe20000000f00 */
[----:B--2---:R-:W-:Y:S01]  /*e750*/  IMAD.MOV.U32 R0, RZ, RZ, 0x181f ;  /* 0x0000181fff007424 */ /* 0x004fe200078e00ff */
[----:B------:R-:W-:Y:S02]  /*e760*/  MOV R2, 0xe780 ;  /* 0x0000e78000027802 */ /* 0x000fe40000000f00 */
[----:B---34-:R-:W-:Y:S05]  /*e770*/  CALL.REL.NOINC `($__internal_1_$__cuda_sm70_shflsync_idx_p) ;  /* 0x00000c7000007944 */ /* 0x018fea0003c00000 */
[----:B------:R-:W-:Y:S01]  /*e780*/  MOV R10, R0 ;  /* 0x00000000000a7202 */ /* 0x000fe20000000f00 */
[----:B------:R-:W-:Y:S05]  /*e790*/  BRA `(.L_x_101) ;  /* 0xffffc1d000007947 */ /* 0x000fea000383ffff */
.L_x_49:
[----:B-1----:R-:W-:Y:S01]  /*e7a0*/  IMAD.MOV.U32 R5, RZ, RZ, R14 ;  /* 0x000000ffff057224 */ /* 0x002fe200078e000e */
[----:B------:R-:W-:Y:S01]  /*e7b0*/  MOV R3, 0x2 ;  /* 0x0000000200037802 */ /* 0x000fe20000000f00 */
[----:B--2---:R-:W-:Y:S01]  /*e7c0*/  IMAD.MOV.U32 R0, RZ, RZ, 0x181f ;  /* 0x0000181fff007424 */ /* 0x004fe200078e00ff */
[----:B------:R-:W-:Y:S02]  /*e7d0*/  MOV R2, 0xe7f0 ;  /* 0x0000e7f000027802 */ /* 0x000fe40000000f00 */
[----:B---34-:R-:W-:Y:S05]  /*e7e0*/  CALL.REL.NOINC `($__internal_1_$__cuda_sm70_shflsync_idx_p) ;  /* 0x00000c0000007944 */ /* 0x018fea0003c00000 */
[----:B------:R-:W-:Y:S05]  /*e7f0*/  BRA `(.L_x_102) ;  /* 0xffffc19000007947 */ /* 0x000fea000383ffff */
.L_x_52:
[----:B-1----:R-:W-:Y:S01]  /*e800*/  IMAD.MOV.U32 R5, RZ, RZ, R12 ;  /* 0x000000ffff057224 */ /* 0x002fe200078e000c */
[----:B------:R-:W-:Y:S01]  /*e810*/  MOV R3, 0x3 ;  /* 0x0000000300037802 */ /* 0x000fe20000000f00 */
[----:B----4-:R-:W-:Y:S01]  /*e820*/  IMAD.MOV.U32 R0, RZ, RZ, 0x181f ;  /* 0x0000181fff007424 */ /* 0x010fe200078e00ff */
[----:B------:R-:W-:-:S02]  /*e830*/  MOV R2, 0xe850 ;  /* 0x0000e85000027802 */ /* 0x000fc40000000f00 */
[----:B--23--:R-:W-:Y:S05]  /*e840*/  CALL.REL.NOINC `($__internal_1_$__cuda_sm70_shflsync_idx_p) ;  /* 0x00000ba000007944 */ /* 0x00cfea0003c00000 */
[----:B------:R-:W-:Y:S01]  /*e850*/  IMAD.MOV.U32 R8, RZ, RZ, R0 ;  /* 0x000000ffff087224 */ /* 0x000fe200078e0000 */
[----:B------:R-:W-:Y:S01]  /*e860*/  MOV R3, 0x3 ;  /* 0x0000000300037802 */ /* 0x000fe20000000f00 */
[----:B------:R-:W-:Y:S01]  /*e870*/  IMAD.MOV.U32 R5, RZ, RZ, R14 ;  /* 0x000000ffff057224 */ /* 0x000fe200078e000e */
[----:B------:R-:W-:-:S02]  /*e880*/  MOV R0, 0x181f ;  /* 0x0000181f00007802 */ /* 0x000fc40000000f00 */
[----:B------:R-:W-:Y:S02]  /*e890*/  MOV R2, 0xe8b0 ;  /* 0x0000e8b000027802 */ /* 0x000fe40000000f00 */
[----:B------:R-:W-:Y:S05]  /*e8a0*/  CALL.REL.NOINC `($__internal_1_$__cuda_sm70_shflsync_idx_p) ;  /* 0x00000b4000007944 */ /* 0x000fea0003c00000 */
[----:B------:R-:W-:Y:S05]  /*e8b0*/  BRA `(.L_x_103) ;  /* 0xffffc2c000007947 */ /* 0x000fea000383ffff */
.L_x_54:
[----:B------:R-:W-:Y:S01]  /*e8c0*/  IMAD.MOV.U32 R5, RZ, RZ, R12 ;  /* 0x000000ffff057224 */ /* 0x000fe200078e000c */
[----:B------:R-:W-:Y:S01]  /*e8d0*/  MOV R3, RZ ;  /* 0x000000ff00037202 */ /* 0x000fe20000000f00 */
[----:B------:R-:W-:Y:S01]  /*e8e0*/  IMAD.MOV.U32 R0, RZ, RZ, 0x1c1f ;  /* 0x00001c1fff007424 */ /* 0x000fe200078e00ff */
[----:B------:R-:W-:Y:S02]  /*e8f0*/  MOV R2, 0xe910 ;  /* 0x0000e91000027802 */ /* 0x000fe40000000f00 */
[----:B------:R-:W-:Y:S05]  /*e900*/  CALL.REL.NOINC `($__internal_1_$__cuda_sm70_shflsync_idx_p) ;  /* 0x00000ae000007944 */ /* 0x000fea0003c00000 */
[----:B------:R-:W-:Y:S01]  /*e910*/  MOV R4, R0 ;  /* 0x0000000000047202 */ /* 0x000fe20000000f00 */
[----:B------:R-:W-:Y:S05]  /*e920*/  BRA `(.L_x_104) ;  /* 0xffffc63000007947 */ /* 0x000fea000383ffff */
.L_x_55:
[----:B------:R-:W-:Y:S01]  /*e930*/  IMAD.MOV.U32 R5, RZ, RZ, R14 ;  /* 0x000000ffff057224 */ /* 0x000fe200078e000e */
[----:B------:R-:W-:Y:S01]  /*e940*/  MOV R3, RZ ;  /* 0x000000ff00037202 */ /* 0x000fe20000000f00 */
[----:B------:R-:W-:Y:S01]  /*e950*/  IMAD.MOV.U32 R0, RZ, RZ, 0x1c1f ;  /* 0x00001c1fff007424 */ /* 0x000fe200078e00ff */
[----:B------:R-:W-:Y:S02]  /*e960*/  MOV R2, 0xe980 ;  /* 0x0000e98000027802 */ /* 0x000fe40000000f00 */
[----:B-12---:R-:W-:Y:S05]  /*e970*/  CALL.REL.NOINC `($__internal_1_$__cuda_sm70_shflsync_idx_p) ;  /* 0x00000a7000007944 */ /* 0x006fea0003c00000 */
[----:B------:R-:W-:Y:S05]  /*e980*/  BRA `(.L_x_105) ;  /* 0xffffc5f000007947 */ /* 0x000fea000383ffff */
.L_x_58:
[----:B------:R-:W-:Y:S01]  /*e990*/  IMAD.MOV.U32 R5, RZ, RZ, R12 ;  /* 0x000000ffff057224 */ /* 0x000fe200078e000c */
[----:B----4-:R-:W-:Y:S01]  /*e9a0*/  MOV R3, 0x1 ;  /* 0x0000000100037802 */ /* 0x010fe20000000f00 */
[----:B------:R-:W-:Y:S01]  /*e9b0*/  IMAD.MOV.U32 R0, RZ, RZ, 0x1c1f ;  /* 0x00001c1fff007424 */ /* 0x000fe200078e00ff */
[----:B------:R-:W-:-:S02]  /*e9c0*/  MOV R2, 0xe9e0 ;  /* 0x0000e9e000027802 */ /* 0x000fc40000000f00 */
[----:B-123--:R-:W-:Y:S05]  /*e9d0*/  CALL.REL.NOINC `($__internal_1_$__cuda_sm70_shflsync_idx_p) ;  /* 0x00000a1000007944 */ /* 0x00efea0003c00000 */
[----:B------:R-:W-:Y:S01]  /*e9e0*/  IMAD.MOV.U32 R4, RZ, RZ, R0 ;  /* 0x000000ffff047224 */ /* 0x000fe200078e0000 */
[----:B------:R-:W-:Y:S01]  /*e9f0*/  MOV R3, 0x1 ;  /* 0x0000000100037802 */ /* 0x000fe20000000f00 */
[----:B------:R-:W-:Y:S01]  /*ea00*/  IMAD.MOV.U32 R5, RZ, RZ, R14 ;  /* 0x000000ffff057224 */ /* 0x000fe200078e000e */
[----:B------:R-:W-:-:S02]  /*ea10*/  MOV R0, 0x1c1f ;  /* 0x00001c1f00007802 */ /* 0x000fc40000000f00 */
[----:B------:R-:W-:Y:S02]  /*ea20*/  MOV R2, 0xea40 ;  /* 0x0000ea4000027802 */ /* 0x000fe40000000f00 */
[----:B------:R-:W-:Y:S05]  /*ea30*/  CALL.REL.NOINC `($__internal_1_$__cuda_sm70_shflsync_idx_p) ;  /* 0x000009b000007944 */ /* 0x000fea0003c00000 */
[----:B------:R-:W-:Y:S05]  /*ea40*/  BRA `(.L_x_106) ;  /* 0xffffd19000007947 */ /* 0x000fea000383ffff */
.L_x_62:
[----:B------:R-:W-:Y:S01]  /*ea50*/  IMAD.MOV.U32 R5, RZ, RZ, R11 ;  /* 0x000000ffff057224 */ /* 0x000fe200078e000b */
[----:B------:R-:W-:Y:S01]  /*ea60*/  MOV R3, RZ ;  /* 0x000000ff00037202 */ /* 0x000fe20000000f00 */
[----:B------:R-:W-:Y:S01]  /*ea70*/  IMAD.MOV.U32 R0, RZ, RZ, 0x181f ;  /* 0x0000181fff007424 */ /* 0x000fe200078e00ff */
[----:B------:R-:W-:Y:S02]  /*ea80*/  MOV R2, 0xeaa0 ;  /* 0x0000eaa000027802 */ /* 0x000fe40000000f00 */
[----:B------:R-:W-:Y:S05]  /*ea90*/  CALL.REL.NOINC `($__internal_1_$__cuda_sm70_shflsync_idx_p) ;  /* 0x0000095000007944 */ /* 0x000fea0003c00000 */
[----:B------:R-:W-:Y:S01]  /*eaa0*/  MOV R10, R0 ;  /* 0x00000000000a7202 */ /* 0x000fe20000000f00 */
[----:B------:R-:W-:Y:S05]  /*eab0*/  BRA `(.L_x_107) ;  /* 0xffffe19000007947 */ /* 0x000fea000383ffff */
.L_x_63:
[----:B------:R-:W-:Y:S01]  /*eac0*/  IMAD.MOV.U32 R5, RZ, RZ, R14 ;  /* 0x000000ffff057224 */ /* 0x000fe200078e000e */
[----:B------:R-:W-:Y:S01]  /*ead0*/  MOV R3, RZ ;  /* 0x000000ff00037202 */ /* 0x000fe20000000f00 */
[----:B------:R-:W-:Y:S01]  /*eae0*/  IMAD.MOV.U32 R0, RZ, RZ, 0x181f ;  /* 0x0000181fff007424 */ /* 0x000fe200078e00ff */
[----:B------:R-:W-:Y:S02]  /*eaf0*/  MOV R2, 0xeb10 ;  /* 0x0000eb1000027802 */ /* 0x000fe40000000f00 */
[----:B-12---:R-:W-:Y:S05]  /*eb00*/  CALL.REL.NOINC `($__internal_1_$__cuda_sm70_shflsync_idx_p) ;  /* 0x000008e000007944 */ /* 0x006fea0003c00000 */
[----:B------:R-:W-:Y:S05]  /*eb10*/  BRA `(.L_x_108) ;  /* 0xffffe15000007947 */ /* 0x000fea000383ffff */
.L_x_66:
[----:B--2---:R-:W-:Y:S01]  /*eb20*/  IMAD.MOV.U32 R5, RZ, RZ, R11 ;  /* 0x000000ffff057224 */ /* 0x004fe200078e000b */
[----:B------:R-:W-:Y:S01]  /*eb30*/  MOV R3, 0x1 ;  /* 0x0000000100037802 */ /* 0x000fe20000000f00 */
[----:B----4-:R-:W-:Y:S01]  /*eb40*/  IMAD.MOV.U32 R0, RZ, RZ, 0x181f ;  /* 0x0000181fff007424 */ /* 0x010fe200078e00ff */
[----:B------:R-:W-:-:S02]  /*eb50*/  MOV R2, 0xeb70 ;  /* 0x0000eb7000027802 */ /* 0x000fc40000000f00 */
[----:B-1-3--:R-:W-:Y:S05]  /*eb60*/  CALL.REL.NOINC `($__internal_1_$__cuda_sm70_shflsync_idx_p) ;  /* 0x0000088000007944 */ /* 0x00afea0003c00000 */
[----:B------:R-:W-:Y:S01]  /*eb70*/  IMAD.MOV.U32 R10, RZ, RZ, R0 ;  /* 0x000000ffff0a7224 */ /* 0x000fe200078e0000 */
[----:B------:R-:W-:Y:S01]  /*eb80*/  MOV R3, 0x1 ;  /* 0x0000000100037802 */ /* 0x000fe20000000f00 */
[----:B------:R-:W-:Y:S01]  /*eb90*/  IMAD.MOV.U32 R5, RZ, RZ, R14 ;  /* 0x000000ffff057224 */ /* 0x000fe200078e000e */
[----:B------:R-:W-:-:S02]  /*eba0*/  MOV R0, 0x181f ;  /* 0x0000181f00007802 */ /* 0x000fc40000000f00 */
[----:B------:R-:W-:Y:S02]  /*ebb0*/  MOV R2, 0xebd0 ;  /* 0x0000ebd000027802 */ /* 0x000fe40000000f00 */
[----:B------:R-:W-:Y:S05]  /*ebc0*/  CALL.REL.NOINC `($__internal_1_$__cuda_sm70_shflsync_idx_p) ;  /* 0x0000082000007944 */ /* 0x000fea0003c00000 */
[----:B------:R-:W-:Y:S05]  /*ebd0*/  BRA `(.L_x_109) ;  /* 0xffffe28000007947 */ /* 0x000fea000383ffff */
.L_x_69:
[----:B-1----:R-:W-:Y:S01]  /*ebe0*/  IMAD.MOV.U32 R5, RZ, RZ, R11 ;  /* 0x000000ffff057224 */ /* 0x002fe200078e000b */
[----:B------:R-:W-:Y:S01]  /*ebf0*/  MOV R3, 0x2 ;  /* 0x0000000200037802 */ /* 0x000fe20000000f00 */
[----:B----4-:R-:W-:Y:S01]  /*ec00*/  IMAD.MOV.U32 R0, RZ, RZ, 0x181f ;  /* 0x0000181fff007424 */ /* 0x010fe200078e00ff */
[----:B------:R-:W-:Y:S02]  /*ec10*/  MOV R2, 0xec30 ;  /* 0x0000ec3000027802 */ /* 0x000fe40000000f00 */
[----:B--23--:R-:W-:Y:S05]  /*ec20*/  CALL.REL.NOINC `($__internal_1_$__cuda_sm70_shflsync_idx_p) ;  /* 0x000007c000007944 */ /* 0x00cfea0003c00000 */
[----:B------:R-:W-:Y:S01]  /*ec30*/  MOV R10, R0 ;  /* 0x00000000000a7202 */ /* 0x000fe20000000f00 */
[----:B------:R-:W-:Y:S05]  /*ec40*/  BRA `(.L_x_110) ;  /* 0xffffe3f000007947 */ /* 0x000fea000383ffff */
.L_x_70:
[----:B------:R-:W-:Y:S01]  /*ec50*/  IMAD.MOV.U32 R5, RZ, RZ, R14 ;  /* 0x000000ffff057224 */ /* 0x000fe200078e000e */
[----:B------:R-:W-:Y:S01]  /*ec60*/  MOV R3, 0x2 ;  /* 0x0000000200037802 */ /* 0x000fe20000000f00 */
[----:B----4-:R-:W-:Y:S01]  /*ec70*/  IMAD.MOV.U32 R0, RZ, RZ, 0x181f ;  /* 0x0000181fff007424 */ /* 0x010fe200078e00ff */
[----:B------:R-:W-:Y:S02]  /*ec80*/  MOV R2, 0xeca0 ;  /* 0x0000eca000027802 */ /* 0x000fe40000000f00 */
[----:B-123--:R-:W-:Y:S05]  /*ec90*/  CALL.REL.NOINC `($__internal_1_$__cuda_sm70_shflsync_idx_p) ;  /* 0x0000075000007944 */ /* 0x00efea0003c00000 */
[----:B------:R-:W-:Y:S05]  /*eca0*/  BRA `(.L_x_111) ;  /* 0xffffe3b000007947 */ /* 0x000fea000383ffff */
.L_x_73:
[----:B-1----:R-:W-:Y:S01]  /*ecb0*/  IMAD.MOV.U32 R5, RZ, RZ, R11 ;  /* 0x000000ffff057224 */ /* 0x002fe200078e000b */
[----:B------:R-:W-:Y:S01]  /*ecc0*/  MOV R3, 0x3 ;  /* 0x0000000300037802 */ /* 0x000fe20000000f00 */
[----:B------:R-:W-:Y:S01]  /*ecd0*/  IMAD.MOV.U32 R0, RZ, RZ, 0x181f ;  /* 0x0000181fff007424 */ /* 0x000fe200078e00ff */
[----:B------:R-:W-:-:S02]  /*ece0*/  MOV R2, 0xed00 ;  /* 0x0000ed0000027802 */ /* 0x000fc40000000f00 */
[----:B--234-:R-:W-:Y:S05]  /*ecf0*/  CALL.REL.NOINC `($__internal_1_$__cuda_sm70_shflsync_idx_p) ;  /* 0x000006f000007944 */ /* 0x01cfea0003c00000 */
[----:B------:R-:W-:Y:S01]  /*ed00*/  IMAD.MOV.U32 R10, RZ, RZ, R0 ;  /* 0x000000ffff0a7224 */ /* 0x000fe200078e0000 */
[----:B------:R-:W-:Y:S01]  /*ed10*/  MOV R3, 0x3 ;  /* 0x0000000300037802 */ /* 0x000fe20000000f00 */
[----:B------:R-:W-:Y:S01]  /*ed20*/  IMAD.MOV.U32 R5, RZ, RZ, R14 ;  /* 0x000000ffff057224 */ /* 0x000fe200078e000e */
[----:B------:R-:W-:-:S02]  /*ed30*/  MOV R0, 0x181f ;  /* 0x0000181f00007802 */ /* 0x000fc40000000f00 */
[----:B------:R-:W-:Y:S02]  /*ed40*/  MOV R2, 0xed60 ;  /* 0x0000ed6000027802 */ /* 0x000fe40000000f00 */
[----:B------:R-:W-:Y:S05]  /*ed50*/  CALL.REL.NOINC `($__internal_1_$__cuda_sm70_shflsync_idx_p) ;  /* 0x0000069000007944 */ /* 0x000fea0003c00000 */
[----:B------:R-:W-:Y:S05]  /*ed60*/  BRA `(.L_x_112) ;  /* 0xffffe4e000007947 */ /* 0x000fea000383ffff */
.L_x_75:
[----:B------:R-:W-:Y:S01]  /*ed70*/  IMAD.MOV.U32 R5, RZ, RZ, R131 ;  /* 0x000000ffff057224 */ /* 0x000fe200078e0083 */
[----:B------:R-:W-:Y:S01]  /*ed80*/  MOV R3, RZ ;  /* 0x000000ff00037202 */ /* 0x000fe20000000f00 */
[----:B------:R-:W-:Y:S01]  /*ed90*/  IMAD.MOV.U32 R0, RZ, RZ, 0x1f ;  /* 0x0000001fff007424 */ /* 0x000fe200078e00ff */
[----:B------:R-:W-:Y:S02]  /*eda0*/  MOV R2, 0xedc0 ;  /* 0x0000edc000027802 */ /* 0x000fe40000000f00 */
[----:B--23--:R-:W-:Y:S05]  /*edb0*/  CALL.REL.NOINC `($__internal_1_$__cuda_sm70_shflsync_idx_p) ;  /* 0x0000063000007944 */ /* 0x00cfea0003c00000 */
[----:B------:R-:W-:Y:S01]  /*edc0*/  MOV R9, R0 ;  /* 0x0000000000097202 */ /* 0x000fe20000000f00 */
[----:B------:R-:W-:Y:S05]  /*edd0*/  BRA `(.L_x_113) ;  /* 0xffffe71000007947 */ /* 0x000fea000383ffff */
.L_x_76:
[----:B------:R-:W-:Y:S01]  /*ede0*/  IMAD.MOV.U32 R5, RZ, RZ, R131 ;  /* 0x000000ffff057224 */ /* 0x000fe200078e0083 */
[----:B------:R-:W-:Y:S01]  /*edf0*/  MOV R3, 0x1 ;  /* 0x0000000100037802 */ /* 0x000fe20000000f00 */
[----:B------:R-:W-:Y:S01]  /*ee00*/  IMAD.MOV.U32 R0, RZ, RZ, 0x1f ;  /* 0x0000001fff007424 */ /* 0x000fe200078e00ff */
[----:B------:R-:W-:Y:S02]  /*ee10*/  MOV R2, 0xee30 ;  /* 0x0000ee3000027802 */ /* 0x000fe40000000f00 */
[----:B-1234-:R-:W-:Y:S05]  /*ee20*/  CALL.REL.NOINC `($__internal_1_$__cuda_sm70_shflsync_idx_p) ;  /* 0x000005c000007944 */ /* 0x01efea0003c00000 */
[----:B------:R-:W-:Y:S01]  /*ee30*/  MOV R8, R0 ;  /* 0x0000000000087202 */ /* 0x000fe20000000f00 */
[----:B------:R-:W-:Y:S05]  /*ee40*/  BRA `(.L_x_114) ;  /* 0xffffe6c000007947 */ /* 0x000fea000383ffff */
.L_x_77:
[----:B------:R-:W-:Y:S02]  /*ee50*/  MOV R2, 0x1 ;  /* 0x0000000100027802 */ /* 0x000fe40000000f00 */
[----:B------:R-:W-:-:S02]  /*ee60*/  MOV R3, 0xee80 ;  /* 0x0000ee8000037802 */ /* 0x000fc40000000f00 */
[----:B-1234-:R-:W-:Y:S05]  /*ee70*/  CALL.REL.NOINC `($__internal_2_$__cuda_sm70_shflsync_up_p) ;  /* 0x000005c000007944 */ /* 0x01efea0003c00000 */
[----:B------:R-:W-:Y:S05]  /*ee80*/  BRA `(.L_x_115) ;  /* 0xffffe7b000007947 */ /* 0x000fea000383ffff */
.L_x_78:
[----:B------:R-:W-:Y:S02]  /*ee90*/  MOV R2, 0x2 ;  /* 0x0000000200027802 */ /* 0x000fe40000000f00 */
[----:B------:R-:W-:-:S02]  /*eea0*/  MOV R3, 0xeec0 ;  /* 0x0000eec000037802 */ /* 0x000fc40000000f00 */
[----:B-1-3--:R-:W-:Y:S05]  /*eeb0*/  CALL.REL.NOINC `($__internal_2_$__cuda_sm70_shflsync_up_p) ;  /* 0x0000058000007944 */ /* 0x00afea0003c00000 */
        /* <DEDUP_REMOVED lines=23> */
.L_x_82:
[----:B------:R-:W-:Y:S02]  /*f030*/  MOV R2, 0x1 ;  /* 0x0000000100027802 */ /* 0x000fe40000000f00 */
[----:B------:R-:W-:Y:S02]  /*f040*/  MOV R3, 0xf060 ;  /* 0x0000f06000037802 */ /* 0x000fe40000000f00 */
[----:B---3--:R-:W-:Y:S05]  /*f050*/  CALL.REL.NOINC `($__internal_2_$__cuda_sm70_shflsync_up_p) ;  /* 0x000003e000007944 */ /* 0x008fea0003c00000 */
[----:B------:R-:W-:Y:S01]  /*f060*/  MOV R2, R4 ;  /* 0x0000000400027202 */ /* 0x000fe20000000f00 */
[----:B------:R-:W-:Y:S05]  /*f070*/  BRA `(.L_x_117) ;  /* 0xffffe82000007947 */ /* 0x000fea000383ffff */
.L_x_83:
[----:B------:R-:W-:Y:S02]  /*f080*/  MOV R2, 0x2 ;  /* 0x0000000200027802 */ /* 0x000fe40000000f00 */
[----:B------:R-:W-:Y:S02]  /*f090*/  MOV R3, 0xf0b0 ;  /* 0x0000f0b000037802 */ /* 0x000fe40000000f00 */
[----:B---3--:R-:W-:Y:S05]  /*f0a0*/  CALL.REL.NOINC `($__internal_2_$__cuda_sm70_shflsync_up_p) ;  /* 0x0000039000007944 */ /* 0x008fea0003c00000 */
        /* <DEDUP_REMOVED lines=23> */
.L_x_85:
[----:B------:R-:W-:Y:S02]  /*f220*/  SEL R0, RZ, 0x1, P0 ;  /* 0x00000001ff007807 */ /* 0x000fe40000000000 */
[----:B------:R-:W-:Y:S02]  /*f230*/  MOV R2, 0xf250 ;  /* 0x0000f25000027802 */ /* 0x000fe40000000f00 */
[----:B--2---:R-:W-:Y:S05]  /*f240*/  CALL.REL.NOINC `($__internal_3_$__cuda_sm70_votesync_ballot) ;  /* 0x0000026000007944 */ /* 0x004fea0003c00000 */
[----:B------:R-:W-:Y:S01]  /*f250*/  MOV R8, R0 ;  /* 0x0000000000087202 */ /* 0x000fe20000000f00 */
[----:B------:R-:W-:Y:S05]  /*f260*/  BRA `(.L_x_119) ;  /* 0xffffe7c000007947 */ /* 0x000fea000383ffff */
.L_x_86:
[----:B------:R-:W-:Y:S01]  /*f270*/  IMAD.MOV.U32 R5, RZ, RZ, R6 ;  /* 0x000000ffff057224 */ /* 0x000fe200078e0006 */
[----:B---3--:R-:W-:Y:S01]  /*f280*/  MOV R3, R12 ;  /* 0x0000000c00037202 */ /* 0x008fe20000000f00 */
[----:B------:R-:W-:Y:S01]  /*f290*/  IMAD.MOV.U32 R0, RZ, RZ, 0x1f ;  /* 0x0000001fff007424 */ /* 0x000fe200078e00ff */
[----:B------:R-:W-:Y:S02]  /*f2a0*/  MOV R2, 0xf2c0 ;  /* 0x0000f2c000027802 */ /* 0x000fe40000000f00 */
[----:B-12---:R-:W-:Y:S05]  /*f2b0*/  CALL.REL.NOINC `($__internal_1_$__cuda_sm70_shflsync_idx_p) ;  /* 0x0000013000007944 */ /* 0x006fea0003c00000 */
[----:B------:R-:W-:Y:S01]  /*f2c0*/  IMAD.MOV.U32 R6, RZ, RZ, R0 ;  /* 0x000000ffff067224 */ /* 0x000fe200078e0000 */
[----:B------:R-:W-:Y:S01]  /*f2d0*/  MOV R3, R12 ;  /* 0x0000000c00037202 */ /* 0x000fe20000000f00 */
[----:B------:R-:W-:Y:S01]  /*f2e0*/  IMAD.MOV.U32 R5, RZ, RZ, R7 ;  /* 0x000000ffff057224 */ /* 0x000fe200078e0007 */
[----:B------:R-:W-:Y:S02]  /*f2f0*/  MOV R0, 0x1f ;  /* 0x0000001f00007802 */ /* 0x000fe40000000f00 */
[----:B------:R-:W-:-:S02]  /*f300*/  MOV R2, 0xf320 ;  /* 0x0000f32000027802 */ /* 0x000fc40000000f00 */
[----:B------:R-:W-:Y:S05]  /*f310*/  CALL.REL.NOINC `($__internal_1_$__cuda_sm70_shflsync_idx_p) ;  /* 0x000000d000007944 */ /* 0x000fea0003c00000 */
[----:B------:R-:W-:Y:S01]  /*f320*/  MOV R7, R0 ;  /* 0x0000000000077202 */ /* 0x000fe20000000f00 */
[----:B------:R-:W-:Y:S05]  /*f330*/  BRA `(.L_x_120) ;  /* 0xffffe73000007947 */ /* 0x000fea000383ffff */
.L_x_89:
[----:B------:R-:W-:Y:S01]  /*f340*/  IMAD.MOV.U32 R5, RZ, RZ, R4 ;  /* 0x000000ffff057224 */ /* 0x000fe200078e0004 */
[----:B------:R-:W-:-:S02]  /*f350*/  MOV R0, 0x1f ;  /* 0x0000001f00007802 */ /* 0x000fc40000000f00 */
[----:B------:R-:W-:Y:S02]  /*f360*/  MOV R2, 0xf380 ;  /* 0x0000f38000027802 */ /* 0x000fe40000000f00 */
[----:B-1234-:R-:W-:Y:S05]  /*f370*/  CALL.REL.NOINC `($__internal_1_$__cuda_sm70_shflsync_idx_p) ;  /* 0x0000007000007944 */ /* 0x01efea0003c00000 */
[----:B------:R-:W-:Y:S01]  /*f380*/  MOV R11, R0 ;  /* 0x00000000000b7202 */ /* 0x000fe20000000f00 */
[----:B------:R-:W-:Y:S05]  /*f390*/  BRA `(.L_x_88) ;  /* 0xffffe73000007947 */ /* 0x000fea000383ffff */
        .weak           $__internal_0_$__cuda_sm70_shflsync_bfly_p
        .type           $__internal_0_$__cuda_sm70_shflsync_bfly_p,@function
        .size           $__internal_0_$__cuda_sm70_shflsync_bfly_p,($__internal_1_$__cuda_sm70_shflsync_idx_p - $__internal_0_$__cuda_sm70_shflsync_bfly_p)
$__internal_0_$__cuda_sm70_shflsync_bfly_p:
[----:B------:R-:W-:Y:S04]  /*f3a0*/  WARPSYNC R6 ;  /* 0x0000000600007348 */ /* 0x000fe80003800000 */
[----:B------:R1:W2:Y:S02]  /*f3b0*/  SHFL.BFLY PT, R5, R2, R5, R7 ;  /* 0x0c00000502057389 */ /* 0x0002a400000e0007 */
[----:B-1----:R-:W-:Y:S02]  /*f3c0*/  MOV R2, R3 ;  /* 0x0000000300027202 */ /* 0x002fe40000000f00 */
[----:B------:R-:W-:-:S04]  /*f3d0*/  MOV R3, 0x0 ;  /* 0x0000000000037802 */ /* 0x000fc80000000f00 */
[----:B--2---:R-:W-:Y:S05]  /*f3e0*/  RET.REL.NODEC R2 `(_ZN7cutlass13device_kernelIN5flash19enable_sm80_to_sm89INS1_16FlashAttnFwdSm80INS1_25CollectiveMainloopFwdSm80ILi8ELi1ELb1EN4cute5tupleIJNS5_1CILi128EEENS7_ILi48EEENS7_ILi256EEEEEELi256ENS_6half_tEfNS_4arch4Sm80ELb0ELb0ELb1ELb1ELb0ELb0ELb1ELb1EEENS1_21CollectiveEpilogueFwdINS6_IJS8_SA_S9_EEENS6_IJNS7_ILi1EEESI_SI_EEESC_SE_Li256ELb1ELb1ELb1ELb0EEENS1_36VarlenDynamicPersistentTileSchedulerILi128ELi48ELi256ELi256ELb1ELb1ELb0ELb0ELb1ELb1EEEEEEEEEvNT_6ParamsE) ;  /* 0xffff0c1002007950 */ /* 0x004fea0003c3ffff */
        .weak           $__internal_1_$__cuda_sm70_shflsync_idx_p
        .type           $__internal_1_$__cuda_sm70_shflsync_idx_p,@function
        .size           $__internal_1_$__cuda_sm70_shflsync_idx_p,($__internal_2_$__cuda_sm70_shflsync_up_p - $__internal_1_$__cuda_sm70_shflsync_idx_p)
$__internal_1_$__cuda_sm70_shflsync_idx_p:
[----:B------:R-:W-:-:S04]  /*f3f0*/  MOV R132, 0xffffffff ;  /* 0xffffffff00847802 */ /* 0x000fc80000000f00 */
[----:B------:R-:W-:Y:S04]  /*f400*/  WARPSYNC R132 ;  /* 0x0000008400007348 */ /* 0x000fe80003800000 */
[----:B------:R1:W2:Y:S02]  /*f410*/  SHFL.IDX PT, R0, R5, R3, R0 ;  /* 0x0000000305007389 */ /* 0x0002a400000e0000 */
[----:B-1----:R-:W-:-:S04]  /*f420*/  MOV R3, 0x0 ;  /* 0x0000000000037802 */ /* 0x002fc80000000f00 */
[----:B--2---:R-:W-:Y:S05]  /*f430*/  RET.REL.NODEC R2 `(_ZN7cutlass13device_kernelIN5flash19enable_sm80_to_sm89INS1_16FlashAttnFwdSm80INS1_25CollectiveMainloopFwdSm80ILi8ELi1ELb1EN4cute5tupleIJNS5_1CILi128EEENS7_ILi48EEENS7_ILi256EEEEEELi256ENS_6half_tEfNS_4arch4Sm80ELb0ELb0ELb1ELb1ELb0ELb0ELb1ELb1EEENS1_21CollectiveEpilogueFwdINS6_IJS8_SA_S9_EEENS6_IJNS7_ILi1EEESI_SI_EEESC_SE_Li256ELb1ELb1ELb1ELb0EEENS1_36VarlenDynamicPersistentTileSchedulerILi128ELi48ELi256ELi256ELb1ELb1ELb0ELb0ELb1ELb1EEEEEEEEEvNT_6ParamsE) ;  /* 0xffff0bc002007950 */ /* 0x004fea0003c3ffff */
        .weak           $__internal_2_$__cuda_sm70_shflsync_up_p
        .type           $__internal_2_$__cuda_sm70_shflsync_up_p,@function
        .size           $__internal_2_$__cuda_sm70_shflsync_up_p,($__internal_3_$__cuda_sm70_votesync_ballot - $__internal_2_$__cuda_sm70_shflsync_up_p)
$__internal_2_$__cuda_sm70_shflsync_up_p:
[----:B------:R-:W-:Y:S02]  /*f440*/  IMAD.MOV.U32 R4, RZ, RZ, RZ ;  /* 0x000000ffff047224 */ /* 0x000fe400078e00ff */
[----:B------:R-:W-:-:S04]  /*f450*/  IMAD.MOV.U32 R10, RZ, RZ, -0x1 ;  /* 0xffffffffff0a7424 */ /* 0x000fc800078e00ff */
[----:B------:R-:W-:Y:S04]  /*f460*/  WARPSYNC R10 ;  /* 0x0000000a00007348 */ /* 0x000fe80003800000 */
[----:B------:R1:W2:Y:S02]  /*f470*/  SHFL.UP PT, R4, R0, R2, R4 ;  /* 0x0400000200047389 */ /* 0x0002a400000e0004 */
[----:B-1----:R-:W-:Y:S02]  /*f480*/  MOV R2, R3 ;  /* 0x0000000300027202 */ /* 0x002fe40000000f00 */
[----:B------:R-:W-:-:S04]  /*f490*/  MOV R3, 0x0 ;  /* 0x0000000000037802 */ /* 0x000fc80000000f00 */
[----:B--2---:R-:W-:Y:S05]  /*f4a0*/  RET.REL.NODEC R2 `(_ZN7cutlass13device_kernelIN5flash19enable_sm80_to_sm89INS1_16FlashAttnFwdSm80INS1_25CollectiveMainloopFwdSm80ILi8ELi1ELb1EN4cute5tupleIJNS5_1CILi128EEENS7_ILi48EEENS7_ILi256EEEEEELi256ENS_6half_tEfNS_4arch4Sm80ELb0ELb0ELb1ELb1ELb0ELb0ELb1ELb1EEENS1_21CollectiveEpilogueFwdINS6_IJS8_SA_S9_EEENS6_IJNS7_ILi1EEESI_SI_EEESC_SE_Li256ELb1ELb1ELb1ELb0EEENS1_36VarlenDynamicPersistentTileSchedulerILi128ELi48ELi256ELi256ELb1ELb1ELb0ELb0ELb1ELb1EEEEEEEEEvNT_6ParamsE) ;  /* 0xffff0b5002007950 */ /* 0x004fea0003c3ffff */
        .weak           $__internal_3_$__cuda_sm70_votesync_ballot
        .type           $__internal_3_$__cuda_sm70_votesync_ballot,@function
        .size           $__internal_3_$__cuda_sm70_votesync_ballot,(.L_x_5142 - $__internal_3_$__cuda_sm70_votesync_ballot)
$__internal_3_$__cuda_sm70_votesync_ballot:
[----:B------:R-:W-:Y:S01]  /*f4b0*/  ISETP.NE.U32.AND P0, PT, R0, 0x1, PT ;  /* 0x000000010000780c */ /* 0x000fe20003f05070 */
[----:B------:R-:W-:-:S04]  /*f4c0*/  IMAD.MOV.U32 R3, RZ, RZ, -0x1 ;  /* 0xffffffffff037424 */ /* 0x000fc800078e00ff */
[----:B------:R-:W-:Y:S08]  /*f4d0*/  WARPSYNC R3 ;  /* 0x0000000300007348 */ /* 0x000ff00003800000 */
[----:B------:R-:W-:-:S04]  /*f4e0*/  VOTE.ANY R0, PT, !P0 ;  /* 0x0000000000007806 */ /* 0x000fc800040e0100 */
[----:B------:R-:W-:Y:S01]  /*f4f0*/  LOP3.LUT R0, R0, R3, RZ, 0xc0, !PT ;  /* 0x0000000300007212 */ /* 0x000fe200078ec0ff */
[----:B------:R-:W-:-:S04]  /*f500*/  IMAD.MOV.U32 R3, RZ, RZ, 0x0 ;  /* 0x00000000ff037424 */ /* 0x000fc800078e00ff */
[----:B------:R-:W-:Y:S05]  /*f510*/  RET.REL.NODEC R2 `(_ZN7cutlass13device_kernelIN5flash19enable_sm80_to_sm89INS1_16FlashAttnFwdSm80INS1_25CollectiveMainloopFwdSm80ILi8ELi1ELb1EN4cute5tupleIJNS5_1CILi128EEENS7_ILi48EEENS7_ILi256EEEEEELi256ENS_6half_tEfNS_4arch4Sm80ELb0ELb0ELb1ELb1ELb0ELb0ELb1ELb1EEENS1_21CollectiveEpilogueFwdINS6_IJS8_SA_S9_EEENS6_IJNS7_ILi1EEESI_SI_EEESC_SE_Li256ELb1ELb1ELb1ELb0EEENS1_36VarlenDynamicPersistentTileSchedulerILi128ELi48ELi256ELi256ELb1ELb1ELb0ELb0ELb1ELb1EEEEEEEEEvNT_6ParamsE) ;  /* 0xffff0ae002007950 */ /* 0x000fea0003c3ffff */
.L_x_121:
        /* <DEDUP_REMOVED lines=14> */
.L_x_5142:


//--------------------- .text._ZN7cutlass13device_kernelIN5flash19enable_sm80_to_sm89INS1_16FlashAttnFwdSm80INS1_25CollectiveMainloopFwdSm80ILi8ELi1ELb0EN4cute5tupleIJNS5_1CILi128EEENS7_ILi32EEENS7_ILi256EEEEEELi256ENS_6half_tEfNS_4arch4Sm80ELb0ELb0ELb1ELb1ELb0ELb1ELb1ELb1EEENS1_21CollectiveEpilogueFwdINS6_IJS8_SA_S9_EEENS6_IJNS7_ILi1EEESI_SI_EEESC_SE_Li256ELb1ELb1ELb1ELb0EEENS1_36VarlenDynamicPersistentTileSchedulerILi128ELi32ELi256ELi256ELb1ELb1ELb0ELb0ELb1ELb1EEEEEEEEEvNT_6ParamsE --------------------------
	.section	.text._ZN7cutlass13device_kernelIN5flash19enable_sm80_to_sm89INS1_16FlashAttnFwdSm80INS1_25CollectiveMainloopFwdSm80ILi8ELi1ELb0EN4cute5tupleIJNS5_1CILi128EEENS7_ILi32EEENS7_ILi256EEEEEELi256ENS_6half_tEfNS_4arch4Sm80ELb0ELb0ELb1ELb1ELb0ELb1ELb1ELb1EEENS1_21CollectiveEpilogueFwdINS6_IJS8_SA_S9_EEENS6_IJNS7_ILi1EEESI_SI_EEESC_SE_Li256ELb1ELb1ELb1ELb0EEENS1_36VarlenDynamicPersistentTileSchedulerILi128ELi32ELi256ELi256ELb1ELb1ELb0ELb0ELb1ELb1EEEEEEEEEvNT_6ParamsE,"ax",@progbits
	.sectioninfo	@"SHI_REGISTERS=255"
	.align	128
.text._ZN7cutlass13device_kernelIN5flash19enable_sm80_to_sm89INS1_16FlashAttnFwdSm80INS1_25CollectiveMainloopFwdSm80ILi8ELi1ELb0EN4cute5tupleIJNS5_1CILi128EEENS7_ILi32EEENS7_ILi256EEEEEELi256ENS_6half_tEfNS_4arch4Sm80ELb0ELb0ELb1ELb1ELb0ELb1ELb1ELb1EEENS1_21CollectiveEpilogueFwdINS6_IJS8_SA_S9_EEENS6_IJNS7_ILi1EEESI_SI_EEESC_SE_Li256ELb1ELb1ELb1ELb0EEENS1_36VarlenDynamicPersistentTileSchedulerILi128ELi32ELi256ELi256ELb1ELb1ELb0ELb0ELb1ELb1EEEEEEEEEvNT_6ParamsE:
        .type           _ZN7cutlass13device_kernelIN5flash19enable_sm80_to_sm89INS1_16FlashAttnFwdSm80INS1_25CollectiveMainloopFwdSm80ILi8ELi1ELb0EN4cute5tupleIJNS5_1CILi128EEENS7_ILi32EEENS7_ILi256EEEEEELi256ENS_6half_tEfNS_4arch4Sm80ELb0ELb0ELb1ELb1ELb0ELb1ELb1ELb1EEENS1_21CollectiveEpilogueFwdINS6_IJS8_SA_S9_EEENS6_IJNS7_ILi1EEESI_SI_EEESC_SE_Li256ELb1ELb1ELb1ELb0EEENS1_36VarlenDynamicPersistentTileSchedulerILi128ELi32ELi256ELi256ELb1ELb1ELb0ELb0ELb1ELb1EEEEEEEEEvNT_6ParamsE,@function
        .size           _ZN7cutlass13device_kernelIN5flash19enable_sm80_to_sm89INS1_16FlashAttnFwdSm80INS1_25CollectiveMainloopFwdSm80ILi8ELi1ELb0EN4cute5tupleIJNS5_1CILi128EEENS7_ILi32EEENS7_ILi256EEEEEELi256ENS_6half_tEfNS_4arch4Sm80ELb0ELb0ELb1ELb1ELb0ELb1ELb1ELb1EEENS1_21CollectiveEpilogueFwdINS6_IJS8_SA_S9_EEENS6_IJNS7_ILi1EEESI_SI_EEESC_SE_Li256ELb1ELb1ELb1ELb0EEENS1_36VarlenDynamicPersistentTileSchedulerILi128ELi32ELi256ELi256ELb1ELb1ELb0ELb0ELb1ELb1EEEEEEEEEvNT_6ParamsE,(.L_x_5147 - _ZN7cutlass13device_kernelIN5flash19enable_sm80_to_sm89INS1_16FlashAttnFwdSm80INS1_25CollectiveMainloopFwdSm80ILi8ELi1ELb0EN4cute5tupleIJNS5_1CILi128EEENS7_ILi32EEENS7_ILi256EEEEEELi256ENS_6half_tEfNS_4arch4Sm80ELb0ELb0ELb1ELb1ELb0ELb1ELb1ELb1EEENS1_21CollectiveEpilogueFwdINS6_IJS8_SA_S9_EEENS6_IJNS7_ILi1EEESI_SI_EEESC_SE_Li256ELb1ELb1ELb1ELb0EEENS1_36VarlenDynamicPersistentTileSchedulerILi128ELi32ELi256ELi256ELb1ELb1ELb0ELb0ELb1ELb1EEEEEEEEEvNT_6ParamsE)
        .other          _ZN7cutlass13device_kernelIN5flash19enable_sm80_to_sm89INS1_16FlashAttnFwdSm80INS1_25CollectiveMainloopFwdSm80ILi8ELi1ELb0EN4cute5tupleIJNS5_1CILi128EEENS7_ILi32EEENS7_ILi256EEEEEELi256ENS_6half_tEfNS_4arch4Sm80ELb0ELb0ELb1ELb1ELb0ELb1ELb1ELb1EEENS1_21CollectiveEpilogueFwdINS6_IJS8_SA_S9_EEENS6_IJNS7_ILi1EEESI_SI_EEESC_SE_Li256ELb1ELb1ELb1ELb0EEENS1_36VarlenDynamicPersistentTileSchedulerILi128ELi32ELi256ELi256ELb1ELb1ELb0ELb0ELb1ELb1EEEEEEEEEvNT_6ParamsE,@"STO_CUDA_ENTRY STV_DEFAULT"
_ZN7cutlass13device_kernelIN5flash19enable_sm80_to_sm89INS1_16FlashAttnFwdSm80INS1_25CollectiveMainloopFwdSm80ILi8ELi1ELb0EN4cute5tupleIJNS5_1CILi128EEENS7_ILi32EEENS7_ILi256EEEEEELi256ENS_6half_tEfNS_4arch4Sm80ELb0ELb0ELb1ELb1ELb0ELb1ELb1ELb1EEENS1_21CollectiveEpilogueFwdINS6_IJS8_SA_S9_EEENS6_IJNS7_ILi1EEESI_SI_EEESC_SE_Li256ELb1ELb1ELb1ELb0EEENS1_36VarlenDynamicPersistentTileSchedulerILi128ELi32ELi256ELi256ELb1ELb1ELb0ELb0ELb1ELb1EEEEEEEEEvNT_6ParamsE:
[----:B------:R-:W-:-:S03]  /*0000*/  MOV R1, c[0x0][0x28] ;  /* 0x00000a0000017a02 */ /* 0x000fc60000000f00 */
[----:B------:R-:W1:Y:S01]  /*0010*/  S2R R2, SR_TID.X ;  /* 0x0000000000027919 */ /* 0x000e620000002100 */
[----:B------:R-:W-:Y:S01]  /*0020*/  IADD3 R1, R1, -0x10, RZ ;  /* 0xfffffff001017810 */ /* 0x000fe20007ffe0ff */
[----:B------:R-:W-:Y:S01]  /*0030*/  ULDC.64 UR6, c[0x0][0x118] ;  /* 0x0000460000067ab9 */ /* 0x000fe20000000a00 */
[----:B-1----:R-:W-:-:S05]  /*0040*/  SHF.R.U32.HI R0, RZ, 0x5, R2 ;  /* 0x00000005ff007819 */ /* 0x002fca0000011602 */
[----:B------:R-:W1:Y:S02]  /*0050*/  SHFL.IDX PT, R3, R0, RZ, 0x1f ;  /* 0x00001fff00037589 */ /* 0x000e6400000e0000 */
[----:B-1----:R-:W-:Y:S02]  /*0060*/  ISETP.NE.AND P0, PT, R3, RZ, PT ;  /* 0x000000ff0300720c */ /* 0x002fe40003f05270 */
[----:B------:R1:W-:Y:S11]  /*0070*/  STL [R1], R3 ;  /* 0x0000000301007387 */ /* 0x0003f60000100800 */
[----:B------:R-:W-:Y:S06]  /*0080*/  @P0 BAR.SYNC.DEFER_BLOCKING 0x5, 0x100 ;  /* 0x0144000000000b1d */ /* 0x000fec0000010000 */
[----:B------:R-:W2:Y:S04]  /*0090*/  @P0 LDS.128 R208, [0x20080] ;  /* 0x02008000ffd00984 */ /* 0x000ea80000000c00 */
[----:B------:R-:W-:Y:S06]  /*00a0*/  @P0 BAR.ARV 0x4, 0x100 ;  /* 0x0104000000000b1d */ /* 0x000fec0000002000 */
[----:B------:R-:W-:Y:S05]  /*00b0*/  @P0 BRA `(.L_x_122) ;  /* 0x00000a7000000947 */ /* 0x000fea0003800000 */
[----:B-1----:R-:W-:Y:S01]  /*00c0*/  LOP3.LUT R13, R2, 0x1f, RZ, 0xc0, !PT ;  /* 0x0000001f020d7812 */ /* 0x002fe200078ec0ff */
[----:B------:R-:W-:Y:S01]  /*00d0*/  CS2R R8, SRZ ;  /* 0x0000000000087805 */ /* 0x000fe2000001ff00 */
[----:B------:R-:W-:-:S02]  /*00e0*/  IMAD.MOV.U32 R7, RZ, RZ, RZ ;  /* 0x000000ffff077224 */ /* 0x000fc400078e00ff */
[----:B------:R-:W-:-:S04]  /*00f0*/  ISETP.NE.AND P6, PT, R13, 0x1f, PT ;  /* 0x0000001f0d00780c */ /* 0x000fc80003fc5270 */
[----:B------:R-:W-:-:S13]  /*0100*/  ISETP.GE.OR P0, PT, R13, c[0x0][0x53c], !P6 ;  /* 0x00014f000d007a0c */ /* 0x000fda0007706670 */
[----:B------:R-:W-:Y:S02]  /*0110*/  @!P0 IMAD.MOV.U32 R4, RZ, RZ, 0x4 ;  /* 0x00000004ff048424 */ /* 0x000fe400078e00ff */
[----:B------:R-:W-:Y:S02]  /*0120*/  @!P0 IMAD.MOV.U32 R2, RZ, RZ, 0x4 ;  /* 0x00000004ff028424 */ /* 0x000fe400078e00ff */
[----:B------:R-:W-:-:S04]  /*0130*/  @!P0 IMAD.WIDE.U32 R4, R13, R4, c[0x0][0x580] ;  /* 0x000160000d048625 */ /* 0x000fc800078e0004 */
[C---:B------:R-:W-:Y:S01]  /*0140*/  @!P0 IMAD.WIDE.U32 R2, R13.reuse, R2, c[0x0][0x578] ;  /* 0x00015e000d028625 */ /* 0x040fe200078e0002 */
[----:B------:R-:W3:Y:S04]  /*0150*/  @!P0 LDG.E R8, [R4.64] ;  /* 0x0000000604088981 */ /* 0x000ee8000c1e1900 */
[----:B------:R-:W3:Y:S01]  /*0160*/  @!P0 LDG.E R7, [R2.64] ;  /* 0x0000000602078981 */ /* 0x000ee2000c1e1900 */
[C---:B------:R-:W-:Y:S01]  /*0170*/  ISETP.NE.AND P5, PT, R13.reuse, RZ, PT ;  /* 0x000000ff0d00720c */ /* 0x040fe20003fa5270 */
[----:B------:R-:W1:Y:S01]  /*0180*/  S2UR UR4, SR_CTAID.X ;  /* 0x00000000000479c3 */ /* 0x000e620000002500 */
[C---:B------:R-:W-:Y:S02]  /*0190*/  ISETP.GE.U32.AND P4, PT, R13.reuse, 0x2, PT ;  /* 0x000000020d00780c */ /* 0x040fe40003f86070 */
[----:B------:R-:W-:-:S02]  /*01a0*/  ISETP.GE.U32.AND P3, PT, R13, 0x4, PT ;  /* 0x000000040d00780c */ /* 0x000fc40003f66070 */
[C---:B------:R-:W-:Y:S02]  /*01b0*/  ISETP.GE.U32.AND P2, PT, R13.reuse, 0x8, PT ;  /* 0x000000080d00780c */ /* 0x040fe40003f46070 */
[----:B------:R-:W-:Y:S01]  /*01c0*/  ISETP.GE.U32.AND P1, PT, R13, 0x10, PT ;  /* 0x000000100d00780c */ /* 0x000fe20003f26070 */
[----:B---3--:R-:W-:-:S05]  /*01d0*/  IMAD R4, R8, R7, RZ ;  /* 0x0000000708047224 */ /* 0x008fca00078e02ff */
[----:B------:R-:W3:Y:S02]  /*01e0*/  SHFL.UP PT, R0, R4, 0x1, RZ ;  /* 0x0420000004007989 */ /* 0x000ee400000e00ff */
[----:B---3--:R-:W-:-:S05]  /*01f0*/  SEL R0, R0, RZ, P5 ;  /* 0x000000ff00007207 */ /* 0x008fca0002800000 */
[----:B------:R-:W-:-:S05]  /*0200*/  IMAD.IADD R4, R4, 0x1, R0 ;  /* 0x0000000104047824 */ /* 0x000fca00078e0200 */
        /* <DEDUP_REMOVED lines=12> */
[----:B------:R-:W3:Y:S02]  /*02d0*/  SHFL.IDX PT, R6, R4, 0x1f, 0x1f ;  /* 0x03e01f0004067f89 */ /* 0x000ee400000e0000 */
[----:B---3--:R-:W-:-:S04]  /*02e0*/  IMAD R6, R6, c[0x0][0x538], RZ ;  /* 0x00014e0006067a24 */ /* 0x008fc800078e02ff */
[----:B------:R-:W-:Y:S01]  /*02f0*/  IMAD.MOV.U32 R0, RZ, RZ, R6 ;  /* 0x000000ffff007224 */ /* 0x000fe200078e0006 */
[----:B-1----:R-:W-:-:S13]  /*0300*/  ISETP.GT.AND P0, PT, R6, UR4, PT ;  /* 0x0000000406007c0c */ /* 0x002fda000bf04270 */
[----:B------:R-:W-:Y:S05]  /*0310*/  @P0 BRA `(.L_x_123) ;  /* 0x0000027000000947 */ /* 0x000fea0003800000 */
[----:B------:R-:W-:Y:S02]  /*0320*/  MOV R6, R0 ;  /* 0x0000000000067202 */ /* 0x000fe40000000f00 */
[----:B------:R-:W-:-:S04]  /*0330*/  MOV R9, RZ ;  /* 0x000000ff00097202 */ /* 0x000fc80000000f00 */
.L_x_127:
        /* <DEDUP_REMOVED lines=12> */
[----:B------:R-:W3:Y:S04]  /*0400*/  @!P0 LDG.E R8, [R4.64] ;  /* 0x0000000604088981 */ /* 0x000ee8000c1e1900 */
[----:B------:R-:W3:Y:S02]  /*0410*/  @!P0 LDG.E R7, [R2.64] ;  /* 0x0000000602078981 */ /* 0x000ee4000c1e1900 */
[----:B---3--:R-:W-:Y:S01]  /*0420*/  IMAD R5, R8, R7, RZ ;  /* 0x0000000708057224 */ /* 0x008fe200078e02ff */
[----:B------:R-:W-:Y:S05]  /*0430*/  BRA.DIV ~URZ, `(.L_x_125) ;  /* 0x00015db27f007947 */ /* 0x000fea000b800000 */
[----:B------:R1:W3:Y:S02]  /*0440*/  SHFL.UP PT, R0, R5, 0x1, RZ ;  /* 0x0420000005007989 */ /* 0x0002e400000e00ff */
.L_x_289:
[----:B---3--:R-:W-:-:S04]  /*0450*/  SEL R0, R0, RZ, P5 ;  /* 0x000000ff00007207 */ /* 0x008fc80002800000 */
        /* <DEDUP_REMOVED lines=14> */
[----:B------:R1:W3:Y:S02]  /*0540*/  SHFL.IDX PT, R0, R4, 0x1f, 0x1f ;  /* 0x03e01f0004007f89 */ /* 0x0002e400000e0000 */
.L_x_290:
[----:B---3--:R-:W-:-:S05]  /*0550*/  IMAD R0, R0, c[0x0][0x538], RZ ;  /* 0x00014e0000007a24 */ /* 0x008fca00078e02ff */
[----:B------:R-:W-:-:S04]  /*0560*/  IADD3 R6, R0, R6, RZ ;  /* 0x0000000600067210 */ /* 0x000fc80007ffe0ff */
[----:B------:R-:W-:-:S13]  /*0570*/  ISETP.GT.AND P0, PT, R6, UR4, PT ;  /* 0x0000000406007c0c */ /* 0x000fda000bf04270 */
[----:B-12---:R-:W-:Y:S05]  /*0580*/  @!P0 BRA `(.L_x_127) ;  /* 0xfffffdb000008947 */ /* 0x006fea000383ffff */
.L_x_123:
[----:B------:R-:W-:-:S05]  /*0590*/  IADD3 R12, -R0, R6, RZ ;  /* 0x00000006000c7210 */ /* 0x000fca0007ffe1ff */
[----:B------:R-:W-:-:S05]  /*05a0*/  IMAD R0, R4, c[0x0][0x538], R12 ;  /* 0x00014e0004007a24 */ /* 0x000fca00078e020c */
[----:B------:R-:W-:Y:S01]  /*05b0*/  ISETP.GT.AND P0, PT, R0, UR4, PT ;  /* 0x0000000400007c0c */ /* 0x000fe2000bf04270 */
[----:B------:R-:W-:-:S12]  /*05c0*/  BRA.DIV ~URZ, `(.L_x_128) ;  /* 0x00015e327f007947 */ /* 0x000fd8000b800000 */
[----:B------:R-:W-:-:S04]  /*05d0*/  VOTE.ANY R6, PT, !P0 ;  /* 0x0000000000067806 */ /* 0x000fc800040e0100 */
.L_x_291:
[----:B--2---:R1:W2:Y:S01]  /*05e0*/  POPC R211, R6 ;  /* 0x0000000600d37309 */ /* 0x0042a20000000000 */
[----:B------:R-:W-:Y:S05]  /*05f0*/  BRA.DIV ~URZ, `(.L_x_129) ;  /* 0x00015e527f007947 */ /* 0x000fea000b800000 */
[----:B--2---:R-:W2:Y:S04]  /*0600*/  SHFL.IDX PT, R11, R8, R211, 0x1f ;  /* 0x00001fd3080b7589 */ /* 0x004ea800000e0000 */
[----:B------:R3:W4:Y:S02]  /*0610*/  SHFL.IDX PT, R10, R7, R211, 0x1f ;  /* 0x00001fd3070a7589 */ /* 0x00072400000e0000 */
[----:B---3--:R-:W-:Y:S02]  /*0620*/  MOV R7, RZ ;  /* 0x000000ff00077202 */ /* 0x008fe40000000f00 */
.L_x_292:
[----:B--2-4-:R-:W-:Y:S01]  /*0630*/  ISETP.NE.AND P0, PT, R6, RZ, PT ;  /* 0x000000ff0600720c */ /* 0x014fe20003f05270 */
[----:B------:R-:W-:-:S12]  /*0640*/  BSSY B0, `(.L_x_130) ;  /* 0x0000005000007945 */ /* 0x000fd80003800000 */
[----:B------:R-:W-:Y:S05]  /*0650*/  @!P0 BRA `(.L_x_131) ;  /* 0x0000003000008947 */ /* 0x000fea0003800000 */
[----:B------:R-:W-:Y:S01]  /*0660*/  IADD3 R3, R211, -0x1, RZ ;  /* 0xffffffffd3037810 */ /* 0x000fe20007ffe0ff */
[----:B------:R-:W-:Y:S05]  /*0670*/  BRA.DIV ~URZ, `(.L_x_132) ;  /* 0x00015eb27f007947 */ /* 0x000fea000b800000 */
[----:B------:R2:W3:Y:S02]  /*0680*/  SHFL.IDX PT, R7, R4, R3, 0x1f ;  /* 0x00001f0304077589 */ /* 0x0004e400000e0000 */
.L_x_131:
[----:B------:R-:W-:Y:S05]  /*0690*/  BSYNC B0 ;  /* 0x0000000000007941 */ /* 0x000fea0003800000 */
.L_x_130:
[----:B------:R-:W-:Y:S01]  /*06a0*/  IABS R0, R11 ;  /* 0x0000000b00007213 */ /* 0x000fe20000000000 */
[----:B---3--:R-:W-:Y:S02]  /*06b0*/  IMAD R208, R7, c[0x0][0x538], R12 ;  /* 0x00014e0007d07a24 */ /* 0x008fe400078e020c */
[----:B------:R-:W-:Y:S02]  /*06c0*/  IMAD.IADD R211, R211, 0x1, R9 ;  /* 0x00000001d3d37824 */ /* 0x000fe400078e0209 */
[----:B------:R-:W-:Y:S01]  /*06d0*/  IMAD.MOV.U32 R5, RZ, RZ, R0 ;  /* 0x000000ffff057224 */ /* 0x000fe200078e0000 */
[----:B------:R-:W-:Y:S02]  /*06e0*/  IABS R0, R10 ;  /* 0x0000000a00007213 */ /* 0x000fe40000000000 */
[----:B------:R-:W-:Y:S01]  /*06f0*/  IADD3 R209, -R208, UR4, RZ ;  /* 0x00000004d0d17c10 */ /* 0x000fe2000fffe1ff */
[----:B------:R-:W3:Y:S02]  /*0700*/  I2F.RP R2, R5 ;  /* 0x0000000500027306 */ /* 0x000ee40000209400 */
[----:B------:R-:W-:Y:S01]  /*0710*/  IMAD.MOV.U32 R7, RZ, RZ, R0 ;  /* 0x000000ffff077224 */ /* 0x000fe200078e0000 */
[----:B-1----:R-:W-:-:S02]  /*0720*/  IABS R6, R209 ;  /* 0x000000d100067213 */ /* 0x002fc40000000000 */
[----:B------:R-:W-:-:S03]  /*0730*/  IABS R0, R11 ;  /* 0x0000000b00007213 */ /* 0x000fc60000000000 */
[----:B------:R-:W-:Y:S01]  /*0740*/  I2F.RP R8, R7 ;  /* 0x0000000700087306 */ /* 0x000fe20000209400 */
[----:B------:R-:W-:-:S07]  /*0750*/  IADD3 R0, RZ, -R0, RZ ;  /* 0x80000000ff007210 */ /* 0x000fce0007ffe0ff */
[----:B---3--:R-:W1:Y:S02]  /*0760*/  MUFU.RCP R2, R2 ;  /* 0x0000000200027308 */ /* 0x008e640000001000 */
[----:B-1----:R-:W-:-:S06]  /*0770*/  IADD3 R2, R2, 0xffffffe, RZ ;  /* 0x0ffffffe02027810 */ /* 0x002fcc0007ffe0ff */
[----:B--2---:R-:W1:Y:S02]  /*0780*/  F2I.FTZ.U32.TRUNC.NTZ R3, R2 ;  /* 0x0000000200037305 */ /* 0x004e64000021f000 */
[----:B-1----:R-:W-:-:S04]  /*0790*/  IMAD.MOV R2, RZ, RZ, -R3 ;  /* 0x000000ffff027224 */ /* 0x002fc800078e0a03 */
[----:B------:R-:W-:Y:S02]  /*07a0*/  IMAD R4, R2, R5, RZ ;  /* 0x0000000502047224 */ /* 0x000fe400078e02ff */
[----:B------:R-:W-:-:S04]  /*07b0*/  IMAD.MOV.U32 R2, RZ, RZ, RZ ;  /* 0x000000ffff027224 */ /* 0x000fc800078e00ff */
[----:B------:R-:W-:-:S04]  /*07c0*/  IMAD.HI.U32 R2, R3, R4, R2 ;  /* 0x0000000403027227 */ /* 0x000fc800078e0002 */
[----:B------:R-:W-:-:S04]  /*07d0*/  IMAD.MOV.U32 R3, RZ, RZ, R6 ;  /* 0x000000ffff037224 */ /* 0x000fc800078e0006 */
[----:B------:R-:W-:-:S04]  /*07e0*/  IMAD.HI.U32 R2, R2, R3, RZ ;  /* 0x0000000302027227 */ /* 0x000fc800078e00ff */
[----:B------:R-:W-:Y:S02]  /*07f0*/  IMAD R0, R2, R0, R3 ;  /* 0x0000000002007224 */ /* 0x000fe400078e0203 */
[----:B------:R-:W1:Y:S03]  /*0800*/  MUFU.RCP R3, R8 ;  /* 0x0000000800037308 */ /* 0x000e660000001000 */
[----:B------:R-:W-:Y:S02]  /*0810*/  ISETP.GT.U32.AND P0, PT, R5, R0, PT ;  /* 0x000000000500720c */ /* 0x000fe40003f04070 */
[----:B-1----:R-:W-:-:S11]  /*0820*/  IADD3 R3, R3, 0xffffffe, RZ ;  /* 0x0ffffffe03037810 */ /* 0x002fd60007ffe0ff */
[----:B------:R-:W-:Y:S01]  /*0830*/  @!P0 IMAD.IADD R0, R0, 0x1, -R5 ;  /* 0x0000000100008824 */ /* 0x000fe200078e0a05 */
[----:B------:R-:W-:Y:S02]  /*0840*/  @!P0 IADD3 R2, R2, 0x1, RZ ;  /* 0x0000000102028810 */ /* 0x000fe40007ffe0ff */
[----:B------:R-:W-:Y:S01]  /*0850*/  ISETP.NE.AND P0, PT, R11, RZ, PT ;  /* 0x000000ff0b00720c */ /* 0x000fe20003f05270 */
[----:B------:R-:W1:Y:S01]  /*0860*/  F2I.FTZ.U32.TRUNC.NTZ R3, R3 ;  /* 0x0000000300037305 */ /* 0x000e62000021f000 */
[----:B------:R-:W-:Y:S02]  /*0870*/  ISETP.GE.U32.AND P2, PT, R0, R5, PT ;  /* 0x000000050000720c */ /* 0x000fe40003f46070 */
[----:B------:R-:W-:-:S04]  /*0880*/  LOP3.LUT R0, R209, R11, RZ, 0x3c, !PT ;  /* 0x0000000bd1007212 */ /* 0x000fc800078e3cff */
[----:B------:R-:W-:-:S07]  /*0890*/  ISETP.GE.AND P1, PT, R0, RZ, PT ;  /* 0x000000ff0000720c */ /* 0x000fce0003f26270 */
[----:B------:R-:W-:Y:S02]  /*08a0*/  @P2 IADD3 R2, R2, 0x1, RZ ;  /* 0x0000000102022810 */ /* 0x000fe40007ffe0ff */
[----:B-1----:R-:W-:-:S03]  /*08b0*/  IADD3 R0, RZ, -R3, RZ ;  /* 0x80000003ff007210 */ /* 0x002fc60007ffe0ff */
[----:B------:R-:W-:Y:S02]  /*08c0*/  IMAD.MOV.U32 R4, RZ, RZ, R2 ;  /* 0x000000ffff047224 */ /* 0x000fe400078e0002 */
[----:B------:R-:W-:Y:S01]  /*08d0*/  IMAD.MOV.U32 R2, RZ, RZ, R0 ;  /* 0x000000ffff027224 */ /* 0x000fe200078e0000 */
[----:B------:R-:W-:Y:S01]  /*08e0*/  IABS R0, R10 ;  /* 0x0000000a00007213 */ /* 0x000fe20000000000 */
[----:B------:R-:W-:Y:S01]  /*08f0*/  @!P1 IMAD.MOV R4, RZ, RZ, -R4 ;  /* 0x000000ffff049224 */ /* 0x000fe200078e0a04 */
[----:B------:R-:W-:Y:S01]  /*0900*/  @!P0 LOP3.LUT R4, RZ, R11, RZ, 0x33, !PT ;  /* 0x0000000bff048212 */ /* 0x000fe200078e33ff */
[----:B------:R-:W-:Y:S01]  /*0910*/  IMAD R5, R2, R7, RZ ;  /* 0x0000000702057224 */ /* 0x000fe200078e02ff */
[----:B------:R-:W-:Y:S01]  /*0920*/  MOV R2, RZ ;  /* 0x000000ff00027202 */ /* 0x000fe20000000f00 */
[----:B------:R-:W-:Y:S01]  /*0930*/  IMAD.MOV R6, RZ, RZ, -R0 ;  /* 0x000000ffff067224 */ /* 0x000fe200078e0a00 */
[----:B------:R-:W-:-:S03]  /*0940*/  IABS R8, R4 ;  /* 0x0000000400087213 */ /* 0x000fc60000000000 */
        /* <DEDUP_REMOVED lines=19> */
[----:B------:R-:W-:-:S04]  /*0a80*/  IMAD R2, R10, R2, R4 ;  /* 0x000000020a027224 */ /* 0x000fc800078e0204 */
[----:B------:R-:W-:Y:S01]  /*0a90*/  IMAD R210, R2, 0x10000, R0 ;  /* 0x0001000002d27824 */ /* 0x000fe200078e0200 */
[----:B------:R-:W-:Y:S05]  /*0aa0*/  BRA `(.L_x_133) ;  /* 0x0000004000007947 */ /* 0x000fea0003800000 */
.L_x_124:
[----:B--2---:R-:W-:Y:S01]  /*0ab0*/  IMAD.MOV.U32 R209, RZ, RZ, RZ ;  /* 0x000000ffffd17224 */ /* 0x004fe200078e00ff */
[----:B------:R-:W-:Y:S01]  /*0ac0*/  MOV R210, RZ ;  /* 0x000000ff00d27202 */ /* 0x000fe20000000f00 */
[----:B------:R-:W-:Y:S01]  /*0ad0*/  IMAD.U32 R208, RZ, RZ, UR4 ;  /* 0x00000004ffd07e24 */ /* 0x000fe2000f8e00ff */
[----:B------:R-:W-:Y:S02]  /*0ae0*/  MOV R211, c[0x0][0x53c] ;  /* 0x00014f0000d37a02 */ /* 0x000fe40000000f00 */
.L_x_133:
[----:B------:R-:W-:Y:S01]  /*0af0*/  ISETP.NE.AND P0, PT, R13, RZ, PT ;  /* 0x000000ff0d00720c */ /* 0x000fe20003f05270 */
[----:B------:R-:W-:-:S12]  /*0b00*/  WARPSYNC 0xffffffff ;  /* 0xffffffff00007948 */ /* 0x000fd80003800000 */
[----:B------:R1:W-:Y:S04]  /*0b10*/  @!P0 STS.128 [0x20080], R208 ;  /* 0x020080d0ff008388 */ /* 0x0003e80000000c00 */
[----:B------:R-:W-:Y:S06]  /*0b20*/  BAR.ARV 0x5, 0x100 ;  /* 0x0144000000007b1d */ /* 0x000fec0000002000 */
.L_x_122:
[----:B-12---:R-:W-:-:S13]  /*0b30*/  ISETP.GE.AND P0, PT, R211, c[0x0][0x53c], PT ;  /* 0x00014f00d3007a0c */ /* 0x006fda0003f06270 */
[----:B------:R-:W-:Y:S05]  /*0b40*/  @P0 EXIT ;  /* 0x000000000000094d */ /* 0x000fea0003800000 */
[----:B------:R-:W1:Y:S02]  /*0b50*/  S2R R10, SR_TID.X ;  /* 0x00000000000a7919 */ /* 0x000e640000002100 */
[----:B-1----:R-:W-:-:S04]  /*0b60*/  SHF.R.S32.HI R9, RZ, 0x1f, R10 ;  /* 0x0000001fff097819 */ /* 0x002fc8000001140a */
[CC--:B------:R-:W-:Y:S02]  /*0b70*/  LEA.HI R2, R9.reuse, R10.reuse, RZ, 0x4 ;  /* 0x0000000a09027211 */ /* 0x0c0fe400078f20ff */
[----:B------:R-:W-:Y:S02]  /*0b80*/  LEA.HI R7, R9, R10, RZ, 0x2 ;  /* 0x0000000a09077211 */ /* 0x000fe400078f10ff */
[----:B------:R-:W-:Y:S02]  /*0b90*/  LOP3.LUT R0, R2, 0xfffffff0, RZ, 0xc0, !PT ;  /* 0xfffffff002007812 */ /* 0x000fe400078ec0ff */
[----:B------:R-:W-:Y:S02]  /*0ba0*/  SHF.R.S32.HI R4, RZ, 0x4, R2 ;  /* 0x00000004ff047819 */ /* 0x000fe40000011402 */
[----:B------:R-:W-:Y:S01]  /*0bb0*/  SHF.R.S32.HI R8, RZ, 0x2, R7 ;  /* 0x00000002ff087819 */ /* 0x000fe20000011407 */
[----:B------:R-:W-:Y:S01]  /*0bc0*/  IMAD.IADD R0, R10, 0x1, -R0 ;  /* 0x000000010a007824 */ /* 0x000fe200078e0a00 */
[----:B------:R-:W-:-:S02]  /*0bd0*/  LEA.HI R2, R2, R4, RZ, 0x1 ;  /* 0x0000000402027211 */ /* 0x000fc400078f08ff */
[----:B------:R-:W-:Y:S02]  /*0be0*/  SHF.R.S32.HI R5, RZ, 0x1f, R7 ;  /* 0x0000001fff057819 */ /* 0x000fe40000011407 */
[----:B------:R-:W-:Y:S02]  /*0bf0*/  SHF.R.S32.HI R6, RZ, 0x1f, R0 ;  /* 0x0000001fff067819 */ /* 0x000fe40000011400 */
[----:B------:R-:W-:Y:S02]  /*0c00*/  LOP3.LUT R3, R2, 0xfffffffe, RZ, 0xc0, !PT ;  /* 0xfffffffe02037812 */ /* 0x000fe400078ec0ff */
[----:B------:R-:W-:Y:S02]  /*0c10*/  LEA.HI R13, R6, R0, RZ, 0x3 ;  /* 0x00000000060d7211 */ /* 0x000fe400078f18ff */
[----:B------:R-:W-:Y:S01]  /*0c20*/  LEA.HI R198, R9, R10, RZ, 0x3 ;  /* 0x0000000a09c67211 */ /* 0x000fe200078f18ff */
[----:B------:R-:W-:Y:S01]  /*0c30*/  IMAD.IADD R11, R4, 0x1, -R3 ;  /* 0x00000001040b7824 */ /* 0x000fe200078e0a03 */
[----:B------:R-:W-:-:S02]  /*0c40*/  LOP3.LUT R3, R13, 0xfffffff8, RZ, 0xc0, !PT ;  /* 0xfffffff80d037812 */ /* 0x000fc400078ec0ff */
[----:B------:R-:W-:Y:S02]  /*0c50*/  LEA.HI R2, R5, R8, RZ, 0x3 ;  /* 0x0000000805027211 */ /* 0x000fe400078f18ff */
[----:B------:R-:W-:Y:S01]  /*0c60*/  LEA.HI R4, R9, R10, RZ, 0x5 ;  /* 0x0000000a09047211 */ /* 0x000fe200078f28ff */
[----:B------:R-:W-:Y:S01]  /*0c70*/  IMAD.IADD R6, R0, 0x1, -R3 ;  /* 0x0000000100067824 */ /* 0x000fe200078e0a03 */
[----:B------:R-:W-:Y:S02]  /*0c80*/  LOP3.LUT R216, R198, 0xfffffff8, RZ, 0xc0, !PT ;  /* 0xfffffff8c6d87812 */ /* 0x000fe400078ec0ff */
[----:B------:R-:W-:Y:S02]  /*0c90*/  LOP3.LUT R2, R2, 0xfffffff8, RZ, 0xc0, !PT ;  /* 0xfffffff802027812 */ /* 0x000fe400078ec0ff */
[----:B------:R-:W-:Y:S01]  /*0ca0*/  LOP3.LUT R0, R4, 0xffffffe0, RZ, 0xc0, !PT ;  /* 0xffffffe004007812 */ /* 0x000fe200078ec0ff */
[----:B------:R-:W-:Y:S01]  /*0cb0*/  IMAD.IADD R216, R10, 0x1, -R216 ;  /* 0x000000010ad87824 */ /* 0x000fe200078e0ad8 */
[----:B------:R-:W-:Y:S01]  /*0cc0*/  SHF.R.S32.HI R5, RZ, 0x5, R4 ;  /* 0x00000005ff057819 */ /* 0x000fe20000011404 */
[----:B------:R-:W-:Y:S01]  /*0cd0*/  IMAD.IADD R8, R8, 0x1, -R2 ;  /* 0x0000000108087824 */ /* 0x000fe200078e0a02 */
[----:B------:R-:W-:Y:S01]  /*0ce0*/  SHF.R.S32.HI R2, RZ, 0x1f, R4 ;  /* 0x0000001fff027819 */ /* 0x000fe20000011404 */
[----:B------:R-:W-:Y:S01]  /*0cf0*/  IMAD.IADD R16, R10, 0x1, -R0 ;  /* 0x000000010a107824 */ /* 0x000fe200078e0a00 */
[----:B------:R-:W-:Y:S01]  /*0d00*/  LOP3.LUT R3, R7, 0xfffffffc, RZ, 0xc0, !PT ;  /* 0xfffffffc07037812 */ /* 0x000fe200078ec0ff */
[----:B------:R-:W-:Y:S01]  /*0d10*/  IMAD.SHL.U32 R4, R216, 0x40, RZ ;  /* 0x00000040d8047824 */ /* 0x000fe200078e00ff */
[----:B------:R-:W-:Y:S01]  /*0d20*/  LEA.HI R0, R2, R5, RZ, 0x3 ;  /* 0x0000000502007211 */ /* 0x000fe200078f18ff */
[----:B------:R-:W-:Y:S01]  /*0d30*/  IMAD.SHL.U32 R138, R216, 0x4, RZ ;  /* 0x00000004d88a7824 */ /* 0x000fe200078e00ff */
[----:B------:R-:W-:Y:S01]  /*0d40*/  SHF.R.S32.HI R9, RZ, 0x1f, R16 ;  /* 0x0000001fff097819 */ /* 0x000fe20000011410 */
[----:B------:R-:W-:Y:S01]  /*0d50*/  IMAD.IADD R7, R10, 0x1, -R3 ;  /* 0x000000010a077824 */ /* 0x000fe200078e0a03 */
[----:B------:R-:W-:Y:S01]  /*0d60*/  LOP3.LUT R2, R4, 0x1c0, RZ, 0xc0, !PT ;  /* 0x000001c004027812 */ /* 0x000fe200078ec0ff */
[----:B------:R-:W-:Y:S01]  /*0d70*/  IMAD.SHL.U32 R12, R5, 0x400, RZ ;  /* 0x00000400050c7824 */ /* 0x000fe200078e00ff */
[----:B------:R-:W-:Y:S01]  /*0d80*/  LOP3.LUT R0, R0, 0xffffff8, RZ, 0xc0, !PT ;  /* 0x0ffffff800007812 */ /* 0x000fe200078ec0ff */
[----:B------:R-:W-:Y:S01]  /*0d90*/  IMAD.SHL.U32 R132, R216, 0x8, RZ ;  /* 0x00000008d8847824 */ /* 0x000fe200078e00ff */
[----:B------:R-:W-:-:S02]  /*0da0*/  LEA.HI R14, R9, R16, RZ, 0x2 ;  /* 0x00000010090e7211 */ /* 0x000fc400078f10ff */
[----:B------:R-:W-:Y:S01]  /*0db0*/  LOP3.LUT R10, R2, 0x8, R198, 0xf8, !PT ;  /* 0x00000008020a7812 */ /* 0x000fe200078ef8c6 */
[----:B------:R-:W-:Y:S01]  /*0dc0*/  IMAD.IADD R3, R5, 0x1, -R0 ;  /* 0x0000000105037824 */ /* 0x000fe200078e0a00 */
[----:B------:R-:W-:Y:S01]  /*0dd0*/  SHF.R.U32.HI R9, RZ, 0x3, R2 ;  /* 0x00000003ff097819 */ /* 0x000fe20000011602 */
[C---:B------:R-:W-:Y:S01]  /*0de0*/  IMAD R5, R7.reuse, 0x2, R12 ;  /* 0x0000000207057824 */ /* 0x040fe200078e020c */
[----:B------:R-:W-:Y:S02]  /*0df0*/  LOP3.LUT R4, R8, 0x1, RZ, 0xc0, !PT ;  /* 0x0000000108047812 */ /* 0x000fe400078ec0ff */
[----:B------:R-:W-:Y:S02]  /*0e00*/  SHF.R.S32.HI R2, RZ, 0x2, R14 ;  /* 0x00000002ff027819 */ /* 0x000fe4000001140e */
[----:B------:R-:W-:Y:S02]  /*0e10*/  LEA.HI R0, R7, R7, RZ, 0x1 ;  /* 0x0000000707007211 */ /* 0x000fe400078f08ff */
[----:B------:R-:W-:Y:S01]  /*0e20*/  ISETP.NE.U32.AND P0, PT, R4, 0x1, PT ;  /* 0x000000010400780c */ /* 0x000fe20003f05070 */
[----:B------:R-:W-:Y:S01]  /*0e30*/  IMAD R15, R3, 0x10, R2 ;  /* 0x00000010030f7824 */ /* 0x000fe200078e0202 */
[----:B------:R-:W-:Y:S01]  /*0e40*/  LOP3.LUT R9, R10, R9, RZ, 0x3c, !PT ;  /* 0x000000090a097212 */ /* 0x000fe200078e3cff */
[----:B------:R-:W-:Y:S01]  /*0e50*/  IMAD.SHL.U32 R4, R6, 0x40, RZ ;  /* 0x0000004006047824 */ /* 0x000fe200078e00ff */
[----:B------:R-:W-:Y:S01]  /*0e60*/  LOP3.LUT R2, R0, 0x1ffffffe, RZ, 0xc0, !PT ;  /* 0x1ffffffe00027812 */ /* 0x000fe200078ec0ff */
[C---:B------:R-:W-:Y:S01]  /*0e70*/  IMAD.SHL.U32 R3, R8.reuse, 0x40, RZ ;  /* 0x0000004008037824 */ /* 0x040fe200078e00ff */
[----:B------:R-:W-:Y:S01]  /*0e80*/  R2P PR, R8, 0x6 ;  /* 0x0000000608007804 */ /* 0x000fe20000000000 */
[C---:B------:R-:W-:Y:S01]  /*0e90*/  IMAD R0, R11.reuse, 0x200, R9 ;  /* 0x000002000b007824 */ /* 0x040fe200078e0209 */
[C---:B------:R-:W-:Y:S01]  /*0ea0*/  LOP3.LUT P4, RZ, R6.reuse, 0x2, RZ, 0xc0, !PT ;  /* 0x0000000206ff7812 */ /* 0x040fe2000788c0ff */
[----:B------:R-:W-:Y:S01]  /*0eb0*/  STL [R1+0x4], R15 ;  /* 0x0000040f01007387 */ /* 0x000fe20000100800 */
[----:B------:R-:W-:Y:S01]  /*0ec0*/  LOP3.LUT P3, RZ, R6, 0x4, RZ, 0xc0, !PT ;  /* 0x0000000406ff7812 */ /* 0x000fe2000786c0ff */
[----:B------:R-:W-:Y:S01]  /*0ed0*/  IMAD.SHL.U32 R6, R11, 0x8, RZ ;  /* 0x000000080b067824 */ /* 0x000fe200078e00ff */
[----:B------:R-:W-:Y:S01]  /*0ee0*/  SHF.R.S32.HI R198, RZ, 0x3, R198 ;  /* 0x00000003ffc67819 */ /* 0x000fe200000114c6 */
[----:B------:R-:W-:Y:S01]  /*0ef0*/  IMAD.IADD R11, R7, 0x1, -R2 ;  /* 0x00000001070b7824 */ /* 0x000fe200078e0a02 */
[----:B------:R-:W-:-:S02]  /*0f00*/  LOP3.LUT R2, R4, 0x1c0, RZ, 0xc0, !PT ;  /* 0x000001c004027812 */ /* 0x000fc400078ec0ff */
[----:B------:R-:W-:Y:S01]  /*0f10*/  LOP3.LUT R3, R3, 0x1c0, RZ, 0xc0, !PT ;  /* 0x000001c003037812 */ /* 0x000fe200078ec0ff */
[----:B------:R-:W-:Y:S01]  /*0f20*/  IMAD R11, R11, 0x8, R15 ;  /* 0x000000080b0b7824 */ /* 0x000fe200078e020f */
[----:B------:R-:W-:Y:S01]  /*0f30*/  LOP3.LUT R4, R2, 0x8, R6, 0xf8, !PT ;  /* 0x0000000802047812 */ /* 0x000fe200078ef806 */
[----:B------:R-:W-:Y:S01]  /*0f40*/  IMAD.SHL.U32 R6, R13, 0x40, RZ ;  /* 0x000000400d067824 */ /* 0x000fe200078e00ff */
[----:B------:R-:W-:Y:S02]  /*0f50*/  SHF.R.U32.HI R2, RZ, 0x3, R2 ;  /* 0x00000003ff027819 */ /* 0x000fe40000011602 */
[----:B------:R-:W-:Y:S01]  /*0f60*/  IADD3 R17, R198, 0x60, RZ ;  /* 0x00000060c6117810 */ /* 0x000fe20007ffe0ff */
[----:B------:R1:W-:Y:S01]  /*0f70*/  STL [R1+0x8], R11 ;  /* 0x0000080b01007387 */ /* 0x0003e20000100800 */
[----:B------:R-:W-:Y:S02]  /*0f80*/  IADD3 R140, R138, 0x40, RZ ;  /* 0x000000408a8c7810 */ /* 0x000fe40007ffe0ff */
[----:B------:R-:W-:-:S02]  /*0f90*/  LEA.HI R3, R3, R3, RZ, 0x1d ;  /* 0x0000000303037211 */ /* 0x000fc400078fe8ff */
[----:B------:R-:W-:Y:S01]  /*0fa0*/  IADD3 R18, R198, 0x40, RZ ;  /* 0x00000040c6127810 */ /* 0x000fe20007ffe0ff */
[----:B------:R-:W-:Y:S01]  /*0fb0*/  IMAD.IADD R134, R138, 0x1, R140 ;  /* 0x000000018a867824 */ /* 0x000fe200078e028c */
[----:B------:R-:W-:Y:S01]  /*0fc0*/  LOP3.LUT R8, R4, R2, RZ, 0x3c, !PT ;  /* 0x0000000204087212 */ /* 0x000fe200078e3cff */
[----:B------:R-:W-:Y:S01]  /*0fd0*/  IMAD.SHL.U32 R2, R17, 0x40, RZ ;  /* 0x0000004011027824 */ /* 0x000fe200078e00ff */
[----:B------:R-:W-:Y:S01]  /*0fe0*/  SHF.R.S32.HI R4, RZ, 0x1f, R17 ;  /* 0x0000001fff047819 */ /* 0x000fe20000011411 */
[----:B------:R-:W-:Y:S01]  /*0ff0*/  IMAD.IADD R10, R5, 0x1, R3 ;  /* 0x00000001050a7824 */ /* 0x000fe200078e0203 */
[----:B------:R-:W-:Y:S01]  /*1000*/  SHF.R.S32.HI R5, RZ, 0x1f, R18 ;  /* 0x0000001fff057819 */ /* 0x000fe20000011412 */
[----:B------:R-:W-:Y:S01]  /*1010*/  IMAD.SHL.U32 R3, R18, 0x40, RZ ;  /* 0x0000004012037824 */ /* 0x000fe200078e00ff */
[----:B------:R-:W-:Y:S01]  /*1020*/  LOP3.LUT R242, R2, 0x1c0, RZ, 0xc0, !PT ;  /* 0x000001c002f27812 */ /* 0x000fe200078ec0ff */
[----:B------:R-:W-:Y:S01]  /*1030*/  IMAD.SHL.U32 R223, R10, 0x2, RZ ;  /* 0x000000020adf7824 */ /* 0x000fe200078e00ff */
[----:B------:R-:W-:Y:S01]  /*1040*/  SHF.R.S32.HI R2, RZ, 0x1f, R134 ;  /* 0x0000001fff027819 */ /* 0x000fe20000011486 */
[----:B------:R-:W-:Y:S01]  /*1050*/  IMAD.MOV.U32 R10, RZ, RZ, 0x40 ;  /* 0x00000040ff0a7424 */ /* 0x000fe200078e00ff */
[----:B------:R-:W-:-:S02]  /*1060*/  LEA.HI R5, R5, R18, RZ, 0x3 ;  /* 0x0000001205057211 */ /* 0x000fc400078f18ff */
[----:B------:R-:W-:Y:S02]  /*1070*/  LOP3.LUT R243, R3, 0x1c0, RZ, 0xc0, !PT ;  /* 0x000001c003f37812 */ /* 0x000fe400078ec0ff */
[----:B------:R-:W-:Y:S01]  /*1080*/  LEA.HI R4, R4, R17, RZ, 0x3 ;  /* 0x0000001104047211 */ /* 0x000fe200078f18ff */
[----:B------:R-:W-:Y:S01]  /*1090*/  IMAD.SHL.U32 R7, R5, 0x40, RZ ;  /* 0x0000004005077824 */ /* 0x000fe200078e00ff */
[CC--:B------:R-:W-:Y:S02]  /*10a0*/  LEA.HI R3, R2.reuse, R134.reuse, RZ, 0x6 ;  /* 0x0000008602037211 */ /* 0x0c0fe400078f30ff */
[----:B------:R-:W-:Y:S01]  /*10b0*/  LEA.HI R2, R2, R134, RZ, 0x3 ;  /* 0x0000008602027211 */ /* 0x000fe200078f18ff */
[----:B------:R-:W-:Y:S01]  /*10c0*/  IMAD.SHL.U32 R9, R4, 0x40, RZ ;  /* 0x0000004004097824 */ /* 0x000fe200078e00ff */
[----:B------:R-:W-:Y:S01]  /*10d0*/  LOP3.LUT R4, R6, 0xfffffe00, RZ, 0xc0, !PT ;  /* 0xfffffe0006047812 */ /* 0x000fe200078ec0ff */
[----:B------:R-:W-:Y:S01]  /*10e0*/  IMAD.SHL.U32 R5, R3, 0x80, RZ ;  /* 0x0000008003057824 */ /* 0x000fe200078e00ff */
[----:B------:R-:W-:-:S02]  /*10f0*/  SHF.R.U32.HI R18, RZ, 0x3, R243 ;  /* 0x00000003ff127819 */ /* 0x000fc400000116f3 */
[----:B------:R-:W-:Y:S02]  /*1100*/  SHF.R.U32.HI R17, RZ, 0x3, R242 ;  /* 0x00000003ff117819 */ /* 0x000fe400000116f2 */
[--C-:B------:R-:W-:Y:S02]  /*1110*/  LOP3.LUT R6, R243, 0x38, R2.reuse, 0xf8, !PT ;  /* 0x00000038f3067812 */ /* 0x100fe400078ef802 */
[----:B------:R-:W-:Y:S02]  /*1120*/  LOP3.LUT R3, R242, 0x38, R2, 0xf8, !PT ;  /* 0x00000038f2037812 */ /* 0x000fe400078ef802 */
[----:B------:R-:W-:Y:S02]  /*1130*/  LOP3.LUT R2, R5, 0xffffe000, RZ, 0xc0, !PT ;  /* 0xffffe00005027812 */ /* 0x000fe400078ec0ff */
[----:B------:R-:W-:Y:S02]  /*1140*/  LOP3.LUT R245, R7, 0xfffffe00, RZ, 0xc0, !PT ;  /* 0xfffffe0007f57812 */ /* 0x000fe400078ec0ff */
[----:B------:R-:W-:-:S02]  /*1150*/  LOP3.LUT R5, R6, R18, RZ, 0x3c, !PT ;  /* 0x0000001206057212 */ /* 0x000fc400078e3cff */
[----:B------:R-:W-:Y:S02]  /*1160*/  LOP3.LUT R244, R9, 0xfffffe00, RZ, 0xc0, !PT ;  /* 0xfffffe0009f47812 */ /* 0x000fe400078ec0ff */
[----:B------:R-:W-:Y:S02]  /*1170*/  LOP3.LUT R3, R3, R17, RZ, 0x3c, !PT ;  /* 0x0000001103037212 */ /* 0x000fe400078e3cff */
[-C--:B------:R-:W-:Y:S02]  /*1180*/  IADD3 R9, R5, R2.reuse, R245 ;  /* 0x0000000205097210 */ /* 0x080fe40007ffe0f5 */
[----:B------:R-:W-:Y:S02]  /*1190*/  IADD3 R7, R3, R2, R244 ;  /* 0x0000000203077210 */ /* 0x000fe40007ffe0f4 */
[----:B------:R-:W-:Y:S02]  /*11a0*/  LOP3.LUT R2, R14, 0x7ffffffc, RZ, 0xc0, !PT ;  /* 0x7ffffffc0e027812 */ /* 0x000fe400078ec0ff */
[----:B------:R-:W-:-:S02]  /*11b0*/  IADD3 R3, R8, R4, R12 ;  /* 0x0000000408037210 */ /* 0x000fc40007ffe00c */
[C---:B------:R-:W-:Y:S01]  /*11c0*/  IADD3 R5, R223.reuse, 0x80, RZ ;  /* 0x00000080df057810 */ /* 0x040fe20007ffe0ff */
[----:B------:R-:W-:Y:S01]  /*11d0*/  IMAD.IADD R2, R16, 0x1, -R2 ;  /* 0x0000000110027824 */ /* 0x000fe200078e0a02 */
[----:B------:R-:W-:Y:S01]  /*11e0*/  LOP3.LUT R4, R8, R4, RZ, 0xfc, !PT ;  /* 0x0000000408047212 */ /* 0x000fe200078efcff */
[----:B------:R-:W-:Y:S01]  /*11f0*/  IMAD.MOV.U32 R8, RZ, RZ, 0x20 ;  /* 0x00000020ff087424 */ /* 0x000fe200078e00ff */
[----:B------:R-:W-:Y:S01]  /*1200*/  IADD3 R224, R223, 0x70, RZ ;  /* 0x00000070dfe07810 */ /* 0x000fe20007ffe0ff */
[----:B------:R-:W-:Y:S01]  /*1210*/  IMAD.SHL.U32 R199, R2, 0x2, RZ ;  /* 0x0000000202c77824 */ /* 0x000fe200078e00ff */
[----:B------:R-:W-:Y:S02]  /*1220*/  @P0 IADD3 R224, R5, 0x10, RZ ;  /* 0x0000001005e00810 */ /* 0x000fe40007ffe0ff */
[----:B------:R-:W-:Y:S02]  /*1230*/  IADD3 R5, R198, 0x20, RZ ;  /* 0x00000020c6057810 */ /* 0x000fe40007ffe0ff */
[----:B------:R-:W-:-:S02]  /*1240*/  SEL R5, R8, 0xffffffe0, !P1 ;  /* 0xffffffe008057807 */ /* 0x000fc40004800000 */
[----:B------:R-:W-:Y:S02]  /*1250*/  SEL R2, R8, 0xffffffe0, !P4 ;  /* 0xffffffe008027807 */ /* 0x000fe40006000000 */
[----:B------:R-:W-:Y:S01]  /*1260*/  LEA R182, R3, 0x10080, 0x1 ;  /* 0x0001008003b67811 */ /* 0x000fe200078e08ff */
[----:B------:R-:W-:Y:S01]  /*1270*/  IMAD.IADD R226, R223, 0x1, R5 ;  /* 0x00000001dfe27824 */ /* 0x000fe200078e0205 */
[----:B------:R-:W-:Y:S01]  /*1280*/  LEA R178, R4, 0x8080, 0x1 ;  /* 0x0000808004b27811 */ /* 0x000fe200078e08ff */
[----:B------:R-:W-:Y:S01]  /*1290*/  IMAD.IADD R225, R5, 0x1, R224 ;  /* 0x0000000105e17824 */ /* 0x000fe200078e02e0 */
[----:B------:R-:W-:Y:S01]  /*12a0*/  LEA R176, R0, 0xc080, 0x1 ;  /* 0x0000c08000b07811 */ /* 0x000fe200078e08ff */
[----:B------:R-:W-:Y:S01]  /*12b0*/  IMAD.IADD R183, R182, 0x1, R2 ;  /* 0x00000001b6b77824 */ /* 0x000fe200078e0202 */
[----:B------:R-:W-:Y:S01]  /*12c0*/  SEL R6, R10, 0xffffffc0, !P2 ;  /* 0xffffffc00a067807 */ /* 0x000fe20005000000 */
[----:B------:R-:W-:Y:S01]  /*12d0*/  IMAD.IADD R179, R2, 0x1, R178 ;  /* 0x0000000102b37824 */ /* 0x000fe200078e02b2 */
[----:B------:R-:W-:-:S02]  /*12e0*/  SEL R0, R10, 0xffffffc0, !P3 ;  /* 0xffffffc00a007807 */ /* 0x000fc40005800000 */
[----:B------:R-:W-:Y:S01]  /*12f0*/  IADD3 R241, R199, 0x8, RZ ;  /* 0x00000008c7f17810 */ /* 0x000fe20007ffe0ff */
[----:B------:R-:W-:Y:S01]  /*1300*/  IMAD.IADD R230, R223, 0x1, R6 ;  /* 0x00000001dfe67824 */ /* 0x000fe200078e0206 */
[C---:B------:R-:W-:Y:S01]  /*1310*/  IADD3 R240, R199.reuse, 0x10, RZ ;  /* 0x00000010c7f07810 */ /* 0x040fe20007ffe0ff */
[C---:B------:R-:W-:Y:S01]  /*1320*/  IMAD.IADD R229, R6.reuse, 0x1, R226 ;  /* 0x0000000106e57824 */ /* 0x040fe200078e02e2 */
[C---:B------:R-:W-:Y:S01]  /*1330*/  IADD3 R239, R199.reuse, 0x18, RZ ;  /* 0x00000018c7ef7810 */ /* 0x040fe20007ffe0ff */
[----:B------:R-:W-:Y:S01]  /*1340*/  IMAD.IADD R228, R6, 0x1, R224 ;  /* 0x0000000106e47824 */ /* 0x000fe200078e02e0 */
[----:B------:R-:W-:Y:S01]  /*1350*/  IADD3 R238, R199, 0x20, RZ ;  /* 0x00000020c7ee7810 */ /* 0x000fe20007ffe0ff */
[----:B------:R-:W-:Y:S01]  /*1360*/  IMAD.IADD R227, R225, 0x1, R6 ;  /* 0x00000001e1e37824 */ /* 0x000fe200078e0206 */
[C---:B------:R-:W-:Y:S01]  /*1370*/  IADD3 R237, R199.reuse, 0x28, RZ ;  /* 0x00000028c7ed7810 */ /* 0x040fe20007ffe0ff */
[----:B------:R-:W-:Y:S01]  /*1380*/  IMAD.IADD R185, R182, 0x1, R0 ;  /* 0x00000001b6b97824 */ /* 0x000fe200078e0200 */
[C---:B------:R-:W-:Y:S01]  /*1390*/  IADD3 R236, R199.reuse, 0x30, RZ ;  /* 0x00000030c7ec7810 */ /* 0x040fe20007ffe0ff */
[C---:B------:R-:W-:Y:S01]  /*13a0*/  IMAD.IADD R181, R0.reuse, 0x1, R178 ;  /* 0x0000000100b57824 */ /* 0x040fe200078e02b2 */
[----:B------:R-:W-:Y:S01]  /*13b0*/  IADD3 R235, R199, 0x38, RZ ;  /* 0x00000038c7eb7810 */ /* 0x000fe20007ffe0ff */
[----:B------:R-:W-:Y:S01]  /*13c0*/  IMAD.IADD R184, R183, 0x1, R0 ;  /* 0x00000001b7b87824 */ /* 0x000fe200078e0200 */
[C---:B------:R-:W-:Y:S01]  /*13d0*/  IADD3 R234, R199.reuse, 0x40, RZ ;  /* 0x00000040c7ea7810 */ /* 0x040fe20007ffe0ff */
[----:B------:R-:W-:Y:S01]  /*13e0*/  IMAD.IADD R180, R0, 0x1, R179 ;  /* 0x0000000100b47824 */ /* 0x000fe200078e02b3 */
[----:B------:R-:W-:-:S02]  /*13f0*/  IADD3 R233, R199, 0x48, RZ ;  /* 0x00000048c7e97810 */ /* 0x000fc40007ffe0ff */
[----:B------:R-:W-:Y:S02]  /*1400*/  SHF.R.S32.HI R8, RZ, 0x1f, R241 ;  /* 0x0000001fff087819 */ /* 0x000fe400000114f1 */
[C---:B------:R-:W-:Y:S02]  /*1410*/  IADD3 R142, R138.reuse, 0x20, RZ ;  /* 0x000000208a8e7810 */ /* 0x040fe40007ffe0ff */
[----:B------:R-:W-:Y:S02]  /*1420*/  IADD3 R141, R138, 0x60, RZ ;  /* 0x000000608a8d7810 */ /* 0x000fe40007ffe0ff */
[C---:B------:R-:W-:Y:S02]  /*1430*/  IADD3 R196, R132.reuse, 0x80, RZ ;  /* 0x0000008084c47810 */ /* 0x040fe40007ffe0ff */
[----:B------:R-:W-:Y:S02]  /*1440*/  IADD3 R197, R132, 0xc0, RZ ;  /* 0x000000c084c57810 */ /* 0x000fe40007ffe0ff */
[----:B------:R-:W-:-:S02]  /*1450*/  IADD3 R231, R199, 0x50, RZ ;  /* 0x00000050c7e77810 */ /* 0x000fc40007ffe0ff */
[----:B-1----:R-:W-:Y:S02]  /*1460*/  SHF.R.S32.HI R11, RZ, 0x1f, R240 ;  /* 0x0000001fff0b7819 */ /* 0x002fe400000114f0 */
[----:B------:R-:W-:Y:S02]  /*1470*/  SHF.R.S32.HI R10, RZ, 0x1f, R239 ;  /* 0x0000001fff0a7819 */ /* 0x000fe400000114ef */
[----:B------:R-:W-:Y:S02]  /*1480*/  SHF.R.S32.HI R8, RZ, 0x1f, R238 ;  /* 0x0000001fff087819 */ /* 0x000fe400000114ee */
[----:B------:R-:W-:Y:S02]  /*1490*/  SHF.R.S32.HI R252, RZ, 0x1f, R237 ;  /* 0x0000001ffffc7819 */ /* 0x000fe400000114ed */
[----:B------:R-:W-:Y:S02]  /*14a0*/  SHF.R.S32.HI R251, RZ, 0x1f, R236 ;  /* 0x0000001ffffb7819 */ /* 0x000fe400000114ec */
[----:B------:R-:W-:-:S02]  /*14b0*/  SHF.R.S32.HI R250, RZ, 0x1f, R235 ;  /* 0x0000001ffffa7819 */ /* 0x000fc400000114eb */
[----:B------:R-:W-:Y:S02]  /*14c0*/  SHF.R.S32.HI R249, RZ, 0x1f, R234 ;  /* 0x0000001ffff97819 */ /* 0x000fe400000114ea */
[----:B------:R-:W-:Y:S02]  /*14d0*/  SHF.R.S32.HI R248, RZ, 0x1f, R233 ;  /* 0x0000001ffff87819 */ /* 0x000fe400000114e9 */
[----:B------:R-:W-:Y:S02]  /*14e0*/  LEA R247, R9, 0x10080, 0x1 ;  /* 0x0001008009f77811 */ /* 0x000fe400078e08ff */
[----:B------:R-:W-:Y:S02]  /*14f0*/  LEA R246, R7, 0x10080, 0x1 ;  /* 0x0001008007f67811 */ /* 0x000fe400078e08ff */
.L_x_288:
[----:B------:R-:W-:-:S04]  /*1500*/  IMAD.MOV.U32 R12, RZ, RZ, 0x4 ;  /* 0x00000004ff0c7424 */ /* 0x000fc800078e00ff */
[----:B------:R-:W-:-:S05]  /*1510*/  IMAD.WIDE R2, R211, R12, c[0x0][0x588] ;  /* 0x00016200d3027625 */ /* 0x000fca00078e020c */
[----:B------:R-:W2:Y:S01]  /*1520*/  LDG.E R206, [R2.64] ;  /* 0x0000000602ce7981 */ /* 0x000ea2000c1e1900 */
[----:B------:R-:W-:Y:S01]  /*1530*/  ISETP.NE.U32.AND P4, PT, RZ, c[0x0][0x360], PT ;  /* 0x0000d800ff007a0c */ /* 0x000fe20003f85070 */
[----:B------:R-:W-:Y:S01]  /*1540*/  CS2R R116, SRZ ;  /* 0x0000000000747805 */ /* 0x000fe2000001ff00 */
[----:B------:R-:W-:Y:S02]  /*1550*/  ISETP.NE.U32.AND P0, PT, RZ, c[0x0][0x370], PT ;  /* 0x0000dc00ff007a0c */ /* 0x000fe40003f05070 */
[----:B------:R-:W-:Y:S02]  /*1560*/  ISETP.NE.AND.EX P4, PT, RZ, c[0x0][0x364], PT, P4 ;  /* 0x0000d900ff007a0c */ /* 0x000fe40003f85340 */
[----:B------:R-:W-:Y:S02]  /*1570*/  ISETP.NE.AND.EX P2, PT, RZ, c[0x0][0x374], PT, P0 ;  /* 0x0000dd00ff007a0c */ /* 0x000fe40003f45300 */
[----:B------:R-:W-:Y:S02]  /*1580*/  ISETP.NE.U32.AND P3, PT, RZ, c[0x0][0x348], PT ;  /* 0x0000d200ff007a0c */ /* 0x000fe40003f65070 */
[----:B------:R-:W-:-:S02]  /*1590*/  ISETP.NE.U32.AND P5, PT, RZ, c[0x0][0x358], PT ;  /* 0x0000d600ff007a0c */ /* 0x000fc40003fa5070 */
[----:B------:R-:W-:Y:S02]  /*15a0*/  ISETP.NE.AND.EX P3, PT, RZ, c[0x0][0x34c], PT, P3 ;  /* 0x0000d300ff007a0c */ /* 0x000fe40003f65330 */
[----:B------:R-:W-:Y:S01]  /*15b0*/  ISETP.NE.AND.EX P5, PT, RZ, c[0x0][0x35c], PT, P5 ;  /* 0x0000d700ff007a0c */ /* 0x000fe20003fa5350 */
[----:B------:R-:W-:Y:S02]  /*15c0*/  IMAD.MOV.U32 R118, RZ, RZ, RZ ;  /* 0x000000ffff767224 */ /* 0x000fe400078e00ff */
[----:B------:R-:W-:Y:S01]  /*15d0*/  IMAD.MOV.U32 R11, RZ, RZ, RZ ;  /* 0x000000ffff0b7224 */ /* 0x000fe200078e00ff */
[----:B--2---:R-:W-:Y:S02]  /*15e0*/  SHF.R.S32.HI R221, RZ, 0x1f, R206 ;  /* 0x0000001fffdd7819 */ /* 0x004fe400000114ce */
[C---:B------:R-:W-:Y:S02]  /*15f0*/  @P4 LEA R2, P0, R206.reuse, c[0x0][0x360], 0x2 ;  /* 0x0000d800ce024a11 */ /* 0x040fe400078010ff */
[----:B------:R-:W-:-:S02]  /*1600*/  @P2 LEA R4, P1, R206, c[0x0][0x370], 0x2 ;  /* 0x0000dc00ce042a11 */ /* 0x000fc400078210ff */
[C-C-:B------:R-:W-:Y:S02]  /*1610*/  @P4 LEA.HI.X R3, R206.reuse, c[0x0][0x364], R221.reuse, 0x2, P0 ;  /* 0x0000d900ce034a11 */ /* 0x140fe400000f14dd */
[----:B------:R-:W-:Y:S02]  /*1620*/  ISETP.NE.U32.AND P0, PT, RZ, c[0x0][0x350], PT ;  /* 0x0000d400ff007a0c */ /* 0x000fe40003f05070 */
[----:B------:R-:W-:Y:S01]  /*1630*/  @P2 LEA.HI.X R5, R206, c[0x0][0x374], R221, 0x2, P1 ;  /* 0x0000dd00ce052a11 */ /* 0x000fe200008f14dd */
[----:B------:R1:W5:Y:S01]  /*1640*/  @P4 LDG.E R122, [R2.64] ;  /* 0x00000006027a4981 */ /* 0x000362000c1e1900 */
[----:B------:R-:W-:-:S03]  /*1650*/  ISETP.NE.AND.EX P6, PT, RZ, c[0x0][0x354], PT, P0 ;  /* 0x0000d500ff007a0c */ /* 0x000fc60003fc5300 */
[----:B------:R2:W5:Y:S01]  /*1660*/  @P2 LDG.E R117, [R4.64] ;  /* 0x0000000604752981 */ /* 0x000562000c1e1900 */
[----:B------:R-:W-:-:S04]  /*1670*/  LEA R6, P2, R206, c[0x0][0x348], 0x2 ;  /* 0x0000d200ce067a11 */ /* 0x000fc800078410ff */
[----:B------:R-:W-:-:S05]  /*1680*/  LEA.HI.X R7, R206, c[0x0][0x34c], R221, 0x2, P2 ;  /* 0x0000d300ce077a11 */ /* 0x000fca00010f14dd */
[----:B------:R3:W5:Y:S01]  /*1690*/  @P3 LDG.E R118, [R6.64] ;  /* 0x0000000606763981 */ /* 0x000762000c1e1900 */
[C---:B-1----:R-:W-:Y:S02]  /*16a0*/  LEA R2, P0, R206.reuse, c[0x0][0x358], 0x2 ;  /* 0x0000d600ce027a11 */ /* 0x042fe400078010ff */
[C---:B--2---:R-:W-:Y:S02]  /*16b0*/  LEA R4, P1, R206.reuse, c[0x0][0x350], 0x2 ;  /* 0x0000d400ce047a11 */ /* 0x044fe400078210ff */
[C-C-:B------:R-:W-:Y:S02]  /*16c0*/  LEA.HI.X R3, R206.reuse, c[0x0][0x35c], R221.reuse, 0x2, P0 ;  /* 0x0000d700ce037a11 */ /* 0x140fe400000f14dd */
[----:B------:R-:W-:-:S03]  /*16d0*/  LEA.HI.X R5, R206, c[0x0][0x354], R221, 0x2, P1 ;  /* 0x0000d500ce057a11 */ /* 0x000fc600008f14dd */
[----:B------:R3:W5:Y:S04]  /*16e0*/  @P5 LDG.E R11, [R2.64] ;  /* 0x00000006020b5981 */ /* 0x000768000c1e1900 */
[----:B------:R3:W5:Y:S01]  /*16f0*/  @P6 LDG.E R116, [R4.64] ;  /* 0x0000000604746981 */ /* 0x000762000c1e1900 */
[----:B------:R-:W-:Y:S01]  /*1700*/  YIELD ;  /* 0x0000000000007946 */ /* 0x000fe20003800000 */
[----:B------:R-:W-:Y:S02]  /*1710*/  P2R R14, PR, RZ, 0x40 ;  /* 0x00000040ff0e7803 */ /* 0x000fe40000000000 */
[----:B------:R-:W-:Y:S01]  /*1720*/  LOP3.LUT R217, R210, 0xffff, RZ, 0xc0, !PT ;  /* 0x0000ffffd2d97812 */ /* 0x000fe200078ec0ff */
[----:B------:R-:W-:Y:S05]  /*1730*/  @P4 BRA `(.L_x_134) ;  /* 0x0000005000004947 */ /* 0x000fea0003800000 */
[----:B-----5:R-:W-:Y:S01]  /*1740*/  MOV R122, c[0x0][0x168] ;  /* 0x00005a00007a7a02 */ /* 0x020fe20000000f00 */
[----:B------:R-:W-:Y:S05]  /*1750*/  @!P3 BRA `(.L_x_134) ;  /* 0x000000300000b947 */ /* 0x000fea0003800000 */
[----:B------:R-:W2:Y:S04]  /*1760*/  LDG.E R8, [R6.64] ;  /* 0x0000000606087981 */ /* 0x000ea8000c1e1900 */
[----:B------:R-:W2:Y:S02]  /*1770*/  LDG.E R0, [R6.64+0x4] ;  /* 0x0000040606007981 */ /* 0x000ea4000c1e1900 */
[----:B--2---:R-:W-:-:S02]  /*1780*/  IADD3 R122, -R8, R0, RZ ;  /* 0x00000000087a7210 */ /* 0x004fc40007ffe1ff */
.L_x_134:
[----:B------:R-:W-:-:S04]  /*1790*/  ISETP.NE.U32.AND P0, PT, RZ, c[0x0][0x368], PT ;  /* 0x0000da00ff007a0c */ /* 0x000fc80003f05070 */
[----:B------:R-:W-:-:S13]  /*17a0*/  ISETP.NE.AND.EX P0, PT, RZ, c[0x0][0x36c], PT, P0 ;  /* 0x0000db00ff007a0c */ /* 0x000fda0003f05300 */
[----:B------:R-:W-:Y:S05]  /*17b0*/  @!P0 BRA `(.L_x_135) ;  /* 0x0000004000008947 */ /* 0x000fea0003800000 */
[----:B---3--:R-:W-:-:S04]  /*17c0*/  LEA R4, P0, R206, c[0x0][0x368], 0x2 ;  /* 0x0000da00ce047a11 */ /* 0x008fc800078010ff */
[----:B------:R-:W-:-:S05]  /*17d0*/  LEA.HI.X R5, R206, c[0x0][0x36c], R221, 0x2, P0 ;  /* 0x0000db00ce057a11 */ /* 0x000fca00000f14dd */
[----:B------:R1:W5:Y:S01]  /*17e0*/  LDG.E R9, [R4.64] ;  /* 0x0000000604097981 */ /* 0x000362000c1e1900 */
[----:B------:R-:W-:Y:S05]  /*17f0*/  BRA `(.L_x_136) ;  /* 0x0000005000007947 */ /* 0x000fea0003800000 */
.L_x_135:
[----:B------:R-:W-:Y:S01]  /*1800*/  MOV R9, c[0x0][0x1d0] ;  /* 0x0000740000097a02 */ /* 0x000fe20000000f00 */
[----:B------:R-:W-:Y:S05]  /*1810*/  @!P6 BRA `(.L_x_136) ;  /* 0x000000300000e947 */ /* 0x000fea0003800000 */
[----:B---3--:R-:W2:Y:S04]  /*1820*/  LDG.E R6, [R4.64] ;  /* 0x0000000604067981 */ /* 0x008ea8000c1e1900 */
[----:B------:R-:W2:Y:S02]  /*1830*/  LDG.E R0, [R4.64+0x4] ;  /* 0x0000040604007981 */ /* 0x000ea4000c1e1900 */
[----:B--2---:R-:W-:Y:S02]  /*1840*/  IADD3 R9, -R6, R0, RZ ;  /* 0x0000000006097210 */ /* 0x004fe40007ffe1ff */
.L_x_136:
[----:B-1-3--:R1:W2:Y:S04]  /*1850*/  @P5 LDG.E R5, [R2.64] ;  /* 0x0000000602055981 */ /* 0x00a2a8000c1e1900 */
[----:B------:R1:W2:Y:S01]  /*1860*/  @P5 LDG.E R4, [R2.64+0x4] ;  /* 0x0000040602045981 */ /* 0x0002a2000c1e1900 */
[----:B------:R-:W-:Y:S01]  /*1870*/  ISETP.NE.U32.AND P0, PT, RZ, c[0x0][0x378], PT ;  /* 0x0000de00ff007a0c */ /* 0x000fe20003f05070 */
[----:B-----5:R-:W-:-:S03]  /*1880*/  IMAD.MOV.U32 R112, RZ, RZ, R9 ;  /* 0x000000ffff707224 */ /* 0x020fc600078e0009 */
[----:B------:R-:W-:Y:S01]  /*1890*/  ISETP.NE.AND.EX P1, PT, RZ, c[0x0][0x37c], PT, P0 ;  /* 0x0000df00ff007a0c */ /* 0x000fe20003f25300 */
[----:B------:R-:W-:Y:S01]  /*18a0*/  IMAD.MOV.U32 R66, RZ, RZ, c[0x0][0x228] ;  /* 0x00008a00ff427624 */ /* 0x000fe200078e00ff */
[----:B------:R-:W-:-:S04]  /*18b0*/  LOP3.LUT R0, R210, 0xff000000, RZ, 0xc0, !PT ;  /* 0xff000000d2007812 */ /* 0x000fc800078ec0ff */
[----:B------:R-:W-:-:S07]  /*18c0*/  SHF.R.U32.HI R0, RZ, 0x8, R0 ;  /* 0x00000008ff007819 */ /* 0x000fce0000011600 */
[----:B-1----:R-:W-:-:S04]  /*18d0*/  @P1 LEA R2, P0, R206, c[0x0][0x378], 0x2 ;  /* 0x0000de00ce021a11 */ /* 0x002fc800078010ff */
[----:B------:R-:W-:-:S05]  /*18e0*/  @P1 LEA.HI.X R3, R206, c[0x0][0x37c], R221, 0x2, P0 ;  /* 0x0000df00ce031a11 */ /* 0x000fca00000f14dd */
[----:B------:R1:W5:Y:S01]  /*18f0*/  @P1 LDG.E R112, [R2.64] ;  /* 0x0000000602701981 */ /* 0x000362000c1e1900 */
[----:B------:R-:W-:Y:S01]  /*1900*/  BSSY B0, `(.L_x_137) ;  /* 0x000002e000007945 */ /* 0x000fe20003800000 */
[----:B-1----:R-:W-:-:S04]  /*1910*/  LOP3.LUT R2, R210, 0xff0000, RZ, 0xc0, !PT ;  /* 0x00ff0000d2027812 */ /* 0x002fc800078ec0ff */
[----:B------:R-:W-:-:S04]  /*1920*/  LEA.HI R3, R2, R0, RZ, 0x10 ;  /* 0x0000000002037211 */ /* 0x000fc800078f80ff */
[----:B------:R-:W-:Y:S02]  /*1930*/  SHF.R.U32.HI R222, RZ, 0x10, R3 ;  /* 0x00000010ffde7819 */ /* 0x000fe40000011603 */
[----:B------:R-:W-:Y:S02]  /*1940*/  LOP3.LUT R232, R3, 0xff, RZ, 0xc0, !PT ;  /* 0x000000ff03e87812 */ /* 0x000fe400078ec0ff */
[----:B------:R-:W-:-:S04]  /*1950*/  ISETP.NE.AND P1, PT, R222, RZ, PT ;  /* 0x000000ffde00720c */ /* 0x000fc80003f25270 */
[----:B------:R-:W-:Y:S01]  /*1960*/  SEL R111, R222, c[0x0][0x338], P1 ;  /* 0x0000ce00de6f7a07 */ /* 0x000fe20000800000 */
[----:B--2---:R-:W-:Y:S02]  /*1970*/  @P5 IMAD.IADD R66, R4, 0x1, -R5 ;  /* 0x0000000104425824 */ /* 0x004fe400078e0a05 */
[----:B------:R-:W-:-:S04]  /*1980*/  IMAD.IADD R5, R9, 0x1, -R117 ;  /* 0x0000000109057824 */ /* 0x000fc800078e0a75 */
[----:B------:R-:W-:-:S05]  /*1990*/  IMAD.IADD R131, R5, 0x1, R66 ;  /* 0x0000000105837824 */ /* 0x000fca00078e0242 */
[C---:B------:R-:W-:Y:S02]  /*19a0*/  ISETP.GE.AND P0, PT, R131.reuse, 0x1, PT ;  /* 0x000000018300780c */ /* 0x040fe40003f06270 */
[----:B------:R-:W-:-:S04]  /*19b0*/  IADD3 R0, R131, 0x1f, RZ ;  /* 0x0000001f83007810 */ /* 0x000fc80007ffe0ff */
[----:B------:R-:W-:-:S04]  /*19c0*/  SHF.R.S32.HI R2, RZ, 0x1f, R0 ;  /* 0x0000001fff027819 */ /* 0x000fc80000011400 */
[----:B------:R-:W-:Y:S01]  /*19d0*/  LEA.HI R2, R2, R0, RZ, 0x5 ;  /* 0x0000000002027211 */ /* 0x000fe200078f28ff */
[----:B------:R-:W-:-:S03]  /*19e0*/  IMAD.MOV.U32 R0, RZ, RZ, RZ ;  /* 0x000000ffff007224 */ /* 0x000fc600078e00ff */
[----:B------:R-:W-:Y:S01]  /*19f0*/  SHF.R.S32.HI R115, RZ, 0x5, R2 ;  /* 0x00000005ff737819 */ /* 0x000fe20000011402 */
[----:B------:R-:W-:Y:S05]  /*1a00*/  @!P0 BRA `(.L_x_138) ;  /* 0x000001d000008947 */ /* 0x000fea0003800000 */
[----:B------:R-:W-:Y:S02]  /*1a10*/  IABS R0, R111 ;  /* 0x0000006f00007213 */ /* 0x000fe40000000000 */
[----:B------:R-:W-:-:S03]  /*1a20*/  IADD3 R6, R115, -0x1, R111 ;  /* 0xffffffff73067810 */ /* 0x000fc60007ffe06f */
[----:B------:R-:W-:Y:S01]  /*1a30*/  IMAD.MOV.U32 R4, RZ, RZ, R0 ;  /* 0x000000ffff047224 */ /* 0x000fe200078e0000 */
[----:B------:R-:W-:-:S03]  /*1a40*/  IABS R10, R6 ;  /* 0x00000006000a7213 */ /* 0x000fc60000000000 */
[----:B------:R-:W1:Y:S08]  /*1a50*/  I2F.RP R2, R4 ;  /* 0x0000000400027306 */ /* 0x000e700000209400 */
[----:B-1----:R-:W1:Y:S02]  /*1a60*/  MUFU.RCP R2, R2 ;  /* 0x0000000200027308 */ /* 0x002e640000001000 */
[----:B-1----:R-:W-:-:S06]  /*1a70*/  IADD3 R2, R2, 0xffffffe, RZ ;  /* 0x0ffffffe02027810 */ /* 0x002fcc0007ffe0ff */
[----:B------:R-:W1:Y:S02]  /*1a80*/  F2I.FTZ.U32.TRUNC.NTZ R3, R2 ;  /* 0x0000000200037305 */ /* 0x000e64000021f000 */
[----:B-1----:R-:W-:-:S04]  /*1a90*/  IMAD.MOV R0, RZ, RZ, -R3 ;  /* 0x000000ffff007224 */ /* 0x002fc800078e0a03 */
[----:B------:R-:W-:Y:S01]  /*1aa0*/  IMAD.MOV.U32 R2, RZ, RZ, R0 ;  /* 0x000000ffff027224 */ /* 0x000fe200078e0000 */
[----:B------:R-:W-:-:S03]  /*1ab0*/  IABS R0, R111 ;  /* 0x0000006f00007213 */ /* 0x000fc60000000000 */
[----:B------:R-:W-:Y:S02]  /*1ac0*/  IMAD R7, R2, R4, RZ ;  /* 0x0000000402077224 */ /* 0x000fe400078e02ff */
[----:B------:R-:W-:Y:S02]  /*1ad0*/  IMAD.MOV.U32 R2, RZ, RZ, RZ ;  /* 0x000000ffff027224 */ /* 0x000fe400078e00ff */
        /* <DEDUP_REMOVED lines=16> */
.L_x_138:
[----:B------:R-:W-:Y:S05]  /*1be0*/  BSYNC B0 ;  /* 0x0000000000007941 */ /* 0x000fea0003800000 */
.L_x_137:
[----:B------:R-:W-:Y:S01]  /*1bf0*/  IMAD R2, R232, R0, RZ ;  /* 0x00000000e8027224 */ /* 0x000fe200078e02ff */
[----:B------:R-:W1:Y:S01]  /*1c00*/  S2R R6, SR_TID.X ;  /* 0x0000000000067919 */ /* 0x000e620000002100 */
[----:B------:R-:W-:Y:S02]  /*1c10*/  IMAD.SHL.U32 R4, R198, 0x40, RZ ;  /* 0x00000040c6047824 */ /* 0x000fe400078e00ff */
[C---:B------:R-:W-:Y:S02]  /*1c20*/  IMAD.IADD R0, R2.reuse, 0x1, R0 ;  /* 0x0000000102007824 */ /* 0x040fe400078e0200 */
[----:B------:R-:W-:Y:S01]  /*1c30*/  IMAD R2, R2, 0x20, -R5 ;  /* 0x0000002002027824 */ /* 0x000fe200078e0a05 */
[----:B------:R-:W-:Y:S02]  /*1c40*/  LOP3.LUT R113, R4, 0x1c0, RZ, 0xc0, !PT ;  /* 0x000001c004717812 */ /* 0x000fe400078ec0ff */
[----:B------:R-:W-:-:S02]  /*1c50*/  IMNMX R0, R115, R0, PT ;  /* 0x0000000073007217 */ /* 0x000fc40003800200 */
[----:B------:R-:W-:Y:S02]  /*1c60*/  IMNMX R2, RZ, R2, !PT ;  /* 0x00000002ff027217 */ /* 0x000fe40007800200 */
[----:B------:R-:W-:Y:S01]  /*1c70*/  SHF.R.U32.HI R135, RZ, 0x3, R113 ;  /* 0x00000003ff877819 */ /* 0x000fe20000011671 */
[----:B------:R-:W-:Y:S01]  /*1c80*/  IMAD R0, R0, 0x20, -R5 ;  /* 0x0000002000007824 */ /* 0x000fe200078e0a05 */
[----:B------:R-:W-:-:S04]  /*1c90*/  SHF.R.U32.HI R107, RZ, 0x5, R2 ;  /* 0x00000005ff6b7819 */ /* 0x000fc80000011602 */
[----:B------:R-:W-:-:S04]  /*1ca0*/  IMNMX R0, R0, R66, PT ;  /* 0x0000004200007217 */ /* 0x000fc80003800200 */
[----:B------:R-:W-:Y:S02]  /*1cb0*/  ISETP.GT.AND P0, PT, R0, R2, PT ;  /* 0x000000020000720c */ /* 0x000fe40003f04270 */
[----:B-1----:R-:W-:Y:S02]  /*1cc0*/  SHF.R.S32.HI R5, RZ, 0x1f, R6 ;  /* 0x0000001fff057819 */ /* 0x002fe40000011406 */
[----:B------:R-:W-:Y:S02]  /*1cd0*/  LOP3.LUT R2, R113, 0x38, R132, 0xf8, !PT ;  /* 0x0000003871027812 */ /* 0x000fe400078ef884 */
[----:B------:R-:W-:Y:S02]  /*1ce0*/  LEA.HI R5, R5, R6, RZ, 0x6 ;  /* 0x0000000605057211 */ /* 0x000fe400078f30ff */
[----:B------:R-:W-:-:S05]  /*1cf0*/  LOP3.LUT R130, R2, R135, RZ, 0x3c, !PT ;  /* 0x0000008702827212 */ /* 0x000fca00078e3cff */
[----:B------:R-:W-:-:S04]  /*1d00*/  @P0 IADD3 R0, R0, 0x1f, RZ ;  /* 0x0000001f00000810 */ /* 0x000fc80007ffe0ff */
[----:B------:R-:W-:-:S04]  /*1d10*/  @P0 SHF.R.S32.HI R3, RZ, 0x1f, R0 ;  /* 0x0000001fff030819 */ /* 0x000fc80000011400 */
[----:B------:R-:W-:Y:S01]  /*1d20*/  @P0 LEA.HI R4, R3, R0, RZ, 0x5 ;  /* 0x0000000003040211 */ /* 0x000fe200078f28ff */
[----:B------:R-:W-:Y:S02]  /*1d30*/  IMAD.MOV.U32 R0, RZ, RZ, R107 ;  /* 0x000000ffff007224 */ /* 0x000fe400078e006b */
[----:B------:R-:W-:Y:S01]  /*1d40*/  IMAD.SHL.U32 R3, R5, 0x8, RZ ;  /* 0x0000000805037824 */ /* 0x000fe200078e00ff */
[----:B------:R-:W-:-:S04]  /*1d50*/  @P0 SHF.R.S32.HI R0, RZ, 0x5, R4 ;  /* 0x00000005ff000819 */ /* 0x000fc80000011404 */
[----:B------:R-:W-:Y:S02]  /*1d60*/  ISETP.GT.AND P0, PT, R0, R107, PT ;  /* 0x0000006b0000720c */ /* 0x000fe40003f04270 */
[----:B------:R-:W-:-:S05]  /*1d70*/  LOP3.LUT R114, R3, 0xfffffe00, RZ, 0xc0, !PT ;  /* 0xfffffe0003727812 */ /* 0x000fca00078ec0ff */
[----:B------:R-:W-:-:S04]  /*1d80*/  IMAD.IADD R2, R114, 0x1, R130 ;  /* 0x0000000172027824 */ /* 0x000fc800078e0282 */
[----:B------:R-:W-:Y:S02]  /*1d90*/  IMAD.SHL.U32 R188, R2, 0x2, RZ ;  /* 0x0000000202bc7824 */ /* 0x000fe400078e00ff */
[----:B------:R-:W-:Y:S05]  /*1da0*/  @!P0 BRA `(.L_x_139) ;  /* 0x0000384000008947 */ /* 0x000fea0003800000 */
[----:B------:R-:W-:-:S04]  /*1db0*/  ISETP.NE.U32.AND P0, PT, RZ, c[0x0][0x340], PT ;  /* 0x0000d000ff007a0c */ /* 0x000fc80003f05070 */
[----:B------:R-:W-:-:S13]  /*1dc0*/  ISETP.NE.AND.EX P2, PT, RZ, c[0x0][0x344], PT, P0 ;  /* 0x0000d100ff007a0c */ /* 0x000fda0003f45300 */
[----:B------:R-:W-:-:S05]  /*1dd0*/  @P2 IMAD.WIDE R2, R206, R12, c[0x0][0x340] ;  /* 0x0000d000ce022625 */ /* 0x000fca00078e020c */
[----:B------:R1:W2:Y:S01]  /*1de0*/  @P2 LDG.E R8, [R2.64] ;  /* 0x0000000602082981 */ /* 0x0002a2000c1e1900 */
[--C-:B------:R-:W-:Y:S01]  /*1df0*/  SHF.R.S32.HI R13, RZ, 0x1f, R198.reuse ;  /* 0x0000001fff0d7819 */ /* 0x100fe200000114c6 */
[----:B------:R-:W-:Y:S01]  /*1e00*/  IMAD.IADD R104, R66, 0x1, -R198 ;  /* 0x0000000142687824 */ /* 0x000fe200078e0ac6 */
[C---:B------:R-:W-:Y:S01]  /*1e10*/  IADD3 R105, P0, R198.reuse, R11, RZ ;  /* 0x0000000bc6697210 */ /* 0x040fe20007f1e0ff */
[----:B------:R-:W-:Y:S01]  /*1e20*/  IMAD.MOV.U32 R127, RZ, RZ, c[0x0][0x238] ;  /* 0x00008e00ff7f7624 */ /* 0x000fe200078e00ff */
[----:B------:R-:W-:Y:S01]  /*1e30*/  SHF.R.S32.HI R133, RZ, 0x1f, R132 ;  /* 0x0000001fff857819 */ /* 0x000fe20000011484 */
[----:B------:R-:W-:Y:S01]  /*1e40*/  IMAD.WIDE.U32 R128, R198, c[0x0][0x1e0], RZ ;  /* 0x00007800c6807a25 */ /* 0x000fe200078e00ff */
[----:B------:R-:W-:Y:S02]  /*1e50*/  LEA.HI.X.SX32 R108, R11, R13, 0x1, P0 ;  /* 0x0000000d0b6c7211 */ /* 0x000fe400000f0eff */
[----:B------:R-:W-:Y:S02]  /*1e60*/  IADD3 R48, R0, -0x1, RZ ;  /* 0xffffffff00307810 */ /* 0x000fe40007ffe0ff */
[----:B------:R-:W-:Y:S01]  /*1e70*/  SEL R10, R221, RZ, !P5 ;  /* 0x000000ffdd0a7207 */ /* 0x000fe20006800000 */
[----:B------:R-:W-:Y:S01]  /*1e80*/  IMAD R4, R108, c[0x0][0x238], RZ ;  /* 0x00008e006c047a24 */ /* 0x000fe200078e02ff */
[----:B------:R-:W-:Y:S01]  /*1e90*/  SEL R12, R206, RZ, !P5 ;  /* 0x000000ffce0c7207 */ /* 0x000fe20006800000 */
[----:B------:R-:W-:Y:S01]  /*1ea0*/  IMAD R0, R48, -0x20, R104 ;  /* 0xffffffe030007824 */ /* 0x000fe200078e0268 */
[----:B------:R-:W-:Y:S01]  /*1eb0*/  MOV R121, 0x5 ;  /* 0x0000000500797802 */ /* 0x000fe20000000f00 */
[----:B------:R-:W-:Y:S01]  /*1ec0*/  IMAD R4, R105, c[0x0][0x23c], R4 ;  /* 0x00008f0069047a24 */ /* 0x000fe200078e0204 */
[----:B------:R-:W-:-:S02]  /*1ed0*/  ISETP.GE.AND P6, PT, R132, c[0x0][0x1d4], PT ;  /* 0x0000750084007a0c */ /* 0x000fc40003fc6270 */
[----:B------:R-:W-:Y:S01]  /*1ee0*/  ISETP.GT.AND P0, PT, R0, RZ, PT ;  /* 0x000000ff0000720c */ /* 0x000fe20003f04270 */
[----:B------:R-:W-:Y:S01]  /*1ef0*/  IMAD R0, R10, c[0x0][0x248], RZ ;  /* 0x000092000a007a24 */ /* 0x000fe200078e02ff */
[C---:B------:R-:W-:Y:S02]  /*1f00*/  SHF.L.U64.HI R123, R127.reuse, R121, c[0x0][0x23c] ;  /* 0x00008f007f7b7619 */ /* 0x040fe40000010279 */
[----:B------:R-:W-:Y:S01]  /*1f10*/  SHF.L.U32 R127, R127, 0x5, RZ ;  /* 0x000000057f7f7819 */ /* 0x000fe200000006ff */
[----:B-1----:R-:W-:Y:S01]  /*1f20*/  IMAD.WIDE.U32 R2, R105, c[0x0][0x238], R132 ;  /* 0x00008e0069027a25 */ /* 0x002fe200078e0084 */
[----:B------:R-:W-:Y:S02]  /*1f30*/  ISETP.GE.AND P5, PT, R134, c[0x0][0x1d4], PT ;  /* 0x0000750086007a0c */ /* 0x000fe40003fa6270 */
[----:B------:R-:W-:Y:S02]  /*1f40*/  ISETP.GE.AND P4, PT, R196, c[0x0][0x1d4], PT ;  /* 0x00007500c4007a0c */ /* 0x000fe40003f86270 */
[----:B------:R-:W-:Y:S01]  /*1f50*/  IADD3 R3, R3, R4, RZ ;  /* 0x0000000403037210 */ /* 0x000fe20007ffe0ff */
[----:B------:R-:W-:Y:S01]  /*1f60*/  IMAD R4, R12, c[0x0][0x24c], R0 ;  /* 0x000093000c047a24 */ /* 0x000fe200078e0200 */
[----:B------:R-:W-:Y:S01]  /*1f70*/  ISETP.GE.AND P3, PT, R197, c[0x0][0x1d4], PT ;  /* 0x00007500c5007a0c */ /* 0x000fe20003f66270 */
[----:B------:R-:W-:Y:S01]  /*1f80*/  IMAD.IADD R0, R9, 0x1, R116 ;  /* 0x0000000109007824 */ /* 0x000fe200078e0274 */
[----:B------:R-:W-:Y:S01]  /*1f90*/  MOV R136, c[0x0][0x27c] ;  /* 0x00009f0000887a02 */ /* 0x000fe20000000f00 */
[----:B------:R-:W-:Y:S01]  /*1fa0*/  IMAD.WIDE.U32 R2, R217, c[0x0][0x240], R2 ;  /* 0x00009000d9027a25 */ /* 0x000fe200078e0002 */
[----:B------:R-:W-:-:S02]  /*1fb0*/  SHF.R.S32.HI R139, RZ, 0x1f, R138 ;  /* 0x0000001fff8b7819 */ /* 0x000fc4000001148a */
[----:B------:R-:W-:Y:S01]  /*1fc0*/  SHF.R.S32.HI R11, RZ, 0x1f, R0 ;  /* 0x0000001fff0b7819 */ /* 0x000fe20000011400 */
[----:B------:R-:W-:Y:S01]  /*1fd0*/  IMAD R3, R217, c[0x0][0x244], R3 ;  /* 0x00009100d9037a24 */ /* 0x000fe200078e0203 */
[----:B-----5:R-:W-:Y:S01]  /*1fe0*/  SHF.R.S32.HI R20, RZ, 0x1f, R112 ;  /* 0x0000001fff147819 */ /* 0x020fe20000011470 */
[----:B------:R-:W-:-:S04]  /*1ff0*/  IMAD.WIDE.U32 R6, R0, c[0x0][0x1e0], RZ ;  /* 0x0000780000067a25 */ /* 0x000fc800078e00ff */
[----:B------:R-:W-:Y:S01]  /*2000*/  IMAD.WIDE.U32 R80, R12, c[0x0][0x248], R2 ;  /* 0x000092000c507a25 */ /* 0x000fe200078e0002 */
[----:B------:R-:W-:-:S03]  /*2010*/  @P0 SHF.R.S32.HI R3, RZ, 0x1f, R48 ;  /* 0x0000001fff030819 */ /* 0x000fc60000011430 */
[----:B------:R-:W-:Y:S01]  /*2020*/  @P0 IMAD R2, R123, R48, RZ ;  /* 0x000000307b020224 */ /* 0x000fe200078e02ff */
[----:B------:R-:W-:Y:S01]  /*2030*/  @P0 MOV R70, R80 ;  /* 0x0000005000460202 */ /* 0x000fe20000000f00 */
[----:B------:R-:W-:Y:S02]  /*2040*/  IMAD.IADD R71, R81, 0x1, R4 ;  /* 0x0000000151477824 */ /* 0x000fe400078e0204 */
[-C--:B------:R-:W-:Y:S02]  /*2050*/  @P0 IMAD R2, R3, R127.reuse, R2 ;  /* 0x0000007f03020224 */ /* 0x080fe400078e0202 */
[----:B------:R-:W-:-:S04]  /*2060*/  @P0 IMAD.WIDE.U32 R4, R48, R127, R70 ;  /* 0x0000007f30040225 */ /* 0x000fc800078e0046 */
[----:B------:R-:W-:Y:S01]  /*2070*/  @P0 IMAD.IADD R3, R5, 0x1, R2 ;  /* 0x0000000105030824 */ /* 0x000fe200078e0202 */
[----:B------:R-:W-:Y:S01]  /*2080*/  @P0 LEA R2, P1, R4, c[0x0][0x220], 0x1 ;  /* 0x0000880004020a11 */ /* 0x000fe200078208ff */
[----:B------:R-:W-:-:S03]  /*2090*/  IMAD R9, R11, c[0x0][0x1e0], RZ ;  /* 0x000078000b097a24 */ /* 0x000fc600078e02ff */
[----:B------:R-:W-:Y:S01]  /*20a0*/  @P0 LEA.HI.X R3, R4, c[0x0][0x224], R3, 0x1, P1 ;  /* 0x0000890004030a11 */ /* 0x000fe200008f0c03 */
[----:B------:R-:W-:Y:S01]  /*20b0*/  IMAD R5, R0, c[0x0][0x1e4], R9 ;  /* 0x0000790000057a24 */ /* 0x000fe200078e0209 */
[----:B------:R-:W-:Y:S01]  /*20c0*/  ISETP.GE.AND P1, PT, R132, c[0x0][0x27c], PT ;  /* 0x00009f0084007a0c */ /* 0x000fe20003f26270 */
[----:B------:R-:W-:Y:S02]  /*20d0*/  IMAD.MOV.U32 R4, RZ, RZ, R6 ;  /* 0x000000ffff047224 */ /* 0x000fe400078e0006 */
[----:B------:R-:W-:Y:S01]  /*20e0*/  @!PT LDS RZ, [RZ] ;  /* 0x00000000fffff984 */ /* 0x000fe20000000800 */
[----:B------:R-:W-:Y:S01]  /*20f0*/  @!PT LDS RZ, [RZ] ;  /* 0x00000000fffff984 */ /* 0x000fe20000000800 */
[----:B------:R-:W-:Y:S01]  /*2100*/  @!PT LDS RZ, [RZ] ;  /* 0x00000000fffff984 */ /* 0x000fe20000000800 */
[----:B------:R1:W-:Y:S01]  /*2110*/  @P0 LDGSTS.E.BYPASS.LTC128B.128 [R188+0xc080], [R2.64], !P6 ;  /* 0x0c08000002bc0fae */ /* 0x0003e2000f101d46 */
[----:B------:R-:W-:-:S03]  /*2120*/  IADD3 R5, R7, R5, RZ ;  /* 0x0000000507057210 */ /* 0x000fc60007ffe0ff */
[----:B------:R1:W-:Y:S02]  /*2130*/  @P0 LDGSTS.E.BYPASS.LTC128B.128 [R188+0xd080], [R2.64+0x80], !P5 ;  /* 0x0d08008002bc0fae */ /* 0x0003e4000e901d46 */
[C---:B------:R-:W-:Y:S02]  /*2140*/  IMAD.WIDE.U32 R4, R217.reuse, c[0x0][0x1e8], R4 ;  /* 0x00007a00d9047a25 */ /* 0x040fe400078e0004 */
[----:B------:R1:W-:Y:S02]  /*2150*/  @P0 LDGSTS.E.BYPASS.LTC128B.128 [R188+0xe080], [R2.64+0x100], !P4 ;  /* 0x0e08010002bc0fae */ /* 0x0003e4000e101d46 */
[----:B------:R-:W-:Y:S02]  /*2160*/  IMAD R5, R217, c[0x0][0x1ec], R5 ;  /* 0x00007b00d9057a24 */ /* 0x000fe400078e0205 */
[----:B------:R1:W-:Y:S01]  /*2170*/  @P0 LDGSTS.E.BYPASS.LTC128B.128 [R188+0xf080], [R2.64+0x180], !P3 ;  /* 0x0f08018002bc0fae */ /* 0x0003e2000d901d46 */
[----:B------:R-:W-:-:S03]  /*2180*/  ISETP.NE.AND P0, PT, R14, RZ, PT ;  /* 0x000000ff0e00720c */ /* 0x000fc60003f05270 */
[----:B------:R-:W0:Y:S01]  /*2190*/  LDGDEPBAR ;  /* 0x00000000000079af */ /* 0x000e220000000000 */
[----:B------:R-:W-:Y:S01]  /*21a0*/  WARPSYNC 0xffffffff ;  /* 0xffffffff00007948 */ /* 0x000fe20003800000 */
[----:B-1----:R-:W-:-:S04]  /*21b0*/  IMAD R3, R13, c[0x0][0x1e0], RZ ;  /* 0x000078000d037a24 */ /* 0x002fc800078e02ff */
[----:B------:R-:W-:-:S05]  /*21c0*/  IMAD R3, R198, c[0x0][0x1e4], R3 ;  /* 0x00007900c6037a24 */ /* 0x000fca00078e0203 */
[----:B------:R-:W-:Y:S02]  /*21d0*/  IADD3 R106, R129, R3, RZ ;  /* 0x00000003816a7210 */ /* 0x000fe40007ffe0ff */
[----:B--2---:R-:W-:Y:S01]  /*21e0*/  @P2 SHF.R.S32.HI R6, RZ, 0x1f, R8 ;  /* 0x0000001fff062819 */ /* 0x004fe20000011408 */
[----:B------:R-:W-:Y:S01]  /*21f0*/  @!P2 IMAD.MOV.U32 R8, RZ, RZ, R206 ;  /* 0x000000ffff08a224 */ /* 0x000fe200078e00ce */
[----:B------:R-:W-:-:S04]  /*2200*/  @!P2 MOV R6, R221 ;  /* 0x000000dd0006a202 */ /* 0x000fc80000000f00 */
[----:B------:R-:W-:Y:S02]  /*2210*/  SEL R9, R6, RZ, !P0 ;  /* 0x000000ff06097207 */ /* 0x000fe40004000000 */
[----:B------:R-:W-:-:S03]  /*2220*/  SEL R8, R8, RZ, !P0 ;  /* 0x000000ff08087207 */ /* 0x000fc60004000000 */
[----:B------:R-:W-:Y:S02]  /*2230*/  IMAD R2, R9, c[0x0][0x1f0], RZ ;  /* 0x00007c0009027a24 */ /* 0x000fe400078e02ff */
[----:B------:R-:W-:-:S04]  /*2240*/  IMAD.WIDE.U32 R64, R8, c[0x0][0x1f0], R4 ;  /* 0x00007c0008407a25 */ /* 0x000fc800078e0004 */
[----:B------:R-:W-:Y:S02]  /*2250*/  IMAD R2, R8, c[0x0][0x1f4], R2 ;  /* 0x00007d0008027a24 */ /* 0x000fe400078e0202 */
[----:B------:R-:W-:Y:S02]  /*2260*/  IMAD.SHL.U32 R4, R136, 0x2, RZ ;  /* 0x0000000288047824 */ /* 0x000fe400078e00ff */
[----:B------:R-:W-:Y:S02]  /*2270*/  IMAD.IADD R63, R65, 0x1, R2 ;  /* 0x00000001413f7824 */ /* 0x000fe400078e0202 */
[----:B------:R-:W-:Y:S01]  /*2280*/  IADD3 R110, P0, R198, R0, RZ ;  /* 0x00000000c66e7210 */ /* 0x000fe20007f1e0ff */
[----:B------:R-:W-:Y:S01]  /*2290*/  IMAD R0, R10, c[0x0][0x268], RZ ;  /* 0x00009a000a007a24 */ /* 0x000fe200078e02ff */
[C---:B------:R-:W-:Y:S01]  /*22a0*/  IADD3 R17, -R4.reuse, c[0x0][0x1d4], RZ ;  /* 0x0000750004117a10 */ /* 0x040fe20007ffe1ff */
[----:B------:R-:W-:Y:S01]  /*22b0*/  IMAD.WIDE.U32 R2, R217, c[0x0][0x260], R132 ;  /* 0x00009800d9027a25 */ /* 0x000fe200078e0084 */
[----:B------:R-:W-:Y:S01]  /*22c0*/  SEL R15, RZ, c[0x0][0x27c], !P1 ;  /* 0x00009f00ff0f7a07 */ /* 0x000fe20004800000 */
[----:B------:R-:W-:Y:S01]  /*22d0*/  BAR.SYNC.DEFER_BLOCKING 0x0 ;  /* 0x0000000000007b1d */ /* 0x000fe20000010000 */
[-C--:B------:R-:W-:Y:S01]  /*22e0*/  SEL R16, R4, R17.reuse, !P1 ;  /* 0x0000001104107207 */ /* 0x080fe20004800000 */
[----:B------:R-:W-:Y:S01]  /*22f0*/  IMAD.X R109, R13, 0x1, R11, P0 ;  /* 0x000000010d6d7824 */ /* 0x000fe200000e060b */
[----:B------:R-:W-:Y:S01]  /*2300*/  ISETP.GE.AND P0, PT, R134, c[0x0][0x27c], PT ;  /* 0x00009f0086007a0c */ /* 0x000fe20003f06270 */
[----:B------:R-:W-:Y:S01]  /*2310*/  IMAD R5, R217, c[0x0][0x264], R3 ;  /* 0x00009900d9057a24 */ /* 0x000fe200078e0203 */
[----:B------:R-:W-:Y:S01]  /*2320*/  ISETP.GE.AND P2, PT, R136, 0x1, PT ;  /* 0x000000018800780c */ /* 0x000fe20003f46270 */
[----:B------:R-:W-:Y:S01]  /*2330*/  IMAD R22, R12, c[0x0][0x26c], R0 ;  /* 0x00009b000c167a24 */ /* 0x000fe200078e0200 */
[----:B------:R-:W-:Y:S01]  /*2340*/  SEL R17, R4, R17, !P0 ;  /* 0x0000001104117207 */ /* 0x000fe20004000000 */
[----:B------:R-:W-:Y:S01]  /*2350*/  IMAD.MOV.U32 R4, RZ, RZ, R2 ;  /* 0x000000ffff047224 */ /* 0x000fe200078e0002 */
[----:B------:R-:W-:Y:S01]  /*2360*/  ULDC.U8 UR4, c[0x0][0x298] ;  /* 0x0000a60000047ab9 */ /* 0x000fe20000000000 */
[----:B------:R-:W-:-:S02]  /*2370*/  IMAD R0, R13, c[0x0][0x290], RZ ;  /* 0x0000a4000d007a24 */ /* 0x000fc400078e02ff */
[----:B------:R-:W-:Y:S02]  /*2380*/  IMAD R10, R13, c[0x0][0x280], RZ ;  /* 0x0000a0000d0a7a24 */ /* 0x000fe400078e02ff */
[----:B------:R-:W-:-:S04]  /*2390*/  IMAD.WIDE.U32 R84, R12, c[0x0][0x268], R4 ;  /* 0x00009a000c547a25 */ /* 0x000fc800078e0004 */
[----:B------:R-:W-:Y:S02]  /*23a0*/  IMAD R9, R9, c[0x0][0x218], RZ ;  /* 0x0000860009097a24 */ /* 0x000fe400078e02ff */
[----:B------:R-:W-:-:S04]  /*23b0*/  IMAD.WIDE.U32 R4, R198, c[0x0][0x290], R132 ;  /* 0x0000a400c6047a25 */ /* 0x000fc800078e0084 */
[C---:B------:R-:W-:Y:S02]  /*23c0*/  IMAD R0, R198.reuse, c[0x0][0x294], R0 ;  /* 0x0000a500c6007a24 */ /* 0x040fe400078e0200 */
[----:B------:R-:W-:Y:S02]  /*23d0*/  IMAD R14, R198, c[0x0][0x284], R10 ;  /* 0x0000a100c60e7a24 */ /* 0x000fe400078e020a */
[----:B------:R-:W-:-:S04]  /*23e0*/  IMAD.WIDE.U32 R6, R217, c[0x0][0x210], R132 ;  /* 0x00008400d9067a25 */ /* 0x000fc800078e0084 */
[----:B------:R-:W-:-:S04]  /*23f0*/  IMAD.WIDE.U32 R10, R198, c[0x0][0x290], R138 ;  /* 0x0000a400c60a7a25 */ /* 0x000fc800078e008a */
[----:B------:R-:W-:Y:S02]  /*2400*/  IMAD R21, R8, c[0x0][0x21c], R9 ;  /* 0x0000870008157a24 */ /* 0x000fe400078e0209 */
[----:B------:R-:W-:Y:S02]  /*2410*/  IMAD.IADD R9, R5, 0x1, R0 ;  /* 0x0000000105097824 */ /* 0x000fe400078e0200 */
[----:B------:R-:W-:Y:S02]  /*2420*/  IMAD R3, R217, c[0x0][0x214], R7 ;  /* 0x00008500d9037a24 */ /* 0x000fe400078e0207 */
[----:B------:R-:W-:Y:S02]  /*2430*/  IMAD.MOV.U32 R2, RZ, RZ, R6 ;  /* 0x000000ffff027224 */ /* 0x000fe400078e0006 */
[----:B------:R-:W-:Y:S01]  /*2440*/  IMAD.IADD R5, R0, 0x1, R11 ;  /* 0x0000000100057824 */ /* 0x000fe200078e020b */
[----:B------:R-:W-:Y:S01]  /*2450*/  SEL R0, RZ, c[0x0][0x27c], !P0 ;  /* 0x00009f00ff007a07 */ /* 0x000fe20004000000 */
[----:B------:R-:W-:Y:S01]  /*2460*/  IMAD.WIDE.U32 R6, R198, c[0x0][0x280], R132 ;  /* 0x0000a000c6067a25 */ /* 0x000fe200078e0084 */
[----:B------:R-:W-:-:S02]  /*2470*/  IADD3 R11, R132, R15, RZ ;  /* 0x0000000f840b7210 */ /* 0x000fc40007ffe0ff */
[----:B------:R-:W-:Y:S01]  /*2480*/  SHF.R.S32.HI R15, RZ, 0x1f, R17 ;  /* 0x0000001fff0f7819 */ /* 0x000fe20000011411 */
[----:B------:R-:W-:Y:S01]  /*2490*/  IMAD.WIDE.U32 R12, R198, c[0x0][0x280], R138 ;  /* 0x0000a000c60c7a25 */ /* 0x000fe200078e008a */
[----:B------:R-:W-:Y:S02]  /*24a0*/  IADD3 R103, P1, P0, R64, R128, R132 ;  /* 0x0000008040677210 */ /* 0x000fe4000783e084 */
[----:B------:R-:W-:Y:S01]  /*24b0*/  LEA.HI R15, R15, R17, RZ, 0x4 ;  /* 0x000000110f0f7211 */ /* 0x000fe200078f20ff */
[----:B------:R-:W-:Y:S01]  /*24c0*/  IMAD.WIDE.U32 R82, R8, c[0x0][0x218], R2 ;  /* 0x0000860008527a25 */ /* 0x000fe200078e0002 */
[----:B------:R-:W-:Y:S02]  /*24d0*/  IADD3.X R102, R63, R106, R133, P1, P0 ;  /* 0x0000006a3f667210 */ /* 0x000fe40000fe0485 */
[----:B------:R-:W-:Y:S01]  /*24e0*/  ISETP.NE.AND P0, PT, RZ, UR4, PT ;  /* 0x00000004ff007c0c */ /* 0x000fe2000bf05270 */
[----:B------:R-:W-:Y:S02]  /*24f0*/  IMAD.MOV.U32 R8, RZ, RZ, R4 ;  /* 0x000000ffff087224 */ /* 0x000fe400078e0004 */
[----:B------:R-:W-:Y:S01]  /*2500*/  IMAD.MOV.U32 R4, RZ, RZ, R10 ;  /* 0x000000ffff047224 */ /* 0x000fe200078e000a */
[----:B------:R-:W-:Y:S01]  /*2510*/  SHF.R.S32.HI R10, RZ, 0x1f, R11 ;  /* 0x0000001fff0a7819 */ /* 0x000fe2000001140b */
[----:B------:R-:W-:Y:S01]  /*2520*/  IMAD.IADD R0, R134, 0x1, R0 ;  /* 0x0000000186007824 */ /* 0x000fe200078e0200 */
[----:B------:R-:W-:Y:S01]  /*2530*/  P2R R101, PR, RZ, 0x1 ;  /* 0x00000001ff657803 */ /* 0x000fe20000000000 */
[----:B------:R-:W-:Y:S01]  /*2540*/  IMAD.IADD R7, R7, 0x1, R14 ;  /* 0x0000000107077824 */ /* 0x000fe200078e020e */
[-C--:B------:R-:W-:Y:S01]  /*2550*/  LEA.HI R18, R10, R11.reuse, RZ, 0x6 ;  /* 0x0000000b0a127211 */ /* 0x080fe200078f30ff */
[----:B------:R-:W-:Y:S01]  /*2560*/  IMAD.IADD R3, R14, 0x1, R13 ;  /* 0x000000010e037824 */ /* 0x000fe200078e020d */
[----:B------:R-:W-:Y:S01]  /*2570*/  SHF.R.S32.HI R14, RZ, 0x1f, R16 ;  /* 0x0000001fff0e7819 */ /* 0x000fe20000011410 */
[----:B------:R-:W-:Y:S01]  /*2580*/  IMAD.MOV.U32 R2, RZ, RZ, R12 ;  /* 0x000000ffff027224 */ /* 0x000fe200078e000c */
[----:B------:R-:W-:Y:S01]  /*2590*/  LEA.HI R12, R10, R11, RZ, 0x3 ;  /* 0x0000000b0a0c7211 */ /* 0x000fe200078f18ff */
[----:B------:R-:W-:Y:S01]  /*25a0*/  IMAD.MOV.U32 R124, RZ, RZ, c[0x0][0x290] ;  /* 0x0000a400ff7c7624 */ /* 0x000fe200078e00ff */
[----:B------:R-:W-:Y:S01]  /*25b0*/  SHF.R.S32.HI R13, RZ, 0x1f, R0 ;  /* 0x0000001fff0d7819 */ /* 0x000fe20000011400 */
[----:B------:R-:W-:Y:S01]  /*25c0*/  IMAD.MOV.U32 R125, RZ, RZ, c[0x0][0x280] ;  /* 0x0000a000ff7d7624 */ /* 0x000fe200078e00ff */
[----:B------:R-:W-:Y:S01]  /*25d0*/  LEA.HI R10, R14, R16, RZ, 0x4 ;  /* 0x000000100e0a7211 */ /* 0x000fe200078f20ff */
[----:B------:R-:W-:Y:S01]  /*25e0*/  IMAD.SHL.U32 R14, R18, 0x20, RZ ;  /* 0x00000020120e7824 */ /* 0x000fe200078e00ff */
[CC--:B------:R-:W-:Y:S01]  /*25f0*/  LEA.HI R11, R13.reuse, R0.reuse, RZ, 0x3 ;  /* 0x000000000d0b7211 */ /* 0x0c0fe200078f18ff */
[----:B------:R-:W-:Y:S01]  /*2600*/  IMAD.MOV.U32 R126, RZ, RZ, c[0x0][0x1e0] ;  /* 0x00007800ff7e7624 */ /* 0x000fe200078e00ff */
[----:B------:R-:W-:Y:S01]  /*2610*/  LEA.HI R16, R13, R0, RZ, 0x6 ;  /* 0x000000000d107211 */ /* 0x000fe200078f30ff */
[----:B------:R-:W-:Y:S01]  /*2620*/  IMAD.WIDE.U32 R72, R112, c[0x0][0x280], R2 ;  /* 0x0000a00070487a25 */ /* 0x000fe200078e0002 */
[----:B------:R-:W-:-:S02]  /*2630*/  SHF.R.S32.HI R0, RZ, 0x4, R10 ;  /* 0x00000004ff007819 */ /* 0x000fc4000001140a */
[----:B------:R-:W-:Y:S01]  /*2640*/  SHF.R.S32.HI R13, RZ, 0x4, R15 ;  /* 0x00000004ff0d7819 */ /* 0x000fe2000001140f */
[----:B------:R-:W-:Y:S01]  /*2650*/  IMAD.WIDE.U32 R78, R112, c[0x0][0x290], R8 ;  /* 0x0000a400704e7a25 */ /* 0x000fe200078e0008 */
[----:B------:R-:W-:Y:S02]  /*2660*/  LEA.HI.SX32 R10, R12, R0, 0x1d ;  /* 0x000000000c0a7211 */ /* 0x000fe400078feaff */
[----:B------:R-:W-:Y:S01]  /*2670*/  LEA.HI.SX32 R0, R11, R13, 0x1d ;  /* 0x0000000d0b007211 */ /* 0x000fe200078feaff */
[----:B------:R-:W-:Y:S01]  /*2680*/  IMAD.WIDE.U32 R76, R112, c[0x0][0x280], R6 ;  /* 0x0000a000704c7a25 */ /* 0x000fe200078e0006 */
[----:B------:R-:W-:Y:S02]  /*2690*/  LOP3.LUT R19, R14, 0x7ffff800, RZ, 0xc0, !PT ;  /* 0x7ffff8000e137812 */ /* 0x000fe400078ec0ff */
[----:B------:R-:W-:Y:S01]  /*26a0*/  SHF.R.S32.HI R14, RZ, 0x1f, R0 ;  /* 0x0000001fff0e7819 */ /* 0x000fe20000011400 */
[----:B------:R-:W-:Y:S01]  /*26b0*/  IMAD.SHL.U32 R67, R10, 0x8, RZ ;  /* 0x000000080a437824 */ /* 0x000fe200078e00ff */
[----:B------:R-:W-:Y:S01]  /*26c0*/  SHF.R.S32.HI R13, RZ, 0x1f, R10 ;  /* 0x0000001fff0d7819 */ /* 0x000fe2000001140a */
[----:B------:R-:W-:Y:S01]  /*26d0*/  IMAD.WIDE.U32 R74, R112, c[0x0][0x290], R4 ;  /* 0x0000a400704a7a25 */ /* 0x000fe200078e0004 */
[----:B------:R-:W-:-:S02]  /*26e0*/  LOP3.LUT R15, R113, 0x38, R12, 0xf8, !PT ;  /* 0x00000038710f7812 */ /* 0x000fc400078ef80c */
[----:B------:R-:W-:Y:S01]  /*26f0*/  LEA.HI R14, R14, R0, RZ, 0x3 ;  /* 0x000000000e0e7211 */ /* 0x000fe200078f18ff */
[----:B------:R-:W-:Y:S01]  /*2700*/  IMAD.IADD R100, R85, 0x1, R22 ;  /* 0x0000000155647824 */ /* 0x000fe200078e0216 */
[----:B------:R-:W-:Y:S01]  /*2710*/  LEA.HI R13, R13, R10, RZ, 0x3 ;  /* 0x0000000a0d0d7211 */ /* 0x000fe200078f18ff */
[----:B------:R-:W-:Y:S01]  /*2720*/  IMAD.IADD R99, R83, 0x1, R21 ;  /* 0x0000000153637824 */ /* 0x000fe200078e0215 */
[----:B------:R-:W-:Y:S01]  /*2730*/  LOP3.LUT R17, R15, R135, RZ, 0x3c, !PT ;  /* 0x000000870f117212 */ /* 0x000fe200078e3cff */
[----:B------:R-:W-:Y:S01]  /*2740*/  IMAD.SHL.U32 R15, R16, 0x20, RZ ;  /* 0x00000020100f7824 */ /* 0x000fe200078e00ff */
[----:B------:R-:W-:Y:S01]  /*2750*/  SHF.L.U32 R68, R0, 0x3, RZ ;  /* 0x0000000300447819 */ /* 0x000fe200000006ff */
[----:B------:R-:W-:Y:S01]  /*2760*/  IMAD.SHL.U32 R14, R14, 0x100, RZ ;  /* 0x000001000e0e7824 */ /* 0x000fe200078e00ff */
[----:B------:R-:W-:Y:S01]  /*2770*/  LOP3.LUT R10, R113, 0x38, R67, 0xf8, !PT ;  /* 0x00000038710a7812 */ /* 0x000fe200078ef843 */
[----:B------:R-:W-:Y:S01]  /*2780*/  IMAD.SHL.U32 R13, R13, 0x100, RZ ;  /* 0x000001000d0d7824 */ /* 0x000fe200078e00ff */
[----:B------:R-:W-:-:S02]  /*2790*/  LOP3.LUT R0, R113, 0x38, R68, 0xf8, !PT ;  /* 0x0000003871007812 */ /* 0x000fc400078ef844 */
[----:B------:R-:W-:Y:S02]  /*27a0*/  LOP3.LUT R18, R15, 0x7ffff800, RZ, 0xc0, !PT ;  /* 0x7ffff8000f127812 */ /* 0x000fe400078ec0ff */
[-C--:B------:R-:W-:Y:S02]  /*27b0*/  LOP3.LUT R15, R10, R135.reuse, RZ, 0x3c, !PT ;  /* 0x000000870a0f7212 */ /* 0x080fe400078e3cff */
[----:B------:R-:W-:Y:S02]  /*27c0*/  LOP3.LUT R0, R0, R135, RZ, 0x3c, !PT ;  /* 0x0000008700007212 */ /* 0x000fe400078e3cff */
[----:B------:R-:W-:Y:S02]  /*27d0*/  LOP3.LUT R10, R14, 0x7ffff800, RZ, 0xc0, !PT ;  /* 0x7ffff8000e0a7812 */ /* 0x000fe400078ec0ff */
[----:B------:R-:W-:Y:S02]  /*27e0*/  LOP3.LUT R13, R13, 0x7ffff800, RZ, 0xc0, !PT ;  /* 0x7ffff8000d0d7812 */ /* 0x000fe400078ec0ff */
[----:B------:R-:W-:-:S02]  /*27f0*/  LOP3.LUT R16, R113, 0x38, R11, 0xf8, !PT ;  /* 0x0000003871107812 */ /* 0x000fc400078ef80b */
[--C-:B------:R-:W-:Y:S01]  /*2800*/  IADD3 R14, R0, R10, R114.reuse ;  /* 0x0000000a000e7210 */ /* 0x100fe20007ffe072 */
[C---:B------:R-:W-:Y:S01]  /*2810*/  IMAD R0, R20.reuse, c[0x0][0x290], RZ ;  /* 0x0000a40014007a24 */ /* 0x040fe200078e02ff */
[----:B------:R-:W-:Y:S01]  /*2820*/  IADD3 R15, R15, R13, R114 ;  /* 0x0000000d0f0f7210 */ /* 0x000fe20007ffe072 */
[----:B------:R-:W-:Y:S01]  /*2830*/  IMAD R13, R20, c[0x0][0x280], RZ ;  /* 0x0000a000140d7a24 */ /* 0x000fe200078e02ff */
[----:B------:R-:W-:Y:S01]  /*2840*/  LOP3.LUT R16, R16, R135, RZ, 0x3c, !PT ;  /* 0x0000008710107212 */ /* 0x000fe200078e3cff */
[C---:B------:R-:W-:Y:S01]  /*2850*/  IMAD R10, R112.reuse, c[0x0][0x294], R0 ;  /* 0x0000a500700a7a24 */ /* 0x040fe200078e0200 */
[--C-:B------:R-:W-:Y:S01]  /*2860*/  IADD3 R17, R17, R19, R114.reuse ;  /* 0x0000001311117210 */ /* 0x100fe20007ffe072 */
[----:B------:R-:W-:Y:S01]  /*2870*/  IMAD R0, R112, c[0x0][0x284], R13 ;  /* 0x0000a10070007a24 */ /* 0x000fe200078e020d */
[----:B------:R-:W-:Y:S01]  /*2880*/  IADD3 R16, R16, R18, R114 ;  /* 0x0000001210107210 */ /* 0x000fe20007ffe072 */
[----:B------:R-:W-:Y:S01]  /*2890*/  IMAD.IADD R98, R79, 0x1, R10 ;  /* 0x000000014f627824 */ /* 0x000fe200078e020a */
[----:B------:R-:W-:Y:S01]  /*28a0*/  LOP3.LUT R86, R12, 0xfffffff8, RZ, 0xc0, !PT ;  /* 0xfffffff80c567812 */ /* 0x000fe200078ec0ff */
[----:B------:R-:W-:Y:S01]  /*28b0*/  IMAD.IADD R96, R10, 0x1, R75 ;  /* 0x000000010a607824 */ /* 0x000fe200078e024b */
[----:B------:R-:W-:Y:S01]  /*28c0*/  LOP3.LUT R69, R11, 0xfffffff8, RZ, 0xc0, !PT ;  /* 0xfffffff80b457812 */ /* 0x000fe200078ec0ff */
[----:B------:R-:W-:Y:S01]  /*28d0*/  IMAD.IADD R97, R77, 0x1, R0 ;  /* 0x000000014d617824 */ /* 0x000fe200078e0200 */
[CC--:B------:R-:W-:Y:S01]  /*28e0*/  SHF.L.U64.HI R119, R124.reuse, R121.reuse, c[0x0][0x294] ;  /* 0x0000a5007c777619 */ /* 0x0c0fe20000010279 */
[----:B------:R-:W-:Y:S01]  /*28f0*/  IMAD.SHL.U32 R124, R124, 0x20, RZ ;  /* 0x000000207c7c7824 */ /* 0x000fe200078e00ff */
[-C--:B------:R-:W-:Y:S01]  /*2900*/  SHF.L.U64.HI R120, R125, R121.reuse, c[0x0][0x284] ;  /* 0x0000a1007d787619 */ /* 0x080fe20000010279 */
[----:B------:R-:W-:Y:S01]  /*2910*/  IMAD.SHL.U32 R92, R17, 0x2, RZ ;  /* 0x00000002115c7824 */ /* 0x000fe200078e00ff */
[C---:B------:R-:W-:Y:S01]  /*2920*/  SHF.L.U64.HI R121, R126.reuse, R121, c[0x0][0x1e4] ;  /* 0x000079007e797619 */ /* 0x040fe20000010279 */
[----:B------:R-:W-:Y:S01]  /*2930*/  IMAD.SHL.U32 R126, R126, 0x20, RZ ;  /* 0x000000207e7e7824 */ /* 0x000fe200078e00ff */
[----:B------:R-:W-:Y:S01]  /*2940*/  SHF.L.U32 R125, R125, 0x5, RZ ;  /* 0x000000057d7d7819 */ /* 0x000fe200000006ff */
[----:B------:R-:W-:Y:S01]  /*2950*/  IMAD.SHL.U32 R91, R16, 0x2, RZ ;  /* 0x00000002105b7824 */ /* 0x000fe200078e00ff */
[----:B------:R-:W-:Y:S01]  /*2960*/  IADD3 R93, R0, R73, RZ ;  /* 0x00000049005d7210 */ /* 0x000fe20007ffe0ff */
[----:B------:R-:W-:Y:S01]  /*2970*/  IMAD.SHL.U32 R88, R15, 0x2, RZ ;  /* 0x000000020f587824 */ /* 0x000fe200078e00ff */
[----:B------:R-:W-:Y:S01]  /*2980*/  SHF.R.S32.HI R95, RZ, 0x1f, R86 ;  /* 0x0000001fff5f7819 */ /* 0x000fe20000011456 */
[----:B------:R-:W-:Y:S01]  /*2990*/  IMAD.SHL.U32 R87, R14, 0x2, RZ ;  /* 0x000000020e577824 */ /* 0x000fe200078e00ff */
[----:B------:R-:W-:-:S02]  /*29a0*/  SHF.R.S32.HI R94, RZ, 0x1f, R69 ;  /* 0x0000001fff5e7819 */ /* 0x000fc40000011445 */
[----:B------:R-:W-:Y:S02]  /*29b0*/  SHF.R.S32.HI R90, RZ, 0x1f, R67 ;  /* 0x0000001fff5a7819 */ /* 0x000fe40000011443 */
[----:B------:R-:W-:Y:S02]  /*29c0*/  SHF.R.S32.HI R89, RZ, 0x1f, R68 ;  /* 0x0000001fff597819 */ /* 0x000fe40000011444 */
.L_x_158:
[-C--:B------:R-:W-:Y:S01]  /*29d0*/  IMAD R0, R121, R48.reuse, RZ ;  /* 0x0000003079007224 */ /* 0x080fe200078e02ff */
[----:B------:R-:W-:Y:S01]  /*29e0*/  SHF.R.S32.HI R62, RZ, 0x1f, R48 ;  /* 0x0000001fff3e7819 */ /* 0x000fe20000011430 */
[----:B------:R-:W-:Y:S01]  /*29f0*/  IMAD.WIDE.U32 R10, R126, R48, RZ ;  /* 0x000000307e0a7225 */ /* 0x000fe200078e00ff */
[----:B------:R-:W-:Y:S04]  /*2a00*/  DEPBAR.LE SB0, 0x0 ;  /* 0x000080000000791a */ /* 0x000fe80000000000 */
[----:B------:R-:W-:Y:S01]  /*2a10*/  WARPSYNC 0xffffffff ;  /* 0xffffffff00007948 */ /* 0x000fe20003800000 */
[----:B------:R-:W-:Y:S01]  /*2a20*/  BAR.SYNC.DEFER_BLOCKING 0x0 ;  /* 0x0000000000007b1d */ /* 0x000fe20000010000 */
[----:B------:R-:W-:Y:S01]  /*2a30*/  ISETP.GE.AND P1, PT, R136, 0x1, PT ;  /* 0x000000018800780c */ /* 0x000fe20003f26270 */
[----:B------:R-:W-:Y:S01]  /*2a40*/  IMAD R2, R62, R126, R0 ;  /* 0x0000007e3e027224 */ /* 0x000fe200078e0200 */
[----:B------:R-:W-:Y:S03]  /*2a50*/  IADD3 R0, P0, R103, R10, RZ ;  /* 0x0000000a67007210 */ /* 0x000fe60007f1e0ff */
[----:B------:R-:W-:Y:S04]  /*2a60*/  IMAD.IADD R18, R11, 0x1, R2 ;  /* 0x000000010b127824 */ /* 0x000fe800078e0202 */
[----:B------:R-:W-:Y:S01]  /*2a70*/  IMAD.X R2, R18, 0x1, R102, P0 ;  /* 0x0000000112027824 */ /* 0x000fe200000e0666 */
[C---:B------:R-:W-:Y:S04]  /*2a80*/  LEA R38, P0, R0.reuse, c[0x0][0x1c8], 0x1 ;  /* 0x0000720000267a11 */ /* 0x040fe800078008ff */
[----:B------:R-:W-:Y:S01]  /*2a90*/  LEA.HI.X R39, R0, c[0x0][0x1cc], R2, 0x1, P0 ;  /* 0x0000730000277a11 */ /* 0x000fe200000f0c02 */
[----:B------:R-:W-:Y:S01]  /*2aa0*/  BSSY B1, `(.L_x_140) ;  /* 0x0000266000017945 */ /* 0x000fe20003800000 */
[----:B-1----:R-:W-:-:S05]  /*2ab0*/  @!P1 BRA `(.L_x_141) ;  /* 0x000024f000009947 */ /* 0x002fca0003800000 */
[-C--:B------:R-:W-:Y:S01]  /*2ac0*/  IMAD R2, R120, R48.reuse, RZ ;  /* 0x0000003078027224 */ /* 0x080fe200078e02ff */
[----:B------:R-:W-:Y:S01]  /*2ad0*/  ISETP.NE.AND P1, PT, R101, RZ, PT ;  /* 0x000000ff6500720c */ /* 0x000fe20003f25270 */
[-C--:B------:R-:W-:Y:S02]  /*2ae0*/  IMAD R0, R119, R48.reuse, RZ ;  /* 0x0000003077007224 */ /* 0x080fe400078e02ff */
[----:B------:R-:W-:Y:S02]  /*2af0*/  IMAD R4, R48, -0x20, R66 ;  /* 0xffffffe030047824 */ /* 0x000fe400078e0242 */
[-C--:B------:R-:W-:Y:S04]  /*2b00*/  IMAD.WIDE.U32 R8, R125, R48.reuse, RZ ;  /* 0x000000307d087225 */ /* 0x080fe800078e00ff */
[----:B------:R-:W-:Y:S04]  /*2b10*/  IMAD.WIDE.U32 R16, R124, R48, RZ ;  /* 0x000000307c107225 */ /* 0x000fe800078e00ff */
[C---:B------:R-:W-:Y:S02]  /*2b20*/  IMAD R3, R62.reuse, R125, R2 ;  /* 0x0000007d3e037224 */ /* 0x040fe400078e0202 */
[----:B------:R-:W-:Y:S01]  /*2b30*/  IMAD R2, R62, R124, R0 ;  /* 0x0000007c3e027224 */ /* 0x000fe200078e0200 */
[----:B------:R-:W-:Y:S02]  /*2b40*/  IMNMX R0, R4, 0x20, PT ;  /* 0x0000002004007817 */ /* 0x000fe40003800200 */
[----:B------:R-:W-:Y:S02]  /*2b50*/  IADD3 R19, R9, R3, RZ ;  /* 0x0000000309137210 */ /* 0x000fe40007ffe0ff */
[----:B------:R-:W-:Y:S01]  /*2b60*/  IADD3 R20, R17, R2, RZ ;  /* 0x0000000211147210 */ /* 0x000fe20007ffe0ff */
[----:B------:R-:W-:-:S05]  /*2b70*/  @!P1 BRA `(.L_x_142) ;  /* 0x0000124000009947 */ /* 0x000fca0003800000 */
[----:B------:R-:W-:Y:S01]  /*2b80*/  ISETP.GE.AND P1, PT, R198, R0, PT ;  /* 0x00000000c600720c */ /* 0x000fe20003f26270 */
[----:B------:R-:W-:Y:S01]  /*2b90*/  BSSY B0, `(.L_x_143) ;  /* 0x000002a000007945 */ /* 0x000fe20003800000 */
[----:B------:R-:W-:Y:S01]  /*2ba0*/  CS2R R32, SRZ ;  /* 0x0000000000207805 */ /* 0x000fe2000001ff00 */
[----:B------:R-:W-:Y:S01]  /*2bb0*/  CS2R R30, SRZ ;  /* 0x00000000001e7805 */ /* 0x000fe2000001ff00 */
[----:B------:R-:W-:Y:S01]  /*2bc0*/  CS2R R28, SRZ ;  /* 0x00000000001c7805 */ /* 0x000fe2000001ff00 */
[----:B------:R-:W-:Y:S01]  /*2bd0*/  CS2R R22, SRZ ;  /* 0x0000000000167805 */ /* 0x000fe2000001ff00 */
[----:B------:R-:W-:Y:S01]  /*2be0*/  CS2R R14, SRZ ;  /* 0x00000000000e7805 */ /* 0x000fe2000001ff00 */
[----:B------:R-:W-:Y:S01]  /*2bf0*/  CS2R R12, SRZ ;  /* 0x00000000000c7805 */ /* 0x000fe2000001ff00 */
[----:B------:R-:W-:Y:S01]  /*2c00*/  CS2R R6, SRZ ;  /* 0x0000000000067805 */ /* 0x000fe2000001ff00 */
[----:B------:R-:W-:Y:S04]  /*2c10*/  CS2R R2, SRZ ;  /* 0x0000000000027805 */ /* 0x000fe8000001ff00 */
[----:B------:R-:W-:-:S05]  /*2c20*/  @P1 BRA `(.L_x_144) ;  /* 0x0000020000001947 */ /* 0x000fca0003800000 */
[----:B------:R-:W-:Y:S01]  /*2c30*/  IADD3 R0, P0, R72, R8, RZ ;  /* 0x0000000848007210 */ /* 0x000fe20007f1e0ff */
[----:B------:R-:W-:Y:S01]  /*2c40*/  CS2R R22, SRZ ;  /* 0x0000000000167805 */ /* 0x000fe2000001ff00 */
[----:B------:R-:W-:Y:S01]  /*2c50*/  CS2R R28, SRZ ;  /* 0x00000000001c7805 */ /* 0x000fe2000001ff00 */
[----:B------:R-:W-:Y:S01]  /*2c60*/  CS2R R6, SRZ ;  /* 0x0000000000067805 */ /* 0x000fe2000001ff00 */
[----:B------:R-:W-:Y:S01]  /*2c70*/  CS2R R30, SRZ ;  /* 0x00000000001e7805 */ /* 0x000fe2000001ff00 */
[----:B------:R-:W-:Y:S01]  /*2c80*/  IMAD.X R3, R19, 0x1, R93, P0 ;  /* 0x0000000113037824 */ /* 0x000fe200000e065d */
[----:B------:R-:W-:Y:S01]  /*2c90*/  IADD3 R2, P0, R74, R16, RZ ;  /* 0x000000104a027210 */ /* 0x000fe20007f1e0ff */
[----:B------:R-:W-:Y:S01]  /*2ca0*/  CS2R R12, SRZ ;  /* 0x00000000000c7805 */ /* 0x000fe2000001ff00 */
[----:B------:R-:W-:Y:S01]  /*2cb0*/  CS2R R32, SRZ ;  /* 0x0000000000207805 */ /* 0x000fe2000001ff00 */
[----:B------:R-:W-:Y:S02]  /*2cc0*/  CS2R R14, SRZ ;  /* 0x00000000000e7805 */ /* 0x000fe4000001ff00 */
[----:B------:R-:W-:Y:S01]  /*2cd0*/  IMAD.X R5, R20, 0x1, R96, P0 ;  /* 0x0000000114057824 */ /* 0x000fe200000e0660 */
[C---:B------:R-:W-:Y:S04]  /*2ce0*/  LEA R8, P0, R0.reuse, c[0x0][0x270], 0x1 ;  /* 0x00009c0000087a11 */ /* 0x040fe800078008ff */
[----:B------:R-:W-:Y:S02]  /*2cf0*/  LEA.HI.X R9, R0, c[0x0][0x274], R3, 0x1, P0 ;  /* 0x00009d0000097a11 */ /* 0x000fe400000f0c03 */
[C---:B------:R-:W-:Y:S04]  /*2d00*/  LEA R4, P0, R2.reuse, c[0x0][0x288], 0x1 ;  /* 0x0000a20002047a11 */ /* 0x040fe800078008ff */
[----:B------:R-:W-:Y:S02]  /*2d10*/  LEA.HI.X R5, R2, c[0x0][0x28c], R5, 0x1, P0 ;  /* 0x0000a30002057a11 */ /* 0x000fe400000f0c05 */
[----:B------:R-:W-:Y:S01]  /*2d20*/  ISETP.GE.AND P0, PT, R138, c[0x0][0x27c], PT ;  /* 0x00009f008a007a0c */ /* 0x000fe20003f06270 */
[----:B------:R-:W-:Y:S11]  /*2d30*/  CS2R R2, SRZ ;  /* 0x0000000000027805 */ /* 0x000ff6000001ff00 */
[----:B------:R-:W-:Y:S01]  /*2d40*/  @!UPT UIADD3 URZ, URZ, URZ, URZ ;  /* 0x0000003f3f3ff290 */ /* 0x000fe2000fffe03f */
[----:B------:R1:W5:Y:S04]  /*2d50*/  @!P0 LDG.E.64 R22, [R8.64] ;  /* 0x0000000608168981 */ /* 0x000368000c1e1b00 */
[----:B------:R1:W5:Y:S01]  /*2d60*/  @!P0 LDG.E.64 R2, [R4.64] ;  /* 0x0000000604028981 */ /* 0x000362000c1e1b00 */
[----:B------:R-:W-:Y:S11]  /*2d70*/  ISETP.GE.AND P0, PT, R142, c[0x0][0x27c], PT ;  /* 0x00009f008e007a0c */ /* 0x000ff60003f06270 */
[----:B------:R-:W-:Y:S02]  /*2d80*/  @!UPT UIADD3 URZ, URZ, URZ, URZ ;  /* 0x0000003f3f3ff290 */ /* 0x000fe4000fffe03f */
[----:B------:R1:W5:Y:S04]  /*2d90*/  @!P0 LDG.E.64 R28, [R8.64+0x40] ;  /* 0x00004006081c8981 */ /* 0x000368000c1e1b00 */
[----:B------:R1:W5:Y:S01]  /*2da0*/  @!P0 LDG.E.64 R6, [R4.64+0x40] ;  /* 0x0000400604068981 */ /* 0x000362000c1e1b00 */
[----:B------:R-:W-:Y:S11]  /*2db0*/  ISETP.GE.AND P0, PT, R140, c[0x0][0x27c], PT ;  /* 0x00009f008c007a0c */ /* 0x000ff60003f06270 */
[----:B------:R-:W-:Y:S02]  /*2dc0*/  @!UPT UIADD3 URZ, URZ, URZ, URZ ;  /* 0x0000003f3f3ff290 */ /* 0x000fe4000fffe03f */
[----:B------:R1:W5:Y:S04]  /*2dd0*/  @!P0 LDG.E.64 R30, [R8.64+0x80] ;  /* 0x00008006081e8981 */ /* 0x000368000c1e1b00 */
[----:B------:R1:W5:Y:S01]  /*2de0*/  @!P0 LDG.E.64 R12, [R4.64+0x80] ;  /* 0x00008006040c8981 */ /* 0x000362000c1e1b00 */
[----:B------:R-:W-:Y:S11]  /*2df0*/  ISETP.GE.AND P0, PT, R141, c[0x0][0x27c], PT ;  /* 0x00009f008d007a0c */ /* 0x000ff60003f06270 */
[----:B------:R-:W-:Y:S02]  /*2e00*/  @!UPT UIADD3 URZ, URZ, URZ, URZ ;  /* 0x0000003f3f3ff290 */ /* 0x000fe4000fffe03f */
[----:B------:R1:W5:Y:S04]  /*2e10*/  @!P0 LDG.E.64 R32, [R8.64+0xc0] ;  /* 0x0000c00608208981 */ /* 0x000368000c1e1b00 */
[----:B------:R1:W5:Y:S02]  /*2e20*/  @!P0 LDG.E.64 R14, [R4.64+0xc0] ;  /* 0x0000c006040e8981 */ /* 0x000364000c1e1b00 */
.L_x_144:
[----:B------:R-:W-:Y:S05]  /*2e30*/  BSYNC B0 ;  /* 0x0000000000007941 */ /* 0x000fea0003800000 */
.L_x_143:
[----:B------:R-:W-:-:S05]  /*2e40*/  @P1 BRA `(.L_x_145) ;  /* 0x000022b000001947 */ /* 0x000fca0003800000 */
[----:B------:R-:W-:Y:S01]  /*2e50*/  ISETP.GE.AND P0, PT, R132, c[0x0][0x1d4], PT ;  /* 0x0000750084007a0c */ /* 0x000fe20003f06270 */
[----:B-1---5:R-:W-:Y:S01]  /*2e60*/  IMAD.MOV.U32 R8, RZ, RZ, R32 ;  /* 0x000000ffff087224 */ /* 0x022fe200078e0020 */
[----:B------:R-:W-:Y:S01]  /*2e70*/  MOV R0, R31 ;  /* 0x0000001f00007202 */ /* 0x000fe20000000f00 */
[----:B------:R-:W-:Y:S01]  /*2e80*/  IMAD.MOV.U32 R5, RZ, RZ, R33 ;  /* 0x000000ffff057224 */ /* 0x000fe200078e0021 */
[----:B------:R-:W-:Y:S01]  /*2e90*/  BSSY B0, `(.L_x_146) ;  /* 0x0000048000007945 */ /* 0x000fe20003800000 */
[----:B------:R-:W-:Y:S03]  /*2ea0*/  IMAD.MOV.U32 R4, RZ, RZ, R30 ;  /* 0x000000ffff047224 */ /* 0x000fe600078e001e */
[----:B------:R-:W-:Y:S01]  /*2eb0*/  PRMT R36, R8, 0x5410, R5 ;  /* 0x0000541008247816 */ /* 0x000fe20000000005 */
[----:B------:R-:W-:Y:S01]  /*2ec0*/  IMAD.MOV.U32 R8, RZ, RZ, R28 ;  /* 0x000000ffff087224 */ /* 0x000fe200078e001c */
[----:B------:R-:W-:Y:S01]  /*2ed0*/  PRMT R35, R4, 0x5410, R0 ;  /* 0x0000541004237816 */ /* 0x000fe20000000000 */
[----:B------:R-:W-:Y:S01]  /*2ee0*/  IMAD.MOV.U32 R5, RZ, RZ, R29 ;  /* 0x000000ffff057224 */ /* 0x000fe200078e001d */
[----:B------:R-:W-:Y:S01]  /*2ef0*/  MOV R4, R14 ;  /* 0x0000000e00047202 */ /* 0x000fe20000000f00 */
[----:B------:R-:W-:Y:S03]  /*2f00*/  IMAD.MOV.U32 R0, RZ, RZ, R15 ;  /* 0x000000ffff007224 */ /* 0x000fe600078e000f */
[----:B------:R-:W-:Y:S01]  /*2f10*/  PRMT R34, R8, 0x5410, R5 ;  /* 0x0000541008227816 */ /* 0x000fe20000000005 */
[----:B------:R-:W-:Y:S01]  /*2f20*/  IMAD.MOV.U32 R8, RZ, RZ, R12 ;  /* 0x000000ffff087224 */ /* 0x000fe200078e000c */
[----:B------:R-:W-:Y:S01]  /*2f30*/  PRMT R20, R4, 0x5410, R0 ;  /* 0x0000541004147816 */ /* 0x000fe20000000000 */
[----:B------:R-:W-:Y:S01]  /*2f40*/  IMAD.MOV.U32 R4, RZ, RZ, R6 ;  /* 0x000000ffff047224 */ /* 0x000fe200078e0006 */
[----:B------:R-:W-:Y:S02]  /*2f50*/  MOV R5, R13 ;  /* 0x0000000d00057202 */ /* 0x000fe40000000f00 */
[----:B------:R-:W-:Y:S02]  /*2f60*/  MOV R0, R7 ;  /* 0x0000000700007202 */ /* 0x000fe40000000f00 */
[----:B------:R-:W-:Y:S02]  /*2f70*/  PRMT R19, R8, 0x5410, R5 ;  /* 0x0000541008137816 */ /* 0x000fe40000000005 */
[----:B------:R-:W-:Y:S01]  /*2f80*/  PRMT R18, R4, 0x5410, R0 ;  /* 0x0000541004127816 */ /* 0x000fe20000000000 */
[----:B------:R-:W-:-:S05]  /*2f90*/  @P0 BRA `(.L_x_147) ;  /* 0x0000037000000947 */ /* 0x000fca0003800000 */
[----:B------:R-:W-:Y:S01]  /*2fa0*/  ISETP.GE.AND P0, PT, R138, c[0x0][0x27c], PT ;  /* 0x00009f008a007a0c */ /* 0x000fe20003f06270 */
[----:B------:R-:W1:Y:S01]  /*2fb0*/  LDS.128 R8, [R188+0xc080] ;  /* 0x00c08000bc087984 */ /* 0x000e620000000c00 */
[----:B------:R-:W-:Y:S02]  /*2fc0*/  MOV R4, R2 ;  /* 0x0000000200047202 */ /* 0x000fe40000000f00 */
[----:B------:R-:W-:Y:S02]  /*2fd0*/  MOV R24, R22 ;  /* 0x0000001600187202 */ /* 0x000fe40000000f00 */
[----:B------:R-:W-:Y:S02]  /*2fe0*/  MOV R16, R3 ;  /* 0x0000000300107202 */ /* 0x000fe40000000f00 */
[----:B------:R-:W-:Y:S05]  /*2ff0*/  MOV R26, R23 ;  /* 0x00000017001a7202 */ /* 0x000fea0000000f00 */
[--C-:B------:R-:W-:Y:S01]  /*3000*/  @!P0 SHF.R.U64 R5, R2, 0x10, R3.reuse ;  /* 0x0000001002058819 */ /* 0x100fe20000001203 */
[----:B------:R-:W-:Y:S01]  /*3010*/  @!P0 HADD2.F32 R4, -RZ, R4.H0_H0 ;  /* 0x20000004ff048230 */ /* 0x000fe20000004100 */
[----:B------:R-:W-:Y:S01]  /*3020*/  @!P0 SHF.R.U32.HI R17, RZ, 0x10, R3 ;  /* 0x00000010ff118819 */ /* 0x000fe20000011603 */
[----:B------:R-:W-:Y:S01]  /*3030*/  @!P0 HADD2.F32 R16, -RZ, R16.H0_H0 ;  /* 0x20000010ff108230 */ /* 0x000fe20000004100 */
[--C-:B------:R-:W-:Y:S01]  /*3040*/  @!P0 SHF.R.U64 R25, R22, 0x10, R23.reuse ;  /* 0x0000001016198819 */ /* 0x100fe20000001217 */
[----:B------:R-:W-:Y:S01]  /*3050*/  @!P0 HADD2.F32 R22, -RZ, R24.H0_H0 ;  /* 0x20000018ff168230 */ /* 0x000fe20000004100 */
[----:B------:R-:W-:Y:S01]  /*3060*/  @!P0 SHF.R.U32.HI R27, RZ, 0x10, R23 ;  /* 0x00000010ff1b8819 */ /* 0x000fe20000011617 */
[----:B------:R-:W-:Y:S02]  /*3070*/  @!P0 HADD2.F32 R5, -RZ, R5.H0_H0 ;  /* 0x20000005ff058230 */ /* 0x000fe40000004100 */
[----:B------:R-:W-:Y:S01]  /*3080*/  @!P0 HADD2.F32 R17, -RZ, R17.H0_H0 ;  /* 0x20000011ff118230 */ /* 0x000fe20000004100 */
[----:B-1----:R-:W-:Y:S01]  /*3090*/  @!P0 IMAD.MOV.U32 R3, RZ, RZ, R9 ;  /* 0x000000ffff038224 */ /* 0x002fe200078e0009 */
[----:B------:R-:W-:Y:S04]  /*30a0*/  @!P0 MOV R0, R8 ;  /* 0x0000000800008202 */ /* 0x000fe80000000f00 */
[--C-:B------:R-:W-:Y:S02]  /*30b0*/  @!P0 HADD2.F32 R23, -RZ, R3.reuse.H1_H1 ;  /* 0x30000003ff178230 */ /* 0x100fe40000004100 */
[--C-:B------:R-:W-:Y:S02]  /*30c0*/  @!P0 HADD2.F32 R21, -RZ, R0.reuse.H1_H1 ;  /* 0x30000000ff158230 */ /* 0x100fe40000004100 */
[----:B------:R-:W-:Y:S02]  /*30d0*/  @!P0 HADD2.F32 R2, -RZ, R0.H0_H0 ;  /* 0x20000000ff028230 */ /* 0x000fe40000004100 */
[----:B------:R-:W-:Y:S01]  /*30e0*/  @!P0 HADD2.F32 R3, -RZ, R3.H0_H0 ;  /* 0x20000003ff038230 */ /* 0x000fe20000004100 */
[-C--:B------:R-:W-:Y:S02]  /*30f0*/  @!P0 FMUL.FTZ R24, R21, R4.reuse ;  /* 0x0000000415188220 */ /* 0x080fe40000410000 */
[C---:B------:R-:W-:Y:S01]  /*3100*/  @!P0 FMUL.FTZ R0, R2.reuse, R4 ;  /* 0x0000000402008220 */ /* 0x040fe20000410000 */
[----:B------:R-:W-:Y:S01]  /*3110*/  @!P0 MOV R4, R10 ;  /* 0x0000000a00048202 */ /* 0x000fe20000000f00 */
[----:B------:R-:W-:Y:S01]  /*3120*/  @!P0 FFMA.FTZ R41, R2, R22, -R24 ;  /* 0x0000001602298223 */ /* 0x000fe20000010818 */
[----:B------:R-:W-:Y:S01]  /*3130*/  @!P0 HADD2.F32 R24, -RZ, R25.H0_H0 ;  /* 0x20000019ff188230 */ /* 0x000fe20000004100 */
[-C--:B------:R-:W-:Y:S02]  /*3140*/  @!P0 FMUL.FTZ R25, R23, R5.reuse ;  /* 0x0000000517198220 */ /* 0x080fe40000410000 */
[C---:B------:R-:W-:Y:S02]  /*3150*/  @!P0 FMUL.FTZ R2, R3.reuse, R5 ;  /* 0x0000000503028220 */ /* 0x040fe40000410000 */
[----:B------:R-:W-:Y:S01]  /*3160*/  @!P0 FFMA.FTZ R40, R3, R24, -R25 ;  /* 0x0000001803288223 */ /* 0x000fe20000010819 */
[----:B------:R-:W-:Y:S01]  /*3170*/  @!P0 MOV R3, R11 ;  /* 0x0000000b00038202 */ /* 0x000fe20000000f00 */
[----:B------:R-:W-:Y:S01]  /*3180*/  @!P0 FFMA.FTZ R0, R21, R22, R0 ;  /* 0x0000001615008223 */ /* 0x000fe20000010000 */
[--C-:B------:R-:W-:Y:S01]  /*3190*/  @!P0 HADD2.F32 R21, -RZ, R4.reuse.H1_H1 ;  /* 0x30000004ff158230 */ /* 0x100fe20000004100 */
[----:B------:R-:W-:Y:S01]  /*31a0*/  @!P0 FFMA.FTZ R2, R23, R24, R2 ;  /* 0x0000001817028223 */ /* 0x000fe20000010002 */
[----:B------:R-:W-:Y:S02]  /*31b0*/  @!P0 HADD2.F32 R4, -RZ, R4.H0_H0 ;  /* 0x20000004ff048230 */ /* 0x000fe40000004100 */
[--C-:B------:R-:W-:Y:S01]  /*31c0*/  @!P0 HADD2.F32 R5, -RZ, R3.reuse.H0_H0 ;  /* 0x20000003ff058230 */ /* 0x100fe20000004100 */
[----:B------:R-:W-:Y:S01]  /*31d0*/  @!P0 FMUL.FTZ R37, R21, R16 ;  /* 0x0000001015258220 */ /* 0x000fe20000410000 */
[----:B------:R-:W-:Y:S01]  /*31e0*/  @!P0 HADD2.F32 R22, -RZ, R26.H0_H0 ;  /* 0x2000001aff168230 */ /* 0x000fe20000004100 */
[----:B------:R-:W-:Y:S01]  /*31f0*/  @!P0 F2FP.PACK_AB R2, R2, R40 ;  /* 0x000000280202823e */ /* 0x000fe200000000ff */
[----:B------:R-:W-:Y:S01]  /*3200*/  @!P0 HADD2.F32 R25, -RZ, R3.H1_H1 ;  /* 0x30000003ff198230 */ /* 0x000fe20000004100 */
[C---:B------:R-:W-:Y:S01]  /*3210*/  @!P0 FMUL.FTZ R3, R4.reuse, R16 ;  /* 0x0000001004038220 */ /* 0x040fe20000410000 */
[----:B------:R-:W-:Y:S01]  /*3220*/  @!P0 HADD2.F32 R26, -RZ, R27.H0_H0 ;  /* 0x2000001bff1a8230 */ /* 0x000fe20000004100 */
[----:B------:R-:W-:Y:S01]  /*3230*/  @!P0 FFMA.FTZ R37, R4, R22, -R37 ;  /* 0x0000001604258223 */ /* 0x000fe20000010825 */
[----:B------:R-:W-:Y:S01]  /*3240*/  @!P0 MOV R9, R2 ;  /* 0x0000000200098202 */ /* 0x000fe20000000f00 */
[-C--:B------:R-:W-:Y:S02]  /*3250*/  @!P0 FMUL.FTZ R27, R25, R17.reuse ;  /* 0x00000011191b8220 */ /* 0x080fe40000410000 */
[----:B------:R-:W-:Y:S02]  /*3260*/  @!P0 FMUL.FTZ R4, R5, R17 ;  /* 0x0000001105048220 */ /* 0x000fe40000410000 */
[----:B------:R-:W-:Y:S02]  /*3270*/  @!P0 FFMA.FTZ R3, R21, R22, R3 ;  /* 0x0000001615038223 */ /* 0x000fe40000010003 */
[-C--:B------:R-:W-:Y:S01]  /*3280*/  @!P0 FFMA.FTZ R27, R5, R26.reuse, -R27 ;  /* 0x0000001a051b8223 */ /* 0x080fe2000001081b */
[----:B------:R-:W-:Y:S01]  /*3290*/  @!P0 F2FP.PACK_AB R5, R0, R41 ;  /* 0x000000290005823e */ /* 0x000fe200000000ff */
[----:B------:R-:W-:Y:S01]  /*32a0*/  @!P0 FFMA.FTZ R4, R25, R26, R4 ;  /* 0x0000001a19048223 */ /* 0x000fe20000010004 */
[----:B------:R-:W-:Y:S03]  /*32b0*/  @!P0 F2FP.PACK_AB R3, R3, R37 ;  /* 0x000000250303823e */ /* 0x000fe600000000ff */
[----:B------:R-:W-:Y:S01]  /*32c0*/  @!P0 IMAD.MOV.U32 R8, RZ, RZ, R5 ;  /* 0x000000ffff088224 */ /* 0x000fe200078e0005 */
[----:B------:R-:W-:Y:S02]  /*32d0*/  @!P0 F2FP.PACK_AB R0, R4, R27 ;  /* 0x0000001b0400823e */ /* 0x000fe400000000ff */
[----:B------:R-:W-:Y:S02]  /*32e0*/  @!P0 MOV R10, R3 ;  /* 0x00000003000a8202 */ /* 0x000fe40000000f00 */
[----:B------:R-:W-:Y:S05]  /*32f0*/  @!P0 MOV R11, R0 ;  /* 0x00000000000b8202 */ /* 0x000fea0000000f00 */
[----:B------:R1:W-:Y:S02]  /*3300*/  STG.E.128 [R38.64], R8 ;  /* 0x0000000826007986 */ /* 0x0003e4000c101d06 */
.L_x_147:
[----:B------:R-:W-:Y:S05]  /*3310*/  BSYNC B0 ;  /* 0x0000000000007941 */ /* 0x000fea0003800000 */
.L_x_146:
[----:B------:R-:W-:Y:S01]  /*3320*/  ISETP.GE.AND P0, PT, R134, c[0x0][0x1d4], PT ;  /* 0x0000750086007a0c */ /* 0x000fe20003f06270 */
[----:B------:R-:W-:Y:S01]  /*3330*/  @!UPT UIADD3 URZ, URZ, URZ, URZ ;  /* 0x0000003f3f3ff290 */ /* 0x000fe2000fffe03f */
[----:B------:R-:W-:Y:S11]  /*3340*/  BSSY B0, `(.L_x_148) ;  /* 0x0000036000007945 */ /* 0x000ff60003800000 */
[----:B------:R-:W-:-:S05]  /*3350*/  @P0 BRA `(.L_x_149) ;  /* 0x0000034000000947 */ /* 0x000fca0003800000 */
[----:B------:R-:W-:Y:S01]  /*3360*/  ISETP.GE.AND P0, PT, R142, c[0x0][0x27c], PT ;  /* 0x00009f008e007a0c */ /* 0x000fe20003f06270 */
[----:B-1----:R-:W1:Y:S11]  /*3370*/  LDS.128 R8, [R188+0xd080] ;  /* 0x00d08000bc087984 */ /* 0x002e760000000c00 */
[----:B------:R-:W-:Y:S01]  /*3380*/  @!UPT UIADD3 URZ, URZ, URZ, URZ ;  /* 0x0000003f3f3ff290 */ /* 0x000fe2000fffe03f */
[----:B------:R-:W-:Y:S01]  /*3390*/  @!P0 HADD2.F32 R0, -RZ, R18.H0_H0 ;  /* 0x20000012ff008230 */ /* 0x000fe20000004100 */
[----:B------:R-:W-:Y:S01]  /*33a0*/  @!P0 SHF.R.U64 R4, R6, 0x10, R7 ;  /* 0x0000001006048819 */ /* 0x000fe20000001207 */
[----:B------:R-:W-:Y:S01]  /*33b0*/  @!P0 HADD2.F32 R6, -RZ, R34.H0_H0 ;  /* 0x20000022ff068230 */ /* 0x000fe20000004100 */
[----:B------:R-:W-:Y:S02]  /*33c0*/  @!P0 SHF.R.U64 R17, R28, 0x10, R29 ;  /* 0x000000101c118819 */ /* 0x000fe4000000121d */
[----:B------:R-:W-:Y:S01]  /*33d0*/  @!P0 SHF.R.U32.HI R7, RZ, 0x10, R7 ;  /* 0x00000010ff078819 */ /* 0x000fe20000011607 */
[----:B------:R-:W-:Y:S01]  /*33e0*/  @!P0 HADD2.F32 R4, -RZ, R4.H0_H0 ;  /* 0x20000004ff048230 */ /* 0x000fe20000004100 */
[----:B------:R-:W-:Y:S01]  /*33f0*/  @!P0 SHF.R.U32.HI R23, RZ, 0x10, R29 ;  /* 0x00000010ff178819 */ /* 0x000fe2000001161d */
[----:B------:R-:W-:Y:S02]  /*3400*/  @!P0 HADD2.F32 R17, -RZ, R17.H0_H0 ;  /* 0x20000011ff118230 */ /* 0x000fe40000004100 */
[----:B------:R-:W-:Y:S02]  /*3410*/  @!P0 HADD2.F32 R7, -RZ, R7.H0_H0 ;  /* 0x20000007ff078230 */ /* 0x000fe40000004100 */
[----:B------:R-:W-:Y:S01]  /*3420*/  @!P0 HADD2.F32 R23, -RZ, R23.H0_H0 ;  /* 0x20000017ff178230 */ /* 0x000fe20000004100 */
[----:B-1----:R-:W-:Y:S02]  /*3430*/  @!P0 MOV R2, R8 ;  /* 0x0000000800028202 */ /* 0x002fe40000000f00 */
[----:B------:R-:W-:Y:S03]  /*3440*/  @!P0 MOV R3, R9 ;  /* 0x0000000900038202 */ /* 0x000fe60000000f00 */
[--C-:B------:R-:W-:Y:S02]  /*3450*/  @!P0 HADD2.F32 R5, -RZ, R2.reuse.H1_H1 ;  /* 0x30000002ff058230 */ /* 0x100fe40000004100 */
[----:B------:R-:W-:Y:S02]  /*3460*/  @!P0 HADD2.F32 R2, -RZ, R2.H0_H0 ;  /* 0x20000002ff028230 */ /* 0x000fe40000004100 */
[--C-:B------:R-:W-:Y:S01]  /*3470*/  @!P0 HADD2.F32 R16, -RZ, R3.reuse.H1_H1 ;  /* 0x30000003ff108230 */ /* 0x100fe20000004100 */
[CC--:B------:R-:W-:Y:S01]  /*3480*/  @!P0 FMUL.FTZ R21, R5.reuse, R0.reuse ;  /* 0x0000000005158220 */ /* 0x0c0fe20000410000 */
[----:B------:R-:W-:Y:S01]  /*3490*/  @!P0 HADD2.F32 R3, -RZ, R3.H0_H0 ;  /* 0x20000003ff038230 */ /* 0x000fe20000004100 */
[C---:B------:R-:W-:Y:S02]  /*34a0*/  @!P0 FMUL.FTZ R0, R2.reuse, R0 ;  /* 0x0000000002008220 */ /* 0x040fe40000410000 */
[-C--:B------:R-:W-:Y:S02]  /*34b0*/  @!P0 FFMA.FTZ R26, R2, R6.reuse, -R21 ;  /* 0x00000006021a8223 */ /* 0x080fe40000010815 */
[----:B------:R-:W-:Y:S01]  /*34c0*/  @!P0 FFMA.FTZ R0, R5, R6, R0 ;  /* 0x0000000605008223 */ /* 0x000fe20000010000 */
[----:B------:R-:W-:Y:S01]  /*34d0*/  @!P0 MOV R5, R10 ;  /* 0x0000000a00058202 */ /* 0x000fe20000000f00 */
[CC--:B------:R-:W-:Y:S02]  /*34e0*/  @!P0 FMUL.FTZ R21, R16.reuse, R4.reuse ;  /* 0x0000000410158220 */ /* 0x0c0fe40000410000 */
[C---:B------:R-:W-:Y:S01]  /*34f0*/  @!P0 FMUL.FTZ R2, R3.reuse, R4 ;  /* 0x0000000403028220 */ /* 0x040fe20000410000 */
[----:B------:R-:W-:Y:S01]  /*3500*/  @!P0 MOV R4, R11 ;  /* 0x0000000b00048202 */ /* 0x000fe20000000f00 */
[-C--:B------:R-:W-:Y:S01]  /*3510*/  @!P0 FFMA.FTZ R25, R3, R17.reuse, -R21 ;  /* 0x0000001103198223 */ /* 0x080fe20000010815 */
[----:B------:R-:W-:Y:S01]  /*3520*/  @!P0 HADD2.F32 R3, -RZ, R18.H1_H1 ;  /* 0x30000012ff038230 */ /* 0x000fe20000004100 */
[----:B------:R-:W-:Y:S01]  /*3530*/  @!P0 FFMA.FTZ R2, R16, R17, R2 ;  /* 0x0000001110028223 */ /* 0x000fe20000010002 */
[--C-:B------:R-:W-:Y:S02]  /*3540*/  @!P0 HADD2.F32 R18, -RZ, R5.reuse.H1_H1 ;  /* 0x30000005ff128230 */ /* 0x100fe40000004100 */
[----:B------:R-:W-:Y:S02]  /*3550*/  @!P0 HADD2.F32 R6, -RZ, R5.H0_H0 ;  /* 0x20000005ff068230 */ /* 0x000fe40000004100 */
[----:B------:R-:W-:Y:S01]  /*3560*/  @!P0 F2FP.PACK_AB R2, R2, R25 ;  /* 0x000000190202823e */ /* 0x000fe200000000ff */
[----:B------:R-:W-:Y:S02]  /*3570*/  @!P0 HADD2.F32 R5, -RZ, R4.H0_H0 ;  /* 0x20000004ff058230 */ /* 0x000fe40000004100 */
[----:B------:R-:W-:Y:S01]  /*3580*/  @!P0 HADD2.F32 R21, -RZ, R34.H1_H1 ;  /* 0x30000022ff158230 */ /* 0x000fe20000004100 */
[----:B------:R-:W-:Y:S01]  /*3590*/  @!P0 MOV R9, R2 ;  /* 0x0000000200098202 */ /* 0x000fe20000000f00 */
[----:B------:R-:W-:Y:S01]  /*35a0*/  @!P0 HADD2.F32 R22, -RZ, R4.H1_H1 ;  /* 0x30000004ff168230 */ /* 0x000fe20000004100 */
[-C--:B------:R-:W-:Y:S02]  /*35b0*/  @!P0 FMUL.FTZ R4, R18, R3.reuse ;  /* 0x0000000312048220 */ /* 0x080fe40000410000 */
[C---:B------:R-:W-:Y:S02]  /*35c0*/  @!P0 FMUL.FTZ R3, R6.reuse, R3 ;  /* 0x0000000306038220 */ /* 0x040fe40000410000 */
[----:B------:R-:W-:Y:S02]  /*35d0*/  @!P0 FFMA.FTZ R6, R6, R21, -R4 ;  /* 0x0000001506068223 */ /* 0x000fe40000010804 */
[CC--:B------:R-:W-:Y:S02]  /*35e0*/  @!P0 FMUL.FTZ R4, R5.reuse, R7.reuse ;  /* 0x0000000705048220 */ /* 0x0c0fe40000410000 */
[----:B------:R-:W-:Y:S02]  /*35f0*/  @!P0 FMUL.FTZ R24, R22, R7 ;  /* 0x0000000716188220 */ /* 0x000fe40000410000 */
[----:B------:R-:W-:Y:S02]  /*3600*/  @!P0 FFMA.FTZ R3, R18, R21, R3 ;  /* 0x0000001512038223 */ /* 0x000fe40000010003 */
[-C--:B------:R-:W-:Y:S01]  /*3610*/  @!P0 FFMA.FTZ R24, R5, R23.reuse, -R24 ;  /* 0x0000001705188223 */ /* 0x080fe20000010818 */
[----:B------:R-:W-:Y:S01]  /*3620*/  @!P0 F2FP.PACK_AB R5, R0, R26 ;  /* 0x0000001a0005823e */ /* 0x000fe200000000ff */
[----:B------:R-:W-:Y:S01]  /*3630*/  @!P0 FFMA.FTZ R4, R22, R23, R4 ;  /* 0x0000001716048223 */ /* 0x000fe20000010004 */
[----:B------:R-:W-:Y:S02]  /*3640*/  @!P0 F2FP.PACK_AB R3, R3, R6 ;  /* 0x000000060303823e */ /* 0x000fe400000000ff */
[----:B------:R-:W-:Y:S02]  /*3650*/  @!P0 MOV R8, R5 ;  /* 0x0000000500088202 */ /* 0x000fe40000000f00 */
[----:B------:R-:W-:Y:S02]  /*3660*/  @!P0 F2FP.PACK_AB R0, R4, R24 ;  /* 0x000000180400823e */ /* 0x000fe400000000ff */
[----:B------:R-:W-:Y:S02]  /*3670*/  @!P0 MOV R10, R3 ;  /* 0x00000003000a8202 */ /* 0x000fe40000000f00 */
[----:B------:R-:W-:Y:S05]  /*3680*/  @!P0 MOV R11, R0 ;  /* 0x00000000000b8202 */ /* 0x000fea0000000f00 */
[----:B------:R1:W-:Y:S02]  /*3690*/  STG.E.128 [R38.64+0x80], R8 ;  /* 0x0000800826007986 */ /* 0x0003e4000c101d06 */
.L_x_149:
[----:B------:R-:W-:Y:S05]  /*36a0*/  BSYNC B0 ;  /* 0x0000000000007941 */ /* 0x000fea0003800000 */
.L_x_148:
        /* <DEDUP_REMOVED lines=8> */
[--C-:B------:R-:W-:Y:S01]  /*3730*/  @!P0 SHF.R.U64 R4, R12, 0x10, R13.reuse ;  /* 0x000000100c048819 */ /* 0x100fe2000000120d */
[--C-:B------:R-:W-:Y:S01]  /*3740*/  @!P0 HADD2.F32 R6, -RZ, R35.reuse.H0_H0 ;  /* 0x20000023ff068230 */ /* 0x100fe20000004100 */
[----:B------:R-:W-:Y:S01]  /*3750*/  @!P0 SHF.R.U32.HI R7, RZ, 0x10, R13 ;  /* 0x00000010ff078819 */ /* 0x000fe2000001160d */
[----:B------:R-:W-:Y:S01]  /*3760*/  @!P0 HADD2.F32 R17, -RZ, R35.H1_H1 ;  /* 0x30000023ff118230 */ /* 0x000fe20000004100 */
[--C-:B------:R-:W-:Y:S01]  /*3770*/  @!P0 SHF.R.U64 R13, R30, 0x10, R31.reuse ;  /* 0x000000101e0d8819 */ /* 0x100fe2000000121f */
[----:B------:R-:W-:Y:S01]  /*3780*/  @!P0 HADD2.F32 R4, -RZ, R4.H0_H0 ;  /* 0x20000004ff048230 */ /* 0x000fe20000004100 */
[----:B------:R-:W-:Y:S01]  /*3790*/  @!P0 SHF.R.U32.HI R21, RZ, 0x10, R31 ;  /* 0x00000010ff158819 */ /* 0x000fe2000001161f */
        /* <DEDUP_REMOVED lines=19> */
[----:B------:R-:W-:Y:S02]  /*38d0*/  @!P0 HADD2.F32 R3, -RZ, R19.H1_H1 ;  /* 0x30000013ff038230 */ /* 0x000fe40000004100 */
[----:B------:R-:W-:Y:S02]  /*38e0*/  @!P0 HADD2.F32 R6, -RZ, R5.H0_H0 ;  /* 0x20000005ff068230 */ /* 0x000fe40000004100 */
[----:B------:R-:W-:Y:S01]  /*38f0*/  @!P0 F2FP.PACK_AB R2, R2, R22 ;  /* 0x000000160202823e */ /* 0x000fe200000000ff */
[--C-:B------:R-:W-:Y:S02]  /*3900*/  @!P0 HADD2.F32 R5, -RZ, R4.reuse.H0_H0 ;  /* 0x20000004ff058230 */ /* 0x100fe40000004100 */
[----:B------:R-:W-:Y:S01]  /*3910*/  @!P0 HADD2.F32 R18, -RZ, R4.H1_H1 ;  /* 0x30000004ff128230 */ /* 0x000fe20000004100 */
[-C--:B------:R-:W-:Y:S01]  /*3920*/  @!P0 FMUL.FTZ R4, R16, R3.reuse ;  /* 0x0000000310048220 */ /* 0x080fe20000410000 */
[----:B------:R-:W-:Y:S01]  /*3930*/  @!P0 MOV R9, R2 ;  /* 0x0000000200098202 */ /* 0x000fe20000000f00 */
[C---:B------:R-:W-:Y:S01]  /*3940*/  @!P0 FMUL.FTZ R3, R6.reuse, R3 ;  /* 0x0000000306038220 */ /* 0x040fe20000410000 */
[----:B------:R-:W-:Y:S01]  /*3950*/  @!P0 HADD2.F32 R19, -RZ, R21.H0_H0 ;  /* 0x20000015ff138230 */ /* 0x000fe20000004100 */
[----:B------:R-:W-:Y:S02]  /*3960*/  @!P0 FFMA.FTZ R6, R6, R17, -R4 ;  /* 0x0000001106068223 */ /* 0x000fe40000010804 */
[CC--:B------:R-:W-:Y:S02]  /*3970*/  @!P0 FMUL.FTZ R4, R5.reuse, R7.reuse ;  /* 0x0000000705048220 */ /* 0x0c0fe40000410000 */
[----:B------:R-:W-:Y:S02]  /*3980*/  @!P0 FMUL.FTZ R21, R18, R7 ;  /* 0x0000000712158220 */ /* 0x000fe40000410000 */
[----:B------:R-:W-:Y:S02]  /*3990*/  @!P0 FFMA.FTZ R3, R16, R17, R3 ;  /* 0x0000001110038223 */ /* 0x000fe40000010003 */
[----:B------:R-:W-:Y:S01]  /*39a0*/  @!P0 FFMA.FTZ R21, R5, R19, -R21 ;  /* 0x0000001305158223 */ /* 0x000fe20000010815 */
        /* <DEDUP_REMOVED lines=8> */
.L_x_151:
[----:B------:R-:W-:Y:S05]  /*3a30*/  BSYNC B0 ;  /* 0x0000000000007941 */ /* 0x000fea0003800000 */
.L_x_150:
[----:B------:R-:W-:Y:S11]  /*3a40*/  ISETP.GE.AND P0, PT, R197, c[0x0][0x1d4], PT ;  /* 0x00007500c5007a0c */ /* 0x000ff60003f06270 */
[----:B------:R-:W-:Y:S02]  /*3a50*/  @!UPT UIADD3 URZ, URZ, URZ, URZ ;  /* 0x0000003f3f3ff290 */ /* 0x000fe4000fffe03f */
        /* <DEDUP_REMOVED lines=12> */
[----:B------:R-:W-:Y:S02]  /*3b20*/  @!P0 HADD2.F32 R15, -RZ, R36.H1_H1 ;  /* 0x30000024ff0f8230 */ /* 0x000fe40000004100 */
        /* <DEDUP_REMOVED lines=17> */
[--C-:B------:R-:W-:Y:S01]  /*3c40*/  @!P0 HADD2.F32 R14, -RZ, R5.reuse.H1_H1 ;  /* 0x30000005ff0e8230 */ /* 0x100fe20000004100 */
        /* <DEDUP_REMOVED lines=8> */
[C---:B------:R-:W-:Y:S02]  /*3cd0*/  @!P0 FMUL.FTZ R3, R6.reuse, R3 ;  /* 0x0000000306038220 */ /* 0x040fe40000410000 */
        /* <DEDUP_REMOVED lines=12> */
[----:B------:R1:W-:Y:S01]  /*3da0*/  STG.E.128 [R38.64+0x180], R8 ;  /* 0x0001800826007986 */ /* 0x0003e2000c101d06 */
[----:B------:R-:W-:-:S05]  /*3db0*/  BRA `(.L_x_145) ;  /* 0x0000134000007947 */ /* 0x000fca0003800000 */
.L_x_142:
        /* <DEDUP_REMOVED lines=14> */
[----:B------:R-:W-:Y:S02]  /*3ea0*/  CS2R R14, SRZ ;  /* 0x00000000000e7805 */ /* 0x000fe4000001ff00 */
[----:B------:R-:W-:Y:S01]  /*3eb0*/  IMAD.X R2, R19, 0x1, R97, P0 ;  /* 0x0000000113027824 */ /* 0x000fe200000e0661 */
[----:B------:R-:W-:Y:S05]  /*3ec0*/  IADD3 R3, P0, R78, R16, RZ ;  /* 0x000000104e037210 */ /* 0x000fea0007f1e0ff */
        /* <DEDUP_REMOVED lines=8> */
[----:B------:R1:W5:Y:S04]  /*3f50*/  @!P0 LDG.E.128 R24, [R8.64] ;  /* 0x0000000608188981 */ /* 0x000368000c1e1d00 */
[----:B------:R1:W5:Y:S01]  /*3f60*/  @!P0 LDG.E.128 R4, [R2.64] ;  /* 0x0000000602048981 */ /* 0x000362000c1e1d00 */
[----:B------:R-:W-:Y:S11]  /*3f70*/  ISETP.GE.AND P0, PT, R134, c[0x0][0x27c], PT ;  /* 0x00009f0086007a0c */ /* 0x000ff60003f06270 */
[----:B------:R-:W-:Y:S02]  /*3f80*/  @!UPT UIADD3 URZ, URZ, URZ, URZ ;  /* 0x0000003f3f3ff290 */ /* 0x000fe4000fffe03f */
[----:B------:R1:W5:Y:S04]  /*3f90*/  @!P0 LDG.E.128 R36, [R8.64+0x80] ;  /* 0x0000800608248981 */ /* 0x000368000c1e1d00 */
[----:B------:R1:W5:Y:S02]  /*3fa0*/  @!P0 LDG.E.128 R12, [R2.64+0x80] ;  /* 0x00008006020c8981 */ /* 0x000364000c1e1d00 */
.L_x_153:
[----:B------:R-:W-:Y:S05]  /*3fb0*/  BSYNC B0 ;  /* 0x0000000000007941 */ /* 0x000fea0003800000 */
.L_x_152:
[----:B------:R-:W-:Y:S04]  /*3fc0*/  IADD3 R59, P0, R128, R10, RZ ;  /* 0x0000000a803b7210 */ /* 0x000fe80007f1e0ff */
[----:B------:R-:W-:Y:S01]  /*3fd0*/  IADD3.X R58, R18, R106, RZ, P0, !PT ;  /* 0x0000006a123a7210 */ /* 0x000fe200007fe4ff */
        /* <DEDUP_REMOVED lines=16> */
[----:B------:R-:W-:Y:S01]  /*40e0*/  IMAD.MOV.U32 R28, RZ, RZ, R25 ;  /* 0x000000ffff1c7224 */ /* 0x000fe200078e0019 */
[----:B------:R-:W-:Y:S01]  /*40f0*/  ISETP.GE.AND P2, PT, R67, c[0x0][0x1d4], PT ;  /* 0x0000750043007a0c */ /* 0x000fe20003f46270 */
[----:B------:R-:W1:Y:S01]  /*4100*/  LDS.128 R40, [R88+0xc080] ;  /* 0x00c0800058287984 */ /* 0x000e620000000c00 */
[CC--:B------:R-:W-:Y:S01]  /*4110*/  IADD3 R0, P1, P0, R64.reuse, R59.reuse, R86 ;  /* 0x0000003b40007210 */ /* 0x0c0fe2000783e056 */
[----:B------:R-:W-:Y:S01]  /*4120*/  IMAD.MOV.U32 R20, RZ, RZ, R7 ;  /* 0x000000ffff147224 */ /* 0x000fe200078e0007 */
[----:B------:R-:W-:Y:S01]  /*4130*/  MOV R10, R6 ;  /* 0x00000006000a7202 */ /* 0x000fe20000000f00 */
[----:B------:R-:W-:Y:S01]  /*4140*/  IMAD.MOV.U32 R44, RZ, RZ, R27 ;  /* 0x000000ffff2c7224 */ /* 0x000fe200078e001b */
[C---:B------:R-:W-:Y:S02]  /*4150*/  IADD3.X R3, R63.reuse, R58, R95, P1, P0 ;  /* 0x0000003a3f037210 */ /* 0x040fe40000fe045f */
[----:B------:R-:W-:Y:S01]  /*4160*/  MOV R33, R26 ;  /* 0x0000001a00217202 */ /* 0x000fe20000000f00 */
[----:B------:R-:W2:Y:S04]  /*4170*/  LDS.128 R16, [R92+0xc080] ;  /* 0x00c080005c107984 */ /* 0x000ea80000000c00 */
[----:B------:R-:W-:Y:S04]  /*4180*/  @!P2 IADD3 R2, P1, P0, R64, R59, R67 ;  /* 0x0000003b4002a210 */ /* 0x000fe8000783e043 */
[----:B------:R-:W-:Y:S02]  /*4190*/  @!P2 IADD3.X R8, R63, R58, R90, P1, P0 ;  /* 0x0000003a3f08a210 */ /* 0x000fe40000fe045a */
[C---:B------:R-:W-:Y:S04]  /*41a0*/  LEA R54, P0, R0.reuse, c[0x0][0x1c8], 0x1 ;  /* 0x0000720000367a11 */ /* 0x040fe800078008ff */
[----:B------:R-:W-:Y:S02]  /*41b0*/  LEA.HI.X R55, R0, c[0x0][0x1cc], R3, 0x1, P0 ;  /* 0x0000730000377a11 */ /* 0x000fe400000f0c03 */
[C---:B------:R-:W-:Y:S02]  /*41c0*/  @!P2 LEA R52, P0, R2.reuse, c[0x0][0x1c8], 0x1 ;  /* 0x000072000234aa11 */ /* 0x040fe400078008ff */
[----:B------:R-:W-:Y:S02]  /*41d0*/  MOV R0, R4 ;  /* 0x0000000400007202 */ /* 0x000fe40000000f00 */
[----:B------:R-:W-:Y:S01]  /*41e0*/  @!P2 LEA.HI.X R53, R2, c[0x0][0x1cc], R8, 0x1, P0 ;  /* 0x000073000235aa11 */ /* 0x000fe200000f0c08 */
[----:B------:R-:W-:Y:S01]  /*41f0*/  IMAD.MOV.U32 R2, RZ, RZ, R5 ;  /* 0x000000ffff027224 */ /* 0x000fe200078e0005 */
[----:B------:R-:W-:Y:S11]  /*4200*/  ISETP.GE.AND P0, PT, R132, c[0x0][0x27c], PT ;  /* 0x00009f0084007a0c */ /* 0x000ff60003f06270 */
[----:B------:R-:W-:Y:S02]  /*4210*/  @!UPT UIADD3 URZ, URZ, URZ, URZ ;  /* 0x0000003f3f3ff290 */ /* 0x000fe4000fffe03f */
[--C-:B------:R-:W-:Y:S01]  /*4220*/  @!P0 SHF.R.U32.HI R29, RZ, 0x10, R25.reuse ;  /* 0x00000010ff1d8819 */ /* 0x100fe20000011619 */
[----:B------:R-:W-:Y:S01]  /*4230*/  @!P0 HADD2.F32 R3, -RZ, R2.H0_H0 ;  /* 0x20000002ff038230 */ /* 0x000fe20000004100 */
[----:B------:R-:W-:Y:S01]  /*4240*/  @!P0 SHF.R.U64 R31, R24, 0x10, R25 ;  /* 0x00000010181f8819 */ /* 0x000fe20000001219 */
[----:B------:R-:W-:Y:S01]  /*4250*/  @!P0 HADD2.F32 R0, -RZ, R0.H0_H0 ;  /* 0x20000000ff008230 */ /* 0x000fe20000004100 */
[--C-:B------:R-:W-:Y:S01]  /*4260*/  @!P0 SHF.R.U32.HI R9, RZ, 0x10, R5.reuse ;  /* 0x00000010ff098819 */ /* 0x100fe20000011605 */
[----:B------:R-:W-:Y:S01]  /*4270*/  @!P0 HADD2.F32 R29, -RZ, R29.H0_H0 ;  /* 0x2000001dff1d8230 */ /* 0x000fe20000004100 */
[----:B-1----:R-:W-:Y:S02]  /*4280*/  @!P0 MOV R25, R41 ;  /* 0x0000002900198202 */ /* 0x002fe40000000f00 */
[----:B------:R-:W-:Y:S02]  /*4290*/  @!P0 MOV R30, R40 ;  /* 0x00000028001e8202 */ /* 0x000fe40000000f00 */
[----:B------:R-:W-:Y:S02]  /*42a0*/  @!P0 SHF.R.U64 R8, R4, 0x10, R5 ;  /* 0x0000001004088819 */ /* 0x000fe40000001205 */
[----:B--2---:R-:W-:Y:S02]  /*42b0*/  @!P0 MOV R5, R17 ;  /* 0x0000001100058202 */ /* 0x004fe40000000f00 */
[----:B------:R-:W-:Y:S01]  /*42c0*/  @!P0 SHF.R.U64 R11, R6, 0x10, R7 ;  /* 0x00000010060b8819 */ /* 0x000fe20000001207 */
[----:B------:R-:W-:Y:S01]  /*42d0*/  @!P0 IMAD.MOV.U32 R6, RZ, RZ, R16 ;  /* 0x000000ffff068224 */ /* 0x000fe200078e0010 */
[----:B------:R-:W-:Y:S02]  /*42e0*/  MOV R4, R24 ;  /* 0x0000001800047202 */ /* 0x000fe40000000f00 */
[----:B------:R-:W-:Y:S01]  /*42f0*/  @!P0 SHF.R.U64 R34, R26, 0x10, R27 ;  /* 0x000000101a228819 */ /* 0x000fe2000000121b */
[----:B------:R-:W-:Y:S01]  /*4300*/  @!P0 HADD2.F32 R26, -RZ, R25.H0_H0 ;  /* 0x20000019ff1a8230 */ /* 0x000fe20000004100 */
[----:B------:R-:W-:Y:S01]  /*4310*/  @!P0 SHF.R.U32.HI R21, RZ, 0x10, R7 ;  /* 0x00000010ff158819 */ /* 0x000fe20000011607 */
[----:B------:R-:W-:Y:S01]  /*4320*/  @!P0 HADD2.F32 R7, -RZ, R30.H0_H0 ;  /* 0x2000001eff078230 */ /* 0x000fe20000004100 */
[----:B------:R-:W-:Y:S01]  /*4330*/  @!P0 SHF.R.U32.HI R45, RZ, 0x10, R27 ;  /* 0x00000010ff2d8819 */ /* 0x000fe2000001161b */
[----:B------:R-:W-:Y:S01]  /*4340*/  @!P0 HADD2.F32 R2, -RZ, R6.H0_H0 ;  /* 0x20000006ff028230 */ /* 0x000fe20000004100 */
[----:B------:R-:W-:Y:S01]  /*4350*/  @!P0 MOV R35, R43 ;  /* 0x0000002b00238202 */ /* 0x000fe20000000f00 */
[----:B------:R-:W-:Y:S01]  /*4360*/  @!P0 HADD2.F32 R24, -RZ, R4.H0_H0 ;  /* 0x20000004ff188230 */ /* 0x000fe20000004100 */
[CC--:B------:R-:W-:Y:S01]  /*4370*/  @!P0 FMUL.FTZ R32, R7.reuse, R0.reuse ;  /* 0x0000000007208220 */ /* 0x0c0fe20000410000 */
[----:B------:R-:W-:Y:S01]  /*4380*/  @!P0 HADD2.F32 R4, -RZ, R5.H0_H0 ;  /* 0x20000005ff048230 */ /* 0x000fe20000004100 */
[----:B------:R-:W-:Y:S01]  /*4390*/  @!P0 FMUL.FTZ R0, R2, R0 ;  /* 0x0000000002008220 */ /* 0x000fe20000410000 */
[----:B------:R-:W-:Y:S01]  /*43a0*/  @!P0 HADD2.F32 R27, -RZ, R28.H0_H0 ;  /* 0x2000001cff1b8230 */ /* 0x000fe20000004100 */
[-C--:B------:R-:W-:Y:S02]  /*43b0*/  @!P0 FMUL.FTZ R28, R26, R3.reuse ;  /* 0x000000031a1c8220 */ /* 0x080fe40000410000 */
[C---:B------:R-:W-:Y:S02]  /*43c0*/  @!P0 FMUL.FTZ R3, R4.reuse, R3 ;  /* 0x0000000304038220 */ /* 0x040fe40000410000 */
[----:B------:R-:W-:Y:S01]  /*43d0*/  @!P0 FFMA.FTZ R60, R4, R27, -R28 ;  /* 0x0000001b043c8223 */ /* 0x000fe2000001081c */
[----:B------:R-:W-:Y:S01]  /*43e0*/  @!P0 HADD2.F32 R4, -RZ, R9.H0_H0 ;  /* 0x20000009ff048230 */ /* 0x000fe20000004100 */
[-C--:B------:R-:W-:Y:S01]  /*43f0*/  @!P0 FFMA.FTZ R61, R2, R24.reuse, -R32 ;  /* 0x00000018023d8223 */ /* 0x080fe20000010820 */
[----:B------:R-:W-:Y:S01]  /*4400*/  @!P0 HADD2.F32 R28, -RZ, R25.H1_H1 ;  /* 0x30000019ff1c8230 */ /* 0x000fe20000004100 */
[----:B------:R-:W-:Y:S01]  /*4410*/  @!P0 FFMA.FTZ R0, R7, R24, R0 ;  /* 0x0000001807008223 */ /* 0x000fe20000010000 */
[----:B------:R-:W-:Y:S02]  /*4420*/  @!P0 HADD2.F32 R24, -RZ, R30.H1_H1 ;  /* 0x3000001eff188230 */ /* 0x000fe40000004100 */
[----:B------:R-:W-:Y:S01]  /*4430*/  @!P0 HADD2.F32 R7, -RZ, R8.H0_H0 ;  /* 0x20000008ff078230 */ /* 0x000fe20000004100 */
[-C--:B------:R-:W-:Y:S01]  /*4440*/  @!P0 FMUL.FTZ R8, R28, R4.reuse ;  /* 0x000000041c088220 */ /* 0x080fe20000410000 */
[----:B------:R-:W-:Y:S02]  /*4450*/  @!P0 HADD2.F32 R2, -RZ, R5.H1_H1 ;  /* 0x30000005ff028230 */ /* 0x000fe40000004100 */
[----:B------:R-:W-:Y:S02]  /*4460*/  @!P0 HADD2.F32 R25, -RZ, R31.H0_H0 ;  /* 0x2000001fff198230 */ /* 0x000fe40000004100 */
[----:B------:R-:W-:Y:S01]  /*4470*/  @!P0 HADD2.F32 R5, -RZ, R6.H1_H1 ;  /* 0x30000006ff058230 */ /* 0x000fe20000004100 */
[----:B------:R-:W-:Y:S01]  /*4480*/  @!P0 FMUL.FTZ R6, R24, R7 ;  /* 0x0000000718068220 */ /* 0x000fe20000410000 */
[----:B------:R-:W-:Y:S01]  /*4490*/  @!P0 HADD2.F32 R9, -RZ, R10.H0_H0 ;  /* 0x2000000aff098230 */ /* 0x000fe20000004100 */
[C---:B------:R-:W-:Y:S01]  /*44a0*/  @!P0 FFMA.FTZ R57, R2.reuse, R29, -R8 ;  /* 0x0000001d02398223 */ /* 0x040fe20000010808 */
[----:B------:R-:W-:Y:S01]  /*44b0*/  @!P0 HADD2.F32 R31, -RZ, R33.H0_H0 ;  /* 0x20000021ff1f8230 */ /* 0x000fe20000004100 */
[----:B------:R-:W-:Y:S01]  /*44c0*/  @!P0 IMAD.MOV.U32 R8, RZ, RZ, R42 ;  /* 0x000000ffff088224 */ /* 0x000fe200078e002a */
[----:B------:R-:W-:Y:S01]  /*44d0*/  @!P0 HADD2.F32 R33, -RZ, R34.H0_H0 ;  /* 0x20000022ff218230 */ /* 0x000fe20000004100 */
[----:B------:R-:W-:Y:S01]  /*44e0*/  @!P0 FMUL.FTZ R4, R2, R4 ;  /* 0x0000000402048220 */ /* 0x000fe20000410000 */
[----:B------:R-:W-:Y:S01]  /*44f0*/  @!P0 HADD2.F32 R34, -RZ, R44.H0_H0 ;  /* 0x2000002cff228230 */ /* 0x000fe20000004100 */
[C---:B------:R-:W-:Y:S01]  /*4500*/  @!P0 FMUL.FTZ R2, R5.reuse, R7 ;  /* 0x0000000705028220 */ /* 0x040fe20000410000 */
[--C-:B------:R-:W-:Y:S01]  /*4510*/  @!P0 HADD2.F32 R32, -RZ, R8.reuse.H1_H1 ;  /* 0x30000008ff208230 */ /* 0x100fe20000004100 */
[-C--:B------:R-:W-:Y:S01]  /*4520*/  @!P0 FFMA.FTZ R56, R5, R25.reuse, -R6 ;  /* 0x0000001905388223 */ /* 0x080fe20000010806 */
[----:B------:R-:W-:Y:S01]  /*4530*/  @!P0 MOV R5, R18 ;  /* 0x0000001200058202 */ /* 0x000fe20000000f00 */
[----:B------:R-:W-:Y:S01]  /*4540*/  @!P0 FFMA.FTZ R2, R24, R25, R2 ;  /* 0x0000001918028223 */ /* 0x000fe20000010002 */
[----:B------:R-:W-:Y:S01]  /*4550*/  @!P0 HADD2.F32 R6, -RZ, R11.H0_H0 ;  /* 0x2000000bff068230 */ /* 0x000fe20000004100 */
[----:B------:R-:W-:Y:S01]  /*4560*/  @!P0 FFMA.FTZ R3, R26, R27, R3 ;  /* 0x0000001b1a038223 */ /* 0x000fe20000010003 */
[----:B------:R-:W-:Y:S01]  /*4570*/  @!P0 HADD2.F32 R30, -RZ, R8.H0_H0 ;  /* 0x20000008ff1e8230 */ /* 0x000fe20000004100 */
[----:B------:R-:W-:Y:S01]  /*4580*/  @!P0 FFMA.FTZ R4, R28, R29, R4 ;  /* 0x0000001d1c048223 */ /* 0x000fe20000010004 */
[--C-:B------:R-:W-:Y:S01]  /*4590*/  @!P0 HADD2.F32 R7, -RZ, R5.reuse.H1_H1 ;  /* 0x30000005ff078230 */ /* 0x100fe20000004100 */
[----:B------:R-:W-:Y:S01]  /*45a0*/  @!P0 FMUL.FTZ R10, R32, R6 ;  /* 0x00000006200a8220 */ /* 0x000fe20000410000 */
[----:B------:R-:W-:Y:S01]  /*45b0*/  @!P0 HADD2.F32 R8, -RZ, R5.H0_H0 ;  /* 0x20000005ff088230 */ /* 0x000fe20000004100 */
[----:B------:R-:W-:Y:S01]  /*45c0*/  @!P0 FMUL.FTZ R11, R30, R9 ;  /* 0x000000091e0b8220 */ /* 0x000fe20000410000 */
[----:B------:R-:W-:Y:S01]  /*45d0*/  @!P0 F2FP.PACK_AB R25, R57, R60 ;  /* 0x0000003c3919823e */ /* 0x000fe200000000ff */
[C---:B------:R-:W-:Y:S01]  /*45e0*/  @!P0 FMUL.FTZ R6, R7.reuse, R6 ;  /* 0x0000000607068220 */ /* 0x040fe20000410000 */
[----:B------:R-:W-:Y:S01]  /*45f0*/  @!P0 F2FP.PACK_AB R24, R56, R61 ;  /* 0x0000003d3818823e */ /* 0x000fe200000000ff */
[----:B------:R-:W-:Y:S01]  /*4600*/  @!P0 FFMA.FTZ R51, R7, R33, -R10 ;  /* 0x0000002107338223 */ /* 0x000fe2000001080a */
[----:B------:R-:W-:Y:S01]  /*4610*/  @!P0 MOV R17, R25 ;  /* 0x0000001900118202 */ /* 0x000fe20000000f00 */
[----:B------:R-:W-:Y:S01]  /*4620*/  @!P0 IMAD.MOV.U32 R7, RZ, RZ, R19 ;  /* 0x000000ffff078224 */ /* 0x000fe200078e0013 */
[----:B------:R-:W-:Y:S01]  /*4630*/  @!P0 MOV R16, R24 ;  /* 0x0000001800108202 */ /* 0x000fe20000000f00 */
[C---:B------:R-:W-:Y:S01]  /*4640*/  @!P0 FFMA.FTZ R50, R8.reuse, R31, -R11 ;  /* 0x0000001f08328223 */ /* 0x040fe2000001080b */
[----:B------:R-:W-:Y:S01]  /*4650*/  @!P0 HADD2.F32 R10, -RZ, R20.H0_H0 ;  /* 0x20000014ff0a8230 */ /* 0x000fe20000004100 */
[----:B------:R-:W-:Y:S01]  /*4660*/  @!P0 FMUL.FTZ R5, R8, R9 ;  /* 0x0000000908058220 */ /* 0x000fe20000410000 */
[----:B------:R-:W-:Y:S01]  /*4670*/  @!P0 HADD2.F32 R11, -RZ, R21.H0_H0 ;  /* 0x20000015ff0b8230 */ /* 0x000fe20000004100 */
[----:B------:R-:W-:Y:S01]  /*4680*/  @!P0 F2FP.PACK_AB R3, R4, R3 ;  /* 0x000000030403823e */ /* 0x000fe200000000ff */
[--C-:B------:R-:W-:Y:S01]  /*4690*/  @!P0 HADD2.F32 R20, -RZ, R35.reuse.H0_H0 ;  /* 0x20000023ff148230 */ /* 0x100fe20000004100 */
[----:B------:R-:W-:Y:S01]  /*46a0*/  @!P0 FFMA.FTZ R5, R30, R31, R5 ;  /* 0x0000001f1e058223 */ /* 0x000fe20000010005 */
[----:B------:R-:W-:Y:S01]  /*46b0*/  @!P0 HADD2.F32 R21, -RZ, R35.H1_H1 ;  /* 0x30000023ff158230 */ /* 0x000fe20000004100 */
[----:B------:R-:W-:Y:S01]  /*46c0*/  @!P0 FFMA.FTZ R6, R32, R33, R6 ;  /* 0x0000002120068223 */ /* 0x000fe20000010006 */
[--C-:B------:R-:W-:Y:S01]  /*46d0*/  @!P0 HADD2.F32 R9, -RZ, R7.reuse.H1_H1 ;  /* 0x30000007ff098230 */ /* 0x100fe20000004100 */
[----:B------:R-:W-:Y:S01]  /*46e0*/  @!P0 FMUL.FTZ R49, R20, R10 ;  /* 0x0000000a14318220 */ /* 0x000fe20000410000 */
[----:B------:R-:W-:Y:S01]  /*46f0*/  @!P0 HADD2.F32 R8, -RZ, R7.H0_H0 ;  /* 0x20000007ff088230 */ /* 0x000fe20000004100 */
[----:B------:R-:W-:Y:S01]  /*4700*/  @!P0 FMUL.FTZ R44, R21, R11 ;  /* 0x0000000b152c8220 */ /* 0x000fe20000410000 */
[----:B------:R-:W-:Y:S01]  /*4710*/  @!P0 HADD2.F32 R35, -RZ, R45.H0_H0 ;  /* 0x2000002dff238230 */ /* 0x000fe20000004100 */
[----:B------:R-:W-:Y:S02]  /*4720*/  @!P0 IMAD.MOV.U32 R41, RZ, RZ, R3 ;  /* 0x000000ffff298224 */ /* 0x000fe400078e0003 */
[C---:B------:R-:W-:Y:S02]  /*4730*/  @!P0 FFMA.FTZ R49, R8.reuse, R34, -R49 ;  /* 0x0000002208318223 */ /* 0x040fe40000010831 */
[C---:B------:R-:W-:Y:S02]  /*4740*/  @!P0 FFMA.FTZ R44, R9.reuse, R35, -R44 ;  /* 0x00000023092c8223 */ /* 0x040fe4000001082c */
[----:B------:R-:W-:Y:S02]  /*4750*/  @!P0 FMUL.FTZ R7, R8, R10 ;  /* 0x0000000a08078220 */ /* 0x000fe40000410000 */
[----:B------:R-:W-:Y:S01]  /*4760*/  @!P0 FMUL.FTZ R8, R9, R11 ;  /* 0x0000000b09088220 */ /* 0x000fe20000410000 */
[----:B------:R-:W-:Y:S01]  /*4770*/  @!P0 F2FP.PACK_AB R11, R51, R50 ;  /* 0x00000032330b823e */ /* 0x000fe200000000ff */
[----:B------:R-:W-:Y:S01]  /*4780*/  @!P0 FFMA.FTZ R7, R20, R34, R7 ;  /* 0x0000002214078223 */ /* 0x000fe20000010007 */
[----:B------:R-:W-:Y:S01]  /*4790*/  @!P0 F2FP.PACK_AB R10, R44, R49 ;  /* 0x000000312c0a823e */ /* 0x000fe200000000ff */
[----:B------:R-:W-:Y:S01]  /*47a0*/  @!P0 FFMA.FTZ R8, R21, R35, R8 ;  /* 0x0000002315088223 */ /* 0x000fe20000010008 */
[----:B------:R-:W-:Y:S01]  /*47b0*/  @!P0 F2FP.PACK_AB R9, R2, R0 ;  /* 0x000000000209823e */ /* 0x000fe200000000ff */
[----:B------:R-:W-:Y:S01]  /*47c0*/  @!P0 IMAD.MOV.U32 R18, RZ, RZ, R11 ;  /* 0x000000ffff128224 */ /* 0x000fe200078e000b */
[----:B------:R-:W-:Y:S02]  /*47d0*/  @!P0 MOV R19, R10 ;  /* 0x0000000a00138202 */ /* 0x000fe40000000f00 */
[----:B------:R-:W-:Y:S02]  /*47e0*/  @!P0 F2FP.PACK_AB R2, R6, R5 ;  /* 0x000000050602823e */ /* 0x000fe400000000ff */
[----:B------:R-:W-:Y:S01]  /*47f0*/  @!P0 F2FP.PACK_AB R0, R8, R7 ;  /* 0x000000070800823e */ /* 0x000fe200000000ff */
[----:B------:R1:W-:Y:S01]  /*4800*/  STG.E.128 [R54.64], R16 ;  /* 0x0000001036007986 */ /* 0x0003e2000c101d06 */
[----:B------:R-:W-:Y:S02]  /*4810*/  @!P0 MOV R40, R9 ;  /* 0x0000000900288202 */ /* 0x000fe40000000f00 */
[----:B------:R-:W-:Y:S02]  /*4820*/  @!P0 MOV R42, R2 ;  /* 0x00000002002a8202 */ /* 0x000fe40000000f00 */
[----:B------:R-:W-:Y:S05]  /*4830*/  @!P0 MOV R43, R0 ;  /* 0x00000000002b8202 */ /* 0x000fea0000000f00 */
[----:B------:R1:W-:Y:S02]  /*4840*/  @!P2 STG.E.128 [R52.64], R40 ;  /* 0x000000283400a986 */ /* 0x0003e4000c101d06 */
.L_x_155:
[----:B------:R-:W-:Y:S05]  /*4850*/  BSYNC B0 ;  /* 0x0000000000007941 */ /* 0x000fea0003800000 */
.L_x_154:
[----:B------:R-:W-:Y:S11]  /*4860*/  ISETP.GE.AND P0, PT, R134, c[0x0][0x1d4], PT ;  /* 0x0000750086007a0c */ /* 0x000ff60003f06270 */
[----:B------:R-:W-:Y:S02]  /*4870*/  @!UPT UIADD3 URZ, URZ, URZ, URZ ;  /* 0x0000003f3f3ff290 */ /* 0x000fe4000fffe03f */
[----:B------:R-:W-:-:S05]  /*4880*/  @P0 BRA `(.L_x_145) ;  /* 0x0000087000000947 */ /* 0x000fca0003800000 */
[----:B-1----:R-:W1:Y:S01]  /*4890*/  LDS.128 R40, [R87+0xc080] ;  /* 0x00c0800057287984 */ /* 0x002e620000000c00 */
[----:B------:R-:W-:Y:S04]  /*48a0*/  IADD3 R0, P1, P0, R64, R59, R69 ;  /* 0x0000003b40007210 */ /* 0x000fe8000783e045 */
[----:B------:R-:W-:Y:S02]  /*48b0*/  IADD3.X R2, R63, R58, R94, P1, P0 ;  /* 0x0000003a3f027210 */ /* 0x000fe40000fe045e */
[C---:B------:R-:W-:Y:S01]  /*48c0*/  LEA R44, P0, R0.reuse, c[0x0][0x1c8], 0x1 ;  /* 0x00007200002c7a11 */ /* 0x040fe200078008ff */
[----:B------:R-:W2:Y:S03]  /*48d0*/  LDS.128 R16, [R91+0xc080] ;  /* 0x00c080005b107984 */ /* 0x000ea60000000c00 */
[----:B------:R-:W-:Y:S02]  /*48e0*/  LEA.HI.X R45, R0, c[0x0][0x1cc], R2, 0x1, P0 ;  /* 0x00007300002d7a11 */ /* 0x000fe400000f0c02 */
[----:B------:R-:W-:Y:S11]  /*48f0*/  ISETP.GE.AND P0, PT, R134, c[0x0][0x27c], PT ;  /* 0x00009f0086007a0c */ /* 0x000ff60003f06270 */
[----:B------:R-:W-:Y:S02]  /*4900*/  @!UPT UIADD3 URZ, URZ, URZ, URZ ;  /* 0x0000003f3f3ff290 */ /* 0x000fe4000fffe03f */
[----:B------:R-:W-:Y:S01]  /*4910*/  @!P0 HADD2.F32 R3, -RZ, R22.H0_H0 ;  /* 0x20000016ff038230 */ /* 0x000fe20000004100 */
[----:B------:R-:W-:Y:S01]  /*4920*/  @!P0 SHF.R.U32.HI R4, RZ, 0x10, R13 ;  /* 0x00000010ff048819 */ /* 0x000fe2000001160d */
[----:B------:R-:W-:Y:S01]  /*4930*/  @!P0 HADD2.F32 R24, -RZ, R46.H0_H0 ;  /* 0x2000002eff188230 */ /* 0x000fe20000004100 */
[----:B------:R-:W-:Y:S01]  /*4940*/  @!P0 SHF.R.U32.HI R8, RZ, 0x10, R37 ;  /* 0x00000010ff088819 */ /* 0x000fe20000011625 */
[----:B------:R-:W-:Y:S01]  /*4950*/  @!P0 HADD2.F32 R27, -RZ, R47.H0_H0 ;  /* 0x2000002fff1b8230 */ /* 0x000fe20000004100 */
[--C-:B------:R-:W-:Y:S01]  /*4960*/  @!P0 SHF.R.U64 R11, R14, 0x10, R15.reuse ;  /* 0x000000100e0b8819 */ /* 0x100fe2000000120f */
[----:B------:R-:W-:Y:S01]  /*4970*/  @!P0 HADD2.F32 R4, -RZ, R4.H0_H0 ;  /* 0x20000004ff048230 */ /* 0x000fe20000004100 */
[----:B------:R-:W-:Y:S01]  /*4980*/  @!P0 SHF.R.U32.HI R9, RZ, 0x10, R15 ;  /* 0x00000010ff098819 */ /* 0x000fe2000001160f */
[----:B------:R-:W-:Y:S01]  /*4990*/  @!P0 HADD2.F32 R25, -RZ, R8.H0_H0 ;  /* 0x20000008ff198230 */ /* 0x000fe20000004100 */
[--C-:B------:R-:W-:Y:S01]  /*49a0*/  @!P0 SHF.R.U32.HI R29, RZ, 0x10, R39.reuse ;  /* 0x00000010ff1d8819 */ /* 0x100fe20000011627 */
[----:B------:R-:W-:Y:S01]  /*49b0*/  @!P0 HADD2.F32 R11, -RZ, R11.H0_H0 ;  /* 0x2000000bff0b8230 */ /* 0x000fe20000004100 */
[----:B------:R-:W-:Y:S01]  /*49c0*/  @!P0 SHF.R.U64 R28, R38, 0x10, R39 ;  /* 0x00000010261c8819 */ /* 0x000fe20000001227 */
[----:B------:R-:W-:Y:S01]  /*49d0*/  @!P0 HADD2.F32 R14, -RZ, R46.H1_H1 ;  /* 0x3000002eff0e8230 */ /* 0x000fe20000004100 */
[----:B------:R-:W-:Y:S01]  /*49e0*/  @!P0 SHF.R.U64 R7, R12, 0x10, R13 ;  /* 0x000000100c078819 */ /* 0x000fe2000000120d */
[----:B-1----:R-:W-:Y:S01]  /*49f0*/  @!P0 IMAD.MOV.U32 R33, RZ, RZ, R42 ;  /* 0x000000ffff218224 */ /* 0x002fe200078e002a */
[----:B------:R-:W-:Y:S01]  /*4a00*/  @!P0 MOV R5, R41 ;  /* 0x0000002900058202 */ /* 0x000fe20000000f00 */
[----:B------:R-:W-:Y:S01]  /*4a10*/  @!P0 HADD2.F32 R32, -RZ, R29.H0_H0 ;  /* 0x2000001dff208230 */ /* 0x000fe20000004100 */
[----:B------:R-:W-:Y:S01]  /*4a20*/  @!P0 MOV R10, R40 ;  /* 0x00000028000a8202 */ /* 0x000fe20000000f00 */
[----:B------:R-:W-:Y:S01]  /*4a30*/  @!P0 HADD2.F32 R30, -RZ, R47.H1_H1 ;  /* 0x3000002fff1e8230 */ /* 0x000fe20000004100 */
[----:B------:R-:W-:Y:S01]  /*4a40*/  @!P0 SHF.R.U64 R12, R36, 0x10, R37 ;  /* 0x00000010240c8819 */ /* 0x000fe20000001225 */
[----:B------:R-:W-:Y:S01]  /*4a50*/  @!P0 HADD2.F32 R21, -RZ, R5.H0_H0 ;  /* 0x20000005ff158230 */ /* 0x000fe20000004100 */
[----:B--2---:R-:W-:Y:S01]  /*4a60*/  @!P0 MOV R2, R17 ;  /* 0x0000001100028202 */ /* 0x004fe20000000f00 */
[----:B------:R-:W-:Y:S03]  /*4a70*/  @!P0 HADD2.F32 R26, -RZ, R33.H0_H0 ;  /* 0x20000021ff1a8230 */ /* 0x000fe60000004100 */
[-C--:B------:R-:W-:Y:S01]  /*4a80*/  @!P0 FMUL.FTZ R6, R21, R3.reuse ;  /* 0x0000000315068220 */ /* 0x080fe20000410000 */
[----:B------:R-:W-:Y:S02]  /*4a90*/  @!P0 HADD2.F32 R13, -RZ, R10.H0_H0 ;  /* 0x2000000aff0d8230 */ /* 0x000fe40000004100 */
[--C-:B------:R-:W-:Y:S02]  /*4aa0*/  @!P0 HADD2.F32 R0, -RZ, R2.reuse.H0_H0 ;  /* 0x20000002ff008230 */ /* 0x100fe40000004100 */
[----:B------:R-:W-:Y:S02]  /*4ab0*/  @!P0 HADD2.F32 R2, -RZ, R2.H1_H1 ;  /* 0x30000002ff028230 */ /* 0x000fe40000004100 */
[----:B------:R-:W-:Y:S01]  /*4ac0*/  @!P0 HADD2.F32 R20, -RZ, R12.H0_H0 ;  /* 0x2000000cff148230 */ /* 0x000fe20000004100 */
[C---:B------:R-:W-:Y:S01]  /*4ad0*/  @!P0 FMUL.FTZ R3, R0.reuse, R3 ;  /* 0x0000000300038220 */ /* 0x040fe20000410000 */
[----:B------:R-:W-:Y:S01]  /*4ae0*/  @!P0 HADD2.F32 R28, -RZ, R28.H0_H0 ;  /* 0x2000001cff1c8230 */ /* 0x000fe20000004100 */
[----:B------:R-:W-:Y:S01]  /*4af0*/  @!P0 FFMA.FTZ R49, R0, R24, -R6 ;  /* 0x0000001800318223 */ /* 0x000fe20000010806 */
[----:B------:R-:W-:Y:S01]  /*4b00*/  @!P0 MOV R6, R16 ;  /* 0x0000001000068202 */ /* 0x000fe20000000f00 */
[----:B------:R-:W-:Y:S02]  /*4b10*/  @!P0 HADD2.F32 R0, -RZ, R22.H1_H1 ;  /* 0x30000016ff008230 */ /* 0x000fe40000004100 */
[----:B------:R-:W-:Y:S02]  /*4b20*/  @!P0 HADD2.F32 R22, -RZ, R5.H1_H1 ;  /* 0x30000005ff168230 */ /* 0x000fe40000004100 */
[--C-:B------:R-:W-:Y:S01]  /*4b30*/  @!P0 HADD2.F32 R5, -RZ, R6.reuse.H0_H0 ;  /* 0x20000006ff058230 */ /* 0x100fe20000004100 */
[----:B------:R-:W-:Y:S01]  /*4b40*/  @!P0 FMUL.FTZ R15, R13, R0 ;  /* 0x000000000d0f8220 */ /* 0x000fe20000410000 */
[----:B------:R-:W-:Y:S01]  /*4b50*/  @!P0 HADD2.F32 R6, -RZ, R6.H1_H1 ;  /* 0x30000006ff068230 */ /* 0x000fe20000004100 */
[----:B------:R-:W-:Y:S02]  /*4b60*/  @!P0 FMUL.FTZ R8, R22, R4 ;  /* 0x0000000416088220 */ /* 0x000fe40000410000 */
[C---:B------:R-:W-:Y:S02]  /*4b70*/  @!P0 FMUL.FTZ R0, R5.reuse, R0 ;  /* 0x0000000005008220 */ /* 0x040fe40000410000 */
[C---:B------:R-:W-:Y:S01]  /*4b80*/  @!P0 FFMA.FTZ R46, R2.reuse, R25, -R8 ;  /* 0x00000019022e8223 */ /* 0x040fe20000010808 */
[----:B------:R-:W-:Y:S01]  /*4b90*/  @!P0 MOV R8, R18 ;  /* 0x0000001200088202 */ /* 0x000fe20000000f00 */
[----:B------:R-:W-:Y:S01]  /*4ba0*/  @!P0 FFMA.FTZ R39, R5, R14, -R15 ;  /* 0x0000000e05278223 */ /* 0x000fe2000001080f */
[----:B------:R-:W-:Y:S01]  /*4bb0*/  @!P0 HADD2.F32 R5, -RZ, R23.H0_H0 ;  /* 0x20000017ff058230 */ /* 0x000fe20000004100 */
[----:B------:R-:W-:Y:S01]  /*4bc0*/  @!P0 FMUL.FTZ R4, R2, R4 ;  /* 0x0000000402048220 */ /* 0x000fe20000410000 */
[----:B------:R-:W-:Y:S01]  /*4bd0*/  @!P0 HADD2.F32 R2, -RZ, R7.H0_H0 ;  /* 0x20000007ff028230 */ /* 0x000fe20000004100 */
[----:B------:R-:W-:Y:S01]  /*4be0*/  @!P0 FFMA.FTZ R0, R13, R14, R0 ;  /* 0x0000000e0d008223 */ /* 0x000fe20000010000 */
[----:B------:R-:W-:Y:S02]  /*4bf0*/  @!P0 HADD2.F32 R7, -RZ, R8.H0_H0 ;  /* 0x20000008ff078230 */ /* 0x000fe40000004100 */
[----:B------:R-:W-:Y:S01]  /*4c00*/  @!P0 HADD2.F32 R15, -RZ, R10.H1_H1 ;  /* 0x3000000aff0f8230 */ /* 0x000fe20000004100 */
[-C--:B------:R-:W-:Y:S02]  /*4c10*/  @!P0 FMUL.FTZ R10, R26, R5.reuse ;  /* 0x000000051a0a8220 */ /* 0x080fe40000410000 */
[----:B------:R-:W-:Y:S02]  /*4c20*/  @!P0 FMUL.FTZ R5, R7, R5 ;  /* 0x0000000507058220 */ /* 0x000fe40000410000 */
[-C--:B------:R-:W-:Y:S02]  /*4c30*/  @!P0 FMUL.FTZ R12, R15, R2.reuse ;  /* 0x000000020f0c8220 */ /* 0x080fe40000410000 */
[----:B------:R-:W-:Y:S01]  /*4c40*/  @!P0 FFMA.FTZ R37, R7, R27, -R10 ;  /* 0x0000001b07258223 */ /* 0x000fe2000001080a */
[----:B------:R-:W-:Y:S01]  /*4c50*/  @!P0 HADD2.F32 R7, -RZ, R23.H1_H1 ;  /* 0x30000017ff078230 */ /* 0x000fe20000004100 */
[C---:B------:R-:W-:Y:S01]  /*4c60*/  @!P0 FMUL.FTZ R2, R6.reuse, R2 ;  /* 0x0000000206028220 */ /* 0x040fe20000410000 */
[----:B------:R-:W-:Y:S01]  /*4c70*/  @!P0 MOV R23, R43 ;  /* 0x0000002b00178202 */ /* 0x000fe20000000f00 */
[-C--:B------:R-:W-:Y:S01]  /*4c80*/  @!P0 FFMA.FTZ R38, R6, R20.reuse, -R12 ;  /* 0x0000001406268223 */ /* 0x080fe2000001080c */
[----:B------:R-:W-:Y:S01]  /*4c90*/  @!P0 MOV R6, R19 ;  /* 0x0000001300068202 */ /* 0x000fe20000000f00 */
[----:B------:R-:W-:Y:S01]  /*4ca0*/  @!P0 FFMA.FTZ R2, R15, R20, R2 ;  /* 0x000000140f028223 */ /* 0x000fe20000010002 */
[----:B------:R-:W-:Y:S01]  /*4cb0*/  @!P0 HADD2.F32 R12, -RZ, R9.H0_H0 ;  /* 0x20000009ff0c8230 */ /* 0x000fe20000004100 */
[----:B------:R-:W-:Y:S01]  /*4cc0*/  @!P0 FFMA.FTZ R3, R21, R24, R3 ;  /* 0x0000001815038223 */ /* 0x000fe20000010003 */
[--C-:B------:R-:W-:Y:S01]  /*4cd0*/  @!P0 HADD2.F32 R31, -RZ, R23.reuse.H1_H1 ;  /* 0x30000017ff1f8230 */ /* 0x100fe20000004100 */
[----:B------:R-:W-:Y:S01]  /*4ce0*/  @!P0 FFMA.FTZ R4, R22, R25, R4 ;  /* 0x0000001916048223 */ /* 0x000fe20000010004 */
[----:B------:R-:W-:Y:S01]  /*4cf0*/  @!P0 HADD2.F32 R29, -RZ, R23.H0_H0 ;  /* 0x20000017ff1d8230 */ /* 0x000fe20000004100 */
[----:B------:R-:W-:Y:S01]  /*4d00*/  @!P0 FFMA.FTZ R5, R26, R27, R5 ;  /* 0x0000001b1a058223 */ /* 0x000fe20000010005 */
[----:B------:R-:W-:Y:S01]  /*4d10*/  @!P0 HADD2.F32 R23, -RZ, R33.H1_H1 ;  /* 0x30000021ff178230 */ /* 0x000fe20000004100 */
[----:B------:R-:W-:Y:S01]  /*4d20*/  @!P0 FMUL.FTZ R33, R31, R12 ;  /* 0x0000000c1f218220 */ /* 0x000fe20000410000 */
[----:B------:R-:W-:Y:S01]  /*4d30*/  @!P0 F2FP.PACK_AB R3, R4, R3 ;  /* 0x000000030403823e */ /* 0x000fe200000000ff */
[----:B------:R-:W-:Y:S01]  /*4d40*/  @!P0 HADD2.F32 R10, -RZ, R8.H1_H1 ;  /* 0x30000008ff0a8230 */ /* 0x000fe20000004100 */
[----:B------:R-:W-:Y:S01]  /*4d50*/  @!P0 FMUL.FTZ R34, R29, R7 ;  /* 0x000000071d228220 */ /* 0x000fe20000410000 */
[--C-:B------:R-:W-:Y:S01]  /*4d60*/  @!P0 HADD2.F32 R9, -RZ, R6.reuse.H0_H0 ;  /* 0x20000006ff098230 */ /* 0x100fe20000004100 */
[----:B------:R-:W-:Y:S01]  /*4d70*/  @!P0 MOV R41, R3 ;  /* 0x0000000300298202 */ /* 0x000fe20000000f00 */
[----:B------:R-:W-:Y:S01]  /*4d80*/  @!P0 HADD2.F32 R8, -RZ, R6.H1_H1 ;  /* 0x30000006ff088230 */ /* 0x000fe20000004100 */
[----:B------:R-:W-:Y:S02]  /*4d90*/  @!P0 FMUL.FTZ R35, R23, R11 ;  /* 0x0000000b17238220 */ /* 0x000fe40000410000 */
[C---:B------:R-:W-:Y:S02]  /*4da0*/  @!P0 FFMA.FTZ R34, R9.reuse, R30, -R34 ;  /* 0x0000001e09228223 */ /* 0x040fe40000010822 */
[----:B------:R-:W-:Y:S01]  /*4db0*/  @!P0 FFMA.FTZ R36, R8, R32, -R33 ;  /* 0x0000002008248223 */ /* 0x000fe20000010821 */
[----:B------:R-:W-:Y:S01]  /*4dc0*/  @!P0 F2FP.PACK_AB R33, R46, R49 ;  /* 0x000000312e21823e */ /* 0x000fe200000000ff */
[C---:B------:R-:W-:Y:S02]  /*4dd0*/  @!P0 FFMA.FTZ R35, R10.reuse, R28, -R35 ;  /* 0x0000001c0a238223 */ /* 0x040fe40000010823 */
[----:B------:R-:W-:Y:S01]  /*4de0*/  @!P0 FMUL.FTZ R6, R10, R11 ;  /* 0x0000000b0a068220 */ /* 0x000fe20000410000 */
[----:B------:R-:W-:Y:S01]  /*4df0*/  @!P0 F2FP.PACK_AB R11, R38, R39 ;  /* 0x00000027260b823e */ /* 0x000fe200000000ff */
[----:B------:R-:W-:Y:S01]  /*4e00*/  @!P0 FMUL.FTZ R7, R9, R7 ;  /* 0x0000000709078220 */ /* 0x000fe20000410000 */
[----:B------:R-:W-:Y:S01]  /*4e10*/  @!P0 F2FP.PACK_AB R10, R36, R34 ;  /* 0x00000022240a823e */ /* 0x000fe200000000ff */
[----:B------:R-:W-:Y:S01]  /*4e20*/  @!P0 FMUL.FTZ R8, R8, R12 ;  /* 0x0000000c08088220 */ /* 0x000fe20000410000 */
[----:B------:R-:W-:Y:S01]  /*4e30*/  @!P0 F2FP.PACK_AB R9, R35, R37 ;  /* 0x000000252309823e */ /* 0x000fe200000000ff */
[----:B------:R-:W-:Y:S01]  /*4e40*/  @!P0 FFMA.FTZ R6, R23, R28, R6 ;  /* 0x0000001c17068223 */ /* 0x000fe20000010006 */
[----:B------:R-:W-:Y:S01]  /*4e50*/  @!P0 MOV R17, R33 ;  /* 0x0000002100118202 */ /* 0x000fe20000000f00 */
[----:B------:R-:W-:Y:S01]  /*4e60*/  @!P0 FFMA.FTZ R7, R29, R30, R7 ;  /* 0x0000001e1d078223 */ /* 0x000fe20000010007 */
[----:B------:R-:W-:Y:S01]  /*4e70*/  @!P0 MOV R18, R9 ;  /* 0x0000000900128202 */ /* 0x000fe20000000f00 */
[----:B------:R-:W-:Y:S01]  /*4e80*/  @!P0 IMAD.MOV.U32 R16, RZ, RZ, R11 ;  /* 0x000000ffff108224 */ /* 0x000fe200078e000b */
[----:B------:R-:W-:Y:S01]  /*4e90*/  @!P0 MOV R19, R10 ;  /* 0x0000000a00138202 */ /* 0x000fe20000000f00 */
[----:B------:R-:W-:Y:S01]  /*4ea0*/  @!P0 FFMA.FTZ R8, R31, R32, R8 ;  /* 0x000000201f088223 */ /* 0x000fe20000010008 */
[----:B------:R-:W-:Y:S02]  /*4eb0*/  @!P0 F2FP.PACK_AB R9, R2, R0 ;  /* 0x000000000209823e */ /* 0x000fe400000000ff */
[----:B------:R-:W-:Y:S01]  /*4ec0*/  @!P0 F2FP.PACK_AB R2, R6, R5 ;  /* 0x000000050602823e */ /* 0x000fe200000000ff */
[----:B------:R1:W-:Y:S01]  /*4ed0*/  STG.E.128 [R44.64], R16 ;  /* 0x000000102c007986 */ /* 0x0003e2000c101d06 */
[----:B------:R-:W-:Y:S01]  /*4ee0*/  @!P0 F2FP.PACK_AB R0, R8, R7 ;  /* 0x000000070800823e */ /* 0x000fe200000000ff */
[----:B------:R-:W-:Y:S01]  /*4ef0*/  @!P0 IMAD.MOV.U32 R40, RZ, RZ, R9 ;  /* 0x000000ffff288224 */ /* 0x000fe200078e0009 */
[----:B------:R-:W-:Y:S02]  /*4f00*/  @!P0 MOV R42, R2 ;  /* 0x00000002002a8202 */ /* 0x000fe40000000f00 */
[----:B------:R-:W-:Y:S02]  /*4f10*/  @!P0 MOV R43, R0 ;  /* 0x00000000002b8202 */ /* 0x000fe40000000f00 */
[----:B------:R-:W-:Y:S11]  /*4f20*/  ISETP.GE.AND P0, PT, R68, c[0x0][0x1d4], PT ;  /* 0x0000750044007a0c */ /* 0x000ff60003f06270 */
[----:B------:R-:W-:Y:S02]  /*4f30*/  @!UPT UIADD3 URZ, URZ, URZ, URZ ;  /* 0x0000003f3f3ff290 */ /* 0x000fe4000fffe03f */
[----:B------:R-:W-:-:S05]  /*4f40*/  @P0 BRA `(.L_x_145) ;  /* 0x000001b000000947 */ /* 0x000fca0003800000 */
[----:B------:R-:W-:Y:S04]  /*4f50*/  IADD3 R0, P1, P0, R64, R59, R68 ;  /* 0x0000003b40007210 */ /* 0x000fe8000783e044 */
[----:B------:R-:W-:Y:S02]  /*4f60*/  IADD3.X R3, R63, R58, R89, P1, P0 ;  /* 0x0000003a3f037210 */ /* 0x000fe40000fe0459 */
[C---:B------:R-:W-:Y:S04]  /*4f70*/  LEA R2, P0, R0.reuse, c[0x0][0x1c8], 0x1 ;  /* 0x0000720000027a11 */ /* 0x040fe800078008ff */
[----:B------:R-:W-:Y:S05]  /*4f80*/  LEA.HI.X R3, R0, c[0x0][0x1cc], R3, 0x1, P0 ;  /* 0x0000730000037a11 */ /* 0x000fea00000f0c03 */
[----:B------:R2:W-:Y:S01]  /*4f90*/  STG.E.128 [R2.64], R40 ;  /* 0x0000002802007986 */ /* 0x0005e2000c101d06 */
[----:B------:R-:W-:-:S05]  /*4fa0*/  BRA `(.L_x_145) ;  /* 0x0000015000007947 */ /* 0x000fca0003800000 */
.L_x_141:
[----:B------:R-:W-:Y:S05]  /*4fb0*/  IMAD R0, R48, -0x20, R66 ;  /* 0xffffffe030007824 */ /* 0x000fea00078e0242 */
[----:B------:R-:W-:Y:S04]  /*4fc0*/  IMNMX R0, R0, 0x20, PT ;  /* 0x0000002000007817 */ /* 0x000fe80003800200 */
[----:B------:R-:W-:Y:S11]  /*4fd0*/  ISETP.GE.AND P0, PT, R198, R0, PT ;  /* 0x00000000c600720c */ /* 0x000ff60003f06270 */
[----:B------:R-:W-:Y:S02]  /*4fe0*/  @!UPT UIADD3 URZ, URZ, URZ, URZ ;  /* 0x0000003f3f3ff290 */ /* 0x000fe4000fffe03f */
[----:B------:R-:W-:-:S05]  /*4ff0*/  @P0 BRA `(.L_x_145) ;  /* 0x0000010000000947 */ /* 0x000fca0003800000 */
[----:B------:R-:W-:Y:S11]  /*5000*/  ISETP.GE.AND P0, PT, R132, c[0x0][0x1d4], PT ;  /* 0x0000750084007a0c */ /* 0x000ff60003f06270 */
[----:B------:R-:W-:Y:S02]  /*5010*/  @!UPT UIADD3 URZ, URZ, URZ, URZ ;  /* 0x0000003f3f3ff290 */ /* 0x000fe4000fffe03f */
[----:B------:R-:W1:Y:S04]  /*5020*/  @!P0 LDS.128 R8, [R188+0xc080] ;  /* 0x00c08000bc088984 */ /* 0x000e680000000c00 */
[----:B-1----:R-:W-:Y:S01]  /*5030*/  @!P0 STG.E.128 [R38.64], R8 ;  /* 0x0000000826008986 */ /* 0x002fe2000c101d06 */
[----:B------:R-:W-:Y:S11]  /*5040*/  ISETP.GE.AND P0, PT, R134, c[0x0][0x1d4], PT ;  /* 0x0000750086007a0c */ /* 0x000ff60003f06270 */
[----:B------:R-:W-:Y:S02]  /*5050*/  @!UPT UIADD3 URZ, URZ, URZ, URZ ;  /* 0x0000003f3f3ff290 */ /* 0x000fe4000fffe03f */
[----:B------:R-:W1:Y:S04]  /*5060*/  @!P0 LDS.128 R4, [R188+0xd080] ;  /* 0x00d08000bc048984 */ /* 0x000e680000000c00 */
[----:B-1----:R-:W-:Y:S01]  /*5070*/  @!P0 STG.E.128 [R38.64+0x80], R4 ;  /* 0x0000800426008986 */ /* 0x002fe2000c101d06 */
[----:B------:R-:W-:Y:S11]  /*5080*/  ISETP.GE.AND P0, PT, R196, c[0x0][0x1d4], PT ;  /* 0x00007500c4007a0c */ /* 0x000ff60003f06270 */
[----:B------:R-:W-:Y:S02]  /*5090*/  @!UPT UIADD3 URZ, URZ, URZ, URZ ;  /* 0x0000003f3f3ff290 */ /* 0x000fe4000fffe03f */
[----:B------:R-:W1:Y:S04]  /*50a0*/  @!P0 LDS.128 R4, [R188+0xe080] ;  /* 0x00e08000bc048984 */ /* 0x000e680000000c00 */
[----:B-1----:R-:W-:Y:S01]  /*50b0*/  @!P0 STG.E.128 [R38.64+0x100], R4 ;  /* 0x0001000426008986 */ /* 0x002fe2000c101d06 */
[----:B------:R-:W-:Y:S11]  /*50c0*/  ISETP.GE.AND P0, PT, R197, c[0x0][0x1d4], PT ;  /* 0x00007500c5007a0c */ /* 0x000ff60003f06270 */
[----:B------:R-:W-:Y:S02]  /*50d0*/  @!UPT UIADD3 URZ, URZ, URZ, URZ ;  /* 0x0000003f3f3ff290 */ /* 0x000fe4000fffe03f */
[----:B------:R-:W1:Y:S04]  /*50e0*/  @!P0 LDS.128 R4, [R188+0xf080] ;  /* 0x00f08000bc048984 */ /* 0x000e680000000c00 */
[----:B-1----:R1:W-:Y:S02]  /*50f0*/  @!P0 STG.E.128 [R38.64+0x180], R4 ;  /* 0x0001800426008986 */ /* 0x0023e4000c101d06 */
.L_x_145:
[----:B------:R-:W-:Y:S05]  /*5100*/  BSYNC B1 ;  /* 0x0000000000017941 */ /* 0x000fea0003800000 */
.L_x_140:
[----:B-1---5:R-:W-:Y:S01]  /*5110*/  IMAD.SHL.U32 R6, R48, 0x20, RZ ;  /* 0x0000002030067824 */ /* 0x022fe200078e00ff */
[----:B------:R-:W-:Y:S03]  /*5120*/  BSSY B0, `(.L_x_156) ;  /* 0x0000036000007945 */ /* 0x000fe60003800000 */
[----:B------:R-:W-:Y:S05]  /*5130*/  IMAD.IADD R0, R104, 0x1, -R6 ;  /* 0x0000000168007824 */ /* 0x000fea00078e0a06 */
[----:B------:R-:W-:Y:S11]  /*5140*/  ISETP.GE.AND P0, PT, R0, 0x1, PT ;  /* 0x000000010000780c */ /* 0x000ff60003f06270 */
[----:B------:R-:W-:Y:S02]  /*5150*/  @!UPT UIADD3 URZ, URZ, URZ, URZ ;  /* 0x0000003f3f3ff290 */ /* 0x000fe4000fffe03f */
[C---:B------:R-:W-:Y:S02]  /*5160*/  @P0 LEA R0, P1, R48.reuse, R105, 0x5 ;  /* 0x0000006930000211 */ /* 0x040fe400078228ff */
[----:B--2---:R-:W-:Y:S02]  /*5170*/  @P0 MOV R3, R100 ;  /* 0x0000006400030202 */ /* 0x004fe40000000f00 */
[----:B------:R-:W-:Y:S05]  /*5180*/  @P0 LEA.HI.X R2, R48, R108, R62, 0x5, P1 ;  /* 0x0000006c30020211 */ /* 0x000fea00008f2c3e */
[----:B------:R-:W-:Y:S02]  /*5190*/  @P0 IMAD R4, R2, c[0x0][0x258], RZ ;  /* 0x0000960002040a24 */ /* 0x000fe400078e02ff */
[----:B------:R-:W-:Y:S04]  /*51a0*/  @P0 IMAD.MOV.U32 R2, RZ, RZ, R84 ;  /* 0x000000ffff020224 */ /* 0x000fe800078e0054 */
[C---:B------:R-:W-:Y:S04]  /*51b0*/  @P0 IMAD.WIDE.U32 R2, R0.reuse, c[0x0][0x258], R2 ;  /* 0x0000960000020a25 */ /* 0x040fe800078e0002 */
[----:B------:R-:W-:Y:S01]  /*51c0*/  @P0 IMAD R0, R0, c[0x0][0x25c], R4 ;  /* 0x0000970000000a24 */ /* 0x000fe200078e0204 */
[C---:B------:R-:W-:Y:S03]  /*51d0*/  @P0 LEA R4, P1, R2.reuse, c[0x0][0x250], 0x1 ;  /* 0x0000940002040a11 */ /* 0x040fe600078208ff */
[----:B------:R-:W-:Y:S05]  /*51e0*/  @P0 IMAD.IADD R0, R3, 0x1, R0 ;  /* 0x0000000103000824 */ /* 0x000fea00078e0200 */
[----:B------:R-:W-:Y:S02]  /*51f0*/  @P0 LEA.HI.X R5, R2, c[0x0][0x254], R0, 0x1, P1 ;  /* 0x0000950002050a11 */ /* 0x000fe400008f0c00 */
[----:B------:R-:W-:Y:S03]  /*5200*/  IADD3 R0, -R6, R66, RZ ;  /* 0x0000004206007210 */ /* 0x000fe60007ffe1ff */
[----:B------:R-:W-:Y:S01]  /*5210*/  @!PT LDS RZ, [RZ] ;  /* 0x00000000fffff984 */ /* 0x000fe20000000800 */
[----:B------:R-:W-:Y:S01]  /*5220*/  @!PT LDS RZ, [RZ] ;  /* 0x00000000fffff984 */ /* 0x000fe20000000800 */
[----:B------:R-:W-:Y:S01]  /*5230*/  @!PT LDS RZ, [RZ] ;  /* 0x00000000fffff984 */ /* 0x000fe20000000800 */
[----:B------:R1:W-:Y:S01]  /*5240*/  @P0 LDGSTS.E.BYPASS.LTC128B.128 [R188+0x8080], [R4.64], !P6 ;  /* 0x0808000004bc0fae */ /* 0x0003e2000f101d46 */
[----:B------:R-:W-:Y:S03]  /*5250*/  IMNMX R0, R0, 0x20, PT ;  /* 0x0000002000007817 */ /* 0x000fe60003800200 */
[----:B------:R1:W-:Y:S04]  /*5260*/  @P0 LDGSTS.E.BYPASS.LTC128B.128 [R188+0x9080], [R4.64+0x80], !P5 ;  /* 0x0908008004bc0fae */ /* 0x0003e8000e901d46 */
[----:B------:R1:W-:Y:S04]  /*5270*/  @P0 LDGSTS.E.BYPASS.LTC128B.128 [R188+0xa080], [R4.64+0x100], !P4 ;  /* 0x0a08010004bc0fae */ /* 0x0003e8000e101d46 */
[----:B------:R1:W-:Y:S01]  /*5280*/  @P0 LDGSTS.E.BYPASS.LTC128B.128 [R188+0xb080], [R4.64+0x180], !P3 ;  /* 0x0b08018004bc0fae */ /* 0x0003e2000d901d46 */
[----:B------:R-:W-:Y:S03]  /*5290*/  ISETP.GE.AND P0, PT, R198, R0, PT ;  /* 0x00000000c600720c */ /* 0x000fe60003f06270 */
[----:B------:R-:W0:Y:S01]  /*52a0*/  LDGDEPBAR ;  /* 0x00000000000079af */ /* 0x000e220000000000 */
[----:B------:R-:W-:Y:S04]  /*52b0*/  DEPBAR.LE SB0, 0x0 ;  /* 0x000080000000791a */ /* 0x000fe80000000000 */
[----:B------:R-:W-:Y:S06]  /*52c0*/  BAR.SYNC.DEFER_BLOCKING 0x0 ;  /* 0x0000000000007b1d */ /* 0x000fec0000010000 */
[----:B------:R-:W-:-:S05]  /*52d0*/  @P0 BRA `(.L_x_157) ;  /* 0x000001a000000947 */ /* 0x000fca0003800000 */
[C---:B-1----:R-:W-:Y:S01]  /*52e0*/  LEA R0, P0, R48.reuse, R110, 0x5 ;  /* 0x0000006e30007211 */ /* 0x042fe200078028ff */
[----:B------:R-:W-:Y:S02]  /*52f0*/  IMAD.MOV.U32 R4, RZ, RZ, R82 ;  /* 0x000000ffff047224 */ /* 0x000fe400078e0052 */
[----:B------:R-:W-:Y:S01]  /*5300*/  IMAD.MOV.U32 R5, RZ, RZ, R99 ;  /* 0x000000ffff057224 */ /* 0x000fe200078e0063 */
[----:B------:R-:W-:Y:S03]  /*5310*/  LEA.HI.X R2, R48, R109, R62, 0x5, P0 ;  /* 0x0000006d30027211 */ /* 0x000fe600000f2c3e */
[----:B------:R-:W-:Y:S04]  /*5320*/  IMAD.WIDE.U32 R4, R0, c[0x0][0x208], R4 ;  /* 0x0000820000047a25 */ /* 0x000fe800078e0004 */
[----:B------:R-:W-:Y:S04]  /*5330*/  IMAD R2, R2, c[0x0][0x208], RZ ;  /* 0x0000820002027a24 */ /* 0x000fe800078e02ff */
[----:B------:R-:W-:Y:S01]  /*5340*/  IMAD R0, R0, c[0x0][0x20c], R2 ;  /* 0x0000830000007a24 */ /* 0x000fe200078e0202 */
[C---:B------:R-:W-:Y:S03]  /*5350*/  LEA R2, P0, R4.reuse, c[0x0][0x1f8], 0x1 ;  /* 0x00007e0004027a11 */ /* 0x040fe600078008ff */
[----:B------:R-:W-:Y:S05]  /*5360*/  IMAD.IADD R0, R5, 0x1, R0 ;  /* 0x0000000105007824 */ /* 0x000fea00078e0200 */
[----:B------:R-:W-:Y:S02]  /*5370*/  LEA.HI.X R3, R4, c[0x0][0x1fc], R0, 0x1, P0 ;  /* 0x00007f0004037a11 */ /* 0x000fe400000f0c00 */
        /* <DEDUP_REMOVED lines=16> */
.L_x_157:
[----:B-1----:R-:W-:Y:S05]  /*5480*/  BSYNC B0 ;  /* 0x0000000000007941 */ /* 0x002fea0003800000 */
.L_x_156:
[C---:B------:R-:W-:Y:S02]  /*5490*/  ISETP.GT.AND P0, PT, R48.reuse, R107, PT ;  /* 0x0000006b3000720c */ /* 0x040fe40003f04270 */
[----:B------:R-:W-:Y:S11]  /*54a0*/  IADD3 R48, R48, -0x1, RZ ;  /* 0xffffffff30307810 */ /* 0x000ff60007ffe0ff */
[----:B------:R-:W-:Y:S01]  /*54b0*/  @P0 SHF.R.S32.HI R4, RZ, 0x1f, R48 ;  /* 0x0000001fff040819 */ /* 0x000fe20000011430 */
[----:B------:R-:W-:Y:S01]  /*54c0*/  @P0 IMAD R0, R123, R48, RZ ;  /* 0x000000307b000224 */ /* 0x000fe200078e02ff */
[----:B------:R-:W-:Y:S01]  /*54d0*/  @P0 MOV R3, R71 ;  /* 0x0000004700030202 */ /* 0x000fe20000000f00 */
[----:B------:R-:W-:Y:S02]  /*54e0*/  @P0 IMAD.MOV.U32 R2, RZ, RZ, R80 ;  /* 0x000000ffff020224 */ /* 0x000fe400078e0050 */
[-C--:B------:R-:W-:Y:S02]  /*54f0*/  @P0 IMAD R0, R4, R127.reuse, R0 ;  /* 0x0000007f04000224 */ /* 0x080fe400078e0200 */
[----:B------:R-:W-:Y:S04]  /*5500*/  @P0 IMAD.WIDE.U32 R2, R48, R127, R2 ;  /* 0x0000007f30020225 */ /* 0x000fe800078e0002 */
[----:B------:R-:W-:Y:S01]  /*5510*/  @P0 IMAD.IADD R0, R3, 0x1, R0 ;  /* 0x0000000103000824 */ /* 0x000fe200078e0200 */
[C---:B------:R-:W-:Y:S04]  /*5520*/  @P0 LEA R4, P1, R2.reuse, c[0x0][0x220], 0x1 ;  /* 0x0000880002040a11 */ /* 0x040fe800078208ff */
[----:B------:R-:W-:Y:S05]  /*5530*/  @P0 LEA.HI.X R5, R2, c[0x0][0x224], R0, 0x1, P1 ;  /* 0x0000890002050a11 */ /* 0x000fea00008f0c00 */
[----:B------:R-:W-:Y:S01]  /*5540*/  @!PT LDS RZ, [RZ] ;  /* 0x00000000fffff984 */ /* 0x000fe20000000800 */
[----:B------:R-:W-:Y:S01]  /*5550*/  @!PT LDS RZ, [RZ] ;  /* 0x00000000fffff984 */ /* 0x000fe20000000800 */
[----:B------:R-:W-:Y:S01]  /*5560*/  @!PT LDS RZ, [RZ] ;  /* 0x00000000fffff984 */ /* 0x000fe20000000800 */
[----:B------:R1:W-:Y:S04]  /*5570*/  @P0 LDGSTS.E.BYPASS.LTC128B.128 [R188+0xc080], [R4.64], !P6 ;  /* 0x0c08000004bc0fae */ /* 0x0003e8000f101d46 */
[----:B------:R1:W-:Y:S04]  /*5580*/  @P0 LDGSTS.E.BYPASS.LTC128B.128 [R188+0xd080], [R4.64+0x80], !P5 ;  /* 0x0d08008004bc0fae */ /* 0x0003e8000e901d46 */
[----:B------:R1:W-:Y:S04]  /*5590*/  @P0 LDGSTS.E.BYPASS.LTC128B.128 [R188+0xe080], [R4.64+0x100], !P4 ;  /* 0x0e08010004bc0fae */ /* 0x0003e8000e101d46 */
[----:B------:R1:W-:Y:S04]  /*55a0*/  @P0 LDGSTS.E.BYPASS.LTC128B.128 [R188+0xf080], [R4.64+0x180], !P3 ;  /* 0x0f08018004bc0fae */ /* 0x0003e8000d901d46 */
[----:B------:R-:W0:Y:S01]  /*55b0*/  LDGDEPBAR ;  /* 0x00000000000079af */ /* 0x000e220000000000 */
[----:B------:R-:W-:-:S05]  /*55c0*/  @P0 BRA `(.L_x_158) ;  /* 0xffffd40000000947 */ /* 0x000fca000383ffff */
[----:B------:R-:W-:Y:S01]  /*55d0*/  WARPSYNC 0xffffffff ;  /* 0xffffffff00007948 */ /* 0x000fe20003800000 */
[----:B------:R-:W-:Y:S06]  /*55e0*/  BAR.SYNC.DEFER_BLOCKING 0x0 ;  /* 0x0000000000007b1d */ /* 0x000fec0000010000 */
.L_x_139:
[----:B------:R-:W-:Y:S01]  /*55f0*/  ISETP.GE.AND P0, PT, R131, 0x1, PT ;  /* 0x000000018300780c */ /* 0x000fe20003f06270 */
[----:B------:R-:W-:Y:S01]  /*5600*/  BSSY B0, `(.L_x_159) ;  /* 0x0000021000007945 */ /* 0x000fe20003800000 */
[----:B------:R-:W-:Y:S01]  /*5610*/  IMAD.IADD R9, R116, 0x1, R117 ;  /* 0x0000000174097824 */ /* 0x000fe200078e0275 */
[----:B------:R-:W-:-:S10]  /*5620*/  MOV R0, RZ ;  /* 0x000000ff00007202 */ /* 0x000fd40000000f00 */
[----:B------:R-:W-:Y:S05]  /*5630*/  @!P0 BRA `(.L_x_160) ;  /* 0x000001d000008947 */ /* 0x000fea0003800000 */
[----:B------:R-:W-:Y:S02]  /*5640*/  IABS R0, R111 ;  /* 0x0000006f00007213 */ /* 0x000fe40000000000 */
[----:B-1----:R-:W-:-:S03]  /*5650*/  IADD3 R5, R115, -0x1, R111 ;  /* 0xffffffff73057810 */ /* 0x002fc60007ffe06f */
        /* <DEDUP_REMOVED lines=27> */
.L_x_160:
[----:B------:R-:W-:Y:S05]  /*5810*/  BSYNC B0 ;  /* 0x0000000000007941 */ /* 0x000fea0003800000 */
.L_x_159:
[----:B------:R-:W-:Y:S01]  /*5820*/  IMAD R207, R232, R0, RZ ;  /* 0x00000000e8cf7224 */ /* 0x000fe200078e02ff */
[----:B------:R-:W-:Y:S01]  /*5830*/  MOV R20, RZ ;  /* 0x000000ff00147202 */ /* 0x000fe20000000f00 */
[----:B------:R-:W-:Y:S01]  /*5840*/  IMAD.MOV.U32 R136, RZ, RZ, RZ ;  /* 0x000000ffff887224 */ /* 0x000fe200078e00ff */
[----:B------:R-:W-:Y:S01]  /*5850*/  CS2R R90, SRZ ;  /* 0x00000000005a7805 */ /* 0x000fe2000001ff00 */
[--C-:B------:R-:W-:Y:S01]  /*5860*/  IMAD.IADD R2, R207, 0x1, R0.reuse ;  /* 0x00000001cf027824 */ /* 0x100fe200078e0200 */
[----:B------:R-:W-:Y:S01]  /*5870*/  PRMT R0, RZ, 0x7610, R0 ;  /* 0x00007610ff007816 */ /* 0x000fe20000000000 */
        /* <DEDUP_REMOVED lines=66> */
[----:B------:R-:W-:-:S04]  /*5ca0*/  ISETP.NE.U32.AND P0, PT, RZ, c[0x0][0x340], PT ;  /* 0x0000d000ff007a0c */ /* 0x000fc80003f05070 */
[----:B------:R-:W-:-:S13]  /*5cb0*/  ISETP.NE.AND.EX P0, PT, RZ, c[0x0][0x344], PT, P0 ;  /* 0x0000d100ff007a0c */ /* 0x000fda0003f05300 */
[----:B------:R-:W-:-:S04]  /*5cc0*/  @P0 IMAD.MOV.U32 R2, RZ, RZ, 0x4 ;  /* 0x00000004ff020424 */ /* 0x000fc800078e00ff */
[----:B------:R-:W-:-:S05]  /*5cd0*/  @P0 IMAD.WIDE R2, R206, R2, c[0x0][0x340] ;  /* 0x0000d000ce020625 */ /* 0x000fca00078e0202 */
[----:B------:R2:W3:Y:S01]  /*5ce0*/  @P0 LDG.E R17, [R2.64] ;  /* 0x0000000602110981 */ /* 0x0004e2000c1e1900 */
[----:B------:R-:W-:Y:S01]  /*5cf0*/  SHF.R.S32.HI R0, RZ, 0x1f, R118 ;  /* 0x0000001fff007819 */ /* 0x000fe20000011476 */
[----:B-1----:R-:W-:Y:S01]  /*5d00*/  IMAD.MOV.U32 R4, RZ, RZ, c[0x0][0x2c4] ;  /* 0x0000b100ff047624 */ /* 0x002fe200078e00ff */
[----:B------:R-:W-:Y:S01]  /*5d10*/  ISETP.NE.U32.AND P2, PT, RZ, c[0x0][0x348], PT ;  /* 0x0000d200ff007a0c */ /* 0x000fe20003f45070 */
[----:B------:R-:W-:Y:S01]  /*5d20*/  IMAD.MOV.U32 R12, RZ, RZ, R132 ;  /* 0x000000ffff0c7224 */ /* 0x000fe200078e0084 */
[----:B------:R-:W-:Y:S01]  /*5d30*/  ISETP.GE.AND P5, PT, R134, c[0x0][0x1d4], PT ;  /* 0x0000750086007a0c */ /* 0x000fe20003fa6270 */
[----:B------:R-:W-:Y:S01]  /*5d40*/  IMAD R0, R0, c[0x0][0x178], RZ ;  /* 0x00005e0000007a24 */ /* 0x000fe200078e02ff */
[----:B------:R-:W-:Y:S02]  /*5d50*/  ISETP.NE.AND P3, PT, R4, 0x1, PT ;  /* 0x000000010400780c */ /* 0x000fe40003f65270 */
[----:B------:R-:W-:Y:S01]  /*5d60*/  ISETP.NE.AND.EX P2, PT, RZ, c[0x0][0x34c], PT, P2 ;  /* 0x0000d300ff007a0c */ /* 0x000fe20003f45320 */
[----:B------:R-:W-:Y:S01]  /*5d70*/  IMAD R0, R118, c[0x0][0x17c], R0 ;  /* 0x00005f0076007a24 */ /* 0x000fe200078e0200 */
[----:B------:R-:W-:-:S02]  /*5d80*/  SHF.R.S32.HI R6, RZ, 0x1f, R198 ;  /* 0x0000001fff067819 */ /* 0x000fc400000114c6 */
[----:B------:R-:W-:Y:S02]  /*5d90*/  SEL R7, R221, RZ, !P2 ;  /* 0x000000ffdd077207 */ /* 0x000fe40005000000 */
[----:B------:R-:W-:Y:S02]  /*5da0*/  IADD3 R4, P1, R198, R9, RZ ;  /* 0x00000009c6047210 */ /* 0x000fe40007f3e0ff */
[----:B------:R-:W-:Y:S01]  /*5db0*/  ISETP.GE.AND P4, PT, R132, c[0x0][0x1d4], PT ;  /* 0x0000750084007a0c */ /* 0x000fe20003f86270 */
[----:B------:R-:W-:Y:S01]  /*5dc0*/  IMAD R7, R7, c[0x0][0x1c0], RZ ;  /* 0x0000700007077a24 */ /* 0x000fe200078e02ff */
[----:B------:R-:W-:Y:S02]  /*5dd0*/  LOP3.LUT R219, R219, 0xfffffffb, RZ, 0xc0, !PT ;  /* 0xfffffffbdbdb7812 */ /* 0x000fe400078ec0ff */
[----:B------:R-:W-:Y:S02]  /*5de0*/  LEA.HI.X.SX32 R6, R9, R6, 0x1, P1 ;  /* 0x0000000609067211 */ /* 0x000fe400008f0eff */
[----:B------:R-:W-:Y:S01]  /*5df0*/  @P5 LOP3.LUT R219, R219, 0x4, RZ, 0xfc, !PT ;  /* 0x00000004dbdb5812 */ /* 0x000fe200078efcff */
[----:B--2---:R-:W-:Y:S01]  /*5e00*/  IMAD.WIDE.U32 R2, R118, c[0x0][0x178], RZ ;  /* 0x00005e0076027a25 */ /* 0x004fe200078e00ff */
[----:B------:R-:W-:-:S02]  /*5e10*/  SEL R11, RZ, 0xffffffff, P5 ;  /* 0xffffffffff0b7807 */ /* 0x000fc40002800000 */
[----:B------:R-:W-:Y:S01]  /*5e20*/  LOP3.LUT R219, R219, 0xfffffff7, RZ, 0xc0, !PT ;  /* 0xfffffff7dbdb7812 */ /* 0x000fe200078ec0ff */
[----:B------:R-:W-:Y:S01]  /*5e30*/  IMAD.IADD R3, R3, 0x1, R0 ;  /* 0x0000000103037824 */ /* 0x000fe200078e0200 */
[----:B------:R-:W-:Y:S01]  /*5e40*/  LEA R0, R216, R198, 0x5 ;  /* 0x000000c6d8007211 */ /* 0x000fe200078e28ff */
[----:B------:R-:W-:Y:S01]  /*5e50*/  IMAD R14, R6, c[0x0][0x208], RZ ;  /* 0x00008200060e7a24 */ /* 0x000fe200078e02ff */
[----:B------:R-:W-:Y:S01]  /*5e60*/  SHF.R.S32.HI R13, RZ, 0x1f, R132 ;  /* 0x0000001fff0d7819 */ /* 0x000fe20000011484 */
[----:B------:R-:W-:Y:S01]  /*5e70*/  IMAD.WIDE.U32 R2, R217, c[0x0][0x1b8], R2 ;  /* 0x00006e00d9027a25 */ /* 0x000fe200078e0002 */
[----:B------:R-:W-:Y:S02]  /*5e80*/  SHF.L.U32 R19, R11, 0x1, RZ ;  /* 0x000000010b137819 */ /* 0x000fe400000006ff */
[----:B------:R-:W-:Y:S01]  /*5e90*/  @P4 LOP3.LUT R219, R219, 0x8, RZ, 0xfc, !PT ;  /* 0x00000008dbdb4812 */ /* 0x000fe200078efcff */
[----:B------:R-:W-:Y:S01]  /*5ea0*/  IMAD R10, R209, 0x80, R0 ;  /* 0x00000080d10a7824 */ /* 0x000fe200078e0200 */
[----:B------:R-:W-:Y:S01]  /*5eb0*/  ISETP.GE.AND P1, PT, R197, c[0x0][0x1d4], PT ;  /* 0x00007500c5007a0c */ /* 0x000fe20003f26270 */
[----:B------:R-:W-:Y:S01]  /*5ec0*/  IMAD R3, R217, c[0x0][0x1bc], R3 ;  /* 0x00006f00d9037a24 */ /* 0x000fe200078e0203 */
[----:B------:R-:W-:Y:S01]  /*5ed0*/  LOP3.LUT R219, R219, 0xfffffffd, RZ, 0xc0, !PT ;  /* 0xfffffffddbdb7812 */ /* 0x000fe200078ec0ff */
[----:B------:R-:W-:Y:S01]  /*5ee0*/  @P3 IMAD.HI.U32 R5, R10, c[0x0][0x2c8], RZ ;  /* 0x0000b2000a053a27 */ /* 0x000fe200078e00ff */
[----:B------:R-:W-:-:S02]  /*5ef0*/  SEL R15, RZ, 0x1, P4 ;  /* 0x00000001ff0f7807 */ /* 0x000fc40002000000 */
[----:B------:R-:W-:Y:S01]  /*5f00*/  ISETP.GE.AND P5, PT, R132, c[0x0][0x198], PT ;  /* 0x0000660084007a0c */ /* 0x000fe20003fa6270 */
[----:B------:R-:W-:Y:S01]  /*5f10*/  IMAD.MOV.U32 R0, RZ, RZ, R10 ;  /* 0x000000ffff007224 */ /* 0x000fe200078e000a */
[----:B------:R-:W-:Y:S01]  /*5f20*/  @P3 SHF.R.U32.HI R0, RZ, c[0x0][0x2cc], R5 ;  /* 0x0000b300ff003a19 */ /* 0x000fe20000011605 */
[----:B------:R-:W-:Y:S01]  /*5f30*/  IMAD.WIDE.U32 R8, R4, c[0x0][0x208], R12 ;  /* 0x0000820004087a25 */ /* 0x000fe200078e000c */
[----:B------:R-:W-:Y:S02]  /*5f40*/  SEL R5, R206, RZ, !P2 ;  /* 0x000000ffce057207 */ /* 0x000fe40005000000 */
[----:B------:R-:W-:Y:S02]  /*5f50*/  ISETP.GE.AND P2, PT, R196, c[0x0][0x1d4], PT ;  /* 0x00007500c4007a0c */ /* 0x000fe40003f46270 */
[----:B------:R-:W-:Y:S01]  /*5f60*/  SHF.R.S32.HI R11, RZ, 0x1f, R0 ;  /* 0x0000001fff0b7819 */ /* 0x000fe20000011400 */
[----:B------:R-:W-:Y:S01]  /*5f70*/  IMAD R16, R5, c[0x0][0x1c4], R7 ;  /* 0x0000710005107a24 */ /* 0x000fe200078e0207 */
[----:B------:R-:W-:Y:S01]  /*5f80*/  LOP3.LUT R15, R19, 0x2, R15, 0xe2, !PT ;  /* 0x00000002130f7812 */ /* 0x000fe200078ee20f */
[----:B------:R-:W-:Y:S01]  /*5f90*/  IMAD.WIDE.U32 R2, R5, c[0x0][0x1c0], R2 ;  /* 0x0000700005027a25 */ /* 0x000fe200078e0002 */
[----:B------:R-:W-:-:S02]  /*5fa0*/  ISETP.GE.AND P4, PT, R134, c[0x0][0x198], PT ;  /* 0x0000660086007a0c */ /* 0x000fc40003f86270 */
[----:B------:R-:W-:Y:S01]  /*5fb0*/  ISETP.GE.AND P3, PT, R196, c[0x0][0x198], PT ;  /* 0x00006600c4007a0c */ /* 0x000fe20003f66270 */
[----:B------:R-:W-:Y:S01]  /*5fc0*/  IMAD R5, R6, c[0x0][0x1e0], RZ ;  /* 0x0000780006057a24 */ /* 0x000fe200078e02ff */
[----:B------:R-:W-:Y:S01]  /*5fd0*/  IADD3 R77, R115, -0x1, RZ ;  /* 0xffffffff734d7810 */ /* 0x000fe20007ffe0ff */
[----:B------:R-:W-:Y:S02]  /*5fe0*/  IMAD.IADD R3, R3, 0x1, R16 ;  /* 0x0000000103037824 */ /* 0x000fe400078e0210 */
[C---:B------:R-:W-:Y:S01]  /*5ff0*/  IMAD R18, R4.reuse, c[0x0][0x1e4], R5 ;  /* 0x0000790004127a24 */ /* 0x040fe200078e0205 */
[----:B------:R-:W-:Y:S01]  /*6000*/  @P2 LOP3.LUT R219, R219, 0x2, RZ, 0xfc, !PT ;  /* 0x00000002dbdb2812 */ /* 0x000fe200078efcff */
[----:B------:R-:W-:Y:S02]  /*6010*/  IMAD.MOV R5, RZ, RZ, -R0 ;  /* 0x000000ffff057224 */ /* 0x000fe400078e0a00 */
[----:B------:R-:W-:Y:S01]  /*6020*/  IMAD.WIDE.U32 R6, R4, c[0x0][0x1e0], R12 ;  /* 0x0000780004067a25 */ /* 0x000fe200078e000c */
[----:B------:R-:W-:-:S03]  /*6030*/  LOP3.LUT R219, R219, 0xfffffffe, RZ, 0xc0, !PT ;  /* 0xfffffffedbdb7812 */ /* 0x000fc600078ec0ff */
[----:B------:R-:W-:Y:S01]  /*6040*/  IMAD R16, R4, c[0x0][0x20c], R14 ;  /* 0x0000830004107a24 */ /* 0x000fe200078e020e */
[----:B------:R-:W-:Y:S01]  /*6050*/  IADD3 R7, R7, R18, RZ ;  /* 0x0000001207077210 */ /* 0x000fe20007ffe0ff */
[----:B------:R-:W-:Y:S01]  /*6060*/  IMAD R10, R5, c[0x0][0x2c4], R10 ;  /* 0x0000b100050a7a24 */ /* 0x000fe200078e020a */
[----:B------:R-:W-:Y:S01]  /*6070*/  @P1 LOP3.LUT R219, R219, 0x1, RZ, 0xfc, !PT ;  /* 0x00000001dbdb1812 */ /* 0x000fe200078efcff */
[----:B------:R-:W-:Y:S01]  /*6080*/  IMAD R4, R11, c[0x0][0x1b0], RZ ;  /* 0x00006c000b047a24 */ /* 0x000fe200078e02ff */
[----:B------:R-:W-:Y:S01]  /*6090*/  SEL R11, RZ, 0x4, P2 ;  /* 0x00000004ff0b7807 */ /* 0x000fe20001000000 */
[----:B------:R-:W-:Y:S01]  /*60a0*/  IMAD.WIDE.U32 R2, R0, c[0x0][0x1b0], R2 ;  /* 0x00006c0000027a25 */ /* 0x000fe200078e0002 */
[----:B------:R-:W-:-:S03]  /*60b0*/  ISETP.GE.AND P2, PT, R197, c[0x0][0x198], PT ;  /* 0x00006600c5007a0c */ /* 0x000fc60003f46270 */
[----:B------:R-:W-:Y:S01]  /*60c0*/  IMAD R14, R0, c[0x0][0x1b4], R4 ;  /* 0x00006d00000e7a24 */ /* 0x000fe200078e0204 */
[----:B------:R-:W-:Y:S01]  /*60d0*/  SHF.R.S32.HI R0, RZ, 0x1f, R10 ;  /* 0x0000001fff007819 */ /* 0x000fe2000001140a */
[----:B------:R-:W-:Y:S01]  /*60e0*/  IMAD.IADD R5, R9, 0x1, R16 ;  /* 0x0000000109057824 */ /* 0x000fe200078e0210 */
[----:B------:R-:W-:Y:S01]  /*60f0*/  SEL R4, RZ, 0x8, P1 ;  /* 0x00000008ff047807 */ /* 0x000fe20000800000 */
[----:B------:R-:W-:Y:S01]  /*6100*/  IMAD.IADD R3, R3, 0x1, R14 ;  /* 0x0000000103037824 */ /* 0x000fe200078e020e */
[----:B------:R-:W-:Y:S01]  /*6110*/  ISETP.NE.U32.AND P1, PT, RZ, c[0x0][0x350], PT ;  /* 0x0000d400ff007a0c */ /* 0x000fe20003f25070 */
[----:B------:R-:W-:Y:S01]  /*6120*/  IMAD R0, R0, c[0x0][0x1a8], RZ ;  /* 0x00006a0000007a24 */ /* 0x000fe200078e02ff */
[----:B------:R-:W-:Y:S01]  /*6130*/  LOP3.LUT R60, R4, R15, R11, 0xfe, !PT ;  /* 0x0000000f043c7212 */ /* 0x000fe200078efe0b */
[----:B------:R-:W-:Y:S01]  /*6140*/  IMAD.WIDE.U32 R6, R217, c[0x0][0x1e8], R6 ;  /* 0x00007a00d9067a25 */ /* 0x000fe200078e0006 */
[----:B------:R-:W-:Y:S02]  /*6150*/  MOV R4, R8 ;  /* 0x0000000800047202 */ /* 0x000fe40000000f00 */
[----:B------:R-:W-:Y:S01]  /*6160*/  ISETP.NE.AND.EX P1, PT, RZ, c[0x0][0x354], PT, P1 ;  /* 0x0000d500ff007a0c */ /* 0x000fe20003f25310 */
[----:B------:R-:W-:-:S02]  /*6170*/  IMAD R11, R10, c[0x0][0x1ac], R0 ;  /* 0x00006b000a0b7a24 */ /* 0x000fc400078e0200 */
[----:B------:R-:W-:-:S04]  /*6180*/  IMAD.WIDE.U32 R8, R10, c[0x0][0x1a8], R2 ;  /* 0x00006a000a087a25 */ /* 0x000fc800078e0002 */
[----:B------:R-:W-:Y:S01]  /*6190*/  IMAD.WIDE.U32 R2, R217, c[0x0][0x210], R4 ;  /* 0x00008400d9027a25 */ /* 0x000fe200078e0004 */
[----:B------:R-:W-:-:S03]  /*61a0*/  IADD3 R9, R9, R11, RZ ;  /* 0x0000000b09097210 */ /* 0x000fc60007ffe0ff */
[C---:B------:R-:W-:Y:S02]  /*61b0*/  IMAD R5, R217.reuse, c[0x0][0x1ec], R7 ;  /* 0x00007b00d9057a24 */ /* 0x040fe400078e0207 */
[----:B------:R-:W-:Y:S02]  /*61c0*/  IMAD R3, R217, c[0x0][0x214], R3 ;  /* 0x00008500d9037a24 */ /* 0x000fe400078e0203 */
[----:B------:R-:W-:Y:S02]  /*61d0*/  IMAD.MOV.U32 R4, RZ, RZ, R6 ;  /* 0x000000ffff047224 */ /* 0x000fe400078e0006 */
[----:B------:R-:W-:Y:S01]  /*61e0*/  IMAD R15, R209, 0x80, R198 ;  /* 0x00000080d10f7824 */ /* 0x000fe200078e02c6 */
[----:B---3--:R-:W-:Y:S01]  /*61f0*/  @P0 SHF.R.S32.HI R0, RZ, 0x1f, R17 ;  /* 0x0000001fff000819 */ /* 0x008fe20000011411 */
[----:B------:R-:W-:Y:S02]  /*6200*/  @!P0 IMAD.MOV.U32 R0, RZ, RZ, R221 ;  /* 0x000000ffff008224 */ /* 0x000fe400078e00dd */
[----:B------:R-:W-:Y:S01]  /*6210*/  @!P0 IMAD.MOV.U32 R17, RZ, RZ, R206 ;  /* 0x000000ffff118224 */ /* 0x000fe200078e00ce */
[----:B------:R-:W-:-:S02]  /*6220*/  LEA R21, P0, R8, c[0x0][0x160], 0x1 ;  /* 0x0000580008157a11 */ /* 0x000fc400078008ff */
[----:B------:R-:W-:Y:S02]  /*6230*/  SEL R7, R0, RZ, !P1 ;  /* 0x000000ff00077207 */ /* 0x000fe40004800000 */
[----:B------:R-:W-:Y:S02]  /*6240*/  SEL R0, R17, RZ, !P1 ;  /* 0x000000ff11007207 */ /* 0x000fe40004800000 */
[----:B------:R-:W-:Y:S01]  /*6250*/  LEA.HI.X R19, R8, c[0x0][0x164], R9, 0x1, P0 ;  /* 0x0000590008137a11 */ /* 0x000fe200000f0c09 */
[C---:B------:R-:W-:Y:S02]  /*6260*/  IMAD R6, R7.reuse, c[0x0][0x1f0], RZ ;  /* 0x00007c0007067a24 */ /* 0x040fe400078e02ff */
[----:B------:R-:W-:Y:S02]  /*6270*/  IMAD R7, R7, c[0x0][0x218], RZ ;  /* 0x0000860007077a24 */ /* 0x000fe400078e02ff */
[----:B------:R-:W-:-:S04]  /*6280*/  IMAD.WIDE.U32 R214, R0, c[0x0][0x218], R2 ;  /* 0x0000860000d67a25 */ /* 0x000fc800078e0002 */
[----:B------:R-:W-:-:S04]  /*6290*/  IMAD.WIDE.U32 R212, R0, c[0x0][0x1f0], R4 ;  /* 0x00007c0000d47a25 */ /* 0x000fc800078e0004 */
[C---:B------:R-:W-:Y:S02]  /*62a0*/  IMAD R2, R0.reuse, c[0x0][0x1f4], R6 ;  /* 0x00007d0000027a24 */ /* 0x040fe400078e0206 */
[----:B------:R-:W-:-:S03]  /*62b0*/  IMAD R0, R0, c[0x0][0x21c], R7 ;  /* 0x0000870000007a24 */ /* 0x000fc600078e0207 */
[----:B------:R-:W-:Y:S01]  /*62c0*/  IADD3 R210, R213, R2, RZ ;  /* 0x00000002d5d27210 */ /* 0x000fe20007ffe0ff */
[----:B------:R-:W-:Y:S01]  /*62d0*/  IMAD.IADD R218, R215, 0x1, R0 ;  /* 0x00000001d7da7824 */ /* 0x000fe200078e0200 */
[----:B------:R-:W-:Y:S05]  /*62e0*/  BRA.DIV ~URZ, `(.L_x_162) ;  /* 0x000102a27f007947 */ /* 0x000fea000b800000 */
[----:B------:R1:W2:Y:S02]  /*62f0*/  SHFL.IDX PT, R4, R19, RZ, 0x181f ;  /* 0x00181fff13047589 */ /* 0x0002a400000e0000 */
.L_x_293:
[----:B------:R-:W-:Y:S05]  /*6300*/  BRA.DIV ~URZ, `(.L_x_163) ;  /* 0x000102f27f007947 */ /* 0x000fea000b800000 */
[----:B------:R3:W4:Y:S02]  /*6310*/  SHFL.IDX PT, R0, R21, RZ, 0x181f ;  /* 0x00181fff15007589 */ /* 0x00072400000e0000 */
.L_x_294:
[----:B------:R-:W-:Y:S01]  /*6320*/  IMAD R38, R122, c[0x0][0x2c4], RZ ;  /* 0x0000b1007a267a24 */ /* 0x000fe200078e02ff */
[----:B------:R-:W-:Y:S01]  /*6330*/  SHF.R.S32.HI R40, RZ, 0x1f, R134 ;  /* 0x0000001fff287819 */ /* 0x000fe20000011486 */
[----:B------:R-:W-:Y:S01]  /*6340*/  BSSY B0, `(.L_x_164) ;  /* 0x0000017000007945 */ /* 0x000fe20003800000 */
[----:B------:R-:W-:Y:S02]  /*6350*/  SHF.R.S32.HI R20, RZ, 0x1f, R197 ;  /* 0x0000001fff147819 */ /* 0x000fe400000114c5 */
[----:B------:R-:W-:Y:S02]  /*6360*/  ISETP.GE.AND P6, PT, R15, R38, PT ;  /* 0x000000260f00720c */ /* 0x000fe40003fc6270 */
[----:B------:R-:W-:Y:S02]  /*6370*/  LEA.HI R39, R40, R134, RZ, 0x3 ;  /* 0x0000008628277211 */ /* 0x000fe400078f18ff */
[----:B------:R-:W-:-:S02]  /*6380*/  SHF.R.S32.HI R18, RZ, 0x1f, R196 ;  /* 0x0000001fff127819 */ /* 0x000fc400000114c4 */
[----:B------:R-:W-:-:S04]  /*6390*/  LOP3.LUT R14, R39, 0xfffffff8, RZ, 0xc0, !PT ;  /* 0xfffffff8270e7812 */ /* 0x000fc800078ec0ff */
[----:B------:R-:W-:-:S03]  /*63a0*/  SHF.R.S32.HI R25, RZ, 0x1f, R14 ;  /* 0x0000001fff197819 */ /* 0x000fc6000001140e */
[----:B------:R-:W-:Y:S05]  /*63b0*/  @P6 BRA `(.L_x_165) ;  /* 0x000000f000006947 */ /* 0x000fea0003800000 */
[----:B----4-:R-:W-:-:S04]  /*63c0*/  LEA R10, P0, R132, R0, 0x1 ;  /* 0x00000000840a7211 */ /* 0x010fc800078008ff */
[----:B--2---:R-:W-:Y:S02]  /*63d0*/  LEA.HI.X R11, R132, R4, R13, 0x1, P0 ;  /* 0x00000004840b7211 */ /* 0x004fe400000f0c0d */
[----:B------:R-:W-:-:S03]  /*63e0*/  LEA R8, P0, R14, R0, 0x1 ;  /* 0x000000000e087211 */ /* 0x000fc600078008ff */
[----:B------:R-:W-:Y:S01]  /*63f0*/  @!PT LDS RZ, [RZ] ;  /* 0x00000000fffff984 */ /* 0x000fe20000000800 */
[----:B------:R-:W-:Y:S01]  /*6400*/  @!PT LDS RZ, [RZ] ;  /* 0x00000000fffff984 */ /* 0x000fe20000000800 */
[----:B------:R-:W-:Y:S01]  /*6410*/  @!PT LDS RZ, [RZ] ;  /* 0x00000000fffff984 */ /* 0x000fe20000000800 */
[----:B------:R2:W-:Y:S01]  /*6420*/  LDGSTS.E.BYPASS.LTC128B.128 [R188+0x10080], [R10.64], !P5 ;  /* 0x100800000abc7fae */ /* 0x0005e2000e901d46 */
[----:B------:R-:W-:Y:S02]  /*6430*/  LEA.HI.X R9, R14, R4, R25, 0x1, P0 ;  /* 0x000000040e097211 */ /* 0x000fe400000f0c19 */
[----:B------:R-:W-:-:S03]  /*6440*/  LEA R6, P0, R196, R0, 0x1 ;  /* 0x00000000c4067211 */ /* 0x000fc600078008ff */
[----:B------:R2:W-:Y:S01]  /*6450*/  LDGSTS.E.BYPASS.LTC128B.128 [R188+0x14080], [R8.64], !P4 ;  /* 0x1408000008bc7fae */ /* 0x0005e2000e101d46 */
[----:B------:R-:W-:Y:S02]  /*6460*/  LEA.HI.X R7, R196, R4, R18, 0x1, P0 ;  /* 0x00000004c4077211 */ /* 0x000fe400000f0c12 */
[----:B------:R-:W-:-:S03]  /*6470*/  LEA R2, P0, R197, R0, 0x1 ;  /* 0x00000000c5027211 */ /* 0x000fc600078008ff */
[----:B------:R2:W-:Y:S01]  /*6480*/  LDGSTS.E.BYPASS.LTC128B.128 [R188+0x18080], [R6.64], !P3 ;  /* 0x1808000006bc7fae */ /* 0x0005e2000d901d46 */
[----:B------:R-:W-:-:S05]  /*6490*/  LEA.HI.X R3, R197, R4, R20, 0x1, P0 ;  /* 0x00000004c5037211 */ /* 0x000fca00000f0c14 */
[----:B------:R2:W-:Y:S04]  /*64a0*/  LDGSTS.E.BYPASS.LTC128B.128 [R188+0x1c080], [R2.64], !P2 ;  /* 0x1c08000002bc7fae */ /* 0x0005e8000d101d46 */
.L_x_165:
[----:B------:R-:W-:Y:S05]  /*64b0*/  BSYNC B0 ;  /* 0x0000000000007941 */ /* 0x000fea0003800000 */
.L_x_164:
[----:B------:R-:W-:Y:S05]  /*64c0*/  BRA.DIV ~URZ, `(.L_x_166) ;  /* 0x000101927f007947 */ /* 0x000fea000b800000 */
[----:B--2---:R2:W1:Y:S04]  /*64d0*/  SHFL.IDX PT, R6, R19, 0x1, 0x181f ;  /* 0x00381f0013067f89 */ /* 0x00446800000e0000 */
[----:B----4-:R2:W4:Y:S02]  /*64e0*/  SHFL.IDX PT, R0, R21, 0x1, 0x181f ;  /* 0x00381f0015007f89 */ /* 0x01052400000e0000 */
.L_x_295:
[----:B------:R-:W-:Y:S01]  /*64f0*/  IADD3 R3, R15, 0x20, RZ ;  /* 0x000000200f037810 */ /* 0x000fe20007ffe0ff */
[----:B------:R-:W-:Y:S01]  /*6500*/  BSSY B0, `(.L_x_167) ;  /* 0x0000014000007945 */ /* 0x000fe20003800000 */
[----:B------:R-:W-:Y:S02]  /*6510*/  LOP3.LUT R2, R130, R114, RZ, 0xfc, !PT ;  /* 0x0000007282027212 */ /* 0x000fe400078efcff */
[----:B------:R-:W-:Y:S02]  /*6520*/  ISETP.GE.AND P0, PT, R3, R38, PT ;  /* 0x000000260300720c */ /* 0x000fe40003f06270 */
[----:B------:R-:W-:-:S11]  /*6530*/  LEA R4, R2, 0x10080, 0x1 ;  /* 0x0001008002047811 */ /* 0x000fd600078e08ff */
[----:B------:R-:W-:Y:S05]  /*6540*/  @P0 BRA `(.L_x_168) ;  /* 0x000000f000000947 */ /* 0x000fea0003800000 */
[----:B----4-:R-:W-:-:S04]  /*6550*/  LEA R16, P0, R132, R0, 0x1 ;  /* 0x0000000084107211 */ /* 0x010fc800078008ff */
[----:B-1----:R-:W-:Y:S02]  /*6560*/  LEA.HI.X R17, R132, R6, R13, 0x1, P0 ;  /* 0x0000000684117211 */ /* 0x002fe400000f0c0d */
        /* <DEDUP_REMOVED lines=13> */
.L_x_168:
[----:B------:R-:W-:Y:S05]  /*6640*/  BSYNC B0 ;  /* 0x0000000000007941 */ /* 0x000fea0003800000 */
.L_x_167:
[----:B------:R-:W-:Y:S05]  /*6650*/  BRA.DIV ~URZ, `(.L_x_169) ;  /* 0x000100c27f007947 */ /* 0x000fea000b800000 */
[----:B-1----:R1:W2:Y:S02]  /*6660*/  SHFL.IDX PT, R6, R19, 0x2, 0x181f ;  /* 0x00581f0013067f89 */ /* 0x0022a400000e0000 */
.L_x_296:
[----:B------:R-:W-:Y:S05]  /*6670*/  BRA.DIV ~URZ, `(.L_x_170) ;  /* 0x000101127f007947 */ /* 0x000fea000b800000 */
[----:B----4-:R4:W1:Y:S02]  /*6680*/  SHFL.IDX PT, R0, R21, 0x2, 0x181f ;  /* 0x00581f0015007f89 */ /* 0x01086400000e0000 */
.L_x_297:
[----:B------:R-:W-:Y:S01]  /*6690*/  IADD3 R2, R15, 0x40, RZ ;  /* 0x000000400f027810 */ /* 0x000fe20007ffe0ff */
[----:B------:R-:W-:Y:S03]  /*66a0*/  BSSY B0, `(.L_x_171) ;  /* 0x0000012000007945 */ /* 0x000fe60003800000 */
[----:B------:R-:W-:-:S13]  /*66b0*/  ISETP.GE.AND P0, PT, R2, R38, PT ;  /* 0x000000260200720c */ /* 0x000fda0003f06270 */
[----:B------:R-:W-:Y:S05]  /*66c0*/  @P0 BRA `(.L_x_172) ;  /* 0x000000f000000947 */ /* 0x000fea0003800000 */
[----:B-1----:R-:W-:-:S04]  /*66d0*/  LEA R16, P0, R132, R0, 0x1 ;  /* 0x0000000084107211 */ /* 0x002fc800078008ff */
        /* <DEDUP_REMOVED lines=14> */
.L_x_172:
[----:B------:R-:W-:Y:S05]  /*67c0*/  BSYNC B0 ;  /* 0x0000000000007941 */ /* 0x000fea0003800000 */
.L_x_171:
[----:B------:R-:W-:Y:S05]  /*67d0*/  BRA.DIV ~URZ, `(.L_x_173) ;  /* 0x000100127f007947 */ /* 0x000fea000b800000 */
[----:B--2---:R2:W3:Y:S04]  /*67e0*/  SHFL.IDX PT, R6, R19, 0x3, 0x181f ;  /* 0x00781f0013067f89 */ /* 0x0044e800000e0000 */
[----:B-1----:R2:W1:Y:S02]  /*67f0*/  SHFL.IDX PT, R0, R21, 0x3, 0x181f ;  /* 0x00781f0015007f89 */ /* 0x00246400000e0000 */
.L_x_298:
[----:B------:R-:W-:Y:S02]  /*6800*/  IADD3 R2, R15, 0x60, RZ ;  /* 0x000000600f027810 */ /* 0x000fe40007ffe0ff */
[----:B------:R-:W-:Y:S02]  /*6810*/  SHF.R.S32.HI R61, RZ, 0x1f, R77 ;  /* 0x0000001fff3d7819 */ /* 0x000fe4000001144d */
[----:B------:R-:W-:-:S13]  /*6820*/  ISETP.GE.AND P0, PT, R2, R38, PT ;  /* 0x000000260200720c */ /* 0x000fda0003f06270 */
[----:B-1----:R-:W-:-:S04]  /*6830*/  @!P0 LEA R8, P1, R196, R0, 0x1 ;  /* 0x00000000c4088211 */ /* 0x002fc800078208ff */
[----:B---3--:R-:W-:Y:S02]  /*6840*/  @!P0 LEA.HI.X R9, R196, R6, R18, 0x1, P1 ;  /* 0x00000006c4098211 */ /* 0x008fe400008f0c12 */
[----:B------:R-:W-:-:S04]  /*6850*/  @!P0 LEA R16, P1, R132, R0, 0x1 ;  /* 0x0000000084108211 */ /* 0x000fc800078208ff */
[----:B------:R-:W-:Y:S02]  /*6860*/  @!P0 LEA.HI.X R17, R132, R6, R13, 0x1, P1 ;  /* 0x0000000684118211 */ /* 0x000fe400008f0c0d */
[----:B------:R-:W-:-:S03]  /*6870*/  @!P0 LEA R10, P1, R14, R0, 0x1 ;  /* 0x000000000e0a8211 */ /* 0x000fc600078208ff */
[----:B------:R-:W-:Y:S01]  /*6880*/  @!PT LDS RZ, [RZ] ;  /* 0x00000000fffff984 */ /* 0x000fe20000000800 */
[----:B------:R-:W-:Y:S01]  /*6890*/  @!PT LDS RZ, [RZ] ;  /* 0x00000000fffff984 */ /* 0x000fe20000000800 */
[----:B------:R-:W-:Y:S01]  /*68a0*/  @!PT LDS RZ, [RZ] ;  /* 0x00000000fffff984 */ /* 0x000fe20000000800 */
[----:B------:R1:W-:Y:S01]  /*68b0*/  @!P0 LDGSTS.E.BYPASS.LTC128B.128 [R4+0x3000], [R16.64], !P5 ;  /* 0x0300000010048fae */ /* 0x0003e2000e901d46 */
[----:B------:R-:W-:Y:S02]  /*68c0*/  @!P0 LEA.HI.X R11, R14, R6, R25, 0x1, P1 ;  /* 0x000000060e0b8211 */ /* 0x000fe400008f0c19 */
[----:B------:R-:W-:Y:S01]  /*68d0*/  @!P0 LEA R2, P1, R197, R0, 0x1 ;  /* 0x00000000c5028211 */ /* 0x000fe200078208ff */
[----:B------:R-:W-:Y:S01]  /*68e0*/  IMAD.IADD R0, R131, 0x1, -R198 ;  /* 0x0000000183007824 */ /* 0x000fe200078e0ac6 */
[----:B------:R-:W-:Y:S01]  /*68f0*/  LOP3.LUT P5, RZ, R219, 0x1, RZ, 0xc0, !PT ;  /* 0x00000001dbff7812 */ /* 0x000fe200078ac0ff */
[----:B------:R1:W-:Y:S01]  /*6900*/  @!P0 LDGSTS.E.BYPASS.LTC128B.128 [R4+0x7000], [R10.64], !P4 ;  /* 0x070000000a048fae */ /* 0x0003e2000e101d46 */
[----:B------:R-:W-:Y:S01]  /*6910*/  @!P0 LEA.HI.X R3, R197, R6, R20, 0x1, P1 ;  /* 0x00000006c5038211 */ /* 0x000fe200008f0c14 */
[----:B------:R-:W-:Y:S01]  /*6920*/  IMAD R0, R77, -0x20, R0 ;  /* 0xffffffe04d007824 */ /* 0x000fe200078e0200 */
[----:B------:R-:W-:Y:S01]  /*6930*/  LOP3.LUT P4, RZ, R219, 0x2, RZ, 0xc0, !PT ;  /* 0x00000002dbff7812 */ /* 0x000fe2000788c0ff */
[----:B------:R1:W-:Y:S04]  /*6940*/  @!P0 LDGSTS.E.BYPASS.LTC128B.128 [R4+0xb000], [R8.64], !P3 ;  /* 0x0b00000008048fae */ /* 0x0003e8000d901d46 */
[----:B------:R1:W-:Y:S01]  /*6950*/  @!P0 LDGSTS.E.BYPASS.LTC128B.128 [R4+0xf000], [R2.64], !P2 ;  /* 0x0f00000002048fae */ /* 0x0003e2000d101d46 */
[----:B------:R-:W-:-:S03]  /*6960*/  ISETP.GE.AND P0, PT, R0, 0x1, PT ;  /* 0x000000010000780c */ /* 0x000fc60003f06270 */
[----:B------:R-:W0:Y:S01]  /*6970*/  LDGDEPBAR ;  /* 0x00000000000079af */ /* 0x000e220000000000 */
[----:B------:R-:W-:Y:S01]  /*6980*/  WARPSYNC 0xffffffff ;  /* 0xffffffff00007948 */ /* 0x000fe20003800000 */
[----:B------:R-:W-:Y:S02]  /*6990*/  BSSY B0, `(.L_x_174) ;  /* 0x0000014000007945 */ /* 0x000fe40003800000 */
[----:B------:R-:W-:Y:S06]  /*69a0*/  BAR.SYNC.DEFER_BLOCKING 0x0 ;  /* 0x0000000000007b1d */ /* 0x000fec0000010000 */
[----:B------:R-:W-:Y:S05]  /*69b0*/  @!P0 BRA `(.L_x_175) ;  /* 0x0000011000008947 */ /* 0x000fea0003800000 */
[----:B------:R-:W-:Y:S01]  /*69c0*/  IMAD R0, R61, c[0x0][0x1e0], RZ ;  /* 0x000078003d007a24 */ /* 0x000fe200078e02ff */
[----:B------:R-:W-:Y:S01]  /*69d0*/  LOP3.LUT P2, RZ, R219, 0x8, RZ, 0xc0, !PT ;  /* 0x00000008dbff7812 */ /* 0x000fe2000784c0ff */
[----:B-1----:R-:W-:Y:S01]  /*69e0*/  IMAD.WIDE.U32 R4, R77, c[0x0][0x1e0], RZ ;  /* 0x000078004d047a25 */ /* 0x002fe200078e00ff */
[----:B------:R-:W-:-:S03]  /*69f0*/  LOP3.LUT P3, RZ, R219, 0x4, RZ, 0xc0, !PT ;  /* 0x00000004dbff7812 */ /* 0x000fc6000786c0ff */
[----:B------:R-:W-:Y:S01]  /*6a00*/  IMAD R2, R77, c[0x0][0x1e4], R0 ;  /* 0x000079004d027a24 */ /* 0x000fe200078e0200 */
[----:B------:R-:W-:-:S03]  /*6a10*/  LEA R0, P1, R4, R212, 0x5 ;  /* 0x000000d404007211 */ /* 0x000fc600078228ff */
[----:B------:R-:W-:Y:S01]  /*6a20*/  IMAD.IADD R3, R5, 0x1, R2 ;  /* 0x0000000105037824 */ /* 0x000fe200078e0202 */
[----:B------:R-:W-:-:S04]  /*6a30*/  LEA R2, P0, R0, c[0x0][0x1c8], 0x1 ;  /* 0x0000720000027a11 */ /* 0x000fc800078008ff */
[----:B------:R-:W-:-:S04]  /*6a40*/  LEA.HI.X R3, R4, R210, R3, 0x5, P1 ;  /* 0x000000d204037211 */ /* 0x000fc800008f2c03 */
[----:B------:R-:W-:-:S05]  /*6a50*/  LEA.HI.X R3, R0, c[0x0][0x1cc], R3, 0x1, P0 ;  /* 0x0000730000037a11 */ /* 0x000fca00000f0c03 */
[----:B------:R-:W-:Y:S01]  /*6a60*/  @!PT LDS RZ, [RZ] ;  /* 0x00000000fffff984 */ /* 0x000fe20000000800 */
[----:B------:R-:W-:Y:S01]  /*6a70*/  @!PT LDS RZ, [RZ] ;  /* 0x00000000fffff984 */ /* 0x000fe20000000800 */
[----:B------:R-:W-:Y:S01]  /*6a80*/  @!PT LDS RZ, [RZ] ;  /* 0x00000000fffff984 */ /* 0x000fe20000000800 */
[----:B------:R1:W-:Y:S04]  /*6a90*/  LDGSTS.E.BYPASS.LTC128B.128 [R188+0xc080], [R2.64], !P2 ;  /* 0x0c08000002bc7fae */ /* 0x0003e8000d101d46 */
[----:B------:R1:W-:Y:S04]  /*6aa0*/  LDGSTS.E.BYPASS.LTC128B.128 [R188+0xd080], [R2.64+0x80], !P3 ;  /* 0x0d08008002bc7fae */ /* 0x0003e8000d901d46 */
[----:B------:R1:W-:Y:S04]  /*6ab0*/  LDGSTS.E.BYPASS.LTC128B.128 [R188+0xe080], [R2.64+0x100], !P4 ;  /* 0x0e08010002bc7fae */ /* 0x0003e8000e101d46 */
[----:B------:R1:W-:Y:S02]  /*6ac0*/  LDGSTS.E.BYPASS.LTC128B.128 [R188+0xf080], [R2.64+0x180], !P5 ;  /* 0x0f08018002bc7fae */ /* 0x0003e4000e901d46 */
.L_x_175:
[----:B------:R-:W-:Y:S05]  /*6ad0*/  BSYNC B0 ;  /* 0x0000000000007941 */ /* 0x000fea0003800000 */
.L_x_174:
[----:B------:R-:W-:Y:S01]  /*6ae0*/  ISETP.LT.AND P0, PT, RZ, c[0x0][0x27c], PT ;  /* 0x00009f00ff007a0c */ /* 0x000fe20003f01270 */
[----:B------:R-:W0:-:S12]  /*6af0*/  LDGDEPBAR ;  /* 0x00000000000079af */ /* 0x000e180000000000 */
[----:B------:R-:W-:Y:S05]  /*6b00*/  @P0 BRA `(.L_x_176) ;  /* 0x0000002000000947 */ /* 0x000fea0003800000 */
[----:B------:R-:W-:-:S04]  /*6b10*/  DEPBAR.LE SB0, 0x1 ;  /* 0x000080400000791a */ /* 0x000fc80000000000 */
[----:B------:R-:W-:Y:S05]  /*6b20*/  BRA `(.L_x_177) ;  /* 0x000068c000007947 */ /* 0x000fea0003800000 */
.L_x_176:
[----:B-----5:R-:W-:Y:S01]  /*6b30*/  SHF.R.S32.HI R0, RZ, 0x1f, R112 ;  /* 0x0000001fff007819 */ /* 0x020fe20000011470 */
[----:B------:R-:W-:Y:S01]  /*6b40*/  ULDC.U8 UR4, c[0x0][0x298] ;  /* 0x0000a60000047ab9 */ /* 0x000fe20000000000 */
[----:B-1----:R-:W-:Y:S01]  /*6b50*/  IMAD.WIDE.U32 R4, R112, c[0x0][0x280], RZ ;  /* 0x0000a00070047a25 */ /* 0x002fe200078e00ff */
[----:B------:R-:W-:Y:S01]  /*6b60*/  ISETP.NE.AND P1, PT, RZ, UR4, PT ;  /* 0x00000004ff007c0c */ /* 0x000fe2000bf25270 */
[----:B------:R-:W-:Y:S02]  /*6b70*/  BSSY B2, `(.L_x_177) ;  /* 0x0000687000027945 */ /* 0x000fe40003800000 */
[----:B------:R-:W-:Y:S01]  /*6b80*/  IMAD R2, R0, c[0x0][0x280], RZ ;  /* 0x0000a00000027a24 */ /* 0x000fe200078e02ff */
[----:B------:R-:W-:Y:S01]  /*6b90*/  LEA R7, P0, R4, c[0x0][0x270], 0x1 ;  /* 0x00009c0004077a11 */ /* 0x000fe200078008ff */
[----:B------:R-:W-:Y:S02]  /*6ba0*/  IMAD R0, R0, c[0x0][0x290], RZ ;  /* 0x0000a40000007a24 */ /* 0x000fe400078e02ff */
[----:B------:R-:W-:-:S05]  /*6bb0*/  IMAD R2, R112, c[0x0][0x284], R2 ;  /* 0x0000a10070027a24 */ /* 0x000fca00078e0202 */
[----:B------:R-:W-:Y:S01]  /*6bc0*/  IADD3 R6, R2, R5, RZ ;  /* 0x0000000502067210 */ /* 0x000fe20007ffe0ff */
[----:B------:R-:W-:-:S04]  /*6bd0*/  IMAD.WIDE.U32 R2, R112, c[0x0][0x290], RZ ;  /* 0x0000a40070027a25 */ /* 0x000fc800078e00ff */
[----:B------:R-:W-:Y:S01]  /*6be0*/  IMAD R5, R112, c[0x0][0x294], R0 ;  /* 0x0000a50070057a24 */ /* 0x000fe200078e0200 */
[----:B------:R-:W-:Y:S02]  /*6bf0*/  LEA.HI.X R0, R4, c[0x0][0x274], R6, 0x1, P0 ;  /* 0x00009d0004007a11 */ /* 0x000fe400000f0c06 */
[----:B------:R-:W-:Y:S02]  /*6c00*/  LEA R6, P0, R2, c[0x0][0x288], 0x1 ;  /* 0x0000a20002067a11 */ /* 0x000fe400078008ff */
[----:B------:R-:W-:-:S04]  /*6c10*/  IADD3 R3, R5, R3, RZ ;  /* 0x0000000305037210 */ /* 0x000fc80007ffe0ff */
[----:B------:R-:W-:Y:S01]  /*6c20*/  LEA.HI.X R2, R2, c[0x0][0x28c], R3, 0x1, P0 ;  /* 0x0000a30002027a11 */ /* 0x000fe200000f0c03 */
[----:B------:R-:W-:Y:S05]  /*6c30*/  @!P1 BRA `(.L_x_178) ;  /* 0x000031f000009947 */ /* 0x000fea0003800000 */
[----:B------:R-:W1:Y:S01]  /*6c40*/  SHFL.IDX PT, R3, R2, RZ, 0x181f ;  /* 0x00181fff02037589 */ /* 0x000e6200000e0000 */
[----:B------:R-:W-:Y:S01]  /*6c50*/  BSSY B0, `(.L_x_179) ;  /* 0x0000038000007945 */ /* 0x000fe20003800000 */
[----:B--2-4-:R-:W-:Y:S01]  /*6c60*/  CS2R R20, SRZ ;  /* 0x0000000000147805 */ /* 0x014fe2000001ff00 */
[----:B------:R-:W-:Y:S01]  /*6c70*/  CS2R R18, SRZ ;  /* 0x0000000000127805 */ /* 0x000fe2000001ff00 */
[----:B------:R-:W2:Y:S01]  /*6c80*/  SHFL.IDX PT, R5, R0, RZ, 0x181f ;  /* 0x00181fff00057589 */ /* 0x000ea200000e0000 */
[----:B------:R-:W-:Y:S01]  /*6c90*/  CS2R R16, SRZ ;  /* 0x0000000000107805 */ /* 0x000fe2000001ff00 */
[----:B------:R-:W-:Y:S01]  /*6ca0*/  CS2R R14, SRZ ;  /* 0x00000000000e7805 */ /* 0x000fe2000001ff00 */
[----:B------:R-:W-:Y:S01]  /*6cb0*/  CS2R R12, SRZ ;  /* 0x00000000000c7805 */ /* 0x000fe2000001ff00 */
[----:B------:R-:W3:Y:S01]  /*6cc0*/  SHFL.IDX PT, R4, R7, RZ, 0x181f ;  /* 0x00181fff07047589 */ /* 0x000ee200000e0000 */
[----:B------:R-:W-:Y:S01]  /*6cd0*/  CS2R R10, SRZ ;  /* 0x00000000000a7805 */ /* 0x000fe2000001ff00 */
[----:B------:R-:W-:-:S02]  /*6ce0*/  CS2R R8, SRZ ;  /* 0x0000000000087805 */ /* 0x000fc4000001ff00 */
[----:B------:R4:W1:Y:S02]  /*6cf0*/  SHFL.IDX PT, R2, R6, RZ, 0x181f ;  /* 0x00181fff06027589 */ /* 0x00086400000e0000 */
[----:B----4-:R-:W-:Y:S01]  /*6d00*/  CS2R R6, SRZ ;  /* 0x0000000000067805 */ /* 0x010fe2000001ff00 */
[----:B------:R-:W-:Y:S05]  /*6d10*/  @P6 BRA `(.L_x_180) ;  /* 0x000002b000006947 */ /* 0x000fea0003800000 */
[C---:B-123--:R-:W-:Y:S01]  /*6d20*/  ISETP.GE.AND P0, PT, R142.reuse, c[0x0][0x27c], PT ;  /* 0x00009f008e007a0c */ /* 0x04efe20003f06270 */
[----:B------:R-:W-:Y:S01]  /*6d30*/  IMAD.SHL.U32 R0, R142, 0x2, RZ ;  /* 0x000000028e007824 */ /* 0x000fe200078e00ff */
[----:B------:R-:W-:Y:S01]  /*6d40*/  SHF.R.S32.HI R7, RZ, 0x1f, R142 ;  /* 0x0000001fff077819 */ /* 0x000fe2000001148e */
[----:B------:R-:W-:Y:S01]  /*6d50*/  CS2R R16, SRZ ;  /* 0x0000000000107805 */ /* 0x000fe2000001ff00 */
[----:B------:R-:W-:Y:S01]  /*6d60*/  ISETP.GE.AND P2, PT, R140, c[0x0][0x27c], PT ;  /* 0x00009f008c007a0c */ /* 0x000fe20003f46270 */
[----:B------:R-:W-:Y:S01]  /*6d70*/  CS2R R8, SRZ ;  /* 0x0000000000087805 */ /* 0x000fe2000001ff00 */
[----:B------:R-:W-:-:S07]  /*6d80*/  SHF.L.U64.HI R7, R142, 0x1, R7 ;  /* 0x000000018e077819 */ /* 0x000fce0000010207 */
[----:B------:R-:W-:-:S05]  /*6d90*/  @!P0 IADD3 R10, P1, R4, R0, RZ ;  /* 0x00000000040a8210 */ /* 0x000fca0007f3e0ff */
[----:B------:R-:W-:Y:S01]  /*6da0*/  @!P0 IMAD.X R11, R5, 0x1, R7, P1 ;  /* 0x00000001050b8824 */ /* 0x000fe200008e0607 */
[----:B------:R-:W-:Y:S01]  /*6db0*/  @!P0 IADD3 R6, P1, R2, R0, RZ ;  /* 0x0000000002068210 */ /* 0x000fe20007f3e0ff */
[----:B------:R-:W-:-:S03]  /*6dc0*/  IMAD.SHL.U32 R0, R140, 0x2, RZ ;  /* 0x000000028c007824 */ /* 0x000fc600078e00ff */
[----:B------:R1:W5:Y:S01]  /*6dd0*/  @!P0 LD.E.64 R16, [R10.64] ;  /* 0x000000060a108980 */ /* 0x000362000c101b00 */
[----:B------:R-:W-:-:S05]  /*6de0*/  @!P0 IMAD.X R7, R3, 0x1, R7, P1 ;  /* 0x0000000103078824 */ /* 0x000fca00008e0607 */
[----:B------:R2:W5:Y:S01]  /*6df0*/  @!P0 LD.E.64 R8, [R6.64] ;  /* 0x0000000606088980 */ /* 0x000562000c101b00 */
[----:B------:R-:W-:Y:S02]  /*6e00*/  @!P2 IADD3 R12, P0, R4, R0, RZ ;  /* 0x00000000040ca210 */ /* 0x000fe40007f1e0ff */
[----:B------:R-:W-:Y:S02]  /*6e10*/  ISETP.GE.AND P1, PT, R138, c[0x0][0x27c], PT ;  /* 0x00009f008a007a0c */ /* 0x000fe40003f26270 */
[----:B-1----:R-:W-:-:S04]  /*6e20*/  SHF.R.S32.HI R10, RZ, 0x1f, R140 ;  /* 0x0000001fff0a7819 */ /* 0x002fc8000001148c */
[----:B--2---:R-:W-:-:S05]  /*6e30*/  SHF.L.U64.HI R6, R140, 0x1, R10 ;  /* 0x000000018c067819 */ /* 0x004fca000001020a */
[----:B------:R-:W-:Y:S01]  /*6e40*/  @!P2 IMAD.X R13, R5, 0x1, R6, P0 ;  /* 0x00000001050da824 */ /* 0x000fe200000e0606 */
[----:B------:R-:W-:-:S05]  /*6e50*/  @!P2 IADD3 R22, P0, R2, R0, RZ ;  /* 0x000000000216a210 */ /* 0x000fca0007f1e0ff */
[----:B------:R-:W-:Y:S01]  /*6e60*/  @!P2 IMAD.X R23, R3, 0x1, R6, P0 ;  /* 0x000000010317a824 */ /* 0x000fe200000e0606 */
[----:B------:R-:W-:Y:S01]  /*6e70*/  ISETP.GE.AND P0, PT, R141, c[0x0][0x27c], PT ;  /* 0x00009f008d007a0c */ /* 0x000fe20003f06270 */
[----:B------:R-:W-:Y:S01]  /*6e80*/  CS2R R14, SRZ ;  /* 0x00000000000e7805 */ /* 0x000fe2000001ff00 */
[----:B------:R-:W-:Y:S01]  /*6e90*/  CS2R R6, SRZ ;  /* 0x0000000000067805 */ /* 0x000fe2000001ff00 */
[----:B------:R-:W-:Y:S01]  /*6ea0*/  @!P1 IMAD.WIDE R18, R138, 0x2, R4 ;  /* 0x000000028a129825 */ /* 0x000fe200078e0204 */
[----:B------:R-:W-:-:S03]  /*6eb0*/  SHF.R.S32.HI R20, RZ, 0x1f, R141 ;  /* 0x0000001fff147819 */ /* 0x000fc6000001148d */
[----:B------:R-:W-:Y:S01]  /*6ec0*/  @!P1 IMAD.WIDE R10, R138, 0x2, R2 ;  /* 0x000000028a0a9825 */ /* 0x000fe200078e0202 */
[----:B------:R1:W5:Y:S03]  /*6ed0*/  @!P1 LD.E.64 R14, [R18.64] ;  /* 0x00000006120e9980 */ /* 0x000366000c101b00 */
[C---:B------:R-:W-:Y:S01]  /*6ee0*/  IMAD.SHL.U32 R0, R141.reuse, 0x2, RZ ;  /* 0x000000028d007824 */ /* 0x040fe200078e00ff */
[----:B------:R2:W5:Y:S04]  /*6ef0*/  @!P1 LD.E.64 R6, [R10.64] ;  /* 0x000000060a069980 */ /* 0x000568000c101b00 */
[----:B------:R-:W-:Y:S02]  /*6f00*/  @!P0 IADD3 R4, P1, R4, R0, RZ ;  /* 0x0000000004048210 */ /* 0x000fe40007f3e0ff */
[----:B--2---:R-:W-:Y:S01]  /*6f10*/  SHF.L.U64.HI R10, R141, 0x1, R20 ;  /* 0x000000018d0a7819 */ /* 0x004fe20000010214 */
[----:B-1----:R-:W-:-:S04]  /*6f20*/  CS2R R18, SRZ ;  /* 0x0000000000127805 */ /* 0x002fc8000001ff00 */
[----:B------:R-:W-:Y:S01]  /*6f30*/  @!P0 IMAD.X R5, R5, 0x1, R10, P1 ;  /* 0x0000000105058824 */ /* 0x000fe200008e060a */
[----:B------:R-:W-:Y:S01]  /*6f40*/  @!P0 IADD3 R2, P1, R2, R0, RZ ;  /* 0x0000000002028210 */ /* 0x000fe20007f3e0ff */
[----:B------:R1:W5:Y:S01]  /*6f50*/  @!P2 LD.E.64 R18, [R12.64] ;  /* 0x000000060c12a980 */ /* 0x000362000c101b00 */
[----:B------:R-:W-:-:S03]  /*6f60*/  CS2R R20, SRZ ;  /* 0x0000000000147805 */ /* 0x000fc6000001ff00 */
[----:B------:R-:W-:Y:S02]  /*6f70*/  @!P0 IMAD.X R3, R3, 0x1, R10, P1 ;  /* 0x0000000103038824 */ /* 0x000fe400008e060a */
[----:B------:R-:W-:Y:S01]  /*6f80*/  CS2R R10, SRZ ;  /* 0x00000000000a7805 */ /* 0x000fe2000001ff00 */
[----:B------:R2:W5:Y:S05]  /*6f90*/  @!P0 LD.E.64 R20, [R4.64] ;  /* 0x0000000604148980 */ /* 0x00056a000c101b00 */
[----:B------:R2:W5:Y:S01]  /*6fa0*/  @!P2 LD.E.64 R10, [R22.64] ;  /* 0x00000006160aa980 */ /* 0x000562000c101b00 */
[----:B-1----:R-:W-:-:S06]  /*6fb0*/  CS2R R12, SRZ ;  /* 0x00000000000c7805 */ /* 0x002fcc000001ff00 */
[----:B------:R2:W5:Y:S02]  /*6fc0*/  @!P0 LD.E.64 R12, [R2.64] ;  /* 0x00000006020c8980 */ /* 0x000564000c101b00 */
.L_x_180:
[----:B-123--:R-:W-:Y:S05]  /*6fd0*/  BSYNC B0 ;  /* 0x0000000000007941 */ /* 0x00efea0003800000 */
.L_x_179:
[----:B-----5:R-:W-:Y:S01]  /*6fe0*/  IMAD.MOV.U32 R29, RZ, RZ, R18 ;  /* 0x000000ffff1d7224 */ /* 0x020fe200078e0012 */
[----:B------:R-:W-:Y:S01]  /*6ff0*/  SHF.R.U64 R26, R18, 0x10, R19 ;  /* 0x00000010121a7819 */ /* 0x000fe20000001213 */
[----:B------:R-:W-:Y:S01]  /*7000*/  IMAD.MOV.U32 R25, RZ, RZ, R20 ;  /* 0x000000ffff197224 */ /* 0x000fe200078e0014 */
[--C-:B------:R-:W-:Y:S01]  /*7010*/  SHF.R.U64 R22, R20, 0x10, R21.reuse ;  /* 0x0000001014167819 */ /* 0x100fe20000001215 */
[----:B------:R-:W-:Y:S01]  /*7020*/  IMAD.MOV.U32 R24, RZ, RZ, R21 ;  /* 0x000000ffff187224 */ /* 0x000fe200078e0015 */
[----:B------:R-:W-:Y:S01]  /*7030*/  SHF.R.U64 R30, R16, 0x10, R17 ;  /* 0x00000010101e7819 */ /* 0x000fe20000001211 */
[----:B------:R-:W-:Y:S01]  /*7040*/  IMAD.MOV.U32 R18, RZ, RZ, R8 ;  /* 0x000000ffff127224 */ /* 0x000fe200078e0008 */
[--C-:B------:R-:W-:Y:S01]  /*7050*/  SHF.R.U64 R2, R6, 0x10, R7.reuse ;  /* 0x0000001006027819 */ /* 0x100fe20000001207 */
[----:B------:R-:W-:Y:S01]  /*7060*/  IMAD.MOV.U32 R20, RZ, RZ, R7 ;  /* 0x000000ffff147224 */ /* 0x000fe200078e0007 */
[----:B------:R-:W-:Y:S01]  /*7070*/  SHF.R.U64 R34, R14, 0x10, R15 ;  /* 0x000000100e227819 */ /* 0x000fe2000000120f */
[----:B------:R-:W-:Y:S01]  /*7080*/  IMAD.MOV.U32 R32, RZ, RZ, R17 ;  /* 0x000000ffff207224 */ /* 0x000fe200078e0011 */
[--C-:B------:R-:W-:Y:S01]  /*7090*/  SHF.R.U32.HI R23, RZ, 0x10, R19.reuse ;  /* 0x00000010ff177819 */ /* 0x100fe20000011613 */
[----:B------:R-:W-:Y:S01]  /*70a0*/  IMAD.MOV.U32 R28, RZ, RZ, R19 ;  /* 0x000000ffff1c7224 */ /* 0x000fe200078e0013 */
[----:B------:R-:W-:Y:S01]  /*70b0*/  SHF.R.U32.HI R19, RZ, 0x10, R21 ;  /* 0x00000010ff137819 */ /* 0x000fe20000011615 */
[----:B------:R-:W-:Y:S01]  /*70c0*/  IMAD.MOV.U32 R33, RZ, RZ, R16 ;  /* 0x000000ffff217224 */ /* 0x000fe200078e0010 */
[----:B------:R-:W-:Y:S01]  /*70d0*/  PRMT R24, R24, 0x5410, R30 ;  /* 0x0000541018187816 */ /* 0x000fe2000000001e */
[----:B------:R-:W-:Y:S01]  /*70e0*/  IMAD.MOV.U32 R36, RZ, RZ, R14 ;  /* 0x000000ffff247224 */ /* 0x000fe200078e000e */
[----:B------:R-:W-:Y:S01]  /*70f0*/  PRMT R18, R18, 0x5410, R2 ;  /* 0x0000541012127816 */ /* 0x000fe20000000002 */
[----:B------:R-:W-:Y:S01]  /*7100*/  IMAD R2, R209, -0x80, R38 ;  /* 0xffffff80d1027824 */ /* 0x000fe200078e0226 */
[----:B------:R-:W-:Y:S01]  /*7110*/  SHF.R.U32.HI R16, RZ, 0x10, R7 ;  /* 0x00000010ff107819 */ /* 0x000fe20000011607 */
[----:B------:R-:W-:Y:S01]  /*7120*/  IMAD.MOV.U32 R21, RZ, RZ, R6 ;  /* 0x000000ffff157224 */ /* 0x000fe200078e0006 */
[----:B------:R-:W-:Y:S01]  /*7130*/  PRMT R20, R20, 0x5410, R34 ;  /* 0x0000541014147816 */ /* 0x000fe20000000022 */
[----:B------:R-:W-:Y:S01]  /*7140*/  IMAD.MOV.U32 R35, RZ, RZ, R15 ;  /* 0x000000ffff237224 */ /* 0x000fe200078e000f */
[----:B------:R-:W-:Y:S01]  /*7150*/  PRMT R26, R26, 0x5410, R32 ;  /* 0x000054101a1a7816 */ /* 0x000fe20000000020 */
[----:B------:R-:W-:Y:S01]  /*7160*/  IMAD.MOV.U32 R6, RZ, RZ, R12 ;  /* 0x000000ffff067224 */ /* 0x000fe200078e000c */
[----:B------:R-:W-:Y:S01]  /*7170*/  PRMT R32, R19, 0x5410, R24 ;  /* 0x0000541013207816 */ /* 0x000fe20000000018 */
[----:B------:R-:W-:Y:S01]  /*7180*/  IMAD.MOV.U32 R14, RZ, RZ, R10 ;  /* 0x000000ffff0e7224 */ /* 0x000fe200078e000a */
[----:B------:R-:W-:Y:S01]  /*7190*/  PRMT R19, R16, 0x5410, R20 ;  /* 0x0000541010137816 */ /* 0x000fe20000000014 */
[----:B------:R-:W-:Y:S01]  /*71a0*/  IMAD.MOV.U32 R5, RZ, RZ, R13 ;  /* 0x000000ffff057224 */ /* 0x000fe200078e000d */
[----:B------:R-:W-:Y:S01]  /*71b0*/  IMNMX R16, R2, 0x80, PT ;  /* 0x0000008002107817 */ /* 0x000fe20003800200 */
[----:B------:R-:W-:-:S04]  /*71c0*/  DEPBAR.LE SB0, 0x1 ;  /* 0x000080400000791a */ /* 0x000fc80000000000 */
[----:B------:R-:W-:Y:S01]  /*71d0*/  ISETP.GE.AND P0, PT, R198, R16, PT ;  /* 0x00000010c600720c */ /* 0x000fe20003f06270 */
[----:B------:R-:W-:Y:S01]  /*71e0*/  BSSY B1, `(.L_x_181) ;  /* 0x00000c4000017945 */ /* 0x000fe20003800000 */
[----:B------:R-:W-:Y:S01]  /*71f0*/  SHF.R.U32.HI R27, RZ, 0x10, R17 ;  /* 0x00000010ff1b7819 */ /* 0x000fe20000011611 */
[----:B------:R-:W-:Y:S01]  /*7200*/  IMAD.MOV.U32 R17, RZ, RZ, R9 ;  /* 0x000000ffff117224 */ /* 0x000fe200078e0009 */
[----:B------:R-:W-:Y:S02]  /*7210*/  SHF.R.U32.HI R31, RZ, 0x10, R15 ;  /* 0x00000010ff1f7819 */ /* 0x000fe4000001160f */
[----:B------:R-:W-:Y:S02]  /*7220*/  PRMT R21, R21, 0x5410, R36 ;  /* 0x0000541015157816 */ /* 0x000fe40000000024 */
[--C-:B------:R-:W-:Y:S02]  /*7230*/  SHF.R.U64 R15, R8, 0x10, R9.reuse ;  /* 0x00000010080f7819 */ /* 0x100fe40000001209 */
[----:B------:R-:W-:Y:S01]  /*7240*/  SHF.R.U32.HI R8, RZ, 0x10, R9 ;  /* 0x00000010ff087819 */ /* 0x000fe20000011609 */
[----:B------:R-:W-:Y:S01]  /*7250*/  IMAD.MOV.U32 R9, RZ, RZ, R11 ;  /* 0x000000ffff097224 */ /* 0x000fe200078e000b */
[----:B------:R-:W-:-:S02]  /*7260*/  SHF.R.U64 R3, R12, 0x10, R13 ;  /* 0x000000100c037819 */ /* 0x000fc4000000120d */
[----:B------:R-:W-:Y:S02]  /*7270*/  PRMT R23, R23, 0x5410, R35 ;  /* 0x0000541017177816 */ /* 0x000fe40000000023 */
[----:B------:R-:W-:Y:S02]  /*7280*/  PRMT R22, R22, 0x5410, R31 ;  /* 0x0000541016167816 */ /* 0x000fe4000000001f */
[----:B------:R-:W-:Y:S02]  /*7290*/  PRMT R25, R25, 0x5410, R33 ;  /* 0x0000541019197816 */ /* 0x000fe40000000021 */
[----:B------:R-:W-:Y:S02]  /*72a0*/  PRMT R17, R17, 0x5410, R21 ;  /* 0x0000541011117816 */ /* 0x000fe40000000015 */
[--C-:B------:R-:W-:Y:S02]  /*72b0*/  SHF.R.U64 R7, R10, 0x10, R11.reuse ;  /* 0x000000100a077819 */ /* 0x100fe4000000120b */
[----:B------:R-:W-:-:S02]  /*72c0*/  SHF.R.U32.HI R4, RZ, 0x10, R11 ;  /* 0x00000010ff047819 */ /* 0x000fc4000001160b */
[----:B------:R-:W-:Y:S02]  /*72d0*/  SHF.R.U32.HI R0, RZ, 0x10, R13 ;  /* 0x00000010ff007819 */ /* 0x000fe4000001160d */
[----:B------:R-:W-:Y:S02]  /*72e0*/  PRMT R27, R27, 0x5410, R29 ;  /* 0x000054101b1b7816 */ /* 0x000fe4000000001d */
[----:B------:R-:W-:Y:S02]  /*72f0*/  PRMT R29, R28, 0x5410, R3 ;  /* 0x000054101c1d7816 */ /* 0x000fe40000000003 */
[----:B------:R-:W-:Y:S02]  /*7300*/  PRMT R28, R6, 0x5410, R23 ;  /* 0x00005410061c7816 */ /* 0x000fe40000000017 */
[----:B------:R-:W-:Y:S02]  /*7310*/  PRMT R31, R22, 0x5410, R25 ;  /* 0x00005410161f7816 */ /* 0x000fe40000000019 */
[----:B------:R-:W-:-:S02]  /*7320*/  PRMT R21, R17, 0x7610, R21 ;  /* 0x0000761011157816 */ /* 0x000fc40000000015 */
[----:B------:R-:W-:Y:S02]  /*7330*/  PRMT R17, R15, 0x7610, R17 ;  /* 0x000076100f117816 */ /* 0x000fe40000000011 */
[----:B------:R-:W-:Y:S02]  /*7340*/  PRMT R20, R8, 0x7610, R20 ;  /* 0x0000761008147816 */ /* 0x000fe40000000014 */
[----:B------:R-:W-:Y:S02]  /*7350*/  PRMT R22, R14, 0x7610, R22 ;  /* 0x000076100e167816 */ /* 0x000fe40000000016 */
[----:B------:R-:W-:Y:S02]  /*7360*/  PRMT R25, R9, 0x7610, R25 ;  /* 0x0000761009197816 */ /* 0x000fe40000000019 */
[----:B------:R-:W-:Y:S02]  /*7370*/  PRMT R23, R7, 0x7610, R23 ;  /* 0x0000761007177816 */ /* 0x000fe40000000017 */
[----:B------:R-:W-:-:S02]  /*7380*/  PRMT R24, R4, 0x7610, R24 ;  /* 0x0000761004187816 */ /* 0x000fc40000000018 */
[----:B------:R-:W-:Y:S01]  /*7390*/  PRMT R30, R0, 0x5410, R5 ;  /* 0x00005410001e7816 */ /* 0x000fe20000000005 */
[----:B------:R-:W-:Y:S06]  /*73a0*/  BAR.SYNC.DEFER_BLOCKING 0x0 ;  /* 0x0000000000007b1d */ /* 0x000fec0000010000 */
[----:B------:R-:W-:Y:S05]  /*73b0*/  @P0 BRA `(.L_x_182) ;  /* 0x00000a6000000947 */ /* 0x000fea0003800000 */
[----:B------:R-:W-:Y:S01]  /*73c0*/  ISETP.GE.AND P0, PT, R138, c[0x0][0x27c], PT ;  /* 0x00009f008a007a0c */ /* 0x000fe20003f06270 */
[----:B------:R-:W-:-:S12]  /*73d0*/  BSSY B0, `(.L_x_183) ;  /* 0x0000028000007945 */ /* 0x000fd80003800000 */
[----:B------:R-:W-:Y:S05]  /*73e0*/  @P0 BRA `(.L_x_184) ;  /* 0x0000026000000947 */ /* 0x000fea0003800000 */
[----:B------:R-:W1:Y:S01]  /*73f0*/  LDS.128 R4, [R188+0x10080] ;  /* 0x01008000bc047984 */ /* 0x000e620000000c00 */
[----:B------:R-:W-:Y:S02]  /*7400*/  HADD2.F32 R9, -RZ, R17.H1_H1 ;  /* 0x30000011ff097230 */ /* 0x000fe40000004100 */
[----:B------:R-:W-:Y:S02]  /*7410*/  HADD2.F32 R0, -RZ, R18.H1_H1 ;  /* 0x30000012ff007230 */ /* 0x000fe40000004100 */
[----:B------:R-:W-:Y:S02]  /*7420*/  HADD2.F32 R3, -RZ, R21.H1_H1 ;  /* 0x30000015ff037230 */ /* 0x000fe40000004100 */
[----:B------:R-:W-:Y:S02]  /*7430*/  HADD2.F32 R2, -RZ, R20.H1_H1 ;  /* 0x30000014ff027230 */ /* 0x000fe40000004100 */
[--C-:B-1----:R-:W-:Y:S02]  /*7440*/  HADD2.F32 R10, -RZ, R4.reuse.H0_H0 ;  /* 0x20000004ff0a7230 */ /* 0x102fe40000004100 */
[----:B------:R-:W-:-:S02]  /*7450*/  HADD2.F32 R8, -RZ, R4.H1_H1 ;  /* 0x30000004ff087230 */ /* 0x000fc40000004100 */
[--C-:B------:R-:W-:Y:S01]  /*7460*/  HADD2.F32 R4, -RZ, R5.reuse.H0_H0 ;  /* 0x20000005ff047230 */ /* 0x100fe20000004100 */
[-C--:B------:R-:W-:Y:S01]  /*7470*/  FMUL.FTZ R13, R10, R9.reuse ;  /* 0x000000090a0d7220 */ /* 0x080fe20000410000 */
[----:B------:R-:W-:Y:S01]  /*7480*/  HADD2.F32 R5, -RZ, R5.H1_H1 ;  /* 0x30000005ff057230 */ /* 0x000fe20000004100 */
[----:B------:R-:W-:Y:S01]  /*7490*/  FMUL.FTZ R14, R8, R9 ;  /* 0x00000009080e7220 */ /* 0x000fe20000410000 */
[--C-:B------:R-:W-:Y:S02]  /*74a0*/  HADD2.F32 R12, -RZ, R6.reuse.H0_H0 ;  /* 0x20000006ff0c7230 */ /* 0x100fe40000004100 */
[----:B------:R-:W-:Y:S01]  /*74b0*/  HADD2.F32 R11, -RZ, R6.H1_H1 ;  /* 0x30000006ff0b7230 */ /* 0x000fe20000004100 */
[-C--:B------:R-:W-:Y:S01]  /*74c0*/  FMUL.FTZ R9, R5, R0.reuse ;  /* 0x0000000005097220 */ /* 0x080fe20000410000 */
[--C-:B------:R-:W-:Y:S01]  /*74d0*/  HADD2.F32 R6, -RZ, R7.reuse.H0_H0 ;  /* 0x20000007ff067230 */ /* 0x100fe20000004100 */
[----:B------:R-:W-:Y:S01]  /*74e0*/  FMUL.FTZ R0, R4, R0 ;  /* 0x0000000004007220 */ /* 0x000fe20000410000 */
[----:B------:R-:W-:Y:S01]  /*74f0*/  HADD2.F32 R7, -RZ, R7.H1_H1 ;  /* 0x30000007ff077230 */ /* 0x000fe20000004100 */
[----:B------:R-:W-:-:S02]  /*7500*/  FFMA.FTZ R15, R10, R3, -R14 ;  /* 0x000000030a0f7223 */ /* 0x000fc4000001080e */
[----:B------:R-:W-:Y:S01]  /*7510*/  FFMA.FTZ R14, R8, R3, R13 ;  /* 0x00000003080e7223 */ /* 0x000fe2000001000d */
[----:B------:R-:W-:Y:S01]  /*7520*/  HADD2.F32 R3, -RZ, R23.H1_H1 ;  /* 0x30000017ff037230 */ /* 0x000fe20000004100 */
[-C--:B------:R-:W-:Y:S01]  /*7530*/  FFMA.FTZ R13, R4, R2.reuse, -R9 ;  /* 0x00000002040d7223 */ /* 0x080fe20000010809 */
[--C-:B------:R-:W-:Y:S01]  /*7540*/  HADD2.F32 R4, -RZ, R19.reuse.H1_H1 ;  /* 0x30000013ff047230 */ /* 0x100fe20000004100 */
[----:B------:R-:W-:Y:S01]  /*7550*/  FFMA.FTZ R10, R5, R2, R0 ;  /* 0x00000002050a7223 */ /* 0x000fe20000010000 */
[----:B------:R-:W-:Y:S02]  /*7560*/  HADD2.F32 R0, -RZ, R19.H0_H0 ;  /* 0x20000013ff007230 */ /* 0x000fe40000004100 */
[----:B------:R-:W-:Y:S01]  /*7570*/  HADD2.F32 R2, -RZ, R22.H1_H1 ;  /* 0x30000016ff027230 */ /* 0x000fe20000004100 */
[----:B------:R-:W-:Y:S02]  /*7580*/  FMUL.FTZ R9, R11, R4 ;  /* 0x000000040b097220 */ /* 0x000fe40000410000 */
[----:B------:R-:W-:-:S02]  /*7590*/  FMUL.FTZ R8, R7, R0 ;  /* 0x0000000007087220 */ /* 0x000fc40000410000 */
[----:B------:R-:W-:Y:S02]  /*75a0*/  FMUL.FTZ R4, R12, R4 ;  /* 0x000000040c047220 */ /* 0x000fe40000410000 */
[----:B------:R-:W-:Y:S02]  /*75b0*/  FMUL.FTZ R5, R6, R0 ;  /* 0x0000000006057220 */ /* 0x000fe40000410000 */
[-C--:B------:R-:W-:Y:S02]  /*75c0*/  FFMA.FTZ R9, R12, R3.reuse, -R9 ;  /* 0x000000030c097223 */ /* 0x080fe40000010809 */
[-C--:B------:R-:W-:Y:S02]  /*75d0*/  FFMA.FTZ R0, R6, R2.reuse, -R8 ;  /* 0x0000000206007223 */ /* 0x080fe40000010808 */
[----:B------:R-:W-:Y:S01]  /*75e0*/  FFMA.FTZ R3, R11, R3, R4 ;  /* 0x000000030b037223 */ /* 0x000fe20000010004 */
[----:B------:R-:W-:Y:S01]  /*75f0*/  F2FP.PACK_AB R4, R14, R15 ;  /* 0x0000000f0e04723e */ /* 0x000fe200000000ff */
[----:B------:R-:W-:Y:S01]  /*7600*/  FFMA.FTZ R2, R7, R2, R5 ;  /* 0x0000000207027223 */ /* 0x000fe20000010005 */
[----:B------:R-:W-:-:S02]  /*7610*/  F2FP.PACK_AB R5, R10, R13 ;  /* 0x0000000d0a05723e */ /* 0x000fc400000000ff */
[----:B------:R-:W-:Y:S02]  /*7620*/  F2FP.PACK_AB R6, R3, R9 ;  /* 0x000000090306723e */ /* 0x000fe400000000ff */
[----:B------:R-:W-:-:S05]  /*7630*/  F2FP.PACK_AB R7, R2, R0 ;  /* 0x000000000207723e */ /* 0x000fca00000000ff */
[----:B------:R1:W-:Y:S02]  /*7640*/  STS.128 [R188+0x10080], R4 ;  /* 0x01008004bc007388 */ /* 0x0003e40000000c00 */
.L_x_184:
[----:B------:R-:W-:Y:S05]  /*7650*/  BSYNC B0 ;  /* 0x0000000000007941 */ /* 0x000fea0003800000 */
.L_x_183:
[----:B------:R-:W-:Y:S01]  /*7660*/  ISETP.GE.AND P0, PT, R142, c[0x0][0x27c], PT ;  /* 0x00009f008e007a0c */ /* 0x000fe20003f06270 */
[----:B------:R-:W-:-:S12]  /*7670*/  BSSY B0, `(.L_x_185) ;  /* 0x0000028000007945 */ /* 0x000fd80003800000 */
[----:B------:R-:W-:Y:S05]  /*7680*/  @P0 BRA `(.L_x_186) ;  /* 0x0000026000000947 */ /* 0x000fea0003800000 */
[----:B-1----:R-:W1:Y:S01]  /*7690*/  LDS.128 R4, [R188+0x14080] ;  /* 0x01408000bc047984 */ /* 0x002e620000000c00 */
[----:B------:R-:W-:Y:S02]  /*76a0*/  HADD2.F32 R9, -RZ, R18.H0_H0 ;  /* 0x20000012ff097230 */ /* 0x000fe40000004100 */
[----:B------:R-:W-:Y:S02]  /*76b0*/  HADD2.F32 R0, -RZ, R17.H0_H0 ;  /* 0x20000011ff007230 */ /* 0x000fe40000004100 */
        /* <DEDUP_REMOVED lines=18> */
[----:B------:R-:W-:Y:S01]  /*77e0*/  HADD2.F32 R4, -RZ, R21.H0_H0 ;  /* 0x20000015ff047230 */ /* 0x000fe20000004100 */
[----:B------:R-:W-:Y:S01]  /*77f0*/  FFMA.FTZ R10, R5, R2, R0 ;  /* 0x00000002050a7223 */ /* 0x000fe20000010000 */
[----:B------:R-:W-:Y:S02]  /*7800*/  HADD2.F32 R0, -RZ, R20.H0_H0 ;  /* 0x20000014ff007230 */ /* 0x000fe40000004100 */
[----:B------:R-:W-:Y:S01]  /*7810*/  HADD2.F32 R2, -RZ, R27.H0_H0 ;  /* 0x2000001bff027230 */ /* 0x000fe20000004100 */
        /* <DEDUP_REMOVED lines=13> */
.L_x_186:
[----:B------:R-:W-:Y:S05]  /*78f0*/  BSYNC B0 ;  /* 0x0000000000007941 */ /* 0x000fea0003800000 */
.L_x_185:
[----:B------:R-:W-:Y:S01]  /*7900*/  ISETP.GE.AND P0, PT, R140, c[0x0][0x27c], PT ;  /* 0x00009f008c007a0c */ /* 0x000fe20003f06270 */
[----:B------:R-:W-:-:S12]  /*7910*/  BSSY B0, `(.L_x_187) ;  /* 0x0000028000007945 */ /* 0x000fd80003800000 */
[----:B------:R-:W-:Y:S05]  /*7920*/  @P0 BRA `(.L_x_188) ;  /* 0x0000026000000947 */ /* 0x000fea0003800000 */
[----:B-1----:R-:W1:Y:S01]  /*7930*/  LDS.128 R4, [R188+0x18080] ;  /* 0x01808000bc047984 */ /* 0x002e620000000c00 */
[----:B------:R-:W-:Y:S02]  /*7940*/  HADD2.F32 R9, -RZ, R22.H0_H0 ;  /* 0x20000016ff097230 */ /* 0x000fe40000004100 */
[----:B------:R-:W-:Y:S02]  /*7950*/  HADD2.F32 R0, -RZ, R23.H0_H0 ;  /* 0x20000017ff007230 */ /* 0x000fe40000004100 */
[----:B------:R-:W-:Y:S02]  /*7960*/  HADD2.F32 R3, -RZ, R27.H1_H1 ;  /* 0x3000001bff037230 */ /* 0x000fe40000004100 */
[----:B------:R-:W-:Y:S02]  /*7970*/  HADD2.F32 R2, -RZ, R26.H0_H0 ;  /* 0x2000001aff027230 */ /* 0x000fe40000004100 */
        /* <DEDUP_REMOVED lines=14> */
[----:B------:R-:W-:Y:S01]  /*7a60*/  HADD2.F32 R3, -RZ, R29.H0_H0 ;  /* 0x2000001dff037230 */ /* 0x000fe20000004100 */
[-C--:B------:R-:W-:Y:S01]  /*7a70*/  FFMA.FTZ R13, R4, R2.reuse, -R9 ;  /* 0x00000002040d7223 */ /* 0x080fe20000010809 */
[----:B------:R-:W-:Y:S01]  /*7a80*/  HADD2.F32 R4, -RZ, R25.H0_H0 ;  /* 0x20000019ff047230 */ /* 0x000fe20000004100 */
        /* <DEDUP_REMOVED lines=16> */
.L_x_188:
[----:B------:R-:W-:Y:S05]  /*7b90*/  BSYNC B0 ;  /* 0x0000000000007941 */ /* 0x000fea0003800000 */
.L_x_187:
[----:B------:R-:W-:-:S13]  /*7ba0*/  ISETP.GE.AND P0, PT, R141, c[0x0][0x27c], PT ;  /* 0x00009f008d007a0c */ /* 0x000fda0003f06270 */
[----:B------:R-:W-:Y:S05]  /*7bb0*/  @P0 BRA `(.L_x_182) ;  /* 0x0000026000000947 */ /* 0x000fea0003800000 */
[----:B-1----:R-:W1:Y:S01]  /*7bc0*/  LDS.128 R4, [R188+0x1c080] ;  /* 0x01c08000bc047984 */ /* 0x002e620000000c00 */
[----:B------:R-:W-:Y:S02]  /*7bd0*/  HADD2.F32 R9, -RZ, R28.H0_H0 ;  /* 0x2000001cff097230 */ /* 0x000fe40000004100 */
[----:B------:R-:W-:Y:S02]  /*7be0*/  HADD2.F32 R0, -RZ, R29.H1_H1 ;  /* 0x3000001dff007230 */ /* 0x000fe40000004100 */
[--C-:B------:R-:W-:Y:S02]  /*7bf0*/  HADD2.F32 R3, -RZ, R31.reuse.H1_H1 ;  /* 0x3000001fff037230 */ /* 0x100fe40000004100 */
        /* <DEDUP_REMOVED lines=34> */
.L_x_182:
[----:B------:R-:W-:Y:S05]  /*7e20*/  BSYNC B1 ;  /* 0x0000000000017941 */ /* 0x000fea0003800000 */
.L_x_181:
[----:B------:R-:W-:Y:S01]  /*7e30*/  IADD3 R0, R198, 0x20, RZ ;  /* 0x00000020c6007810 */ /* 0x000fe20007ffe0ff */
[----:B------:R-:W-:Y:S03]  /*7e40*/  BSSY B1, `(.L_x_189) ;  /* 0x00000a9000017945 */ /* 0x000fe60003800000 */
[----:B------:R-:W-:-:S13]  /*7e50*/  ISETP.GE.AND P0, PT, R0, R16, PT ;  /* 0x000000100000720c */ /* 0x000fda0003f06270 */
[----:B------:R-:W-:Y:S05]  /*7e60*/  @P0 BRA `(.L_x_190) ;  /* 0x00000a6000000947 */ /* 0x000fea0003800000 */
[----:B------:R-:W-:Y:S01]  /*7e70*/  ISETP.GE.AND P0, PT, R138, c[0x0][0x27c], PT ;  /* 0x00009f008a007a0c */ /* 0x000fe20003f06270 */
[----:B------:R-:W-:-:S12]  /*7e80*/  BSSY B0, `(.L_x_191) ;  /* 0x0000028000007945 */ /* 0x000fd80003800000 */
[----:B------:R-:W-:Y:S05]  /*7e90*/  @P0 BRA `(.L_x_192) ;  /* 0x0000026000000947 */ /* 0x000fea0003800000 */
[----:B-1----:R-:W1:Y:S01]  /*7ea0*/  LDS.128 R4, [R188+0x11080] ;  /* 0x01108000bc047984 */ /* 0x002e620000000c00 */
[----:B------:R-:W-:Y:S02]  /*7eb0*/  HADD2.F32 R9, -RZ, R17.H1_H1 ;  /* 0x30000011ff097230 */ /* 0x000fe40000004100 */
[----:B------:R-:W-:Y:S02]  /*7ec0*/  HADD2.F32 R0, -RZ, R18.H1_H1 ;  /* 0x30000012ff007230 */ /* 0x000fe40000004100 */
[----:B------:R-:W-:Y:S02]  /*7ed0*/  HADD2.F32 R3, -RZ, R21.H1_H1 ;  /* 0x30000015ff037230 */ /* 0x000fe40000004100 */
[----:B------:R-:W-:Y:S02]  /*7ee0*/  HADD2.F32 R2, -RZ, R20.H1_H1 ;  /* 0x30000014ff027230 */ /* 0x000fe40000004100 */
[--C-:B-1----:R-:W-:Y:S02]  /*7ef0*/  HADD2.F32 R10, -RZ, R4.reuse.H0_H0 ;  /* 0x20000004ff0a7230 */ /* 0x102fe40000004100 */
[----:B------:R-:W-:-:S02]  /*7f00*/  HADD2.F32 R8, -RZ, R4.H1_H1 ;  /* 0x30000004ff087230 */ /* 0x000fc40000004100 */
[--C-:B------:R-:W-:Y:S01]  /*7f10*/  HADD2.F32 R4, -RZ, R5.reuse.H0_H0 ;  /* 0x20000005ff047230 */ /* 0x100fe20000004100 */
[C---:B------:R-:W-:Y:S01]  /*7f20*/  FMUL.FTZ R13, R9.reuse, R10 ;  /* 0x0000000a090d7220 */ /* 0x040fe20000410000 */
[----:B------:R-:W-:Y:S01]  /*7f30*/  HADD2.F32 R5, -RZ, R5.H1_H1 ;  /* 0x30000005ff057230 */ /* 0x000fe20000004100 */
[----:B------:R-:W-:Y:S01]  /*7f40*/  FMUL.FTZ R14, R9, R8 ;  /* 0x00000008090e7220 */ /* 0x000fe20000410000 */
[--C-:B------:R-:W-:Y:S02]  /*7f50*/  HADD2.F32 R12, -RZ, R6.reuse.H0_H0 ;  /* 0x20000006ff0c7230 */ /* 0x100fe40000004100 */
[----:B------:R-:W-:Y:S01]  /*7f60*/  HADD2.F32 R11, -RZ, R6.H1_H1 ;  /* 0x30000006ff0b7230 */ /* 0x000fe20000004100 */
[C---:B------:R-:W-:Y:S01]  /*7f70*/  FMUL.FTZ R9, R0.reuse, R5 ;  /* 0x0000000500097220 */ /* 0x040fe20000410000 */
[--C-:B------:R-:W-:Y:S01]  /*7f80*/  HADD2.F32 R6, -RZ, R7.reuse.H0_H0 ;  /* 0x20000007ff067230 */ /* 0x100fe20000004100 */
[----:B------:R-:W-:Y:S01]  /*7f90*/  FMUL.FTZ R0, R0, R4 ;  /* 0x0000000400007220 */ /* 0x000fe20000410000 */
[----:B------:R-:W-:Y:S01]  /*7fa0*/  HADD2.F32 R7, -RZ, R7.H1_H1 ;  /* 0x30000007ff077230 */ /* 0x000fe20000004100 */
[----:B------:R-:W-:-:S02]  /*7fb0*/  FFMA.FTZ R15, R3, R10, -R14 ;  /* 0x0000000a030f7223 */ /* 0x000fc4000001080e */
[----:B------:R-:W-:Y:S01]  /*7fc0*/  FFMA.FTZ R14, R3, R8, R13 ;  /* 0x00000008030e7223 */ /* 0x000fe2000001000d */
[----:B------:R-:W-:Y:S01]  /*7fd0*/  HADD2.F32 R3, -RZ, R23.H1_H1 ;  /* 0x30000017ff037230 */ /* 0x000fe20000004100 */
[C---:B------:R-:W-:Y:S01]  /*7fe0*/  FFMA.FTZ R13, R2.reuse, R4, -R9 ;  /* 0x00000004020d7223 */ /* 0x040fe20000010809 */
        /* <DEDUP_REMOVED lines=8> */
[C---:B------:R-:W-:Y:S02]  /*8070*/  FFMA.FTZ R9, R3.reuse, R12, -R9 ;  /* 0x0000000c03097223 */ /* 0x040fe40000010809 */
[----:B------:R-:W-:Y:S02]  /*8080*/  FFMA.FTZ R0, R2, R6, -R8 ;  /* 0x0000000602007223 */ /* 0x000fe40000010808 */
[----:B------:R-:W-:Y:S01]  /*8090*/  FFMA.FTZ R3, R3, R11, R4 ;  /* 0x0000000b03037223 */ /* 0x000fe20000010004 */
[----:B------:R-:W-:Y:S01]  /*80a0*/  F2FP.PACK_AB R4, R14, R15 ;  /* 0x0000000f0e04723e */ /* 0x000fe200000000ff */
[----:B------:R-:W-:Y:S01]  /*80b0*/  FFMA.FTZ R2, R2, R7, R5 ;  /* 0x0000000702027223 */ /* 0x000fe20000010005 */
[----:B------:R-:W-:-:S02]  /*80c0*/  F2FP.PACK_AB R5, R10, R13 ;  /* 0x0000000d0a05723e */ /* 0x000fc400000000ff */
[----:B------:R-:W-:Y:S02]  /*80d0*/  F2FP.PACK_AB R6, R3, R9 ;  /* 0x000000090306723e */ /* 0x000fe400000000ff */
[----:B------:R-:W-:-:S05]  /*80e0*/  F2FP.PACK_AB R7, R2, R0 ;  /* 0x000000000207723e */ /* 0x000fca00000000ff */
[----:B------:R1:W-:Y:S02]  /*80f0*/  STS.128 [R188+0x11080], R4 ;  /* 0x01108004bc007388 */ /* 0x0003e40000000c00 */
.L_x_192:
[----:B------:R-:W-:Y:S05]  /*8100*/  BSYNC B0 ;  /* 0x0000000000007941 */ /* 0x000fea0003800000 */
.L_x_191:
        /* <DEDUP_REMOVED lines=41> */
.L_x_194:
[----:B------:R-:W-:Y:S05]  /*83a0*/  BSYNC B0 ;  /* 0x0000000000007941 */ /* 0x000fea0003800000 */
.L_x_193:
        /* <DEDUP_REMOVED lines=22> */
[----:B------:R-:W-:Y:S01]  /*8510*/  HADD2.F32 R3, -RZ, R29.H0_H0 ;  /* 0x2000001dff037230 */ /* 0x000fe20000004100 */
[C---:B------:R-:W-:Y:S01]  /*8520*/  FFMA.FTZ R13, R2.reuse, R4, -R9 ;  /* 0x00000004020d7223 */ /* 0x040fe20000010809 */
        /* <DEDUP_REMOVED lines=17> */
.L_x_196:
[----:B------:R-:W-:Y:S05]  /*8640*/  BSYNC B0 ;  /* 0x0000000000007941 */ /* 0x000fea0003800000 */
.L_x_195:
        /* <DEDUP_REMOVED lines=40> */
.L_x_190:
[----:B------:R-:W-:Y:S05]  /*88d0*/  BSYNC B1 ;  /* 0x0000000000017941 */ /* 0x000fea0003800000 */
.L_x_189:
        /* <DEDUP_REMOVED lines=45> */
.L_x_200:
[----:B------:R-:W-:Y:S05]  /*8bb0*/  BSYNC B0 ;  /* 0x0000000000007941 */ /* 0x000fea0003800000 */
.L_x_199:
        /* <DEDUP_REMOVED lines=41> */
.L_x_202:
[----:B------:R-:W-:Y:S05]  /*8e50*/  BSYNC B0 ;  /* 0x0000000000007941 */ /* 0x000fea0003800000 */
.L_x_201:
        /* <DEDUP_REMOVED lines=41> */
.L_x_204:
[----:B------:R-:W-:Y:S05]  /*90f0*/  BSYNC B0 ;  /* 0x0000000000007941 */ /* 0x000fea0003800000 */
.L_x_203:
        /* <DEDUP_REMOVED lines=40> */
.L_x_198:
[----:B------:R-:W-:Y:S05]  /*9380*/  BSYNC B1 ;  /* 0x0000000000017941 */ /* 0x000fea0003800000 */
.L_x_197:
[----:B------:R-:W-:-:S04]  /*9390*/  IADD3 R0, R198, 0x60, RZ ;  /* 0x00000060c6007810 */ /* 0x000fc80007ffe0ff */
        /* <DEDUP_REMOVED lines=43> */
.L_x_207:
[----:B------:R-:W-:Y:S05]  /*9650*/  BSYNC B0 ;  /* 0x0000000000007941 */ /* 0x000fea0003800000 */
.L_x_206:
        /* <DEDUP_REMOVED lines=41> */
.L_x_209:
[----:B------:R-:W-:Y:S05]  /*98f0*/  BSYNC B0 ;  /* 0x0000000000007941 */ /* 0x000fea0003800000 */
.L_x_208:
        /* <DEDUP_REMOVED lines=41> */
.L_x_211:
[----:B------:R-:W-:Y:S05]  /*9b90*/  BSYNC B0 ;  /* 0x0000000000007941 */ /* 0x000fea0003800000 */
.L_x_210:
        /* <DEDUP_REMOVED lines=39> */
[----:B------:R1:W-:Y:S01]  /*9e10*/  STS.128 [R188+0x1f080], R4 ;  /* 0x01f08004bc007388 */ /* 0x0003e20000000c00 */
[----:B------:R-:W-:Y:S05]  /*9e20*/  BRA `(.L_x_205) ;  /* 0x000035b000007947 */ /* 0x000fea0003800000 */
.L_x_178:
[----:B------:R-:W1:Y:S01]  /*9e30*/  SHFL.IDX PT, R28, R0, RZ, 0x181f ;  /* 0x00181fff001c7589 */ /* 0x000e6200000e0000 */
[----:B------:R-:W-:Y:S01]  /*9e40*/  BSSY B0, `(.L_x_212) ;  /* 0x0000023000007945 */ /* 0x000fe20003800000 */
[----:B------:R-:W-:Y:S01]  /*9e50*/  CS2R R10, SRZ ;  /* 0x00000000000a7805 */ /* 0x000fe2000001ff00 */
[----:B------:R-:W-:Y:S01]  /*9e60*/  CS2R R8, SRZ ;  /* 0x0000000000087805 */ /* 0x000fe2000001ff00 */
[----:B------:R-:W3:Y:S01]  /*9e70*/  SHFL.IDX PT, R15, R7, RZ, 0x181f ;  /* 0x00181fff070f7589 */ /* 0x000ee200000e0000 */
[----:B------:R-:W-:Y:S01]  /*9e80*/  CS2R R22, SRZ ;  /* 0x0000000000167805 */ /* 0x000fe2000001ff00 */
[----:B--2-4-:R-:W-:Y:S01]  /*9e90*/  CS2R R20, SRZ ;  /* 0x0000000000147805 */ /* 0x014fe2000001ff00 */
[----:B------:R-:W-:Y:S01]  /*9ea0*/  CS2R R4, SRZ ;  /* 0x0000000000047805 */ /* 0x000fe2000001ff00 */
[----:B------:R-:W2:Y:S01]  /*9eb0*/  SHFL.IDX PT, R27, R2, RZ, 0x181f ;  /* 0x00181fff021b7589 */ /* 0x000ea200000e0000 */
[----:B------:R-:W-:Y:S01]  /*9ec0*/  CS2R R18, SRZ ;  /* 0x0000000000127805 */ /* 0x000fe2000001ff00 */
[----:B------:R-:W-:-:S02]  /*9ed0*/  CS2R R16, SRZ ;  /* 0x0000000000107805 */ /* 0x000fc4000001ff00 */
[----:B------:R4:W1:Y:S02]  /*9ee0*/  SHFL.IDX PT, R26, R6, RZ, 0x181f ;  /* 0x00181fff061a7589 */ /* 0x00086400000e0000 */
[----:B----4-:R-:W-:Y:S01]  /*9ef0*/  CS2R R6, SRZ ;  /* 0x0000000000067805 */ /* 0x010fe2000001ff00 */
[----:B------:R-:W-:Y:S05]  /*9f00*/  @P6 BRA `(.L_x_213) ;  /* 0x0000016000006947 */ /* 0x000fea0003800000 */
[----:B-123--:R-:W-:Y:S02]  /*9f10*/  ISETP.GE.AND P1, PT, R132, c[0x0][0x27c], PT ;  /* 0x00009f0084007a0c */ /* 0x00efe40003f26270 */
[----:B------:R-:W-:-:S11]  /*9f20*/  ISETP.GE.AND P0, PT, R134, c[0x0][0x27c], PT ;  /* 0x00009f0086007a0c */ /* 0x000fd60003f06270 */
[C---:B------:R-:W-:Y:S01]  /*9f30*/  @!P1 IMAD.SHL.U32 R4, R132.reuse, 0x2, RZ ;  /* 0x0000000284049824 */ /* 0x040fe200078e00ff */
[----:B------:R-:W-:Y:S02]  /*9f40*/  @!P1 SHF.L.U64.HI R0, R132, 0x1, R13 ;  /* 0x0000000184009819 */ /* 0x000fe4000001020d */
[----:B------:R-:W-:Y:S02]  /*9f50*/  @!P0 SHF.L.U64.HI R5, R14, 0x1, R25 ;  /* 0x000000010e058819 */ /* 0x000fe40000010219 */
[----:B------:R-:W-:-:S05]  /*9f60*/  @!P1 IADD3 R2, P2, R15, R4, RZ ;  /* 0x000000040f029210 */ /* 0x000fca0007f5e0ff */
[--C-:B------:R-:W-:Y:S01]  /*9f70*/  @!P1 IMAD.X R3, R28, 0x1, R0.reuse, P2 ;  /* 0x000000011c039824 */ /* 0x100fe200010e0600 */
[----:B------:R-:W-:Y:S01]  /*9f80*/  @!P1 IADD3 R24, P2, R26, R4, RZ ;  /* 0x000000041a189210 */ /* 0x000fe20007f5e0ff */
[----:B------:R-:W-:Y:S01]  /*9f90*/  @!P0 IMAD.SHL.U32 R4, R14, 0x2, RZ ;  /* 0x000000020e048824 */ /* 0x000fe200078e00ff */
[----:B------:R-:W-:Y:S01]  /*9fa0*/  CS2R R10, SRZ ;  /* 0x00000000000a7805 */ /* 0x000fe2000001ff00 */
[----:B------:R-:W-:Y:S01]  /*9fb0*/  CS2R R8, SRZ ;  /* 0x0000000000087805 */ /* 0x000fe2000001ff00 */
[----:B------:R-:W-:Y:S01]  /*9fc0*/  CS2R R6, SRZ ;  /* 0x0000000000067805 */ /* 0x000fe2000001ff00 */
[----:B------:R-:W-:Y:S01]  /*9fd0*/  @!P1 IMAD.X R25, R27, 0x1, R0, P2 ;  /* 0x000000011b199824 */ /* 0x000fe200010e0600 */
[-C--:B------:R-:W-:Y:S01]  /*9fe0*/  @!P0 IADD3 R14, P2, R15, R4.reuse, RZ ;  /* 0x000000040f0e8210 */ /* 0x080fe20007f5e0ff */
[----:B------:R1:W5:Y:S04]  /*9ff0*/  @!P1 LD.E.128 R20, [R2.64] ;  /* 0x0000000602149980 */ /* 0x000368000c101d00 */
[--C-:B------:R-:W-:Y:S01]  /*a000*/  @!P0 IMAD.X R15, R28, 0x1, R5.reuse, P2 ;  /* 0x000000011c0f8824 */ /* 0x100fe200010e0605 */
[----:B------:R-:W-:Y:S01]  /*a010*/  @!P0 IADD3 R12, P2, R26, R4, RZ ;  /* 0x000000041a0c8210 */ /* 0x000fe20007f5e0ff */
[----:B------:R1:W5:Y:S04]  /*a020*/  @!P1 LD.E.128 R16, [R24.64] ;  /* 0x0000000618109980 */ /* 0x000368000c101d00 */
[----:B------:R-:W-:Y:S01]  /*a030*/  @!P0 IMAD.X R13, R27, 0x1, R5, P2 ;  /* 0x000000011b0d8824 */ /* 0x000fe200010e0605 */
[----:B------:R1:W5:Y:S01]  /*a040*/  @!P0 LD.E.128 R8, [R14.64] ;  /* 0x000000060e088980 */ /* 0x000362000c101d00 */
[----:B------:R-:W-:-:S06]  /*a050*/  CS2R R4, SRZ ;  /* 0x0000000000047805 */ /* 0x000fcc000001ff00 */
[----:B------:R1:W5:Y:S02]  /*a060*/  @!P0 LD.E.128 R4, [R12.64] ;  /* 0x000000060c048980 */ /* 0x000364000c101d00 */
.L_x_213:
[----:B-123--:R-:W-:Y:S05]  /*a070*/  BSYNC B0 ;  /* 0x0000000000007941 */ /* 0x00efea0003800000 */
.L_x_212:
[--C-:B-----5:R-:W-:Y:S01]  /*a080*/  IMAD.MOV.U32 R36, RZ, RZ, R21.reuse ;  /* 0x000000ffff247224 */ /* 0x120fe200078e0015 */
[--C-:B------:R-:W-:Y:S01]  /*a090*/  SHF.R.U64 R35, R20, 0x10, R21.reuse ;  /* 0x0000001014237819 */ /* 0x100fe20000001215 */
[----:B------:R-:W-:Y:S01]  /*a0a0*/  IMAD.MOV.U32 R37, RZ, RZ, R20 ;  /* 0x000000ffff257224 */ /* 0x000fe200078e0014 */
[----:B------:R-:W-:Y:S01]  /*a0b0*/  SHF.R.U32.HI R32, RZ, 0x10, R21 ;  /* 0x00000010ff207819 */ /* 0x000fe20000011615 */
[--C-:B------:R-:W-:Y:S01]  /*a0c0*/  IMAD.MOV.U32 R21, RZ, RZ, R17.reuse ;  /* 0x000000ffff157224 */ /* 0x100fe200078e0011 */
[----:B------:R-:W-:Y:S01]  /*a0d0*/  SHF.R.U32.HI R2, RZ, 0x10, R17 ;  /* 0x00000010ff027819 */ /* 0x000fe20000011611 */
[--C-:B------:R-:W-:Y:S01]  /*a0e0*/  IMAD.MOV.U32 R33, RZ, RZ, R23.reuse ;  /* 0x000000ffff217224 */ /* 0x100fe200078e0017 */
[----:B------:R-:W-:Y:S01]  /*a0f0*/  SHF.R.U64 R31, R22, 0x10, R23 ;  /* 0x00000010161f7819 */ /* 0x000fe20000001217 */
[----:B------:R-:W-:Y:S01]  /*a100*/  IMAD.MOV.U32 R29, RZ, RZ, R9 ;  /* 0x000000ffff1d7224 */ /* 0x000fe200078e0009 */
[----:B------:R-:W-:Y:S01]  /*a110*/  PRMT R43, R21, 0x5410, R2 ;  /* 0x00005410152b7816 */ /* 0x000fe20000000002 */
[----:B------:R-:W-:Y:S01]  /*a120*/  IMAD R2, R209, -0x80, R38 ;  /* 0xffffff80d1027824 */ /* 0x000fe200078e0226 */
[----:B------:R-:W-:Y:S01]  /*a130*/  SHF.R.U32.HI R28, RZ, 0x10, R23 ;  /* 0x00000010ff1c7819 */ /* 0x000fe20000011617 */
[----:B------:R-:W-:Y:S01]  /*a140*/  IMAD.MOV.U32 R25, RZ, RZ, R11 ;  /* 0x000000ffff197224 */ /* 0x000fe200078e000b */
[--C-:B------:R-:W-:Y:S01]  /*a150*/  SHF.R.U64 R27, R8, 0x10, R9.reuse ;  /* 0x00000010081b7819 */ /* 0x100fe20000001209 */
[----:B------:R-:W-:Y:S01]  /*a160*/  IMAD.MOV.U32 R12, RZ, RZ, R4 ;  /* 0x000000ffff0c7224 */ /* 0x000fe200078e0004 */
[----:B------:R-:W-:Y:S01]  /*a170*/  IMNMX R41, R2, 0x80, PT ;  /* 0x0000008002297817 */ /* 0x000fe20003800200 */
[----:B------:R-:W-:Y:S01]  /*a180*/  IMAD.MOV.U32 R34, RZ, RZ, R22 ;  /* 0x000000ffff227224 */ /* 0x000fe200078e0016 */
[----:B------:R-:W-:Y:S01]  /*a190*/  SHF.R.U32.HI R24, RZ, 0x10, R9 ;  /* 0x00000010ff187819 */ /* 0x000fe20000011609 */
[----:B------:R-:W-:Y:S01]  /*a1a0*/  IMAD.MOV.U32 R30, RZ, RZ, R8 ;  /* 0x000000ffff1e7224 */ /* 0x000fe200078e0008 */
[----:B------:R-:W-:Y:S01]  /*a1b0*/  ISETP.GE.AND P0, PT, R198, R41, PT ;  /* 0x00000029c600720c */ /* 0x000fe20003f06270 */
[----:B------:R-:W-:Y:S01]  /*a1c0*/  IMAD.MOV.U32 R26, RZ, RZ, R10 ;  /* 0x000000ffff1a7224 */ /* 0x000fe200078e000a */
[--C-:B------:R-:W-:Y:S01]  /*a1d0*/  SHF.R.U64 R23, R10, 0x10, R11.reuse ;  /* 0x000000100a177819 */ /* 0x100fe2000000120b */
[----:B------:R-:W-:Y:S01]  /*a1e0*/  IMAD.MOV.U32 R22, RZ, RZ, R16 ;  /* 0x000000ffff167224 */ /* 0x000fe200078e0010 */
[----:B------:R-:W-:Y:S01]  /*a1f0*/  SHF.R.U32.HI R20, RZ, 0x10, R11 ;  /* 0x00000010ff147819 */ /* 0x000fe2000001160b */
[--C-:B------:R-:W-:Y:S01]  /*a200*/  IMAD.MOV.U32 R11, RZ, RZ, R5.reuse ;  /* 0x000000ffff0b7224 */ /* 0x100fe200078e0005 */
[--C-:B------:R-:W-:Y:S01]  /*a210*/  SHF.R.U64 R9, R4, 0x10, R5.reuse ;  /* 0x0000001004097819 */ /* 0x100fe20000001205 */
[----:B------:R-:W-:Y:S01]  /*a220*/  IMAD.MOV.U32 R15, RZ, RZ, R18 ;  /* 0x000000ffff0f7224 */ /* 0x000fe200078e0012 */
[----:B------:R-:W-:Y:S01]  /*a230*/  SHF.R.U32.HI R4, RZ, 0x10, R5 ;  /* 0x00000010ff047819 */ /* 0x000fe20000011605 */
[----:B------:R-:W-:Y:S01]  /*a240*/  IMAD.MOV.U32 R14, RZ, RZ, R19 ;  /* 0x000000ffff0e7224 */ /* 0x000fe200078e0013 */
[----:B------:R-:W-:Y:S01]  /*a250*/  SHF.R.U64 R16, R16, 0x10, R17 ;  /* 0x0000001010107819 */ /* 0x000fe20000001211 */
[----:B------:R-:W-:Y:S01]  /*a260*/  IMAD.MOV.U32 R8, RZ, RZ, R6 ;  /* 0x000000ffff087224 */ /* 0x000fe200078e0006 */
[----:B------:R-:W-:Y:S01]  /*a270*/  SHF.R.U64 R13, R18, 0x10, R19 ;  /* 0x00000010120d7819 */ /* 0x000fe20000001213 */
[----:B------:R-:W-:Y:S01]  /*a280*/  IMAD.MOV.U32 R5, RZ, RZ, R7 ;  /* 0x000000ffff057224 */ /* 0x000fe200078e0007 */
[----:B------:R-:W-:Y:S01]  /*a290*/  SHF.R.U32.HI R10, RZ, 0x10, R19 ;  /* 0x00000010ff0a7819 */ /* 0x000fe20000011613 */
[----:B------:R-:W-:-:S04]  /*a2a0*/  DEPBAR.LE SB0, 0x1 ;  /* 0x000080400000791a */ /* 0x000fc80000000000 */
[--C-:B------:R-:W-:Y:S01]  /*a2b0*/  SHF.R.U64 R3, R6, 0x10, R7.reuse ;  /* 0x0000001006037819 */ /* 0x100fe20000001207 */
[----:B------:R-:W-:Y:S01]  /*a2c0*/  BSSY B1, `(.L_x_214) ;  /* 0x00000cf000017945 */ /* 0x000fe20003800000 */
[----:B------:R-:W-:Y:S02]  /*a2d0*/  SHF.R.U32.HI R0, RZ, 0x10, R7 ;  /* 0x00000010ff007819 */ /* 0x000fe40000011607 */
        /* <DEDUP_REMOVED lines=15> */
[----:B------:R-:W-:Y:S01]  /*a3d0*/  SHF.R.S32.HI R52, RZ, 0x3, R39 ;  /* 0x00000003ff347819 */ /* 0x000fe20000011427 */
[----:B------:R-:W-:Y:S06]  /*a3e0*/  BAR.SYNC.DEFER_BLOCKING 0x0 ;  /* 0x0000000000007b1d */ /* 0x000fec0000010000 */
[----:B------:R-:W-:Y:S05]  /*a3f0*/  @P0 BRA `(.L_x_215) ;  /* 0x00000bb000000947 */ /* 0x000fea0003800000 */
[----:B------:R-:W-:Y:S01]  /*a400*/  ISETP.GE.AND P0, PT, R132, c[0x0][0x27c], PT ;  /* 0x00009f0084007a0c */ /* 0x000fe20003f06270 */
[----:B------:R-:W-:-:S12]  /*a410*/  BSSY B0, `(.L_x_216) ;  /* 0x0000059000007945 */ /* 0x000fd80003800000 */
[----:B------:R-:W-:Y:S05]  /*a420*/  @P0 BRA `(.L_x_217) ;  /* 0x0000057000000947 */ /* 0x000fea0003800000 */
[----:B------:R-:W-:Y:S01]  /*a430*/  MOV R0, c[0x0][0x27c] ;  /* 0x00009f0000007a02 */ /* 0x000fe20000000f00 */
[----:B------:R-:W1:Y:S01]  /*a440*/  LDS.128 R4, [R188+0x10080] ;  /* 0x01008000bc047984 */ /* 0x000e620000000c00 */
[----:B------:R-:W-:Y:S02]  /*a450*/  HADD2.F32 R13, -RZ, R45.H0_H0 ;  /* 0x2000002dff0d7230 */ /* 0x000fe40000004100 */
[----:B------:R-:W-:Y:S01]  /*a460*/  LEA.HI R0, R0, R216, RZ, 0x1d ;  /* 0x000000d800007211 */ /* 0x000fe200078fe8ff */
[----:B------:R-:W-:-:S03]  /*a470*/  HADD2.F32 R12, -RZ, R46.H0_H0 ;  /* 0x2000002eff0c7230 */ /* 0x000fc60000004100 */
[----:B------:R-:W-:Y:S02]  /*a480*/  SHF.R.S32.HI R3, RZ, 0x1f, R0 ;  /* 0x0000001fff037819 */ /* 0x000fe40000011400 */
[----:B------:R-:W-:Y:S02]  /*a490*/  SHF.L.U32 R2, R0, 0x3, RZ ;  /* 0x0000000300027819 */ /* 0x000fe400000006ff */
[----:B------:R-:W-:Y:S02]  /*a4a0*/  LEA.HI R0, R3, R0, RZ, 0x3 ;  /* 0x0000000003007211 */ /* 0x000fe400078f18ff */
[----:B------:R-:W-:Y:S02]  /*a4b0*/  LOP3.LUT R2, R113, 0x38, R2, 0xf8, !PT ;  /* 0x0000003871027812 */ /* 0x000fe400078ef802 */
[----:B------:R-:W-:Y:S02]  /*a4c0*/  SHF.L.U32 R0, R0, 0xa, RZ ;  /* 0x0000000a00007819 */ /* 0x000fe400000006ff */
[----:B------:R-:W-:-:S02]  /*a4d0*/  LOP3.LUT R2, R2, R135, RZ, 0x3c, !PT ;  /* 0x0000008702027212 */ /* 0x000fc400078e3cff */
[----:B------:R-:W-:-:S04]  /*a4e0*/  LOP3.LUT R0, R0, 0x7fffe000, RZ, 0xc0, !PT ;  /* 0x7fffe00000007812 */ /* 0x000fc800078ec0ff */
[----:B------:R-:W-:Y:S01]  /*a4f0*/  IADD3 R0, R2, R0, R114 ;  /* 0x0000000002007210 */ /* 0x000fe20007ffe072 */
[----:B------:R-:W-:-:S03]  /*a500*/  HADD2.F32 R2, -RZ, R42.H0_H0 ;  /* 0x2000002aff027230 */ /* 0x000fc60000004100 */
[----:B------:R-:W-:Y:S01]  /*a510*/  SHF.L.U32 R28, R0, 0x1, RZ ;  /* 0x00000001001c7819 */ /* 0x000fe200000006ff */
[----:B------:R-:W-:-:S04]  /*a520*/  HADD2.F32 R0, -RZ, R42.H1_H1 ;  /* 0x3000002aff007230 */ /* 0x000fc80000004100 */
[----:B------:R-:W2:Y:S01]  /*a530*/  LDS.128 R8, [R28+0x10080] ;  /* 0x010080001c087984 */ /* 0x000ea20000000c00 */
[--C-:B-1----:R-:W-:Y:S02]  /*a540*/  HADD2.F32 R17, -RZ, R4.reuse.H0_H0 ;  /* 0x20000004ff117230 */ /* 0x102fe40000004100 */
[----:B------:R-:W-:Y:S02]  /*a550*/  HADD2.F32 R16, -RZ, R4.H1_H1 ;  /* 0x30000004ff107230 */ /* 0x000fe40000004100 */
[--C-:B------:R-:W-:Y:S02]  /*a560*/  HADD2.F32 R23, -RZ, R7.reuse.H0_H0 ;  /* 0x20000007ff177230 */ /* 0x100fe40000004100 */
[----:B------:R-:W-:Y:S01]  /*a570*/  HADD2.F32 R22, -RZ, R7.H1_H1 ;  /* 0x30000007ff167230 */ /* 0x000fe20000004100 */
[----:B------:R-:W-:Y:S01]  /*a580*/  FMUL.FTZ R7, R17, R2 ;  /* 0x0000000211077220 */ /* 0x000fe20000410000 */
[--C-:B------:R-:W-:Y:S02]  /*a590*/  HADD2.F32 R19, -RZ, R5.reuse.H0_H0 ;  /* 0x20000005ff137230 */ /* 0x100fe40000004100 */
[----:B------:R-:W-:-:S02]  /*a5a0*/  HADD2.F32 R18, -RZ, R5.H1_H1 ;  /* 0x30000005ff127230 */ /* 0x000fc40000004100 */
[----:B------:R-:W-:Y:S02]  /*a5b0*/  HADD2.F32 R5, -RZ, R43.H0_H0 ;  /* 0x2000002bff057230 */ /* 0x000fe40000004100 */
[--C-:B------:R-:W-:Y:S02]  /*a5c0*/  HADD2.F32 R21, -RZ, R6.reuse.H0_H0 ;  /* 0x20000006ff157230 */ /* 0x100fe40000004100 */
[----:B------:R-:W-:Y:S02]  /*a5d0*/  HADD2.F32 R20, -RZ, R6.H1_H1 ;  /* 0x30000006ff147230 */ /* 0x000fe40000004100 */
[--C-:B--2---:R-:W-:Y:S02]  /*a5e0*/  HADD2.F32 R4, -RZ, R8.reuse.H0_H0 ;  /* 0x20000008ff047230 */ /* 0x104fe40000004100 */
[----:B------:R-:W-:Y:S02]  /*a5f0*/  HADD2.F32 R3, -RZ, R8.H1_H1 ;  /* 0x30000008ff037230 */ /* 0x000fe40000004100 */
[--C-:B------:R-:W-:Y:S01]  /*a600*/  HADD2.F32 R15, -RZ, R11.reuse.H0_H0 ;  /* 0x2000000bff0f7230 */ /* 0x100fe20000004100 */
[----:B------:R-:W-:Y:S01]  /*a610*/  FMUL.FTZ R33, R4, R2 ;  /* 0x0000000204217220 */ /* 0x000fe20000410000 */
[----:B------:R-:W-:Y:S01]  /*a620*/  HADD2.F32 R14, -RZ, R11.H1_H1 ;  /* 0x3000000bff0e7230 */ /* 0x000fe20000004100 */
[----:B------:R-:W-:Y:S01]  /*a630*/  FMUL.FTZ R2, R16, R0 ;  /* 0x0000000010027220 */ /* 0x000fe20000410000 */
[----:B------:R-:W-:Y:S01]  /*a640*/  HADD2.F32 R6, -RZ, R9.H0_H0 ;  /* 0x20000009ff067230 */ /* 0x000fe20000004100 */
[----:B------:R-:W-:Y:S01]  /*a650*/  FFMA.FTZ R36, R4, R13, R7 ;  /* 0x0000000d04247223 */ /* 0x000fe20000010007 */
[----:B------:R-:W-:Y:S01]  /*a660*/  HADD2.F32 R11, -RZ, R47.H0_H0 ;  /* 0x2000002fff0b7230 */ /* 0x000fe20000004100 */
[----:B------:R-:W-:Y:S01]  /*a670*/  FFMA.FTZ R35, R3, R12, R2 ;  /* 0x0000000c03237223 */ /* 0x000fe20000010002 */
[----:B------:R-:W-:Y:S01]  /*a680*/  HADD2.F32 R2, -RZ, R43.H1_H1 ;  /* 0x3000002bff027230 */ /* 0x000fe20000004100 */
[-C--:B------:R-:W-:Y:S01]  /*a690*/  FMUL.FTZ R4, R19, R5.reuse ;  /* 0x0000000513047220 */ /* 0x080fe20000410000 */
[----:B------:R-:W-:Y:S01]  /*a6a0*/  HADD2.F32 R9, -RZ, R9.H1_H1 ;  /* 0x30000009ff097230 */ /* 0x000fe20000004100 */
[----:B------:R-:W-:Y:S01]  /*a6b0*/  FMUL.FTZ R32, R3, R0 ;  /* 0x0000000003207220 */ /* 0x000fe20000410000 */
[----:B------:R-:W-:Y:S01]  /*a6c0*/  HADD2.F32 R0, -RZ, R44.H0_H0 ;  /* 0x2000002cff007230 */ /* 0x000fe20000004100 */
[C---:B------:R-:W-:Y:S01]  /*a6d0*/  FMUL.FTZ R30, R6.reuse, R5 ;  /* 0x00000005061e7220 */ /* 0x040fe20000410000 */
[----:B------:R-:W-:Y:S01]  /*a6e0*/  HADD2.F32 R7, -RZ, R47.H1_H1 ;  /* 0x3000002fff077230 */ /* 0x000fe20000004100 */
[----:B------:R-:W-:Y:S01]  /*a6f0*/  FFMA.FTZ R34, R6, R11, R4 ;  /* 0x0000000b06227223 */ /* 0x000fe20000010004 */
[----:B------:R-:W-:Y:S01]  /*a700*/  HADD2.F32 R8, -RZ, R10.H0_H0 ;  /* 0x2000000aff087230 */ /* 0x000fe20000004100 */
[----:B------:R-:W-:Y:S01]  /*a710*/  FMUL.FTZ R5, R18, R2 ;  /* 0x0000000212057220 */ /* 0x000fe20000410000 */
[----:B------:R-:W-:Y:S01]  /*a720*/  HADD2.F32 R6, -RZ, R48.H0_H0 ;  /* 0x20000030ff067230 */ /* 0x000fe20000004100 */
[-C--:B------:R-:W-:Y:S01]  /*a730*/  FMUL.FTZ R4, R21, R0.reuse ;  /* 0x0000000015047220 */ /* 0x080fe20000410000 */
[----:B------:R-:W-:Y:S01]  /*a740*/  HADD2.F32 R3, -RZ, R44.H1_H1 ;  /* 0x3000002cff037230 */ /* 0x000fe20000004100 */
[C---:B------:R-:W-:Y:S01]  /*a750*/  FFMA.FTZ R31, R9.reuse, R7, R5 ;  /* 0x00000007091f7223 */ /* 0x040fe20000010005 */
[----:B------:R-:W-:Y:S01]  /*a760*/  HADD2.F32 R10, -RZ, R10.H1_H1 ;  /* 0x3000000aff0a7230 */ /* 0x000fe20000004100 */
[C---:B------:R-:W-:Y:S01]  /*a770*/  FMUL.FTZ R25, R8.reuse, R0 ;  /* 0x0000000008197220 */ /* 0x040fe20000410000 */
[----:B------:R-:W-:Y:S01]  /*a780*/  HADD2.F32 R5, -RZ, R48.H1_H1 ;  /* 0x30000030ff057230 */ /* 0x000fe20000004100 */
[----:B------:R-:W-:Y:S01]  /*a790*/  FFMA.FTZ R29, R8, R6, R4 ;  /* 0x00000006081d7223 */ /* 0x000fe20000010004 */
[----:B------:R-:W-:Y:S01]  /*a7a0*/  HADD2.F32 R0, -RZ, R45.H1_H1 ;  /* 0x3000002dff007230 */ /* 0x000fe20000004100 */
[----:B------:R-:W-:Y:S01]  /*a7b0*/  FMUL.FTZ R27, R9, R2 ;  /* 0x00000002091b7220 */ /* 0x000fe20000410000 */
[----:B------:R-:W-:Y:S01]  /*a7c0*/  HADD2.F32 R2, -RZ, R46.H1_H1 ;  /* 0x3000002eff027230 */ /* 0x000fe20000004100 */
[----:B------:R-:W-:-:S02]  /*a7d0*/  FMUL.FTZ R4, R20, R3 ;  /* 0x0000000314047220 */ /* 0x000fc40000410000 */
[C---:B------:R-:W-:Y:S01]  /*a7e0*/  FMUL.FTZ R24, R10.reuse, R3 ;  /* 0x000000030a187220 */ /* 0x040fe20000410000 */
[--C-:B------:R-:W-:Y:S01]  /*a7f0*/  HADD2.F32 R3, -RZ, R50.reuse.H0_H0 ;  /* 0x20000032ff037230 */ /* 0x100fe20000004100 */
[----:B------:R-:W-:Y:S01]  /*a800*/  FFMA.FTZ R26, R10, R5, R4 ;  /* 0x000000050a1a7223 */ /* 0x000fe20000010004 */
[----:B------:R-:W-:Y:S01]  /*a810*/  HADD2.F32 R4, -RZ, R50.H1_H1 ;  /* 0x30000032ff047230 */ /* 0x000fe20000004100 */
[----:B------:R-:W-:Y:S02]  /*a820*/  FMUL.FTZ R9, R22, R0 ;  /* 0x0000000016097220 */ /* 0x000fe40000410000 */
[-C--:B------:R-:W-:Y:S02]  /*a830*/  FMUL.FTZ R8, R23, R2.reuse ;  /* 0x0000000217087220 */ /* 0x080fe40000410000 */
[----:B------:R-:W-:Y:S02]  /*a840*/  FMUL.FTZ R2, R15, R2 ;  /* 0x000000020f027220 */ /* 0x000fe40000410000 */
[----:B------:R-:W-:-:S02]  /*a850*/  FMUL.FTZ R0, R14, R0 ;  /* 0x000000000e007220 */ /* 0x000fc40000410000 */
[----:B------:R-:W-:Y:S02]  /*a860*/  FFMA.FTZ R14, R14, R3, R9 ;  /* 0x000000030e0e7223 */ /* 0x000fe40000010009 */
[----:B------:R-:W-:Y:S02]  /*a870*/  FFMA.FTZ R15, R15, R4, R8 ;  /* 0x000000040f0f7223 */ /* 0x000fe40000010008 */
[----:B------:R-:W-:Y:S02]  /*a880*/  FFMA.FTZ R11, R19, R11, -R30 ;  /* 0x0000000b130b7223 */ /* 0x000fe4000001081e */
[----:B------:R-:W-:Y:S02]  /*a890*/  FFMA.FTZ R9, R18, R7, -R27 ;  /* 0x0000000712097223 */ /* 0x000fe4000001081b */
[----:B------:R-:W-:Y:S02]  /*a8a0*/  FFMA.FTZ R13, R17, R13, -R33 ;  /* 0x0000000d110d7223 */ /* 0x000fe40000010821 */
[----:B------:R-:W-:Y:S01]  /*a8b0*/  FFMA.FTZ R8, R16, R12, -R32 ;  /* 0x0000000c10087223 */ /* 0x000fe20000010820 */
[----:B------:R-:W-:Y:S01]  /*a8c0*/  F2FP.PACK_AB R9, R9, R11 ;  /* 0x0000000b0909723e */ /* 0x000fe200000000ff */
[----:B------:R-:W-:Y:S01]  /*a8d0*/  FFMA.FTZ R10, R21, R6, -R25 ;  /* 0x00000006150a7223 */ /* 0x000fe20000010819 */
[----:B------:R-:W-:Y:S01]  /*a8e0*/  F2FP.PACK_AB R6, R26, R29 ;  /* 0x0000001d1a06723e */ /* 0x000fe200000000ff */
[----:B------:R-:W-:Y:S01]  /*a8f0*/  FFMA.FTZ R7, R20, R5, -R24 ;  /* 0x0000000514077223 */ /* 0x000fe20000010818 */
[----:B------:R-:W-:Y:S01]  /*a900*/  F2FP.PACK_AB R8, R8, R13 ;  /* 0x0000000d0808723e */ /* 0x000fe200000000ff */
[----:B------:R-:W-:Y:S01]  /*a910*/  FFMA.FTZ R2, R23, R4, -R2 ;  /* 0x0000000417027223 */ /* 0x000fe20000010802 */
[----:B------:R-:W-:Y:S01]  /*a920*/  F2FP.PACK_AB R4, R35, R36 ;  /* 0x000000242304723e */ /* 0x000fe200000000ff */
[----:B------:R-:W-:Y:S01]  /*a930*/  FFMA.FTZ R0, R22, R3, -R0 ;  /* 0x0000000316007223 */ /* 0x000fe20000010800 */
[----:B------:R-:W-:-:S02]  /*a940*/  F2FP.PACK_AB R10, R7, R10 ;  /* 0x0000000a070a723e */ /* 0x000fc400000000ff */
[----:B------:R-:W-:Y:S02]  /*a950*/  F2FP.PACK_AB R5, R31, R34 ;  /* 0x000000221f05723e */ /* 0x000fe400000000ff */
[----:B------:R-:W-:Y:S02]  /*a960*/  F2FP.PACK_AB R11, R0, R2 ;  /* 0x00000002000b723e */ /* 0x000fe400000000ff */
[----:B------:R-:W-:-:S03]  /*a970*/  F2FP.PACK_AB R7, R14, R15 ;  /* 0x0000000f0e07723e */ /* 0x000fc600000000ff */
[----:B------:R1:W-:Y:S04]  /*a980*/  STS.128 [R188+0x10080], R8 ;  /* 0x01008008bc007388 */ /* 0x0003e80000000c00 */
[----:B------:R1:W-:Y:S02]  /*a990*/  STS.128 [R28+0x10080], R4 ;  /* 0x010080041c007388 */ /* 0x0003e40000000c00 */
.L_x_217:
[----:B------:R-:W-:Y:S05]  /*a9a0*/  BSYNC B0 ;  /* 0x0000000000007941 */ /* 0x000fea0003800000 */
.L_x_216:
[----:B------:R-:W-:-:S13]  /*a9b0*/  ISETP.GE.AND P0, PT, R134, c[0x0][0x27c], PT ;  /* 0x00009f0086007a0c */ /* 0x000fda0003f06270 */
[----:B------:R-:W-:Y:S05]  /*a9c0*/  @P0 BRA `(.L_x_215) ;  /* 0x000005e000000947 */ /* 0x000fea0003800000 */
[----:B------:R-:W-:Y:S01]  /*a9d0*/  MOV R0, c[0x0][0x27c] ;  /* 0x00009f0000007a02 */ /* 0x000fe20000000f00 */
[----:B------:R-:W-:Y:S01]  /*a9e0*/  HADD2.F32 R13, -RZ, R55.H0_H0 ;  /* 0x20000037ff0d7230 */ /* 0x000fe20000004100 */
[----:B------:R-:W-:Y:S01]  /*a9f0*/  LEA.HI R2, R40, R134, RZ, 0x6 ;  /* 0x0000008628027211 */ /* 0x000fe200078f30ff */
[----:B------:R-:W-:Y:S01]  /*aa00*/  HADD2.F32 R12, -RZ, R56.H0_H0 ;  /* 0x20000038ff0c7230 */ /* 0x000fe20000004100 */
[----:B------:R-:W-:Y:S02]  /*aa10*/  LEA.HI R0, R0, R52, RZ, 0x1d ;  /* 0x0000003400007211 */ /* 0x000fe400078fe8ff */
[----:B------:R-:W-:Y:S02]  /*aa20*/  LOP3.LUT R3, R113, 0x38, R39, 0xf8, !PT ;  /* 0x0000003871037812 */ /* 0x000fe400078ef827 */
[----:B------:R-:W-:Y:S02]  /*aa30*/  SHF.L.U32 R2, R2, 0x7, RZ ;  /* 0x0000000702027819 */ /* 0x000fe400000006ff */
[----:B-1----:R-:W-:-:S02]  /*aa40*/  SHF.R.S32.HI R4, RZ, 0x1f, R0 ;  /* 0x0000001fff047819 */ /* 0x002fc40000011400 */
[----:B------:R-:W-:Y:S02]  /*aa50*/  LOP3.LUT R3, R3, R135, RZ, 0x3c, !PT ;  /* 0x0000008703037212 */ /* 0x000fe400078e3cff */
[----:B------:R-:W-:Y:S02]  /*aa60*/  LOP3.LUT R2, R2, 0xffffe000, RZ, 0xc0, !PT ;  /* 0xffffe00002027812 */ /* 0x000fe400078ec0ff */
[----:B------:R-:W-:Y:S02]  /*aa70*/  SHF.L.U32 R5, R0, 0x3, RZ ;  /* 0x0000000300057819 */ /* 0x000fe400000006ff */
[----:B------:R-:W-:Y:S02]  /*aa80*/  LEA.HI R4, R4, R0, RZ, 0x3 ;  /* 0x0000000004047211 */ /* 0x000fe400078f18ff */
[----:B------:R-:W-:Y:S02]  /*aa90*/  IADD3 R0, R3, R2, R114 ;  /* 0x0000000203007210 */ /* 0x000fe40007ffe072 */
[----:B------:R-:W-:-:S02]  /*aaa0*/  LOP3.LUT R3, R113, 0x38, R5, 0xf8, !PT ;  /* 0x0000003871037812 */ /* 0x000fc400078ef805 */
[----:B------:R-:W-:Y:S02]  /*aab0*/  SHF.L.U32 R2, R4, 0xa, RZ ;  /* 0x0000000a04027819 */ /* 0x000fe400000006ff */
[----:B------:R-:W-:Y:S02]  /*aac0*/  LEA R31, R0, 0x10080, 0x1 ;  /* 0x00010080001f7811 */ /* 0x000fe400078e08ff */
[----:B------:R-:W-:Y:S02]  /*aad0*/  LOP3.LUT R3, R3, R135, RZ, 0x3c, !PT ;  /* 0x0000008703037212 */ /* 0x000fe400078e3cff */
[----:B------:R-:W-:Y:S01]  /*aae0*/  LOP3.LUT R0, R2, 0x7fffe000, RZ, 0xc0, !PT ;  /* 0x7fffe00002007812 */ /* 0x000fe200078ec0ff */
[----:B------:R-:W1:Y:S01]  /*aaf0*/  LDS.128 R4, [R31] ;  /* 0x000000001f047984 */ /* 0x000e620000000c00 */
[----:B------:R-:W-:Y:S02]  /*ab00*/  HADD2.F32 R2, -RZ, R51.H0_H0 ;  /* 0x20000033ff027230 */ /* 0x000fe40000004100 */
[----:B------:R-:W-:-:S04]  /*ab10*/  IADD3 R0, R3, R0, R114 ;  /* 0x0000000003007210 */ /* 0x000fc80007ffe072 */
        /* <DEDUP_REMOVED lines=10> */
[--C-:B--2---:R-:W-:Y:S02]  /*abc0*/  HADD2.F32 R4, -RZ, R8.reuse.H0_H0 ;  /* 0x20000008ff047230 */ /* 0x104fe40000004100 */
[----:B------:R-:W-:Y:S02]  /*abd0*/  HADD2.F32 R3, -RZ, R8.H1_H1 ;  /* 0x30000008ff037230 */ /* 0x000fe40000004100 */
[----:B------:R-:W-:Y:S01]  /*abe0*/  HADD2.F32 R5, -RZ, R53.H0_H0 ;  /* 0x20000035ff057230 */ /* 0x000fe20000004100 */
[----:B------:R-:W-:Y:S01]  /*abf0*/  FMUL.FTZ R34, R4, R2 ;  /* 0x0000000204227220 */ /* 0x000fe20000410000 */
[--C-:B------:R-:W-:Y:S01]  /*ac00*/  HADD2.F32 R21, -RZ, R6.reuse.H0_H0 ;  /* 0x20000006ff157230 */ /* 0x100fe20000004100 */
[----:B------:R-:W-:Y:S01]  /*ac10*/  FMUL.FTZ R2, R16, R0 ;  /* 0x0000000010027220 */ /* 0x000fe20000410000 */
[----:B------:R-:W-:Y:S01]  /*ac20*/  HADD2.F32 R20, -RZ, R6.H1_H1 ;  /* 0x30000006ff147230 */ /* 0x000fe20000004100 */
[----:B------:R-:W-:Y:S01]  /*ac30*/  FFMA.FTZ R37, R4, R13, R7 ;  /* 0x0000000d04257223 */ /* 0x000fe20000010007 */
[--C-:B------:R-:W-:Y:S01]  /*ac40*/  HADD2.F32 R15, -RZ, R11.reuse.H0_H0 ;  /* 0x2000000bff0f7230 */ /* 0x100fe20000004100 */
[----:B------:R-:W-:Y:S01]  /*ac50*/  FFMA.FTZ R36, R3, R12, R2 ;  /* 0x0000000c03247223 */ /* 0x000fe20000010002 */
[----:B------:R-:W-:Y:S01]  /*ac60*/  HADD2.F32 R14, -RZ, R11.H1_H1 ;  /* 0x3000000bff0e7230 */ /* 0x000fe20000004100 */
[----:B------:R-:W-:Y:S01]  /*ac70*/  FMUL.FTZ R4, R19, R5 ;  /* 0x0000000513047220 */ /* 0x000fe20000410000 */
[----:B------:R-:W-:Y:S01]  /*ac80*/  HADD2.F32 R6, -RZ, R9.H0_H0 ;  /* 0x20000009ff067230 */ /* 0x000fe20000004100 */
[----:B------:R-:W-:Y:S01]  /*ac90*/  FMUL.FTZ R33, R3, R0 ;  /* 0x0000000003217220 */ /* 0x000fe20000410000 */
[----:B------:R-:W-:Y:S01]  /*aca0*/  HADD2.F32 R11, -RZ, R57.H0_H0 ;  /* 0x20000039ff0b7230 */ /* 0x000fe20000004100 */
[----:B------:R-:W-:Y:S01]  /*acb0*/  FFMA.FTZ R13, R17, R13, -R34 ;  /* 0x0000000d110d7223 */ /* 0x000fe20000010822 */
[----:B------:R-:W-:Y:S01]  /*acc0*/  HADD2.F32 R2, -RZ, R53.H1_H1 ;  /* 0x30000035ff027230 */ /* 0x000fe20000004100 */
[C---:B------:R-:W-:Y:S01]  /*acd0*/  FMUL.FTZ R30, R6.reuse, R5 ;  /* 0x00000005061e7220 */ /* 0x040fe20000410000 */
[----:B------:R-:W-:Y:S01]  /*ace0*/  HADD2.F32 R0, -RZ, R54.H0_H0 ;  /* 0x20000036ff007230 */ /* 0x000fe20000004100 */
[----:B------:R-:W-:Y:S01]  /*acf0*/  FFMA.FTZ R35, R6, R11, R4 ;  /* 0x0000000b06237223 */ /* 0x000fe20000010004 */
[----:B------:R-:W-:Y:S01]  /*ad00*/  HADD2.F32 R9, -RZ, R9.H1_H1 ;  /* 0x30000009ff097230 */ /* 0x000fe20000004100 */
[----:B------:R-:W-:Y:S01]  /*ad10*/  FMUL.FTZ R5, R18, R2 ;  /* 0x0000000212057220 */ /* 0x000fe20000410000 */
[----:B------:R-:W-:Y:S01]  /*ad20*/  HADD2.F32 R7, -RZ, R57.H1_H1 ;  /* 0x30000039ff077230 */ /* 0x000fe20000004100 */
[----:B------:R-:W-:Y:S01]  /*ad30*/  FMUL.FTZ R4, R21, R0 ;  /* 0x0000000015047220 */ /* 0x000fe20000410000 */
[----:B------:R-:W-:Y:S01]  /*ad40*/  HADD2.F32 R8, -RZ, R10.H0_H0 ;  /* 0x2000000aff087230 */ /* 0x000fe20000004100 */
[C---:B------:R-:W-:Y:S01]  /*ad50*/  FMUL.FTZ R27, R9.reuse, R2 ;  /* 0x00000002091b7220 */ /* 0x040fe20000410000 */
[----:B------:R-:W-:Y:S01]  /*ad60*/  HADD2.F32 R6, -RZ, R58.H0_H0 ;  /* 0x2000003aff067230 */ /* 0x000fe20000004100 */
[----:B------:R-:W-:Y:S01]  /*ad70*/  FFMA.FTZ R32, R9, R7, R5 ;  /* 0x0000000709207223 */ /* 0x000fe20000010005 */
[----:B------:R-:W-:Y:S01]  /*ad80*/  HADD2.F32 R3, -RZ, R54.H1_H1 ;  /* 0x30000036ff037230 */ /* 0x000fe20000004100 */
[C---:B------:R-:W-:Y:S01]  /*ad90*/  FMUL.FTZ R25, R8.reuse, R0 ;  /* 0x0000000008197220 */ /* 0x040fe20000410000 */
[----:B------:R-:W-:Y:S01]  /*ada0*/  HADD2.F32 R10, -RZ, R10.H1_H1 ;  /* 0x3000000aff0a7230 */ /* 0x000fe20000004100 */
[----:B------:R-:W-:Y:S01]  /*adb0*/  FFMA.FTZ R29, R8, R6, R4 ;  /* 0x00000006081d7223 */ /* 0x000fe20000010004 */
[----:B------:R-:W-:Y:S01]  /*adc0*/  HADD2.F32 R5, -RZ, R58.H1_H1 ;  /* 0x3000003aff057230 */ /* 0x000fe20000004100 */
[-C--:B------:R-:W-:Y:S01]  /*add0*/  FMUL.FTZ R4, R20, R3.reuse ;  /* 0x0000000314047220 */ /* 0x080fe20000410000 */
[----:B------:R-:W-:Y:S01]  /*ade0*/  HADD2.F32 R0, -RZ, R55.H1_H1 ;  /* 0x30000037ff007230 */ /* 0x000fe20000004100 */
[C---:B------:R-:W-:Y:S01]  /*adf0*/  FMUL.FTZ R24, R10.reuse, R3 ;  /* 0x000000030a187220 */ /* 0x040fe20000410000 */
[----:B------:R-:W-:Y:S01]  /*ae00*/  HADD2.F32 R2, -RZ, R56.H1_H1 ;  /* 0x30000038ff027230 */ /* 0x000fe20000004100 */
[----:B------:R-:W-:Y:S01]  /*ae10*/  FFMA.FTZ R26, R10, R5, R4 ;  /* 0x000000050a1a7223 */ /* 0x000fe20000010004 */
[--C-:B------:R-:W-:Y:S01]  /*ae20*/  HADD2.F32 R3, -RZ, R59.reuse.H0_H0 ;  /* 0x2000003bff037230 */ /* 0x100fe20000004100 */
[----:B------:R-:W-:Y:S01]  /*ae30*/  FMUL.FTZ R9, R22, R0 ;  /* 0x0000000016097220 */ /* 0x000fe20000410000 */
[----:B------:R-:W-:Y:S01]  /*ae40*/  HADD2.F32 R4, -RZ, R59.H1_H1 ;  /* 0x3000003bff047230 */ /* 0x000fe20000004100 */
[----:B------:R-:W-:-:S02]  /*ae50*/  FMUL.FTZ R8, R23, R2 ;  /* 0x0000000217087220 */ /* 0x000fc40000410000 */
[C---:B------:R-:W-:Y:S02]  /*ae60*/  FMUL.FTZ R2, R15.reuse, R2 ;  /* 0x000000020f027220 */ /* 0x040fe40000410000 */
[C---:B------:R-:W-:Y:S02]  /*ae70*/  FMUL.FTZ R0, R14.reuse, R0 ;  /* 0x000000000e007220 */ /* 0x040fe40000410000 */
[----:B------:R-:W-:Y:S02]  /*ae80*/  FFMA.FTZ R14, R14, R3, R9 ;  /* 0x000000030e0e7223 */ /* 0x000fe40000010009 */
[----:B------:R-:W-:Y:S02]  /*ae90*/  FFMA.FTZ R15, R15, R4, R8 ;  /* 0x000000040f0f7223 */ /* 0x000fe40000010008 */
[----:B------:R-:W-:Y:S02]  /*aea0*/  FFMA.FTZ R11, R19, R11, -R30 ;  /* 0x0000000b130b7223 */ /* 0x000fe4000001081e */
[----:B------:R-:W-:-:S02]  /*aeb0*/  FFMA.FTZ R9, R18, R7, -R27 ;  /* 0x0000000712097223 */ /* 0x000fc4000001081b */
        /* <DEDUP_REMOVED lines=8> */
[----:B------:R-:W-:Y:S02]  /*af40*/  F2FP.PACK_AB R10, R7, R10 ;  /* 0x0000000a070a723e */ /* 0x000fe400000000ff */
[----:B------:R-:W-:-:S02]  /*af50*/  F2FP.PACK_AB R5, R32, R35 ;  /* 0x000000232005723e */ /* 0x000fc400000000ff */
[----:B------:R-:W-:Y:S02]  /*af60*/  F2FP.PACK_AB R11, R0, R2 ;  /* 0x00000002000b723e */ /* 0x000fe400000000ff */
[----:B------:R-:W-:Y:S02]  /*af70*/  F2FP.PACK_AB R6, R26, R29 ;  /* 0x0000001d1a06723e */ /* 0x000fe400000000ff */
[----:B------:R-:W-:Y:S01]  /*af80*/  F2FP.PACK_AB R7, R14, R15 ;  /* 0x0000000f0e07723e */ /* 0x000fe200000000ff */
[----:B------:R1:W-:Y:S04]  /*af90*/  STS.128 [R31], R8 ;  /* 0x000000081f007388 */ /* 0x0003e80000000c00 */
[----:B------:R1:W-:Y:S02]  /*afa0*/  STS.128 [R28+0x10080], R4 ;  /* 0x010080041c007388 */ /* 0x0003e40000000c00 */
.L_x_215:
[----:B------:R-:W-:Y:S05]  /*afb0*/  BSYNC B1 ;  /* 0x0000000000017941 */ /* 0x000fea0003800000 */
.L_x_214:
[----:B------:R-:W-:Y:S01]  /*afc0*/  IADD3 R3, R198, 0x20, RZ ;  /* 0x00000020c6037810 */ /* 0x000fe20007ffe0ff */
[----:B------:R-:W-:Y:S03]  /*afd0*/  BSSY B1, `(.L_x_218) ;  /* 0x00000c8000017945 */ /* 0x000fe60003800000 */
[----:B------:R-:W-:-:S13]  /*afe0*/  ISETP.GE.AND P0, PT, R3, R41, PT ;  /* 0x000000290300720c */ /* 0x000fda0003f06270 */
[----:B------:R-:W-:Y:S05]  /*aff0*/  @P0 BRA `(.L_x_219) ;  /* 0x00000c5000000947 */ /* 0x000fea0003800000 */
[----:B------:R-:W-:Y:S01]  /*b000*/  ISETP.GE.AND P0, PT, R132, c[0x0][0x27c], PT ;  /* 0x00009f0084007a0c */ /* 0x000fe20003f06270 */
[----:B------:R-:W-:Y:S01]  /*b010*/  IMAD.SHL.U32 R0, R3, 0x40, RZ ;  /* 0x0000004003007824 */ /* 0x000fe200078e00ff */
[----:B------:R-:W-:Y:S01]  /*b020*/  SHF.R.S32.HI R2, RZ, 0x1f, R3 ;  /* 0x0000001fff027819 */ /* 0x000fe20000011403 */
[----:B------:R-:W-:Y:S03]  /*b030*/  BSSY B0, `(.L_x_220) ;  /* 0x0000061000007945 */ /* 0x000fe60003800000 */
[----:B------:R-:W-:Y:S02]  /*b040*/  LEA.HI R2, R2, R3, RZ, 0x3 ;  /* 0x0000000302027211 */ /* 0x000fe400078f18ff */
[----:B------:R-:W-:-:S03]  /*b050*/  LOP3.LUT R0, R0, 0x1c0, RZ, 0xc0, !PT ;  /* 0x000001c000007812 */ /* 0x000fc600078ec0ff */
[----:B------:R-:W-:Y:S01]  /*b060*/  IMAD.SHL.U32 R2, R2, 0x40, RZ ;  /* 0x0000004002027824 */ /* 0x000fe200078e00ff */
[----:B------:R-:W-:-:S04]  /*b070*/  SHF.R.U32.HI R49, RZ, 0x3, R0 ;  /* 0x00000003ff317819 */ /* 0x000fc80000011600 */
[----:B------:R-:W-:Y:S01]  /*b080*/  LOP3.LUT R18, R2, 0xfffffe00, RZ, 0xc0, !PT ;  /* 0xfffffe0002127812 */ /* 0x000fe200078ec0ff */
[----:B------:R-:W-:Y:S05]  /*b090*/  @P0 BRA `(.L_x_221) ;  /* 0x000005a000000947 */ /* 0x000fea0003800000 */
[----:B-1----:R-:W-:Y:S01]  /*b0a0*/  MOV R5, c[0x0][0x27c] ;  /* 0x00009f0000057a02 */ /* 0x002fe20000000f00 */
[----:B------:R-:W-:Y:S01]  /*b0b0*/  HADD2.F32 R14, -RZ, R45.H0_H0 ;  /* 0x2000002dff0e7230 */ /* 0x000fe20000004100 */
[----:B------:R-:W-:Y:S02]  /*b0c0*/  LOP3.LUT R2, R0, 0x38, R132, 0xf8, !PT ;  /* 0x0000003800027812 */ /* 0x000fe400078ef884 */
[----:B------:R-:W-:-:S04]  /*b0d0*/  LEA.HI R5, R5, R216, RZ, 0x1d ;  /* 0x000000d805057211 */ /* 0x000fc800078fe8ff */
[----:B------:R-:W-:Y:S02]  /*b0e0*/  SHF.R.S32.HI R4, RZ, 0x1f, R5 ;  /* 0x0000001fff047819 */ /* 0x000fe40000011405 */
[----:B------:R-:W-:Y:S02]  /*b0f0*/  SHF.L.U32 R3, R5, 0x3, RZ ;  /* 0x0000000305037819 */ /* 0x000fe400000006ff */
[----:B------:R-:W-:Y:S02]  /*b100*/  LEA.HI R5, R4, R5, RZ, 0x3 ;  /* 0x0000000504057211 */ /* 0x000fe400078f18ff */
[----:B------:R-:W-:Y:S02]  /*b110*/  LOP3.LUT R4, R18, R2, R49, 0xf6, !PT ;  /* 0x0000000212047212 */ /* 0x000fe400078ef631 */
[----:B------:R-:W-:Y:S02]  /*b120*/  LOP3.LUT R3, R0, 0x38, R3, 0xf8, !PT ;  /* 0x0000003800037812 */ /* 0x000fe400078ef803 */
[----:B------:R-:W-:-:S02]  /*b130*/  SHF.L.U32 R2, R5, 0xa, RZ ;  /* 0x0000000a05027819 */ /* 0x000fc400000006ff */
[----:B------:R-:W-:Y:S02]  /*b140*/  LOP3.LUT R3, R3, R49, RZ, 0x3c, !PT ;  /* 0x0000003103037212 */ /* 0x000fe400078e3cff */
[----:B------:R-:W-:Y:S02]  /*b150*/  LOP3.LUT R2, R2, 0x7fffe000, RZ, 0xc0, !PT ;  /* 0x7fffe00002027812 */ /* 0x000fe400078ec0ff */
[----:B------:R-:W-:Y:S02]  /*b160*/  LEA R32, R4, 0x10080, 0x1 ;  /* 0x0001008004207811 */ /* 0x000fe400078e08ff */
[----:B------:R-:W-:Y:S01]  /*b170*/  IADD3 R2, R3, R2, R18 ;  /* 0x0000000203027210 */ /* 0x000fe20007ffe012 */
[--C-:B------:R-:W-:Y:S02]  /*b180*/  HADD2.F32 R3, -RZ, R42.reuse.H0_H0 ;  /* 0x2000002aff037230 */ /* 0x100fe40000004100 */
[----:B------:R-:W1:Y:S01]  /*b190*/  LDS.128 R4, [R32] ;  /* 0x0000000020047984 */ /* 0x000e620000000c00 */
[----:B------:R-:W-:Y:S01]  /*b1a0*/  SHF.L.U32 R29, R2, 0x1, RZ ;  /* 0x00000001021d7819 */ /* 0x000fe200000006ff */
[----:B------:R-:W-:-:S04]  /*b1b0*/  HADD2.F32 R2, -RZ, R42.H1_H1 ;  /* 0x3000002aff027230 */ /* 0x000fc80000004100 */
[----:B------:R-:W2:Y:S01]  /*b1c0*/  LDS.128 R8, [R29+0x10080] ;  /* 0x010080001d087984 */ /* 0x000ea20000000c00 */
[--C-:B-1----:R-:W-:Y:S02]  /*b1d0*/  HADD2.F32 R21, -RZ, R5.reuse.H0_H0 ;  /* 0x20000005ff157230 */ /* 0x102fe40000004100 */
[----:B------:R-:W-:Y:S02]  /*b1e0*/  HADD2.F32 R20, -RZ, R5.H1_H1 ;  /* 0x30000005ff147230 */ /* 0x000fe40000004100 */
[----:B------:R-:W-:Y:S02]  /*b1f0*/  HADD2.F32 R19, -RZ, R4.H0_H0 ;  /* 0x20000004ff137230 */ /* 0x000fe40000004100 */
[----:B--2---:R-:W-:Y:S02]  /*b200*/  HADD2.F32 R5, -RZ, R8.H0_H0 ;  /* 0x20000008ff057230 */ /* 0x004fe40000004100 */
[----:B------:R-:W-:Y:S02]  /*b210*/  HADD2.F32 R17, -RZ, R4.H1_H1 ;  /* 0x30000004ff117230 */ /* 0x000fe40000004100 */
[----:B------:R-:W-:Y:S01]  /*b220*/  HADD2.F32 R4, -RZ, R8.H1_H1 ;  /* 0x30000008ff047230 */ /* 0x000fe20000004100 */
[C---:B------:R-:W-:Y:S01]  /*b230*/  FMUL.FTZ R8, R3.reuse, R19 ;  /* 0x0000001303087220 */ /* 0x040fe20000410000 */
[--C-:B------:R-:W-:Y:S01]  /*b240*/  HADD2.F32 R16, -RZ, R11.reuse.H0_H0 ;  /* 0x2000000bff107230 */ /* 0x100fe20000004100 */
[----:B------:R-:W-:Y:S01]  /*b250*/  FMUL.FTZ R35, R3, R5 ;  /* 0x0000000503237220 */ /* 0x000fe20000410000 */
[----:B------:R-:W-:Y:S01]  /*b260*/  HADD2.F32 R15, -RZ, R11.H1_H1 ;  /* 0x3000000bff0f7230 */ /* 0x000fe20000004100 */
[----:B------:R-:W-:Y:S01]  /*b270*/  FMUL.FTZ R3, R2, R17 ;  /* 0x0000001102037220 */ /* 0x000fe20000410000 */
[--C-:B------:R-:W-:Y:S01]  /*b280*/  HADD2.F32 R23, -RZ, R6.reuse.H0_H0 ;  /* 0x20000006ff177230 */ /* 0x100fe20000004100 */
[----:B------:R-:W-:Y:S01]  /*b290*/  FFMA.FTZ R38, R14, R5, R8 ;  /* 0x000000050e267223 */ /* 0x000fe20000010008 */
[----:B------:R-:W-:Y:S01]  /*b2a0*/  HADD2.F32 R22, -RZ, R6.H1_H1 ;  /* 0x30000006ff167230 */ /* 0x000fe20000004100 */
[----:B------:R-:W-:Y:S01]  /*b2b0*/  FMUL.FTZ R34, R2, R4 ;  /* 0x0000000402227220 */ /* 0x000fe20000410000 */
[----:B------:R-:W-:Y:S01]  /*b2c0*/  HADD2.F32 R11, -RZ, R46.H0_H0 ;  /* 0x2000002eff0b7230 */ /* 0x000fe20000004100 */
[----:B------:R-:W-:Y:S01]  /*b2d0*/  FFMA.FTZ R14, R14, R19, -R35 ;  /* 0x000000130e0e7223 */ /* 0x000fe20000010823 */
[----:B------:R-:W-:-:S02]  /*b2e0*/  HADD2.F32 R6, -RZ, R43.H0_H0 ;  /* 0x2000002bff067230 */ /* 0x000fc40000004100 */
[--C-:B------:R-:W-:Y:S01]  /*b2f0*/  HADD2.F32 R25, -RZ, R7.reuse.H0_H0 ;  /* 0x20000007ff197230 */ /* 0x100fe20000004100 */
[----:B------:R-:W-:Y:S01]  /*b300*/  FFMA.FTZ R37, R11, R4, R3 ;  /* 0x000000040b257223 */ /* 0x000fe20000010003 */
[----:B------:R-:W-:Y:S01]  /*b310*/  HADD2.F32 R24, -RZ, R7.H1_H1 ;  /* 0x30000007ff187230 */ /* 0x000fe20000004100 */
[C---:B------:R-:W-:Y:S01]  /*b320*/  FMUL.FTZ R5, R6.reuse, R21 ;  /* 0x0000001506057220 */ /* 0x040fe20000410000 */
[--C-:B------:R-:W-:Y:S02]  /*b330*/  HADD2.F32 R7, -RZ, R9.reuse.H0_H0 ;  /* 0x20000009ff077230 */ /* 0x100fe40000004100 */
[----:B------:R-:W-:Y:S02]  /*b340*/  HADD2.F32 R12, -RZ, R9.H1_H1 ;  /* 0x30000009ff0c7230 */ /* 0x000fe40000004100 */
[--C-:B------:R-:W-:Y:S01]  /*b350*/  HADD2.F32 R9, -RZ, R10.reuse.H0_H0 ;  /* 0x2000000aff097230 */ /* 0x100fe20000004100 */
[----:B------:R-:W-:Y:S01]  /*b360*/  FMUL.FTZ R31, R6, R7 ;  /* 0x00000007061f7220 */ /* 0x000fe20000410000 */
[----:B------:R-:W-:-:S02]  /*b370*/  HADD2.F32 R13, -RZ, R10.H1_H1 ;  /* 0x3000000aff0d7230 */ /* 0x000fc40000004100 */
[----:B------:R-:W-:Y:S02]  /*b380*/  HADD2.F32 R10, -RZ, R47.H0_H0 ;  /* 0x2000002fff0a7230 */ /* 0x000fe40000004100 */
[----:B------:R-:W-:Y:S02]  /*b390*/  HADD2.F32 R3, -RZ, R43.H1_H1 ;  /* 0x3000002bff037230 */ /* 0x000fe40000004100 */
[----:B------:R-:W-:Y:S01]  /*b3a0*/  HADD2.F32 R2, -RZ, R44.H0_H0 ;  /* 0x2000002cff027230 */ /* 0x000fe20000004100 */
[----:B------:R-:W-:Y:S01]  /*b3b0*/  FFMA.FTZ R36, R10, R7, R5 ;  /* 0x000000070a247223 */ /* 0x000fe20000010005 */
[----:B------:R-:W-:Y:S01]  /*b3c0*/  HADD2.F32 R8, -RZ, R47.H1_H1 ;  /* 0x3000002fff087230 */ /* 0x000fe20000004100 */
[----:B------:R-:W-:Y:S01]  /*b3d0*/  FMUL.FTZ R6, R3, R20 ;  /* 0x0000001403067220 */ /* 0x000fe20000410000 */
[----:B------:R-:W-:Y:S01]  /*b3e0*/  HADD2.F32 R7, -RZ, R48.H0_H0 ;  /* 0x20000030ff077230 */ /* 0x000fe20000004100 */
[----:B------:R-:W-:Y:S01]  /*b3f0*/  FMUL.FTZ R5, R2, R23 ;  /* 0x0000001702057220 */ /* 0x000fe20000410000 */
[----:B------:R-:W-:Y:S01]  /*b400*/  HADD2.F32 R4, -RZ, R44.H1_H1 ;  /* 0x3000002cff047230 */ /* 0x000fe20000004100 */
[----:B------:R-:W-:Y:S01]  /*b410*/  FFMA.FTZ R33, R8, R12, R6 ;  /* 0x0000000c08217223 */ /* 0x000fe20000010006 */
[----:B------:R-:W-:Y:S01]  /*b420*/  HADD2.F32 R6, -RZ, R48.H1_H1 ;  /* 0x30000030ff067230 */ /* 0x000fe20000004100 */
[-C--:B------:R-:W-:Y:S01]  /*b430*/  FMUL.FTZ R27, R2, R9.reuse ;  /* 0x00000009021b7220 */ /* 0x080fe20000410000 */
[----:B------:R-:W-:Y:S01]  /*b440*/  HADD2.F32 R2, -RZ, R45.H1_H1 ;  /* 0x3000002dff027230 */ /* 0x000fe20000004100 */
[----:B------:R-:W-:-:S02]  /*b450*/  FFMA.FTZ R30, R7, R9, R5 ;  /* 0x00000009071e7223 */ /* 0x000fc40000010005 */
[----:B------:R-:W-:Y:S01]  /*b460*/  FMUL.FTZ R28, R3, R12 ;  /* 0x0000000c031c7220 */ /* 0x000fe20000410000 */
[----:B------:R-:W-:Y:S01]  /*b470*/  HADD2.F32 R3, -RZ, R46.H1_H1 ;  /* 0x3000002eff037230 */ /* 0x000fe20000004100 */
[C---:B------:R-:W-:Y:S02]  /*b480*/  FMUL.FTZ R5, R4.reuse, R22 ;  /* 0x0000001604057220 */ /* 0x040fe40000410000 */
[-C--:B------:R-:W-:Y:S01]  /*b490*/  FMUL.FTZ R26, R4, R13.reuse ;  /* 0x0000000d041a7220 */ /* 0x080fe20000410000 */
[--C-:B------:R-:W-:Y:S01]  /*b4a0*/  HADD2.F32 R4, -RZ, R50.reuse.H0_H0 ;  /* 0x20000032ff047230 */ /* 0x100fe20000004100 */
[----:B------:R-:W-:Y:S01]  /*b4b0*/  FFMA.FTZ R13, R6, R13, R5 ;  /* 0x0000000d060d7223 */ /* 0x000fe20000010005 */
[----:B------:R-:W-:Y:S01]  /*b4c0*/  HADD2.F32 R5, -RZ, R50.H1_H1 ;  /* 0x30000032ff057230 */ /* 0x000fe20000004100 */
[----:B------:R-:W-:Y:S02]  /*b4d0*/  FMUL.FTZ R12, R2, R24 ;  /* 0x00000018020c7220 */ /* 0x000fe40000410000 */
[----:B------:R-:W-:-:S02]  /*b4e0*/  FMUL.FTZ R9, R3, R25 ;  /* 0x0000001903097220 */ /* 0x000fc40000410000 */
[-C--:B------:R-:W-:Y:S02]  /*b4f0*/  FMUL.FTZ R2, R2, R15.reuse ;  /* 0x0000000f02027220 */ /* 0x080fe40000410000 */
[-C--:B------:R-:W-:Y:S02]  /*b500*/  FMUL.FTZ R3, R3, R16.reuse ;  /* 0x0000001003037220 */ /* 0x080fe40000410000 */
[----:B------:R-:W-:Y:S02]  /*b510*/  FFMA.FTZ R15, R4, R15, R12 ;  /* 0x0000000f040f7223 */ /* 0x000fe4000001000c */
[----:B------:R-:W-:Y:S02]  /*b520*/  FFMA.FTZ R12, R11, R17, -R34 ;  /* 0x000000110b0c7223 */ /* 0x000fe40000010822 */
[----:B------:R-:W-:Y:S02]  /*b530*/  FFMA.FTZ R16, R5, R16, R9 ;  /* 0x0000001005107223 */ /* 0x000fe40000010009 */
[----:B------:R-:W-:-:S02]  /*b540*/  FFMA.FTZ R11, R10, R21, -R31 ;  /* 0x000000150a0b7223 */ /* 0x000fc4000001081f */
[----:B------:R-:W-:Y:S01]  /*b550*/  FFMA.FTZ R9, R8, R20, -R28 ;  /* 0x0000001408097223 */ /* 0x000fe2000001081c */
[----:B------:R-:W-:Y:S01]  /*b560*/  F2FP.PACK_AB R8, R12, R14 ;  /* 0x0000000e0c08723e */ /* 0x000fe200000000ff */
[----:B------:R-:W-:Y:S02]  /*b570*/  FFMA.FTZ R10, R7, R23, -R27 ;  /* 0x00000017070a7223 */ /* 0x000fe4000001081b */
        /* <DEDUP_REMOVED lines=12> */
.L_x_221:
[----:B------:R-:W-:Y:S05]  /*b640*/  BSYNC B0 ;  /* 0x0000000000007941 */ /* 0x000fea0003800000 */
.L_x_220:
[----:B------:R-:W-:-:S13]  /*b650*/  ISETP.GE.AND P0, PT, R134, c[0x0][0x27c], PT ;  /* 0x00009f0086007a0c */ /* 0x000fda0003f06270 */
[----:B------:R-:W-:Y:S05]  /*b660*/  @P0 BRA `(.L_x_219) ;  /* 0x000005e000000947 */ /* 0x000fea0003800000 */
[----:B------:R-:W-:Y:S01]  /*b670*/  MOV R2, c[0x0][0x27c] ;  /* 0x00009f0000027a02 */ /* 0x000fe20000000f00 */
[----:B------:R-:W-:Y:S01]  /*b680*/  HADD2.F32 R13, -RZ, R55.H0_H0 ;  /* 0x20000037ff0d7230 */ /* 0x000fe20000004100 */
[----:B-1----:R-:W-:Y:S02]  /*b690*/  LEA.HI R4, R40, R134, RZ, 0x6 ;  /* 0x0000008628047211 */ /* 0x002fe400078f30ff */
[----:B------:R-:W-:Y:S02]  /*b6a0*/  LEA.HI R2, R2, R52, RZ, 0x1d ;  /* 0x0000003402027211 */ /* 0x000fe400078fe8ff */
[----:B------:R-:W-:Y:S02]  /*b6b0*/  SHF.L.U32 R6, R4, 0x7, RZ ;  /* 0x0000000704067819 */ /* 0x000fe400000006ff */
[----:B------:R-:W-:Y:S02]  /*b6c0*/  SHF.R.S32.HI R4, RZ, 0x1f, R2 ;  /* 0x0000001fff047819 */ /* 0x000fe40000011402 */
[----:B------:R-:W-:-:S02]  /*b6d0*/  SHF.L.U32 R5, R2, 0x3, RZ ;  /* 0x0000000302057819 */ /* 0x000fc400000006ff */
[----:B------:R-:W-:Y:S02]  /*b6e0*/  LEA.HI R4, R4, R2, RZ, 0x3 ;  /* 0x0000000204047211 */ /* 0x000fe400078f18ff */
[C---:B------:R-:W-:Y:S02]  /*b6f0*/  LOP3.LUT R3, R0.reuse, 0x38, R39, 0xf8, !PT ;  /* 0x0000003800037812 */ /* 0x040fe400078ef827 */
[----:B------:R-:W-:Y:S02]  /*b700*/  LOP3.LUT R2, R0, 0x38, R5, 0xf8, !PT ;  /* 0x0000003800027812 */ /* 0x000fe400078ef805 */
[----:B------:R-:W-:Y:S02]  /*b710*/  SHF.L.U32 R0, R4, 0xa, RZ ;  /* 0x0000000a04007819 */ /* 0x000fe400000006ff */
[----:B------:R-:W-:Y:S02]  /*b720*/  LOP3.LUT R3, R3, R49, RZ, 0x3c, !PT ;  /* 0x0000003103037212 */ /* 0x000fe400078e3cff */
[----:B------:R-:W-:-:S02]  /*b730*/  LOP3.LUT R6, R6, 0xffffe000, RZ, 0xc0, !PT ;  /* 0xffffe00006067812 */ /* 0x000fc400078ec0ff */
[----:B------:R-:W-:Y:S02]  /*b740*/  LOP3.LUT R2, R2, R49, RZ, 0x3c, !PT ;  /* 0x0000003102027212 */ /* 0x000fe400078e3cff */
[----:B------:R-:W-:Y:S02]  /*b750*/  LOP3.LUT R0, R0, 0x7fffe000, RZ, 0xc0, !PT ;  /* 0x7fffe00000007812 */ /* 0x000fe400078ec0ff */
[--C-:B------:R-:W-:Y:S02]  /*b760*/  IADD3 R3, R3, R6, R18.reuse ;  /* 0x0000000603037210 */ /* 0x100fe40007ffe012 */
[----:B------:R-:W-:Y:S01]  /*b770*/  IADD3 R0, R2, R0, R18 ;  /* 0x0000000002007210 */ /* 0x000fe20007ffe012 */
[--C-:B------:R-:W-:Y:S01]  /*b780*/  HADD2.F32 R2, -RZ, R51.reuse.H0_H0 ;  /* 0x20000033ff027230 */ /* 0x100fe20000004100 */
[----:B------:R-:W-:Y:S02]  /*b790*/  LEA R30, R3, 0x10080, 0x1 ;  /* 0x00010080031e7811 */ /* 0x000fe400078e08ff */
[----:B------:R-:W-:Y:S01]  /*b7a0*/  SHF.L.U32 R27, R0, 0x1, RZ ;  /* 0x00000001001b7819 */ /* 0x000fe200000006ff */
[----:B------:R-:W-:-:S02]  /*b7b0*/  HADD2.F32 R0, -RZ, R51.H1_H1 ;  /* 0x30000033ff007230 */ /* 0x000fc40000004100 */
[----:B------:R-:W1:Y:S04]  /*b7c0*/  LDS.128 R4, [R30] ;  /* 0x000000001e047984 */ /* 0x000e680000000c00 */
[----:B------:R-:W2:Y:S01]  /*b7d0*/  LDS.128 R8, [R27+0x10080] ;  /* 0x010080001b087984 */ /* 0x000ea20000000c00 */
[--C-:B-1----:R-:W-:Y:S02]  /*b7e0*/  HADD2.F32 R17, -RZ, R4.reuse.H0_H0 ;  /* 0x20000004ff117230 */ /* 0x102fe40000004100 */
[----:B------:R-:W-:Y:S02]  /*b7f0*/  HADD2.F32 R16, -RZ, R4.H1_H1 ;  /* 0x30000004ff107230 */ /* 0x000fe40000004100 */
[----:B--2---:R-:W-:Y:S02]  /*b800*/  HADD2.F32 R4, -RZ, R8.H0_H0 ;  /* 0x20000008ff047230 */ /* 0x004fe40000004100 */
[----:B------:R-:W-:-:S02]  /*b810*/  HADD2.F32 R23, -RZ, R7.H0_H0 ;  /* 0x20000007ff177230 */ /* 0x000fc40000004100 */
[----:B------:R-:W-:Y:S01]  /*b820*/  HADD2.F32 R22, -RZ, R7.H1_H1 ;  /* 0x30000007ff167230 */ /* 0x000fe20000004100 */
[CC--:B------:R-:W-:Y:S01]  /*b830*/  FMUL.FTZ R7, R2.reuse, R17.reuse ;  /* 0x0000001102077220 */ /* 0x0c0fe20000410000 */
[--C-:B------:R-:W-:Y:S01]  /*b840*/  HADD2.F32 R15, -RZ, R11.reuse.H0_H0 ;  /* 0x2000000bff0f7230 */ /* 0x100fe20000004100 */
[----:B------:R-:W-:Y:S01]  /*b850*/  FMUL.FTZ R33, R2, R4 ;  /* 0x0000000402217220 */ /* 0x000fe20000410000 */
[----:B------:R-:W-:Y:S01]  /*b860*/  HADD2.F32 R14, -RZ, R11.H1_H1 ;  /* 0x3000000bff0e7230 */ /* 0x000fe20000004100 */
[----:B------:R-:W-:Y:S01]  /*b870*/  FMUL.FTZ R2, R0, R16 ;  /* 0x0000001000027220 */ /* 0x000fe20000410000 */
[--C-:B------:R-:W-:Y:S01]  /*b880*/  HADD2.F32 R19, -RZ, R5.reuse.H0_H0 ;  /* 0x20000005ff137230 */ /* 0x100fe20000004100 */
[C---:B------:R-:W-:Y:S01]  /*b890*/  FFMA.FTZ R36, R13.reuse, R4, R7 ;  /* 0x000000040d247223 */ /* 0x040fe20000010007 */
[----:B------:R-:W-:Y:S01]  /*b8a0*/  HADD2.F32 R18, -RZ, R5.H1_H1 ;  /* 0x30000005ff127230 */ /* 0x000fe20000004100 */
[----:B------:R-:W-:Y:S01]  /*b8b0*/  FFMA.FTZ R13, R13, R17, -R33 ;  /* 0x000000110d0d7223 */ /* 0x000fe20000010821 */
[----:B------:R-:W-:-:S02]  /*b8c0*/  HADD2.F32 R3, -RZ, R8.H1_H1 ;  /* 0x30000008ff037230 */ /* 0x000fc40000004100 */
[----:B------:R-:W-:Y:S02]  /*b8d0*/  HADD2.F32 R11, -RZ, R56.H0_H0 ;  /* 0x20000038ff0b7230 */ /* 0x000fe40000004100 */
[----:B------:R-:W-:Y:S01]  /*b8e0*/  HADD2.F32 R5, -RZ, R53.H0_H0 ;  /* 0x20000035ff057230 */ /* 0x000fe20000004100 */
[-C--:B------:R-:W-:Y:S01]  /*b8f0*/  FMUL.FTZ R32, R0, R3.reuse ;  /* 0x0000000300207220 */ /* 0x080fe20000410000 */
[--C-:B------:R-:W-:Y:S01]  /*b900*/  HADD2.F32 R21, -RZ, R6.reuse.H0_H0 ;  /* 0x20000006ff157230 */ /* 0x100fe20000004100 */
[----:B------:R-:W-:Y:S01]  /*b910*/  FFMA.FTZ R35, R11, R3, R2 ;  /* 0x000000030b237223 */ /* 0x000fe20000010002 */
[----:B------:R-:W-:Y:S01]  /*b920*/  HADD2.F32 R20, -RZ, R6.H1_H1 ;  /* 0x30000006ff147230 */ /* 0x000fe20000004100 */
[----:B------:R-:W-:Y:S01]  /*b930*/  FMUL.FTZ R4, R5, R19 ;  /* 0x0000001305047220 */ /* 0x000fe20000410000 */
[--C-:B------:R-:W-:Y:S02]  /*b940*/  HADD2.F32 R8, -RZ, R10.reuse.H0_H0 ;  /* 0x2000000aff087230 */ /* 0x100fe40000004100 */
[----:B------:R-:W-:-:S02]  /*b950*/  HADD2.F32 R12, -RZ, R10.H1_H1 ;  /* 0x3000000aff0c7230 */ /* 0x000fc40000004100 */
[----:B------:R-:W-:Y:S02]  /*b960*/  HADD2.F32 R6, -RZ, R9.H0_H0 ;  /* 0x20000009ff067230 */ /* 0x000fe40000004100 */
[----:B------:R-:W-:Y:S02]  /*b970*/  HADD2.F32 R10, -RZ, R57.H0_H0 ;  /* 0x20000039ff0a7230 */ /* 0x000fe40000004100 */
[----:B------:R-:W-:Y:S01]  /*b980*/  HADD2.F32 R2, -RZ, R53.H1_H1 ;  /* 0x30000035ff027230 */ /* 0x000fe20000004100 */
[-C--:B------:R-:W-:Y:S01]  /*b990*/  FMUL.FTZ R29, R5, R6.reuse ;  /* 0x00000006051d7220 */ /* 0x080fe20000410000 */
[----:B------:R-:W-:Y:S01]  /*b9a0*/  HADD2.F32 R0, -RZ, R54.H0_H0 ;  /* 0x20000036ff007230 */ /* 0x000fe20000004100 */
[----:B------:R-:W-:Y:S01]  /*b9b0*/  FFMA.FTZ R34, R10, R6, R4 ;  /* 0x000000060a227223 */ /* 0x000fe20000010004 */
[----:B------:R-:W-:Y:S01]  /*b9c0*/  HADD2.F32 R9, -RZ, R9.H1_H1 ;  /* 0x30000009ff097230 */ /* 0x000fe20000004100 */
[----:B------:R-:W-:Y:S01]  /*b9d0*/  FMUL.FTZ R5, R2, R18 ;  /* 0x0000001202057220 */ /* 0x000fe20000410000 */
[----:B------:R-:W-:Y:S01]  /*b9e0*/  HADD2.F32 R7, -RZ, R57.H1_H1 ;  /* 0x30000039ff077230 */ /* 0x000fe20000004100 */
[----:B------:R-:W-:Y:S01]  /*b9f0*/  FMUL.FTZ R4, R0, R21 ;  /* 0x0000001500047220 */ /* 0x000fe20000410000 */
[----:B------:R-:W-:Y:S01]  /*ba00*/  HADD2.F32 R6, -RZ, R58.H0_H0 ;  /* 0x2000003aff067230 */ /* 0x000fe20000004100 */
[-C--:B------:R-:W-:Y:S01]  /*ba10*/  FMUL.FTZ R26, R2, R9.reuse ;  /* 0x00000009021a7220 */ /* 0x080fe20000410000 */
[----:B------:R-:W-:Y:S01]  /*ba20*/  HADD2.F32 R3, -RZ, R54.H1_H1 ;  /* 0x30000036ff037230 */ /* 0x000fe20000004100 */
[----:B------:R-:W-:Y:S01]  /*ba30*/  FFMA.FTZ R31, R7, R9, R5 ;  /* 0x00000009071f7223 */ /* 0x000fe20000010005 */
[----:B------:R-:W-:Y:S01]  /*ba40*/  HADD2.F32 R5, -RZ, R58.H1_H1 ;  /* 0x3000003aff057230 */ /* 0x000fe20000004100 */
[----:B------:R-:W-:Y:S01]  /*ba50*/  FFMA.FTZ R28, R6, R8, R4 ;  /* 0x00000008061c7223 */ /* 0x000fe20000010004 */
[----:B------:R-:W-:Y:S01]  /*ba60*/  HADD2.F32 R2, -RZ, R56.H1_H1 ;  /* 0x30000038ff027230 */ /* 0x000fe20000004100 */
[----:B------:R-:W-:-:S02]  /*ba70*/  FMUL.FTZ R4, R3, R20 ;  /* 0x0000001403047220 */ /* 0x000fc40000410000 */
[----:B------:R-:W-:Y:S01]  /*ba80*/  FMUL.FTZ R25, R0, R8 ;  /* 0x0000000800197220 */ /* 0x000fe20000410000 */
[----:B------:R-:W-:Y:S01]  /*ba90*/  HADD2.F32 R0, -RZ, R55.H1_H1 ;  /* 0x30000037ff007230 */ /* 0x000fe20000004100 */
[-C--:B------:R-:W-:Y:S01]  /*baa0*/  FMUL.FTZ R24, R3, R12.reuse ;  /* 0x0000000c03187220 */ /* 0x080fe20000410000 */
[--C-:B------:R-:W-:Y:S01]  /*bab0*/  HADD2.F32 R3, -RZ, R59.reuse.H0_H0 ;  /* 0x2000003bff037230 */ /* 0x100fe20000004100 */
[----:B------:R-:W-:Y:S01]  /*bac0*/  FFMA.FTZ R12, R5, R12, R4 ;  /* 0x0000000c050c7223 */ /* 0x000fe20000010004 */
[----:B------:R-:W-:Y:S01]  /*bad0*/  HADD2.F32 R4, -RZ, R59.H1_H1 ;  /* 0x3000003bff047230 */ /* 0x000fe20000004100 */
[----:B------:R-:W-:Y:S02]  /*bae0*/  FMUL.FTZ R8, R2, R23 ;  /* 0x0000001702087220 */ /* 0x000fe40000410000 */
[----:B------:R-:W-:Y:S02]  /*baf0*/  FMUL.FTZ R9, R0, R22 ;  /* 0x0000001600097220 */ /* 0x000fe40000410000 */
[----:B------:R-:W-:-:S02]  /*bb00*/  FMUL.FTZ R2, R2, R15 ;  /* 0x0000000f02027220 */ /* 0x000fc40000410000 */
[-C--:B------:R-:W-:Y:S02]  /*bb10*/  FMUL.FTZ R0, R0, R14.reuse ;  /* 0x0000000e00007220 */ /* 0x080fe40000410000 */
[----:B------:R-:W-:Y:S02]  /*bb20*/  FFMA.FTZ R15, R4, R15, R8 ;  /* 0x0000000f040f7223 */ /* 0x000fe40000010008 */
[----:B------:R-:W-:Y:S02]  /*bb30*/  FFMA.FTZ R14, R3, R14, R9 ;  /* 0x0000000e030e7223 */ /* 0x000fe40000010009 */
        /* <DEDUP_REMOVED lines=15> */
[----:B------:R1:W-:Y:S04]  /*bc30*/  STS.128 [R30], R8 ;  /* 0x000000081e007388 */ /* 0x0003e80000000c00 */
[----:B------:R1:W-:Y:S02]  /*bc40*/  STS.128 [R27+0x10080], R4 ;  /* 0x010080041b007388 */ /* 0x0003e40000000c00 */
.L_x_219:
[----:B------:R-:W-:Y:S05]  /*bc50*/  BSYNC B1 ;  /* 0x0000000000017941 */ /* 0x000fea0003800000 */
.L_x_218:
[----:B------:R-:W-:Y:S01]  /*bc60*/  IADD3 R0, R198, 0x40, RZ ;  /* 0x00000040c6007810 */ /* 0x000fe20007ffe0ff */
[----:B------:R-:W-:Y:S03]  /*bc70*/  BSSY B1, `(.L_x_222) ;  /* 0x00000bb000017945 */ /* 0x000fe60003800000 */
[----:B------:R-:W-:-:S13]  /*bc80*/  ISETP.GE.AND P0, PT, R0, R41, PT ;  /* 0x000000290000720c */ /* 0x000fda0003f06270 */
[----:B------:R-:W-:Y:S05]  /*bc90*/  @P0 BRA `(.L_x_223) ;  /* 0x00000b8000000947 */ /* 0x000fea0003800000 */
[----:B------:R-:W-:Y:S01]  /*bca0*/  ISETP.GE.AND P0, PT, R132, c[0x0][0x27c], PT ;  /* 0x00009f0084007a0c */ /* 0x000fe20003f06270 */
[----:B------:R-:W-:Y:S01]  /*bcb0*/  BSSY B0, `(.L_x_224) ;  /* 0x000005d000007945 */ /* 0x000fe20003800000 */
[----:B------:R-:W-:-:S11]  /*bcc0*/  SHF.R.U32.HI R37, RZ, 0x3, R243 ;  /* 0x00000003ff257819 */ /* 0x000fd600000116f3 */
[----:B------:R-:W-:Y:S05]  /*bcd0*/  @P0 BRA `(.L_x_225) ;  /* 0x000005a000000947 */ /* 0x000fea0003800000 */
[----:B------:R-:W-:Y:S01]  /*bce0*/  MOV R3, c[0x0][0x27c] ;  /* 0x00009f0000037a02 */ /* 0x000fe20000000f00 */
[----:B------:R-:W-:Y:S01]  /*bcf0*/  HADD2.F32 R13, -RZ, R45.H0_H0 ;  /* 0x2000002dff0d7230 */ /* 0x000fe20000004100 */
[----:B------:R-:W-:Y:S02]  /*bd00*/  LOP3.LUT R0, R243, 0x38, R132, 0xf8, !PT ;  /* 0x00000038f3007812 */ /* 0x000fe400078ef884 */
[----:B------:R-:W-:-:S04]  /*bd10*/  LEA.HI R3, R3, R216, RZ, 0x1d ;  /* 0x000000d803037211 */ /* 0x000fc800078fe8ff */
[----:B-1----:R-:W-:Y:S02]  /*bd20*/  SHF.R.S32.HI R4, RZ, 0x1f, R3 ;  /* 0x0000001fff047819 */ /* 0x002fe40000011403 */
        /* <DEDUP_REMOVED lines=16> */
[--C-:B------:R-:W-:Y:S02]  /*be30*/  HADD2.F32 R23, -RZ, R7.reuse.H0_H0 ;  /* 0x20000007ff177230 */ /* 0x100fe40000004100 */
[--C-:B--2---:R-:W-:Y:S02]  /*be40*/  HADD2.F32 R4, -RZ, R8.reuse.H0_H0 ;  /* 0x20000008ff047230 */ /* 0x104fe40000004100 */
        /* <DEDUP_REMOVED lines=67> */
.L_x_225:
[----:B------:R-:W-:Y:S05]  /*c280*/  BSYNC B0 ;  /* 0x0000000000007941 */ /* 0x000fea0003800000 */
.L_x_224:
[----:B------:R-:W-:-:S13]  /*c290*/  ISETP.GE.AND P0, PT, R134, c[0x0][0x27c], PT ;  /* 0x00009f0086007a0c */ /* 0x000fda0003f06270 */
[----:B------:R-:W-:Y:S05]  /*c2a0*/  @P0 BRA `(.L_x_223) ;  /* 0x0000057000000947 */ /* 0x000fea0003800000 */
[----:B------:R-:W-:Y:S01]  /*c2b0*/  MOV R0, c[0x0][0x27c] ;  /* 0x00009f0000007a02 */ /* 0x000fe20000000f00 */
[----:B-1----:R-:W1:Y:S01]  /*c2c0*/  LDS.128 R4, [R247] ;  /* 0x00000000f7047984 */ /* 0x002e620000000c00 */
[----:B------:R-:W-:Y:S02]  /*c2d0*/  HADD2.F32 R13, -RZ, R55.H0_H0 ;  /* 0x20000037ff0d7230 */ /* 0x000fe40000004100 */
[----:B------:R-:W-:-:S04]  /*c2e0*/  LEA.HI R0, R0, R52, RZ, 0x1d ;  /* 0x0000003400007211 */ /* 0x000fc800078fe8ff */
        /* <DEDUP_REMOVED lines=23> */
[--C-:B------:R-:W-:Y:S02]  /*c460*/  HADD2.F32 R15, -RZ, R11.reuse.H0_H0 ;  /* 0x2000000bff0f7230 */ /* 0x100fe40000004100 */
[----:B------:R-:W-:Y:S01]  /*c470*/  HADD2.F32 R14, -RZ, R11.H1_H1 ;  /* 0x3000000bff0e7230 */ /* 0x000fe20000004100 */
[----:B------:R-:W-:Y:S01]  /*c480*/  FMUL.FTZ R32, R2, R4 ;  /* 0x0000000402207220 */ /* 0x000fe20000410000 */
[----:B------:R-:W-:Y:S01]  /*c490*/  HADD2.F32 R3, -RZ, R8.H1_H1 ;  /* 0x30000008ff037230 */ /* 0x000fe20000004100 */
[C---:B------:R-:W-:Y:S01]  /*c4a0*/  FMUL.FTZ R2, R0.reuse, R16 ;  /* 0x0000001000027220 */ /* 0x040fe20000410000 */
[----:B------:R-:W-:Y:S01]  /*c4b0*/  HADD2.F32 R11, -RZ, R56.H0_H0 ;  /* 0x20000038ff0b7230 */ /* 0x000fe20000004100 */
[----:B------:R-:W-:Y:S01]  /*c4c0*/  FFMA.FTZ R35, R13, R4, R7 ;  /* 0x000000040d237223 */ /* 0x000fe20000010007 */
[--C-:B------:R-:W-:Y:S01]  /*c4d0*/  HADD2.F32 R8, -RZ, R10.reuse.H0_H0 ;  /* 0x2000000aff087230 */ /* 0x100fe20000004100 */
[----:B------:R-:W-:Y:S01]  /*c4e0*/  FMUL.FTZ R4, R5, R19 ;  /* 0x0000001305047220 */ /* 0x000fe20000410000 */
[----:B------:R-:W-:Y:S01]  /*c4f0*/  HADD2.F32 R12, -RZ, R10.H1_H1 ;  /* 0x3000000aff0c7230 */ /* 0x000fe20000004100 */
[-C--:B------:R-:W-:Y:S01]  /*c500*/  FFMA.FTZ R34, R11, R3.reuse, R2 ;  /* 0x000000030b227223 */ /* 0x080fe20000010002 */
[----:B------:R-:W-:Y:S01]  /*c510*/  HADD2.F32 R6, -RZ, R9.H0_H0 ;  /* 0x20000009ff067230 */ /* 0x000fe20000004100 */
[----:B------:R-:W-:Y:S01]  /*c520*/  FMUL.FTZ R31, R0, R3 ;  /* 0x00000003001f7220 */ /* 0x000fe20000410000 */
[----:B------:R-:W-:Y:S01]  /*c530*/  HADD2.F32 R10, -RZ, R57.H0_H0 ;  /* 0x20000039ff0a7230 */ /* 0x000fe20000004100 */
[----:B------:R-:W-:Y:S01]  /*c540*/  FFMA.FTZ R13, R13, R17, -R32 ;  /* 0x000000110d0d7223 */ /* 0x000fe20000010820 */
        /* <DEDUP_REMOVED lines=45> */
.L_x_223:
[----:B------:R-:W-:Y:S05]  /*c820*/  BSYNC B1 ;  /* 0x0000000000017941 */ /* 0x000fea0003800000 */
.L_x_222:
[----:B------:R-:W-:-:S04]  /*c830*/  IADD3 R0, R198, 0x60, RZ ;  /* 0x00000060c6007810 */ /* 0x000fc80007ffe0ff */
        /* <DEDUP_REMOVED lines=96> */
.L_x_227:
[----:B------:R-:W-:Y:S05]  /*ce40*/  BSYNC B0 ;  /* 0x0000000000007941 */ /* 0x000fea0003800000 */
.L_x_226:
        /* <DEDUP_REMOVED lines=89> */
.L_x_205:
[----:B------:R-:W-:Y:S05]  /*d3e0*/  BSYNC B2 ;  /* 0x0000000000027941 */ /* 0x000fea0003800000 */
.L_x_177:
[----:B------:R-:W-:-:S04]  /*d3f0*/  DEPBAR.LE SB0, 0x0 ;  /* 0x000080000000791a */ /* 0x000fc80000000000 */
[----:B------:R-:W-:Y:S01]  /*d400*/  BAR.SYNC.DEFER_BLOCKING 0x0 ;  /* 0x0000000000007b1d */ /* 0x000fe20000010000 */
[----:B------:R-:W-:Y:S01]  /*d410*/  IMAD R0, R61, c[0x0][0x208], RZ ;  /* 0x000082003d007a24 */ /* 0x000fe200078e02ff */
[----:B------:R-:W-:Y:S01]  /*d420*/  LOP3.LUT P6, RZ, R219, 0x4, RZ, 0xc0, !PT ;  /* 0x00000004dbff7812 */ /* 0x000fe200078cc0ff */
[----:B-1----:R-:W-:Y:S01]  /*d430*/  IMAD.WIDE.U32 R2, R77, c[0x0][0x208], RZ ;  /* 0x000082004d027a25 */ /* 0x002fe200078e00ff */
[----:B------:R-:W-:-:S03]  /*d440*/  IADD3 R220, R115, -0x2, RZ ;  /* 0xfffffffe73dc7810 */ /* 0x000fc60007ffe0ff */
[C---:B------:R-:W-:Y:S01]  /*d450*/  IMAD R4, R77.reuse, c[0x0][0x20c], R0 ;  /* 0x000083004d047a24 */ /* 0x040fe200078e0200 */
[----:B------:R-:W-:Y:S01]  /*d460*/  LEA R0, P0, R2, R214, 0x5 ;  /* 0x000000d602007211 */ /* 0x000fe200078028ff */
[----:B------:R-:W-:Y:S02]  /*d470*/  IMAD R76, R77, -0x20, R131 ;  /* 0xffffffe04d4c7824 */ /* 0x000fe400078e0283 */
[----:B------:R-:W-:-:S05]  /*d480*/  IMAD.IADD R3, R3, 0x1, R4 ;  /* 0x0000000103037824 */ /* 0x000fca00078e0204 */
[----:B------:R-:W-:Y:S02]  /*d490*/  LEA.HI.X R2, R2, R218, R3, 0x5, P0 ;  /* 0x000000da02027211 */ /* 0x000fe400000f2c03 */
[----:B------:R-:W-:-:S04]  /*d4a0*/  LEA R4, P0, R0, c[0x0][0x1f8], 0x1 ;  /* 0x00007e0000047a11 */ /* 0x000fc800078008ff */
[----:B------:R-:W-:Y:S01]  /*d4b0*/  R2P PR, R216, 0x6 ;  /* 0x00000006d8007804 */ /* 0x000fe20000000000 */
[----:B------:R-:W-:Y:S01]  /*d4c0*/  LDSM.16.M88.4 R12, [R182] ;  /* 0x00000000b60c783b */ /* 0x000fe20000000200 */
[----:B------:R-:W-:Y:S01]  /*d4d0*/  LEA.HI.X R5, R0, c[0x0][0x1fc], R2, 0x1, P0 ;  /* 0x00007f0000057a11 */ /* 0x000fe200000f0c02 */
[----:B------:R-:W-:Y:S01]  /*d4e0*/  IMAD.MOV.U32 R2, RZ, RZ, 0x40 ;  /* 0x00000040ff027424 */ /* 0x000fe200078e00ff */
[----:B------:R-:W-:Y:S01]  /*d4f0*/  LOP3.LUT R0, R60, 0x1, RZ, 0xc0, !PT ;  /* 0x000000013c007812 */ /* 0x000fe200078ec0ff */
[----:B--2-4-:R-:W1:Y:S01]  /*d500*/  LDSM.16.M88.4 R20, [R176] ;  /* 0x00000000b014783b */ /* 0x014e620000000200 */
[----:B------:R-:W-:Y:S02]  /*d510*/  ISETP.GT.AND P0, PT, R76, R198, PT ;  /* 0x000000c64c00720c */ /* 0x000fe40003f04270 */
[----:B------:R-:W-:Y:S01]  /*d520*/  LOP3.LUT P3, RZ, R60, 0x2, RZ, 0xc0, !PT ;  /* 0x000000023cff7812 */ /* 0x000fe2000786c0ff */
[----:B------:R-:W-:Y:S01]  /*d530*/  LDSM.16.M88.4 R8, [R183] ;  /* 0x00000000b708783b */ /* 0x000fe20000000200 */
[----:B------:R-:W-:-:S02]  /*d540*/  ISETP.NE.U32.OR P0, PT, R0, 0x1, !P0 ;  /* 0x000000010000780c */ /* 0x000fc40004705470 */
[C---:B------:R-:W-:Y:S01]  /*d550*/  IADD3 R0, R176.reuse, 0x20, RZ ;  /* 0x00000020b0007810 */ /* 0x040fe20007ffe0ff */
[----:B------:R-:W2:Y:S01]  /*d560*/  LDSM.16.M88.4 R40, [R176+0x800] ;  /* 0x00080000b028783b */ /* 0x000ea20000000200 */
[----:B------:R-:W-:Y:S02]  /*d570*/  @P1 IADD3 R0, R176, -0x20, RZ ;  /* 0xffffffe0b0001810 */ /* 0x000fe40007ffe0ff */
[----:B------:R-:W-:Y:S02]  /*d580*/  LOP3.LUT P1, RZ, R60, 0x4, RZ, 0xc0, !PT ;  /* 0x000000043cff7812 */ /* 0x000fe4000782c0ff */
[CC--:B------:R-:W-:Y:S01]  /*d590*/  ISETP.LE.OR P3, PT, R76.reuse, R198.reuse, !P3 ;  /* 0x000000c64c00720c */ /* 0x0c0fe20005f63670 */
[----:B------:R-:W3:Y:S01]  /*d5a0*/  LDSM.16.M88.4 R28, [R0] ;  /* 0x00000000001c783b */ /* 0x000ee20000000200 */
[----:B------:R-:W-:Y:S02]  /*d5b0*/  ISETP.LE.OR P1, PT, R76, R198, !P1 ;  /* 0x000000c64c00720c */ /* 0x000fe40004f23670 */
[----:B------:R-:W-:Y:S01]  /*d5c0*/  SEL R2, R2, 0xffffffc0, !P2 ;  /* 0xffffffc002027807 */ /* 0x000fe20005000000 */
[----:B------:R-:W4:Y:S04]  /*d5d0*/  LDSM.16.M88.4 R56, [R0+0x800] ;  /* 0x000800000038783b */ /* 0x000f280000000200 */
[----:B------:R-:W-:Y:S01]  /*d5e0*/  @!PT LDS RZ, [RZ] ;  /* 0x00000000fffff984 */ /* 0x000fe20000000800 */
[----:B------:R-:W-:Y:S01]  /*d5f0*/  @!PT LDS RZ, [RZ] ;  /* 0x00000000fffff984 */ /* 0x000fe20000000800 */
[----:B------:R-:W-:Y:S01]  /*d600*/  @!PT LDS RZ, [RZ] ;  /* 0x00000000fffff984 */ /* 0x000fe20000000800 */
[----:B------:R2:W-:Y:S01]  /*d610*/  LDGSTS.E.BYPASS.LTC128B.128 [R188+0x8080], [R4.64], !P0 ;  /* 0x0808000004bc7fae */ /* 0x0005e2000c101d46 */
[----:B------:R-:W-:Y:S01]  /*d620*/  LOP3.LUT P0, RZ, R60, 0x8, RZ, 0xc0, !PT ;  /* 0x000000083cff7812 */ /* 0x000fe2000780c0ff */
[----:B------:R-:W-:-:S02]  /*d630*/  IMAD.IADD R3, R176, 0x1, R2 ;  /* 0x00000001b0037824 */ /* 0x000fc400078e0202 */
[----:B------:R2:W-:Y:S01]  /*d640*/  LDGSTS.E.BYPASS.LTC128B.128 [R188+0x9080], [R4.64+0x80], !P3 ;  /* 0x0908008004bc7fae */ /* 0x0005e2000d901d46 */
[----:B------:R-:W-:Y:S01]  /*d650*/  ISETP.LE.OR P0, PT, R76, R198, !P0 ;  /* 0x000000c64c00720c */ /* 0x000fe20004703670 */
[----:B------:R-:W-:Y:S02]  /*d660*/  IMAD.IADD R177, R2, 0x1, R0 ;  /* 0x0000000102b17824 */ /* 0x000fe400078e0200 */
[----:B------:R3:W-:Y:S01]  /*d670*/  LDGSTS.E.BYPASS.LTC128B.128 [R188+0xa080], [R4.64+0x100], !P1 ;  /* 0x0a08010004bc7fae */ /* 0x0007e2000c901d46 */
[C---:B-1----:R-:W-:Y:S09]  /*d680*/  HMMA.16816.F32 R16, R12.reuse, R20, RZ ;  /* 0x000000140c10723c */ /* 0x042ff200000018ff */
[----:B------:R1:W-:Y:S04]  /*d690*/  LDGSTS.E.BYPASS.LTC128B.128 [R188+0xb080], [R4.64+0x180], !P0 ;  /* 0x0b08018004bc7fae */ /* 0x0003e8000c101d46 */
[----:B------:R-:W-:Y:S01]  /*d6a0*/  LDSM.16.M88.4 R44, [R3] ;  /* 0x00000000032c783b */ /* 0x000fe20000000200 */
[C---:B------:R-:W-:Y:S03]  /*d6b0*/  HMMA.16816.F32 R24, R12.reuse, R22, RZ ;  /* 0x000000160c18723c */ /* 0x040fe600000018ff */
[----:B------:R-:W-:Y:S04]  /*d6c0*/  LDSM.16.M88.4 R20, [R184] ;  /* 0x00000000b814783b */ /* 0x000fe80000000200 */
[----:B------:R-:W-:Y:S01]  /*d6d0*/  LDSM.16.M88.4 R48, [R177] ;  /* 0x00000000b130783b */ /* 0x000fe20000000200 */
[----:B--2---:R-:W-:Y:S03]  /*d6e0*/  HMMA.16816.F32 R32, R12, R40, RZ ;  /* 0x000000280c20723c */ /* 0x004fe600000018ff */
[----:B------:R-:W-:Y:S04]  /*d6f0*/  LDSM.16.M88.4 R52, [R3+0x800] ;  /* 0x000800000334783b */ /* 0x000fe80000000200 */
[----:B------:R-:W-:Y:S01]  /*d700*/  LDSM.16.M88.4 R60, [R176+0x1000] ;  /* 0x00100000b03c783b */ /* 0x000fe20000000200 */
[C---:B---3--:R-:W-:Y:S03]  /*d710*/  HMMA.16816.F32 R16, R8.reuse, R28, R16 ;  /* 0x0000001c0810723c */ /* 0x048fe60000001810 */
[----:B------:R-:W-:Y:S04]  /*d720*/  LDSM.16.M88.4 R68, [R0+0x1000] ;  /* 0x001000000044783b */ /* 0x000fe80000000200 */
[----:B-1----:R-:W1:Y:S01]  /*d730*/  LDSM.16.M88.4 R4, [R185] ;  /* 0x00000000b904783b */ /* 0x002e620000000200 */
[----:B------:R-:W-:Y:S03]  /*d740*/  HMMA.16816.F32 R36, R8, R30, R24 ;  /* 0x0000001e0824723c */ /* 0x000fe60000001818 */
[----:B------:R-:W2:Y:S04]  /*d750*/  LDSM.16.M88.4 R24, [R182+0x4000] ;  /* 0x00400000b618783b */ /* 0x000ea80000000200 */
[----:B------:R-:W-:Y:S01]  /*d760*/  LDSM.16.M88.4 R28, [R176+0x1800] ;  /* 0x00180000b01c783b */ /* 0x000fe20000000200 */
[----:B------:R-:W-:Y:S03]  /*d770*/  HMMA.16816.F32 R40, R12, R42, RZ ;  /* 0x0000002a0c28723c */ /* 0x000fe600000018ff */
[----:B------:R-:W-:Y:S04]  /*d780*/  LDSM.16.M88.4 R64, [R3+0x1000] ;  /* 0x001000000340783b */ /* 0x000fe80000000200 */
[----:B------:R-:W-:Y:S01]  /*d790*/  LDSM.16.M88.4 R72, [R177+0x2000] ;  /* 0x00200000b148783b */ /* 0x000fe20000000200 */
[C---:B----4-:R-:W-:Y:S03]  /*d7a0*/  HMMA.16816.F32 R32, R8.reuse, R56, R32 ;  /* 0x000000380820723c */ /* 0x050fe60000001820 */
[----:B------:R-:W0:Y:S11]  /*d7b0*/  LDGDEPBAR ;  /* 0x00000000000079af */ /* 0x000e360000000000 */
[----:B------:R-:W-:Y:S02]  /*d7c0*/  @!UPT UIADD3 URZ, URZ, URZ, URZ ;  /* 0x0000003f3f3ff290 */ /* 0x000fe4000fffe03f */
[----:B------:R-:W-:Y:S01]  /*d7d0*/  HMMA.16816.F32 R40, R8, R58, R40 ;  /* 0x0000003a0828723c */ /* 0x000fe20000001828 */
[----:B------:R-:W-:Y:S07]  /*d7e0*/  LDSM.16.M88.4 R56, [R177+0x1000] ;  /* 0x00100000b138783b */ /* 0x000fee0000000200 */
[C---:B-1----:R-:W-:Y:S08]  /*d7f0*/  HMMA.16816.F32 R16, R4.reuse, R44, R16 ;  /* 0x0000002c0410723c */ /* 0x042ff00000001810 */
[C---:B------:R-:W-:Y:S01]  /*d800*/  HMMA.16816.F32 R36, R4.reuse, R46, R36 ;  /* 0x0000002e0424723c */ /* 0x040fe20000001824 */
[----:B------:R-:W1:Y:S07]  /*d810*/  LDSM.16.M88.4 R44, [R177+0x800] ;  /* 0x00080000b12c783b */ /* 0x000e6e0000000200 */
[----:B------:R-:W-:Y:S08]  /*d820*/  HMMA.16816.F32 R32, R4, R52, R32 ;  /* 0x000000340420723c */ /* 0x000ff00000001820 */
[C---:B------:R-:W-:Y:S01]  /*d830*/  HMMA.16816.F32 R12, R20.reuse, R48, R16 ;  /* 0x00000030140c723c */ /* 0x040fe20000001810 */
[----:B------:R-:W3:Y:S07]  /*d840*/  LDSM.16.M88.4 R16, [R183+0x4000] ;  /* 0x00400000b710783b */ /* 0x000eee0000000200 */
[----:B------:R-:W-:Y:S01]  /*d850*/  HMMA.16816.F32 R36, R20, R50, R36 ;  /* 0x000000321424723c */ /* 0x000fe20000001824 */
[----:B------:R-:W-:Y:S07]  /*d860*/  LDSM.16.M88.4 R48, [R0+0x1800] ;  /* 0x001800000030783b */ /* 0x000fee0000000200 */
[----:B------:R-:W-:Y:S01]  /*d870*/  HMMA.16816.F32 R40, R4, R54, R40 ;  /* 0x000000360428723c */ /* 0x000fe20000001828 */
[----:B------:R-:W-:Y:S07]  /*d880*/  LDSM.16.M88.4 R52, [R3+0x1800] ;  /* 0x001800000334783b */ /* 0x000fee0000000200 */
[----:B--2---:R-:W-:Y:S01]  /*d890*/  HMMA.16816.F32 R8, R24, R60, R12 ;  /* 0x0000003c1808723c */ /* 0x004fe2000000180c */
[----:B------:R-:W2:Y:S07]  /*d8a0*/  LDSM.16.M88.4 R12, [R185+0x4000] ;  /* 0x00400000b90c783b */ /* 0x000eae0000000200 */
[----:B-1----:R-:W-:Y:S08]  /*d8b0*/  HMMA.16816.F32 R32, R20, R44, R32 ;  /* 0x0000002c1420723c */ /* 0x002ff00000001820 */
[----:B------:R-:W-:Y:S01]  /*d8c0*/  HMMA.16816.F32 R36, R24, R62, R36 ;  /* 0x0000003e1824723c */ /* 0x000fe20000001824 */
[----:B------:R-:W-:Y:S07]  /*d8d0*/  LDSM.16.M88.4 R60, [R3+0x2000] ;  /* 0x00200000033c783b */ /* 0x000fee0000000200 */
[----:B---3--:R-:W-:Y:S01]  /*d8e0*/  HMMA.16816.F32 R4, R16, R68, R8 ;  /* 0x000000441004723c */ /* 0x008fe20000001808 */
[----:B------:R-:W1:Y:S07]  /*d8f0*/  LDSM.16.M88.4 R8, [R184+0x4000] ;  /* 0x00400000b808783b */ /* 0x000e6e0000000200 */
[----:B------:R-:W-:Y:S01]  /*d900*/  HMMA.16816.F32 R40, R20, R46, R40 ;  /* 0x0000002e1428723c */ /* 0x000fe20000001828 */
[----:B------:R-:W-:Y:S07]  /*d910*/  LDSM.16.M88.4 R44, [R177+0x1800] ;  /* 0x00180000b12c783b */ /* 0x000fee0000000200 */
[----:B------:R-:W-:Y:S08]  /*d920*/  HMMA.16816.F32 R32, R24, R28, R32 ;  /* 0x0000001c1820723c */ /* 0x000ff00000001820 */
[----:B------:R-:W-:Y:S01]  /*d930*/  HMMA.16816.F32 R36, R16, R70, R36 ;  /* 0x000000461024723c */ /* 0x000fe20000001824 */
[----:B------:R-:W-:Y:S07]  /*d940*/  LDSM.16.M88.4 R68, [R176+0x2000] ;  /* 0x00200000b044783b */ /* 0x000fee0000000200 */
[----:B--2---:R-:W-:Y:S01]  /*d950*/  HMMA.16816.F32 R20, R12, R64, R4 ;  /* 0x000000400c14723c */ /* 0x004fe20000001804 */
[----:B------:R-:W2:Y:S07]  /*d960*/  LDSM.16.M88.4 R4, [R182+0x8000] ;  /* 0x00800000b604783b */ /* 0x000eae0000000200 */
[----:B------:R-:W-:Y:S01]  /*d970*/  HMMA.16816.F32 R40, R24, R30, R40 ;  /* 0x0000001e1828723c */ /* 0x000fe20000001828 */
[----:B------:R-:W-:Y:S04]  /*d980*/  LDSM.16.M88.4 R28, [R183+0x8000] ;  /* 0x00800000b71c783b */ /* 0x000fe80000000200 */
[----:B------:R-:W-:Y:S03]  /*d990*/  LDSM.16.M88.4 R24, [R185+0x8000] ;  /* 0x00800000b918783b */ /* 0x000fe60000000200 */
[----:B------:R-:W-:Y:S08]  /*d9a0*/  HMMA.16816.F32 R32, R16, R48, R32 ;  /* 0x000000301020723c */ /* 0x000ff00000001820 */
[----:B------:R-:W-:Y:S01]  /*d9b0*/  HMMA.16816.F32 R36, R12, R66, R36 ;  /* 0x000000420c24723c */ /* 0x000fe20000001824 */
[----:B------:R-:W3:Y:S07]  /*d9c0*/  LDSM.16.M88.4 R64, [R0+0x2000] ;  /* 0x002000000040783b */ /* 0x000eee0000000200 */
[----:B-1----:R-:W-:Y:S08]  /*d9d0*/  HMMA.16816.F32 R20, R8, R56, R20 ;  /* 0x000000380814723c */ /* 0x002ff00000001814 */
[----:B------:R-:W-:Y:S01]  /*d9e0*/  HMMA.16816.F32 R40, R16, R50, R40 ;  /* 0x000000321028723c */ /* 0x000fe20000001828 */
[----:B------:R-:W1:Y:S07]  /*d9f0*/  LDSM.16.M88.4 R48, [R176+0x2800] ;  /* 0x00280000b030783b */ /* 0x000e6e0000000200 */
[----:B------:R-:W-:Y:S08]  /*da00*/  HMMA.16816.F32 R32, R12, R52, R32 ;  /* 0x000000340c20723c */ /* 0x000ff00000001820 */
[----:B------:R-:W-:Y:S01]  /*da10*/  HMMA.16816.F32 R36, R8, R58, R36 ;  /* 0x0000003a0824723c */ /* 0x000fe20000001824 */
[----:B------:R-:W4:Y:S07]  /*da20*/  LDSM.16.M88.4 R56, [R0+0x2800] ;  /* 0x002800000038783b */ /* 0x000f2e0000000200 */
[----:B--2---:R-:W-:Y:S01]  /*da30*/  HMMA.16816.F32 R16, R4, R68, R20 ;  /* 0x000000440410723c */ /* 0x004fe20000001814 */
[----:B------:R-:W2:Y:S07]  /*da40*/  LDSM.16.M88.4 R20, [R184+0x8000] ;  /* 0x00800000b814783b */ /* 0x000eae0000000200 */
[----:B------:R-:W-:Y:S01]  /*da50*/  HMMA.16816.F32 R40, R12, R54, R40 ;  /* 0x000000360c28723c */ /* 0x000fe20000001828 */
[----:B------:R-:W-:Y:S07]  /*da60*/  LDSM.16.M88.4 R52, [R177+0x2800] ;  /* 0x00280000b134783b */ /* 0x000fee0000000200 */
[----:B------:R-:W-:Y:S08]  /*da70*/  HMMA.16816.F32 R32, R8, R44, R32 ;  /* 0x0000002c0820723c */ /* 0x000ff00000001820 */
[----:B------:R-:W-:Y:S01]  /*da80*/  HMMA.16816.F32 R36, R4, R70, R36 ;  /* 0x000000460424723c */ /* 0x000fe20000001824 */
[----:B------:R-:W-:Y:S07]  /*da90*/  LDSM.16.M88.4 R68, [R0+0x3000] ;  /* 0x003000000044783b */ /* 0x000fee0000000200 */
[----:B---3--:R-:W-:Y:S01]  /*daa0*/  HMMA.16816.F32 R12, R28, R64, R16 ;  /* 0x000000401c0c723c */ /* 0x008fe20000001810 */
[----:B------:R-:W-:Y:S07]  /*dab0*/  LDSM.16.M88.4 R16, [R182+0xc000] ;  /* 0x00c00000b610783b */ /* 0x000fee0000000200 */
[----:B------:R-:W-:Y:S01]  /*dac0*/  HMMA.16816.F32 R40, R8, R46, R40 ;  /* 0x0000002e0828723c */ /* 0x000fe20000001828 */
[----:B------:R-:W3:Y:S07]  /*dad0*/  LDSM.16.M88.4 R44, [R3+0x2800] ;  /* 0x00280000032c783b */ /* 0x000eee0000000200 */
[----:B-1----:R-:W-:Y:S08]  /*dae0*/  HMMA.16816.F32 R32, R4, R48, R32 ;  /* 0x000000300420723c */ /* 0x002ff00000001820 */
[----:B------:R-:W-:Y:S01]  /*daf0*/  HMMA.16816.F32 R36, R28, R66, R36 ;  /* 0x000000421c24723c */ /* 0x000fe20000001824 */
[----:B------:R-:W1:Y:S07]  /*db00*/  LDSM.16.M88.4 R64, [R176+0x3000] ;  /* 0x00300000b040783b */ /* 0x000e6e0000000200 */
[----:B------:R-:W-:Y:S01]  /*db10*/  HMMA.16816.F32 R8, R24, R60, R12 ;  /* 0x0000003c1808723c */ /* 0x000fe2000000180c */
[----:B------:R-:W1:Y:S07]  /*db20*/  LDSM.16.M88.4 R12, [R183+0xc000] ;  /* 0x00c00000b70c783b */ /* 0x000e6e0000000200 */
[----:B------:R-:W-:Y:S01]  /*db30*/  HMMA.16816.F32 R40, R4, R50, R40 ;  /* 0x000000320428723c */ /* 0x000fe20000001828 */
[----:B------:R-:W1:Y:S07]  /*db40*/  LDSM.16.M88.4 R48, [R176+0x3800] ;  /* 0x00380000b030783b */ /* 0x000e6e0000000200 */
[----:B----4-:R-:W-:Y:S08]  /*db50*/  HMMA.16816.F32 R32, R28, R56, R32 ;  /* 0x000000381c20723c */ /* 0x010ff00000001820 */
[----:B------:R-:W-:Y:S01]  /*db60*/  HMMA.16816.F32 R36, R24, R62, R36 ;  /* 0x0000003e1824723c */ /* 0x000fe20000001824 */
[----:B------:R-:W-:Y:S07]  /*db70*/  LDSM.16.M88.4 R60, [R3+0x3000] ;  /* 0x00300000033c783b */ /* 0x000fee0000000200 */
[----:B--2---:R-:W-:Y:S01]  /*db80*/  HMMA.16816.F32 R4, R20, R72, R8 ;  /* 0x000000481404723c */ /* 0x004fe20000001808 */
[----:B------:R-:W2:Y:S07]  /*db90*/  LDSM.16.M88.4 R8, [R185+0xc000] ;  /* 0x00c00000b908783b */ /* 0x000eae0000000200 */
[----:B------:R-:W-:Y:S01]  /*dba0*/  HMMA.16816.F32 R40, R28, R58, R40 ;  /* 0x0000003a1c28723c */ /* 0x000fe20000001828 */
[----:B------:R-:W-:Y:S07]  /*dbb0*/  LDSM.16.M88.4 R56, [R177+0x3000] ;  /* 0x00300000b138783b */ /* 0x000fee0000000200 */
[----:B---3--:R-:W-:Y:S08]  /*dbc0*/  HMMA.16816.F32 R32, R24, R44, R32 ;  /* 0x0000002c1820723c */ /* 0x008ff00000001820 */
[----:B------:R-:W-:Y:S08]  /*dbd0*/  HMMA.16816.F32 R28, R20, R74, R36 ;  /* 0x0000004a141c723c */ /* 0x000ff00000001824 */
[----:B-1----:R-:W-:Y:S08]  /*dbe0*/  HMMA.16816.F32 R4, R16, R64, R4 ;  /* 0x000000401004723c */ /* 0x002ff00000001804 */
[----:B------:R-:W-:Y:S01]  /*dbf0*/  HMMA.16816.F32 R36, R24, R46, R40 ;  /* 0x0000002e1824723c */ /* 0x000fe20000001828 */
[----:B------:R-:W1:Y:S04]  /*dc00*/  LDSM.16.M88.4 R44, [R0+0x3800] ;  /* 0x00380000002c783b */ /* 0x000e680000000200 */
[----:B------:R-:W-:Y:S03]  /*dc10*/  LDSM.16.M88.4 R40, [R3+0x3800] ;  /* 0x003800000328783b */ /* 0x000fe60000000200 */
[----:B------:R-:W-:Y:S08]  /*dc20*/  HMMA.16816.F32 R32, R20, R52, R32 ;  /* 0x000000341420723c */ /* 0x000ff00000001820 */
[----:B------:R-:W-:Y:S08]  /*dc30*/  HMMA.16816.F32 R28, R16, R66, R28 ;  /* 0x00000042101c723c */ /* 0x000ff0000000181c */
[----:B------:R-:W-:Y:S01]  /*dc40*/  HMMA.16816.F32 R24, R12, R68, R4 ;  /* 0x000000440c18723c */ /* 0x000fe20000001804 */
[----:B------:R-:W3:Y:S07]  /*dc50*/  LDSM.16.M88.4 R4, [R184+0xc000] ;  /* 0x00c00000b804783b */ /* 0x000eee0000000200 */
[----:B------:R-:W-:Y:S08]  /*dc60*/  HMMA.16816.F32 R20, R20, R54, R36 ;  /* 0x000000361414723c */ /* 0x000ff00000001824 */
[----:B------:R-:W-:Y:S08]  /*dc70*/  HMMA.16816.F32 R36, R16, R48, R32 ;  /* 0x000000301024723c */ /* 0x000ff00000001820 */
[----:B------:R-:W-:Y:S08]  /*dc80*/  HMMA.16816.F32 R32, R12, R70, R28 ;  /* 0x000000460c20723c */ /* 0x000ff0000000181c */
[----:B--2---:R-:W-:Y:S08]  /*dc90*/  HMMA.16816.F32 R28, R8, R60, R24 ;  /* 0x0000003c081c723c */ /* 0x004ff00000001818 */
[----:B------:R-:W-:Y:S08]  /*dca0*/  HMMA.16816.F32 R16, R16, R50, R20 ;  /* 0x000000321010723c */ /* 0x000ff00000001814 */
[----:B-1----:R-:W-:Y:S08]  /*dcb0*/  HMMA.16816.F32 R20, R12, R44, R36 ;  /* 0x0000002c0c14723c */ /* 0x002ff00000001824 */
[----:B------:R-:W-:Y:S01]  /*dcc0*/  HMMA.16816.F32 R24, R8, R62, R32 ;  /* 0x0000003e0818723c */ /* 0x000fe20000001820 */
[----:B------:R-:W1:Y:S01]  /*dcd0*/  LDSM.16.M88.4 R32, [R177+0x3800] ;  /* 0x00380000b120783b */ /* 0x000e620000000200 */
[----:B------:R-:W-:-:S06]  /*dce0*/  DEPBAR.LE SB0, 0x0 ;  /* 0x000080000000791a */ /* 0x000fcc0000000000 */
[----:B---3--:R-:W-:Y:S08]  /*dcf0*/  HMMA.16816.F32 R28, R4, R56, R28 ;  /* 0x00000038041c723c */ /* 0x008ff0000000181c */
[----:B------:R-:W-:Y:S08]  /*dd00*/  HMMA.16816.F32 R12, R12, R46, R16 ;  /* 0x0000002e0c0c723c */ /* 0x000ff00000001810 */
[----:B------:R-:W-:Y:S08]  /*dd10*/  HMMA.16816.F32 R16, R8, R40, R20 ;  /* 0x000000280810723c */ /* 0x000ff00000001814 */
[----:B------:R-:W-:Y:S01]  /*dd20*/  HMMA.16816.F32 R20, R4, R58, R24 ;  /* 0x0000003a0414723c */ /* 0x000fe20000001818 */
[----:B------:R-:W-:-:S04]  /*dd30*/  FMUL.FTZ R0, R28, c[0x0][0x320] ;  /* 0x0000c8001c007a20 */ /* 0x000fc80000410000 */
[----:B------:R2:W3:Y:S03]  /*dd40*/  MUFU.TANH R26, R0 ;  /* 0x00000000001a7308 */ /* 0x0004e60000002400 */
[----:B------:R-:W-:Y:S08]  /*dd50*/  HMMA.16816.F32 R8, R8, R42, R12 ;  /* 0x0000002a0808723c */ /* 0x000ff0000000180c */
[----:B-1----:R-:W-:Y:S01]  /*dd60*/  HMMA.16816.F32 R12, R4, R32, R16 ;  /* 0x00000020040c723c */ /* 0x002fe20000001810 */
[----:B--2---:R-:W-:-:S04]  /*dd70*/  FMUL.FTZ R0, R29, c[0x0][0x320] ;  /* 0x0000c8001d007a20 */ /* 0x004fc80000410000 */
[----:B------:R1:W2:Y:S11]  /*dd80*/  MUFU.TANH R25, R0 ;  /* 0x0000000000197308 */ /* 0x0002b60000002400 */
[----:B------:R-:W-:Y:S01]  /*dd90*/  HMMA.16816.F32 R8, R4, R34, R8 ;  /* 0x000000220408723c */ /* 0x000fe20000001808 */
[----:B-1----:R-:W-:-:S04]  /*dda0*/  FMUL.FTZ R0, R30, c[0x0][0x320] ;  /* 0x0000c8001e007a20 */ /* 0x002fc80000410000 */
[----:B------:R1:W-:Y:S11]  /*ddb0*/  MUFU.TANH R24, R0 ;  /* 0x0000000000187308 */ /* 0x0003f60000002400 */
[----:B------:R-:W-:Y:S08]  /*ddc0*/  @!UPT UIADD3 URZ, URZ, URZ, URZ ;  /* 0x0000003f3f3ff290 */ /* 0x000ff0000fffe03f */
[----:B------:R-:W-:-:S04]  /*ddd0*/  FMUL.FTZ R2, R8, c[0x0][0x320] ;  /* 0x0000c80008027a20 */ /* 0x000fc80000410000 */
[----:B------:R-:W-:Y:S01]  /*dde0*/  MUFU.TANH R4, R2 ;  /* 0x0000000200047308 */ /* 0x000fe20000002400 */
[----:B-1----:R-:W-:-:S07]  /*ddf0*/  FMUL.FTZ R0, R31, c[0x0][0x320] ;  /* 0x0000c8001f007a20 */ /* 0x002fce0000410000 */
[----:B------:R1:W4:Y:S02]  /*de00*/  MUFU.TANH R3, R0 ;  /* 0x0000000000037308 */ /* 0x0003240000002400 */
[----:B-1----:R-:W-:-:S06]  /*de10*/  FMUL.FTZ R0, R20, c[0x0][0x320] ;  /* 0x0000c80014007a20 */ /* 0x002fcc0000410000 */
[----:B------:R1:W1:Y:S02]  /*de20*/  MUFU.TANH R17, R0 ;  /* 0x0000000000117308 */ /* 0x0002640000002400 */
[----:B-1----:R-:W-:-:S06]  /*de30*/  FMUL.FTZ R0, R21, c[0x0][0x320] ;  /* 0x0000c80015007a20 */ /* 0x002fcc0000410000 */
[----:B------:R1:W1:Y:S02]  /*de40*/  MUFU.TANH R21, R0 ;  /* 0x0000000000157308 */ /* 0x0002640000002400 */
[----:B-1----:R-:W-:-:S06]  /*de50*/  FMUL.FTZ R0, R22, c[0x0][0x320] ;  /* 0x0000c80016007a20 */ /* 0x002fcc0000410000 */
[----:B------:R1:W1:Y:S02]  /*de60*/  MUFU.TANH R20, R0 ;  /* 0x0000000000147308 */ /* 0x0002640000002400 */
[----:B-1----:R-:W-:-:S06]  /*de70*/  FMUL.FTZ R0, R23, c[0x0][0x320] ;  /* 0x0000c80017007a20 */ /* 0x002fcc0000410000 */
[----:B------:R1:W-:Y:S02]  /*de80*/  MUFU.TANH R19, R0 ;  /* 0x0000000000137308 */ /* 0x0003e40000002400 */
[----:B-1----:R-:W-:-:S06]  /*de90*/  FMUL.FTZ R0, R12, c[0x0][0x320] ;  /* 0x0000c8000c007a20 */ /* 0x002fcc0000410000 */
[----:B------:R1:W1:Y:S02]  /*dea0*/  MUFU.TANH R12, R0 ;  /* 0x00000000000c7308 */ /* 0x0002640000002400 */
[----:B-1----:R-:W-:-:S06]  /*deb0*/  FMUL.FTZ R0, R13, c[0x0][0x320] ;  /* 0x0000c8000d007a20 */ /* 0x002fcc0000410000 */
[----:B------:R1:W1:Y:S02]  /*dec0*/  MUFU.TANH R13, R0 ;  /* 0x00000000000d7308 */ /* 0x0002640000002400 */
[----:B-1----:R-:W-:-:S06]  /*ded0*/  FMUL.FTZ R0, R14, c[0x0][0x320] ;  /* 0x0000c8000e007a20 */ /* 0x002fcc0000410000 */
[----:B------:R1:W1:Y:S02]  /*dee0*/  MUFU.TANH R14, R0 ;  /* 0x00000000000e7308 */ /* 0x0002640000002400 */
[----:B-1----:R-:W-:Y:S01]  /*def0*/  IMAD.IADD R0, R76, 0x1, -R199 ;  /* 0x000000014c007824 */ /* 0x002fe200078e0ac7 */
[----:B------:R-:W-:Y:S04]  /*df00*/  BAR.SYNC.DEFER_BLOCKING 0x0 ;  /* 0x0000000000007b1d */ /* 0x000fe80000010000 */
[C---:B------:R-:W-:Y:S02]  /*df10*/  ISETP.GT.AND P1, PT, R0.reuse, RZ, PT ;  /* 0x000000ff0000720c */ /* 0x040fe40003f24270 */
[C---:B------:R-:W-:Y:S02]  /*df20*/  ISETP.GT.AND P0, PT, R0.reuse, 0x1, PT ;  /* 0x000000010000780c */ /* 0x040fe40003f04270 */
[----:B------:R-:W-:-:S02]  /*df30*/  ISETP.GT.AND P3, PT, R0, 0x8, PT ;  /* 0x000000080000780c */ /* 0x000fc40003f64270 */
[----:B---3--:R-:W-:Y:S02]  /*df40*/  FSEL R5, R26, -INF , P1 ;  /* 0xff8000001a057808 */ /* 0x008fe40000800000 */
[----:B--2---:R-:W-:Y:S02]  /*df50*/  FSEL R7, R25, -INF , P0 ;  /* 0xff80000019077808 */ /* 0x004fe40000000000 */
[----:B----4-:R-:W-:Y:S01]  /*df60*/  FSEL R18, R3, -INF , P0 ;  /* 0xff80000003127808 */ /* 0x010fe20000000000 */
[----:B------:R-:W-:Y:S01]  /*df70*/  FMUL.FTZ R3, R9, c[0x0][0x320] ;  /* 0x0000c80009037a20 */ /* 0x000fe20000410000 */
[C---:B------:R-:W-:Y:S02]  /*df80*/  ISETP.GT.AND P0, PT, R0.reuse, 0x9, PT ;  /* 0x000000090000780c */ /* 0x040fe40003f04270 */
[----:B------:R-:W-:Y:S02]  /*df90*/  FSEL R6, R17, -INF , P3 ;  /* 0xff80000011067808 */ /* 0x000fe40001800000 */
[----:B------:R-:W-:Y:S01]  /*dfa0*/  FMNMX.FTZ R2, R5, R7, !PT ;  /* 0x0000000705027209 */ /* 0x000fe20007810000 */
[----:B------:R-:W1:Y:S01]  /*dfb0*/  MUFU.TANH R3, R3 ;  /* 0x0000000300037308 */ /* 0x000e620000002400 */
[----:B------:R-:W-:-:S02]  /*dfc0*/  ISETP.GT.AND P2, PT, R0, 0x10, PT ;  /* 0x000000100000780c */ /* 0x000fc40003f44270 */
[----:B------:R-:W-:Y:S02]  /*dfd0*/  FSEL R9, R21, -INF , P0 ;  /* 0xff80000015097808 */ /* 0x000fe40000000000 */
[----:B------:R-:W-:Y:S02]  /*dfe0*/  FMNMX.FTZ R2, R6, R2, !PT ;  /* 0x0000000206027209 */ /* 0x000fe40007810000 */
[----:B------:R-:W-:Y:S02]  /*dff0*/  FSEL R17, R20, -INF , P3 ;  /* 0xff80000014117808 */ /* 0x000fe40001800000 */
        /* <DEDUP_REMOVED lines=8> */
[----:B------:R-:W-:-:S02]  /*e080*/  FSEL R22, R14, -INF , P2 ;  /* 0xff8000000e167808 */ /* 0x000fc40001000000 */
[----:B------:R-:W-:Y:S02]  /*e090*/  ISETP.GT.AND P0, PT, R0, 0x19, PT ;  /* 0x000000190000780c */ /* 0x000fe40003f04270 */
[----:B------:R-:W-:Y:S01]  /*e0a0*/  FSEL R14, R4, -INF , P1 ;  /* 0xff800000040e7808 */ /* 0x000fe20000800000 */
[----:B------:R-:W-:Y:S01]  /*e0b0*/  FMUL.FTZ R4, R11, c[0x0][0x320] ;  /* 0x0000c8000b047a20 */ /* 0x000fe20000410000 */
[----:B------:R-:W-:Y:S02]  /*e0c0*/  FMNMX.FTZ R0, R13, R2, !PT ;  /* 0x000000020d007209 */ /* 0x000fe40007810000 */
[----:B-1----:R-:W-:Y:S01]  /*e0d0*/  FSEL R20, R3, -INF , P0 ;  /* 0xff80000003147808 */ /* 0x002fe20000000000 */
[----:B------:R-:W-:Y:S01]  /*e0e0*/  FMUL.FTZ R3, R15, c[0x0][0x320] ;  /* 0x0000c8000f037a20 */ /* 0x000fe20000410000 */
[----:B------:R-:W-:Y:S01]  /*e0f0*/  FMNMX.FTZ R0, R14, R0, !PT ;  /* 0x000000000e007209 */ /* 0x000fe20007810000 */
[----:B------:R-:W1:Y:S01]  /*e100*/  MUFU.TANH R4, R4 ;  /* 0x0000000400047308 */ /* 0x000e620000002400 */
[----:B------:R-:W-:-:S02]  /*e110*/  LOP3.LUT P2, RZ, R219, 0x8, RZ, 0xc0, !PT ;  /* 0x00000008dbff7812 */ /* 0x000fc4000784c0ff */
[----:B------:R-:W-:-:S05]  /*e120*/  FMNMX.FTZ R0, R20, R0, !PT ;  /* 0x0000000014007209 */ /* 0x000fca0007810000 */
[----:B------:R-:W2:Y:S01]  /*e130*/  SHFL.BFLY PT, R2, R0, 0x2, 0x1f ;  /* 0x0c401f0000027f89 */ /* 0x000ea200000e0000 */
[----:B------:R3:W4:Y:S01]  /*e140*/  MUFU.TANH R15, R3 ;  /* 0x00000003000f7308 */ /* 0x0007220000002400 */
[----:B-1----:R-:W-:Y:S01]  /*e150*/  FSEL R23, R4, -INF , P0 ;  /* 0xff80000004177808 */ /* 0x002fe20000000000 */
[----:B---3--:R-:W-:Y:S01]  /*e160*/  FMUL.FTZ R3, R10, c[0x0][0x320] ;  /* 0x0000c8000a037a20 */ /* 0x008fe20000410000 */
[----:B----4-:R-:W-:-:S05]  /*e170*/  FSEL R10, R15, -INF , P3 ;  /* 0xff8000000f0a7808 */ /* 0x010fca0001800000 */
[----:B------:R1:W3:Y:S01]  /*e180*/  MUFU.TANH R8, R3 ;  /* 0x0000000300087308 */ /* 0x0002e20000002400 */
[----:B--2---:R-:W-:-:S05]  /*e190*/  FMNMX.FTZ R0, R0, R2, !PT ;  /* 0x0000000200007209 */ /* 0x004fca0007810000 */
[----:B------:R-:W2:Y:S01]  /*e1a0*/  SHFL.BFLY PT, R2, R0, 0x1, 0x1f ;  /* 0x0c201f0000027f89 */ /* 0x000ea200000e0000 */
[----:B-1----:R-:W-:Y:S02]  /*e1b0*/  FMNMX.FTZ R3, R16, R18, !PT ;  /* 0x0000001210037209 */ /* 0x002fe40007810000 */
[----:B---3--:R-:W-:Y:S02]  /*e1c0*/  FSEL R11, R8, -INF , P1 ;  /* 0xff800000080b7808 */ /* 0x008fe40000800000 */
[----:B------:R-:W-:-:S04]  /*e1d0*/  FMNMX.FTZ R3, R17, R3, !PT ;  /* 0x0000000311037209 */ /* 0x000fc80007810000 */
[----:B------:R-:W-:-:S04]  /*e1e0*/  FMNMX.FTZ R3, R21, R3, !PT ;  /* 0x0000000315037209 */ /* 0x000fc80007810000 */
[----:B------:R-:W-:-:S04]  /*e1f0*/  FMNMX.FTZ R3, R22, R3, !PT ;  /* 0x0000000316037209 */ /* 0x000fc80007810000 */
[----:B------:R-:W-:Y:S02]  /*e200*/  FMNMX.FTZ R3, R10, R3, !PT ;  /* 0x000000030a037209 */ /* 0x000fe40007810000 */
[----:B--2---:R-:W-:Y:S02]  /*e210*/  FMNMX.FTZ R135, R0, R2, !PT ;  /* 0x0000000200877209 */ /* 0x004fe40007810000 */
[----:B------:R-:W-:Y:S02]  /*e220*/  FMNMX.FTZ R3, R11, R3, !PT ;  /* 0x000000030b037209 */ /* 0x000fe40007810000 */
[C---:B------:R-:W-:Y:S01]  /*e230*/  FSETP.NEU.FTZ.AND P0, PT, R135.reuse, -INF , PT ;  /* 0xff8000008700780b */ /* 0x040fe20003f1d000 */
[----:B------:R-:W-:Y:S01]  /*e240*/  FMUL.FTZ R2, R135, c[0x0][0x2d0] ;  /* 0x0000b40087027a20 */ /* 0x000fe20000410000 */
[----:B------:R-:W-:-:S04]  /*e250*/  FMNMX.FTZ R3, R23, R3, !PT ;  /* 0x0000000317037209 */ /* 0x000fc80007810000 */
[----:B------:R-:W-:Y:S01]  /*e260*/  FSEL R2, R2, RZ, P0 ;  /* 0x000000ff02027208 */ /* 0x000fe20000000000 */
[----:B------:R-:W1:Y:S01]  /*e270*/  SHFL.BFLY PT, R4, R3, 0x2, 0x1f ;  /* 0x0c401f0003047f89 */ /* 0x000e6200000e0000 */
[----:B------:R-:W-:-:S03]  /*e280*/  ISETP.GT.AND P0, PT, R77, R207, PT ;  /* 0x000000cf4d00720c */ /* 0x000fc60003f04270 */
[----:B------:R-:W-:-:S04]  /*e290*/  FFMA.FTZ R0, R5, c[0x0][0x2d0], -R2 ;  /* 0x0000b40005007a23 */ /* 0x000fc80000010802 */
[----:B------:R1:W-:Y:S02]  /*e2a0*/  MUFU.EX2 R205, R0 ;  /* 0x0000000000cd7308 */ /* 0x0003e40000000800 */
[----:B-1----:R-:W-:Y:S01]  /*e2b0*/  FMNMX.FTZ R0, R3, R4, !PT ;  /* 0x0000000403007209 */ /* 0x002fe20007810000 */
[----:B------:R-:W-:-:S03]  /*e2c0*/  FFMA.FTZ R3, R7, c[0x0][0x2d0], -R2 ;  /* 0x0000b40007037a23 */ /* 0x000fc60000010802 */
[----:B------:R-:W-:Y:S01]  /*e2d0*/  @P0 IMAD.WIDE.U32 R4, R220, c[0x0][0x1e0], RZ ;  /* 0x00007800dc040a25 */ /* 0x000fe200078e00ff */
[----:B------:R-:W1:Y:S01]  /*e2e0*/  SHFL.BFLY PT, R8, R0, 0x1, 0x1f ;  /* 0x0c201f0000087f89 */ /* 0x000e6200000e0000 */
[----:B------:R2:W-:Y:S02]  /*e2f0*/  MUFU.EX2 R202, R3 ;  /* 0x0000000300ca7308 */ /* 0x0005e40000000800 */
[----:B------:R-:W-:-:S06]  /*e300*/  FFMA.FTZ R7, R12, c[0x0][0x2d0], -R2 ;  /* 0x0000b4000c077a23 */ /* 0x000fcc0000010802 */
[----:B------:R-:W-:Y:S01]  /*e310*/  MUFU.EX2 R203, R7 ;  /* 0x0000000700cb7308 */ /* 0x000fe20000000800 */
[----:B--2---:R-:W-:Y:S01]  /*e320*/  FFMA.FTZ R3, R6, c[0x0][0x2d0], -R2 ;  /* 0x0000b40006037a23 */ /* 0x004fe20000010802 */
[----:B------:R-:W-:-:S06]  /*e330*/  @P0 SHF.R.S32.HI R6, RZ, 0x1f, R220 ;  /* 0x0000001fff060819 */ /* 0x000fcc00000114dc */
[----:B------:R2:W-:Y:S01]  /*e340*/  MUFU.EX2 R201, R3 ;  /* 0x0000000300c97308 */ /* 0x0005e20000000800 */
[----:B------:R-:W-:Y:S01]  /*e350*/  @P0 IMAD R6, R6, c[0x0][0x1e0], RZ ;  /* 0x0000780006060a24 */ /* 0x000fe200078e02ff */
[----:B-1----:R-:W-:Y:S01]  /*e360*/  FMNMX.FTZ R8, R0, R8, !PT ;  /* 0x0000000800087209 */ /* 0x002fe20007810000 */
[----:B------:R-:W-:Y:S02]  /*e370*/  FFMA.FTZ R0, R13, c[0x0][0x2d0], -R2 ;  /* 0x0000b4000d007a23 */ /* 0x000fe40000010802 */
[----:B------:R-:W-:-:S03]  /*e380*/  @P0 IMAD R6, R220, c[0x0][0x1e4], R6 ;  /* 0x00007900dc060a24 */ /* 0x000fc600078e0206 */
[----:B------:R1:W3:Y:S01]  /*e390*/  MUFU.EX2 R200, R0 ;  /* 0x0000000000c87308 */ /* 0x0002e20000000800 */
[----:B------:R-:W-:Y:S02]  /*e3a0*/  @P0 IMAD.IADD R5, R5, 0x1, R6 ;  /* 0x0000000105050824 */ /* 0x000fe400078e0206 */
[----:B--2---:R-:W-:-:S05]  /*e3b0*/  FFMA.FTZ R3, R9, c[0x0][0x2d0], -R2 ;  /* 0x0000b40009037a23 */ /* 0x004fca0000010802 */
[----:B------:R2:W4:Y:S01]  /*e3c0*/  MUFU.EX2 R204, R3 ;  /* 0x0000000300cc7308 */ /* 0x0005220000000800 */
[----:B-1----:R-:W-:Y:S01]  /*e3d0*/  FMUL.FTZ R0, R8, c[0x0][0x2d0] ;  /* 0x0000b40008007a20 */ /* 0x002fe20000410000 */
[----:B---3--:R-:W-:Y:S02]  /*e3e0*/  F2FP.PACK_AB R128, R200, R203 ;  /* 0x000000cbc880723e */ /* 0x008fe400000000ff */
[----:B--2---:R-:W-:Y:S02]  /*e3f0*/  @P0 LEA R3, P1, R4, R212, 0x5 ;  /* 0x000000d404030211 */ /* 0x004fe400078228ff */
[----:B----4-:R-:W-:Y:S02]  /*e400*/  F2FP.PACK_AB R6, R204, R201 ;  /* 0x000000c9cc06723e */ /* 0x010fe400000000ff */
[----:B------:R-:W-:Y:S02]  /*e410*/  @P0 LEA.HI.X R5, R4, R210, R5, 0x5, P1 ;  /* 0x000000d204050211 */ /* 0x000fe400008f2c05 */
[----:B------:R-:W-:-:S04]  /*e420*/  @P0 LEA R4, P1, R3, c[0x0][0x1c8], 0x1 ;  /* 0x0000720003040a11 */ /* 0x000fc800078208ff */
[----:B------:R-:W-:Y:S01]  /*e430*/  @P0 LEA.HI.X R5, R3, c[0x0][0x1cc], R5, 0x1, P1 ;  /* 0x0000730003050a11 */ /* 0x000fe200008f0c05 */
[--C-:B------:R-:W-:Y:S01]  /*e440*/  FFMA.FTZ R3, R14, c[0x0][0x2d0], -R2.reuse ;  /* 0x0000b4000e037a23 */ /* 0x100fe20000010802 */
[----:B------:R-:W-:Y:S01]  /*e450*/  FSETP.NEU.FTZ.AND P1, PT, R8, -INF , PT ;  /* 0xff8000000800780b */ /* 0x000fe20003f3d000 */
[----:B------:R-:W-:Y:S02]  /*e460*/  FFMA.FTZ R2, R20, c[0x0][0x2d0], -R2 ;  /* 0x0000b40014027a23 */ /* 0x000fe40000010802 */
[----:B------:R1:W-:Y:S01]  /*e470*/  MUFU.EX2 R191, R3 ;  /* 0x0000000300bf7308 */ /* 0x0003e20000000800 */
[----:B------:R-:W-:Y:S01]  /*e480*/  FSEL R0, R0, RZ, P1 ;  /* 0x000000ff00007208 */ /* 0x000fe20000800000 */
[----:B------:R2:W-:Y:S04]  /*e490*/  @P0 LDGSTS.E.BYPASS.LTC128B.128 [R188+0xc080], [R4.64], !P2 ;  /* 0x0c08000004bc0fae */ /* 0x0005e8000d101d46 */
[----:B------:R2:W-:Y:S02]  /*e4a0*/  @P0 LDGSTS.E.BYPASS.LTC128B.128 [R188+0xd080], [R4.64+0x80], !P6 ;  /* 0x0d08008004bc0fae */ /* 0x0005e4000f101d46 */
[----:B------:R3:W4:Y:S02]  /*e4b0*/  MUFU.EX2 R190, R2 ;  /* 0x0000000200be7308 */ /* 0x0007240000000800 */
[----:B------:R2:W-:Y:S04]  /*e4c0*/  @P0 LDGSTS.E.BYPASS.LTC128B.128 [R188+0xe080], [R4.64+0x100], !P4 ;  /* 0x0e08010004bc0fae */ /* 0x0005e8000e101d46 */
[----:B------:R2:W-:Y:S01]  /*e4d0*/  @P0 LDGSTS.E.BYPASS.LTC128B.128 [R188+0xf080], [R4.64+0x180], !P5 ;  /* 0x0f08018004bc0fae */ /* 0x0005e2000e901d46 */
[----:B------:R-:W-:Y:S01]  /*e4e0*/  ISETP.GE.AND P0, PT, R220, R207, PT ;  /* 0x000000cfdc00720c */ /* 0x000fe20003f06270 */
[----:B-1----:R-:W-:-:S02]  /*e4f0*/  FFMA.FTZ R3, R16, c[0x0][0x2d0], -R0 ;  /* 0x0000b40010037a23 */ /* 0x002fc40000010800 */
[----:B------:R-:W1:Y:S02]  /*e500*/  LDSM.16.MT88.4 R12, [R178] ;  /* 0x00000000b20c783b */ /* 0x000e640000004200 */
[----:B------:R2:W-:Y:S02]  /*e510*/  MUFU.EX2 R189, R3 ;  /* 0x0000000300bd7308 */ /* 0x0005e40000000800 */
[----:B------:R-:W-:Y:S01]  /*e520*/  LDSM.16.MT88.4 R24, [R181] ;  /* 0x00000000b518783b */ /* 0x000fe20000004200 */
[--C-:B---3--:R-:W-:Y:S01]  /*e530*/  FFMA.FTZ R2, R22, c[0x0][0x2d0], -R0.reuse ;  /* 0x0000b40016027a23 */ /* 0x108fe20000010800 */
[----:B----4-:R-:W-:Y:S02]  /*e540*/  F2FP.PACK_AB R130, R190, R191 ;  /* 0x000000bfbe82723e */ /* 0x010fe400000000ff */
[----:B------:R-:W-:Y:S02]  /*e550*/  LDSM.16.MT88.4 R148, [R178+0x800] ;  /* 0x00080000b294783b */ /* 0x000fe40000004200 */
[----:B------:R3:W-:Y:S02]  /*e560*/  MUFU.EX2 R186, R2 ;  /* 0x0000000200ba7308 */ /* 0x0007e40000000800 */
[----:B------:R-:W-:Y:S04]  /*e570*/  LDSM.16.MT88.4 R156, [R179+0x800] ;  /* 0x00080000b39c783b */ /* 0x000fe80000004200 */
[----:B------:R-:W-:Y:S01]  /*e580*/  LDSM.16.MT88.4 R32, [R181+0x800] ;  /* 0x00080000b520783b */ /* 0x000fe20000004200 */
[----:B--2---:R-:W-:-:S03]  /*e590*/  FFMA.FTZ R3, R18, c[0x0][0x2d0], -R0 ;  /* 0x0000b40012037a23 */ /* 0x004fc60000010800 */
[----:B------:R-:W-:Y:S01]  /*e5a0*/  LDSM.16.MT88.4 R56, [R181+0x1000] ;  /* 0x00100000b538783b */ /* 0x000fe20000004200 */
[----:B------:R2:W4:Y:S01]  /*e5b0*/  MUFU.EX2 R143, R3 ;  /* 0x00000003008f7308 */ /* 0x0005220000000800 */
[----:B------:R-:W-:Y:S02]  /*e5c0*/  F2FP.PACK_AB R4, R202, R205 ;  /* 0x000000cdca04723e */ /* 0x000fe400000000ff */
[----:B------:R-:W-:Y:S01]  /*e5d0*/  LDSM.16.MT88.4 R36, [R180] ;  /* 0x00000000b424783b */ /* 0x000fe20000004200 */
[----:B---3--:R-:W-:-:S03]  /*e5e0*/  FFMA.FTZ R2, R10, c[0x0][0x2d0], -R0 ;  /* 0x0000b4000a027a23 */ /* 0x008fc60000010800 */
[----:B------:R-:W-:Y:S01]  /*e5f0*/  LDSM.16.MT88.4 R48, [R179+0x1000] ;  /* 0x00100000b330783b */ /* 0x000fe20000004200 */
[----:B------:R3:W1:Y:S03]  /*e600*/  MUFU.EX2 R136, R2 ;  /* 0x0000000200887308 */ /* 0x0006660000000800 */
[----:B------:R-:W-:Y:S04]  /*e610*/  LDSM.16.MT88.4 R40, [R178+0x1000] ;  /* 0x00100000b228783b */ /* 0x000fe80000004200 */
[----:B------:R-:W-:Y:S01]  /*e620*/  LDSM.16.MT88.4 R64, [R180+0x800] ;  /* 0x00080000b440783b */ /* 0x000fe20000004200 */
[----:B--2---:R-:W-:Y:S01]  /*e630*/  FFMA.FTZ R3, R17, c[0x0][0x2d0], -R0 ;  /* 0x0000b40011037a23 */ /* 0x004fe20000010800 */
[----:B----4-:R-:W-:-:S02]  /*e640*/  F2FP.PACK_AB R5, R143, R189 ;  /* 0x000000bd8f05723e */ /* 0x010fc400000000ff */
[----:B------:R-:W2:Y:S01]  /*e650*/  LDSM.16.MT88.4 R16, [R179] ;  /* 0x00000000b310783b */ /* 0x000ea20000004200 */
[----:B------:R4:W-:Y:S03]  /*e660*/  MUFU.EX2 R137, R3 ;  /* 0x0000000300897308 */ /* 0x0009e60000000800 */
[----:B------:R-:W2:Y:S01]  /*e670*/  LDSM.16.MT88.4 R60, [R181+0x1800] ;  /* 0x00180000b53c783b */ /* 0x000ea20000004200 */
[--C-:B---3--:R-:W-:Y:S01]  /*e680*/  FFMA.FTZ R2, R11, c[0x0][0x2d0], -R0.reuse ;  /* 0x0000b4000b027a23 */ /* 0x108fe20000010800 */
[----:B-1----:R-:W-:Y:S02]  /*e690*/  F2FP.PACK_AB R129, R136, R186 ;  /* 0x000000ba8881723e */ /* 0x002fe400000000ff */
[----:B------:R-:W1:Y:S01]  /*e6a0*/  LDSM.16.MT88.4 R68, [R180+0x1000] ;  /* 0x00100000b444783b */ /* 0x000e620000004200 */
[----:B------:R3:W-:Y:S03]  /*e6b0*/  MUFU.EX2 R10, R2 ;  /* 0x00000002000a7308 */ /* 0x0007e60000000800 */
[----:B------:R-:W-:Y:S04]  /*e6c0*/  LDSM.16.MT88.4 R72, [R178+0x2000] ;  /* 0x00200000b248783b */ /* 0x000fe80000004200 */
[----:B------:R-:W-:Y:S01]  /*e6d0*/  LDSM.16.MT88.4 R80, [R179+0x2000] ;  /* 0x00200000b350783b */ /* 0x000fe20000004200 */
[----:B----4-:R-:W-:-:S02]  /*e6e0*/  FFMA.FTZ R3, R21, c[0x0][0x2d0], -R0 ;  /* 0x0000b40015037a23 */ /* 0x010fc40000010800 */
[----:B------:R-:W-:Y:S01]  /*e6f0*/  FFMA.FTZ R0, R23, c[0x0][0x2d0], -R0 ;  /* 0x0000b40017007a23 */ /* 0x000fe20000010800 */
[----:B------:R-:W-:Y:S01]  /*e700*/  LDSM.16.MT88.4 R84, [R180+0x1800] ;  /* 0x00180000b454783b */ /* 0x000fe20000004200 */
[----:B------:R-:W4:Y:S03]  /*e710*/  MUFU.EX2 R187, R3 ;  /* 0x0000000300bb7308 */ /* 0x000f260000000800 */
[----:B------:R-:W-:Y:S01]  /*e720*/  LDSM.16.MT88.4 R88, [R181+0x2000] ;  /* 0x00200000b558783b */ /* 0x000fe20000004200 */
[----:B---3--:R-:W-:-:S03]  /*e730*/  FADD.FTZ R2, R205, R202 ;  /* 0x000000cacd027221 */ /* 0x008fc60000010000 */
[----:B------:R-:W-:Y:S01]  /*e740*/  LDSM.16.MT88.4 R116, [R178+0x3000] ;  /* 0x00300000b274783b */ /* 0x000fe20000004200 */
[----:B------:R-:W3:Y:S03]  /*e750*/  MUFU.EX2 R9, R0 ;  /* 0x0000000000097308 */ /* 0x000ee60000000800 */
[----:B-----5:R-:W-:Y:S04]  /*e760*/  LDSM.16.MT88.4 R112, [R179+0x3000] ;  /* 0x00300000b370783b */ /* 0x020fe80000004200 */
[----:B------:R-:W-:Y:S01]  /*e770*/  LDSM.16.MT88.4 R96, [R180+0x2000] ;  /* 0x00200000b460783b */ /* 0x000fe20000004200 */
[----:B----4-:R-:W-:Y:S01]  /*e780*/  F2FP.PACK_AB R7, R187, R137 ;  /* 0x00000089bb07723e */ /* 0x010fe200000000ff */
[----:B------:R-:W-:-:S02]  /*e790*/  FADD.FTZ R3, R201, R2 ;  /* 0x00000002c9037221 */ /* 0x000fc40000010000 */
[----:B------:R-:W-:Y:S04]  /*e7a0*/  LDSM.16.MT88.4 R120, [R181+0x2800] ;  /* 0x00280000b578783b */ /* 0x000fe80000004200 */
[----:B------:R-:W-:Y:S01]  /*e7b0*/  HMMA.16816.F32 R144, R4, R12, RZ ;  /* 0x0000000c0490723c */ /* 0x000fe200000018ff */
[----:B---3--:R-:W-:Y:S01]  /*e7c0*/  F2FP.PACK_AB R131, R9, R10 ;  /* 0x0000000a0983723e */ /* 0x008fe200000000ff */
[----:B------:R-:W-:Y:S01]  /*e7d0*/  LDSM.16.MT88.4 R108, [R181+0x3000] ;  /* 0x00300000b56c783b */ /* 0x000fe20000004200 */
[----:B------:R-:W-:-:S03]  /*e7e0*/  FADD.FTZ R0, R189, R143 ;  /* 0x0000008fbd007221 */ /* 0x000fc60000010000 */
[----:B------:R-:W-:Y:S01]  /*e7f0*/  LDSM.16.MT88.4 R104, [R180+0x3000] ;  /* 0x00300000b468783b */ /* 0x000fe20000004200 */
[----:B------:R-:W-:Y:S01]  /*e800*/  FADD.FTZ R2, R137, R0 ;  /* 0x0000000089027221 */ /* 0x000fe20000010000 */
[C---:B------:R-:W-:Y:S01]  /*e810*/  HMMA.16816.F32 R12, R4.reuse, R14, RZ ;  /* 0x0000000e040c723c */ /* 0x040fe200000018ff */
[----:B------:R-:W-:Y:S01]  /*e820*/  FADD.FTZ R0, R204, R3 ;  /* 0x00000003cc007221 */ /* 0x000fe20000010000 */
[----:B------:R-:W-:Y:S01]  /*e830*/  LDSM.16.MT88.4 R172, [R180+0x2800] ;  /* 0x00280000b4ac783b */ /* 0x000fe20000004200 */
[----:B------:R-:W-:Y:S02]  /*e840*/  FADD.FTZ R2, R187, R2 ;  /* 0x00000002bb027221 */ /* 0x000fe40000010000 */
[----:B------:R-:W-:Y:S01]  /*e850*/  FADD.FTZ R0, R203, R0 ;  /* 0x00000000cb007221 */ /* 0x000fe20000010000 */
[----:B------:R-:W-:Y:S01]  /*e860*/  LDSM.16.MT88.4 R192, [R178+0x3800] ;  /* 0x00380000b2c0783b */ /* 0x000fe20000004200 */
[----:B------:R-:W-:Y:S01]  /*e870*/  FADD.FTZ R2, R186, R2 ;  /* 0x00000002ba027221 */ /* 0x000fe20000010000 */
[----:B--2---:R-:W-:Y:S01]  /*e880*/  HMMA.16816.F32 R152, R4, R16, RZ ;  /* 0x000000100498723c */ /* 0x004fe200000018ff */
[----:B------:R-:W-:Y:S01]  /*e890*/  FADD.FTZ R0, R200, R0 ;  /* 0x00000000c8007221 */ /* 0x000fe20000010000 */
[----:B------:R-:W0:Y:S01]  /*e8a0*/  LDGDEPBAR ;  /* 0x00000000000079af */ /* 0x000e220000000000 */
[----:B------:R-:W-:-:S02]  /*e8b0*/  FADD.FTZ R2, R136, R2 ;  /* 0x0000000288027221 */ /* 0x000fc40000010000 */
[----:B------:R-:W-:Y:S02]  /*e8c0*/  FADD.FTZ R0, R191, R0 ;  /* 0x00000000bf007221 */ /* 0x000fe40000010000 */
[----:B------:R-:W-:Y:S01]  /*e8d0*/  FADD.FTZ R2, R10, R2 ;  /* 0x000000020a027221 */ /* 0x000fe20000010000 */
[C---:B------:R-:W-:Y:S08]  /*e8e0*/  HMMA.16816.F32 R16, R4.reuse, R18, RZ ;  /* 0x000000120410723c */ /* 0x040ff000000018ff */
[C---:B------:R-:W-:Y:S08]  /*e8f0*/  HMMA.16816.F32 R20, R4.reuse, R24, RZ ;  /* 0x000000180414723c */ /* 0x040ff000000018ff */
[----:B------:R-:W-:Y:S08]  /*e900*/  HMMA.16816.F32 R24, R4, R26, RZ ;  /* 0x0000001a0418723c */ /* 0x000ff000000018ff */
[C---:B------:R-:W-:Y:S08]  /*e910*/  HMMA.16816.F32 R144, R128.reuse, R148, R144 ;  /* 0x000000948090723c */ /* 0x040ff00000001890 */
[C---:B------:R-:W-:Y:S01]  /*e920*/  HMMA.16816.F32 R148, R128.reuse, R150, R12 ;  /* 0x000000968094723c */ /* 0x040fe2000000180c */
[----:B------:R-:W2:Y:S07]  /*e930*/  LDSM.16.MT88.4 R12, [R179+0x1800] ;  /* 0x00180000b30c783b */ /* 0x000eae0000004200 */
[C---:B------:R-:W-:Y:S08]  /*e940*/  HMMA.16816.F32 R152, R128.reuse, R156, R152 ;  /* 0x0000009c8098723c */ /* 0x040ff00000001898 */
[C---:B------:R-:W-:Y:S01]  /*e950*/  HMMA.16816.F32 R156, R128.reuse, R158, R16 ;  /* 0x0000009e809c723c */ /* 0x040fe20000001810 */
[----:B------:R-:W3:Y:S07]  /*e960*/  LDSM.16.MT88.4 R16, [R178+0x1800] ;  /* 0x00180000b210783b */ /* 0x000eee0000004200 */
[C---:B------:R-:W-:Y:S08]  /*e970*/  HMMA.16816.F32 R20, R128.reuse, R32, R20 ;  /* 0x000000208014723c */ /* 0x040ff00000001814 */
[----:B------:R-:W-:Y:S08]  /*e980*/  HMMA.16816.F32 R24, R128, R34, R24 ;  /* 0x000000228018723c */ /* 0x000ff00000001818 */
[C---:B------:R-:W-:Y:S08]  /*e990*/  HMMA.16816.F32 R52, R4.reuse, R56, RZ ;  /* 0x000000380434723c */ /* 0x040ff000000018ff */
[C---:B------:R-:W-:Y:S08]  /*e9a0*/  HMMA.16816.F32 R28, R4.reuse, R36, RZ ;  /* 0x00000024041c723c */ /* 0x040ff000000018ff */
[C---:B------:R-:W-:Y:S08]  /*e9b0*/  HMMA.16816.F32 R32, R4.reuse, R38, RZ ;  /* 0x000000260420723c */ /* 0x040ff000000018ff */
[C---:B------:R-:W-:Y:S08]  /*e9c0*/  HMMA.16816.F32 R56, R4.reuse, R58, RZ ;  /* 0x0000003a0438723c */ /* 0x040ff000000018ff */
[C---:B------:R-:W-:Y:S08]  /*e9d0*/  HMMA.16816.F32 R44, R4.reuse, R48, RZ ;  /* 0x00000030042c723c */ /* 0x040ff000000018ff */
[C---:B------:R-:W-:Y:S08]  /*e9e0*/  HMMA.16816.F32 R36, R4.reuse, R40, RZ ;  /* 0x000000280424723c */ /* 0x040ff000000018ff */
[C---:B------:R-:W-:Y:S08]  /*e9f0*/  HMMA.16816.F32 R48, R4.reuse, R50, RZ ;  /* 0x000000320430723c */ /* 0x040ff000000018ff */
[----:B------:R-:W-:Y:S08]  /*ea00*/  HMMA.16816.F32 R40, R4, R42, RZ ;  /* 0x0000002a0428723c */ /* 0x000ff000000018ff */
[C---:B------:R-:W-:Y:S08]  /*ea10*/  HMMA.16816.F32 R28, R128.reuse, R64, R28 ;  /* 0x00000040801c723c */ /* 0x040ff0000000181c */
[C---:B------:R-:W-:Y:S08]  /*ea20*/  HMMA.16816.F32 R32, R128.reuse, R66, R32 ;  /* 0x000000428020723c */ /* 0x040ff00000001820 */
[C---:B------:R-:W-:Y:S08]  /*ea30*/  HMMA.16816.F32 R52, R128.reuse, R60, R52 ;  /* 0x0000003c8034723c */ /* 0x040ff00000001834 */
[----:B------:R-:W-:Y:S08]  /*ea40*/  HMMA.16816.F32 R56, R128, R62, R56 ;  /* 0x0000003e8038723c */ /* 0x000ff00000001838 */
[C---:B-1----:R-:W-:Y:S08]  /*ea50*/  HMMA.16816.F32 R60, R4.reuse, R68, RZ ;  /* 0x00000044043c723c */ /* 0x042ff000000018ff */
[----:B------:R-:W-:Y:S08]  /*ea60*/  HMMA.16816.F32 R64, R4, R70, RZ ;  /* 0x000000460440723c */ /* 0x000ff000000018ff */
[C---:B--2---:R-:W-:Y:S08]  /*ea70*/  HMMA.16816.F32 R44, R128.reuse, R12, R44 ;  /* 0x0000000c802c723c */ /* 0x044ff0000000182c */
[C---:B------:R-:W-:Y:S01]  /*ea80*/  HMMA.16816.F32 R48, R128.reuse, R14, R48 ;  /* 0x0000000e8030723c */ /* 0x040fe20000001830 */
[----:B------:R-:W1:Y:S07]  /*ea90*/  LDSM.16.MT88.4 R12, [R178+0x2800] ;  /* 0x00280000b20c783b */ /* 0x000e6e0000004200 */
[C---:B---3--:R-:W-:Y:S08]  /*eaa0*/  HMMA.16816.F32 R36, R128.reuse, R16, R36 ;  /* 0x000000108024723c */ /* 0x048ff00000001824 */
[----:B------:R-:W-:Y:S01]  /*eab0*/  HMMA.16816.F32 R40, R128, R18, R40 ;  /* 0x000000128028723c */ /* 0x000fe20000001828 */
[----:B------:R-:W2:Y:S07]  /*eac0*/  LDSM.16.MT88.4 R16, [R179+0x2800] ;  /* 0x00280000b310783b */ /* 0x000eae0000004200 */
[C---:B------:R-:W-:Y:S08]  /*ead0*/  HMMA.16816.F32 R68, R4.reuse, R72, RZ ;  /* 0x000000480444723c */ /* 0x040ff000000018ff */
[C---:B------:R-:W-:Y:S08]  /*eae0*/  HMMA.16816.F32 R72, R4.reuse, R74, RZ ;  /* 0x0000004a0448723c */ /* 0x040ff000000018ff */
[C---:B------:R-:W-:Y:S08]  /*eaf0*/  HMMA.16816.F32 R76, R4.reuse, R80, RZ ;  /* 0x00000050044c723c */ /* 0x040ff000000018ff */
[----:B------:R-:W-:Y:S08]  /*eb00*/  HMMA.16816.F32 R80, R4, R82, RZ ;  /* 0x000000520450723c */ /* 0x000ff000000018ff */
[C---:B------:R-:W-:Y:S08]  /*eb10*/  HMMA.16816.F32 R60, R128.reuse, R84, R60 ;  /* 0x00000054803c723c */ /* 0x040ff0000000183c */
[----:B------:R-:W-:Y:S08]  /*eb20*/  HMMA.16816.F32 R64, R128, R86, R64 ;  /* 0x000000568040723c */ /* 0x000ff00000001840 */
[C---:B------:R-:W-:Y:S08]  /*eb30*/  HMMA.16816.F32 R84, R4.reuse, R88, RZ ;  /* 0x000000580454723c */ /* 0x040ff000000018ff */
[----:B------:R-:W-:Y:S08]  /*eb40*/  HMMA.16816.F32 R88, R4, R90, RZ ;  /* 0x0000005a0458723c */ /* 0x000ff000000018ff */
[C---:B-1----:R-:W-:Y:S08]  /*eb50*/  HMMA.16816.F32 R68, R128.reuse, R12, R68 ;  /* 0x0000000c8044723c */ /* 0x042ff00000001844 */
[C---:B------:R-:W-:Y:S08]  /*eb60*/  HMMA.16816.F32 R72, R128.reuse, R14, R72 ;  /* 0x0000000e8048723c */ /* 0x040ff00000001848 */
[C---:B--2---:R-:W-:Y:S08]  /*eb70*/  HMMA.16816.F32 R76, R128.reuse, R16, R76 ;  /* 0x00000010804c723c */ /* 0x044ff0000000184c */
[----:B------:R-:W-:Y:S08]  /*eb80*/  HMMA.16816.F32 R80, R128, R18, R80 ;  /* 0x000000128050723c */ /* 0x000ff00000001850 */
[C---:B------:R-:W-:Y:S08]  /*eb90*/  HMMA.16816.F32 R100, R4.reuse, R116, RZ ;  /* 0x000000740464723c */ /* 0x040ff000000018ff */
[C---:B------:R-:W-:Y:S08]  /*eba0*/  HMMA.16816.F32 R12, R4.reuse, R118, RZ ;  /* 0x00000076040c723c */ /* 0x040ff000000018ff */
[C---:B------:R-:W-:Y:S08]  /*ebb0*/  HMMA.16816.F32 R16, R4.reuse, R112, RZ ;  /* 0x000000700410723c */ /* 0x040ff000000018ff */
[C---:B------:R-:W-:Y:S01]  /*ebc0*/  HMMA.16816.F32 R116, R4.reuse, R114, RZ ;  /* 0x000000720474723c */ /* 0x040fe200000018ff */
[----:B------:R-:W1:Y:S07]  /*ebd0*/  LDSM.16.MT88.4 R112, [R179+0x3800] ;  /* 0x00380000b370783b */ /* 0x000e6e0000004200 */
[----:B------:R-:W-:Y:S08]  /*ebe0*/  HMMA.16816.F32 R92, R4, R96, RZ ;  /* 0x00000060045c723c */ /* 0x000ff000000018ff */
[C---:B------:R-:W-:Y:S08]  /*ebf0*/  HMMA.16816.F32 R84, R128.reuse, R120, R84 ;  /* 0x000000788054723c */ /* 0x040ff00000001854 */
[----:B------:R-:W-:Y:S01]  /*ec00*/  HMMA.16816.F32 R88, R128, R122, R88 ;  /* 0x0000007a8058723c */ /* 0x000fe20000001858 */
[----:B------:R-:W2:Y:S07]  /*ec10*/  LDSM.16.MT88.4 R120, [R181+0x3800] ;  /* 0x00380000b578783b */ /* 0x000eae0000004200 */
[C---:B------:R-:W-:Y:S08]  /*ec20*/  HMMA.16816.F32 R96, R4.reuse, R98, RZ ;  /* 0x000000620460723c */ /* 0x040ff000000018ff */
[C---:B------:R-:W-:Y:S08]  /*ec30*/  HMMA.16816.F32 R124, R4.reuse, R108, RZ ;  /* 0x0000006c047c723c */ /* 0x040ff000000018ff */
[C---:B------:R-:W-:Y:S08]  /*ec40*/  HMMA.16816.F32 R160, R4.reuse, R110, RZ ;  /* 0x0000006e04a0723c */ /* 0x040ff000000018ff */
[C---:B------:R-:W-:Y:S08]  /*ec50*/  HMMA.16816.F32 R164, R4.reuse, R104, RZ ;  /* 0x0000006804a4723c */ /* 0x040ff000000018ff */
[----:B------:R-:W-:Y:S01]  /*ec60*/  HMMA.16816.F32 R168, R4, R106, RZ ;  /* 0x0000006a04a8723c */ /* 0x000fe200000018ff */
[----:B------:R-:W3:Y:S07]  /*ec70*/  LDSM.16.MT88.4 R4, [R180+0x3800] ;  /* 0x00380000b404783b */ /* 0x000eee0000004200 */
[C---:B-1----:R-:W-:Y:S08]  /*ec80*/  HMMA.16816.F32 R108, R128.reuse, R112, R16 ;  /* 0x00000070806c723c */ /* 0x042ff00000001810 */
[C---:B------:R-:W-:Y:S08]  /*ec90*/  HMMA.16816.F32 R112, R128.reuse, R114, R116 ;  /* 0x000000728070723c */ /* 0x040ff00000001874 */
[C---:B--2---:R-:W-:Y:S08]  /*eca0*/  HMMA.16816.F32 R116, R128.reuse, R120, R124 ;  /* 0x000000788074723c */ /* 0x044ff0000000187c */
[C---:B------:R-:W-:Y:S08]  /*ecb0*/  HMMA.16816.F32 R92, R128.reuse, R172, R92 ;  /* 0x000000ac805c723c */ /* 0x040ff0000000185c */
[C---:B------:R-:W-:Y:S08]  /*ecc0*/  HMMA.16816.F32 R96, R128.reuse, R174, R96 ;  /* 0x000000ae8060723c */ /* 0x040ff00000001860 */
[C---:B------:R-:W-:Y:S08]  /*ecd0*/  HMMA.16816.F32 R100, R128.reuse, R192, R100 ;  /* 0x000000c08064723c */ /* 0x040ff00000001864 */
[C---:B------:R-:W-:Y:S07]  /*ece0*/  HMMA.16816.F32 R104, R128.reuse, R194, R12 ;  /* 0x000000c28068723c */ /* 0x040fee000000180c */
[----:B------:R-:W-:Y:S01]  /*ecf0*/  FADD.FTZ R195, R190, R0 ;  /* 0x00000000bec37221 */ /* 0x000fe20000010000 */
[----:B------:R-:W-:Y:S01]  /*ed00*/  HMMA.16816.F32 R120, R128, R122, R160 ;  /* 0x0000007a8078723c */ /* 0x000fe200000018a0 */
[----:B------:R-:W-:-:S07]  /*ed10*/  FADD.FTZ R194, R9, R2 ;  /* 0x0000000209c27221 */ /* 0x000fce0000010000 */
[C---:B---3--:R-:W-:Y:S08]  /*ed20*/  HMMA.16816.F32 R124, R128.reuse, R4, R164 ;  /* 0x00000004807c723c */ /* 0x048ff000000018a4 */
[----:B------:R-:W-:Y:S01]  /*ed30*/  HMMA.16816.F32 R128, R128, R6, R168 ;  /* 0x000000068080723c */ /* 0x000fe200000018a8 */
[----:B------:R-:W-:Y:S07]  /*ed40*/  @!UPT UIADD3 URZ, URZ, URZ, URZ ;  /* 0x0000003f3f3ff290 */ /* 0x000fee000fffe03f */
[----:B------:R-:W-:Y:S11]  /*ed50*/  @!P0 BRA `(.L_x_228) ;  /* 0x00001ff000008947 */ /* 0x000ff60003800000 */
[----:B------:R-:W-:Y:S02]  /*ed60*/  MOV R189, R220 ;  /* 0x000000dc00bd7202 */ /* 0x000fe40000000f00 */
[----:B------:R-:W-:-:S02]  /*ed70*/  MOV R137, R8 ;  /* 0x0000000800897202 */ /* 0x000fc40000000f00 */
[----:B------:R-:W-:Y:S02]  /*ed80*/  MOV R136, R135 ;  /* 0x0000008700887202 */ /* 0x000fe40000000f00 */
.L_x_229:
[----:B------:R-:W-:Y:S04]  /*ed90*/  DEPBAR.LE SB0, 0x0 ;  /* 0x000080000000791a */ /* 0x000fe80000000000 */
[----:B------:R-:W-:Y:S01]  /*eda0*/  WARPSYNC 0xffffffff ;  /* 0xffffffff00007948 */ /* 0x000fe20003800000 */
[----:B------:R-:W-:Y:S01]  /*edb0*/  BAR.SYNC.DEFER_BLOCKING 0x0 ;  /* 0x0000000000007b1d */ /* 0x000fe20000010000 */
[----:B------:R-:W-:Y:S02]  /*edc0*/  R2P PR, R216, 0x6 ;  /* 0x00000006d8007804 */ /* 0x000fe40000000000 */
[----:B------:R-:W-:Y:S02]  /*edd0*/  SHF.R.S32.HI R2, RZ, 0x1f, R189 ;  /* 0x0000001fff027819 */ /* 0x000fe400000114bd */
[----:B------:R-:W-:Y:S02]  /*ede0*/  IADD3 R0, R176, 0x20, RZ ;  /* 0x00000020b0007810 */ /* 0x000fe40007ffe0ff */
[----:B------:R-:W-:Y:S01]  /*edf0*/  ISETP.GE.AND P3, PT, R132, c[0x0][0x1d4], PT ;  /* 0x0000750084007a0c */ /* 0x000fe20003f66270 */
[----:B------:R-:W-:Y:S01]  /*ee00*/  IMAD R3, R2, c[0x0][0x208], RZ ;  /* 0x0000820002037a24 */ /* 0x000fe200078e02ff */
[----:B------:R-:W-:Y:S02]  /*ee10*/  ISETP.GE.AND P4, PT, R134, c[0x0][0x1d4], PT ;  /* 0x0000750086007a0c */ /* 0x000fe40003f86270 */
[----:B------:R-:W-:Y:S01]  /*ee20*/  ISETP.GE.AND P5, PT, R196, c[0x0][0x1d4], PT ;  /* 0x00007500c4007a0c */ /* 0x000fe20003fa6270 */
[----:B------:R-:W-:Y:S01]  /*ee30*/  IMAD R3, R189, c[0x0][0x20c], R3 ;  /* 0x00008300bd037a24 */ /* 0x000fe200078e0203 */
[----:B------:R-:W-:Y:S02]  /*ee40*/  ISETP.GE.AND P6, PT, R197, c[0x0][0x1d4], PT ;  /* 0x00007500c5007a0c */ /* 0x000fe40003fc6270 */
[----:B------:R-:W-:Y:S01]  /*ee50*/  @P1 IADD3 R0, R176, -0x20, RZ ;  /* 0xffffffe0b0001810 */ /* 0x000fe20007ffe0ff */
[----:B------:R-:W-:Y:S08]  /*ee60*/  LDSM.16.M88.4 R16, [R182] ;  /* 0x00000000b610783b */ /* 0x000ff00000000200 */
[----:B------:R-:W1:Y:S08]  /*ee70*/  LDSM.16.M88.4 R8, [R176] ;  /* 0x00000000b008783b */ /* 0x000e700000000200 */
[----:B------:R-:W2:Y:S08]  /*ee80*/  LDSM.16.M88.4 R160, [R176+0x800] ;  /* 0x00080000b0a0783b */ /* 0x000eb00000000200 */
[----:B------:R-:W-:Y:S08]  /*ee90*/  LDSM.16.M88.4 R164, [R183] ;  /* 0x00000000b7a4783b */ /* 0x000ff00000000200 */
[----:B------:R-:W3:Y:S08]  /*eea0*/  LDSM.16.M88.4 R168, [R0] ;  /* 0x0000000000a8783b */ /* 0x000ef00000000200 */
[----:B------:R-:W4:Y:S01]  /*eeb0*/  LDSM.16.M88.4 R172, [R0+0x800] ;  /* 0x0008000000ac783b */ /* 0x000f220000000200 */
[C---:B-1----:R-:W-:Y:S08]  /*eec0*/  HMMA.16816.F32 R4, R16.reuse, R8, RZ ;  /* 0x000000081004723c */ /* 0x042ff000000018ff */
[C---:B------:R-:W-:Y:S08]  /*eed0*/  HMMA.16816.F32 R8, R16.reuse, R10, RZ ;  /* 0x0000000a1008723c */ /* 0x040ff000000018ff */
[C---:B--2---:R-:W-:Y:S07]  /*eee0*/  HMMA.16816.F32 R12, R16.reuse, R160, RZ ;  /* 0x000000a0100c723c */ /* 0x044fee00000018ff */
[----:B------:R-:W-:Y:S01]  /*eef0*/  IMAD.WIDE.U32 R160, R189, c[0x0][0x208], RZ ;  /* 0x00008200bda07a25 */ /* 0x000fe200078e00ff */
[----:B------:R-:W-:Y:S04]  /*ef00*/  HMMA.16816.F32 R16, R16, R162, RZ ;  /* 0x000000a21010723c */ /* 0x000fe800000018ff */
[C---:B------:R-:W-:Y:S02]  /*ef10*/  LEA R2, P0, R160.reuse, R214, 0x5 ;  /* 0x000000d6a0027211 */ /* 0x040fe400078028ff */
[----:B------:R-:W-:Y:S02]  /*ef20*/  IADD3 R3, R161, R3, RZ ;  /* 0x00000003a1037210 */ /* 0x000fe40007ffe0ff */
[C---:B---3--:R-:W-:Y:S05]  /*ef30*/  HMMA.16816.F32 R4, R164.reuse, R168, R4 ;  /* 0x000000a8a404723c */ /* 0x048fea0000001804 */
[----:B------:R-:W-:Y:S02]  /*ef40*/  LEA.HI.X R3, R160, R218, R3, 0x5, P0 ;  /* 0x000000daa0037211 */ /* 0x000fe400000f2c03 */
[C---:B------:R-:W-:Y:S01]  /*ef50*/  LEA R186, P0, R2.reuse, c[0x0][0x1f8], 0x1 ;  /* 0x00007e0002ba7a11 */ /* 0x040fe200078008ff */
[C---:B------:R-:W-:Y:S04]  /*ef60*/  HMMA.16816.F32 R8, R164.reuse, R170, R8 ;  /* 0x000000aaa408723c */ /* 0x040fe80000001808 */
[----:B------:R-:W-:Y:S02]  /*ef70*/  LEA.HI.X R187, R2, c[0x0][0x1fc], R3, 0x1, P0 ;  /* 0x00007f0002bb7a11 */ /* 0x000fe400000f0c03 */
[C---:B------:R-:W-:Y:S02]  /*ef80*/  IADD3 R2, R176.reuse, 0x40, RZ ;  /* 0x00000040b0027810 */ /* 0x040fe40007ffe0ff */
[C---:B----4-:R-:W-:Y:S01]  /*ef90*/  HMMA.16816.F32 R12, R164.reuse, R172, R12 ;  /* 0x000000aca40c723c */ /* 0x050fe2000000180c */
[----:B------:R-:W-:Y:S01]  /*efa0*/  @!PT LDS RZ, [RZ] ;  /* 0x00000000fffff984 */ /* 0x000fe20000000800 */
[----:B------:R-:W-:Y:S01]  /*efb0*/  @!PT LDS RZ, [RZ] ;  /* 0x00000000fffff984 */ /* 0x000fe20000000800 */
[----:B------:R-:W-:Y:S01]  /*efc0*/  @!PT LDS RZ, [RZ] ;  /* 0x00000000fffff984 */ /* 0x000fe20000000800 */
[----:B------:R1:W-:Y:S02]  /*efd0*/  LDGSTS.E.BYPASS.LTC128B.128 [R188+0x8080], [R186.64], !P3 ;  /* 0x08080000babc7fae */ /* 0x0003e4000d901d46 */
[C---:B------:R-:W-:Y:S02]  /*efe0*/  ISETP.GT.AND P0, PT, R189.reuse, R207, PT ;  /* 0x000000cfbd00720c */ /* 0x040fe40003f04270 */
[----:B------:R-:W-:Y:S02]  /*eff0*/  @P2 IADD3 R2, R176, -0x40, RZ ;  /* 0xffffffc0b0022810 */ /* 0x000fe40007ffe0ff */
[----:B------:R-:W-:Y:S01]  /*f000*/  IADD3 R189, R189, -0x1, RZ ;  /* 0xffffffffbdbd7810 */ /* 0x000fe20007ffe0ff */
[----:B------:R-:W-:Y:S01]  /*f010*/  HMMA.16816.F32 R16, R164, R174, R16 ;  /* 0x000000aea410723c */ /* 0x000fe20000001810 */
[----:B------:R1:W-:Y:S08]  /*f020*/  LDGSTS.E.BYPASS.LTC128B.128 [R188+0x9080], [R186.64+0x80], !P4 ;  /* 0x09080080babc7fae */ /* 0x0003f0000e101d46 */
[----:B------:R1:W-:Y:S08]  /*f030*/  LDGSTS.E.BYPASS.LTC128B.128 [R188+0xa080], [R186.64+0x100], !P5 ;  /* 0x0a080100babc7fae */ /* 0x0003f0000e901d46 */
[----:B------:R1:W-:Y:S08]  /*f040*/  LDGSTS.E.BYPASS.LTC128B.128 [R188+0xb080], [R186.64+0x180], !P6 ;  /* 0x0b080180babc7fae */ /* 0x0003f0000f101d46 */
[----:B------:R-:W-:Y:S08]  /*f050*/  LDSM.16.M88.4 R160, [R185] ;  /* 0x00000000b9a0783b */ /* 0x000ff00000000200 */
[----:B------:R-:W2:Y:S08]  /*f060*/  LDSM.16.M88.4 R168, [R2] ;  /* 0x0000000002a8783b */ /* 0x000eb00000000200 */
[----:B------:R-:W3:Y:S08]  /*f070*/  LDSM.16.M88.4 R164, [R2+0x800] ;  /* 0x0008000002a4783b */ /* 0x000ef00000000200 */
[----:B------:R-:W0:Y:S08]  /*f080*/  LDGDEPBAR ;  /* 0x00000000000079af */ /* 0x000e300000000000 */
[----:B------:R-:W-:Y:S01]  /*f090*/  LDSM.16.M88.4 R172, [R177] ;  /* 0x00000000b1ac783b */ /* 0x000fe20000000200 */
[C---:B--2---:R-:W-:Y:S08]  /*f0a0*/  HMMA.16816.F32 R4, R160.reuse, R168, R4 ;  /* 0x000000a8a004723c */ /* 0x044ff00000001804 */
[C---:B------:R-:W-:Y:S01]  /*f0b0*/  HMMA.16816.F32 R8, R160.reuse, R170, R8 ;  /* 0x000000aaa008723c */ /* 0x040fe20000001808 */
[----:B------:R-:W2:Y:S07]  /*f0c0*/  LDSM.16.M88.4 R168, [R184] ;  /* 0x00000000b8a8783b */ /* 0x000eae0000000200 */
[C---:B---3--:R-:W-:Y:S08]  /*f0d0*/  HMMA.16816.F32 R12, R160.reuse, R164, R12 ;  /* 0x000000a4a00c723c */ /* 0x048ff0000000180c */
[----:B------:R-:W-:Y:S01]  /*f0e0*/  HMMA.16816.F32 R16, R160, R166, R16 ;  /* 0x000000a6a010723c */ /* 0x000fe20000001810 */
[----:B------:R-:W3:Y:S08]  /*f0f0*/  LDSM.16.M88.4 R160, [R177+0x800] ;  /* 0x00080000b1a0783b */ /* 0x000ef00000000200 */
[----:B------:R-:W-:Y:S01]  /*f100*/  LDSM.16.M88.4 R164, [R182+0x4000] ;  /* 0x00400000b6a4783b */ /* 0x000fe20000000200 */
[C---:B--2---:R-:W-:Y:S08]  /*f110*/  HMMA.16816.F32 R4, R168.reuse, R172, R4 ;  /* 0x000000aca804723c */ /* 0x044ff00000001804 */
[C---:B------:R-:W-:Y:S01]  /*f120*/  HMMA.16816.F32 R8, R168.reuse, R174, R8 ;  /* 0x000000aea808723c */ /* 0x040fe20000001808 */
[----:B------:R-:W2:Y:S07]  /*f130*/  LDSM.16.M88.4 R172, [R176+0x1000] ;  /* 0x00100000b0ac783b */ /* 0x000eae0000000200 */
        /* <DEDUP_REMOVED lines=79> */
[----:B------:R-:W3:Y:S01]  /*f630*/  LDSM.16.M88.4 R160, [R177+0x3800] ;  /* 0x00380000b1a0783b */ /* 0x000ee20000000200 */
[----:B------:R-:W-:Y:S07]  /*f640*/  DEPBAR.LE SB0, 0x0 ;  /* 0x000080000000791a */ /* 0x000fee0000000000 */
[----:B------:R-:W-:Y:S01]  /*f650*/  BAR.SYNC.DEFER_BLOCKING 0x0 ;  /* 0x0000000000007b1d */ /* 0x000fe20000010000 */
[C---:B--2---:R-:W-:Y:S08]  /*f660*/  HMMA.16816.F32 R4, R168.reuse, R172, R4 ;  /* 0x000000aca804723c */ /* 0x044ff00000001804 */
[C---:B------:R-:W-:Y:S08]  /*f670*/  HMMA.16816.F32 R8, R168.reuse, R174, R8 ;  /* 0x000000aea808723c */ /* 0x040ff00000001808 */
[C---:B---3--:R-:W-:Y:S08]  /*f680*/  HMMA.16816.F32 R12, R168.reuse, R160, R12 ;  /* 0x000000a0a80c723c */ /* 0x048ff0000000180c */
[----:B------:R-:W-:Y:S04]  /*f690*/  HMMA.16816.F32 R16, R168, R162, R16 ;  /* 0x000000a2a810723c */ /* 0x000fe80000001810 */
[----:B------:R-:W-:Y:S04]  /*f6a0*/  FMUL.FTZ R0, R4, c[0x0][0x320] ;  /* 0x0000c80004007a20 */ /* 0x000fe80000410000 */
[----:B------:R2:W-:Y:S11]  /*f6b0*/  MUFU.TANH R165, R0 ;  /* 0x0000000000a57308 */ /* 0x0005f60000002400 */
[----:B------:R-:W-:Y:S05]  /*f6c0*/  @!UPT UIADD3 URZ, URZ, URZ, URZ ;  /* 0x0000003f3f3ff290 */ /* 0x000fea000fffe03f */
[----:B------:R-:W-:Y:S04]  /*f6d0*/  FMUL.FTZ R2, R18, c[0x0][0x320] ;  /* 0x0000c80012027a20 */ /* 0x000fe80000410000 */
[----:B------:R-:W-:Y:S01]  /*f6e0*/  MUFU.TANH R143, R2 ;  /* 0x00000002008f7308 */ /* 0x000fe20000002400 */
[----:B--2---:R-:W-:Y:S09]  /*f6f0*/  FMUL.FTZ R0, R5, c[0x0][0x320] ;  /* 0x0000c80005007a20 */ /* 0x004ff20000410000 */
[----:B------:R2:W-:Y:S02]  /*f700*/  MUFU.TANH R164, R0 ;  /* 0x0000000000a47308 */ /* 0x0005e40000002400 */
[----:B--2---:R-:W-:Y:S08]  /*f710*/  FMUL.FTZ R0, R6, c[0x0][0x320] ;  /* 0x0000c80006007a20 */ /* 0x004ff00000410000 */
[----:B------:R2:W3:Y:S02]  /*f720*/  MUFU.TANH R166, R0 ;  /* 0x0000000000a67308 */ /* 0x0004e40000002400 */
[----:B--2---:R-:W-:Y:S01]  /*f730*/  FMUL.FTZ R0, R7, c[0x0][0x320] ;  /* 0x0000c80007007a20 */ /* 0x004fe20000410000 */
[----:B---3--:R-:W-:Y:S07]  /*f740*/  FMNMX.FTZ R3, R166, R137, !PT ;  /* 0x00000089a6037209 */ /* 0x008fee0007810000 */
[----:B------:R2:W3:Y:S02]  /*f750*/  MUFU.TANH R167, R0 ;  /* 0x0000000000a77308 */ /* 0x0004e40000002400 */
[----:B--2---:R-:W-:Y:S01]  /*f760*/  FMUL.FTZ R0, R8, c[0x0][0x320] ;  /* 0x0000c80008007a20 */ /* 0x004fe20000410000 */
[----:B---3--:R-:W-:Y:S07]  /*f770*/  FMNMX.FTZ R3, R167, R3, !PT ;  /* 0x00000003a7037209 */ /* 0x008fee0007810000 */
[----:B------:R2:W3:Y:S02]  /*f780*/  MUFU.TANH R6, R0 ;  /* 0x0000000000067308 */ /* 0x0004e40000002400 */
[----:B--2---:R-:W-:Y:S08]  /*f790*/  FMUL.FTZ R0, R9, c[0x0][0x320] ;  /* 0x0000c80009007a20 */ /* 0x004ff00000410000 */
[----:B------:R2:W4:Y:S02]  /*f7a0*/  MUFU.TANH R8, R0 ;  /* 0x0000000000087308 */ /* 0x0005240000002400 */
[----:B--2---:R-:W-:Y:S08]  /*f7b0*/  FMUL.FTZ R0, R10, c[0x0][0x320] ;  /* 0x0000c8000a007a20 */ /* 0x004ff00000410000 */
[----:B------:R2:W5:Y:S02]  /*f7c0*/  MUFU.TANH R9, R0 ;  /* 0x0000000000097308 */ /* 0x0005640000002400 */
[----:B--2---:R-:W-:Y:S08]  /*f7d0*/  FMUL.FTZ R0, R11, c[0x0][0x320] ;  /* 0x0000c8000b007a20 */ /* 0x004ff00000410000 */
[----:B------:R2:W-:Y:S02]  /*f7e0*/  MUFU.TANH R10, R0 ;  /* 0x00000000000a7308 */ /* 0x0005e40000002400 */
[----:B--2---:R-:W-:Y:S08]  /*f7f0*/  FMUL.FTZ R0, R12, c[0x0][0x320] ;  /* 0x0000c8000c007a20 */ /* 0x004ff00000410000 */
[----:B------:R2:W1:Y:S02]  /*f800*/  MUFU.TANH R162, R0 ;  /* 0x0000000000a27308 */ /* 0x0004640000002400 */
[----:B--2---:R-:W-:Y:S08]  /*f810*/  FMUL.FTZ R0, R13, c[0x0][0x320] ;  /* 0x0000c8000d007a20 */ /* 0x004ff00000410000 */
[----:B------:R2:W1:Y:S02]  /*f820*/  MUFU.TANH R163, R0 ;  /* 0x0000000000a37308 */ /* 0x0004640000002400 */
[----:B--2---:R-:W-:Y:S08]  /*f830*/  FMUL.FTZ R0, R14, c[0x0][0x320] ;  /* 0x0000c8000e007a20 */ /* 0x004ff00000410000 */
[----:B------:R2:W1:Y:S02]  /*f840*/  MUFU.TANH R190, R0 ;  /* 0x0000000000be7308 */ /* 0x0004640000002400 */
[----:B--2---:R-:W-:Y:S08]  /*f850*/  FMUL.FTZ R0, R15, c[0x0][0x320] ;  /* 0x0000c8000f007a20 */ /* 0x004ff00000410000 */
[----:B------:R2:W-:Y:S02]  /*f860*/  MUFU.TANH R191, R0 ;  /* 0x0000000000bf7308 */ /* 0x0005e40000002400 */
[----:B--2---:R-:W-:Y:S08]  /*f870*/  FMUL.FTZ R0, R16, c[0x0][0x320] ;  /* 0x0000c80010007a20 */ /* 0x004ff00000410000 */
[----:B------:R2:W1:Y:S02]  /*f880*/  MUFU.TANH R192, R0 ;  /* 0x0000000000c07308 */ /* 0x0004640000002400 */
[----:B--2---:R-:W-:Y:S08]  /*f890*/  FMUL.FTZ R0, R17, c[0x0][0x320] ;  /* 0x0000c80011007a20 */ /* 0x004ff00000410000 */
[----:B------:R2:W1:Y:S02]  /*f8a0*/  MUFU.TANH R193, R0 ;  /* 0x0000000000c17308 */ /* 0x0004640000002400 */
[----:B--2---:R-:W-:Y:S04]  /*f8b0*/  FMNMX.FTZ R0, R165, R136, !PT ;  /* 0x00000088a5007209 */ /* 0x004fe80007810000 */
[----:B------:R-:W-:Y:S01]  /*f8c0*/  FMNMX.FTZ R2, R164, R0, !PT ;  /* 0x00000000a4027209 */ /* 0x000fe20007810000 */
[----:B------:R-:W-:Y:S03]  /*f8d0*/  FMUL.FTZ R0, R19, c[0x0][0x320] ;  /* 0x0000c80013007a20 */ /* 0x000fe60000410000 */
[----:B---3--:R-:W-:Y:S01]  /*f8e0*/  FMNMX.FTZ R2, R6, R2, !PT ;  /* 0x0000000206027209 */ /* 0x008fe20007810000 */
[----:B------:R4:W2:Y:S03]  /*f8f0*/  MUFU.TANH R160, R0 ;  /* 0x0000000000a07308 */ /* 0x0008a60000002400 */
[----:B----4-:R-:W-:Y:S02]  /*f900*/  FMNMX.FTZ R0, R8, R2, !PT ;  /* 0x0000000208007209 */ /* 0x010fe40007810000 */
[----:B-----5:R-:W-:Y:S02]  /*f910*/  FMNMX.FTZ R2, R9, R3, !PT ;  /* 0x0000000309027209 */ /* 0x020fe40007810000 */
[----:B-1----:R-:W-:Y:S02]  /*f920*/  FMNMX.FTZ R0, R162, R0, !PT ;  /* 0x00000000a2007209 */ /* 0x002fe40007810000 */
[----:B------:R-:W-:Y:S02]  /*f930*/  FMNMX.FTZ R2, R10, R2, !PT ;  /* 0x000000020a027209 */ /* 0x000fe40007810000 */
[----:B------:R-:W-:Y:S02]  /*f940*/  FMNMX.FTZ R0, R163, R0, !PT ;  /* 0x00000000a3007209 */ /* 0x000fe40007810000 */
[----:B------:R-:W-:Y:S02]  /*f950*/  FMNMX.FTZ R2, R190, R2, !PT ;  /* 0x00000002be027209 */ /* 0x000fe40007810000 */
[----:B------:R-:W-:Y:S02]  /*f960*/  FMNMX.FTZ R3, R192, R0, !PT ;  /* 0x00000000c0037209 */ /* 0x000fe40007810000 */
[----:B------:R-:W-:Y:S02]  /*f970*/  FMNMX.FTZ R0, R191, R2, !PT ;  /* 0x00000002bf007209 */ /* 0x000fe40007810000 */
[----:B------:R-:W-:Y:S02]  /*f980*/  FMNMX.FTZ R3, R193, R3, !PT ;  /* 0x00000003c1037209 */ /* 0x000fe40007810000 */
[----:B------:R-:W-:Y:S03]  /*f990*/  FMNMX.FTZ R0, R143, R0, !PT ;  /* 0x000000008f007209 */ /* 0x000fe60007810000 */
[----:B------:R-:W1:Y:S01]  /*f9a0*/  SHFL.BFLY PT, R4, R3, 0x2, 0x1f ;  /* 0x0c401f0003047f89 */ /* 0x000e6200000e0000 */
[----:B--2---:R-:W-:Y:S07]  /*f9b0*/  FMNMX.FTZ R0, R160, R0, !PT ;  /* 0x00000000a0007209 */ /* 0x004fee0007810000 */
[----:B------:R-:W2:Y:S01]  /*f9c0*/  SHFL.BFLY PT, R2, R0, 0x2, 0x1f ;  /* 0x0c401f0000027f89 */ /* 0x000ea200000e0000 */
[----:B-1----:R-:W-:Y:S07]  /*f9d0*/  FMNMX.FTZ R4, R3, R4, !PT ;  /* 0x0000000403047209 */ /* 0x002fee0007810000 */
[----:B------:R-:W1:Y:S01]  /*f9e0*/  SHFL.BFLY PT, R5, R4, 0x1, 0x1f ;  /* 0x0c201f0004057f89 */ /* 0x000e6200000e0000 */
[----:B--2---:R-:W-:Y:S07]  /*f9f0*/  FMNMX.FTZ R0, R0, R2, !PT ;  /* 0x0000000200007209 */ /* 0x004fee0007810000 */
[----:B------:R-:W2:Y:S01]  /*fa00*/  SHFL.BFLY PT, R3, R0, 0x1, 0x1f ;  /* 0x0c201f0000037f89 */ /* 0x000ea200000e0000 */
[----:B-1----:R-:W-:Y:S05]  /*fa10*/  FMNMX.FTZ R135, R4, R5, !PT ;  /* 0x0000000504877209 */ /* 0x002fea0007810000 */
[C---:B------:R-:W-:Y:S02]  /*fa20*/  FMUL.FTZ R161, R135.reuse, c[0x0][0x2d0] ;  /* 0x0000b40087a17a20 */ /* 0x040fe40000410000 */
[----:B------:R-:W-:Y:S01]  /*fa30*/  FADD.FTZ R2, -R135, R136 ;  /* 0x0000008887027221 */ /* 0x000fe20000010100 */
[----:B--2---:R-:W-:Y:S01]  /*fa40*/  FMNMX.FTZ R3, R0, R3, !PT ;  /* 0x0000000300037209 */ /* 0x004fe20007810000 */
[--C-:B------:R-:W-:Y:S02]  /*fa50*/  FFMA.FTZ R4, R165, c[0x0][0x2d0], -R161.reuse ;  /* 0x0000b400a5047a23 */ /* 0x100fe400000108a1 */
[--C-:B------:R-:W-:Y:S02]  /*fa60*/  FFMA.FTZ R5, R6, c[0x0][0x2d0], -R161.reuse ;  /* 0x0000b40006057a23 */ /* 0x100fe400000108a1 */
[----:B------:R1:W-:Y:S01]  /*fa70*/  MUFU.EX2 R187, R4 ;  /* 0x0000000400bb7308 */ /* 0x0003e20000000800 */
[C---:B------:R-:W-:Y:S02]  /*fa80*/  FMUL.FTZ R136, R3.reuse, c[0x0][0x2d0] ;  /* 0x0000b40003887a20 */ /* 0x040fe40000410000 */
[----:B------:R-:W-:Y:S02]  /*fa90*/  FMUL.FTZ R0, R2, c[0x0][0x2d0] ;  /* 0x0000b40002007a20 */ /* 0x000fe40000410000 */
[--C-:B------:R-:W-:Y:S05]  /*faa0*/  FFMA.FTZ R8, R8, c[0x0][0x2d0], -R161.reuse ;  /* 0x0000b40008087a23 */ /* 0x100fea00000108a1 */
[----:B------:R-:W-:Y:S10]  /*fab0*/  MUFU.EX2 R175, R5 ;  /* 0x0000000500af7308 */ /* 0x000ff40000000800 */
[----:B------:R2:W3:Y:S01]  /*fac0*/  MUFU.EX2 R2, R0 ;  /* 0x0000000000027308 */ /* 0x0004e20000000800 */
[----:B-1----:R-:W-:Y:S09]  /*fad0*/  FFMA.FTZ R4, R164, c[0x0][0x2d0], -R161 ;  /* 0x0000b400a4047a23 */ /* 0x002ff200000108a1 */
[----:B------:R1:W-:Y:S10]  /*fae0*/  MUFU.EX2 R186, R4 ;  /* 0x0000000400ba7308 */ /* 0x0003f40000000800 */
[----:B------:R4:W-:Y:S01]  /*faf0*/  MUFU.EX2 R174, R8 ;  /* 0x0000000800ae7308 */ /* 0x0009e20000000800 */
[----:B--2---:R-:W-:Y:S02]  /*fb00*/  FADD.FTZ R0, -R3, R137 ;  /* 0x0000008903007221 */ /* 0x004fe40000010100 */
[----:B---3--:R-:W-:Y:S02]  /*fb10*/  FMUL.FTZ R16, R2, R156 ;  /* 0x0000009c02107220 */ /* 0x008fe40000410000 */
[----:B------:R-:W-:Y:S02]  /*fb20*/  FMUL.FTZ R0, R0, c[0x0][0x2d0] ;  /* 0x0000b40000007a20 */ /* 0x000fe40000410000 */
[C---:B------:R-:W-:Y:S02]  /*fb30*/  FMUL.FTZ R17, R2.reuse, R157 ;  /* 0x0000009d02117220 */ /* 0x040fe40000410000 */
[C---:B------:R-:W-:Y:S01]  /*fb40*/  FMUL.FTZ R20, R2.reuse, R20 ;  /* 0x0000001402147220 */ /* 0x040fe20000410000 */
[----:B-1----:R-:W-:Y:S01]  /*fb50*/  @P0 SHF.R.S32.HI R4, RZ, 0x1f, R189 ;  /* 0x0000001fff040819 */ /* 0x002fe200000114bd */
[----:B------:R-:W1:Y:S01]  /*fb60*/  MUFU.EX2 R0, R0 ;  /* 0x0000000000007308 */ /* 0x000e620000000800 */
[C---:B------:R-:W-:Y:S02]  /*fb70*/  FMUL.FTZ R21, R2.reuse, R21 ;  /* 0x0000001502157220 */ /* 0x040fe40000410000 */
[----:B------:R-:W-:Y:S02]  /*fb80*/  FMUL.FTZ R24, R2, R24 ;  /* 0x0000001802187220 */ /* 0x000fe40000410000 */
[----:B------:R-:W-:Y:S02]  /*fb90*/  @P0 IMAD R6, R4, c[0x0][0x1e0], RZ ;  /* 0x0000780004060a24 */ /* 0x000fe400078e02ff */
[C---:B------:R-:W-:Y:S04]  /*fba0*/  @P0 IMAD.WIDE.U32 R4, R189.reuse, c[0x0][0x1e0], RZ ;  /* 0x00007800bd040a25 */ /* 0x040fe800078e00ff */
[----:B------:R-:W-:Y:S01]  /*fbb0*/  @P0 IMAD R7, R189, c[0x0][0x1e4], R6 ;  /* 0x00007900bd070a24 */ /* 0x000fe200078e0206 */
[----:B------:R-:W-:Y:S01]  /*fbc0*/  @P0 LEA R6, P1, R4, R212, 0x5 ;  /* 0x000000d404060211 */ /* 0x000fe200078228ff */
[C---:B----4-:R-:W-:Y:S02]  /*fbd0*/  FMUL.FTZ R8, R2.reuse, R148 ;  /* 0x0000009402087220 */ /* 0x050fe40000410000 */
[----:B------:R-:W-:Y:S01]  /*fbe0*/  FMUL.FTZ R25, R2, R25 ;  /* 0x0000001902197220 */ /* 0x000fe20000410000 */
[----:B------:R-:W-:Y:S01]  /*fbf0*/  @P0 IADD3 R7, R5, R7, RZ ;  /* 0x0000000705070210 */ /* 0x000fe20007ffe0ff */
[--C-:B------:R-:W-:Y:S02]  /*fc00*/  FFMA.FTZ R5, R166, c[0x0][0x2d0], -R136.reuse ;  /* 0x0000b400a6057a23 */ /* 0x100fe40000010888 */
[----:B------:R-:W-:Y:S01]  /*fc10*/  FMUL.FTZ R28, R2, R28 ;  /* 0x0000001c021c7220 */ /* 0x000fe20000410000 */
[----:B------:R-:W-:Y:S01]  /*fc20*/  @P0 LEA.HI.X R7, R4, R210, R7, 0x5, P1 ;  /* 0x000000d204070211 */ /* 0x000fe200008f2c07 */
[----:B------:R2:W-:Y:S01]  /*fc30*/  MUFU.EX2 R171, R5 ;  /* 0x0000000500ab7308 */ /* 0x0005e20000000800 */
[----:B------:R-:W-:Y:S01]  /*fc40*/  @P0 LEA R4, P1, R6, c[0x0][0x1c8], 0x1 ;  /* 0x0000720006040a11 */ /* 0x000fe200078208ff */
[----:B------:R-:W-:Y:S02]  /*fc50*/  FMUL.FTZ R29, R2, R29 ;  /* 0x0000001d021d7220 */ /* 0x000fe40000410000 */
[C---:B-1----:R-:W-:Y:S02]  /*fc60*/  FMUL.FTZ R11, R0.reuse, R151 ;  /* 0x00000097000b7220 */ /* 0x042fe40000410000 */
        /* <DEDUP_REMOVED lines=8> */
[----:B------:R-:W-:Y:S01]  /*fcf0*/  FMUL.FTZ R32, R2, R32 ;  /* 0x0000002002207220 */ /* 0x000fe20000410000 */
[----:B--2---:R-:W-:Y:S01]  /*fd00*/  @P0 LEA.HI.X R5, R6, c[0x0][0x1cc], R7, 0x1, P1 ;  /* 0x0000730006050a11 */ /* 0x004fe200008f0c07 */
[--C-:B------:R-:W-:Y:S02]  /*fd10*/  FFMA.FTZ R6, R167, c[0x0][0x2d0], -R136.reuse ;  /* 0x0000b400a7067a23 */ /* 0x100fe40000010888 */
[----:B------:R-:W-:Y:S02]  /*fd20*/  FMUL.FTZ R7, R0, R147 ;  /* 0x0000009300077220 */ /* 0x000fe40000410000 */
[----:B------:R1:W-:Y:S01]  /*fd30*/  @P0 LDGSTS.E.BYPASS.LTC128B.128 [R188+0xc080], [R4.64], !P3 ;  /* 0x0c08000004bc0fae */ /* 0x0003e2000d901d46 */
[----:B------:R2:W3:Y:S01]  /*fd40*/  MUFU.EX2 R170, R6 ;  /* 0x0000000600aa7308 */ /* 0x0004e20000000800 */
[----:B------:R-:W-:Y:S02]  /*fd50*/  FMUL.FTZ R33, R2, R33 ;  /* 0x0000002102217220 */ /* 0x000fe40000410000 */
[C---:B------:R-:W-:Y:S02]  /*fd60*/  FMUL.FTZ R34, R0.reuse, R34 ;  /* 0x0000002200227220 */ /* 0x040fe40000410000 */
[----:B------:R-:W-:Y:S02]  /*fd70*/  FMUL.FTZ R35, R0, R35 ;  /* 0x0000002300237220 */ /* 0x000fe40000410000 */
[----:B------:R1:W-:Y:S01]  /*fd80*/  @P0 LDGSTS.E.BYPASS.LTC128B.128 [R188+0xd080], [R4.64+0x80], !P4 ;  /* 0x0d08008004bc0fae */ /* 0x0003e2000e101d46 */
[C---:B------:R-:W-:Y:S02]  /*fd90*/  FMUL.FTZ R36, R2.reuse, R36 ;  /* 0x0000002402247220 */ /* 0x040fe40000410000 */
[----:B------:R-:W-:Y:S02]  /*fda0*/  FMUL.FTZ R37, R2, R37 ;  /* 0x0000002502257220 */ /* 0x000fe40000410000 */
[C---:B------:R-:W-:Y:S02]  /*fdb0*/  FMUL.FTZ R38, R0.reuse, R38 ;  /* 0x0000002600267220 */ /* 0x040fe40000410000 */
[----:B------:R-:W-:Y:S01]  /*fdc0*/  FMUL.FTZ R39, R0, R39 ;  /* 0x0000002700277220 */ /* 0x000fe20000410000 */
[----:B------:R1:W-:Y:S01]  /*fdd0*/  @P0 LDGSTS.E.BYPASS.LTC128B.128 [R188+0xe080], [R4.64+0x100], !P5 ;  /* 0x0e08010004bc0fae */ /* 0x0003e2000e901d46 */
[C---:B------:R-:W-:Y:S02]  /*fde0*/  FMUL.FTZ R40, R2.reuse, R40 ;  /* 0x0000002802287220 */ /* 0x040fe40000410000 */
[----:B------:R-:W-:Y:S02]  /*fdf0*/  FMUL.FTZ R41, R2, R41 ;  /* 0x0000002902297220 */ /* 0x000fe40000410000 */
[C---:B------:R-:W-:Y:S02]  /*fe00*/  FMUL.FTZ R42, R0.reuse, R42 ;  /* 0x0000002a002a7220 */ /* 0x040fe40000410000 */
[----:B------:R-:W-:Y:S01]  /*fe10*/  FMUL.FTZ R43, R0, R43 ;  /* 0x0000002b002b7220 */ /* 0x000fe20000410000 */
[----:B------:R1:W-:Y:S01]  /*fe20*/  @P0 LDGSTS.E.BYPASS.LTC128B.128 [R188+0xf080], [R4.64+0x180], !P6 ;  /* 0x0f08018004bc0fae */ /* 0x0003e2000f101d46 */
[--C-:B--2---:R-:W-:Y:S02]  /*fe30*/  FFMA.FTZ R6, R9, c[0x0][0x2d0], -R136.reuse ;  /* 0x0000b40009067a23 */ /* 0x104fe40000010888 */
[C---:B------:R-:W-:Y:S02]  /*fe40*/  FMUL.FTZ R9, R2.reuse, R149 ;  /* 0x0000009502097220 */ /* 0x040fe40000410000 */
[----:B------:R2:W-:Y:S01]  /*fe50*/  MUFU.EX2 R169, R6 ;  /* 0x0000000600a97308 */ /* 0x0005e20000000800 */
[C---:B------:R-:W-:Y:S02]  /*fe60*/  FMUL.FTZ R44, R2.reuse, R44 ;  /* 0x0000002c022c7220 */ /* 0x040fe40000410000 */
[----:B------:R-:W4:Y:S01]  /*fe70*/  LDSM.16.MT88.4 R12, [R178] ;  /* 0x00000000b20c783b */ /* 0x000f220000004200 */
[----:B------:R-:W-:Y:S02]  /*fe80*/  FMUL.FTZ R45, R2, R45 ;  /* 0x0000002d022d7220 */ /* 0x000fe40000410000 */
[C---:B------:R-:W-:Y:S02]  /*fe90*/  FMUL.FTZ R46, R0.reuse, R46 ;  /* 0x0000002e002e7220 */ /* 0x040fe40000410000 */
[----:B------:R-:W-:Y:S02]  /*fea0*/  FMUL.FTZ R47, R0, R47 ;  /* 0x0000002f002f7220 */ /* 0x000fe40000410000 */
[C---:B------:R-:W-:Y:S01]  /*feb0*/  FMUL.FTZ R48, R2.reuse, R48 ;  /* 0x0000003002307220 */ /* 0x040fe20000410000 */
[----:B------:R-:W5:Y:S01]  /*fec0*/  LDSM.16.MT88.4 R164, [R179] ;  /* 0x00000000b3a4783b */ /* 0x000f620000004200 */
[----:B------:R-:W-:Y:S02]  /*fed0*/  FMUL.FTZ R49, R2, R49 ;  /* 0x0000003102317220 */ /* 0x000fe40000410000 */
[C---:B------:R-:W-:Y:S02]  /*fee0*/  FMUL.FTZ R50, R0.reuse, R50 ;  /* 0x0000003200327220 */ /* 0x040fe40000410000 */
[----:B------:R-:W-:Y:S02]  /*fef0*/  FMUL.FTZ R51, R0, R51 ;  /* 0x0000003300337220 */ /* 0x000fe40000410000 */
[C---:B------:R-:W-:Y:S01]  /*ff00*/  FMUL.FTZ R52, R2.reuse, R52 ;  /* 0x0000003402347220 */ /* 0x040fe20000410000 */
[----:B------:R-:W-:Y:S01]  /*ff10*/  LDSM.16.MT88.4 R156, [R179+0x800] ;  /* 0x00080000b39c783b */ /* 0x000fe20000004200 */
[----:B------:R-:W-:Y:S02]  /*ff20*/  FMUL.FTZ R53, R2, R53 ;  /* 0x0000003502357220 */ /* 0x000fe40000410000 */
[--C-:B-1----:R-:W-:Y:S02]  /*ff30*/  FFMA.FTZ R4, R10, c[0x0][0x2d0], -R136.reuse ;  /* 0x0000b4000a047a23 */ /* 0x102fe40000010888 */
[----:B------:R-:W-:Y:S01]  /*ff40*/  FMUL.FTZ R5, R2, R145 ;  /* 0x0000009102057220 */ /* 0x000fe20000410000 */
[----:B---3--:R-:W-:Y:S01]  /*ff50*/  F2FP.PACK_AB R145, R170, R171 ;  /* 0x000000abaa91723e */ /* 0x008fe200000000ff */
[----:B------:R-:W1:Y:S01]  /*ff60*/  MUFU.EX2 R168, R4 ;  /* 0x0000000400a87308 */ /* 0x000e620000000800 */
[----:B--2---:R-:W-:Y:S01]  /*ff70*/  FMUL.FTZ R6, R0, R146 ;  /* 0x0000009200067220 */ /* 0x004fe20000410000 */
[----:B------:R-:W-:Y:S01]  /*ff80*/  F2FP.PACK_AB R146, R174, R175 ;  /* 0x000000afae92723e */ /* 0x000fe200000000ff */
[C---:B------:R-:W-:Y:S01]  /*ff90*/  FMUL.FTZ R10, R0.reuse, R150 ;  /* 0x00000096000a7220 */ /* 0x040fe20000410000 */
[----:B------:R-:W0:Y:S01]  /*ffa0*/  LDGDEPBAR ;  /* 0x00000000000079af */ /* 0x000e220000000000 */
[C---:B------:R-:W-:Y:S02]  /*ffb0*/  FMUL.FTZ R54, R0.reuse, R54 ;  /* 0x0000003600367220 */ /* 0x040fe40000410000 */
[----:B------:R-:W-:Y:S02]  /*ffc0*/  FMUL.FTZ R55, R0, R55 ;  /* 0x0000003700377220 */ /* 0x000fe40000410000 */
[C---:B------:R-:W-:Y:S02]  /*ffd0*/  FMUL.FTZ R56, R2.reuse, R56 ;  /* 0x0000003802387220 */ /* 0x040fe40000410000 */
[----:B------:R-:W-:Y:S01]  /*ffe0*/  FMUL.FTZ R57, R2, R57 ;  /* 0x0000003902397220 */ /* 0x000fe20000410000 */
[----:B------:R-:W2:Y:S01]  /*fff0*/  LDSM.16.MT88.4 R148, [R181] ;  /* 0x00000000b594783b */ /* 0x000ea20000004200 */
[C---:B------:R-:W-:Y:S02]  /*10000*/  FMUL.FTZ R58, R0.reuse, R58 ;  /* 0x0000003a003a7220 */ /* 0x040fe40000410000 */
[----:B------:R-:W-:Y:S02]  /*10010*/  FMUL.FTZ R59, R0, R59 ;  /* 0x0000003b003b7220 */ /* 0x000fe40000410000 */
[C---:B------:R-:W-:Y:S02]  /*10020*/  FMUL.FTZ R60, R2.reuse, R60 ;  /* 0x0000003c023c7220 */ /* 0x040fe40000410000 */
[----:B------:R-:W-:Y:S02]  /*10030*/  FMUL.FTZ R61, R2, R61 ;  /* 0x0000003d023d7220 */ /* 0x000fe40000410000 */
[C---:B------:R-:W-:Y:S02]  /*10040*/  FMUL.FTZ R62, R0.reuse, R62 ;  /* 0x0000003e003e7220 */ /* 0x040fe40000410000 */
[----:B------:R-:W-:Y:S01]  /*10050*/  FMUL.FTZ R63, R0, R63 ;  /* 0x0000003f003f7220 */ /* 0x000fe20000410000 */
[----:B-1----:R-:W-:Y:S01]  /*10060*/  F2FP.PACK_AB R147, R168, R169 ;  /* 0x000000a9a893723e */ /* 0x002fe200000000ff */
[----:B------:R-:W-:Y:S01]  /*10070*/  FMUL.FTZ R4, R2, R144 ;  /* 0x0000009002047220 */ /* 0x000fe20000410000 */
[----:B------:R-:W-:Y:S01]  /*10080*/  F2FP.PACK_AB R144, R186, R187 ;  /* 0x000000bbba90723e */ /* 0x000fe200000000ff */
[C---:B------:R-:W-:Y:S02]  /*10090*/  FMUL.FTZ R64, R2.reuse, R64 ;  /* 0x0000004002407220 */ /* 0x040fe40000410000 */
[----:B------:R-:W-:Y:S02]  /*100a0*/  FMUL.FTZ R65, R2, R65 ;  /* 0x0000004102417220 */ /* 0x000fe40000410000 */
[C---:B------:R-:W-:Y:S02]  /*100b0*/  FMUL.FTZ R66, R0.reuse, R66 ;  /* 0x0000004200427220 */ /* 0x040fe40000410000 */
[C---:B----4-:R-:W-:Y:S05]  /*100c0*/  HMMA.16816.F32 R4, R144.reuse, R12, R4 ;  /* 0x0000000c9004723c */ /* 0x050fea0000001804 */
[----:B------:R-:W-:Y:S02]  /*100d0*/  FMUL.FTZ R67, R0, R67 ;  /* 0x0000004300437220 */ /* 0x000fe40000410000 */
[C---:B------:R-:W-:Y:S01]  /*100e0*/  FMUL.FTZ R12, R2.reuse, R152 ;  /* 0x00000098020c7220 */ /* 0x040fe20000410000 */
[C---:B------:R-:W-:Y:S04]  /*100f0*/  HMMA.16816.F32 R8, R144.reuse, R14, R8 ;  /* 0x0000000e9008723c */ /* 0x040fe80000001808 */
[C---:B------:R-:W-:Y:S02]  /*10100*/  FMUL.FTZ R13, R2.reuse, R153 ;  /* 0x00000099020d7220 */ /* 0x040fe40000410000 */
[----:B------:R-:W-:Y:S02]  /*10110*/  FMUL.FTZ R68, R2, R68 ;  /* 0x0000004402447220 */ /* 0x000fe40000410000 */
[C---:B------:R-:W-:Y:S04]  /*10120*/  FMUL.FTZ R14, R0.reuse, R154 ;  /* 0x0000009a000e7220 */ /* 0x040fe80000410000 */
[----:B------:R-:W-:Y:S02]  /*10130*/  FMUL.FTZ R15, R0, R155 ;  /* 0x0000009b000f7220 */ /* 0x000fe40000410000 */
[----:B------:R-:W1:Y:S01]  /*10140*/  LDSM.16.MT88.4 R152, [R180] ;  /* 0x00000000b498783b */ /* 0x000e620000004200 */
[----:B------:R-:W-:Y:S02]  /*10150*/  FMUL.FTZ R69, R2, R69 ;  /* 0x0000004502457220 */ /* 0x000fe40000410000 */
[C---:B------:R-:W-:Y:S02]  /*10160*/  FMUL.FTZ R70, R0.reuse, R70 ;  /* 0x0000004600467220 */ /* 0x040fe40000410000 */
[C---:B-----5:R-:W-:Y:S03]  /*10170*/  HMMA.16816.F32 R12, R144.reuse, R164, R12 ;  /* 0x000000a4900c723c */ /* 0x060fe6000000180c */
[----:B------:R-:W-:Y:S02]  /*10180*/  FMUL.FTZ R71, R0, R71 ;  /* 0x0000004700477220 */ /* 0x000fe40000410000 */
[C---:B------:R-:W-:Y:S02]  /*10190*/  FMUL.FTZ R72, R2.reuse, R72 ;  /* 0x0000004802487220 */ /* 0x040fe40000410000 */
[----:B------:R-:W-:Y:S01]  /*101a0*/  FMUL.FTZ R73, R2, R73 ;  /* 0x0000004902497220 */ /* 0x000fe20000410000 */
[C---:B------:R-:W-:Y:S04]  /*101b0*/  HMMA.16816.F32 R16, R144.reuse, R166, R16 ;  /* 0x000000a69010723c */ /* 0x040fe80000001810 */
[C---:B------:R-:W-:Y:S02]  /*101c0*/  FMUL.FTZ R74, R0.reuse, R74 ;  /* 0x0000004a004a7220 */ /* 0x040fe40000410000 */
[----:B------:R-:W-:Y:S02]  /*101d0*/  FMUL.FTZ R75, R0, R75 ;  /* 0x0000004b004b7220 */ /* 0x000fe40000410000 */
[C---:B--2---:R-:W-:Y:S04]  /*101e0*/  HMMA.16816.F32 R20, R144.reuse, R148, R20 ;  /* 0x000000949014723c */ /* 0x044fe80000001814 */
[C---:B------:R-:W-:Y:S02]  /*101f0*/  FMUL.FTZ R76, R2.reuse, R76 ;  /* 0x0000004c024c7220 */ /* 0x040fe40000410000 */
[----:B------:R-:W-:Y:S02]  /*10200*/  FMUL.FTZ R77, R2, R77 ;  /* 0x0000004d024d7220 */ /* 0x000fe40000410000 */
[C---:B------:R-:W-:Y:S01]  /*10210*/  HMMA.16816.F32 R24, R144.reuse, R150, R24 ;  /* 0x000000969018723c */ /* 0x040fe20000001818 */
[----:B------:R-:W2:Y:S03]  /*10220*/  LDSM.16.MT88.4 R148, [R178+0x1000] ;  /* 0x00100000b294783b */ /* 0x000ea60000004200 */
[C---:B------:R-:W-:Y:S02]  /*10230*/  FMUL.FTZ R78, R0.reuse, R78 ;  /* 0x0000004e004e7220 */ /* 0x040fe40000410000 */
[----:B------:R-:W-:Y:S02]  /*10240*/  FMUL.FTZ R79, R0, R79 ;  /* 0x0000004f004f7220 */ /* 0x000fe40000410000 */
[C---:B------:R-:W-:Y:S01]  /*10250*/  FMUL.FTZ R80, R2.reuse, R80 ;  /* 0x0000005002507220 */ /* 0x040fe20000410000 */
[C---:B-1----:R-:W-:Y:S03]  /*10260*/  HMMA.16816.F32 R28, R144.reuse, R152, R28 ;  /* 0x00000098901c723c */ /* 0x042fe6000000181c */
[----:B------:R-:W-:Y:S02]  /*10270*/  FMUL.FTZ R81, R2, R81 ;  /* 0x0000005102517220 */ /* 0x000fe40000410000 */
[C---:B------:R-:W-:Y:S02]  /*10280*/  FMUL.FTZ R82, R0.reuse, R82 ;  /* 0x0000005200527220 */ /* 0x040fe40000410000 */
[----:B------:R-:W-:Y:S01]  /*10290*/  FMUL.FTZ R83, R0, R83 ;  /* 0x0000005300537220 */ /* 0x000fe20000410000 */
[C---:B------:R-:W-:Y:S01]  /*102a0*/  HMMA.16816.F32 R32, R144.reuse, R154, R32 ;  /* 0x0000009a9020723c */ /* 0x040fe20000001820 */
[----:B------:R-:W1:Y:S03]  /*102b0*/  LDSM.16.MT88.4 R152, [R179+0x1000] ;  /* 0x00100000b398783b */ /* 0x000e660000004200 */
[C---:B------:R-:W-:Y:S02]  /*102c0*/  FMUL.FTZ R84, R2.reuse, R84 ;  /* 0x0000005402547220 */ /* 0x040fe40000410000 */
[----:B------:R-:W-:Y:S02]  /*102d0*/  FMUL.FTZ R85, R2, R85 ;  /* 0x0000005502557220 */ /* 0x000fe40000410000 */
[C---:B------:R-:W-:Y:S04]  /*102e0*/  FMUL.FTZ R86, R0.reuse, R86 ;  /* 0x0000005600567220 */ /* 0x040fe80000410000 */
[----:B------:R-:W-:Y:S02]  /*102f0*/  FMUL.FTZ R87, R0, R87 ;  /* 0x0000005700577220 */ /* 0x000fe40000410000 */
[C---:B------:R-:W-:Y:S02]  /*10300*/  FMUL.FTZ R88, R2.reuse, R88 ;  /* 0x0000005802587220 */ /* 0x040fe40000410000 */
[----:B------:R-:W-:Y:S02]  /*10310*/  FMUL.FTZ R89, R2, R89 ;  /* 0x0000005902597220 */ /* 0x000fe40000410000 */
[C---:B------:R-:W-:Y:S02]  /*10320*/  FMUL.FTZ R90, R0.reuse, R90 ;  /* 0x0000005a005a7220 */ /* 0x040fe40000410000 */
[----:B------:R-:W-:Y:S01]  /*10330*/  FMUL.FTZ R91, R0, R91 ;  /* 0x0000005b005b7220 */ /* 0x000fe20000410000 */
[C---:B--2---:R-:W-:Y:S03]  /*10340*/  HMMA.16816.F32 R36, R144.reuse, R148, R36 ;  /* 0x000000949024723c */ /* 0x044fe60000001824 */
[C---:B------:R-:W-:Y:S02]  /*10350*/  FMUL.FTZ R92, R2.reuse, R92 ;  /* 0x0000005c025c7220 */ /* 0x040fe40000410000 */
[----:B------:R-:W-:Y:S02]  /*10360*/  FMUL.FTZ R93, R2, R93 ;  /* 0x0000005d025d7220 */ /* 0x000fe40000410000 */
[C---:B------:R-:W-:Y:S01]  /*10370*/  FMUL.FTZ R94, R0.reuse, R94 ;  /* 0x0000005e005e7220 */ /* 0x040fe20000410000 */
[C---:B------:R-:W-:Y:S01]  /*10380*/  HMMA.16816.F32 R40, R144.reuse, R150, R40 ;  /* 0x000000969028723c */ /* 0x040fe20000001828 */
[----:B------:R-:W2:Y:S03]  /*10390*/  LDSM.16.MT88.4 R148, [R181+0x1000] ;  /* 0x00100000b594783b */ /* 0x000ea60000004200 */
[----:B------:R-:W-:Y:S02]  /*103a0*/  FMUL.FTZ R95, R0, R95 ;  /* 0x0000005f005f7220 */ /* 0x000fe40000410000 */
[C---:B------:R-:W-:Y:S02]  /*103b0*/  FMUL.FTZ R96, R2.reuse, R96 ;  /* 0x0000006002607220 */ /* 0x040fe40000410000 */
[----:B------:R-:W-:Y:S01]  /*103c0*/  FMUL.FTZ R97, R2, R97 ;  /* 0x0000006102617220 */ /* 0x000fe20000410000 */
[C---:B-1----:R-:W-:Y:S03]  /*103d0*/  HMMA.16816.F32 R44, R144.reuse, R152, R44 ;  /* 0x00000098902c723c */ /* 0x042fe6000000182c */
[C---:B------:R-:W-:Y:S02]  /*103e0*/  FMUL.FTZ R98, R0.reuse, R98 ;  /* 0x0000006200627220 */ /* 0x040fe40000410000 */
[----:B------:R-:W-:Y:S02]  /*103f0*/  FMUL.FTZ R99, R0, R99 ;  /* 0x0000006300637220 */ /* 0x000fe40000410000 */
[C---:B------:R-:W-:Y:S01]  /*10400*/  FMUL.FTZ R100, R2.reuse, R100 ;  /* 0x0000006402647220 */ /* 0x040fe20000410000 */
[C---:B------:R-:W-:Y:S01]  /*10410*/  HMMA.16816.F32 R48, R144.reuse, R154, R48 ;  /* 0x0000009a9030723c */ /* 0x040fe20000001830 */
[----:B------:R-:W1:Y:S03]  /*10420*/  LDSM.16.MT88.4 R152, [R180+0x1000] ;  /* 0x00100000b498783b */ /* 0x000e660000004200 */
[----:B------:R-:W-:Y:S02]  /*10430*/  FMUL.FTZ R101, R2, R101 ;  /* 0x0000006502657220 */ /* 0x000fe40000410000 */
[C---:B------:R-:W-:Y:S02]  /*10440*/  FMUL.FTZ R102, R0.reuse, R102 ;  /* 0x0000006600667220 */ /* 0x040fe40000410000 */
[----:B------:R-:W-:Y:S04]  /*10450*/  FMUL.FTZ R103, R0, R103 ;  /* 0x0000006700677220 */ /* 0x000fe80000410000 */
[C---:B------:R-:W-:Y:S02]  /*10460*/  FMUL.FTZ R104, R2.reuse, R104 ;  /* 0x0000006802687220 */ /* 0x040fe40000410000 */
[----:B------:R-:W-:Y:S02]  /*10470*/  FMUL.FTZ R105, R2, R105 ;  /* 0x0000006902697220 */ /* 0x000fe40000410000 */
[C---:B------:R-:W-:Y:S02]  /*10480*/  FMUL.FTZ R106, R0.reuse, R106 ;  /* 0x0000006a006a7220 */ /* 0x040fe40000410000 */
[----:B------:R-:W-:Y:S02]  /*10490*/  FMUL.FTZ R107, R0, R107 ;  /* 0x0000006b006b7220 */ /* 0x000fe40000410000 */
[C---:B------:R-:W-:Y:S01]  /*104a0*/  FMUL.FTZ R108, R2.reuse, R108 ;  /* 0x0000006c026c7220 */ /* 0x040fe20000410000 */
[C---:B--2---:R-:W-:Y:S03]  /*104b0*/  HMMA.16816.F32 R52, R144.reuse, R148, R52 ;  /* 0x000000949034723c */ /* 0x044fe60000001834 */
[----:B------:R-:W-:Y:S02]  /*104c0*/  FMUL.FTZ R109, R2, R109 ;  /* 0x0000006d026d7220 */ /* 0x000fe40000410000 */
[C---:B------:R-:W-:Y:S02]  /*104d0*/  FMUL.FTZ R110, R0.reuse, R110 ;  /* 0x0000006e006e7220 */ /* 0x040fe40000410000 */
[----:B------:R-:W-:Y:S01]  /*104e0*/  FMUL.FTZ R111, R0, R111 ;  /* 0x0000006f006f7220 */ /* 0x000fe20000410000 */
[C---:B------:R-:W-:Y:S01]  /*104f0*/  HMMA.16816.F32 R56, R144.reuse, R150, R56 ;  /* 0x000000969038723c */ /* 0x040fe20000001838 */
[----:B------:R-:W2:Y:S03]  /*10500*/  LDSM.16.MT88.4 R148, [R178+0x2000] ;  /* 0x00200000b294783b */ /* 0x000ea60000004200 */
[C---:B------:R-:W-:Y:S02]  /*10510*/  FMUL.FTZ R112, R2.reuse, R112 ;  /* 0x0000007002707220 */ /* 0x040fe40000410000 */
[----:B------:R-:W-:Y:S02]  /*10520*/  FMUL.FTZ R113, R2, R113 ;  /* 0x0000007102717220 */ /* 0x000fe40000410000 */
[----:B------:R-:W-:Y:S01]  /*10530*/  FMUL.FTZ R114, R0, R114 ;  /* 0x0000007200727220 */ /* 0x000fe20000410000 */
[C---:B-1----:R-:W-:Y:S03]  /*10540*/  HMMA.16816.F32 R60, R144.reuse, R152, R60 ;  /* 0x00000098903c723c */ /* 0x042fe6000000183c */
[--C-:B------:R-:W-:Y:S02]  /*10550*/  FFMA.FTZ R137, R162, c[0x0][0x2d0], -R161.reuse ;  /* 0x0000b400a2897a23 */ /* 0x100fe400000108a1 */
[----:B------:R-:W-:Y:S02]  /*10560*/  FMUL.FTZ R115, R0, R115 ;  /* 0x0000007300737220 */ /* 0x000fe40000410000 */
[----:B------:R1:W-:Y:S01]  /*10570*/  MUFU.EX2 R173, R137 ;  /* 0x0000008900ad7308 */ /* 0x0003e20000000800 */
[C---:B------:R-:W-:Y:S01]  /*10580*/  HMMA.16816.F32 R64, R144.reuse, R154, R64 ;  /* 0x0000009a9040723c */ /* 0x040fe20000001840 */
[----:B------:R-:W3:Y:S03]  /*10590*/  LDSM.16.MT88.4 R152, [R179+0x2000] ;  /* 0x00200000b398783b */ /* 0x000ee60000004200 */
        /* <DEDUP_REMOVED lines=9> */
[----:B-1----:R-:W-:Y:S02]  /*10630*/  FFMA.FTZ R137, R163, c[0x0][0x2d0], -R161 ;  /* 0x0000b400a3897a23 */ /* 0x002fe400000108a1 */
[C---:B------:R-:W-:Y:S02]  /*10640*/  FMUL.FTZ R124, R2.reuse, R124 ;  /* 0x0000007c027c7220 */ /* 0x040fe40000410000 */
[----:B------:R1:W-:Y:S01]  /*10650*/  MUFU.EX2 R172, R137 ;  /* 0x0000008900ac7308 */ /* 0x0003e20000000800 */
[C---:B------:R-:W-:Y:S01]  /*10660*/  HMMA.16816.F32 R72, R144.reuse, R150, R72 ;  /* 0x000000969048723c */ /* 0x040fe20000001848 */
[----:B------:R-:W2:Y:S03]  /*10670*/  LDSM.16.MT88.4 R148, [R181+0x2000] ;  /* 0x00200000b594783b */ /* 0x000ea60000004200 */
[----:B------:R-:W-:Y:S02]  /*10680*/  FMUL.FTZ R125, R2, R125 ;  /* 0x0000007d027d7220 */ /* 0x000fe40000410000 */
[C---:B------:R-:W-:Y:S02]  /*10690*/  FMUL.FTZ R126, R0.reuse, R126 ;  /* 0x0000007e007e7220 */ /* 0x040fe40000410000 */
[----:B------:R-:W-:Y:S01]  /*106a0*/  FMUL.FTZ R127, R0, R127 ;  /* 0x0000007f007f7220 */ /* 0x000fe20000410000 */
[C---:B---3--:R-:W-:Y:S03]  /*106b0*/  HMMA.16816.F32 R76, R144.reuse, R152, R76 ;  /* 0x00000098904c723c */ /* 0x048fe6000000184c */
[C---:B------:R-:W-:Y:S02]  /*106c0*/  FMUL.FTZ R128, R2.reuse, R128 ;  /* 0x0000008002807220 */ /* 0x040fe40000410000 */
[----:B------:R-:W-:Y:S02]  /*106d0*/  FMUL.FTZ R129, R2, R129 ;  /* 0x0000008102817220 */ /* 0x000fe40000410000 */
[----:B------:R-:W-:Y:S01]  /*106e0*/  FMUL.FTZ R130, R0, R130 ;  /* 0x0000008200827220 */ /* 0x000fe20000410000 */
[C---:B------:R-:W-:Y:S01]  /*106f0*/  HMMA.16816.F32 R80, R144.reuse, R154, R80 ;  /* 0x0000009a9050723c */ /* 0x040fe20000001850 */
[----:B------:R-:W3:Y:S03]  /*10700*/  LDSM.16.MT88.4 R152, [R180+0x2000] ;  /* 0x00200000b498783b */ /* 0x000ee60000004200 */
[----:B-1----:R-:W-:Y:S02]  /*10710*/  FFMA.FTZ R137, R190, c[0x0][0x2d0], -R136 ;  /* 0x0000b400be897a23 */ /* 0x002fe40000010888 */
[----:B------:R-:W-:Y:S02]  /*10720*/  FMUL.FTZ R131, R0, R131 ;  /* 0x0000008300837220 */ /* 0x000fe40000410000 */
[----:B------:R1:W-:Y:S01]  /*10730*/  MUFU.EX2 R164, R137 ;  /* 0x0000008900a47308 */ /* 0x0003e20000000800 */
[----:B------:R-:W-:Y:S03]  /*10740*/  FFMA.FTZ R2, R2, R195, R187 ;  /* 0x000000c302027223 */ /* 0x000fe600000100bb */
[----:B------:R-:W-:Y:S02]  /*10750*/  FFMA.FTZ R0, R0, R194, R171 ;  /* 0x000000c200007223 */ /* 0x000fe400000100ab */
[----:B------:R-:W-:Y:S02]  /*10760*/  FADD.FTZ R2, R186, R2 ;  /* 0x00000002ba027221 */ /* 0x000fe40000010000 */
[----:B------:R-:W-:Y:S02]  /*10770*/  FADD.FTZ R0, R170, R0 ;  /* 0x00000000aa007221 */ /* 0x000fe40000010000 */
[----:B------:R-:W-:Y:S02]  /*10780*/  FADD.FTZ R2, R175, R2 ;  /* 0x00000002af027221 */ /* 0x000fe40000010000 */
[----:B------:R-:W-:Y:S01]  /*10790*/  FADD.FTZ R0, R169, R0 ;  /* 0x00000000a9007221 */ /* 0x000fe20000010000 */
[C---:B--2---:R-:W-:Y:S08]  /*107a0*/  HMMA.16816.F32 R84, R144.reuse, R148, R84 ;  /* 0x000000949054723c */ /* 0x044ff00000001854 */
[C---:B------:R-:W-:Y:S01]  /*107b0*/  HMMA.16816.F32 R88, R144.reuse, R150, R88 ;  /* 0x000000969058723c */ /* 0x040fe20000001858 */
[----:B------:R-:W2:Y:S03]  /*107c0*/  LDSM.16.MT88.4 R148, [R178+0x3000] ;  /* 0x00300000b294783b */ /* 0x000ea60000004200 */
[--C-:B-1----:R-:W-:Y:S04]  /*107d0*/  FFMA.FTZ R137, R191, c[0x0][0x2d0], -R136.reuse ;  /* 0x0000b400bf897a23 */ /* 0x102fe80000010888 */
[----:B------:R1:W4:Y:S01]  /*107e0*/  MUFU.EX2 R165, R137 ;  /* 0x0000008900a57308 */ /* 0x0003220000000800 */
[C---:B---3--:R-:W-:Y:S08]  /*107f0*/  HMMA.16816.F32 R92, R144.reuse, R152, R92 ;  /* 0x00000098905c723c */ /* 0x048ff0000000185c */
[C---:B------:R-:W-:Y:S01]  /*10800*/  HMMA.16816.F32 R96, R144.reuse, R154, R96 ;  /* 0x0000009a9060723c */ /* 0x040fe20000001860 */
[----:B------:R-:W3:Y:S03]  /*10810*/  LDSM.16.MT88.4 R152, [R179+0x3000] ;  /* 0x00300000b398783b */ /* 0x000ee60000004200 */
[--C-:B-1----:R-:W-:Y:S04]  /*10820*/  FFMA.FTZ R137, R192, c[0x0][0x2d0], -R161.reuse ;  /* 0x0000b400c0897a23 */ /* 0x102fe800000108a1 */
[----:B------:R1:W-:Y:S01]  /*10830*/  MUFU.EX2 R167, R137 ;  /* 0x0000008900a77308 */ /* 0x0003e20000000800 */
[C---:B--2---:R-:W-:Y:S08]  /*10840*/  HMMA.16816.F32 R100, R144.reuse, R148, R100 ;  /* 0x000000949064723c */ /* 0x044ff00000001864 */
[C---:B------:R-:W-:Y:S01]  /*10850*/  HMMA.16816.F32 R104, R144.reuse, R150, R104 ;  /* 0x000000969068723c */ /* 0x040fe20000001868 */
[----:B------:R-:W2:Y:S07]  /*10860*/  LDSM.16.MT88.4 R148, [R181+0x3000] ;  /* 0x00300000b594783b */ /* 0x000eae0000004200 */
[C---:B---3--:R-:W-:Y:S04]  /*10870*/  HMMA.16816.F32 R108, R144.reuse, R152, R108 ;  /* 0x00000098906c723c */ /* 0x048fe8000000186c */
[----:B-1----:R-:W-:Y:S01]  /*10880*/  FFMA.FTZ R137, R193, c[0x0][0x2d0], -R161 ;  /* 0x0000b400c1897a23 */ /* 0x002fe200000108a1 */
[----:B----4-:R-:W-:Y:S03]  /*10890*/  F2FP.PACK_AB R161, R165, R164 ;  /* 0x000000a4a5a1723e */ /* 0x010fe600000000ff */
[----:B------:R-:W1:Y:S01]  /*108a0*/  MUFU.EX2 R166, R137 ;  /* 0x0000008900a67308 */ /* 0x000e620000000800 */
[C---:B------:R-:W-:Y:S01]  /*108b0*/  HMMA.16816.F32 R112, R144.reuse, R154, R112 ;  /* 0x0000009a9070723c */ /* 0x040fe20000001870 */
[----:B------:R-:W3:Y:S07]  /*108c0*/  LDSM.16.MT88.4 R152, [R180+0x3000] ;  /* 0x00300000b498783b */ /* 0x000eee0000004200 */
[C---:B--2---:R-:W-:Y:S04]  /*108d0*/  HMMA.16816.F32 R116, R144.reuse, R148, R116 ;  /* 0x000000949074723c */ /* 0x044fe80000001874 */
[----:B-1----:R-:W-:Y:S01]  /*108e0*/  F2FP.PACK_AB R162, R166, R167 ;  /* 0x000000a7a6a2723e */ /* 0x002fe200000000ff */
[--C-:B------:R-:W-:Y:S02]  /*108f0*/  FFMA.FTZ R137, R143, c[0x0][0x2d0], -R136.reuse ;  /* 0x0000b4008f897a23 */ /* 0x100fe40000010888 */
[----:B------:R-:W-:Y:S01]  /*10900*/  FFMA.FTZ R136, R160, c[0x0][0x2d0], -R136 ;  /* 0x0000b400a0887a23 */ /* 0x000fe20000010888 */
[----:B------:R-:W-:Y:S01]  /*10910*/  F2FP.PACK_AB R160, R172, R173 ;  /* 0x000000adaca0723e */ /* 0x000fe200000000ff */
[C---:B------:R-:W-:Y:S01]  /*10920*/  HMMA.16816.F32 R120, R144.reuse, R150, R120 ;  /* 0x000000969078723c */ /* 0x040fe20000001878 */
[----:B------:R-:W1:Y:S01]  /*10930*/  LDSM.16.MT88.4 R148, [R178+0x800] ;  /* 0x00080000b294783b */ /* 0x000e620000004200 */
[----:B------:R-:W-:Y:S06]  /*10940*/  MUFU.EX2 R137, R137 ;  /* 0x0000008900897308 */ /* 0x000fec0000000800 */
[C---:B---3--:R-:W-:Y:S04]  /*10950*/  HMMA.16816.F32 R124, R144.reuse, R152, R124 ;  /* 0x00000098907c723c */ /* 0x048fe8000000187c */
[----:B------:R-:W2:Y:S04]  /*10960*/  MUFU.EX2 R136, R136 ;  /* 0x0000008800887308 */ /* 0x000ea80000000800 */
[----:B------:R-:W-:Y:S04]  /*10970*/  HMMA.16816.F32 R128, R144, R154, R128 ;  /* 0x0000009a9080723c */ /* 0x000fe80000001880 */
[----:B--2---:R-:W-:Y:S07]  /*10980*/  F2FP.PACK_AB R163, R136, R137 ;  /* 0x0000008988a3723e */ /* 0x004fee00000000ff */
[C---:B-1----:R-:W-:Y:S01]  /*10990*/  HMMA.16816.F32 R144, R160.reuse, R148, R4 ;  /* 0x00000094a090723c */ /* 0x042fe20000001804 */
[----:B------:R-:W1:Y:S07]  /*109a0*/  LDSM.16.MT88.4 R4, [R181+0x800] ;  /* 0x00080000b504783b */ /* 0x000e6e0000004200 */
[C---:B------:R-:W-:Y:S01]  /*109b0*/  HMMA.16816.F32 R148, R160.reuse, R150, R8 ;  /* 0x00000096a094723c */ /* 0x040fe20000001808 */
[----:B------:R-:W2:Y:S07]  /*109c0*/  LDSM.16.MT88.4 R8, [R180+0x800] ;  /* 0x00080000b408783b */ /* 0x000eae0000004200 */
[C---:B------:R-:W-:Y:S01]  /*109d0*/  HMMA.16816.F32 R152, R160.reuse, R156, R12 ;  /* 0x0000009ca098723c */ /* 0x040fe2000000180c */
[----:B------:R-:W3:Y:S07]  /*109e0*/  LDSM.16.MT88.4 R12, [R178+0x1800] ;  /* 0x00180000b20c783b */ /* 0x000eee0000004200 */
[C---:B------:R-:W-:Y:S08]  /*109f0*/  HMMA.16816.F32 R156, R160.reuse, R158, R16 ;  /* 0x0000009ea09c723c */ /* 0x040ff00000001810 */
        /* <DEDUP_REMOVED lines=35> */
[C---:B-1----:R-:W-:Y:S07]  /*10c30*/  HMMA.16816.F32 R116, R160.reuse, R4, R116 ;  /* 0x00000004a074723c */ /* 0x042fee0000001874 */
[----:B------:R-:W-:Y:S01]  /*10c40*/  FADD.FTZ R4, R174, R2 ;  /* 0x00000002ae047221 */ /* 0x000fe20000010000 */
[C---:B------:R-:W-:Y:S04]  /*10c50*/  HMMA.16816.F32 R120, R160.reuse, R6, R120 ;  /* 0x00000006a078723c */ /* 0x040fe80000001878 */
[----:B------:R-:W-:Y:S02]  /*10c60*/  FADD.FTZ R2, R168, R0 ;  /* 0x00000000a8027221 */ /* 0x000fe40000010000 */
[----:B------:R-:W-:Y:S02]  /*10c70*/  FADD.FTZ R0, R173, R4 ;  /* 0x00000004ad007221 */ /* 0x000fe40000010000 */
[C---:B--2---:R-:W-:Y:S04]  /*10c80*/  HMMA.16816.F32 R124, R160.reuse, R8, R124 ;  /* 0x00000008a07c723c */ /* 0x044fe8000000187c */
[----:B------:R-:W-:Y:S02]  /*10c90*/  FADD.FTZ R2, R164, R2 ;  /* 0x00000002a4027221 */ /* 0x000fe40000010000 */
[----:B------:R-:W-:Y:S01]  /*10ca0*/  FADD.FTZ R0, R172, R0 ;  /* 0x00000000ac007221 */ /* 0x000fe20000010000 */
[-C--:B------:R-:W-:Y:S01]  /*10cb0*/  MOV R8, R3.reuse ;  /* 0x0000000300087202 */ /* 0x080fe20000000f00 */
[----:B------:R-:W-:Y:S01]  /*10cc0*/  FADD.FTZ R4, R165, R2 ;  /* 0x00000002a5047221 */ /* 0x000fe20000010000 */
[----:B------:R-:W-:Y:S03]  /*10cd0*/  HMMA.16816.F32 R128, R160, R10, R128 ;  /* 0x0000000aa080723c */ /* 0x000fe60000001880 */
[----:B------:R-:W-:Y:S02]  /*10ce0*/  FADD.FTZ R2, R167, R0 ;  /* 0x00000000a7027221 */ /* 0x000fe40000010000 */
[----:B------:R-:W-:Y:S01]  /*10cf0*/  FADD.FTZ R0, R137, R4 ;  /* 0x0000000489007221 */ /* 0x000fe20000010000 */
[----:B------:R-:W-:Y:S01]  /*10d00*/  MOV R137, R3 ;  /* 0x0000000300897202 */ /* 0x000fe20000000f00 */
[----:B------:R-:W-:Y:S02]  /*10d10*/  FADD.FTZ R195, R166, R2 ;  /* 0x00000002a6c37221 */ /* 0x000fe40000010000 */
[----:B------:R-:W-:Y:S03]  /*10d20*/  FADD.FTZ R194, R136, R0 ;  /* 0x0000000088c27221 */ /* 0x000fe60000010000 */
[----:B------:R-:W-:Y:S01]  /*10d30*/  MOV R136, R135 ;  /* 0x0000008700887202 */ /* 0x000fe20000000f00 */
[----:B------:R-:W-:-:S05]  /*10d40*/  @P0 BRA `(.L_x_229) ;  /* 0xffffe04000000947 */ /* 0x000fca000383ffff */
.L_x_228:
[----:B------:R-:W-:Y:S01]  /*10d50*/  @!UPT UIADD3 URZ, URZ, URZ, URZ ;  /* 0x0000003f3f3ff290 */ /* 0x000fe2000fffe03f */
[----:B------:R-:W-:Y:S05]  /*10d60*/  BRA.DIV ~URZ, `(.L_x_230) ;  /* 0x00005b427f007947 */ /* 0x000fea000b800000 */
[----:B------:R-:W1:Y:S04]  /*10d70*/  SHFL.BFLY PT, R0, R195, 0x2, 0x1f ;  /* 0x0c401f00c3007f89 */ /* 0x000e6800000e0000 */
[----:B------:R-:W2:Y:S01]  /*10d80*/  SHFL.BFLY PT, R2, R194, 0x2, 0x1f ;  /* 0x0c401f00c2027f89 */ /* 0x000ea200000e0000 */
[----:B-1----:R-:W-:-:S02]  /*10d90*/  FADD.FTZ R0, R0, R195 ;  /* 0x000000c300007221 */ /* 0x002fc40000010000 */
[----:B--2---:R-:W-:-:S03]  /*10da0*/  FADD.FTZ R4, R2, R194 ;  /* 0x000000c202047221 */ /* 0x004fc60000010000 */
[----:B------:R-:W1:Y:S04]  /*10db0*/  SHFL.BFLY PT, R5, R0, 0x1, 0x1f ;  /* 0x0c201f0000057f89 */ /* 0x000e6800000e0000 */
[----:B------:R2:W3:Y:S01]  /*10dc0*/  SHFL.BFLY PT, R3, R4, 0x1, 0x1f ;  /* 0x0c201f0004037f89 */ /* 0x0004e200000e0000 */
[----:B-1----:R-:W-:-:S05]  /*10dd0*/  FADD.FTZ R0, R0, R5 ;  /* 0x0000000500007221 */ /* 0x002fca0000010000 */
.L_x_299:
[----:B------:R-:W-:Y:S01]  /*10de0*/  FSETP.NE.FTZ.AND P1, PT, R0, RZ, PT ;  /* 0x000000ff0000720b */ /* 0x000fe20003f35000 */
[----:B---3--:R-:W-:Y:S01]  /*10df0*/  FADD.FTZ R3, R3, R4 ;  /* 0x0000000403037221 */ /* 0x008fe20000010000 */
[----:B------:R-:W-:Y:S02]  /*10e00*/  MOV R2, RZ ;  /* 0x000000ff00027202 */ /* 0x000fe40000000f00 */
[----:B------:R-:W-:Y:S02]  /*10e10*/  MOV R136, 0xff800000 ;  /* 0xff80000000887802 */ /* 0x000fe40000000f00 */
[----:B------:R-:W-:-:S07]  /*10e20*/  FSETP.NE.FTZ.AND P0, PT, R3, RZ, PT ;  /* 0x000000ff0300720b */ /* 0x000fce0003f15000 */
[----:B------:R-:W1:Y:S01]  /*10e30*/  @P1 MUFU.RCP R2, R0 ;  /* 0x0000000000021308 */ /* 0x000e620000001000 */
[----:B--2---:R-:W-:-:S05]  /*10e40*/  @P1 MOV R4, 0x3f317218 ;  /* 0x3f31721800041802 */ /* 0x004fca0000000f00 */
[----:B------:R-:W-:Y:S02]  /*10e50*/  @P1 FMUL.FTZ R4, R4, c[0x0][0x2d0] ;  /* 0x0000b40004041a20 */ /* 0x000fe40000410000 */
[----:B------:R2:W-:Y:S01]  /*10e60*/  @P1 MUFU.LG2 R5, R0 ;  /* 0x0000000000051308 */ /* 0x0005e20000000c00 */
        /* <DEDUP_REMOVED lines=32> */
[C---:B------:R-:W-:Y:S01]  /*11070*/  FMUL.FTZ R156, R2.reuse, R20 ;  /* 0x00000014029c7220 */ /* 0x040fe20000410000 */
[----:B------:R-:W-:Y:S01]  /*11080*/  MOV R20, 0xff800000 ;  /* 0xff80000000147802 */ /* 0x000fe20000000f00 */
        /* <DEDUP_REMOVED lines=33> */
[----:B------:R2:W3:Y:S01]  /*112a0*/  @P0 MUFU.LG2 R2, R3 ;  /* 0x0000000300020308 */ /* 0x0004e20000000c00 */
[----:B-1----:R-:W-:-:S02]  /*112b0*/  FMUL.FTZ R124, R0, R146 ;  /* 0x00000092007c7220 */ /* 0x002fc40000410000 */
[C---:B------:R-:W-:Y:S02]  /*112c0*/  FMUL.FTZ R125, R0.reuse, R147 ;  /* 0x00000093007d7220 */ /* 0x040fe40000410000 */
[C---:B------:R-:W-:Y:S02]  /*112d0*/  FMUL.FTZ R128, R0.reuse, R154 ;  /* 0x0000009a00807220 */ /* 0x040fe40000410000 */
[C---:B------:R-:W-:Y:S02]  /*112e0*/  FMUL.FTZ R129, R0.reuse, R155 ;  /* 0x0000009b00817220 */ /* 0x040fe40000410000 */
[C---:B------:R-:W-:Y:S02]  /*112f0*/  FMUL.FTZ R146, R0.reuse, R158 ;  /* 0x0000009e00927220 */ /* 0x040fe40000410000 */
[C---:B------:R-:W-:Y:S02]  /*11300*/  FMUL.FTZ R147, R0.reuse, R159 ;  /* 0x0000009f00937220 */ /* 0x040fe40000410000 */
[----:B------:R-:W-:-:S02]  /*11310*/  FMUL.FTZ R154, R0, R22 ;  /* 0x00000016009a7220 */ /* 0x000fc40000410000 */
[C---:B------:R-:W-:Y:S01]  /*11320*/  FMUL.FTZ R155, R0.reuse, R23 ;  /* 0x00000017009b7220 */ /* 0x040fe20000410000 */
[----:B--2---:R-:W-:Y:S01]  /*11330*/  @P0 MOV R3, 0x3f317218 ;  /* 0x3f31721800030802 */ /* 0x004fe20000000f00 */
[C---:B------:R-:W-:Y:S02]  /*11340*/  FMUL.FTZ R158, R0.reuse, R34 ;  /* 0x00000022009e7220 */ /* 0x040fe40000410000 */
[C---:B------:R-:W-:Y:S02]  /*11350*/  FMUL.FTZ R159, R0.reuse, R35 ;  /* 0x00000023009f7220 */ /* 0x040fe40000410000 */
[----:B------:R-:W-:Y:S02]  /*11360*/  @P1 FMUL.FTZ R5, R5, 0.69314718246459960938 ;  /* 0x3f31721805051820 */ /* 0x000fe40000410000 */
        /* <DEDUP_REMOVED lines=15> */
[----:B------:R-:W-:Y:S02]  /*11460*/  FMUL.FTZ R55, R0, R67 ;  /* 0x0000004300377220 */ /* 0x000fe40000410000 */
[----:B------:R-:W-:Y:S01]  /*11470*/  @P1 FFMA.FTZ R136, R4, R135, R5 ;  /* 0x0000008704881223 */ /* 0x000fe20000010005 */
[----:B------:R-:W-:Y:S01]  /*11480*/  MOV R4, 0x1 ;  /* 0x0000000100047802 */ /* 0x000fe20000000f00 */
        /* <DEDUP_REMOVED lines=8> */
[----:B---3--:R-:W-:-:S02]  /*11510*/  @P0 FMUL.FTZ R2, R2, 0.69314718246459960938 ;  /* 0x3f31721802020820 */ /* 0x008fc40000410000 */
[----:B------:R-:W-:Y:S02]  /*11520*/  @P0 FMUL.FTZ R3, R3, c[0x0][0x2d0] ;  /* 0x0000b40003030a20 */ /* 0x000fe40000410000 */
        /* <DEDUP_REMOVED lines=32> */
.L_x_161:
[----:B------:R-:W2:Y:S01]  /*11730*/  S2R R2, SR_TID.X ;  /* 0x0000000000027919 */ /* 0x000ea20000002100 */
[----:B------:R-:W-:Y:S01]  /*11740*/  BSSY B0, `(.L_x_231) ;  /* 0x0000010000007945 */ /* 0x000fe20003800000 */
[----:B--2---:R-:W-:-:S13]  /*11750*/  LOP3.LUT P0, RZ, R2, 0xff, RZ, 0xc0, !PT ;  /* 0x000000ff02ff7812 */ /* 0x004fda000780c0ff */
[----:B------:R-:W-:Y:S05]  /*11760*/  @P0 BRA `(.L_x_232) ;  /* 0x000000d000000947 */ /* 0x000fea0003800000 */
[----:B-1----:R-:W1:Y:S01]  /*11770*/  S2R R4, SR_LANEID ;  /* 0x0000000000047919 */ /* 0x002e620000000000 */
[----:B------:R-:W-:Y:S01]  /*11780*/  VOTEU.ANY UR4, UPT, PT ;  /* 0x0000000000047886 */ /* 0x000fe200038e0100 */
[----:B------:R-:W-:Y:S01]  /*11790*/  IMAD.MOV.U32 R5, RZ, RZ, c[0x0][0x564] ;  /* 0x00015900ff057624 */ /* 0x000fe200078e00ff */
[----:B------:R-:W1:Y:S08]  /*117a0*/  FLO.U32 R3, UR4 ;  /* 0x0000000400037d00 */ /* 0x000e7000080e0000 */
[----:B------:R-:W2:Y:S01]  /*117b0*/  POPC R2, UR4 ;  /* 0x0000000400027d09 */ /* 0x000ea20008000000 */
[----:B-1----:R-:W-:Y:S01]  /*117c0*/  ISETP.EQ.U32.AND P0, PT, R3, R4, PT ;  /* 0x000000040300720c */ /* 0x002fe20003f02070 */
[----:B------:R-:W-:-:S12]  /*117d0*/  IMAD.MOV.U32 R4, RZ, RZ, c[0x0][0x560] ;  /* 0x00015800ff047624 */ /* 0x000fd800078e00ff */
[----:B--2---:R1:W2:Y:S04]  /*117e0*/  @P0 ATOMG.E.ADD.STRONG.GPU PT, R2, [R4.64], R2 ;  /* 0x00000002040209a8 */ /* 0x0042a800081ee1c6 */
[----:B-1----:R-:W1:Y:S04]  /*117f0*/  S2R R4, SR_LTMASK ;  /* 0x0000000000047919 */ /* 0x002e680000003900 */
[----:B--2---:R1:W2:Y:S02]  /*11800*/  SHFL.IDX PT, R3, R2, R3, 0x1f ;  /* 0x00001f0302037589 */ /* 0x0042a400000e0000 */
[----:B-1----:R-:W-:-:S06]  /*11810*/  LOP3.LUT R2, R4, UR4, RZ, 0xc0, !PT ;  /* 0x0000000404027c12 */ /* 0x002fcc000f8ec0ff */
[----:B------:R-:W2:Y:S02]  /*11820*/  POPC R2, R2 ;  /* 0x0000000200027309 */ /* 0x000ea40000000000 */
[----:B--2---:R-:W-:-:S06]  /*11830*/  IADD3 R208, R3, c[0x0][0xc], R2 ;  /* 0x0000030003d07a10 */ /* 0x004fcc0007ffe002 */
.L_x_232:
[----:B------:R-:W-:Y:S05]  /*11840*/  BSYNC B0 ;  /* 0x0000000000007941 */ /* 0x000fea0003800000 */
.L_x_231:
[----:B------:R-:W-:Y:S01]  /*11850*/  PRMT R0, R0, 0x9910, RZ ;  /* 0x0000991000007816 */ /* 0x000fe200000000ff */
[----:B------:R-:W-:Y:S01]  /*11860*/  BSSY B1, `(.L_x_233) ;  /* 0x00003df000017945 */ /* 0x000fe20003800000 */
[----:B------:R-:W-:Y:S02]  /*11870*/  IMAD.MOV.U32 R21, RZ, RZ, R208 ;  /* 0x000000ffff157224 */ /* 0x000fe400078e00d0 */
[----:B------:R-:W-:-:S13]  /*11880*/  ISETP.NE.AND P0, PT, R0, RZ, PT ;  /* 0x000000ff0000720c */ /* 0x000fda0003f05270 */
[----:B------:R-:W-:Y:S05]  /*11890*/  @!P0 BRA `(.L_x_234) ;  /* 0x0000308000008947 */ /* 0x000fea0003800000 */
[----:B------:R-:W-:Y:S01]  /*118a0*/  WARPSYNC 0xffffffff ;  /* 0xffffffff00007948 */ /* 0x000fe20003800000 */
[----:B------:R-:W-:Y:S01]  /*118b0*/  BAR.SYNC.DEFER_BLOCKING 0x1, 0x100 ;  /* 0x0044000000007b1d */ /* 0x000fe20000010000 */
[----:B------:R-:W-:Y:S01]  /*118c0*/  F2FP.PACK_AB R0, R161, R160 ;  /* 0x000000a0a100723e */ /* 0x000fe200000000ff */
[----:B------:R-:W-:Y:S01]  /*118d0*/  IMAD.MOV.U32 R6, RZ, RZ, 0x4 ;  /* 0x00000004ff067424 */ /* 0x000fe200078e00ff */
[----:B------:R-:W-:Y:S01]  /*118e0*/  F2FP.PACK_AB R2, R125, R124 ;  /* 0x0000007c7d02723e */ /* 0x000fe200000000ff */
[----:B------:R-:W-:Y:S01]  /*118f0*/  IMAD.MOV.U32 R13, RZ, RZ, c[0x0][0x388] ;  /* 0x0000e200ff0d7624 */ /* 0x000fe200078e00ff */
[----:B------:R-:W-:Y:S01]  /*11900*/  F2FP.PACK_AB R3, R145, R144 ;  /* 0x000000909103723e */ /* 0x000fe200000000ff */
[----:B------:R-:W-:Y:S01]  /*11910*/  IMAD.WIDE R6, R206, R6, c[0x0][0x500] ;  /* 0x00014000ce067625 */ /* 0x000fe200078e0206 */
[----:B-1----:R-:W-:Y:S02]  /*11920*/  F2FP.PACK_AB R4, R97, R96 ;  /* 0x000000606104723e */ /* 0x002fe400000000ff */
[----:B------:R-:W-:-:S02]  /*11930*/  ISETP.NE.U32.AND P0, PT, RZ, c[0x0][0x508], PT ;  /* 0x00014200ff007a0c */ /* 0x000fc40003f05070 */
[----:B------:R-:W-:Y:S02]  /*11940*/  ISETP.NE.U32.AND P2, PT, RZ, c[0x0][0x500], PT ;  /* 0x00014000ff007a0c */ /* 0x000fe40003f45070 */
[----:B------:R-:W-:Y:S02]  /*11950*/  ISETP.NE.AND.EX P1, PT, RZ, c[0x0][0x50c], PT, P0 ;  /* 0x00014300ff007a0c */ /* 0x000fe40003f25300 */
[----:B------:R-:W-:Y:S01]  /*11960*/  ISETP.NE.AND.EX P2, PT, RZ, c[0x0][0x504], PT, P2 ;  /* 0x00014100ff007a0c */ /* 0x000fe20003f45320 */
[----:B------:R1:W-:Y:S04]  /*11970*/  STS [R223+0x80], R0 ;  /* 0x00008000df007388 */ /* 0x0003e80000000800 */
[----:B------:R2:W-:Y:S04]  /*11980*/  STS [R223+0x480], R2 ;  /* 0x00048002df007388 */ /* 0x0005e80000000800 */
[----:B------:R3:W-:Y:S01]  /*11990*/  STS [R224], R3 ;  /* 0x00000003e0007388 */ /* 0x0007e20000000800 */
[----:B-1----:R-:W-:-:S02]  /*119a0*/  F2FP.PACK_AB R0, R151, R150 ;  /* 0x000000969700723e */ /* 0x002fc400000000ff */
[----:B--2---:R-:W-:-:S03]  /*119b0*/  F2FP.PACK_AB R2, R149, R148 ;  /* 0x000000949502723e */ /* 0x004fc600000000ff */
[----:B------:R1:W-:Y:S01]  /*119c0*/  STS [R224+0x400], R0 ;  /* 0x00040000e0007388 */ /* 0x0003e20000000800 */
[----:B---3--:R-:W-:-:S03]  /*119d0*/  F2FP.PACK_AB R3, R129, R128 ;  /* 0x000000808103723e */ /* 0x008fc600000000ff */
[----:B------:R2:W-:Y:S04]  /*119e0*/  STS [R226+0x80], R2 ;  /* 0x00008002e2007388 */ /* 0x0005e80000000800 */
[----:B------:R3:W-:Y:S01]  /*119f0*/  STS [R226+0x480], R3 ;  /* 0x00048003e2007388 */ /* 0x0007e20000000800 */
[----:B-1----:R-:W-:Y:S02]  /*11a00*/  F2FP.PACK_AB R0, R153, R152 ;  /* 0x000000989900723e */ /* 0x002fe400000000ff */
[----:B--2---:R-:W-:-:S03]  /*11a10*/  F2FP.PACK_AB R2, R147, R146 ;  /* 0x000000929302723e */ /* 0x004fc600000000ff */
[----:B------:R1:W-:Y:S01]  /*11a20*/  STS [R225], R0 ;  /* 0x00000000e1007388 */ /* 0x0003e20000000800 */
[----:B---3--:R-:W-:-:S03]  /*11a30*/  F2FP.PACK_AB R3, R157, R156 ;  /* 0x0000009c9d03723e */ /* 0x008fc600000000ff */
[----:B------:R2:W-:Y:S04]  /*11a40*/  STS [R225+0x400], R2 ;  /* 0x00040002e1007388 */ /* 0x0005e80000000800 */
[----:B------:R3:W-:Y:S01]  /*11a50*/  STS [R230+0x80], R3 ;  /* 0x00008003e6007388 */ /* 0x0007e20000000800 */
        /* <DEDUP_REMOVED lines=8> */
[----:B------:R1:W-:Y:S01]  /*11ae0*/  STS [R229+0x80], R0 ;  /* 0x00008000e5007388 */ /* 0x0003e20000000800 */
        /* <DEDUP_REMOVED lines=80> */
[----:B------:R3:W-:Y:S04]  /*11ff0*/  STS [R226+0xc480], R4 ;  /* 0x00c48004e2007388 */ /* 0x0007e80000000800 */
[----:B------:R4:W-:Y:S01]  /*12000*/  STS [R225+0xc000], R2 ;  /* 0x00c00002e1007388 */ /* 0x0009e20000000800 */
[----:B-1----:R-:W-:Y:S02]  /*12010*/  F2FP.PACK_AB R0, R111, R110 ;  /* 0x0000006e6f00723e */ /* 0x002fe400000000ff */
[----:B--2---:R-:W-:-:S03]  /*12020*/  F2FP.PACK_AB R3, R165, R164 ;  /* 0x000000a4a503723e */ /* 0x004fc600000000ff */
[----:B------:R1:W-:Y:S01]  /*12030*/  STS [R225+0xc400], R0 ;  /* 0x00c40000e1007388 */ /* 0x0003e20000000800 */
[----:B---3--:R-:W-:-:S03]  /*12040*/  @P1 LEA R4, P0, R206, c[0x0][0x508], 0x2 ;  /* 0x00014200ce041a11 */ /* 0x008fc600078010ff */
[----:B------:R2:W-:Y:S01]  /*12050*/  STS [R230+0xc080], R3 ;  /* 0x00c08003e6007388 */ /* 0x0005e20000000800 */
[----:B----4-:R-:W-:Y:S02]  /*12060*/  F2FP.PACK_AB R2, R107, R106 ;  /* 0x0000006a6b02723e */ /* 0x010fe400000000ff */
[----:B------:R-:W-:-:S03]  /*12070*/  @P1 LEA.HI.X R5, R206, c[0x0][0x50c], R221, 0x2, P0 ;  /* 0x00014300ce051a11 */ /* 0x000fc600000f14dd */
[----:B------:R3:W-:Y:S01]  /*12080*/  STS [R230+0xc480], R2 ;  /* 0x00c48002e6007388 */ /* 0x0007e20000000800 */
[----:B-1----:R-:W-:Y:S02]  /*12090*/  F2FP.PACK_AB R0, R121, R120 ;  /* 0x000000787900723e */ /* 0x002fe400000000ff */
[----:B--2---:R-:W-:-:S03]  /*120a0*/  F2FP.PACK_AB R3, R103, R102 ;  /* 0x000000666703723e */ /* 0x004fc600000000ff */
[----:B------:R1:W-:Y:S04]  /*120b0*/  STS [R228+0xc000], R0 ;  /* 0x00c00000e4007388 */ /* 0x0003e80000000800 */
[----:B------:R2:W-:Y:S01]  /*120c0*/  STS [R228+0xc400], R3 ;  /* 0x00c40003e4007388 */ /* 0x0005e20000000800 */
[----:B---3--:R-:W-:-:S05]  /*120d0*/  F2FP.PACK_AB R2, R117, R116 ;  /* 0x000000747502723e */ /* 0x008fca00000000ff */
[----:B------:R3:W-:Y:S01]  /*120e0*/  STS [R229+0xc080], R2 ;  /* 0x00c08002e5007388 */ /* 0x0007e20000000800 */
[----:B-1----:R-:W-:Y:S02]  /*120f0*/  F2FP.PACK_AB R0, R99, R98 ;  /* 0x000000626300723e */ /* 0x002fe400000000ff */
[----:B--2---:R-:W-:-:S03]  /*12100*/  F2FP.PACK_AB R3, R105, R104 ;  /* 0x000000686903723e */ /* 0x004fc600000000ff */
[----:B------:R1:W-:Y:S04]  /*12110*/  STS [R229+0xc480], R0 ;  /* 0x00c48000e5007388 */ /* 0x0003e80000000800 */
[----:B------:R2:W-:Y:S01]  /*12120*/  STS [R227+0xc000], R3 ;  /* 0x00c00003e3007388 */ /* 0x0005e20000000800 */
[----:B---3--:R-:W-:Y:S01]  /*12130*/  IMAD.MOV.U32 R2, RZ, RZ, RZ ;  /* 0x000000ffff027224 */ /* 0x008fe200078e00ff */
[----:B-1----:R-:W-:-:S05]  /*12140*/  F2FP.PACK_AB R0, R91, R90 ;  /* 0x0000005a5b00723e */ /* 0x002fca00000000ff */
[----:B------:R1:W-:Y:S04]  /*12150*/  STS [R227+0xc400], R0 ;  /* 0x00c40000e3007388 */ /* 0x0003e80000000800 */
[----:B------:R-:W-:Y:S06]  /*12160*/  BAR.SYNC.DEFER_BLOCKING 0x1, 0x100 ;  /* 0x0044000000007b1d */ /* 0x000fec0000010000 */
[----:B------:R1:W5:Y:S04]  /*12170*/  @P1 LDG.E R13, [R4.64] ;  /* 0x00000006040d1981 */ /* 0x000368000c1e1900 */
[----:B------:R1:W5:Y:S01]  /*12180*/  @P2 LDG.E R2, [R6.64] ;  /* 0x0000000606022981 */ /* 0x000362000c1e1900 */
[----:B------:R-:W-:-:S04]  /*12190*/  ISETP.NE.AND P0, PT, R222, RZ, PT ;  /* 0x000000ffde00720c */ /* 0x000fc80003f05270 */
[----:B--2---:R-:W-:Y:S01]  /*121a0*/  SEL R3, R222, c[0x0][0x3d4], P0 ;  /* 0x0000f500de037a07 */ /* 0x004fe20000000000 */
[----:B------:R-:W-:Y:S05]  /*121b0*/  @P1 BRA `(.L_x_235) ;  /* 0x0000004000001947 */ /* 0x000fea0003800000 */
[----:B------:R-:W-:Y:S05]  /*121c0*/  @!P2 BRA `(.L_x_235) ;  /* 0x000000300000a947 */ /* 0x000fea0003800000 */
[----:B-1----:R1:W2:Y:S04]  /*121d0*/  LDG.E R0, [R6.64] ;  /* 0x0000000606007981 */ /* 0x0022a8000c1e1900 */
[----:B-1----:R-:W2:Y:S02]  /*121e0*/  LDG.E R6, [R6.64+0x4] ;  /* 0x0000040606067981 */ /* 0x002ea4000c1e1900 */
[----:B--2--5:R-:W-:Y:S02]  /*121f0*/  IADD3 R13, -R0, R6, RZ ;  /* 0x00000006000d7210 */ /* 0x024fe40007ffe1ff */
.L_x_235:
[----:B-1----:R-:W2:Y:S01]  /*12200*/  LDL R4, [R1+0x8] ;  /* 0x0000080001047983 */ /* 0x002ea20000100800 */
[----:B------:R-:W-:Y:S01]  /*12210*/  IMAD.MOV.U32 R11, RZ, RZ, 0x368 ;  /* 0x00000368ff0b7424 */ /* 0x000fe200078e00ff */
[----:B------:R-:W-:Y:S01]  /*12220*/  ISETP.GT.AND P2, PT, R3, 0x1, PT ;  /* 0x000000010300780c */ /* 0x000fe20003f44270 */
[----:B------:R-:W-:Y:S01]  /*12230*/  IMAD.MOV.U32 R0, RZ, RZ, c[0x0][0x4e8] ;  /* 0x00013a00ff007624 */ /* 0x000fe200078e00ff */
[----:B------:R-:W3:Y:S01]  /*12240*/  LDL R113, [R1+0x4] ;  /* 0x0000040001717983 */ /* 0x000ee20000100800 */
[----:B------:R-:W-:-:S02]  /*12250*/  ISETP.NE.U32.AND P0, PT, RZ, c[0x0][0x500], PT ;  /* 0x00014000ff007a0c */ /* 0x000fc40003f05070 */
[----:B------:R-:W-:Y:S02]  /*12260*/  SEL R11, R11, 0x328, P2 ;  /* 0x000003280b0b7807 */ /* 0x000fe40001000000 */
[----:B------:R-:W-:Y:S02]  /*12270*/  ISETP.NE.AND P3, PT, R0, 0x1, PT ;  /* 0x000000010000780c */ /* 0x000fe40003f65270 */
[----:B------:R-:W1:Y:S01]  /*12280*/  LDC.64 R6, c[0x0][R11+0x170] ;  /* 0x00005c000b067b82 */ /* 0x000e620000000a00 */
[----:B------:R-:W-:-:S04]  /*12290*/  ISETP.NE.AND.EX P0, PT, RZ, c[0x0][0x504], PT, P0 ;  /* 0x00014100ff007a0c */ /* 0x000fc80003f05300 */
[----:B------:R-:W-:-:S03]  /*122a0*/  SEL R0, R206, RZ, !P0 ;  /* 0x000000ffce007207 */ /* 0x000fc60004000000 */
[----:B------:R-:W4:Y:S08]  /*122b0*/  LDC.64 R14, c[0x0][R11+0x168] ;  /* 0x00005a000b0e7b82 */ /* 0x000f300000000a00 */
[----:B------:R1:W2:Y:S08]  /*122c0*/  LDC.64 R16, c[0x0][R11+0x178] ;  /* 0x00005e000b107b82 */ /* 0x0002b00000000a00 */
[----:B------:R1:W2:Y:S01]  /*122d0*/  LDC.64 R18, c[0x0][R11+0x160] ;  /* 0x000058000b127b82 */ /* 0x0002a20000000a00 */
[----:B------:R-:W4:Y:S01]  /*122e0*/  S2R R114, SR_TID.X ;  /* 0x0000000000727919 */ /* 0x000f220000002100 */
[----:B-1----:R-:W-:-:S02]  /*122f0*/  IMAD R3, R7, R0, RZ ;  /* 0x0000000007037224 */ /* 0x002fc400078e02ff */
[----:B----4-:R-:W-:Y:S01]  /*12300*/  IMAD R10, R15, R217, RZ ;  /* 0x000000d90f0a7224 */ /* 0x010fe200078e02ff */
[----:B-----5:R-:W-:-:S04]  /*12310*/  SHF.R.S32.HI R112, RZ, 0x1f, R114 ;  /* 0x0000001fff707819 */ /* 0x020fc80000011472 */
[----:B------:R-:W-:-:S04]  /*12320*/  LEA.HI R112, R112, R114, RZ, 0x5 ;  /* 0x0000007270707211 */ /* 0x000fc800078f28ff */
[----:B------:R-:W-:Y:S01]  /*12330*/  LOP3.LUT R112, R112, 0xffffffe0, RZ, 0xc0, !PT ;  /* 0xffffffe070707812 */ /* 0x000fe200078ec0ff */
[----:B------:R-:W-:-:S04]  /*12340*/  IMAD R13, R13, c[0x0][0x4e8], RZ ;  /* 0x00013a000d0d7a24 */ /* 0x000fc800078e02ff */
[----:B------:R-:W-:Y:S01]  /*12350*/  IMAD.IADD R112, R114, 0x1, -R112 ;  /* 0x0000000172707824 */ /* 0x000fe200078e0a70 */
[----:B------:R-:W-:Y:S01]  /*12360*/  LOP3.LUT R219, R219, 0xfffffffd, RZ, 0xc0, !PT ;  /* 0xfffffffddbdb7812 */ /* 0x000fe200078ec0ff */
[----:B--2---:R-:W-:Y:S01]  /*12370*/  IMAD R8, R209, 0x80, R4 ;  /* 0x00000080d1087824 */ /* 0x004fe200078e0204 */
[----:B------:R-:W-:-:S03]  /*12380*/  SEL R4, R221, RZ, !P0 ;  /* 0x000000ffdd047207 */ /* 0x000fc60004000000 */
[----:B------:R-:W-:-:S04]  /*12390*/  @P3 IMAD.HI.U32 R9, R8, c[0x0][0x4ec], RZ ;  /* 0x00013b0008093a27 */ /* 0x000fc800078e00ff */
[C---:B------:R-:W-:Y:S02]  /*123a0*/  IMAD R11, R6.reuse, R4, R3 ;  /* 0x00000004060b7224 */ /* 0x040fe400078e0203 */
[----:B------:R-:W-:-:S04]  /*123b0*/  IMAD.WIDE.U32 R4, R6, R0, RZ ;  /* 0x0000000006047225 */ /* 0x000fc800078e00ff */
[----:B------:R-:W-:-:S04]  /*123c0*/  IMAD.WIDE.U32 R6, R14, R217, RZ ;  /* 0x000000d90e067225 */ /* 0x000fc800078e00ff */
[----:B------:R-:W-:Y:S01]  /*123d0*/  IMAD.MOV.U32 R3, RZ, RZ, R8 ;  /* 0x000000ffff037224 */ /* 0x000fe200078e0008 */
[----:B------:R-:W-:Y:S02]  /*123e0*/  @P3 SHF.R.U32.HI R3, RZ, c[0x0][0x4f0], R9 ;  /* 0x00013c00ff033a19 */ /* 0x000fe40000011609 */
[----:B------:R-:W-:Y:S01]  /*123f0*/  SEL R9, R232, RZ, P2 ;  /* 0x000000ffe8097207 */ /* 0x000fe20001000000 */
[----:B------:R-:W-:Y:S01]  /*12400*/  IMAD.IADD R12, R5, 0x1, R11 ;  /* 0x00000001050c7824 */ /* 0x000fe200078e020b */
[----:B------:R-:W-:Y:S01]  /*12410*/  IADD3 R14, P1, P0, R4, R6, R2 ;  /* 0x00000006040e7210 */ /* 0x000fe2000783e002 */
[----:B------:R-:W-:Y:S01]  /*12420*/  IMAD.IADD R4, R7, 0x1, R10 ;  /* 0x0000000107047824 */ /* 0x000fe200078e020a */
[----:B------:R-:W-:Y:S01]  /*12430*/  SHF.R.S32.HI R10, RZ, 0x1f, R2 ;  /* 0x0000001fff0a7819 */ /* 0x000fe20000011402 */
[----:B------:R-:W-:Y:S02]  /*12440*/  IMAD R11, R17, R9, RZ ;  /* 0x00000009110b7224 */ /* 0x000fe400078e02ff */
[----:B------:R-:W-:-:S02]  /*12450*/  IMAD.MOV R5, RZ, RZ, -R3 ;  /* 0x000000ffff057224 */ /* 0x000fc400078e0a03 */
        /* <DEDUP_REMOVED lines=13> */
[----:B------:R-:W-:Y:S02]  /*12530*/  IMAD.MOV.U32 R7, RZ, RZ, c[0x0][0x4ac] ;  /* 0x00012b00ff077624 */ /* 0x000fe400078e00ff */
[----:B------:R-:W-:Y:S01]  /*12540*/  IMAD.IADD R5, R5, 0x1, R3 ;  /* 0x0000000105057824 */ /* 0x000fe200078e0203 */
[----:B------:R-:W-:Y:S02]  /*12550*/  LEA R3, P0, R4, R6, 0x2 ;  /* 0x0000000604037211 */ /* 0x000fe400078010ff */
[----:B------:R-:W-:-:S04]  /*12560*/  SEL R7, R7, c[0x0][0x454], P2 ;  /* 0x0001150007077a07 */ /* 0x000fc80001000000 */
[----:B------:R-:W-:Y:S01]  /*12570*/  LEA.HI.X R5, R4, R7, R5, 0x2, P0 ;  /* 0x0000000704057211 */ /* 0x000fe200000f1405 */
[----:B------:R-:W-:Y:S04]  /*12580*/  SHFL.IDX PT, R6, R3, RZ, 0x1c1f ;  /* 0x001c1fff03067589 */ /* 0x000fe800000e0000 */
[----:B------:R-:W1:Y:S01]  /*12590*/  SHFL.IDX PT, R7, R5, RZ, 0x1c1f ;  /* 0x001c1fff05077589 */ /* 0x000e6200000e0000 */
[----:B------:R-:W-:-:S03]  /*125a0*/  LOP3.LUT P0, RZ, R112, 0x3, RZ, 0xc0, !PT ;  /* 0x0000000370ff7812 */ /* 0x000fc6000780c0ff */
[----:B------:R3:W-:Y:S04]  /*125b0*/  SHFL.IDX PT, R4, R3, 0x1, 0x1c1f ;  /* 0x003c1f0003047f89 */ /* 0x0007e800000e0000 */
[----:B------:R-:W2:Y:S01]  /*125c0*/  SHFL.IDX PT, R5, R5, 0x1, 0x1c1f ;  /* 0x003c1f0005057f89 */ /* 0x000ea200000e0000 */
[----:B---3--:R-:W-:-:S05]  /*125d0*/  IMAD R3, R209, 0x80, R113 ;  /* 0x00000080d1037824 */ /* 0x008fca00078e0271 */
[C---:B------:R-:W-:Y:S02]  /*125e0*/  ISETP.GE.OR P1, PT, R3.reuse, R13, P0 ;  /* 0x0000000d0300720c */ /* 0x040fe40000726670 */
[----:B------:R-:W-:-:S04]  /*125f0*/  IADD3 R9, R3, 0x8, RZ ;  /* 0x0000000803097810 */ /* 0x000fc80007ffe0ff */
[----:B------:R-:W-:-:S07]  /*12600*/  ISETP.GE.OR P0, PT, R9, R13, P0 ;  /* 0x0000000d0900720c */ /* 0x000fce0000706670 */
[----:B-1----:R1:W-:Y:S01]  /*12610*/  @!P1 ST.E [R6.64], R136 ;  /* 0x0000008806009985 */ /* 0x0023e2000c101906 */
[----:B------:R-:W-:-:S05]  /*12620*/  ISETP.GE.AND P1, PT, R9, R13, PT ;  /* 0x0000000d0900720c */ /* 0x000fca0003f26270 */
[----:B--2---:R1:W-:Y:S01]  /*12630*/  @!P0 ST.E [R4.64], R20 ;  /* 0x0000001404008985 */ /* 0x0043e2000c101906 */
[----:B------:R-:W-:-:S07]  /*12640*/  ISETP.GE.AND P0, PT, R3, R13, PT ;  /* 0x0000000d0300720c */ /* 0x000fce0003f06270 */
[----:B------:R-:W-:Y:S01]  /*12650*/  @P1 LOP3.LUT R219, R219, 0x2, RZ, 0xfc, !PT ;  /* 0x00000002dbdb1812 */ /* 0x000fe200078efcff */
[----:B------:R-:W-:Y:S05]  /*12660*/  @P2 BRA `(.L_x_236) ;  /* 0x0000098000002947 */ /* 0x000fea0003800000 */
[----:B------:R-:W-:Y:S01]  /*12670*/  IMAD R10, R10, c[0x0][0x3a0], RZ ;  /* 0x0000e8000a0a7a24 */ /* 0x000fe200078e02ff */
[----:B-1----:R-:W-:Y:S01]  /*12680*/  LEA R6, R216, R198, 0x5 ;  /* 0x000000c6d8067211 */ /* 0x002fe200078e28ff */
[C---:B------:R-:W-:Y:S01]  /*12690*/  IMAD.WIDE.U32 R4, R2.reuse, c[0x0][0x3a0], RZ ;  /* 0x0000e80002047a25 */ /* 0x040fe200078e00ff */
[----:B------:R-:W-:Y:S01]  /*126a0*/  SHF.R.S32.HI R7, RZ, 0x1f, R0 ;  /* 0x0000001fff077819 */ /* 0x000fe20000011400 */
[----:B------:R1:W2:Y:S01]  /*126b0*/  LDS.128 R36, [R188+0x80] ;  /* 0x00008000bc247984 */ /* 0x0002a20000000c00 */
[C---:B------:R-:W-:Y:S01]  /*126c0*/  LEA R6, R209.reuse, R6, 0x7 ;  /* 0x00000006d1067211 */ /* 0x040fe200078e38ff */
[----:B------:R-:W-:Y:S01]  /*126d0*/  IMAD R2, R2, c[0x0][0x3a4], R10 ;  /* 0x0000e90002027a24 */ /* 0x000fe200078e020a */
[----:B------:R-:W-:Y:S01]  /*126e0*/  LEA R14, R209, R198, 0x7 ;  /* 0x000000c6d10e7211 */ /* 0x000fe200078e38ff */
[----:B------:R1:W3:Y:S03]  /*126f0*/  LDS.128 R52, [R188+0x1080] ;  /* 0x00108000bc347984 */ /* 0x0002e60000000c00 */
[----:B------:R-:W-:Y:S01]  /*12700*/  IADD3 R3, R5, R2, RZ ;  /* 0x0000000205037210 */ /* 0x000fe20007ffe0ff */
[----:B------:R1:W4:Y:S01]  /*12710*/  LDS.128 R68, [R188+0x2080] ;  /* 0x00208000bc447984 */ /* 0x0003220000000c00 */
[----:B------:R-:W-:-:S03]  /*12720*/  MOV R2, R4 ;  /* 0x0000000400027202 */ /* 0x000fc60000000f00 */
[----:B------:R1:W1:Y:S02]  /*12730*/  LDS.128 R84, [R188+0x3080] ;  /* 0x00308000bc547984 */ /* 0x0002640000000c00 */
[----:B------:R-:W-:Y:S01]  /*12740*/  IMAD.WIDE.U32 R4, R217, c[0x0][0x3e8], R2 ;  /* 0x0000fa00d9047a25 */ /* 0x000fe200078e0002 */
[----:B------:R-:W-:Y:S01]  /*12750*/  MOV R2, R6 ;  /* 0x0000000600027202 */ /* 0x000fe20000000f00 */
[----:B------:R1:W1:Y:S02]  /*12760*/  LDS.128 R32, [R188+0x4080] ;  /* 0x00408000bc207984 */ /* 0x0002640000000c00 */
[----:B------:R-:W-:Y:S02]  /*12770*/  IMAD R3, R7, c[0x0][0x3f0], RZ ;  /* 0x0000fc0007037a24 */ /* 0x000fe400078e02ff */
[----:B------:R-:W-:Y:S01]  /*12780*/  @P3 IMAD.HI.U32 R7, R6, c[0x0][0x4ec], RZ ;  /* 0x00013b0006073a27 */ /* 0x000fe200078e00ff */
[----:B------:R1:W1:Y:S03]  /*12790*/  LDS.128 R48, [R188+0x5080] ;  /* 0x00508000bc307984 */ /* 0x0002660000000c00 */
[----:B------:R-:W-:Y:S01]  /*127a0*/  IMAD R5, R217, c[0x0][0x3ec], R5 ;  /* 0x0000fb00d9057a24 */ /* 0x000fe200078e0205 */
[----:B------:R1:W1:Y:S01]  /*127b0*/  LDS.128 R64, [R188+0x6080] ;  /* 0x00608000bc407984 */ /* 0x0002620000000c00 */
[----:B------:R-:W-:Y:S01]  /*127c0*/  @P3 SHF.R.U32.HI R2, RZ, c[0x0][0x4f0], R7 ;  /* 0x00013c00ff023a19 */ /* 0x000fe20000011607 */
[----:B------:R-:W-:-:S02]  /*127d0*/  IMAD R8, R0, c[0x0][0x3f4], R3 ;  /* 0x0000fd0000087a24 */ /* 0x000fc400078e0203 */
[----:B------:R1:W1:Y:S01]  /*127e0*/  LDS.128 R80, [R188+0x7080] ;  /* 0x00708000bc507984 */ /* 0x0002620000000c00 */
[----:B------:R-:W-:Y:S01]  /*127f0*/  IMAD.WIDE.U32 R4, R0, c[0x0][0x3f0], R4 ;  /* 0x0000fc0000047a25 */ /* 0x000fe200078e0004 */
[----:B------:R-:W-:Y:S02]  /*12800*/  SHF.R.S32.HI R3, RZ, 0x1f, R2 ;  /* 0x0000001fff037819 */ /* 0x000fe40000011402 */
[----:B------:R1:W1:Y:S01]  /*12810*/  LDS.128 R28, [R188+0x8080] ;  /* 0x00808000bc1c7984 */ /* 0x0002620000000c00 */
[----:B------:R-:W-:Y:S02]  /*12820*/  IADD3 R0, -R2, RZ, RZ ;  /* 0x000000ff02007210 */ /* 0x000fe40007ffe1ff */
[----:B------:R-:W-:Y:S01]  /*12830*/  IADD3 R5, R5, R8, RZ ;  /* 0x0000000805057210 */ /* 0x000fe20007ffe0ff */
[----:B------:R1:W1:Y:S01]  /*12840*/  LDS.128 R44, [R188+0x9080] ;  /* 0x00908000bc2c7984 */ /* 0x0002620000000c00 */
[----:B------:R-:W-:Y:S02]  /*12850*/  IMAD R3, R3, c[0x0][0x3e0], RZ ;  /* 0x0000f80003037a24 */ /* 0x000fe400078e02ff */
[----:B------:R-:W-:Y:S01]  /*12860*/  IMAD R0, R0, c[0x0][0x4e8], R6 ;  /* 0x00013a0000007a24 */ /* 0x000fe200078e0206 */
[----:B------:R1:W1:Y:S01]  /*12870*/  LDS.128 R60, [R188+0xa080] ;  /* 0x00a08000bc3c7984 */ /* 0x0002620000000c00 */
[----:B------:R-:W-:-:S02]  /*12880*/  IMAD R6, R2, c[0x0][0x3e4], R3 ;  /* 0x0000f90002067a24 */ /* 0x000fc400078e0203 */
[----:B------:R-:W-:Y:S01]  /*12890*/  IMAD.WIDE.U32 R2, R2, c[0x0][0x3e0], R4 ;  /* 0x0000f80002027a25 */ /* 0x000fe200078e0004 */
[----:B------:R1:W1:Y:S01]  /*128a0*/  LDS.128 R76, [R188+0xb080] ;  /* 0x00b08000bc4c7984 */ /* 0x0002620000000c00 */
[----:B------:R-:W-:-:S03]  /*128b0*/  SHF.R.S32.HI R4, RZ, 0x1f, R0 ;  /* 0x0000001fff047819 */ /* 0x000fc60000011400 */
[----:B------:R1:W1:Y:S01]  /*128c0*/  LDS.128 R24, [R188+0xc080] ;  /* 0x00c08000bc187984 */ /* 0x0002620000000c00 */
[----:B------:R-:W-:Y:S01]  /*128d0*/  IADD3 R3, R3, R6, RZ ;  /* 0x0000000603037210 */ /* 0x000fe20007ffe0ff */
[----:B------:R-:W-:Y:S02]  /*128e0*/  IMAD R4, R4, c[0x0][0x3d8], RZ ;  /* 0x0000f60004047a24 */ /* 0x000fe400078e02ff */
[----:B------:R1:W1:Y:S02]  /*128f0*/  LDS.128 R40, [R188+0xd080] ;  /* 0x00d08000bc287984 */ /* 0x0002640000000c00 */
[C---:B------:R-:W-:Y:S02]  /*12900*/  IMAD.WIDE.U32 R2, R0.reuse, c[0x0][0x3d8], R2 ;  /* 0x0000f60000027a25 */ /* 0x040fe400078e0002 */
[----:B------:R1:W1:Y:S02]  /*12910*/  LDS.128 R56, [R188+0xe080] ;  /* 0x00e08000bc387984 */ /* 0x0002640000000c00 */
[----:B------:R-:W-:Y:S01]  /*12920*/  IMAD R0, R0, c[0x0][0x3dc], R4 ;  /* 0x0000f70000007a24 */ /* 0x000fe200078e0204 */
[----:B------:R-:W-:Y:S01]  /*12930*/  LEA R16, P0, R2, c[0x0][0x380], 0x1 ;  /* 0x0000e00002107a11 */ /* 0x000fe200078008ff */
[----:B------:R1:W1:Y:S03]  /*12940*/  LDS.128 R72, [R188+0xf080] ;  /* 0x00f08000bc487984 */ /* 0x0002660000000c00 */
[----:B------:R-:W-:-:S04]  /*12950*/  IADD3 R0, R3, R0, RZ ;  /* 0x0000000003007210 */ /* 0x000fc80007ffe0ff */
[----:B------:R-:W-:Y:S01]  /*12960*/  LEA.HI.X R15, R2, c[0x0][0x384], R0, 0x1, P0 ;  /* 0x0000e100020f7a11 */ /* 0x000fe200000f0c00 */
[----:B------:R-:W-:Y:S05]  /*12970*/  BRA.DIV ~URZ, `(.L_x_237) ;  /* 0x000040a27f007947 */ /* 0x000fea000b800000 */
[----:B--234-:R2:W3:Y:S02]  /*12980*/  SHFL.IDX PT, R12, R15, RZ, 0x181f ;  /* 0x00181fff0f0c7589 */ /* 0x01c4e400000e0000 */
.L_x_300:
[----:B------:R-:W-:Y:S05]  /*12990*/  BRA.DIV ~URZ, `(.L_x_238) ;  /* 0x000040f27f007947 */ /* 0x000fea000b800000 */
[----:B------:R4:W2:Y:S02]  /*129a0*/  SHFL.IDX PT, R0, R16, RZ, 0x181f ;  /* 0x00181fff10007589 */ /* 0x0008a400000e0000 */
.L_x_301:
[----:B------:R-:W-:Y:S01]  /*129b0*/  ISETP.GE.AND P0, PT, R14, R13, PT ;  /* 0x0000000d0e00720c */ /* 0x000fe20003f06270 */
[----:B------:R-:W-:Y:S01]  /*129c0*/  BSSY B0, `(.L_x_239) ;  /* 0x0000019000007945 */ /* 0x000fe20003800000 */
[----:B------:R-:W-:Y:S02]  /*129d0*/  SHF.R.S32.HI R2, RZ, 0x1f, R134 ;  /* 0x0000001fff027819 */ /* 0x000fe40000011486 */
[----:B------:R-:W-:Y:S02]  /*129e0*/  SHF.R.S32.HI R18, RZ, 0x1f, R196 ;  /* 0x0000001fff127819 */ /* 0x000fe400000114c4 */
[----:B------:R-:W-:Y:S02]  /*129f0*/  LEA.HI R2, R2, R134, RZ, 0x3 ;  /* 0x0000008602027211 */ /* 0x000fe400078f18ff */
[----:B------:R-:W-:Y:S02]  /*12a00*/  SHF.R.S32.HI R20, RZ, 0x1f, R197 ;  /* 0x0000001fff147819 */ /* 0x000fe400000114c5 */
[----:B------:R-:W-:-:S02]  /*12a10*/  LOP3.LUT R4, R2, 0xfffffff8, RZ, 0xc0, !PT ;  /* 0xfffffff802047812 */ /* 0x000fc400078ec0ff */
[----:B------:R-:W-:Y:S02]  /*12a20*/  SHF.R.S32.HI R17, RZ, 0x1f, R132 ;  /* 0x0000001fff117819 */ /* 0x000fe40000011484 */
[----:B------:R-:W-:Y:S01]  /*12a30*/  SHF.R.S32.HI R19, RZ, 0x1f, R4 ;  /* 0x0000001fff137819 */ /* 0x000fe20000011404 */
[----:B------:R-:W-:Y:S05]  /*12a40*/  @P0 BRA `(.L_x_240) ;  /* 0x0000010000000947 */ /* 0x000fea0003800000 */
[----:B------:R-:W-:Y:S02]  /*12a50*/  ISETP.GE.AND P3, PT, R132, c[0x0][0x3c8], PT ;  /* 0x0000f20084007a0c */ /* 0x000fe40003f66270 */
[----:B------:R-:W-:Y:S02]  /*12a60*/  ISETP.GE.AND P2, PT, R134, c[0x0][0x3c8], PT ;  /* 0x0000f20086007a0c */ /* 0x000fe40003f46270 */
[----:B------:R-:W-:Y:S02]  /*12a70*/  ISETP.GE.AND P1, PT, R196, c[0x0][0x3c8], PT ;  /* 0x0000f200c4007a0c */ /* 0x000fe40003f26270 */
[----:B------:R-:W-:-:S07]  /*12a80*/  ISETP.GE.AND P0, PT, R197, c[0x0][0x3c8], PT ;  /* 0x0000f200c5007a0c */ /* 0x000fce0003f06270 */
[-C--:B--2---:R-:W-:Y:S02]  /*12a90*/  @!P3 LEA R10, P4, R132, R0.reuse, 0x1 ;  /* 0x00000000840ab211 */ /* 0x084fe400078808ff */
[-C--:B------:R-:W-:Y:S02]  /*12aa0*/  @!P2 LEA R8, P6, R4, R0.reuse, 0x1 ;  /* 0x000000000408a211 */ /* 0x080fe400078c08ff */
[----:B------:R-:W-:Y:S02]  /*12ab0*/  @!P1 LEA R6, P5, R196, R0, 0x1 ;  /* 0x00000000c4069211 */ /* 0x000fe400078a08ff */
[----:B---3--:R-:W-:Y:S02]  /*12ac0*/  @!P3 LEA.HI.X R11, R132, R12, R17, 0x1, P4 ;  /* 0x0000000c840bb211 */ /* 0x008fe400020f0c11 */
[----:B------:R-:W-:Y:S02]  /*12ad0*/  @!P0 LEA R2, P4, R197, R0, 0x1 ;  /* 0x00000000c5028211 */ /* 0x000fe400078808ff */
[-C--:B------:R-:W-:Y:S01]  /*12ae0*/  @!P2 LEA.HI.X R9, R4, R12.reuse, R19, 0x1, P6 ;  /* 0x0000000c0409a211 */ /* 0x080fe200030f0c13 */
[----:B------:R2:W-:Y:S01]  /*12af0*/  @!P3 ST.E.128 [R10.64], R36 ;  /* 0x000000240a00b985 */ /* 0x0005e2000c101d06 */
[----:B------:R-:W-:-:S02]  /*12b00*/  @!P1 LEA.HI.X R7, R196, R12, R18, 0x1, P5 ;  /* 0x0000000cc4079211 */ /* 0x000fc400028f0c12 */
[----:B------:R-:W-:Y:S01]  /*12b10*/  @!P0 LEA.HI.X R3, R197, R12, R20, 0x1, P4 ;  /* 0x0000000cc5038211 */ /* 0x000fe200020f0c14 */
[----:B-1----:R2:W-:Y:S04]  /*12b20*/  @!P2 ST.E.128 [R8.64], R32 ;  /* 0x000000200800a985 */ /* 0x0025e8000c101d06 */
[----:B------:R2:W-:Y:S04]  /*12b30*/  @!P1 ST.E.128 [R6.64], R28 ;  /* 0x0000001c06009985 */ /* 0x0005e8000c101d06 */
[----:B------:R2:W-:Y:S02]  /*12b40*/  @!P0 ST.E.128 [R2.64], R24 ;  /* 0x0000001802008985 */ /* 0x0005e4000c101d06 */
.L_x_240:
[----:B------:R-:W-:Y:S05]  /*12b50*/  BSYNC B0 ;  /* 0x0000000000007941 */ /* 0x000fea0003800000 */
.L_x_239:
[----:B------:R-:W-:Y:S05]  /*12b60*/  BRA.DIV ~URZ, `(.L_x_241) ;  /* 0x00003f827f007947 */ /* 0x000fea000b800000 */
[----:B---3--:R3:W4:Y:S04]  /*12b70*/  SHFL.IDX PT, R12, R15, 0x1, 0x181f ;  /* 0x00381f000f0c7f89 */ /* 0x00872800000e0000 */
[----:B--2---:R3:W2:Y:S02]  /*12b80*/  SHFL.IDX PT, R0, R16, 0x1, 0x181f ;  /* 0x00381f0010007f89 */ /* 0x0046a400000e0000 */
.L_x_302:
[----:B------:R-:W-:Y:S01]  /*12b90*/  IADD3 R2, R14, 0x20, RZ ;  /* 0x000000200e027810 */ /* 0x000fe20007ffe0ff */
[----:B------:R-:W-:Y:S03]  /*12ba0*/  BSSY B0, `(.L_x_242) ;  /* 0x0000013000007945 */ /* 0x000fe60003800000 */
[----:B------:R-:W-:-:S13]  /*12bb0*/  ISETP.GE.AND P0, PT, R2, R13, PT ;  /* 0x0000000d0200720c */ /* 0x000fda0003f06270 */
        /* <DEDUP_REMOVED lines=8> */
[----:B----4-:R-:W-:Y:S02]  /*12c40*/  @!P3 LEA.HI.X R11, R132, R12, R17, 0x1, P4 ;  /* 0x0000000c840bb211 */ /* 0x010fe400020f0c11 */
        /* <DEDUP_REMOVED lines=8> */
.L_x_243:
[----:B------:R-:W-:Y:S05]  /*12cd0*/  BSYNC B0 ;  /* 0x0000000000007941 */ /* 0x000fea0003800000 */
.L_x_242:
[----:B------:R-:W-:Y:S05]  /*12ce0*/  BRA.DIV ~URZ, `(.L_x_244) ;  /* 0x00003ec27f007947 */ /* 0x000fea000b800000 */
[----:B----4-:R4:W3:Y:S02]  /*12cf0*/  SHFL.IDX PT, R12, R15, 0x2, 0x181f ;  /* 0x00581f000f0c7f89 */ /* 0x0108e400000e0000 */
.L_x_303:
[----:B------:R-:W-:Y:S05]  /*12d00*/  BRA.DIV ~URZ, `(.L_x_245) ;  /* 0x00003f127f007947 */ /* 0x000fea000b800000 */
[----:B--2---:R2:W4:Y:S02]  /*12d10*/  SHFL.IDX PT, R0, R16, 0x2, 0x181f ;  /* 0x00581f0010007f89 */ /* 0x00452400000e0000 */
.L_x_304:
        /* <DEDUP_REMOVED lines=8> */
[-C--:B----4-:R-:W-:Y:S02]  /*12da0*/  @!P3 LEA R10, P4, R132, R0.reuse, 0x1 ;  /* 0x00000000840ab211 */ /* 0x090fe400078808ff */
        /* <DEDUP_REMOVED lines=11> */
.L_x_247:
[----:B------:R-:W-:Y:S05]  /*12e60*/  BSYNC B0 ;  /* 0x0000000000007941 */ /* 0x000fea0003800000 */
.L_x_246:
[----:B------:R-:W-:Y:S05]  /*12e70*/  BRA.DIV ~URZ, `(.L_x_248) ;  /* 0x00003e027f007947 */ /* 0x000fea000b800000 */
[----:B---3--:R3:W2:Y:S04]  /*12e80*/  SHFL.IDX PT, R10, R15, 0x3, 0x181f ;  /* 0x00781f000f0a7f89 */ /* 0x0086a800000e0000 */
[----:B----4-:R3:W4:Y:S02]  /*12e90*/  SHFL.IDX PT, R0, R16, 0x3, 0x181f ;  /* 0x00781f0010007f89 */ /* 0x01072400000e0000 */
.L_x_305:
[----:B------:R-:W-:-:S04]  /*12ea0*/  IADD3 R2, R14, 0x60, RZ ;  /* 0x000000600e027810 */ /* 0x000fc80007ffe0ff */
[----:B------:R-:W-:-:S13]  /*12eb0*/  ISETP.GE.AND P0, PT, R2, R13, PT ;  /* 0x0000000d0200720c */ /* 0x000fda0003f06270 */
[----:B------:R-:W-:Y:S05]  /*12ec0*/  @P0 BRA `(.L_x_249) ;  /* 0x0000278000000947 */ /* 0x000fea0003800000 */
[----:B------:R-:W-:Y:S02]  /*12ed0*/  ISETP.GE.AND P2, PT, R132, c[0x0][0x3c8], PT ;  /* 0x0000f20084007a0c */ /* 0x000fe40003f46270 */
[----:B------:R-:W-:Y:S02]  /*12ee0*/  ISETP.GE.AND P1, PT, R134, c[0x0][0x3c8], PT ;  /* 0x0000f20086007a0c */ /* 0x000fe40003f26270 */
[----:B------:R-:W-:-:S09]  /*12ef0*/  ISETP.GE.AND P0, PT, R196, c[0x0][0x3c8], PT ;  /* 0x0000f200c4007a0c */ /* 0x000fd20003f06270 */
[-C--:B----4-:R-:W-:Y:S02]  /*12f00*/  @!P2 LEA R8, P5, R132, R0.reuse, 0x1 ;  /* 0x000000008408a211 */ /* 0x090fe400078a08ff */
[-C--:B------:R-:W-:Y:S02]  /*12f10*/  @!P1 LEA R6, P4, R4, R0.reuse, 0x1 ;  /* 0x0000000004069211 */ /* 0x080fe400078808ff */
[----:B------:R-:W-:Y:S02]  /*12f20*/  @!P0 LEA R2, P3, R196, R0, 0x1 ;  /* 0x00000000c4028211 */ /* 0x000fe400078608ff */
[-C--:B--2---:R-:W-:Y:S02]  /*12f30*/  @!P2 LEA.HI.X R9, R132, R10.reuse, R17, 0x1, P5 ;  /* 0x0000000a8409a211 */ /* 0x084fe400028f0c11 */
[-C--:B------:R-:W-:Y:S02]  /*12f40*/  @!P1 LEA.HI.X R7, R4, R10.reuse, R19, 0x1, P4 ;  /* 0x0000000a04079211 */ /* 0x080fe400020f0c13 */
[----:B------:R-:W-:Y:S01]  /*12f50*/  @!P0 LEA.HI.X R3, R196, R10, R18, 0x1, P3 ;  /* 0x0000000ac4038211 */ /* 0x000fe200018f0c12 */
[----:B-1----:R1:W-:Y:S04]  /*12f60*/  @!P2 ST.E.128 [R8.64], R84 ;  /* 0x000000540800a985 */ /* 0x0023e8000c101d06 */
[----:B------:R1:W-:Y:S04]  /*12f70*/  @!P1 ST.E.128 [R6.64], R80 ;  /* 0x0000005006009985 */ /* 0x0003e8000c101d06 */
[----:B------:R1:W-:Y:S01]  /*12f80*/  @!P0 ST.E.128 [R2.64], R76 ;  /* 0x0000004c02008985 */ /* 0x0003e2000c101d06 */
[----:B------:R-:W-:-:S13]  /*12f90*/  ISETP.GE.AND P0, PT, R197, c[0x0][0x3c8], PT ;  /* 0x0000f200c5007a0c */ /* 0x000fda0003f06270 */
[----:B------:R-:W-:Y:S05]  /*12fa0*/  @P0 BRA `(.L_x_249) ;  /* 0x000026a000000947 */ /* 0x000fea0003800000 */
[----:B-1----:R-:W-:-:S04]  /*12fb0*/  LEA R2, P0, R197, R0, 0x1 ;  /* 0x00000000c5027211 */ /* 0x002fc800078008ff */
[----:B------:R-:W-:-:S05]  /*12fc0*/  LEA.HI.X R3, R197, R10, R20, 0x1, P0 ;  /* 0x0000000ac5037211 */ /* 0x000fca00000f0c14 */
[----:B------:R1:W-:Y:S01]  /*12fd0*/  ST.E.128 [R2.64], R72 ;  /* 0x0000004802007985 */ /* 0x0003e2000c101d06 */
[----:B------:R-:W-:Y:S05]  /*12fe0*/  BRA `(.L_x_249) ;  /* 0x0000266000007947 */ /* 0x000fea0003800000 */
.L_x_236:
[----:B------:R-:W-:Y:S02]  /*12ff0*/  IMAD R10, R10, c[0x0][0x408], RZ ;  /* 0x000102000a0a7a24 */ /* 0x000fe400078e02ff */
[----:B-1----:R-:W-:-:S04]  /*13000*/  IMAD.WIDE.U32 R4, R2, c[0x0][0x408], RZ ;  /* 0x0001020002047a25 */ /* 0x002fc800078e00ff */
[----:B------:R-:W-:-:S05]  /*13010*/  IMAD R2, R2, c[0x0][0x40c], R10 ;  /* 0x0001030002027a24 */ /* 0x000fca00078e020a */
[----:B------:R-:W-:Y:S02]  /*13020*/  IADD3 R3, R5, R2, RZ ;  /* 0x0000000205037210 */ /* 0x000fe40007ffe0ff */
[----:B------:R-:W-:Y:S02]  /*13030*/  MOV R2, R4 ;  /* 0x0000000400027202 */ /* 0x000fe40000000f00 */
[----:B------:R-:W-:-:S03]  /*13040*/  SHF.R.S32.HI R5, RZ, 0x1f, R0 ;  /* 0x0000001fff057819 */ /* 0x000fc60000011400 */
[----:B------:R-:W-:-:S04]  /*13050*/  IMAD.WIDE.U32 R2, R217, c[0x0][0x438], R2 ;  /* 0x00010e00d9027a25 */ /* 0x000fc800078e0002 */
[----:B------:R-:W-:Y:S02]  /*13060*/  IMAD R4, R5, c[0x0][0x440], RZ ;  /* 0x0001100005047a24 */ /* 0x000fe400078e02ff */
[----:B------:R-:W-:Y:S02]  /*13070*/  IMAD R3, R217, c[0x0][0x43c], R3 ;  /* 0x00010f00d9037a24 */ /* 0x000fe400078e0203 */
[----:B------:R-:W-:-:S04]  /*13080*/  @P3 IMAD.HI.U32 R5, R8, c[0x0][0x4ec], RZ ;  /* 0x00013b0008053a27 */ /* 0x000fc800078e00ff */
[C---:B------:R-:W-:Y:S02]  /*13090*/  IMAD R4, R0.reuse, c[0x0][0x444], R4 ;  /* 0x0001110000047a24 */ /* 0x040fe400078e0204 */
[----:B------:R-:W-:Y:S01]  /*130a0*/  IMAD.WIDE.U32 R2, R0, c[0x0][0x440], R2 ;  /* 0x0001100000027a25 */ /* 0x000fe200078e0002 */
[----:B------:R-:W-:Y:S02]  /*130b0*/  MOV R0, R8 ;  /* 0x0000000800007202 */ /* 0x000fe40000000f00 */
[----:B------:R-:W-:Y:S02]  /*130c0*/  @P3 SHF.R.U32.HI R0, RZ, c[0x0][0x4f0], R5 ;  /* 0x00013c00ff003a19 */ /* 0x000fe40000011605 */
[----:B------:R-:W-:Y:S02]  /*130d0*/  IADD3 R3, R3, R4, RZ ;  /* 0x0000000403037210 */ /* 0x000fe40007ffe0ff */
[----:B------:R-:W-:Y:S02]  /*130e0*/  SHF.R.S32.HI R5, RZ, 0x1f, R0 ;  /* 0x0000001fff057819 */ /* 0x000fe40000011400 */
[----:B------:R-:W-:Y:S01]  /*130f0*/  IADD3 R4, -R0, RZ, RZ ;  /* 0x000000ff00047210 */ /* 0x000fe20007ffe1ff */
[----:B------:R-:W-:-:S04]  /*13100*/  IMAD.WIDE.U32 R2, R232, c[0x0][0x448], R2 ;  /* 0x00011200e8027a25 */ /* 0x000fc800078e0002 */
        /* <DEDUP_REMOVED lines=15> */
.L_x_306:
[----:B------:R-:W-:Y:S05]  /*13200*/  BRA.DIV ~URZ, `(.L_x_251) ;  /* 0x00003ba27f007947 */ /* 0x000fea000b800000 */
[----:B------:R3:W4:Y:S02]  /*13210*/  SHFL.IDX PT, R0, R17, RZ, 0x1c1f ;  /* 0x001c1fff11007589 */ /* 0x00072400000e0000 */
.L_x_307:
[----:B------:R-:W-:Y:S01]  /*13220*/  BSSY B0, `(.L_x_252) ;  /* 0x00000b3000007945 */ /* 0x000fe20003800000 */
[----:B------:R-:W-:Y:S05]  /*13230*/  @P0 BRA `(.L_x_253) ;  /* 0x00000b1000000947 */ /* 0x000fea0003800000 */
[----:B------:R-:W-:Y:S02]  /*13240*/  ISETP.GE.AND P2, PT, R199, c[0x0][0x3c8], PT ;  /* 0x0000f200c7007a0c */ /* 0x000fe40003f46270 */
[----:B------:R-:W-:Y:S02]  /*13250*/  ISETP.GE.AND P1, PT, R241, c[0x0][0x3c8], PT ;  /* 0x0000f200f1007a0c */ /* 0x000fe40003f26270 */
[----:B------:R-:W-:Y:S02]  /*13260*/  ISETP.GE.AND P0, PT, R240, c[0x0][0x3c8], PT ;  /* 0x0000f200f0007a0c */ /* 0x000fe40003f06270 */
[----:B------:R-:W-:Y:S02]  /*13270*/  ISETP.GE.AND P6, PT, R239, c[0x0][0x3c8], PT ;  /* 0x0000f200ef007a0c */ /* 0x000fe40003fc6270 */
[----:B------:R-:W-:-:S02]  /*13280*/  ISETP.GE.AND P5, PT, R238, c[0x0][0x3c8], PT ;  /* 0x0000f200ee007a0c */ /* 0x000fc40003fa6270 */
[----:B------:R-:W-:Y:S02]  /*13290*/  SHF.R.S32.HI R8, RZ, 0x1f, R241 ;  /* 0x0000001fff087819 */ /* 0x000fe400000114f1 */
[----:B------:R-:W-:Y:S01]  /*132a0*/  SHF.R.S32.HI R5, RZ, 0x1f, R240 ;  /* 0x0000001fff057819 */ /* 0x000fe200000114f0 */
[----:B----4-:R-:W-:Y:S01]  /*132b0*/  @!P2 IMAD.MOV.U32 R2, RZ, RZ, R0 ;  /* 0x000000ffff02a224 */ /* 0x010fe200078e0000 */
[----:B------:R-:W-:Y:S01]  /*132c0*/  ISETP.GE.AND P4, PT, R237, c[0x0][0x3c8], PT ;  /* 0x0000f200ed007a0c */ /* 0x000fe20003f86270 */
[----:B--2---:R-:W-:Y:S01]  /*132d0*/  @!P2 IMAD.MOV.U32 R3, RZ, RZ, R4 ;  /* 0x000000ffff03a224 */ /* 0x004fe200078e0004 */
[----:B------:R-:W-:-:S03]  /*132e0*/  SHF.R.S32.HI R10, RZ, 0x1f, R239 ;  /* 0x0000001fff0a7819 */ /* 0x000fc600000114ef */
[----:B------:R-:W-:Y:S01]  /*132f0*/  @!P2 IMAD.WIDE R6, R199, 0x4, R2 ;  /* 0x00000004c706a825 */ /* 0x000fe200078e0202 */
[----:B------:R-:W-:-:S04]  /*13300*/  @!P1 LEA R2, P3, R241, R0, 0x2 ;  /* 0x00000000f1029211 */ /* 0x000fc800078610ff */
[----:B------:R2:W-:Y:S01]  /*13310*/  @!P2 ST.E.64 [R6.64], R160 ;  /* 0x000000a00600a985 */ /* 0x0005e2000c101b06 */
[----:B------:R-:W-:Y:S02]  /*13320*/  @!P1 LEA.HI.X R3, R241, R4, R8, 0x2, P3 ;  /* 0x00000004f1039211 */ /* 0x000fe400018f1408 */
[----:B------:R-:W-:-:S03]  /*13330*/  ISETP.GE.AND P3, PT, R236, c[0x0][0x3c8], PT ;  /* 0x0000f200ec007a0c */ /* 0x000fc60003f66270 */
[----:B------:R4:W-:Y:S01]  /*13340*/  @!P1 ST.E.64 [R2.64], R144 ;  /* 0x0000009002009985 */ /* 0x0009e2000c101b06 */
[----:B--2---:R-:W-:-:S04]  /*13350*/  @!P0 LEA R6, P2, R240, R0, 0x2 ;  /* 0x00000000f0068211 */ /* 0x004fc800078410ff */
[----:B------:R-:W-:Y:S02]  /*13360*/  @!P0 LEA.HI.X R7, R240, R4, R5, 0x2, P2 ;  /* 0x00000004f0078211 */ /* 0x000fe400010f1405 */
[-C--:B----4-:R-:W-:Y:S02]  /*13370*/  @!P6 LEA R2, P1, R239, R0.reuse, 0x2 ;  /* 0x00000000ef02e211 */ /* 0x090fe400078210ff */
[----:B------:R-:W-:Y:S01]  /*13380*/  SHF.R.S32.HI R5, RZ, 0x1f, R238 ;  /* 0x0000001fff057819 */ /* 0x000fe200000114ee */
[----:B------:R2:W-:Y:S01]  /*13390*/  @!P0 ST.E.64 [R6.64], R148 ;  /* 0x0000009406008985 */ /* 0x0005e2000c101b06 */
[----:B------:R-:W-:Y:S02]  /*133a0*/  @!P5 LEA R8, P0, R238, R0, 0x2 ;  /* 0x00000000ee08d211 */ /* 0x000fe400078010ff */
[----:B------:R-:W-:Y:S02]  /*133b0*/  ISETP.GE.AND P2, PT, R235, c[0x0][0x3c8], PT ;  /* 0x0000f200eb007a0c */ /* 0x000fe40003f46270 */
[----:B------:R-:W-:-:S02]  /*133c0*/  @!P6 LEA.HI.X R3, R239, R4, R10, 0x2, P1 ;  /* 0x00000004ef03e211 */ /* 0x000fc400008f140a */
[----:B------:R-:W-:Y:S02]  /*133d0*/  @!P5 LEA.HI.X R9, R238, R4, R5, 0x2, P0 ;  /* 0x00000004ee09d211 */ /* 0x000fe400000f1405 */
[----:B------:R-:W-:Y:S01]  /*133e0*/  ISETP.GE.AND P1, PT, R234, c[0x0][0x3c8], PT ;  /* 0x0000f200ea007a0c */ /* 0x000fe20003f26270 */
[----:B------:R4:W-:Y:S01]  /*133f0*/  @!P6 ST.E.64 [R2.64], R152 ;  /* 0x000000980200e985 */ /* 0x0009e2000c101b06 */
[----:B------:R-:W-:Y:S02]  /*13400*/  ISETP.GE.AND P6, PT, R231, c[0x0][0x3c8], PT ;  /* 0x0000f200e7007a0c */ /* 0x000fe40003fc6270 */
[----:B------:R-:W-:Y:S01]  /*13410*/  IADD3 R5, R199, 0x70, RZ ;  /* 0x00000070c7057810 */ /* 0x000fe20007ffe0ff */
[----:B------:R5:W-:Y:S01]  /*13420*/  @!P5 ST.E.64 [R8.64], R156 ;  /* 0x0000009c0800d985 */ /* 0x000be2000c101b06 */
[----:B--2---:R-:W-:-:S04]  /*13430*/  @!P4 LEA R6, P0, R237, R0, 0x2 ;  /* 0x00000000ed06c211 */ /* 0x004fc800078010ff */
[----:B------:R-:W-:Y:S02]  /*13440*/  @!P4 LEA.HI.X R7, R237, R4, R252, 0x2, P0 ;  /* 0x00000004ed07c211 */ /* 0x000fe400000f14fc */
[----:B------:R-:W-:-:S03]  /*13450*/  ISETP.GE.AND P0, PT, R233, c[0x0][0x3c8], PT ;  /* 0x0000f200e9007a0c */ /* 0x000fc60003f06270 */
[----:B------:R2:W-:Y:S01]  /*13460*/  @!P4 ST.E.64 [R6.64], R24 ;  /* 0x000000180600c985 */ /* 0x0005e2000c101b06 */
[CC--:B----4-:R-:W-:Y:S02]  /*13470*/  @!P3 LEA R2, P5, R236.reuse, R0.reuse, 0x2 ;  /* 0x00000000ec02b211 */ /* 0x0d0fe400078a10ff */
[C---:B------:R-:W-:Y:S02]  /*13480*/  @!P2 LEA R10, P4, R235.reuse, R0, 0x2 ;  /* 0x00000000eb0aa211 */ /* 0x040fe400078810ff */
[-C--:B------:R-:W-:Y:S02]  /*13490*/  @!P3 LEA.HI.X R3, R236, R4.reuse, R251, 0x2, P5 ;  /* 0x00000004ec03b211 */ /* 0x080fe400028f14fb */
[----:B------:R-:W-:-:S03]  /*134a0*/  @!P2 LEA.HI.X R11, R235, R4, R250, 0x2, P4 ;  /* 0x00000004eb0ba211 */ /* 0x000fc600020f14fa */
[----:B------:R4:W-:Y:S01]  /*134b0*/  @!P3 ST.E.64 [R2.64], R28 ;  /* 0x0000001c0200b985 */ /* 0x0009e2000c101b06 */
[----:B-----5:R-:W-:-:S03]  /*134c0*/  @!P0 LEA R8, P4, R233, R0, 0x2 ;  /* 0x00000000e9088211 */ /* 0x020fc600078810ff */
[----:B------:R5:W-:Y:S01]  /*134d0*/  @!P2 ST.E.64 [R10.64], R162 ;  /* 0x000000a20a00a985 */ /* 0x000be2000c101b06 */
[----:B------:R-:W-:Y:S02]  /*134e0*/  @!P0 LEA.HI.X R9, R233, R4, R248, 0x2, P4 ;  /* 0x00000004e9098211 */ /* 0x000fe400020f14f8 */
[----:B------:R-:W-:Y:S02]  /*134f0*/  ISETP.GE.AND P4, PT, R5, c[0x0][0x3c8], PT ;  /* 0x0000f20005007a0c */ /* 0x000fe40003f86270 */
[----:B--2---:R-:W-:-:S04]  /*13500*/  @!P1 LEA R6, P3, R234, R0, 0x2 ;  /* 0x00000000ea069211 */ /* 0x004fc800078610ff */
[----:B------:R-:W-:-:S05]  /*13510*/  @!P1 LEA.HI.X R7, R234, R4, R249, 0x2, P3 ;  /* 0x00000004ea079211 */ /* 0x000fca00018f14f9 */
[----:B------:R2:W-:Y:S01]  /*13520*/  @!P1 ST.E.64 [R6.64], R36 ;  /* 0x0000002406009985 */ /* 0x0005e2000c101b06 */
[C---:B----4-:R-:W-:Y:S02]  /*13530*/  IADD3 R3, R199.reuse, 0x58, RZ ;  /* 0x00000058c7037810 */ /* 0x050fe40007ffe0ff */
[----:B------:R-:W-:Y:S01]  /*13540*/  IADD3 R2, R199, 0x60, RZ ;  /* 0x00000060c7027810 */ /* 0x000fe20007ffe0ff */
[----:B------:R4:W-:Y:S01]  /*13550*/  @!P0 ST.E.64 [R8.64], R32 ;  /* 0x0000002008008985 */ /* 0x0009e2000c101b06 */
[----:B------:R-:W-:Y:S02]  /*13560*/  ISETP.GE.AND P2, PT, R3, c[0x0][0x3c8], PT ;  /* 0x0000f20003007a0c */ /* 0x000fe40003f46270 */
[----:B------:R-:W-:Y:S02]  /*13570*/  ISETP.GE.AND P5, PT, R2, c[0x0][0x3c8], PT ;  /* 0x0000f20002007a0c */ /* 0x000fe40003fa6270 */
[----:B-----5:R-:W-:Y:S02]  /*13580*/  @!P6 LEA R10, P0, R231, R0, 0x2 ;  /* 0x00000000e70ae211 */ /* 0x020fe400078010ff */
[----:B------:R-:W-:-:S02]  /*13590*/  SHF.R.S32.HI R13, RZ, 0x1f, R2 ;  /* 0x0000001fff0d7819 */ /* 0x000fc40000011402 */
[----:B--2---:R-:W-:Y:S02]  /*135a0*/  IADD3 R6, R199, 0x68, RZ ;  /* 0x00000068c7067810 */ /* 0x004fe40007ffe0ff */
[----:B------:R-:W-:Y:S02]  /*135b0*/  SHF.R.S32.HI R7, RZ, 0x1f, R231 ;  /* 0x0000001fff077819 */ /* 0x000fe400000114e7 */
[----:B------:R-:W-:Y:S02]  /*135c0*/  ISETP.GE.AND P3, PT, R6, c[0x0][0x3c8], PT ;  /* 0x0000f20006007a0c */ /* 0x000fe40003f66270 */
[----:B----4-:R-:W-:Y:S02]  /*135d0*/  SHF.R.S32.HI R9, RZ, 0x1f, R3 ;  /* 0x0000001fff097819 */ /* 0x010fe40000011403 */
[----:B------:R-:W-:Y:S02]  /*135e0*/  @!P2 LEA R8, P1, R3, R0, 0x2 ;  /* 0x000000000308a211 */ /* 0x000fe400078210ff */
[----:B------:R-:W-:-:S02]  /*135f0*/  @!P6 LEA.HI.X R11, R231, R4, R7, 0x2, P0 ;  /* 0x00000004e70be211 */ /* 0x000fc400000f1407 */
[----:B------:R-:W-:Y:S02]  /*13600*/  @!P2 LEA.HI.X R9, R3, R4, R9, 0x2, P1 ;  /* 0x000000040309a211 */ /* 0x000fe400008f1409 */
[----:B------:R-:W-:Y:S01]  /*13610*/  IADD3 R3, R199, 0x78, RZ ;  /* 0x00000078c7037810 */ /* 0x000fe20007ffe0ff */
[----:B------:R2:W-:Y:S01]  /*13620*/  @!P6 ST.E.64 [R10.64], R44 ;  /* 0x0000002c0a00e985 */ /* 0x0005e2000c101b06 */
[C---:B------:R-:W-:Y:S02]  /*13630*/  @!P5 LEA R12, P0, R2.reuse, R0, 0x2 ;  /* 0x00000000020cd211 */ /* 0x040fe400078010ff */
[----:B------:R-:W-:Y:S01]  /*13640*/  SHF.R.S32.HI R7, RZ, 0x1f, R5 ;  /* 0x0000001fff077819 */ /* 0x000fe20000011405 */
[----:B------:R4:W-:Y:S01]  /*13650*/  @!P2 ST.E.64 [R8.64], R40 ;  /* 0x000000280800a985 */ /* 0x0009e2000c101b06 */
[----:B------:R-:W-:Y:S02]  /*13660*/  ISETP.GE.AND P2, PT, R3, c[0x0][0x3c8], PT ;  /* 0x0000f20003007a0c */ /* 0x000fe40003f46270 */
[----:B------:R-:W-:-:S02]  /*13670*/  @!P5 LEA.HI.X R13, R2, R4, R13, 0x2, P0 ;  /* 0x00000004020dd211 */ /* 0x000fc400000f140d */
[----:B------:R-:W-:-:S03]  /*13680*/  IADD3 R2, R199, 0x80, RZ ;  /* 0x00000080c7027810 */ /* 0x000fc60007ffe0ff */
[----:B------:R5:W-:Y:S01]  /*13690*/  @!P5 ST.E.64 [R12.64], R52 ;  /* 0x000000340c00d985 */ /* 0x000be2000c101b06 */
[----:B------:R-:W-:Y:S02]  /*136a0*/  ISETP.GE.AND P5, PT, R2, c[0x0][0x3c8], PT ;  /* 0x0000f20002007a0c */ /* 0x000fe40003fa6270 */
[CC--:B--2---:R-:W-:Y:S02]  /*136b0*/  @!P4 LEA R10, P0, R5.reuse, R0.reuse, 0x2 ;  /* 0x00000000050ac211 */ /* 0x0c4fe400078010ff */
[----:B----4-:R-:W-:Y:S02]  /*136c0*/  SHF.R.S32.HI R9, RZ, 0x1f, R6 ;  /* 0x0000001fff097819 */ /* 0x010fe40000011406 */
[C---:B------:R-:W-:Y:S02]  /*136d0*/  @!P3 LEA R8, P1, R6.reuse, R0, 0x2 ;  /* 0x000000000608b211 */ /* 0x040fe400078210ff */
[-C--:B------:R-:W-:Y:S02]  /*136e0*/  @!P4 LEA.HI.X R11, R5, R4.reuse, R7, 0x2, P0 ;  /* 0x00000004050bc211 */ /* 0x080fe400000f1407 */
[----:B------:R-:W-:-:S02]  /*136f0*/  @!P3 LEA.HI.X R9, R6, R4, R9, 0x2, P1 ;  /* 0x000000040609b211 */ /* 0x000fc400008f1409 */
[C---:B------:R-:W-:Y:S02]  /*13700*/  IADD3 R6, R199.reuse, 0x88, RZ ;  /* 0x00000088c7067810 */ /* 0x040fe40007ffe0ff */
[----:B------:R-:W-:Y:S01]  /*13710*/  IADD3 R5, R199, 0x90, RZ ;  /* 0x00000090c7057810 */ /* 0x000fe20007ffe0ff */
[----:B------:R2:W-:Y:S01]  /*13720*/  @!P3 ST.E.64 [R8.64], R48 ;  /* 0x000000300800b985 */ /* 0x0005e2000c101b06 */
[----:B------:R-:W-:Y:S02]  /*13730*/  ISETP.GE.AND P3, PT, R6, c[0x0][0x3c8], PT ;  /* 0x0000f20006007a0c */ /* 0x000fe40003f66270 */
[----:B------:R-:W-:Y:S01]  /*13740*/  ISETP.GE.AND P6, PT, R5, c[0x0][0x3c8], PT ;  /* 0x0000f20005007a0c */ /* 0x000fe20003fc6270 */
[----:B------:R4:W-:Y:S01]  /*13750*/  @!P4 ST.E.64 [R10.64], R60 ;  /* 0x0000003c0a00c985 */ /* 0x0009e2000c101b06 */
[----:B------:R-:W-:Y:S02]  /*13760*/  SHF.R.S32.HI R7, RZ, 0x1f, R2 ;  /* 0x0000001fff077819 */ /* 0x000fe40000011402 */
[----:B-----5:R-:W-:-:S02]  /*13770*/  @!P5 LEA R12, P0, R2, R0, 0x2 ;  /* 0x00000000020cd211 */ /* 0x020fc400078010ff */
[C---:B------:R-:W-:Y:S02]  /*13780*/  ISETP.GE.AND P4, PT, R2.reuse, c[0x0][0x3c8], PT ;  /* 0x0000f20002007a0c */ /* 0x040fe40003f86270 */
[----:B------:R-:W-:Y:S02]  /*13790*/  @!P5 LEA.HI.X R13, R2, R4, R7, 0x2, P0 ;  /* 0x00000004020dd211 */ /* 0x000fe400000f1407 */
[C---:B------:R-:W-:Y:S02]  /*137a0*/  IADD3 R7, R199.reuse, 0xa0, RZ ;  /* 0x000000a0c7077810 */ /* 0x040fe40007ffe0ff */
[----:B------:R-:W-:Y:S02]  /*137b0*/  IADD3 R2, R199, 0xb0, RZ ;  /* 0x000000b0c7027810 */ /* 0x000fe40007ffe0ff */
[----:B------:R-:W-:Y:S02]  /*137c0*/  ISETP.GE.AND P5, PT, R7, c[0x0][0x3c8], PT ;  /* 0x0000f20007007a0c */ /* 0x000fe40003fa6270 */
[----:B------:R-:W-:-:S02]  /*137d0*/  @!P6 LEA R14, P0, R5, R0, 0x2 ;  /* 0x00000000050ee211 */ /* 0x000fc400078010ff */
[----:B--2---:R-:W-:Y:S02]  /*137e0*/  SHF.R.S32.HI R9, RZ, 0x1f, R3 ;  /* 0x0000001fff097819 */ /* 0x004fe40000011403 */
[----:B------:R-:W-:-:S04]  /*137f0*/  @!P2 LEA R8, P1, R3, R0, 0x2 ;  /* 0x000000000308a211 */ /* 0x000fc800078210ff */
[----:B------:R-:W-:Y:S02]  /*13800*/  @!P2 LEA.HI.X R9, R3, R4, R9, 0x2, P1 ;  /* 0x000000040309a211 */ /* 0x000fe400008f1409 */
[----:B----4-:R-:W-:Y:S02]  /*13810*/  @!P3 LEA R10, P1, R6, R0, 0x2 ;  /* 0x00000000060ab211 */ /* 0x010fe400078210ff */
[----:B------:R-:W-:Y:S01]  /*13820*/  SHF.R.S32.HI R3, RZ, 0x1f, R5 ;  /* 0x0000001fff037819 */ /* 0x000fe20000011405 */
[----:B------:R2:W-:Y:S03]  /*13830*/  @!P2 ST.E.64 [R8.64], R56 ;  /* 0x000000380800a985 */ /* 0x0005e6000c101b06 */
[----:B------:R-:W-:Y:S01]  /*13840*/  @!P6 LEA.HI.X R15, R5, R4, R3, 0x2, P0 ;  /* 0x00000004050fe211 */ /* 0x000fe200000f1403 */
[----:B------:R4:W-:Y:S01]  /*13850*/  @!P4 ST.E.64 [R12.64], R68 ;  /* 0x000000440c00c985 */ /* 0x0009e2000c101b06 */
[----:B------:R-:W-:-:S02]  /*13860*/  IADD3 R3, R199, 0xa8, RZ ;  /* 0x000000a8c7037810 */ /* 0x000fc40007ffe0ff */
[----:B------:R-:W-:Y:S02]  /*13870*/  SHF.R.S32.HI R5, RZ, 0x1f, R7 ;  /* 0x0000001fff057819 */ /* 0x000fe40000011407 */
[----:B--2---:R-:W-:Y:S02]  /*13880*/  IADD3 R8, R199, 0x98, RZ ;  /* 0x00000098c7087810 */ /* 0x004fe40007ffe0ff */
[----:B------:R-:W-:Y:S02]  /*13890*/  SHF.R.S32.HI R9, RZ, 0x1f, R6 ;  /* 0x0000001fff097819 */ /* 0x000fe40000011406 */
[----:B------:R-:W-:Y:S02]  /*138a0*/  ISETP.GE.AND P2, PT, R8, c[0x0][0x3c8], PT ;  /* 0x0000f20008007a0c */ /* 0x000fe40003f46270 */
[----:B------:R-:W-:Y:S02]  /*138b0*/  @!P3 LEA.HI.X R11, R6, R4, R9, 0x2, P1 ;  /* 0x00000004060bb211 */ /* 0x000fe400008f1409 */
[----:B------:R-:W-:-:S02]  /*138c0*/  SHF.R.S32.HI R6, RZ, 0x1f, R8 ;  /* 0x0000001fff067819 */ /* 0x000fc40000011408 */
[----:B----4-:R-:W-:Y:S01]  /*138d0*/  @!P5 LEA R12, P0, R7, R0, 0x2 ;  /* 0x00000000070cd211 */ /* 0x010fe200078010ff */
[----:B------:R2:W-:Y:S01]  /*138e0*/  @!P3 ST.E.64 [R10.64], R64 ;  /* 0x000000400a00b985 */ /* 0x0005e2000c101b06 */
[----:B------:R-:W-:Y:S02]  /*138f0*/  ISETP.GE.AND P3, PT, R3, c[0x0][0x3c8], PT ;  /* 0x0000f20003007a0c */ /* 0x000fe40003f66270 */
[----:B------:R-:W-:Y:S01]  /*13900*/  @!P5 LEA.HI.X R13, R7, R4, R5, 0x2, P0 ;  /* 0x00000004070dd211 */ /* 0x000fe200000f1405 */
[----:B------:R-:W-:Y:S01]  /*13910*/  @!P6 ST.E.64 [R14.64], R76 ;  /* 0x0000004c0e00e985 */ /* 0x000fe2000c101b06 */
[----:B------:R-:W-:Y:S02]  /*13920*/  ISETP.GE.AND P6, PT, R2, c[0x0][0x3c8], PT ;  /* 0x0000f20002007a0c */ /* 0x000fe40003fc6270 */
[----:B------:R-:W-:Y:S02]  /*13930*/  IADD3 R5, R199, 0xc0, RZ ;  /* 0x000000c0c7057810 */ /* 0x000fe40007ffe0ff */
[----:B------:R-:W-:-:S02]  /*13940*/  SHF.R.S32.HI R7, RZ, 0x1f, R3 ;  /* 0x0000001fff077819 */ /* 0x000fc40000011403 */
[----:B------:R-:W-:Y:S02]  /*13950*/  ISETP.GE.AND P4, PT, R5, c[0x0][0x3c8], PT ;  /* 0x0000f20005007a0c */ /* 0x000fe40003f86270 */
[----:B--2---:R-:W-:-:S04]  /*13960*/  @!P2 LEA R10, P1, R8, R0, 0x2 ;  /* 0x00000000080aa211 */ /* 0x004fc800078210ff */
[----:B------:R-:W-:Y:S02]  /*13970*/  @!P2 LEA.HI.X R11, R8, R4, R6, 0x2, P1 ;  /* 0x00000004080ba211 */ /* 0x000fe400008f1406 */
[----:B------:R-:W-:Y:S02]  /*13980*/  IADD3 R6, R199, 0xb8, RZ ;  /* 0x000000b8c7067810 */ /* 0x000fe40007ffe0ff */
[C---:B------:R-:W-:Y:S01]  /*13990*/  @!P3 LEA R8, P1, R3.reuse, R0, 0x2 ;  /* 0x000000000308b211 */ /* 0x040fe200078210ff */
[----:B------:R2:W-:Y:S01]  /*139a0*/  @!P2 ST.E.64 [R10.64], R72 ;  /* 0x000000480a00a985 */ /* 0x0005e2000c101b06 */
[----:B------:R-:W-:Y:S02]  /*139b0*/  ISETP.GE.AND P2, PT, R6, c[0x0][0x3c8], PT ;  /* 0x0000f20006007a0c */ /* 0x000fe40003f46270 */
[----:B------:R-:W-:Y:S01]  /*139c0*/  @!P3 LEA.HI.X R9, R3, R4, R7, 0x2, P1 ;  /* 0x000000040309b211 */ /* 0x000fe200008f1407 */
[----:B------:R-:W-:Y:S01]  /*139d0*/  @!P5 ST.E.64 [R12.64], R84 ;  /* 0x000000540c00d985 */ /* 0x000fe2000c101b06 */
[----:B------:R-:W-:-:S02]  /*139e0*/  IADD3 R3, R199, 0xc8, RZ ;  /* 0x000000c8c7037810 */ /* 0x000fc40007ffe0ff */
[----:B------:R-:W-:Y:S01]  /*139f0*/  SHF.R.S32.HI R7, RZ, 0x1f, R5 ;  /* 0x0000001fff077819 */ /* 0x000fe20000011405 */
[----:B------:R4:W-:Y:S01]  /*13a00*/  @!P3 ST.E.64 [R8.64], R80 ;  /* 0x000000500800b985 */ /* 0x0009e2000c101b06 */
[----:B------:R-:W-:Y:S02]  /*13a10*/  ISETP.GE.AND P1, PT, R3, c[0x0][0x3c8], PT ;  /* 0x0000f20003007a0c */ /* 0x000fe40003f26270 */
[----:B--2---:R-:W-:Y:S02]  /*13a20*/  SHF.R.S32.HI R11, RZ, 0x1f, R2 ;  /* 0x0000001fff0b7819 */ /* 0x004fe40000011402 */
[----:B------:R-:W-:-:S04]  /*13a30*/  @!P6 LEA R10, P0, R2, R0, 0x2 ;  /* 0x00000000020ae211 */ /* 0x000fc800078010ff */
[----:B------:R-:W-:Y:S02]  /*13a40*/  @!P6 LEA.HI.X R11, R2, R4, R11, 0x2, P0 ;  /* 0x00000004020be211 */ /* 0x000fe400000f140b */
[----:B------:R-:W-:Y:S02]  /*13a50*/  IADD3 R2, R199, 0xd0, RZ ;  /* 0x000000d0c7027810 */ /* 0x000fe40007ffe0ff */
[----:B----4-:R-:W-:Y:S01]  /*13a60*/  SHF.R.S32.HI R9, RZ, 0x1f, R6 ;  /* 0x0000001fff097819 */ /* 0x010fe20000011406 */
[----:B------:R2:W-:Y:S01]  /*13a70*/  @!P6 ST.E.64 [R10.64], R92 ;  /* 0x0000005c0a00e985 */ /* 0x0005e2000c101b06 */
[-C--:B------:R-:W-:Y:S02]  /*13a80*/  @!P2 LEA R8, P3, R6, R0.reuse, 0x2 ;  /* 0x000000000608a211 */ /* 0x080fe400078610ff */
[----:B------:R-:W-:Y:S02]  /*13a90*/  @!P4 LEA R12, P0, R5, R0, 0x2 ;  /* 0x00000000050cc211 */ /* 0x000fe400078010ff */
[----:B------:R-:W-:-:S02]  /*13aa0*/  ISETP.GE.AND P5, PT, R2, c[0x0][0x3c8], PT ;  /* 0x0000f20002007a0c */ /* 0x000fc40003fa6270 */
[-C--:B------:R-:W-:Y:S02]  /*13ab0*/  @!P2 LEA.HI.X R9, R6, R4.reuse, R9, 0x2, P3 ;  /* 0x000000040609a211 */ /* 0x080fe400018f1409 */
[----:B------:R-:W-:Y:S02]  /*13ac0*/  @!P4 LEA.HI.X R13, R5, R4, R7, 0x2, P0 ;  /* 0x00000004050dc211 */ /* 0x000fe400000f1407 */
[C---:B------:R-:W-:Y:S01]  /*13ad0*/  IADD3 R6, R199.reuse, 0xd8, RZ ;  /* 0x000000d8c7067810 */ /* 0x040fe20007ffe0ff */
[----:B------:R4:W-:Y:S01]  /*13ae0*/  @!P2 ST.E.64 [R8.64], R88 ;  /* 0x000000580800a985 */ /* 0x0009e2000c101b06 */
[----:B------:R-:W-:Y:S02]  /*13af0*/  IADD3 R7, R199, 0xe0, RZ ;  /* 0x000000e0c7077810 */ /* 0x000fe40007ffe0ff */
[----:B------:R-:W-:Y:S01]  /*13b00*/  SHF.R.S32.HI R5, RZ, 0x1f, R2 ;  /* 0x0000001fff057819 */ /* 0x000fe20000011402 */
[----:B------:R5:W-:Y:S01]  /*13b10*/  @!P4 ST.E.64 [R12.64], R100 ;  /* 0x000000640c00c985 */ /* 0x000be2000c101b06 */
[----:B------:R-:W-:-:S02]  /*13b20*/  ISETP.GE.AND P4, PT, R6, c[0x0][0x3c8], PT ;  /* 0x0000f20006007a0c */ /* 0x000fc40003f86270 */
[----:B------:R-:W-:Y:S02]  /*13b30*/  ISETP.GE.AND P6, PT, R7, c[0x0][0x3c8], PT ;  /* 0x0000f20007007a0c */ /* 0x000fe40003fc6270 */
[----:B--2---:R-:W-:-:S04]  /*13b40*/  @!P5 LEA R10, P0, R2, R0, 0x2 ;  /* 0x00000000020ad211 */ /* 0x004fc800078010ff */
[----:B------:R-:W-:Y:S02]  /*13b50*/  @!P5 LEA.HI.X R11, R2, R4, R5, 0x2, P0 ;  /* 0x00000004020bd211 */ /* 0x000fe400000f1405 */
[----:B------:R-:W-:Y:S02]  /*13b60*/  IADD3 R5, R199, 0xe8, RZ ;  /* 0x000000e8c7057810 */ /* 0x000fe40007ffe0ff */
[----:B------:R-:W-:Y:S02]  /*13b70*/  SHF.R.S32.HI R2, RZ, 0x1f, R6 ;  /* 0x0000001fff027819 */ /* 0x000fe40000011406 */
[----:B------:R-:W-:Y:S02]  /*13b80*/  ISETP.GE.AND P3, PT, R5, c[0x0][0x3c8], PT ;  /* 0x0000f20005007a0c */ /* 0x000fe40003f66270 */
[----:B----4-:R-:W-:Y:S02]  /*13b90*/  SHF.R.S32.HI R9, RZ, 0x1f, R3 ;  /* 0x0000001fff097819 */ /* 0x010fe40000011403 */
[----:B------:R-:W-:-:S02]  /*13ba0*/  @!P1 LEA R8, P2, R3, R0, 0x2 ;  /* 0x0000000003089211 */ /* 0x000fc400078410ff */
[----:B-----5:R-:W-:Y:S02]  /*13bb0*/  @!P6 LEA R12, P0, R7, R0, 0x2 ;  /* 0x00000000070ce211 */ /* 0x020fe400078010ff */
[----:B------:R-:W-:Y:S02]  /*13bc0*/  @!P1 LEA.HI.X R9, R3, R4, R9, 0x2, P2 ;  /* 0x0000000403099211 */ /* 0x000fe400010f1409 */
[----:B------:R-:W-:-:S03]  /*13bd0*/  IADD3 R3, R199, 0xf0, RZ ;  /* 0x000000f0c7037810 */ /* 0x000fc60007ffe0ff */
[----:B------:R2:W-:Y:S01]  /*13be0*/  @!P1 ST.E.64 [R8.64], R96 ;  /* 0x0000006008009985 */ /* 0x0005e2000c101b06 */
[C---:B------:R-:W-:Y:S02]  /*13bf0*/  @!P4 LEA R14, P1, R6.reuse, R0, 0x2 ;  /* 0x00000000060ec211 */ /* 0x040fe400078210ff */
[----:B------:R-:W-:Y:S01]  /*13c00*/  ISETP.GE.AND P2, PT, R3, c[0x0][0x3c8], PT ;  /* 0x0000f20003007a0c */ /* 0x000fe20003f46270 */
[----:B------:R4:W-:Y:S01]  /*13c10*/  @!P5 ST.E.64 [R10.64], R108 ;  /* 0x0000006c0a00d985 */ /* 0x0009e2000c101b06 */
[----:B------:R-:W-:Y:S02]  /*13c20*/  @!P4 LEA.HI.X R15, R6, R4, R2, 0x2, P1 ;  /* 0x00000004060fc211 */ /* 0x000fe400008f1402 */
[----:B------:R-:W-:Y:S02]  /*13c30*/  IADD3 R2, R199, 0xf8, RZ ;  /* 0x000000f8c7027810 */ /* 0x000fe40007ffe0ff */
[----:B------:R-:W-:Y:S01]  /*13c40*/  SHF.R.S32.HI R6, RZ, 0x1f, R5 ;  /* 0x0000001fff067819 */ /* 0x000fe20000011405 */
[----:B------:R1:W-:Y:S01]  /*13c50*/  @!P4 ST.E.64 [R14.64], R166 ;  /* 0x000000a60e00c985 */ /* 0x0003e2000c101b06 */
[----:B------:R-:W-:-:S02]  /*13c60*/  ISETP.GE.AND P1, PT, R2, c[0x0][0x3c8], PT ;  /* 0x0000f20002007a0c */ /* 0x000fc40003f26270 */
[----:B--2---:R-:W-:-:S04]  /*13c70*/  SHF.R.S32.HI R8, RZ, 0x1f, R7 ;  /* 0x0000001fff087819 */ /* 0x004fc80000011407 */
[----:B------:R-:W-:Y:S02]  /*13c80*/  @!P6 LEA.HI.X R13, R7, R4, R8, 0x2, P0 ;  /* 0x00000004070de211 */ /* 0x000fe400000f1408 */
[----:B----4-:R-:W-:-:S03]  /*13c90*/  @!P3 LEA R10, P0, R5, R0, 0x2 ;  /* 0x00000000050ab211 */ /* 0x010fc600078010ff */
[----:B------:R1:W-:Y:S01]  /*13ca0*/  @!P6 ST.E.64 [R12.64], R164 ;  /* 0x000000a40c00e985 */ /* 0x0003e2000c101b06 */
[----:B------:R-:W-:Y:S02]  /*13cb0*/  @!P3 LEA.HI.X R11, R5, R4, R6, 0x2, P0 ;  /* 0x00000004050bb211 */ /* 0x000fe400000f1406 */
[----:B------:R-:W-:Y:S02]  /*13cc0*/  SHF.R.S32.HI R5, RZ, 0x1f, R3 ;  /* 0x0000001fff057819 */ /* 0x000fe40000011403 */
[C---:B------:R-:W-:Y:S01]  /*13cd0*/  @!P2 LEA R8, P0, R3.reuse, R0, 0x2 ;  /* 0x000000000308a211 */ /* 0x040fe200078010ff */
[----:B------:R1:W-:Y:S03]  /*13ce0*/  @!P3 ST.E.64 [R10.64], R120 ;  /* 0x000000780a00b985 */ /* 0x0003e6000c101b06 */
[----:B------:R-:W-:Y:S02]  /*13cf0*/  @!P2 LEA.HI.X R9, R3, R4, R5, 0x2, P0 ;  /* 0x000000040309a211 */ /* 0x000fe400000f1405 */
[----:B------:R-:W-:-:S02]  /*13d00*/  SHF.R.S32.HI R3, RZ, 0x1f, R2 ;  /* 0x0000001fff037819 */ /* 0x000fc40000011402 */
[C---:B------:R-:W-:Y:S01]  /*13d10*/  @!P1 LEA R6, P0, R2.reuse, R0, 0x2 ;  /* 0x0000000002069211 */ /* 0x040fe200078010ff */
[----:B------:R1:W-:Y:S03]  /*13d20*/  @!P2 ST.E.64 [R8.64], R116 ;  /* 0x000000740800a985 */ /* 0x0003e6000c101b06 */
[----:B------:R-:W-:-:S05]  /*13d30*/  @!P1 LEA.HI.X R7, R2, R4, R3, 0x2, P0 ;  /* 0x0000000402079211 */ /* 0x000fca00000f1403 */
[----:B------:R1:W-:Y:S04]  /*13d40*/  @!P1 ST.E.64 [R6.64], R104 ;  /* 0x0000006806009985 */ /* 0x0003e8000c101b06 */
.L_x_253:
[----:B------:R-:W-:Y:S05]  /*13d50*/  BSYNC B0 ;  /* 0x0000000000007941 */ /* 0x000fea0003800000 */
.L_x_252:
[----:B------:R-:W-:Y:S05]  /*13d60*/  BRA.DIV ~URZ, `(.L_x_254) ;  /* 0x000030a27f007947 */ /* 0x000fea000b800000 */
[----:B--2---:R2:W1:Y:S04]  /*13d70*/  SHFL.IDX PT, R4, R16, 0x1, 0x1c1f ;  /* 0x003c1f0010047f89 */ /* 0x00446800000e0000 */
[----:B----4-:R2:W4:Y:S02]  /*13d80*/  SHFL.IDX PT, R0, R17, 0x1, 0x1c1f ;  /* 0x003c1f0011007f89 */ /* 0x01052400000e0000 */
.L_x_308:
[----:B------:R-:W-:-:S13]  /*13d90*/  LOP3.LUT P0, RZ, R219, 0x2, RZ, 0xc0, !PT ;  /* 0x00000002dbff7812 */ /* 0x000fda000780c0ff */
[----:B------:R-:W-:Y:S05]  /*13da0*/  @P0 BRA `(.L_x_249) ;  /* 0x000018a000000947 */ /* 0x000fea0003800000 */
[----:B------:R-:W-:Y:S02]  /*13db0*/  ISETP.GE.AND P2, PT, R199, c[0x0][0x3c8], PT ;  /* 0x0000f200c7007a0c */ /* 0x000fe40003f46270 */
[----:B------:R-:W-:Y:S02]  /*13dc0*/  ISETP.GE.AND P1, PT, R241, c[0x0][0x3c8], PT ;  /* 0x0000f200f1007a0c */ /* 0x000fe40003f26270 */
[----:B------:R-:W-:Y:S02]  /*13dd0*/  ISETP.GE.AND P0, PT, R240, c[0x0][0x3c8], PT ;  /* 0x0000f200f0007a0c */ /* 0x000fe40003f06270 */
[----:B------:R-:W-:Y:S02]  /*13de0*/  ISETP.GE.AND P3, PT, R239, c[0x0][0x3c8], PT ;  /* 0x0000f200ef007a0c */ /* 0x000fe40003f66270 */
[----:B------:R-:W-:Y:S02]  /*13df0*/  ISETP.GE.AND P5, PT, R238, c[0x0][0x3c8], PT ;  /* 0x0000f200ee007a0c */ /* 0x000fe40003fa6270 */
[----:B------:R-:W-:-:S02]  /*13e00*/  SHF.R.S32.HI R5, RZ, 0x1f, R241 ;  /* 0x0000001fff057819 */ /* 0x000fc400000114f1 */
[----:B-1----:R-:W-:Y:S01]  /*13e10*/  SHF.R.S32.HI R10, RZ, 0x1f, R240 ;  /* 0x0000001fff0a7819 */ /* 0x002fe200000114f0 */
[----:B----4-:R-:W-:Y:S02]  /*13e20*/  @!P2 IMAD.MOV.U32 R2, RZ, RZ, R0 ;  /* 0x000000ffff02a224 */ /* 0x010fe400078e0000 */
[----:B------:R-:W-:Y:S01]  /*13e30*/  @!P2 IMAD.MOV.U32 R3, RZ, RZ, R4 ;  /* 0x000000ffff03a224 */ /* 0x000fe200078e0004 */
[----:B------:R-:W-:-:S03]  /*13e40*/  @!P1 LEA R8, P4, R241, R0, 0x2 ;  /* 0x00000000f1089211 */ /* 0x000fc600078810ff */
[----:B------:R-:W-:Y:S01]  /*13e50*/  @!P2 IMAD.WIDE R2, R199, 0x4, R2 ;  /* 0x00000004c702a825 */ /* 0x000fe200078e0202 */
[----:B------:R-:W-:Y:S02]  /*13e60*/  @!P1 LEA.HI.X R9, R241, R4, R5, 0x2, P4 ;  /* 0x00000004f1099211 */ /* 0x000fe400020f1405 */
[----:B------:R-:W-:Y:S02]  /*13e70*/  SHF.R.S32.HI R5, RZ, 0x1f, R239 ;  /* 0x0000001fff057819 */ /* 0x000fe400000114ef */
[----:B------:R1:W-:Y:S01]  /*13e80*/  @!P2 ST.E.64 [R2.64], R124 ;  /* 0x0000007c0200a985 */ /* 0x0003e2000c101b06 */
[C---:B------:R-:W-:Y:S02]  /*13e90*/  @!P0 LEA R6, P2, R240.reuse, R0, 0x2 ;  /* 0x00000000f0068211 */ /* 0x040fe400078410ff */
[----:B------:R-:W-:Y:S01]  /*13ea0*/  ISETP.GE.AND P4, PT, R237, c[0x0][0x3c8], PT ;  /* 0x0000f200ed007a0c */ /* 0x000fe20003f86270 */
[----:B------:R4:W-:Y:S01]  /*13eb0*/  @!P1 ST.E.64 [R8.64], R150 ;  /* 0x0000009608009985 */ /* 0x0009e2000c101b06 */
[----:B------:R-:W-:-:S02]  /*13ec0*/  @!P0 LEA.HI.X R7, R240, R4, R10, 0x2, P2 ;  /* 0x00000004f0078211 */ /* 0x000fc400010f140a */
[----:B------:R-:W-:-:S03]  /*13ed0*/  ISETP.GE.AND P2, PT, R236, c[0x0][0x3c8], PT ;  /* 0x0000f200ec007a0c */ /* 0x000fc60003f46270 */
[----:B------:R5:W-:Y:S01]  /*13ee0*/  @!P0 ST.E.64 [R6.64], R128 ;  /* 0x0000008006008985 */ /* 0x000be2000c101b06 */
[-C--:B------:R-:W-:Y:S02]  /*13ef0*/  @!P5 LEA R10, P0, R238, R0.reuse, 0x2 ;  /* 0x00000000ee0ad211 */ /* 0x080fe400078010ff */
[----:B-1----:R-:W-:-:S04]  /*13f00*/  @!P3 LEA R2, P6, R239, R0, 0x2 ;  /* 0x00000000ef02b211 */ /* 0x002fc800078c10ff */
[----:B------:R-:W-:Y:S02]  /*13f10*/  @!P3 LEA.HI.X R3, R239, R4, R5, 0x2, P6 ;  /* 0x00000004ef03b211 */ /* 0x000fe400030f1405 */
[----:B------:R-:W-:Y:S02]  /*13f20*/  SHF.R.S32.HI R5, RZ, 0x1f, R238 ;  /* 0x0000001fff057819 */ /* 0x000fe400000114ee */
[C---:B----4-:R-:W-:Y:S01]  /*13f30*/  @!P4 LEA R8, P1, R237.reuse, R0, 0x2 ;  /* 0x00000000ed08c211 */ /* 0x050fe200078210ff */
[----:B------:R1:W-:Y:S01]  /*13f40*/  @!P3 ST.E.64 [R2.64], R146 ;  /* 0x000000920200b985 */ /* 0x0003e2000c101b06 */
[----:B------:R-:W-:Y:S02]  /*13f50*/  @!P5 LEA.HI.X R11, R238, R4, R5, 0x2, P0 ;  /* 0x00000004ee0bd211 */ /* 0x000fe400000f1405 */
[----:B-----5:R-:W-:Y:S02]  /*13f60*/  @!P2 LEA R6, P0, R236, R0, 0x2 ;  /* 0x00000000ec06a211 */ /* 0x020fe400078010ff */
[----:B------:R-:W-:Y:S01]  /*13f70*/  @!P4 LEA.HI.X R9, R237, R4, R252, 0x2, P1 ;  /* 0x00000004ed09c211 */ /* 0x000fe200008f14fc */
[----:B------:R4:W-:Y:S01]  /*13f80*/  @!P5 ST.E.64 [R10.64], R154 ;  /* 0x0000009a0a00d985 */ /* 0x0009e2000c101b06 */
[----:B------:R-:W-:-:S02]  /*13f90*/  ISETP.GE.AND P5, PT, R235, c[0x0][0x3c8], PT ;  /* 0x0000f200eb007a0c */ /* 0x000fc40003fa6270 */
[----:B------:R-:W-:Y:S01]  /*13fa0*/  ISETP.GE.AND P6, PT, R234, c[0x0][0x3c8], PT ;  /* 0x0000f200ea007a0c */ /* 0x000fe20003fc6270 */
[----:B------:R5:W-:Y:S01]  /*13fb0*/  @!P4 ST.E.64 [R8.64], R26 ;  /* 0x0000001a0800c985 */ /* 0x000be2000c101b06 */
[----:B------:R-:W-:Y:S02]  /*13fc0*/  @!P2 LEA.HI.X R7, R236, R4, R251, 0x2, P0 ;  /* 0x00000004ec07a211 */ /* 0x000fe400000f14fb */
[----:B------:R-:W-:Y:S02]  /*13fd0*/  ISETP.GE.AND P0, PT, R233, c[0x0][0x3c8], PT ;  /* 0x0000f200e9007a0c */ /* 0x000fe40003f06270 */
[----:B------:R-:W-:Y:S01]  /*13fe0*/  ISETP.GE.AND P4, PT, R231, c[0x0][0x3c8], PT ;  /* 0x0000f200e7007a0c */ /* 0x000fe20003f86270 */
[----:B------:R2:W-:Y:S01]  /*13ff0*/  @!P2 ST.E.64 [R6.64], R22 ;  /* 0x000000160600a985 */ /* 0x0005e2000c101b06 */
[----:B------:R-:W-:-:S03]  /*14000*/  IADD3 R5, R199, 0x68, RZ ;  /* 0x00000068c7057810 */ /* 0x000fc60007ffe0ff */
[----:B------:R-:W-:-:S04]  /*14010*/  @!P5 LEA R12, P1, R235, R0, 0x2 ;  /* 0x00000000eb0cd211 */ /* 0x000fc800078210ff */
[----:B------:R-:W-:Y:S02]  /*14020*/  @!P5 LEA.HI.X R13, R235, R4, R250, 0x2, P1 ;  /* 0x00000004eb0dd211 */ /* 0x000fe400008f14fa */
[----:B-1----:R-:W-:-:S03]  /*14030*/  IADD3 R2, R199, 0x58, RZ ;  /* 0x00000058c7027810 */ /* 0x002fc60007ffe0ff */
[----:B------:R-:W-:Y:S01]  /*14040*/  @!P5 ST.E.64 [R12.64], R158 ;  /* 0x0000009e0c00d985 */ /* 0x000fe2000c101b06 */
[----:B------:R-:W-:Y:S02]  /*14050*/  ISETP.GE.AND P3, PT, R2, c[0x0][0x3c8], PT ;  /* 0x0000f20002007a0c */ /* 0x000fe40003f66270 */
[----:B------:R-:W-:Y:S02]  /*14060*/  SHF.R.S32.HI R3, RZ, 0x1f, R2 ;  /* 0x0000001fff037819 */ /* 0x000fe40000011402 */
[----:B----4-:R-:W-:-:S04]  /*14070*/  @!P6 LEA R10, P2, R234, R0, 0x2 ;  /* 0x00000000ea0ae211 */ /* 0x010fc800078410ff */
[----:B------:R-:W-:Y:S02]  /*14080*/  @!P6 LEA.HI.X R11, R234, R4, R249, 0x2, P2 ;  /* 0x00000004ea0be211 */ /* 0x000fe400010f14f9 */
[-C--:B-----5:R-:W-:Y:S02]  /*14090*/  @!P0 LEA R8, P2, R233, R0.reuse, 0x2 ;  /* 0x00000000e9088211 */ /* 0x0a0fe400078410ff */
[----:B--2---:R-:W-:Y:S01]  /*140a0*/  IADD3 R6, R199, 0x60, RZ ;  /* 0x00000060c7067810 */ /* 0x004fe20007ffe0ff */
[----:B------:R1:W-:Y:S01]  /*140b0*/  @!P6 ST.E.64 [R10.64], R34 ;  /* 0x000000220a00e985 */ /* 0x0003e2000c101b06 */
[C---:B------:R-:W-:Y:S02]  /*140c0*/  @!P3 LEA R14, P1, R2.reuse, R0, 0x2 ;  /* 0x00000000020eb211 */ /* 0x040fe400078210ff */
[-C--:B------:R-:W-:Y:S02]  /*140d0*/  @!P0 LEA.HI.X R9, R233, R4.reuse, R248, 0x2, P2 ;  /* 0x00000004e9098211 */ /* 0x080fe400010f14f8 */
[----:B------:R-:W-:-:S02]  /*140e0*/  @!P3 LEA.HI.X R15, R2, R4, R3, 0x2, P1 ;  /* 0x00000004020fb211 */ /* 0x000fc400008f1403 */
[----:B------:R-:W-:Y:S01]  /*140f0*/  ISETP.GE.AND P3, PT, R6, c[0x0][0x3c8], PT ;  /* 0x0000f20006007a0c */ /* 0x000fe20003f66270 */
[----:B------:R2:W-:Y:S01]  /*14100*/  @!P0 ST.E.64 [R8.64], R30 ;  /* 0x0000001e08008985 */ /* 0x0005e2000c101b06 */
[----:B------:R-:W-:Y:S02]  /*14110*/  ISETP.GE.AND P2, PT, R5, c[0x0][0x3c8], PT ;  /* 0x0000f20005007a0c */ /* 0x000fe40003f46270 */
[C---:B------:R-:W-:Y:S02]  /*14120*/  IADD3 R3, R199.reuse, 0x70, RZ ;  /* 0x00000070c7037810 */ /* 0x040fe40007ffe0ff */
[----:B------:R-:W-:Y:S02]  /*14130*/  IADD3 R7, R199, 0x78, RZ ;  /* 0x00000078c7077810 */ /* 0x000fe40007ffe0ff */
[----:B------:R-:W-:Y:S02]  /*14140*/  ISETP.GE.AND P6, PT, R3, c[0x0][0x3c8], PT ;  /* 0x0000f20003007a0c */ /* 0x000fe40003fc6270 */
[----:B------:R-:W-:-:S03]  /*14150*/  ISETP.GE.AND P5, PT, R7, c[0x0][0x3c8], PT ;  /* 0x0000f20007007a0c */ /* 0x000fc60003fa6270 */
[C---:B------:R-:W-:Y:S02]  /*14160*/  @!P3 LEA R16, P1, R6.reuse, R0, 0x2 ;  /* 0x000000000610b211 */ /* 0x040fe400078210ff */
[----:B-1----:R-:W-:Y:S02]  /*14170*/  SHF.R.S32.HI R11, RZ, 0x1f, R6 ;  /* 0x0000001fff0b7819 */ /* 0x002fe40000011406 */
[----:B------:R-:W-:Y:S02]  /*14180*/  SHF.R.S32.HI R10, RZ, 0x1f, R5 ;  /* 0x0000001fff0a7819 */ /* 0x000fe40000011405 */
[----:B---3--:R-:W-:Y:S02]  /*14190*/  @!P3 LEA.HI.X R17, R6, R4, R11, 0x2, P1 ;  /* 0x000000040611b211 */ /* 0x008fe400008f140b */
[----:B------:R-:W-:Y:S02]  /*141a0*/  ISETP.GE.AND P1, PT, R2, c[0x0][0x3c8], PT ;  /* 0x0000f20002007a0c */ /* 0x000fe40003f26270 */
[----:B--2---:R-:W-:-:S02]  /*141b0*/  SHF.R.S32.HI R9, RZ, 0x1f, R231 ;  /* 0x0000001fff097819 */ /* 0x004fc400000114e7 */
[C---:B------:R-:W-:Y:S02]  /*141c0*/  @!P4 LEA R8, P0, R231.reuse, R0, 0x2 ;  /* 0x00000000e708c211 */ /* 0x040fe400078010ff */
[----:B------:R-:W-:Y:S02]  /*141d0*/  SHF.R.S32.HI R6, RZ, 0x1f, R7 ;  /* 0x0000001fff067819 */ /* 0x000fe40000011407 */
[----:B------:R-:W-:Y:S02]  /*141e0*/  @!P4 LEA.HI.X R9, R231, R4, R9, 0x2, P0 ;  /* 0x00000004e709c211 */ /* 0x000fe400000f1409 */
[----:B------:R-:W-:Y:S02]  /*141f0*/  @!P2 LEA R12, P0, R5, R0, 0x2 ;  /* 0x00000000050ca211 */ /* 0x000fe400078010ff */
[----:B------:R-:W-:Y:S01]  /*14200*/  IADD3 R2, R199, 0x80, RZ ;  /* 0x00000080c7027810 */ /* 0x000fe20007ffe0ff */
[----:B------:R1:W-:Y:S01]  /*14210*/  @!P4 ST.E.64 [R8.64], R42 ;  /* 0x0000002a0800c985 */ /* 0x0003e2000c101b06 */
[----:B------:R-:W-:-:S02]  /*14220*/  @!P2 LEA.HI.X R13, R5, R4, R10, 0x2, P0 ;  /* 0x00000004050da211 */ /* 0x000fc400000f140a */
[----:B------:R-:W-:Y:S01]  /*14230*/  IADD3 R5, R199, 0x88, RZ ;  /* 0x00000088c7057810 */ /* 0x000fe20007ffe0ff */
[----:B------:R-:W-:Y:S01]  /*14240*/  @!P1 ST.E.64 [R14.64], R38 ;  /* 0x000000260e009985 */ /* 0x000fe2000c101b06 */
[----:B------:R-:W-:-:S03]  /*14250*/  @!P6 LEA R10, P1, R3, R0, 0x2 ;  /* 0x00000000030ae211 */ /* 0x000fc600078210ff */
[----:B------:R-:W-:Y:S01]  /*14260*/  @!P3 ST.E.64 [R16.64], R50 ;  /* 0x000000321000b985 */ /* 0x000fe2000c101b06 */
[----:B------:R-:W-:-:S03]  /*14270*/  ISETP.GE.AND P3, PT, R2, c[0x0][0x3c8], PT ;  /* 0x0000f20002007a0c */ /* 0x000fc60003f66270 */
[----:B------:R2:W-:Y:S01]  /*14280*/  @!P2 ST.E.64 [R12.64], R46 ;  /* 0x0000002e0c00a985 */ /* 0x0005e2000c101b06 */
[----:B------:R-:W-:Y:S02]  /*14290*/  ISETP.GE.AND P2, PT, R3, c[0x0][0x3c8], PT ;  /* 0x0000f20003007a0c */ /* 0x000fe40003f46270 */
[----:B-1----:R-:W-:Y:S02]  /*142a0*/  SHF.R.S32.HI R9, RZ, 0x1f, R3 ;  /* 0x0000001fff097819 */ /* 0x002fe40000011403 */
[----:B------:R-:W-:Y:S02]  /*142b0*/  @!P5 LEA R8, P0, R7, R0, 0x2 ;  /* 0x000000000708d211 */ /* 0x000fe400078010ff */
[-C--:B------:R-:W-:Y:S02]  /*142c0*/  @!P6 LEA.HI.X R11, R3, R4.reuse, R9, 0x2, P1 ;  /* 0x00000004030be211 */ /* 0x080fe400008f1409 */
[----:B------:R-:W-:Y:S02]  /*142d0*/  ISETP.GE.AND P6, PT, R5, c[0x0][0x3c8], PT ;  /* 0x0000f20005007a0c */ /* 0x000fe40003fc6270 */
[----:B------:R-:W-:-:S03]  /*142e0*/  @!P5 LEA.HI.X R9, R7, R4, R6, 0x2, P0 ;  /* 0x000000040709d211 */ /* 0x000fc600000f1406 */
[----:B------:R1:W-:Y:S01]  /*142f0*/  @!P2 ST.E.64 [R10.64], R58 ;  /* 0x0000003a0a00a985 */ /* 0x0003e2000c101b06 */
[----:B------:R-:W-:Y:S02]  /*14300*/  IADD3 R6, R199, 0x90, RZ ;  /* 0x00000090c7067810 */ /* 0x000fe40007ffe0ff */
[----:B--2---:R-:W-:Y:S01]  /*14310*/  SHF.R.S32.HI R13, RZ, 0x1f, R5 ;  /* 0x0000001fff0d7819 */ /* 0x004fe20000011405 */
[----:B------:R2:W-:Y:S01]  /*14320*/  @!P5 ST.E.64 [R8.64], R54 ;  /* 0x000000360800d985 */ /* 0x0005e2000c101b06 */
[----:B------:R-:W-:Y:S02]  /*14330*/  ISETP.GE.AND P4, PT, R6, c[0x0][0x3c8], PT ;  /* 0x0000f20006007a0c */ /* 0x000fe40003f86270 */
[----:B------:R-:W-:Y:S02]  /*14340*/  SHF.R.S32.HI R15, RZ, 0x1f, R2 ;  /* 0x0000001fff0f7819 */ /* 0x000fe40000011402 */
[-C--:B------:R-:W-:Y:S02]  /*14350*/  @!P3 LEA R14, P1, R2, R0.reuse, 0x2 ;  /* 0x00000000020eb211 */ /* 0x080fe400078210ff */
[----:B------:R-:W-:-:S02]  /*14360*/  @!P6 LEA R12, P0, R5, R0, 0x2 ;  /* 0x00000000050ce211 */ /* 0x000fc400078010ff */
[----:B------:R-:W-:Y:S02]  /*14370*/  IADD3 R7, R199, 0x98, RZ ;  /* 0x00000098c7077810 */ /* 0x000fe40007ffe0ff */
[-C--:B------:R-:W-:Y:S02]  /*14380*/  @!P6 LEA.HI.X R13, R5, R4.reuse, R13, 0x2, P0 ;  /* 0x00000004050de211 */ /* 0x080fe400000f140d */
[----:B------:R-:W-:Y:S02]  /*14390*/  @!P3 LEA.HI.X R15, R2, R4, R15, 0x2, P1 ;  /* 0x00000004020fb211 */ /* 0x000fe400008f140f */
[----:B------:R-:W-:Y:S02]  /*143a0*/  ISETP.GE.AND P3, PT, R7, c[0x0][0x3c8], PT ;  /* 0x0000f20007007a0c */ /* 0x000fe40003f66270 */
[----:B------:R-:W-:Y:S02]  /*143b0*/  IADD3 R5, R199, 0xa0, RZ ;  /* 0x000000a0c7057810 */ /* 0x000fe40007ffe0ff */
[----:B------:R-:W-:-:S02]  /*143c0*/  SHF.R.S32.HI R16, RZ, 0x1f, R7 ;  /* 0x0000001fff107819 */ /* 0x000fc40000011407 */
[----:B------:R-:W-:Y:S02]  /*143d0*/  ISETP.GE.AND P2, PT, R5, c[0x0][0x3c8], PT ;  /* 0x0000f20005007a0c */ /* 0x000fe40003f46270 */
[----:B------:R-:W-:Y:S02]  /*143e0*/  IADD3 R3, R199, 0xa8, RZ ;  /* 0x000000a8c7037810 */ /* 0x000fe40007ffe0ff */
[-C--:B-1----:R-:W-:Y:S02]  /*143f0*/  @!P4 LEA R10, P0, R6, R0.reuse, 0x2 ;  /* 0x00000000060ac211 */ /* 0x082fe400078010ff */
[----:B------:R-:W-:Y:S02]  /*14400*/  ISETP.GE.AND P1, PT, R3, c[0x0][0x3c8], PT ;  /* 0x0000f20003007a0c */ /* 0x000fe40003f26270 */
[----:B--2---:R-:W-:Y:S02]  /*14410*/  SHF.R.S32.HI R9, RZ, 0x1f, R6 ;  /* 0x0000001fff097819 */ /* 0x004fe40000011406 */
[----:B------:R-:W-:-:S02]  /*14420*/  @!P3 LEA R8, P5, R7, R0, 0x2 ;  /* 0x000000000708b211 */ /* 0x000fc400078a10ff */
[-C--:B------:R-:W-:Y:S02]  /*14430*/  @!P4 LEA.HI.X R11, R6, R4.reuse, R9, 0x2, P0 ;  /* 0x00000004060bc211 */ /* 0x080fe400000f1409 */
[----:B------:R-:W-:Y:S02]  /*14440*/  ISETP.GE.AND P0, PT, R2, c[0x0][0x3c8], PT ;  /* 0x0000f20002007a0c */ /* 0x000fe40003f06270 */
[----:B------:R-:W-:Y:S02]  /*14450*/  @!P3 LEA.HI.X R9, R7, R4, R16, 0x2, P5 ;  /* 0x000000040709b211 */ /* 0x000fe400028f1410 */
[C---:B------:R-:W-:Y:S02]  /*14460*/  IADD3 R7, R199.reuse, 0xb0, RZ ;  /* 0x000000b0c7077810 */ /* 0x040fe40007ffe0ff */
[----:B------:R-:W-:Y:S02]  /*14470*/  IADD3 R6, R199, 0xb8, RZ ;  /* 0x000000b8c7067810 */ /* 0x000fe40007ffe0ff */
[----:B------:R-:W-:-:S02]  /*14480*/  ISETP.GE.AND P5, PT, R7, c[0x0][0x3c8], PT ;  /* 0x0000f20007007a0c */ /* 0x000fc40003fa6270 */
[----:B------:R-:W-:-:S03]  /*14490*/  SHF.R.S32.HI R2, RZ, 0x1f, R3 ;  /* 0x0000001fff027819 */ /* 0x000fc60000011403 */
[----:B------:R1:W-:Y:S01]  /*144a0*/  @!P0 ST.E.64 [R14.64], R66 ;  /* 0x000000420e008985 */ /* 0x0003e2000c101b06 */
[----:B------:R-:W-:-:S03]  /*144b0*/  @!P2 LEA R16, P0, R5, R0, 0x2 ;  /* 0x000000000510a211 */ /* 0x000fc600078010ff */
[----:B------:R2:W-:Y:S04]  /*144c0*/  @!P6 ST.E.64 [R12.64], R62 ;  /* 0x0000003e0c00e985 */ /* 0x0005e8000c101b06 */
[----:B------:R-:W-:Y:S04]  /*144d0*/  @!P4 ST.E.64 [R10.64], R74 ;  /* 0x0000004a0a00c985 */ /* 0x000fe8000c101b06 */
[----:B------:R3:W-:Y:S01]  /*144e0*/  @!P3 ST.E.64 [R8.64], R70 ;  /* 0x000000460800b985 */ /* 0x0007e2000c101b06 */
[----:B-1----:R-:W-:Y:S02]  /*144f0*/  @!P1 LEA R14, P6, R3, R0, 0x2 ;  /* 0x00000000030e9211 */ /* 0x002fe400078c10ff */
[----:B--2---:R-:W-:-:S02]  /*14500*/  SHF.R.S32.HI R12, RZ, 0x1f, R5 ;  /* 0x0000001fff0c7819 */ /* 0x004fc40000011405 */
[-C--:B------:R-:W-:Y:S02]  /*14510*/  @!P1 LEA.HI.X R15, R3, R4.reuse, R2, 0x2, P6 ;  /* 0x00000004030f9211 */ /* 0x080fe400030f1402 */
[----:B------:R-:W-:Y:S02]  /*14520*/  @!P2 LEA.HI.X R17, R5, R4, R12, 0x2, P0 ;  /* 0x000000040511a211 */ /* 0x000fe400000f140c */
[----:B------:R-:W-:Y:S02]  /*14530*/  ISETP.GE.AND P0, PT, R6, c[0x0][0x3c8], PT ;  /* 0x0000f20006007a0c */ /* 0x000fe40003f06270 */
[----:B------:R-:W-:Y:S01]  /*14540*/  SHF.R.S32.HI R5, RZ, 0x1f, R7 ;  /* 0x0000001fff057819 */ /* 0x000fe20000011407 */
[----:B------:R1:W-:Y:S01]  /*14550*/  @!P2 ST.E.64 [R16.64], R82 ;  /* 0x000000521000a985 */ /* 0x0003e2000c101b06 */
[----:B------:R-:W-:Y:S02]  /*14560*/  @!P5 LEA R12, P4, R7, R0, 0x2 ;  /* 0x00000000070cd211 */ /* 0x000fe400078810ff */
[----:B------:R-:W-:Y:S01]  /*14570*/  IADD3 R3, R199, 0xc0, RZ ;  /* 0x000000c0c7037810 */ /* 0x000fe20007ffe0ff */
[----:B------:R2:W-:Y:S01]  /*14580*/  @!P1 ST.E.64 [R14.64], R78 ;  /* 0x0000004e0e009985 */ /* 0x0005e2000c101b06 */
[----:B---3--:R-:W-:-:S02]  /*14590*/  SHF.R.S32.HI R9, RZ, 0x1f, R6 ;  /* 0x0000001fff097819 */ /* 0x008fc40000011406 */
[----:B------:R-:W-:Y:S02]  /*145a0*/  IADD3 R2, R199, 0xc8, RZ ;  /* 0x000000c8c7027810 */ /* 0x000fe40007ffe0ff */
[----:B------:R-:W-:Y:S02]  /*145b0*/  @!P5 LEA.HI.X R13, R7, R4, R5, 0x2, P4 ;  /* 0x00000004070dd211 */ /* 0x000fe400020f1405 */
[C---:B------:R-:W-:Y:S02]  /*145c0*/  @!P0 LEA R8, P3, R6.reuse, R0, 0x2 ;  /* 0x0000000006088211 */ /* 0x040fe400078610ff */
[----:B------:R-:W-:Y:S01]  /*145d0*/  ISETP.GE.AND P4, PT, R3, c[0x0][0x3c8], PT ;  /* 0x0000f20003007a0c */ /* 0x000fe20003f86270 */
[----:B------:R-:W-:Y:S01]  /*145e0*/  @!P5 ST.E.64 [R12.64], R94 ;  /* 0x0000005e0c00d985 */ /* 0x000fe2000c101b06 */
[----:B------:R-:W-:Y:S02]  /*145f0*/  @!P0 LEA.HI.X R9, R6, R4, R9, 0x2, P3 ;  /* 0x0000000406098211 */ /* 0x000fe400018f1409 */
[----:B------:R-:W-:-:S02]  /*14600*/  ISETP.GE.AND P3, PT, R2, c[0x0][0x3c8], PT ;  /* 0x0000f20002007a0c */ /* 0x000fc40003f66270 */
[C---:B------:R-:W-:Y:S01]  /*14610*/  IADD3 R5, R199.reuse, 0xd0, RZ ;  /* 0x000000d0c7057810 */ /* 0x040fe20007ffe0ff */
[----:B------:R3:W-:Y:S01]  /*14620*/  @!P0 ST.E.64 [R8.64], R86 ;  /* 0x0000005608008985 */ /* 0x0007e2000c101b06 */
[----:B------:R-:W-:Y:S02]  /*14630*/  SHF.R.S32.HI R11, RZ, 0x1f, R3 ;  /* 0x0000001fff0b7819 */ /* 0x000fe40000011403 */
[----:B------:R-:W-:Y:S02]  /*14640*/  IADD3 R7, R199, 0xd8, RZ ;  /* 0x000000d8c7077810 */ /* 0x000fe40007ffe0ff */
[----:B------:R-:W-:Y:S02]  /*14650*/  SHF.R.S32.HI R6, RZ, 0x1f, R2 ;  /* 0x0000001fff067819 */ /* 0x000fe40000011402 */
[----:B------:R-:W-:Y:S02]  /*14660*/  @!P4 LEA R10, P2, R3, R0, 0x2 ;  /* 0x00000000030ac211 */ /* 0x000fe400078410ff */
[----:B------:R-:W-:-:S02]  /*14670*/  ISETP.GE.AND P6, PT, R5, c[0x0][0x3c8], PT ;  /* 0x0000f20005007a0c */ /* 0x000fc40003fc6270 */
[C---:B-1----:R-:W-:Y:S02]  /*14680*/  @!P3 LEA R16, P1, R2.reuse, R0, 0x2 ;  /* 0x000000000210b211 */ /* 0x042fe400078210ff */
[-C--:B------:R-:W-:Y:S02]  /*14690*/  @!P4 LEA.HI.X R11, R3, R4.reuse, R11, 0x2, P2 ;  /* 0x00000004030bc211 */ /* 0x080fe400010f140b */
[----:B------:R-:W-:Y:S02]  /*146a0*/  ISETP.GE.AND P4, PT, R7, c[0x0][0x3c8], PT ;  /* 0x0000f20007007a0c */ /* 0x000fe40003f86270 */
[----:B------:R-:W-:Y:S02]  /*146b0*/  @!P3 LEA.HI.X R17, R2, R4, R6, 0x2, P1 ;  /* 0x000000040211b211 */ /* 0x000fe400008f1406 */
[----:B------:R-:W-:Y:S02]  /*146c0*/  IADD3 R6, R199, 0xe0, RZ ;  /* 0x000000e0c7067810 */ /* 0x000fe40007ffe0ff */
[----:B------:R-:W-:-:S02]  /*146d0*/  ISETP.GE.AND P5, PT, R3, c[0x0][0x3c8], PT ;  /* 0x0000f20003007a0c */ /* 0x000fc40003fa6270 */
[----:B------:R-:W-:Y:S02]  /*146e0*/  ISETP.GE.AND P3, PT, R6, c[0x0][0x3c8], PT ;  /* 0x0000f20006007a0c */ /* 0x000fe40003f66270 */
[----:B--2---:R-:W-:Y:S02]  /*146f0*/  @!P6 LEA R14, P1, R5, R0, 0x2 ;  /* 0x00000000050ee211 */ /* 0x004fe400078210ff */
[C---:B------:R-:W-:Y:S02]  /*14700*/  IADD3 R3, R199.reuse, 0xf0, RZ ;  /* 0x000000f0c7037810 */ /* 0x040fe40007ffe0ff */
[----:B---3--:R-:W-:Y:S02]  /*14710*/  IADD3 R8, R199, 0xe8, RZ ;  /* 0x000000e8c7087810 */ /* 0x008fe40007ffe0ff */
[----:B------:R-:W-:Y:S02]  /*14720*/  SHF.R.S32.HI R9, RZ, 0x1f, R5 ;  /* 0x0000001fff097819 */ /* 0x000fe40000011405 */
[----:B------:R-:W-:Y:S01]  /*14730*/  ISETP.GE.AND P2, PT, R8, c[0x0][0x3c8], PT ;  /* 0x0000f20008007a0c */ /* 0x000fe20003f46270 */
[----:B------:R1:W-:Y:S01]  /*14740*/  @!P5 ST.E.64 [R10.64], R168 ;  /* 0x000000a80a00d985 */ /* 0x0003e2000c101b06 */
[----:B------:R-:W-:-:S02]  /*14750*/  SHF.R.S32.HI R13, RZ, 0x1f, R7 ;  /* 0x0000001fff0d7819 */ /* 0x000fc40000011407 */
[----:B------:R-:W-:Y:S02]  /*14760*/  @!P4 LEA R12, P0, R7, R0, 0x2 ;  /* 0x00000000070cc211 */ /* 0x000fe400078010ff */
[-C--:B------:R-:W-:Y:S02]  /*14770*/  @!P6 LEA.HI.X R15, R5, R4.reuse, R9, 0x2, P1 ;  /* 0x00000004050fe211 */ /* 0x080fe400008f1409 */
[----:B------:R-:W-:Y:S02]  /*14780*/  ISETP.GE.AND P1, PT, R3, c[0x0][0x3c8], PT ;  /* 0x0000f20003007a0c */ /* 0x000fe40003f26270 */
[----:B------:R-:W-:Y:S02]  /*14790*/  @!P4 LEA.HI.X R13, R7, R4, R13, 0x2, P0 ;  /* 0x00000004070dc211 */ /* 0x000fe400000f140d */
[----:B------:R-:W-:Y:S02]  /*147a0*/  SHF.R.S32.HI R5, RZ, 0x1f, R6 ;  /* 0x0000001fff057819 */ /* 0x000fe40000011406 */
[----:B------:R-:W-:-:S13]  /*147b0*/  ISETP.GE.AND P5, PT, R2, c[0x0][0x3c8], PT ;  /* 0x0000f20002007a0c */ /* 0x000fda0003fa6270 */
[----:B------:R-:W-:Y:S01]  /*147c0*/  @!P5 ST.E.64 [R16.64], R172 ;  /* 0x000000ac1000d985 */ /* 0x000fe2000c101b06 */
[----:B-1----:R-:W-:-:S03]  /*147d0*/  @!P3 LEA R10, P0, R6, R0, 0x2 ;  /* 0x00000000060ab211 */ /* 0x002fc600078010ff */
[----:B------:R-:W-:Y:S01]  /*147e0*/  @!P6 ST.E.64 [R14.64], R170 ;  /* 0x000000aa0e00e985 */ /* 0x000fe2000c101b06 */
[----:B------:R-:W-:-:S03]  /*147f0*/  @!P3 LEA.HI.X R11, R6, R4, R5, 0x2, P0 ;  /* 0x00000004060bb211 */ /* 0x000fc600000f1405 */
[----:B------:R-:W-:Y:S01]  /*14800*/  @!P4 ST.E.64 [R12.64], R110 ;  /* 0x0000006e0c00c985 */ /* 0x000fe2000c101b06 */
[----:B------:R-:W-:Y:S02]  /*14810*/  SHF.R.S32.HI R5, RZ, 0x1f, R8 ;  /* 0x0000001fff057819 */ /* 0x000fe40000011408 */
[C---:B------:R-:W-:Y:S01]  /*14820*/  @!P2 LEA R6, P0, R8.reuse, R0, 0x2 ;  /* 0x000000000806a211 */ /* 0x040fe200078010ff */
[----:B------:R-:W-:Y:S03]  /*14830*/  @!P3 ST.E.64 [R10.64], R106 ;  /* 0x0000006a0a00b985 */ /* 0x000fe6000c101b06 */
[----:B------:R-:W-:Y:S02]  /*14840*/  @!P2 LEA.HI.X R7, R8, R4, R5, 0x2, P0 ;  /* 0x000000040807a211 */ /* 0x000fe400000f1405 */
[----:B------:R-:W-:Y:S02]  /*14850*/  SHF.R.S32.HI R5, RZ, 0x1f, R3 ;  /* 0x0000001fff057819 */ /* 0x000fe40000011403 */
[C---:B------:R-:W-:Y:S01]  /*14860*/  @!P1 LEA R2, P0, R3.reuse, R0, 0x2 ;  /* 0x0000000003029211 */ /* 0x040fe200078010ff */
[----:B------:R-:W-:Y:S03]  /*14870*/  @!P2 ST.E.64 [R6.64], R102 ;  /* 0x000000660600a985 */ /* 0x000fe6000c101b06 */
[----:B------:R-:W-:-:S05]  /*14880*/  @!P1 LEA.HI.X R3, R3, R4, R5, 0x2, P0 ;  /* 0x0000000403039211 */ /* 0x000fca00000f1405 */
[----:B------:R1:W-:Y:S02]  /*14890*/  @!P1 ST.E.64 [R2.64], R98 ;  /* 0x0000006202009985 */ /* 0x0003e4000c101b06 */
[----:B-1----:R-:W-:-:S04]  /*148a0*/  IADD3 R2, R199, 0xf8, RZ ;  /* 0x000000f8c7027810 */ /* 0x002fc80007ffe0ff */
[----:B------:R-:W-:-:S13]  /*148b0*/  ISETP.GE.AND P0, PT, R2, c[0x0][0x3c8], PT ;  /* 0x0000f20002007a0c */ /* 0x000fda0003f06270 */
[----:B------:R-:W-:Y:S05]  /*148c0*/  @P0 BRA `(.L_x_249) ;  /* 0x00000d8000000947 */ /* 0x000fea0003800000 */
[----:B------:R-:W-:Y:S02]  /*148d0*/  LEA R6, P0, R2, R0, 0x2 ;  /* 0x0000000002067211 */ /* 0x000fe400078010ff */
[----:B------:R-:W-:-:S04]  /*148e0*/  SHF.R.S32.HI R0, RZ, 0x1f, R2 ;  /* 0x0000001fff007819 */ /* 0x000fc80000011402 */
[----:B------:R-:W-:-:S05]  /*148f0*/  LEA.HI.X R7, R2, R4, R0, 0x2, P0 ;  /* 0x0000000402077211 */ /* 0x000fca00000f1400 */
[----:B------:R1:W-:Y:S01]  /*14900*/  ST.E.64 [R6.64], R90 ;  /* 0x0000005a06007985 */ /* 0x0003e2000c101b06 */
[----:B------:R-:W-:Y:S05]  /*14910*/  BRA `(.L_x_249) ;  /* 0x00000d3000007947 */ /* 0x000fea0003800000 */
.L_x_234:
[----:B------:R-:W-:Y:S01]  /*14920*/  ISETP.NE.U32.AND P0, PT, RZ, c[0x0][0x508], PT ;  /* 0x00014200ff007a0c */ /* 0x000fe20003f05070 */
[----:B-1----:R-:W-:Y:S01]  /*14930*/  IMAD.MOV.U32 R4, RZ, RZ, 0x4 ;  /* 0x00000004ff047424 */ /* 0x002fe200078e00ff */
[----:B------:R-:W-:Y:S01]  /*14940*/  ISETP.NE.U32.AND P2, PT, RZ, c[0x0][0x500], PT ;  /* 0x00014000ff007a0c */ /* 0x000fe20003f45070 */
[----:B------:R-:W-:Y:S01]  /*14950*/  IMAD.MOV.U32 R6, RZ, RZ, RZ ;  /* 0x000000ffff067224 */ /* 0x000fe200078e00ff */
[----:B------:R-:W-:Y:S01]  /*14960*/  ISETP.NE.AND.EX P1, PT, RZ, c[0x0][0x50c], PT, P0 ;  /* 0x00014300ff007a0c */ /* 0x000fe20003f25300 */
[----:B------:R-:W-:Y:S01]  /*14970*/  IMAD.MOV.U32 R19, RZ, RZ, c[0x0][0x388] ;  /* 0x0000e200ff137624 */ /* 0x000fe200078e00ff */
[----:B------:R-:W-:Y:S01]  /*14980*/  ISETP.NE.AND.EX P2, PT, RZ, c[0x0][0x504], PT, P2 ;  /* 0x00014100ff007a0c */ /* 0x000fe20003f45320 */
[----:B------:R-:W-:-:S10]  /*14990*/  IMAD.WIDE R4, R206, R4, c[0x0][0x500] ;  /* 0x00014000ce047625 */ /* 0x000fd400078e0204 */
[C---:B------:R-:W-:Y:S02]  /*149a0*/  @P1 LEA R2, P0, R206.reuse, c[0x0][0x508], 0x2 ;  /* 0x00014200ce021a11 */ /* 0x040fe400078010ff */
[----:B------:R1:W5:Y:S02]  /*149b0*/  @P2 LDG.E R6, [R4.64] ;  /* 0x0000000604062981 */ /* 0x000364000c1e1900 */
[----:B------:R-:W-:-:S05]  /*149c0*/  @P1 LEA.HI.X R3, R206, c[0x0][0x50c], R221, 0x2, P0 ;  /* 0x00014300ce031a11 */ /* 0x000fca00000f14dd */
[----:B------:R1:W5:Y:S01]  /*149d0*/  @P1 LDG.E R19, [R2.64] ;  /* 0x0000000602131981 */ /* 0x000362000c1e1900 */
[----:B------:R-:W-:-:S04]  /*149e0*/  ISETP.NE.AND P0, PT, R222, RZ, PT ;  /* 0x000000ffde00720c */ /* 0x000fc80003f05270 */
[----:B------:R-:W-:Y:S01]  /*149f0*/  SEL R18, R222, c[0x0][0x3d4], P0 ;  /* 0x0000f500de127a07 */ /* 0x000fe20000000000 */
[----:B------:R-:W-:Y:S05]  /*14a00*/  @P1 BRA `(.L_x_255) ;  /* 0x0000004000001947 */ /* 0x000fea0003800000 */
[----:B------:R-:W-:Y:S05]  /*14a10*/  @!P2 BRA `(.L_x_255) ;  /* 0x000000300000a947 */ /* 0x000fea0003800000 */
[----:B------:R2:W3:Y:S04]  /*14a20*/  LDG.E R0, [R4.64] ;  /* 0x0000000604007981 */ /* 0x0004e8000c1e1900 */
[----:B-12---:R-:W3:Y:S02]  /*14a30*/  LDG.E R4, [R4.64+0x4] ;  /* 0x0000040604047981 */ /* 0x006ee4000c1e1900 */
[----:B---3-5:R-:W-:Y:S02]  /*14a40*/  IADD3 R19, -R0, R4, RZ ;  /* 0x0000000400137210 */ /* 0x028fe40007ffe1ff */
.L_x_255:
[----:B-1----:R-:W1:Y:S01]  /*14a50*/  S2R R2, SR_TID.X ;  /* 0x0000000000027919 */ /* 0x002e620000002100 */
[----:B------:R-:W-:Y:S01]  /*14a60*/  BSSY B0, `(.L_x_256) ;  /* 0x0000035000007945 */ /* 0x000fe20003800000 */
[----:B------:R-:W-:Y:S02]  /*14a70*/  SEL R12, R206, RZ, !P2 ;  /* 0x000000ffce0c7207 */ /* 0x000fe40005000000 */
[----:B------:R-:W-:-:S02]  /*14a80*/  SEL R20, R221, RZ, !P2 ;  /* 0x000000ffdd147207 */ /* 0x000fc40005000000 */
[----:B-----5:R-:W-:Y:S02]  /*14a90*/  SHF.R.S32.HI R17, RZ, 0x1f, R6 ;  /* 0x0000001fff117819 */ /* 0x020fe40000011406 */
[----:B-1----:R-:W-:-:S13]  /*14aa0*/  ISETP.GT.AND P0, PT, R2, 0x7f, PT ;  /* 0x0000007f0200780c */ /* 0x002fda0003f04270 */
[----:B------:R-:W-:Y:S05]  /*14ab0*/  @P0 BRA `(.L_x_257) ;  /* 0x000002f000000947 */ /* 0x000fea0003800000 */
[----:B------:R-:W-:Y:S01]  /*14ac0*/  IMAD R0, R19, c[0x0][0x4e8], RZ ;  /* 0x00013a0013007a24 */ /* 0x000fe200078e02ff */
[----:B------:R-:W-:-:S04]  /*14ad0*/  LEA R13, R209, R2, 0x7 ;  /* 0x00000002d10d7211 */ /* 0x000fc800078e38ff */
[----:B------:R-:W-:-:S13]  /*14ae0*/  ISETP.GE.AND P0, PT, R13, R0, PT ;  /* 0x000000000d00720c */ /* 0x000fda0003f06270 */
[----:B------:R-:W-:Y:S05]  /*14af0*/  @P0 BRA `(.L_x_257) ;  /* 0x000002b000000947 */ /* 0x000fea0003800000 */
[----:B------:R-:W-:Y:S01]  /*14b00*/  IMAD.MOV.U32 R0, RZ, RZ, 0x368 ;  /* 0x00000368ff007424 */ /* 0x000fe200078e00ff */
[----:B------:R-:W-:-:S04]  /*14b10*/  ISETP.GT.AND P2, PT, R18, 0x1, PT ;  /* 0x000000011200780c */ /* 0x000fc80003f44270 */
[----:B------:R-:W-:-:S04]  /*14b20*/  SEL R0, R0, 0x328, P2 ;  /* 0x0000032800007807 */ /* 0x000fc80001000000 */
[----:B------:R1:W2:Y:S08]  /*14b30*/  LDC.64 R8, c[0x0][R0+0x170] ;  /* 0x00005c0000087b82 */ /* 0x0002b00000000a00 */
[----:B------:R1:W3:Y:S08]  /*14b40*/  LDC.64 R4, c[0x0][R0+0x168] ;  /* 0x00005a0000047b82 */ /* 0x0002f00000000a00 */
[----:B------:R1:W4:Y:S08]  /*14b50*/  LDC.64 R14, c[0x0][R0+0x178] ;  /* 0x00005e00000e7b82 */ /* 0x0003300000000a00 */
[----:B------:R1:W5:Y:S02]  /*14b60*/  LDC.64 R10, c[0x0][R0+0x160] ;  /* 0x00005800000a7b82 */ /* 0x0003640000000a00 */
[----:B-1----:R-:W-:-:S02]  /*14b70*/  IMAD.MOV.U32 R0, RZ, RZ, c[0x0][0x4e8] ;  /* 0x00013a00ff007624 */ /* 0x002fc400078e00ff */
[-C--:B--2---:R-:W-:Y:S02]  /*14b80*/  IMAD R7, R9, R12.reuse, RZ ;  /* 0x0000000c09077224 */ /* 0x084fe400078e02ff */
[----:B------:R-:W-:Y:S01]  /*14b90*/  IMAD.WIDE.U32 R2, R8, R12, RZ ;  /* 0x0000000c08027225 */ /* 0x000fe200078e00ff */
[----:B------:R-:W-:Y:S02]  /*14ba0*/  ISETP.NE.AND P0, PT, R0, 0x1, PT ;  /* 0x000000010000780c */ /* 0x000fe40003f05270 */
[----:B------:R-:W-:Y:S01]  /*14bb0*/  MOV R0, R13 ;  /* 0x0000000d00007202 */ /* 0x000fe20000000f00 */
[----:B------:R-:W-:Y:S01]  /*14bc0*/  IMAD R8, R8, R20, R7 ;  /* 0x0000001408087224 */ /* 0x000fe200078e0207 */
[----:B------:R-:W-:Y:S01]  /*14bd0*/  SEL R7, R232, RZ, P2 ;  /* 0x000000ffe8077207 */ /* 0x000fe20001000000 */
[-C--:B---3--:R-:W-:Y:S02]  /*14be0*/  IMAD R9, R5, R217.reuse, RZ ;  /* 0x000000d905097224 */ /* 0x088fe400078e02ff */
[----:B------:R-:W-:Y:S01]  /*14bf0*/  IMAD.WIDE.U32 R4, R4, R217, RZ ;  /* 0x000000d904047225 */ /* 0x000fe200078e00ff */
[----:B------:R-:W-:-:S03]  /*14c00*/  IADD3 R3, R3, R8, RZ ;  /* 0x0000000803037210 */ /* 0x000fc60007ffe0ff */
[----:B------:R-:W-:Y:S02]  /*14c10*/  IMAD.IADD R9, R5, 0x1, R9 ;  /* 0x0000000105097824 */ /* 0x000fe400078e0209 */
[----:B------:R-:W-:-:S04]  /*14c20*/  @P0 IMAD.HI.U32 R16, R13, c[0x0][0x4ec], RZ ;  /* 0x00013b000d100a27 */ /* 0x000fc800078e00ff */
[-C--:B----4-:R-:W-:Y:S01]  /*14c30*/  IMAD R8, R15, R7.reuse, RZ ;  /* 0x000000070f087224 */ /* 0x090fe200078e02ff */
[----:B------:R-:W-:Y:S02]  /*14c40*/  @P0 SHF.R.U32.HI R0, RZ, c[0x0][0x4f0], R16 ;  /* 0x00013c00ff000a19 */ /* 0x000fe40000011610 */
[----:B------:R-:W-:Y:S01]  /*14c50*/  IADD3 R16, P1, P0, R2, R4, R6 ;  /* 0x0000000402107210 */ /* 0x000fe2000783e006 */
[----:B------:R-:W-:-:S03]  /*14c60*/  IMAD.WIDE.U32 R4, R14, R7, RZ ;  /* 0x000000070e047225 */ /* 0x000fc600078e00ff */
[----:B------:R-:W-:Y:S01]  /*14c70*/  IADD3.X R9, R3, R9, R17, P1, P0 ;  /* 0x0000000903097210 */ /* 0x000fe20000fe0411 */
[----:B------:R-:W-:Y:S01]  /*14c80*/  IMAD.MOV R2, RZ, RZ, -R0 ;  /* 0x000000ffff027224 */ /* 0x000fe200078e0a00 */
[----:B------:R-:W-:Y:S01]  /*14c90*/  IADD3 R5, R5, R8, RZ ;  /* 0x0000000805057210 */ /* 0x000fe20007ffe0ff */
[----:B------:R-:W-:Y:S01]  /*14ca0*/  IMAD.MOV.U32 R8, RZ, RZ, c[0x0][0x4a8] ;  /* 0x00012a00ff087624 */ /* 0x000fe200078e00ff */
[----:B------:R-:W-:Y:S01]  /*14cb0*/  IADD3 R4, P1, P0, R0, R16, R4 ;  /* 0x0000001000047210 */ /* 0x000fe2000783e004 */
[----:B------:R-:W-:Y:S01]  /*14cc0*/  IMAD R2, R2, c[0x0][0x4e8], R13 ;  /* 0x00013a0002027a24 */ /* 0x000fe200078e020d */
[----:B------:R-:W-:-:S03]  /*14cd0*/  SHF.R.S32.HI R3, RZ, 0x1f, R0 ;  /* 0x0000001fff037819 */ /* 0x000fc60000011400 */
[----:B-----5:R-:W-:Y:S01]  /*14ce0*/  IMAD R0, R11, R2, RZ ;  /* 0x000000020b007224 */ /* 0x020fe200078e02ff */
        /* <DEDUP_REMOVED lines=12> */
.L_x_257:
[----:B------:R-:W-:Y:S05]  /*14db0*/  BSYNC B0 ;  /* 0x0000000000007941 */ /* 0x000fea0003800000 */
.L_x_256:
[----:B------:R-:W-:-:S13]  /*14dc0*/  ISETP.GT.AND P0, PT, R18, 0x1, PT ;  /* 0x000000011200780c */ /* 0x000fda0003f04270 */
[----:B------:R-:W-:Y:S05]  /*14dd0*/  @P0 BRA `(.L_x_249) ;  /* 0x0000087000000947 */ /* 0x000fea0003800000 */
[----:B------:R-:W-:Y:S01]  /*14de0*/  MOV R2, c[0x0][0x4e8] ;  /* 0x00013a0000027a02 */ /* 0x000fe20000000f00 */
[----:B-1----:R-:W-:Y:S01]  /*14df0*/  IMAD R0, R17, c[0x0][0x3a0], RZ ;  /* 0x0000e80011007a24 */ /* 0x002fe200078e02ff */
[----:B------:R-:W-:Y:S01]  /*14e00*/  LEA R4, R216, R198, 0x5 ;  /* 0x000000c6d8047211 */ /* 0x000fe200078e28ff */
[----:B------:R-:W-:Y:S01]  /*14e10*/  IMAD R5, R20, c[0x0][0x3f0], RZ ;  /* 0x0000fc0014057a24 */ /* 0x000fe200078e02ff */
[----:B------:R-:W-:Y:S01]  /*14e20*/  ISETP.NE.AND P0, PT, R2, 0x1, PT ;  /* 0x000000010200780c */ /* 0x000fe20003f05270 */
[C---:B------:R-:W-:Y:S01]  /*14e30*/  IMAD.WIDE.U32 R2, R6.reuse, c[0x0][0x3a0], RZ ;  /* 0x0000e80006027a25 */ /* 0x040fe200078e00ff */
[C---:B------:R-:W-:Y:S02]  /*14e40*/  LEA R4, R209.reuse, R4, 0x7 ;  /* 0x00000004d1047211 */ /* 0x040fe400078e38ff */
[----:B------:R-:W-:Y:S01]  /*14e50*/  LEA R15, R209, R198, 0x7 ;  /* 0x000000c6d10f7211 */ /* 0x000fe200078e38ff */
[----:B------:R-:W-:Y:S01]  /*14e60*/  IMAD R6, R6, c[0x0][0x3a4], R0 ;  /* 0x0000e90006067a24 */ /* 0x000fe200078e0200 */
[----:B------:R-:W-:Y:S01]  /*14e70*/  MOV R0, R4 ;  /* 0x0000000400007202 */ /* 0x000fe20000000f00 */
[----:B------:R-:W-:-:S03]  /*14e80*/  IMAD R7, R12, c[0x0][0x3f4], R5 ;  /* 0x0000fd000c077a24 */ /* 0x000fc600078e0205 */
[----:B------:R-:W-:-:S03]  /*14e90*/  IADD3 R3, R3, R6, RZ ;  /* 0x0000000603037210 */ /* 0x000fc60007ffe0ff */
[----:B------:R-:W-:-:S04]  /*14ea0*/  @P0 IMAD.HI.U32 R6, R4, c[0x0][0x4ec], RZ ;  /* 0x00013b0004060a27 */ /* 0x000fc800078e00ff */
[----:B------:R-:W-:Y:S01]  /*14eb0*/  IMAD.WIDE.U32 R2, R217, c[0x0][0x3e8], R2 ;  /* 0x0000fa00d9027a25 */ /* 0x000fe200078e0002 */
[----:B------:R-:W-:-:S03]  /*14ec0*/  @P0 SHF.R.U32.HI R0, RZ, c[0x0][0x4f0], R6 ;  /* 0x00013c00ff000a19 */ /* 0x000fc60000011606 */
[----:B------:R-:W-:Y:S01]  /*14ed0*/  IMAD R3, R217, c[0x0][0x3ec], R3 ;  /* 0x0000fb00d9037a24 */ /* 0x000fe200078e0203 */
[----:B------:R-:W-:Y:S02]  /*14ee0*/  SHF.R.S32.HI R6, RZ, 0x1f, R0 ;  /* 0x0000001fff067819 */ /* 0x000fe40000011400 */
[----:B------:R-:W-:Y:S01]  /*14ef0*/  IADD3 R5, -R0, RZ, RZ ;  /* 0x000000ff00057210 */ /* 0x000fe20007ffe1ff */
[----:B------:R-:W-:-:S04]  /*14f00*/  IMAD.WIDE.U32 R2, R12, c[0x0][0x3f0], R2 ;  /* 0x0000fc000c027a25 */ /* 0x000fc800078e0002 */
[----:B------:R-:W-:Y:S01]  /*14f10*/  IMAD R6, R6, c[0x0][0x3e0], RZ ;  /* 0x0000f80006067a24 */ /* 0x000fe200078e02ff */
[----:B------:R-:W-:Y:S01]  /*14f20*/  IADD3 R3, R3, R7, RZ ;  /* 0x0000000703037210 */ /* 0x000fe20007ffe0ff */
        /* <DEDUP_REMOVED lines=13> */
.L_x_309:
[----:B------:R-:W-:Y:S05]  /*15000*/  BRA.DIV ~URZ, `(.L_x_259) ;  /* 0x00001f327f007947 */ /* 0x000fea000b800000 */
[----:B------:R3:W4:Y:S02]  /*15010*/  SHFL.IDX PT, R0, R16, RZ, 0x181f ;  /* 0x00181fff10007589 */ /* 0x00072400000e0000 */
.L_x_310:
[----:B------:R-:W-:Y:S01]  /*15020*/  IMAD R14, R19, c[0x0][0x4e8], RZ ;  /* 0x00013a00130e7a24 */ /* 0x000fe200078e02ff */
[----:B------:R-:W-:Y:S01]  /*15030*/  SHF.R.S32.HI R4, RZ, 0x1f, R134 ;  /* 0x0000001fff047819 */ /* 0x000fe20000011486 */
[----:B------:R-:W-:Y:S01]  /*15040*/  BSSY B0, `(.L_x_260) ;  /* 0x0000019000007945 */ /* 0x000fe20003800000 */
[----:B------:R-:W-:Y:S02]  /*15050*/  SHF.R.S32.HI R17, RZ, 0x1f, R132 ;  /* 0x0000001fff117819 */ /* 0x000fe40000011484 */
[----:B------:R-:W-:Y:S02]  /*15060*/  ISETP.GE.AND P0, PT, R15, R14, PT ;  /* 0x0000000e0f00720c */ /* 0x000fe40003f06270 */
[----:B------:R-:W-:Y:S02]  /*15070*/  LEA.HI R4, R4, R134, RZ, 0x3 ;  /* 0x0000008604047211 */ /* 0x000fe400078f18ff */
[----:B------:R-:W-:-:S02]  /*15080*/  SHF.R.S32.HI R19, RZ, 0x1f, R196 ;  /* 0x0000001fff137819 */ /* 0x000fc400000114c4 */
[----:B------:R-:W-:Y:S02]  /*15090*/  LOP3.LUT R4, R4, 0xfffffff8, RZ, 0xc0, !PT ;  /* 0xfffffff804047812 */ /* 0x000fe400078ec0ff */
[----:B------:R-:W-:Y:S02]  /*150a0*/  SHF.R.S32.HI R18, RZ, 0x1f, R197 ;  /* 0x0000001fff127819 */ /* 0x000fe400000114c5 */
[----:B------:R-:W-:-:S03]  /*150b0*/  SHF.R.S32.HI R20, RZ, 0x1f, R4 ;  /* 0x0000001fff147819 */ /* 0x000fc60000011404 */
        /* <DEDUP_REMOVED lines=8> */
[----:B--2---:R-:W-:Y:S02]  /*15140*/  @!P3 LEA.HI.X R11, R132, R12, R17, 0x1, P4 ;  /* 0x0000000c840bb211 */ /* 0x004fe400020f0c11 */
[----:B------:R-:W-:Y:S02]  /*15150*/  @!P0 LEA R2, P4, R197, R0, 0x1 ;  /* 0x00000000c5028211 */ /* 0x000fe400078808ff */
[-C--:B------:R-:W-:Y:S01]  /*15160*/  @!P2 LEA.HI.X R9, R4, R12.reuse, R20, 0x1, P6 ;  /* 0x0000000c0409a211 */ /* 0x080fe200030f0c14 */
[----:B------:R2:W-:Y:S01]  /*15170*/  @!P3 ST.E.128 [R10.64], RZ ;  /* 0x000000ff0a00b985 */ /* 0x0005e2000c101d06 */
[----:B------:R-:W-:-:S02]  /*15180*/  @!P1 LEA.HI.X R7, R196, R12, R19, 0x1, P5 ;  /* 0x0000000cc4079211 */ /* 0x000fc400028f0c13 */
[----:B------:R-:W-:Y:S01]  /*15190*/  @!P0 LEA.HI.X R3, R197, R12, R18, 0x1, P4 ;  /* 0x0000000cc5038211 */ /* 0x000fe200020f0c12 */
[----:B------:R2:W-:Y:S04]  /*151a0*/  @!P2 ST.E.128 [R8.64], RZ ;  /* 0x000000ff0800a985 */ /* 0x0005e8000c101d06 */
[----:B------:R2:W-:Y:S04]  /*151b0*/  @!P1 ST.E.128 [R6.64], RZ ;  /* 0x000000ff06009985 */ /* 0x0005e8000c101d06 */
[----:B------:R2:W-:Y:S02]  /*151c0*/  @!P0 ST.E.128 [R2.64], RZ ;  /* 0x000000ff02008985 */ /* 0x0005e4000c101d06 */
.L_x_261:
[----:B------:R-:W-:Y:S05]  /*151d0*/  BSYNC B0 ;  /* 0x0000000000007941 */ /* 0x000fea0003800000 */
.L_x_260:
[----:B------:R-:W-:Y:S05]  /*151e0*/  BRA.DIV ~URZ, `(.L_x_262) ;  /* 0x00001db27f007947 */ /* 0x000fea000b800000 */
[----:B--2---:R2:W1:Y:S04]  /*151f0*/  SHFL.IDX PT, R12, R13, 0x1, 0x181f ;  /* 0x00381f000d0c7f89 */ /* 0x00446800000e0000 */
[----:B----4-:R2:W4:Y:S02]  /*15200*/  SHFL.IDX PT, R0, R16, 0x1, 0x181f ;  /* 0x00381f0010007f89 */ /* 0x01052400000e0000 */
.L_x_311:
        /* <DEDUP_REMOVED lines=11> */
[----:B-1----:R-:W-:Y:S02]  /*152c0*/  @!P3 LEA.HI.X R11, R132, R12, R17, 0x1, P4 ;  /* 0x0000000c840bb211 */ /* 0x002fe400020f0c11 */
        /* <DEDUP_REMOVED lines=8> */
.L_x_264:
[----:B------:R-:W-:Y:S05]  /*15350*/  BSYNC B0 ;  /* 0x0000000000007941 */ /* 0x000fea0003800000 */
.L_x_263:
[----:B------:R-:W-:Y:S05]  /*15360*/  BRA.DIV ~URZ, `(.L_x_265) ;  /* 0x00001cf27f007947 */ /* 0x000fea000b800000 */
[----:B-1----:R1:W2:Y:S02]  /*15370*/  SHFL.IDX PT, R12, R13, 0x2, 0x181f ;  /* 0x00581f000d0c7f89 */ /* 0x0022a400000e0000 */
.L_x_312:
[----:B------:R-:W-:Y:S05]  /*15380*/  BRA.DIV ~URZ, `(.L_x_266) ;  /* 0x00001d427f007947 */ /* 0x000fea000b800000 */
[----:B----4-:R4:W1:Y:S02]  /*15390*/  SHFL.IDX PT, R0, R16, 0x2, 0x181f ;  /* 0x00581f0010007f89 */ /* 0x01086400000e0000 */
.L_x_313:
        /* <DEDUP_REMOVED lines=8> */
[-C--:B-1----:R-:W-:Y:S02]  /*15420*/  @!P3 LEA R10, P4, R132, R0.reuse, 0x1 ;  /* 0x00000000840ab211 */ /* 0x082fe400078808ff */
        /* <DEDUP_REMOVED lines=11> */
.L_x_268:
[----:B------:R-:W-:Y:S05]  /*154e0*/  BSYNC B0 ;  /* 0x0000000000007941 */ /* 0x000fea0003800000 */
.L_x_267:
[----:B------:R-:W-:Y:S05]  /*154f0*/  BRA.DIV ~URZ, `(.L_x_269) ;  /* 0x00001c327f007947 */ /* 0x000fea000b800000 */
[----:B--2---:R2:W3:Y:S04]  /*15500*/  SHFL.IDX PT, R12, R13, 0x3, 0x181f ;  /* 0x00781f000d0c7f89 */ /* 0x0044e800000e0000 */
[----:B-1----:R2:W1:Y:S02]  /*15510*/  SHFL.IDX PT, R0, R16, 0x3, 0x181f ;  /* 0x00781f0010007f89 */ /* 0x00246400000e0000 */
.L_x_314:
[----:B------:R-:W-:-:S04]  /*15520*/  IADD3 R2, R15, 0x60, RZ ;  /* 0x000000600f027810 */ /* 0x000fc80007ffe0ff */
        /* <DEDUP_REMOVED lines=9> */
[----:B---3--:R-:W-:Y:S02]  /*155c0*/  @!P3 LEA.HI.X R11, R132, R12, R17, 0x1, P4 ;  /* 0x0000000c840bb211 */ /* 0x008fe400020f0c11 */
        /* <DEDUP_REMOVED lines=8> */
.L_x_249:
[----:B------:R-:W-:Y:S05]  /*15650*/  BSYNC B1 ;  /* 0x0000000000017941 */ /* 0x000fea0003800000 */
.L_x_233:
[----:B-1--4-:R-:W4:Y:S02]  /*15660*/  LDL R0, [R1] ;  /* 0x0000000001007983 */ /* 0x012f240000100800 */
[----:B----4-:R-:W-:-:S13]  /*15670*/  ISETP.NE.AND P0, PT, R0, RZ, PT ;  /* 0x000000ff0000720c */ /* 0x010fda0003f05270 */
[----:B------:R-:W-:Y:S01]  /*15680*/  @P0 WARPSYNC 0xffffffff ;  /* 0xffffffff00000948 */ /* 0x000fe20003800000 */
[----:B------:R-:W-:Y:S06]  /*15690*/  @P0 BAR.SYNC.DEFER_BLOCKING 0x5, 0x100 ;  /* 0x0144000000000b1d */ /* 0x000fec0000010000 */
[----:B------:R-:W1:Y:S04]  /*156a0*/  @P0 LDS.128 R208, [0x20080] ;  /* 0x02008000ffd00984 */ /* 0x000e680000000c00 */
[----:B------:R-:W-:Y:S06]  /*156b0*/  @P0 BAR.ARV 0x4, 0x100 ;  /* 0x0104000000000b1d */ /* 0x000fec0000002000 */
[----:B------:R-:W-:Y:S05]  /*156c0*/  @P0 BRA `(.L_x_270) ;  /* 0x00000ae000000947 */ /* 0x000fea0003800000 */
[----:B------:R-:W4:Y:S01]  /*156d0*/  S2R R0, SR_TID.X ;  /* 0x0000000000007919 */ /* 0x000f220000002100 */
[----:B------:R-:W-:Y:S01]  /*156e0*/  IMAD.MOV.U32 R7, RZ, RZ, RZ ;  /* 0x000000ffff077224 */ /* 0x000fe200078e00ff */
[----:B--2-4-:R-:W-:-:S04]  /*156f0*/  LOP3.LUT R13, R0, 0x1f, RZ, 0xc0, !PT ;  /* 0x0000001f000d7812 */ /* 0x014fc800078ec0ff */
[----:B------:R-:W-:Y:S01]  /*15700*/  ISETP.NE.AND P6, PT, R13, 0x1f, PT ;  /* 0x0000001f0d00780c */ /* 0x000fe20003fc5270 */
[----:B------:R-:W-:Y:S10]  /*15710*/  BRA.DIV ~URZ, `(.L_x_271) ;  /* 0x00001ad27f007947 */ /* 0x000ff4000b800000 */
[----:B------:R2:W4:Y:S02]  /*15720*/  SHFL.IDX PT, R9, R21, RZ, 0x1f ;  /* 0x00001fff15097589 */ /* 0x00052400000e0000 */
.L_x_315:
[----:B------:R-:W-:Y:S05]  /*15730*/  BRA.DIV ~URZ, `(.L_x_272) ;  /* 0x00001b227f007947 */ /* 0x000fea000b800000 */
[----:B------:R2:W4:Y:S02]  /*15740*/  SHFL.IDX PT, R8, R21, 0x1, 0x1f ;  /* 0x00201f0015087f89 */ /* 0x00052400000e0000 */
.L_x_316:
[----:B-1----:R-:W-:Y:S02]  /*15750*/  IMAD.IADD R0, R211, 0x1, R13 ;  /* 0x00000001d3007824 */ /* 0x002fe400078e020d */
[----:B------:R-:W-:-:S03]  /*15760*/  IMAD.MOV.U32 R6, RZ, RZ, RZ ;  /* 0x000000ffff067224 */ /* 0x000fc600078e00ff */
[----:B------:R-:W-:-:S13]  /*15770*/  ISETP.GE.OR P0, PT, R0, c[0x0][0x53c], !P6 ;  /* 0x00014f0000007a0c */ /* 0x000fda0007706670 */
[----:B------:R-:W-:Y:S01]  /*15780*/  @!P0 MOV R2, 0x4 ;  /* 0x0000000400028802 */ /* 0x000fe20000000f00 */
[----:B------:R-:W-:-:S04]  /*15790*/  @!P0 IMAD.MOV.U32 R4, RZ, RZ, 0x4 ;  /* 0x00000004ff048424 */ /* 0x000fc800078e00ff */
        /* <DEDUP_REMOVED lines=9> */
[----:B---3--:R-:W-:Y:S01]  /*15830*/  MOV R12, RZ ;  /* 0x000000ff000c7202 */ /* 0x008fe20000000f00 */
[----:B-----5:R-:W-:Y:S01]  /*15840*/  IMAD R0, R7, R6, RZ ;  /* 0x0000000607007224 */ /* 0x020fe200078e02ff */
[----:B------:R-:W-:Y:S07]  /*15850*/  BRA.DIV ~URZ, `(.L_x_273) ;  /* 0x00001a727f007947 */ /* 0x000fee000b800000 */
[----:B------:R1:W3:Y:S02]  /*15860*/  SHFL.UP PT, R4, R0, 0x1, RZ ;  /* 0x0420000000047989 */ /* 0x0002e400000e00ff */
.L_x_317:
        /* <DEDUP_REMOVED lines=16> */
.L_x_318:
[----:B---3--:R-:W-:Y:S01]  /*15970*/  IMAD R0, R0, c[0x0][0x538], RZ ;  /* 0x00014e0000007a24 */ /* 0x008fe200078e02ff */
[----:B------:R-:W-:Y:S04]  /*15980*/  BSSY B1, `(.L_x_275) ;  /* 0x000007d000017945 */ /* 0x000fe80003800000 */
[----:B----4-:R-:W-:-:S04]  /*15990*/  IADD3 R8, R0, R8, RZ ;  /* 0x0000000800087210 */ /* 0x010fc80007ffe0ff */
[----:B------:R-:W-:-:S13]  /*159a0*/  ISETP.GT.AND P0, PT, R8, R9, PT ;  /* 0x000000090800720c */ /* 0x000fda0003f04270 */
[----:B------:R-:W-:Y:S05]  /*159b0*/  @P0 BRA `(.L_x_276) ;  /* 0x0000024000000947 */ /* 0x000fea0003800000 */
.L_x_280:
[----:B------:R-:W-:-:S04]  /*159c0*/  IADD3 R0, R211, 0x1f, RZ ;  /* 0x0000001fd3007810 */ /* 0x000fc80007ffe0ff */
[----:B------:R-:W-:-:S13]  /*159d0*/  ISETP.GE.AND P0, PT, R0, c[0x0][0x53c], PT ;  /* 0x00014f0000007a0c */ /* 0x000fda0003f06270 */
[----:B------:R-:W-:Y:S05]  /*159e0*/  @P0 BRA `(.L_x_277) ;  /* 0x0000072000000947 */ /* 0x000fea0003800000 */
[----:B------:R-:W-:Y:S01]  /*159f0*/  MOV R211, R0 ;  /* 0x0000000000d37202 */ /* 0x000fe20000000f00 */
[----:B------:R-:W-:-:S03]  /*15a00*/  CS2R R6, SRZ ;  /* 0x0000000000067805 */ /* 0x000fc6000001ff00 */
[----:B------:R-:W-:-:S04]  /*15a10*/  IADD3 R0, R211, R13, RZ ;  /* 0x0000000dd3007210 */ /* 0x000fc80007ffe0ff */
[----:B------:R-:W-:-:S13]  /*15a20*/  ISETP.GE.OR P0, PT, R0, c[0x0][0x53c], !P6 ;  /* 0x00014f0000007a0c */ /* 0x000fda0007706670 */
[----:B-1----:R-:W-:Y:S02]  /*15a30*/  @!P0 MOV R4, 0x4 ;  /* 0x0000000400048802 */ /* 0x002fe40000000f00 */
[----:B------:R-:W-:-:S03]  /*15a40*/  @!P0 MOV R2, 0x4 ;  /* 0x0000000400028802 */ /* 0x000fc60000000f00 */
[----:B------:R-:W-:-:S04]  /*15a50*/  @!P0 IMAD.WIDE R4, R0, R4, c[0x0][0x580] ;  /* 0x0001600000048625 */ /* 0x000fc800078e0204 */
[----:B------:R-:W-:Y:S01]  /*15a60*/  @!P0 IMAD.WIDE R2, R0, R2, c[0x0][0x578] ;  /* 0x00015e0000028625 */ /* 0x000fe200078e0202 */
[----:B------:R-:W3:Y:S04]  /*15a70*/  @!P0 LDG.E R6, [R4.64] ;  /* 0x0000000604068981 */ /* 0x000ee8000c1e1900 */
[----:B------:R-:W3:Y:S02]  /*15a80*/  @!P0 LDG.E R7, [R2.64] ;  /* 0x0000000602078981 */ /* 0x000ee4000c1e1900 */
[----:B---3--:R-:W-:Y:S01]  /*15a90*/  IMAD R0, R7, R6, RZ ;  /* 0x0000000607007224 */ /* 0x008fe200078e02ff */
[----:B------:R-:W-:Y:S05]  /*15aa0*/  BRA.DIV ~URZ, `(.L_x_278) ;  /* 0x00001a027f007947 */ /* 0x000fea000b800000 */
[----:B------:R1:W3:Y:S02]  /*15ab0*/  SHFL.UP PT, R2, R0, 0x1, RZ ;  /* 0x0420000000027989 */ /* 0x0002e400000e00ff */
.L_x_319:
        /* <DEDUP_REMOVED lines=16> */
.L_x_320:
[----:B---3--:R-:W-:-:S05]  /*15bc0*/  IMAD R0, R0, c[0x0][0x538], RZ ;  /* 0x00014e0000007a24 */ /* 0x008fca00078e02ff */
[----:B------:R-:W-:-:S04]  /*15bd0*/  IADD3 R8, R0, R8, RZ ;  /* 0x0000000800087210 */ /* 0x000fc80007ffe0ff */
[----:B------:R-:W-:-:S13]  /*15be0*/  ISETP.GT.AND P0, PT, R8, R9, PT ;  /* 0x000000090800720c */ /* 0x000fda0003f04270 */
[----:B-12---:R-:W-:Y:S05]  /*15bf0*/  @!P0 BRA `(.L_x_280) ;  /* 0xfffffdc000008947 */ /* 0x006fea000383ffff */
.L_x_276:
[----:B------:R-:W-:-:S05]  /*15c00*/  IADD3 R10, -R0, R8, RZ ;  /* 0x00000008000a7210 */ /* 0x000fca0007ffe1ff */
[----:B------:R-:W-:-:S05]  /*15c10*/  IMAD R0, R4, c[0x0][0x538], R10 ;  /* 0x00014e0004007a24 */ /* 0x000fca00078e020a */
[----:B------:R-:W-:Y:S01]  /*15c20*/  ISETP.GT.AND P0, PT, R0, R9, PT ;  /* 0x000000090000720c */ /* 0x000fe20003f04270 */
[----:B------:R-:W-:-:S12]  /*15c30*/  BRA.DIV ~URZ, `(.L_x_281) ;  /* 0x00001a627f007947 */ /* 0x000fd8000b800000 */
[----:B------:R-:W-:-:S04]  /*15c40*/  VOTE.ANY R8, PT, !P0 ;  /* 0x0000000000087806 */ /* 0x000fc800040e0100 */
.L_x_321:
[----:B------:R3:W4:Y:S01]  /*15c50*/  POPC R11, R8 ;  /* 0x00000008000b7309 */ /* 0x0007220000000000 */
[----:B------:R-:W-:Y:S05]  /*15c60*/  BRA.DIV ~URZ, `(.L_x_282) ;  /* 0x00001a827f007947 */ /* 0x000fea000b800000 */
[----:B----4-:R4:W1:Y:S04]  /*15c70*/  SHFL.IDX PT, R6, R6, R11, 0x1f ;  /* 0x00001f0b06067589 */ /* 0x01086800000e0000 */
[----:B------:R4:W2:Y:S02]  /*15c80*/  SHFL.IDX PT, R7, R7, R11, 0x1f ;  /* 0x00001f0b07077589 */ /* 0x0008a400000e0000 */
.L_x_322:
[----:B------:R-:W-:Y:S01]  /*15c90*/  ISETP.NE.AND P0, PT, R8, RZ, PT ;  /* 0x000000ff0800720c */ /* 0x000fe20003f05270 */
[----:B------:R-:W-:-:S12]  /*15ca0*/  BSSY B0, `(.L_x_283) ;  /* 0x0000005000007945 */ /* 0x000fd80003800000 */
[----:B------:R-:W-:Y:S05]  /*15cb0*/  @!P0 BRA `(.L_x_284) ;  /* 0x0000003000008947 */ /* 0x000fea0003800000 */
[----:B------:R-:W-:Y:S01]  /*15cc0*/  IADD3 R3, R11, -0x1, RZ ;  /* 0xffffffff0b037810 */ /* 0x000fe20007ffe0ff */
[----:B------:R-:W-:Y:S05]  /*15cd0*/  BRA.DIV ~URZ, `(.L_x_285) ;  /* 0x00001ae27f007947 */ /* 0x000fea000b800000 */
[----:B------:R3:W4:Y:S02]  /*15ce0*/  SHFL.IDX PT, R12, R4, R3, 0x1f ;  /* 0x00001f03040c7589 */ /* 0x00072400000e0000 */
.L_x_284:
[----:B------:R-:W-:Y:S05]  /*15cf0*/  BSYNC B0 ;  /* 0x0000000000007941 */ /* 0x000fea0003800000 */
.L_x_283:
[----:B-1-3--:R-:W-:Y:S01]  /*15d00*/  IABS R4, R6 ;  /* 0x0000000600047213 */ /* 0x00afe20000000000 */
[----:B----4-:R-:W-:Y:S02]  /*15d10*/  IMAD R208, R12, c[0x0][0x538], R10 ;  /* 0x00014e000cd07a24 */ /* 0x010fe400078e020a */
[----:B------:R-:W-:Y:S01]  /*15d20*/  IMAD.IADD R211, R11, 0x1, R211 ;  /* 0x000000010bd37824 */ /* 0x000fe200078e02d3 */
[----:B------:R-:W1:Y:S01]  /*15d30*/  I2F.RP R2, R4 ;  /* 0x0000000400027306 */ /* 0x000e620000209400 */
[----:B------:R-:W-:-:S07]  /*15d40*/  IMAD.IADD R8, R9, 0x1, -R208 ;  /* 0x0000000109087824 */ /* 0x000fce00078e0ad0 */
[----:B-1----:R-:W1:Y:S02]  /*15d50*/  MUFU.RCP R2, R2 ;  /* 0x0000000200027308 */ /* 0x002e640000001000 */
[----:B-1----:R-:W-:-:S06]  /*15d60*/  IADD3 R2, R2, 0xffffffe, RZ ;  /* 0x0ffffffe02027810 */ /* 0x002fcc0007ffe0ff */
[----:B------:R1:W3:Y:S02]  /*15d70*/  F2I.FTZ.U32.TRUNC.NTZ R3, R2 ;  /* 0x0000000200037305 */ /* 0x0002e4000021f000 */
[----:B-12---:R-:W-:Y:S01]  /*15d80*/  IABS R2, R7 ;  /* 0x0000000700027213 */ /* 0x006fe20000000000 */
[----:B---3--:R-:W-:-:S03]  /*15d90*/  IMAD.MOV R0, RZ, RZ, -R3 ;  /* 0x000000ffff007224 */ /* 0x008fc600078e0a03 */
[----:B------:R-:W-:Y:S01]  /*15da0*/  MOV R5, R2 ;  /* 0x0000000200057202 */ /* 0x000fe20000000f00 */
[----:B------:R-:W-:Y:S01]  /*15db0*/  IMAD.MOV.U32 R10, RZ, RZ, R0 ;  /* 0x000000ffff0a7224 */ /* 0x000fe200078e0000 */
[----:B------:R-:W-:Y:S01]  /*15dc0*/  IABS R0, R6 ;  /* 0x0000000600007213 */ /* 0x000fe20000000000 */
[----:B------:R-:W-:Y:S01]  /*15dd0*/  IMAD.MOV.U32 R2, RZ, RZ, RZ ;  /* 0x000000ffff027224 */ /* 0x000fe200078e00ff */
[----:B------:R-:W1:Y:S01]  /*15de0*/  I2F.RP R12, R5 ;  /* 0x00000005000c7306 */ /* 0x000e620000209400 */
[----:B------:R-:W-:Y:S01]  /*15df0*/  IMAD R9, R10, R4, RZ ;  /* 0x000000040a097224 */ /* 0x000fe200078e02ff */
[----:B------:R-:W-:Y:S01]  /*15e00*/  IABS R10, R8 ;  /* 0x00000008000a7213 */ /* 0x000fe20000000000 */
[----:B------:R-:W-:Y:S02]  /*15e10*/  IMAD.MOV R0, RZ, RZ, -R0 ;  /* 0x000000ffff007224 */ /* 0x000fe400078e0a00 */
[----:B------:R-:W-:-:S03]  /*15e20*/  IMAD.HI.U32 R9, R3, R9, R2 ;  /* 0x0000000903097227 */ /* 0x000fc600078e0002 */
[----:B------:R-:W-:Y:S01]  /*15e30*/  MOV R3, R0 ;  /* 0x0000000000037202 */ /* 0x000fe20000000f00 */
[----:B------:R-:W-:-:S04]  /*15e40*/  IMAD.MOV.U32 R2, RZ, RZ, R10 ;  /* 0x000000ffff027224 */ /* 0x000fc800078e000a */
[----:B------:R-:W-:-:S04]  /*15e50*/  IMAD.HI.U32 R0, R9, R2, RZ ;  /* 0x0000000209007227 */ /* 0x000fc800078e00ff */
[----:B------:R-:W-:Y:S02]  /*15e60*/  IMAD R2, R0, R3, R2 ;  /* 0x0000000300027224 */ /* 0x000fe400078e0202 */
[----:B-1----:R-:W1:Y:S03]  /*15e70*/  MUFU.RCP R3, R12 ;  /* 0x0000000c00037308 */ /* 0x002e660000001000 */
        /* <DEDUP_REMOVED lines=9> */
[----:B------:R-:W-:Y:S01]  /*15f10*/  @P2 IADD3 R0, R0, 0x1, RZ ;  /* 0x0000000100002810 */ /* 0x000fe20007ffe0ff */
[----:B-1----:R-:W-:-:S05]  /*15f20*/  IMAD.MOV R2, RZ, RZ, -R3 ;  /* 0x000000ffff027224 */ /* 0x002fca00078e0a03 */
[----:B------:R-:W-:Y:S01]  /*15f30*/  @!P1 IMAD.MOV R0, RZ, RZ, -R0 ;  /* 0x000000ffff009224 */ /* 0x000fe200078e0a00 */
[----:B------:R-:W-:Y:S02]  /*15f40*/  MOV R4, R2 ;  /* 0x0000000200047202 */ /* 0x000fe40000000f00 */
[----:B------:R-:W-:Y:S02]  /*15f50*/  IABS R2, R7 ;  /* 0x0000000700027213 */ /* 0x000fe40000000000 */
[----:B------:R-:W-:Y:S01]  /*15f60*/  @!P0 LOP3.LUT R0, RZ, R6, RZ, 0x33, !PT ;  /* 0x00000006ff008212 */ /* 0x000fe200078e33ff */
[----:B------:R-:W-:Y:S02]  /*15f70*/  IMAD R4, R4, R5, RZ ;  /* 0x0000000504047224 */ /* 0x000fe400078e02ff */
[----:B------:R-:W-:Y:S01]  /*15f80*/  IMAD.MOV R9, RZ, RZ, -R2 ;  /* 0x000000ffff097224 */ /* 0x000fe200078e0a02 */
[----:B------:R-:W-:Y:S01]  /*15f90*/  IABS R10, R0 ;  /* 0x00000000000a7213 */ /* 0x000fe20000000000 */
[----:B------:R-:W-:-:S02]  /*15fa0*/  IMAD.MOV.U32 R2, RZ, RZ, RZ ;  /* 0x000000ffff027224 */ /* 0x000fc400078e00ff */
[----:B------:R-:W-:Y:S02]  /*15fb0*/  IMAD R6, R0, R6, RZ ;  /* 0x0000000600067224 */ /* 0x000fe400078e02ff */
[----:B------:R-:W-:Y:S01]  /*15fc0*/  IMAD.HI.U32 R2, R3, R4, R2 ;  /* 0x0000000403027227 */ /* 0x000fe200078e0002 */
[----:B------:R-:W-:Y:S02]  /*15fd0*/  MOV R4, R9 ;  /* 0x0000000900047202 */ /* 0x000fe40000000f00 */
[----:B------:R-:W-:Y:S01]  /*15fe0*/  IADD3 R209, R8, -R6, RZ ;  /* 0x8000000608d17210 */ /* 0x000fe20007ffe0ff */
[----:B------:R-:W-:-:S04]  /*15ff0*/  IMAD.MOV.U32 R3, RZ, RZ, R10 ;  /* 0x000000ffff037224 */ /* 0x000fc800078e000a */
        /* <DEDUP_REMOVED lines=11> */
[----:B------:R-:W-:-:S04]  /*160b0*/  @!P0 LOP3.LUT R2, RZ, R7, RZ, 0x33, !PT ;  /* 0x00000007ff028212 */ /* 0x000fc800078e33ff */
[----:B------:R-:W-:Y:S01]  /*160c0*/  IADD3 R3, -R2, RZ, RZ ;  /* 0x000000ff02037210 */ /* 0x000fe20007ffe1ff */
[----:B------:R-:W-:-:S04]  /*160d0*/  IMAD R2, R7, 0x1000000, R2 ;  /* 0x0100000007027824 */ /* 0x000fc800078e0202 */
[----:B------:R-:W-:-:S04]  /*160e0*/  IMAD R0, R7, R3, R0 ;  /* 0x0000000307007224 */ /* 0x000fc800078e0200 */
[----:B------:R-:W-:Y:S01]  /*160f0*/  IMAD R210, R0, 0x10000, R2 ;  /* 0x0001000000d27824 */ /* 0x000fe200078e0202 */
[----:B------:R-:W-:Y:S05]  /*16100*/  BRA `(.L_x_286) ;  /* 0x0000004000007947 */ /* 0x000fea0003800000 */
.L_x_277:
[----:B------:R-:W-:Y:S01]  /*16110*/  IMAD.MOV.U32 R208, RZ, RZ, R9 ;  /* 0x000000ffffd07224 */ /* 0x000fe200078e0009 */
[----:B------:R-:W-:Y:S01]  /*16120*/  MOV R210, RZ ;  /* 0x000000ff00d27202 */ /* 0x000fe20000000f00 */
[----:B------:R-:W-:Y:S01]  /*16130*/  IMAD.MOV.U32 R209, RZ, RZ, RZ ;  /* 0x000000ffffd17224 */ /* 0x000fe200078e00ff */
[----:B------:R-:W-:Y:S02]  /*16140*/  MOV R211, c[0x0][0x53c] ;  /* 0x00014f0000d37a02 */ /* 0x000fe40000000f00 */
.L_x_286:
[----:B------:R-:W-:Y:S05]  /*16150*/  BSYNC B1 ;  /* 0x0000000000017941 */ /* 0x000fea0003800000 */
.L_x_275:
[----:B------:R-:W-:Y:S01]  /*16160*/  WARPSYNC 0xffffffff ;  /* 0xffffffff00007948 */ /* 0x000fe20003800000 */
[----:B------:R-:W-:Y:S01]  /*16170*/  BAR.SYNC.DEFER_BLOCKING 0x4, 0x100 ;  /* 0x0104000000007b1d */ /* 0x000fe20000010000 */
[----:B------:R-:W-:-:S13]  /*16180*/  ISETP.NE.AND P0, PT, R13, RZ, PT ;  /* 0x000000ff0d00720c */ /* 0x000fda0003f05270 */
[----:B------:R3:W-:Y:S04]  /*16190*/  @!P0 STS.128 [0x20080], R208 ;  /* 0x020080d0ff008388 */ /* 0x0007e80000000c00 */
[----:B------:R-:W-:Y:S06]  /*161a0*/  BAR.ARV 0x5, 0x100 ;  /* 0x0144000000007b1d */ /* 0x000fec0000002000 */
.L_x_270:
[----:B-1----:R-:W-:-:S13]  /*161b0*/  ISETP.GE.AND P0, PT, R211, c[0x0][0x53c], PT ;  /* 0x00014f00d3007a0c */ /* 0x002fda0003f06270 */
[----:B--23--:R-:W-:Y:S01]  /*161c0*/  @P0 CALL.REL.NOINC `(.L_x_287) ;  /* 0x0000001000000944 */ /* 0x00cfe20003c00000 */
[----:B------:R-:W-:Y:S05]  /*161d0*/  BRA `(.L_x_288) ;  /* 0xfffeb32000007947 */ /* 0x000fea000383ffff */
.L_x_287:
[----:B------:R-:W-:Y:S05]  /*161e0*/  EXIT ;  /* 0x000000000000794d */ /* 0x000fea0003800000 */
.L_x_125:
[----:B------:R-:W-:Y:S01]  /*161f0*/  IMAD.MOV.U32 R0, RZ, RZ, R5 ;  /* 0x000000ffff007224 */ /* 0x000fe200078e0005 */
[----:B------:R-:W-:Y:S02]  /*16200*/  MOV R2, 0x1 ;  /* 0x0000000100027802 */ /* 0x000fe40000000f00 */
[----:B------:R-:W-:Y:S02]  /*16210*/  MOV R3, 0x16230 ;  /* 0x0001623000037802 */ /* 0x000fe40000000f00 */
[----:B--2---:R-:W-:Y:S05]  /*16220*/  CALL.REL.NOINC `($__internal_6_$__cuda_sm70_shflsync_up_p) ;  /* 0x0000169000007944 */ /* 0x004fea0003c00000 */
[----:B------:R-:W-:Y:S01]  /*16230*/  MOV R0, R4 ;  /* 0x0000000400007202 */ /* 0x000fe20000000f00 */
[----:B------:R-:W-:Y:S05]  /*16240*/  BRA `(.L_x_289) ;  /* 0xfffea20000007947 */ /* 0x000fea000383ffff */
.L_x_126:
[----:B------:R-:W-:Y:S01]  /*16250*/  IMAD.MOV.U32 R0, RZ, RZ, R5 ;  /* 0x000000ffff007224 */ /* 0x000fe200078e0005 */
[----:B------:R-:W-:Y:S02]  /*16260*/  MOV R2, 0x2 ;  /* 0x0000000200027802 */ /* 0x000fe40000000f00 */
[----:B------:R-:W-:Y:S02]  /*16270*/  MOV R3, 0x16290 ;  /* 0x0001629000037802 */ /* 0x000fe40000000f00 */
[----:B--2---:R-:W-:Y:S05]  /*16280*/  CALL.REL.NOINC `($__internal_6_$__cuda_sm70_shflsync_up_p) ;  /* 0x0000163000007944 */ /* 0x004fea0003c00000 */
[----:B------:R-:W-:Y:S01]  /*16290*/  SEL R0, R4, RZ, P4 ;  /* 0x000000ff04007207 */ /* 0x000fe20002000000 */
[----:B------:R-:W-:Y:S01]  /*162a0*/  IMAD.MOV.U32 R2, RZ, RZ, 0x4 ;  /* 0x00000004ff027424 */ /* 0x000fe200078e00ff */
[----:B------:R-:W-:-:S03]  /*162b0*/  MOV R3, 0x162e0 ;  /* 0x000162e000037802 */ /* 0x000fc60000000f00 */
[----:B------:R-:W-:Y:S02]  /*162c0*/  IMAD.IADD R0, R5, 0x1, R0 ;  /* 0x0000000105007824 */ /* 0x000fe400078e0200 */
[----:B------:R-:W-:Y:S05]  /*162d0*/  CALL.REL.NOINC `($__internal_6_$__cuda_sm70_shflsync_up_p) ;  /* 0x000015e000007944 */ /* 0x000fea0003c00000 */
        /* <DEDUP_REMOVED lines=13> */
[----:B------:R-:W-:Y:S01]  /*163b0*/  IMAD.IADD R4, R0, 0x1, R4 ;  /* 0x0000000100047824 */ /* 0x000fe200078e0204 */
[----:B------:R-:W-:-:S03]  /*163c0*/  MOV R0, 0x1f ;  /* 0x0000001f00007802 */ /* 0x000fc60000000f00 */
[----:B------:R-:W-:Y:S02]  /*163d0*/  IMAD.MOV.U32 R5, RZ, RZ, R4 ;  /* 0x000000ffff057224 */ /* 0x000fe400078e0004 */
[----:B------:R-:W-:Y:S05]  /*163e0*/  CALL.REL.NOINC `($__internal_5_$__cuda_sm70_shflsync_idx_p) ;  /* 0x0000148000007944 */ /* 0x000fea0003c00000 */
[----:B------:R-:W-:Y:S05]  /*163f0*/  BRA `(.L_x_290) ;  /* 0xfffea15000007947 */ /* 0x000fea000383ffff */
.L_x_128:
[----:B------:R-:W-:Y:S02]  /*16400*/  SEL R0, RZ, 0x1, P0 ;  /* 0x00000001ff007807 */ /* 0x000fe40000000000 */
[----:B------:R-:W-:Y:S02]  /*16410*/  MOV R2, 0x16430 ;  /* 0x0001643000027802 */ /* 0x000fe40000000f00 */
[----:B--2---:R-:W-:Y:S05]  /*16420*/  CALL.REL.NOINC `($__internal_7_$__cuda_sm70_votesync_ballot) ;  /* 0x0000150000007944 */ /* 0x004fea0003c00000 */
[----:B------:R-:W-:Y:S01]  /*16430*/  MOV R6, R0 ;  /* 0x0000000000067202 */ /* 0x000fe20000000f00 */
[----:B------:R-:W-:Y:S05]  /*16440*/  BRA `(.L_x_291) ;  /* 0xfffea19000007947 */ /* 0x000fea000383ffff */
.L_x_129:
[----:B------:R-:W-:Y:S01]  /*16450*/  IMAD.MOV.U32 R5, RZ, RZ, R8 ;  /* 0x000000ffff057224 */ /* 0x000fe200078e0008 */
[----:B--2---:R-:W-:Y:S01]  /*16460*/  MOV R3, R211 ;  /* 0x000000d300037202 */ /* 0x004fe20000000f00 */
[----:B------:R-:W-:Y:S01]  /*16470*/  IMAD.MOV.U32 R0, RZ, RZ, 0x1f ;  /* 0x0000001fff007424 */ /* 0x000fe200078e00ff */
[----:B------:R-:W-:Y:S02]  /*16480*/  MOV R2, 0x164a0 ;  /* 0x000164a000027802 */ /* 0x000fe40000000f00 */
[----:B-1----:R-:W-:Y:S05]  /*16490*/  CALL.REL.NOINC `($__internal_5_$__cuda_sm70_shflsync_idx_p) ;  /* 0x000013d000007944 */ /* 0x002fea0003c00000 */
[----:B------:R-:W-:Y:S01]  /*164a0*/  IMAD.MOV.U32 R11, RZ, RZ, R0 ;  /* 0x000000ffff0b7224 */ /* 0x000fe200078e0000 */
[----:B------:R-:W-:Y:S01]  /*164b0*/  MOV R5, R7 ;  /* 0x0000000700057202 */ /* 0x000fe20000000f00 */
[----:B------:R-:W-:Y:S01]  /*164c0*/  IMAD.MOV.U32 R7, RZ, RZ, RZ ;  /* 0x000000ffff077224 */ /* 0x000fe200078e00ff */
[----:B------:R-:W-:Y:S01]  /*164d0*/  MOV R3, R211 ;  /* 0x000000d300037202 */ /* 0x000fe20000000f00 */
[----:B------:R-:W-:Y:S01]  /*164e0*/  IMAD.MOV.U32 R0, RZ, RZ, 0x1f ;  /* 0x0000001fff007424 */ /* 0x000fe200078e00ff */
[----:B------:R-:W-:-:S02]  /*164f0*/  MOV R2, 0x16510 ;  /* 0x0001651000027802 */ /* 0x000fc40000000f00 */
[----:B------:R-:W-:Y:S05]  /*16500*/  CALL.REL.NOINC `($__internal_5_$__cuda_sm70_shflsync_idx_p) ;  /* 0x0000136000007944 */ /* 0x000fea0003c00000 */
[----:B------:R-:W-:Y:S01]  /*16510*/  MOV R10, R0 ;  /* 0x00000000000a7202 */ /* 0x000fe20000000f00 */
[----:B------:R-:W-:Y:S05]  /*16520*/  BRA `(.L_x_292) ;  /* 0xfffea10000007947 */ /* 0x000fea000383ffff */
.L_x_132:
[----:B------:R-:W-:Y:S01]  /*16530*/  IMAD.MOV.U32 R5, RZ, RZ, R4 ;  /* 0x000000ffff057224 */ /* 0x000fe200078e0004 */
[----:B------:R-:W-:-:S02]  /*16540*/  MOV R0, 0x1f ;  /* 0x0000001f00007802 */ /* 0x000fc40000000f00 */
[----:B------:R-:W-:Y:S02]  /*16550*/  MOV R2, 0x16570 ;  /* 0x0001657000027802 */ /* 0x000fe40000000f00 */
[----:B-1----:R-:W-:Y:S05]  /*16560*/  CALL.REL.NOINC `($__internal_5_$__cuda_sm70_shflsync_idx_p) ;  /* 0x0000130000007944 */ /* 0x002fea0003c00000 */
[----:B------:R-:W-:Y:S01]  /*16570*/  MOV R7, R0 ;  /* 0x0000000000077202 */ /* 0x000fe20000000f00 */
[----:B------:R-:W-:Y:S05]  /*16580*/  BRA `(.L_x_131) ;  /* 0xfffea10000007947 */ /* 0x000fea000383ffff */
.L_x_162:
[----:B------:R-:W-:Y:S01]  /*16590*/  IMAD.MOV.U32 R5, RZ, RZ, R19 ;  /* 0x000000ffff057224 */ /* 0x000fe200078e0013 */
[----:B------:R-:W-:Y:S01]  /*165a0*/  MOV R3, RZ ;  /* 0x000000ff00037202 */ /* 0x000fe20000000f00 */
[----:B------:R-:W-:Y:S01]  /*165b0*/  IMAD.MOV.U32 R0, RZ, RZ, 0x181f ;  /* 0x0000181fff007424 */ /* 0x000fe200078e00ff */
[----:B------:R-:W-:Y:S02]  /*165c0*/  MOV R2, 0x165e0 ;  /* 0x000165e000027802 */ /* 0x000fe40000000f00 */
[----:B-----5:R-:W-:Y:S05]  /*165d0*/  CALL.REL.NOINC `($__internal_5_$__cuda_sm70_shflsync_idx_p) ;  /* 0x0000129000007944 */ /* 0x020fea0003c00000 */
[----:B------:R-:W-:Y:S01]  /*165e0*/  MOV R4, R0 ;  /* 0x0000000000047202 */ /* 0x000fe20000000f00 */
[----:B------:R-:W-:Y:S05]  /*165f0*/  BRA `(.L_x_293) ;  /* 0xfffefd0000007947 */ /* 0x000fea000383ffff */
.L_x_163:
[----:B------:R-:W-:Y:S01]  /*16600*/  IMAD.MOV.U32 R5, RZ, RZ, R21 ;  /* 0x000000ffff057224 */ /* 0x000fe200078e0015 */
[----:B------:R-:W-:Y:S01]  /*16610*/  MOV R3, RZ ;  /* 0x000000ff00037202 */ /* 0x000fe20000000f00 */
[----:B------:R-:W-:Y:S01]  /*16620*/  IMAD.MOV.U32 R0, RZ, RZ, 0x181f ;  /* 0x0000181fff007424 */ /* 0x000fe200078e00ff */
[----:B------:R-:W-:Y:S02]  /*16630*/  MOV R2, 0x16650 ;  /* 0x0001665000027802 */ /* 0x000fe40000000f00 */
[----:B-12--5:R-:W-:Y:S05]  /*16640*/  CALL.REL.NOINC `($__internal_5_$__cuda_sm70_shflsync_idx_p) ;  /* 0x0000122000007944 */ /* 0x026fea0003c00000 */
[----:B------:R-:W-:Y:S05]  /*16650*/  BRA `(.L_x_294) ;  /* 0xfffefcc000007947 */ /* 0x000fea000383ffff */
.L_x_166:
[----:B------:R-:W-:Y:S01]  /*16660*/  IMAD.MOV.U32 R5, RZ, RZ, R19 ;  /* 0x000000ffff057224 */ /* 0x000fe200078e0013 */
[----:B--2---:R-:W-:Y:S01]  /*16670*/  MOV R3, 0x1 ;  /* 0x0000000100037802 */ /* 0x004fe20000000f00 */
[----:B----4-:R-:W-:Y:S01]  /*16680*/  IMAD.MOV.U32 R0, RZ, RZ, 0x181f ;  /* 0x0000181fff007424 */ /* 0x010fe200078e00ff */
[----:B------:R-:W-:-:S02]  /*16690*/  MOV R2, 0x166b0 ;  /* 0x000166b000027802 */ /* 0x000fc40000000f00 */
[----:B-1-3-5:R-:W-:Y:S05]  /*166a0*/  CALL.REL.NOINC `($__internal_5_$__cuda_sm70_shflsync_idx_p) ;  /* 0x000011c000007944 */ /* 0x02afea0003c00000 */
[----:B------:R-:W-:Y:S01]  /*166b0*/  IMAD.MOV.U32 R6, RZ, RZ, R0 ;  /* 0x000000ffff067224 */ /* 0x000fe200078e0000 */
[----:B------:R-:W-:Y:S01]  /*166c0*/  MOV R3, 0x1 ;  /* 0x0000000100037802 */ /* 0x000fe20000000f00 */
[----:B------:R-:W-:Y:S01]  /*166d0*/  IMAD.MOV.U32 R5, RZ, RZ, R21 ;  /* 0x000000ffff057224 */ /* 0x000fe200078e0015 */
[----:B------:R-:W-:-:S02]  /*166e0*/  MOV R0, 0x181f ;  /* 0x0000181f00007802 */ /* 0x000fc40000000f00 */
[----:B------:R-:W-:Y:S02]  /*166f0*/  MOV R2, 0x16710 ;  /* 0x0001671000027802 */ /* 0x000fe40000000f00 */
[----:B------:R-:W-:Y:S05]  /*16700*/  CALL.REL.NOINC `($__internal_5_$__cuda_sm70_shflsync_idx_p) ;  /* 0x0000116000007944 */ /* 0x000fea0003c00000 */
[----:B------:R-:W-:Y:S05]  /*16710*/  BRA `(.L_x_295) ;  /* 0xfffefdd000007947 */ /* 0x000fea000383ffff */
.L_x_169:
[----:B------:R-:W-:Y:S01]  /*16720*/  IMAD.MOV.U32 R5, RZ, RZ, R19 ;  /* 0x000000ffff057224 */ /* 0x000fe200078e0013 */
[----:B-1----:R-:W-:Y:S01]  /*16730*/  MOV R3, 0x2 ;  /* 0x0000000200037802 */ /* 0x002fe20000000f00 */
[----:B----4-:R-:W-:Y:S01]  /*16740*/  IMAD.MOV.U32 R0, RZ, RZ, 0x181f ;  /* 0x0000181fff007424 */ /* 0x010fe200078e00ff */
[----:B------:R-:W-:Y:S02]  /*16750*/  MOV R2, 0x16770 ;  /* 0x0001677000027802 */ /* 0x000fe40000000f00 */
[----:B--23-5:R-:W-:Y:S05]  /*16760*/  CALL.REL.NOINC `($__internal_5_$__cuda_sm70_shflsync_idx_p) ;  /* 0x0000110000007944 */ /* 0x02cfea0003c00000 */
[----:B------:R-:W-:Y:S01]  /*16770*/  MOV R6, R0 ;  /* 0x0000000000067202 */ /* 0x000fe20000000f00 */
[----:B------:R-:W-:Y:S05]  /*16780*/  BRA `(.L_x_296) ;  /* 0xfffefee000007947 */ /* 0x000fea000383ffff */
.L_x_170:
[----:B------:R-:W-:Y:S01]  /*16790*/  IMAD.MOV.U32 R5, RZ, RZ, R21 ;  /* 0x000000ffff057224 */ /* 0x000fe200078e0015 */
[----:B------:R-:W-:Y:S01]  /*167a0*/  MOV R3, 0x2 ;  /* 0x0000000200037802 */ /* 0x000fe20000000f00 */
[----:B----4-:R-:W-:Y:S01]  /*167b0*/  IMAD.MOV.U32 R0, RZ, RZ, 0x181f ;  /* 0x0000181fff007424 */ /* 0x010fe200078e00ff */
[----:B------:R-:W-:Y:S02]  /*167c0*/  MOV R2, 0x167e0 ;  /* 0x000167e000027802 */ /* 0x000fe40000000f00 */
[----:B-123-5:R-:W-:Y:S05]  /*167d0*/  CALL.REL.NOINC `($__internal_5_$__cuda_sm70_shflsync_idx_p) ;  /* 0x0000109000007944 */ /* 0x02efea0003c00000 */
[----:B------:R-:W-:Y:S05]  /*167e0*/  BRA `(.L_x_297) ;  /* 0xfffefea000007947 */ /* 0x000fea000383ffff */
.L_x_173:
[----:B------:R-:W-:Y:S01]  /*167f0*/  IMAD.MOV.U32 R5, RZ, RZ, R19 ;  /* 0x000000ffff057224 */ /* 0x000fe200078e0013 */
[----:B-1----:R-:W-:Y:S01]  /*16800*/  MOV R3, 0x3 ;  /* 0x0000000300037802 */ /* 0x002fe20000000f00 */
[----:B------:R-:W-:Y:S01]  /*16810*/  IMAD.MOV.U32 R0, RZ, RZ, 0x181f ;  /* 0x0000181fff007424 */ /* 0x000fe200078e00ff */
[----:B------:R-:W-:-:S02]  /*16820*/  MOV R2, 0x16840 ;  /* 0x0001684000027802 */ /* 0x000fc40000000f00 */
[----:B--2345:R-:W-:Y:S05]  /*16830*/  CALL.REL.NOINC `($__internal_5_$__cuda_sm70_shflsync_idx_p) ;  /* 0x0000103000007944 */ /* 0x03cfea0003c00000 */
[----:B------:R-:W-:Y:S01]  /*16840*/  IMAD.MOV.U32 R6, RZ, RZ, R0 ;  /* 0x000000ffff067224 */ /* 0x000fe200078e0000 */
[----:B------:R-:W-:Y:S01]  /*16850*/  MOV R3, 0x3 ;  /* 0x0000000300037802 */ /* 0x000fe20000000f00 */
[----:B------:R-:W-:Y:S01]  /*16860*/  IMAD.MOV.U32 R5, RZ, RZ, R21 ;  /* 0x000000ffff057224 */ /* 0x000fe200078e0015 */
[----:B------:R-:W-:-:S02]  /*16870*/  MOV R0, 0x181f ;  /* 0x0000181f00007802 */ /* 0x000fc40000000f00 */
[----:B------:R-:W-:Y:S02]  /*16880*/  MOV R2, 0x168a0 ;  /* 0x000168a000027802 */ /* 0x000fe40000000f00 */
[----:B------:R-:W-:Y:S05]  /*16890*/  CALL.REL.NOINC `($__internal_5_$__cuda_sm70_shflsync_idx_p) ;  /* 0x00000fd000007944 */ /* 0x000fea0003c00000 */
[----:B------:R-:W-:Y:S05]  /*168a0*/  BRA `(.L_x_298) ;  /* 0xfffeff5000007947 */ /* 0x000fea000383ffff */
.L_x_230:
[----:B------:R-:W-:Y:S01]  /*168b0*/  IMAD.MOV.U32 R2, RZ, RZ, R195 ;  /* 0x000000ffff027224 */ /* 0x000fe200078e00c3 */
[----:B------:R-:W-:Y:S01]  /*168c0*/  MOV R7, 0x1f ;  /* 0x0000001f00077802 */ /* 0x000fe20000000f00 */
[----:B------:R-:W-:Y:S01]  /*168d0*/  IMAD.MOV.U32 R5, RZ, RZ, 0x2 ;  /* 0x00000002ff057424 */ /* 0x000fe200078e00ff */
[----:B------:R-:W-:Y:S02]  /*168e0*/  MOV R6, 0xffffffff ;  /* 0xffffffff00067802 */ /* 0x000fe40000000f00 */
[----:B------:R-:W-:Y:S02]  /*168f0*/  MOV R3, 0x16910 ;  /* 0x0001691000037802 */ /* 0x000fe40000000f00 */
[----:B------:R-:W-:Y:S05]  /*16900*/  CALL.REL.NOINC `($__internal_4_$__cuda_sm70_shflsync_bfly_p) ;  /* 0x00000f1000007944 */ /* 0x000fea0003c00000 */
[----:B------:R-:W-:Y:S01]  /*16910*/  FADD.FTZ R0, R195, R5 ;  /* 0x00000005c3007221 */ /* 0x000fe20000010000 */
[----:B------:R-:W-:Y:S02]  /*16920*/  MOV R5, 0x1 ;  /* 0x0000000100057802 */ /* 0x000fe40000000f00 */
[----:B------:R-:W-:Y:S02]  /*16930*/  MOV R3, 0x16960 ;  /* 0x0001696000037802 */ /* 0x000fe40000000f00 */
[----:B------:R-:W-:-:S02]  /*16940*/  MOV R2, R0 ;  /* 0x0000000000027202 */ /* 0x000fc40000000f00 */
[----:B------:R-:W-:Y:S05]  /*16950*/  CALL.REL.NOINC `($__internal_4_$__cuda_sm70_shflsync_bfly_p) ;  /* 0x00000ec000007944 */ /* 0x000fea0003c00000 */
[----:B------:R-:W-:Y:S01]  /*16960*/  FADD.FTZ R0, R0, R5 ;  /* 0x0000000500007221 */ /* 0x000fe20000010000 */
[----:B------:R-:W-:-:S02]  /*16970*/  MOV R2, R194 ;  /* 0x000000c200027202 */ /* 0x000fc40000000f00 */
[----:B------:R-:W-:Y:S02]  /*16980*/  MOV R5, 0x2 ;  /* 0x0000000200057802 */ /* 0x000fe40000000f00 */
[----:B------:R-:W-:Y:S02]  /*16990*/  MOV R3, 0x169b0 ;  /* 0x000169b000037802 */ /* 0x000fe40000000f00 */
[----:B------:R-:W-:Y:S05]  /*169a0*/  CALL.REL.NOINC `($__internal_4_$__cuda_sm70_shflsync_bfly_p) ;  /* 0x00000e7000007944 */ /* 0x000fea0003c00000 */
[----:B------:R-:W-:Y:S01]  /*169b0*/  FADD.FTZ R4, R194, R5 ;  /* 0x00000005c2047221 */ /* 0x000fe20000010000 */
[----:B------:R-:W-:Y:S02]  /*169c0*/  MOV R5, 0x1 ;  /* 0x0000000100057802 */ /* 0x000fe40000000f00 */
[----:B------:R-:W-:Y:S02]  /*169d0*/  MOV R3, 0x16a00 ;  /* 0x00016a0000037802 */ /* 0x000fe40000000f00 */
[----:B------:R-:W-:Y:S02]  /*169e0*/  MOV R2, R4 ;  /* 0x0000000400027202 */ /* 0x000fe40000000f00 */
[----:B------:R-:W-:Y:S05]  /*169f0*/  CALL.REL.NOINC `($__internal_4_$__cuda_sm70_shflsync_bfly_p) ;  /* 0x00000e2000007944 */ /* 0x000fea0003c00000 */
[----:B------:R-:W-:Y:S01]  /*16a00*/  MOV R3, R5 ;  /* 0x0000000500037202 */ /* 0x000fe20000000f00 */
[----:B------:R-:W-:Y:S05]  /*16a10*/  BRA `(.L_x_299) ;  /* 0xffffa3c000007947 */ /* 0x000fea000383ffff */
.L_x_237:
[----:B--234-:R-:W-:Y:S01]  /*16a20*/  IMAD.MOV.U32 R5, RZ, RZ, R15 ;  /* 0x000000ffff057224 */ /* 0x01cfe200078e000f */
[----:B------:R-:W-:Y:S01]  /*16a30*/  MOV R3, RZ ;  /* 0x000000ff00037202 */ /* 0x000fe20000000f00 */
[----:B------:R-:W-:Y:S01]  /*16a40*/  IMAD.MOV.U32 R0, RZ, RZ, 0x181f ;  /* 0x0000181fff007424 */ /* 0x000fe200078e00ff */
[----:B------:R-:W-:-:S02]  /*16a50*/  MOV R2, 0x16a70 ;  /* 0x00016a7000027802 */ /* 0x000fc40000000f00 */
[----:B-1----:R-:W-:Y:S05]  /*16a60*/  CALL.REL.NOINC `($__internal_5_$__cuda_sm70_shflsync_idx_p) ;  /* 0x00000e0000007944 */ /* 0x002fea0003c00000 */
[----:B------:R-:W-:Y:S01]  /*16a70*/  MOV R12, R0 ;  /* 0x00000000000c7202 */ /* 0x000fe20000000f00 */
[----:B------:R-:W-:Y:S05]  /*16a80*/  BRA `(.L_x_300) ;  /* 0xffffbf0000007947 */ /* 0x000fea000383ffff */
.L_x_238:
[----:B------:R-:W-:Y:S01]  /*16a90*/  IMAD.MOV.U32 R5, RZ, RZ, R16 ;  /* 0x000000ffff057224 */ /* 0x000fe200078e0010 */
[----:B------:R-:W-:Y:S01]  /*16aa0*/  MOV R3, RZ ;  /* 0x000000ff00037202 */ /* 0x000fe20000000f00 */
[----:B------:R-:W-:Y:S01]  /*16ab0*/  IMAD.MOV.U32 R0, RZ, RZ, 0x181f ;  /* 0x0000181fff007424 */ /* 0x000fe200078e00ff */
[----:B------:R-:W-:-:S02]  /*16ac0*/  MOV R2, 0x16ae0 ;  /* 0x00016ae000027802 */ /* 0x000fc40000000f00 */
[----:B-123--:R-:W-:Y:S05]  /*16ad0*/  CALL.REL.NOINC `($__internal_5_$__cuda_sm70_shflsync_idx_p) ;  /* 0x00000d9000007944 */ /* 0x00efea0003c00000 */
[----:B------:R-:W-:Y:S05]  /*16ae0*/  BRA `(.L_x_301) ;  /* 0xffffbec000007947 */ /* 0x000fea000383ffff */
.L_x_241:
[----:B------:R-:W-:Y:S01]  /*16af0*/  IMAD.MOV.U32 R5, RZ, RZ, R15 ;  /* 0x000000ffff057224 */ /* 0x000fe200078e000f */
[----:B--2---:R-:W-:Y:S01]  /*16b00*/  MOV R3, 0x1 ;  /* 0x0000000100037802 */ /* 0x004fe20000000f00 */
[----:B------:R-:W-:Y:S01]  /*16b10*/  IMAD.MOV.U32 R0, RZ, RZ, 0x181f ;  /* 0x0000181fff007424 */ /* 0x000fe200078e00ff */
[----:B------:R-:W-:-:S02]  /*16b20*/  MOV R2, 0x16b40 ;  /* 0x00016b4000027802 */ /* 0x000fc40000000f00 */
[----:B-1-34-:R-:W-:Y:S05]  /*16b30*/  CALL.REL.NOINC `($__internal_5_$__cuda_sm70_shflsync_idx_p) ;  /* 0x00000d3000007944 */ /* 0x01afea0003c00000 */
[----:B------:R-:W-:Y:S01]  /*16b40*/  IMAD.MOV.U32 R12, RZ, RZ, R0 ;  /* 0x000000ffff0c7224 */ /* 0x000fe200078e0000 */
[----:B------:R-:W-:Y:S01]  /*16b50*/  MOV R3, 0x1 ;  /* 0x0000000100037802 */ /* 0x000fe20000000f00 */
[----:B------:R-:W-:Y:S01]  /*16b60*/  IMAD.MOV.U32 R5, RZ, RZ, R16 ;  /* 0x000000ffff057224 */ /* 0x000fe200078e0010 */
[----:B------:R-:W-:-:S02]  /*16b70*/  MOV R0, 0x181f ;  /* 0x0000181f00007802 */ /* 0x000fc40000000f00 */
[----:B------:R-:W-:Y:S02]  /*16b80*/  MOV R2, 0x16ba0 ;  /* 0x00016ba000027802 */ /* 0x000fe40000000f00 */
[----:B------:R-:W-:Y:S05]  /*16b90*/  CALL.REL.NOINC `($__internal_5_$__cuda_sm70_shflsync_idx_p) ;  /* 0x00000cd000007944 */ /* 0x000fea0003c00000 */
[----:B------:R-:W-:Y:S05]  /*16ba0*/  BRA `(.L_x_302) ;  /* 0xffffbfe000007947 */ /* 0x000fea000383ffff */
.L_x_244:
[----:B------:R-:W-:Y:S01]  /*16bb0*/  IMAD.MOV.U32 R5, RZ, RZ, R15 ;  /* 0x000000ffff057224 */ /* 0x000fe200078e000f */
[----:B--2---:R-:W-:Y:S01]  /*16bc0*/  MOV R3, 0x2 ;  /* 0x0000000200037802 */ /* 0x004fe20000000f00 */
[----:B------:R-:W-:Y:S01]  /*16bd0*/  IMAD.MOV.U32 R0, RZ, RZ, 0x181f ;  /* 0x0000181fff007424 */ /* 0x000fe200078e00ff */
[----:B------:R-:W-:Y:S02]  /*16be0*/  MOV R2, 0x16c00 ;  /* 0x00016c0000027802 */ /* 0x000fe40000000f00 */
[----:B-1-34-:R-:W-:Y:S05]  /*16bf0*/  CALL.REL.NOINC `($__internal_5_$__cuda_sm70_shflsync_idx_p) ;  /* 0x00000c7000007944 */ /* 0x01afea0003c00000 */
[----:B------:R-:W-:Y:S01]  /*16c00*/  MOV R12, R0 ;  /* 0x00000000000c7202 */ /* 0x000fe20000000f00 */
[----:B------:R-:W-:Y:S05]  /*16c10*/  BRA `(.L_x_303) ;  /* 0xffffc0e000007947 */ /* 0x000fea000383ffff */
.L_x_245:
[----:B------:R-:W-:Y:S01]  /*16c20*/  IMAD.MOV.U32 R5, RZ, RZ, R16 ;  /* 0x000000ffff057224 */ /* 0x000fe200078e0010 */
[----:B--2---:R-:W-:Y:S01]  /*16c30*/  MOV R3, 0x2 ;  /* 0x0000000200037802 */ /* 0x004fe20000000f00 */
[----:B------:R-:W-:Y:S01]  /*16c40*/  IMAD.MOV.U32 R0, RZ, RZ, 0x181f ;  /* 0x0000181fff007424 */ /* 0x000fe200078e00ff */
[----:B------:R-:W-:Y:S02]  /*16c50*/  MOV R2, 0x16c70 ;  /* 0x00016c7000027802 */ /* 0x000fe40000000f00 */
[----:B-1-34-:R-:W-:Y:S05]  /*16c60*/  CALL.REL.NOINC `($__internal_5_$__cuda_sm70_shflsync_idx_p) ;  /* 0x00000c0000007944 */ /* 0x01afea0003c00000 */
[----:B------:R-:W-:Y:S05]  /*16c70*/  BRA `(.L_x_304) ;  /* 0xffffc0a000007947 */ /* 0x000fea000383ffff */
.L_x_248:
[----:B------:R-:W-:Y:S01]  /*16c80*/  IMAD.MOV.U32 R5, RZ, RZ, R15 ;  /* 0x000000ffff057224 */ /* 0x000fe200078e000f */
[----:B---3--:R-:W-:Y:S01]  /*16c90*/  MOV R3, 0x3 ;  /* 0x0000000300037802 */ /* 0x008fe20000000f00 */
[----:B----4-:R-:W-:Y:S01]  /*16ca0*/  IMAD.MOV.U32 R0, RZ, RZ, 0x181f ;  /* 0x0000181fff007424 */ /* 0x010fe200078e00ff */
[----:B------:R-:W-:-:S02]  /*16cb0*/  MOV R2, 0x16cd0 ;  /* 0x00016cd000027802 */ /* 0x000fc40000000f00 */
[----:B-12---:R-:W-:Y:S05]  /*16cc0*/  CALL.REL.NOINC `($__internal_5_$__cuda_sm70_shflsync_idx_p) ;  /* 0x00000ba000007944 */ /* 0x006fea0003c00000 */
[----:B------:R-:W-:Y:S01]  /*16cd0*/  IMAD.MOV.U32 R10, RZ, RZ, R0 ;  /* 0x000000ffff0a7224 */ /* 0x000fe200078e0000 */
[----:B------:R-:W-:Y:S01]  /*16ce0*/  MOV R3, 0x3 ;  /* 0x0000000300037802 */ /* 0x000fe20000000f00 */
[----:B------:R-:W-:Y:S01]  /*16cf0*/  IMAD.MOV.U32 R5, RZ, RZ, R16 ;  /* 0x000000ffff057224 */ /* 0x000fe200078e0010 */
[----:B------:R-:W-:-:S02]  /*16d00*/  MOV R0, 0x181f ;  /* 0x0000181f00007802 */ /* 0x000fc40000000f00 */
[----:B------:R-:W-:Y:S02]  /*16d10*/  MOV R2, 0x16d30 ;  /* 0x00016d3000027802 */ /* 0x000fe40000000f00 */
[----:B------:R-:W-:Y:S05]  /*16d20*/  CALL.REL.NOINC `($__internal_5_$__cuda_sm70_shflsync_idx_p) ;  /* 0x00000b4000007944 */ /* 0x000fea0003c00000 */
[----:B------:R-:W-:Y:S05]  /*16d30*/  BRA `(.L_x_305) ;  /* 0xffffc16000007947 */ /* 0x000fea000383ffff */
.L_x_250:
[----:B------:R-:W-:Y:S01]  /*16d40*/  IMAD.MOV.U32 R5, RZ, RZ, R16 ;  /* 0x000000ffff057224 */ /* 0x000fe200078e0010 */
[----:B------:R-:W-:Y:S01]  /*16d50*/  MOV R3, RZ ;  /* 0x000000ff00037202 */ /* 0x000fe20000000f00 */
[----:B------:R-:W-:Y:S01]  /*16d60*/  IMAD.MOV.U32 R0, RZ, RZ, 0x1c1f ;  /* 0x00001c1fff007424 */ /* 0x000fe200078e00ff */
[----:B------:R-:W-:Y:S02]  /*16d70*/  MOV R2, 0x16d90 ;  /* 0x00016d9000027802 */ /* 0x000fe40000000f00 */
[----:B------:R-:W-:Y:S05]  /*16d80*/  CALL.REL.NOINC `($__internal_5_$__cuda_sm70_shflsync_idx_p) ;  /* 0x00000ae000007944 */ /* 0x000fea0003c00000 */
[----:B------:R-:W-:Y:S01]  /*16d90*/  MOV R4, R0 ;  /* 0x0000000000047202 */ /* 0x000fe20000000f00 */
[----:B------:R-:W-:Y:S05]  /*16da0*/  BRA `(.L_x_306) ;  /* 0xffffc45000007947 */ /* 0x000fea000383ffff */
.L_x_251:
[----:B------:R-:W-:Y:S01]  /*16db0*/  IMAD.MOV.U32 R5, RZ, RZ, R17 ;  /* 0x000000ffff057224 */ /* 0x000fe200078e0011 */
[----:B------:R-:W-:Y:S01]  /*16dc0*/  MOV R3, RZ ;  /* 0x000000ff00037202 */ /* 0x000fe20000000f00 */
[----:B------:R-:W-:Y:S01]  /*16dd0*/  IMAD.MOV.U32 R0, RZ, RZ, 0x1c1f ;  /* 0x00001c1fff007424 */ /* 0x000fe200078e00ff */
[----:B------:R-:W-:Y:S02]  /*16de0*/  MOV R2, 0x16e00 ;  /* 0x00016e0000027802 */ /* 0x000fe40000000f00 */
[----:B-12---:R-:W-:Y:S05]  /*16df0*/  CALL.REL.NOINC `($__internal_5_$__cuda_sm70_shflsync_idx_p) ;  /* 0x00000a7000007944 */ /* 0x006fea0003c00000 */
[----:B------:R-:W-:Y:S05]  /*16e00*/  BRA `(.L_x_307) ;  /* 0xffffc41000007947 */ /* 0x000fea000383ffff */
.L_x_254:
[----:B------:R-:W-:Y:S01]  /*16e10*/  IMAD.MOV.U32 R5, RZ, RZ, R16 ;  /* 0x000000ffff057224 */ /* 0x000fe200078e0010 */
[----:B------:R-:W-:Y:S01]  /*16e20*/  MOV R3, 0x1 ;  /* 0x0000000100037802 */ /* 0x000fe20000000f00 */
[----:B----4-:R-:W-:Y:S01]  /*16e30*/  IMAD.MOV.U32 R0, RZ, RZ, 0x1c1f ;  /* 0x00001c1fff007424 */ /* 0x010fe200078e00ff */
[----:B------:R-:W-:-:S02]  /*16e40*/  MOV R2, 0x16e60 ;  /* 0x00016e6000027802 */ /* 0x000fc40000000f00 */
[----:B-123--:R-:W-:Y:S05]  /*16e50*/  CALL.REL.NOINC `($__internal_5_$__cuda_sm70_shflsync_idx_p) ;  /* 0x00000a1000007944 */ /* 0x00efea0003c00000 */
[----:B------:R-:W-:Y:S01]  /*16e60*/  IMAD.MOV.U32 R4, RZ, RZ, R0 ;  /* 0x000000ffff047224 */ /* 0x000fe200078e0000 */
[----:B------:R-:W-:Y:S01]  /*16e70*/  MOV R3, 0x1 ;  /* 0x0000000100037802 */ /* 0x000fe20000000f00 */
[----:B------:R-:W-:Y:S01]  /*16e80*/  IMAD.MOV.U32 R5, RZ, RZ, R17 ;  /* 0x000000ffff057224 */ /* 0x000fe200078e0011 */
[----:B------:R-:W-:-:S02]  /*16e90*/  MOV R0, 0x1c1f ;  /* 0x00001c1f00007802 */ /* 0x000fc40000000f00 */
[----:B------:R-:W-:Y:S02]  /*16ea0*/  MOV R2, 0x16ec0 ;  /* 0x00016ec000027802 */ /* 0x000fe40000000f00 */
[----:B------:R-:W-:Y:S05]  /*16eb0*/  CALL.REL.NOINC `($__internal_5_$__cuda_sm70_shflsync_idx_p) ;  /* 0x000009b000007944 */ /* 0x000fea0003c00000 */
[----:B------:R-:W-:Y:S05]  /*16ec0*/  BRA `(.L_x_308) ;  /* 0xffffcec000007947 */ /* 0x000fea000383ffff */
.L_x_258:
[----:B------:R-:W-:Y:S01]  /*16ed0*/  IMAD.MOV.U32 R5, RZ, RZ, R13 ;  /* 0x000000ffff057224 */ /* 0x000fe200078e000d */
[----:B------:R-:W-:Y:S01]  /*16ee0*/  MOV R3, RZ ;  /* 0x000000ff00037202 */ /* 0x000fe20000000f00 */
[----:B------:R-:W-:Y:S01]  /*16ef0*/  IMAD.MOV.U32 R0, RZ, RZ, 0x181f ;  /* 0x0000181fff007424 */ /* 0x000fe200078e00ff */
[----:B------:R-:W-:Y:S02]  /*16f00*/  MOV R2, 0x16f20 ;  /* 0x00016f2000027802 */ /* 0x000fe40000000f00 */
[----:B------:R-:W-:Y:S05]  /*16f10*/  CALL.REL.NOINC `($__internal_5_$__cuda_sm70_shflsync_idx_p) ;  /* 0x0000095000007944 */ /* 0x000fea0003c00000 */
[----:B------:R-:W-:Y:S01]  /*16f20*/  MOV R12, R0 ;  /* 0x00000000000c7202 */ /* 0x000fe20000000f00 */
[----:B------:R-:W-:Y:S05]  /*16f30*/  BRA `(.L_x_309) ;  /* 0xffffe0c000007947 */ /* 0x000fea000383ffff */
.L_x_259:
[----:B------:R-:W-:Y:S01]  /*16f40*/  IMAD.MOV.U32 R5, RZ, RZ, R16 ;  /* 0x000000ffff057224 */ /* 0x000fe200078e0010 */
[----:B------:R-:W-:Y:S01]  /*16f50*/  MOV R3, RZ ;  /* 0x000000ff00037202 */ /* 0x000fe20000000f00 */
[----:B------:R-:W-:Y:S01]  /*16f60*/  IMAD.MOV.U32 R0, RZ, RZ, 0x181f ;  /* 0x0000181fff007424 */ /* 0x000fe200078e00ff */
[----:B------:R-:W-:Y:S02]  /*16f70*/  MOV R2, 0x16f90 ;  /* 0x00016f9000027802 */ /* 0x000fe40000000f00 */
[----:B-12---:R-:W-:Y:S05]  /*16f80*/  CALL.REL.NOINC `($__internal_5_$__cuda_sm70_shflsync_idx_p) ;  /* 0x000008e000007944 */ /* 0x006fea0003c00000 */
[----:B------:R-:W-:Y:S05]  /*16f90*/  BRA `(.L_x_310) ;  /* 0xffffe08000007947 */ /* 0x000fea000383ffff */
.L_x_262:
[----:B------:R-:W-:Y:S01]  /*16fa0*/  IMAD.MOV.U32 R5, RZ, RZ, R13 ;  /* 0x000000ffff057224 */ /* 0x000fe200078e000d */
[----:B--2---:R-:W-:Y:S01]  /*16fb0*/  MOV R3, 0x1 ;  /* 0x0000000100037802 */ /* 0x004fe20000000f00 */
[----:B----4-:R-:W-:Y:S01]  /*16fc0*/  IMAD.MOV.U32 R0, RZ, RZ, 0x181f ;  /* 0x0000181fff007424 */ /* 0x010fe200078e00ff */
[----:B------:R-:W-:-:S02]  /*16fd0*/  MOV R2, 0x16ff0 ;  /* 0x00016ff000027802 */ /* 0x000fc40000000f00 */
[----:B-1-3--:R-:W-:Y:S05]  /*16fe0*/  CALL.REL.NOINC `($__internal_5_$__cuda_sm70_shflsync_idx_p) ;  /* 0x0000088000007944 */ /* 0x00afea0003c00000 */
[----:B------:R-:W-:Y:S01]  /*16ff0*/  IMAD.MOV.U32 R12, RZ, RZ, R0 ;  /* 0x000000ffff0c7224 */ /* 0x000fe200078e0000 */
[----:B------:R-:W-:Y:S01]  /*17000*/  MOV R3, 0x1 ;  /* 0x0000000100037802 */ /* 0x000fe20000000f00 */
[----:B------:R-:W-:Y:S01]  /*17010*/  IMAD.MOV.U32 R5, RZ, RZ, R16 ;  /* 0x000000ffff057224 */ /* 0x000fe200078e0010 */
[----:B------:R-:W-:-:S02]  /*17020*/  MOV R0, 0x181f ;  /* 0x0000181f00007802 */ /* 0x000fc40000000f00 */
[----:B------:R-:W-:Y:S02]  /*17030*/  MOV R2, 0x17050 ;  /* 0x0001705000027802 */ /* 0x000fe40000000f00 */
[----:B------:R-:W-:Y:S05]  /*17040*/  CALL.REL.NOINC `($__internal_5_$__cuda_sm70_shflsync_idx_p) ;  /* 0x0000082000007944 */ /* 0x000fea0003c00000 */
[----:B------:R-:W-:Y:S05]  /*17050*/  BRA `(.L_x_311) ;  /* 0xffffe1b000007947 */ /* 0x000fea000383ffff */
.L_x_265:
[----:B------:R-:W-:Y:S01]  /*17060*/  IMAD.MOV.U32 R5, RZ, RZ, R13 ;  /* 0x000000ffff057224 */ /* 0x000fe200078e000d */
[----:B-1----:R-:W-:Y:S01]  /*17070*/  MOV R3, 0x2 ;  /* 0x0000000200037802 */ /* 0x002fe20000000f00 */
[----:B----4-:R-:W-:Y:S01]  /*17080*/  IMAD.MOV.U32 R0, RZ, RZ, 0x181f ;  /* 0x0000181fff007424 */ /* 0x010fe200078e00ff */
[----:B------:R-:W-:Y:S02]  /*17090*/  MOV R2, 0x170b0 ;  /* 0x000170b000027802 */ /* 0x000fe40000000f00 */
[----:B--23--:R-:W-:Y:S05]  /*170a0*/  CALL.REL.NOINC `($__internal_5_$__cuda_sm70_shflsync_idx_p) ;  /* 0x000007c000007944 */ /* 0x00cfea0003c00000 */
[----:B------:R-:W-:Y:S01]  /*170b0*/  MOV R12, R0 ;  /* 0x00000000000c7202 */ /* 0x000fe20000000f00 */
[----:B------:R-:W-:Y:S05]  /*170c0*/  BRA `(.L_x_312) ;  /* 0xffffe2b000007947 */ /* 0x000fea000383ffff */
.L_x_266:
[----:B------:R-:W-:Y:S01]  /*170d0*/  IMAD.MOV.U32 R5, RZ, RZ, R16 ;  /* 0x000000ffff057224 */ /* 0x000fe200078e0010 */
[----:B------:R-:W-:Y:S01]  /*170e0*/  MOV R3, 0x2 ;  /* 0x0000000200037802 */ /* 0x000fe20000000f00 */
[----:B----4-:R-:W-:Y:S01]  /*170f0*/  IMAD.MOV.U32 R0, RZ, RZ, 0x181f ;  /* 0x0000181fff007424 */ /* 0x010fe200078e00ff */
[----:B------:R-:W-:Y:S02]  /*17100*/  MOV R2, 0x17120 ;  /* 0x0001712000027802 */ /* 0x000fe40000000f00 */
[----:B-123--:R-:W-:Y:S05]  /*17110*/  CALL.REL.NOINC `($__internal_5_$__cuda_sm70_shflsync_idx_p) ;  /* 0x0000075000007944 */ /* 0x00efea0003c00000 */
[----:B------:R-:W-:Y:S05]  /*17120*/  BRA `(.L_x_313) ;  /* 0xffffe27000007947 */ /* 0x000fea000383ffff */
.L_x_269:
[----:B------:R-:W-:Y:S01]  /*17130*/  IMAD.MOV.U32 R5, RZ, RZ, R13 ;  /* 0x000000ffff057224 */ /* 0x000fe200078e000d */
[----:B-1----:R-:W-:Y:S01]  /*17140*/  MOV R3, 0x3 ;  /* 0x0000000300037802 */ /* 0x002fe20000000f00 */
[----:B------:R-:W-:Y:S01]  /*17150*/  IMAD.MOV.U32 R0, RZ, RZ, 0x181f ;  /* 0x0000181fff007424 */ /* 0x000fe200078e00ff */
[----:B------:R-:W-:-:S02]  /*17160*/  MOV R2, 0x17180 ;  /* 0x0001718000027802 */ /* 0x000fc40000000f00 */
[----:B--234-:R-:W-:Y:S05]  /*17170*/  CALL.REL.NOINC `($__internal_5_$__cuda_sm70_shflsync_idx_p) ;  /* 0x000006f000007944 */ /* 0x01cfea0003c00000 */
[----:B------:R-:W-:Y:S01]  /*17180*/  IMAD.MOV.U32 R12, RZ, RZ, R0 ;  /* 0x000000ffff0c7224 */ /* 0x000fe200078e0000 */
[----:B------:R-:W-:Y:S01]  /*17190*/  MOV R3, 0x3 ;  /* 0x0000000300037802 */ /* 0x000fe20000000f00 */
[----:B------:R-:W-:Y:S01]  /*171a0*/  IMAD.MOV.U32 R5, RZ, RZ, R16 ;  /* 0x000000ffff057224 */ /* 0x000fe200078e0010 */
[----:B------:R-:W-:-:S02]  /*171b0*/  MOV R0, 0x181f ;  /* 0x0000181f00007802 */ /* 0x000fc40000000f00 */
[----:B------:R-:W-:Y:S02]  /*171c0*/  MOV R2, 0x171e0 ;  /* 0x000171e000027802 */ /* 0x000fe40000000f00 */
[----:B------:R-:W-:Y:S05]  /*171d0*/  CALL.REL.NOINC `($__internal_5_$__cuda_sm70_shflsync_idx_p) ;  /* 0x0000069000007944 */ /* 0x000fea0003c00000 */
[----:B------:R-:W-:Y:S05]  /*171e0*/  BRA `(.L_x_314) ;  /* 0xffffe33000007947 */ /* 0x000fea000383ffff */
.L_x_271:
[----:B------:R-:W-:Y:S01]  /*171f0*/  IMAD.MOV.U32 R5, RZ, RZ, R21 ;  /* 0x000000ffff057224 */ /* 0x000fe200078e0015 */
[----:B------:R-:W-:Y:S01]  /*17200*/  MOV R3, RZ ;  /* 0x000000ff00037202 */ /* 0x000fe20000000f00 */
[----:B------:R-:W-:Y:S01]  /*17210*/  IMAD.MOV.U32 R0, RZ, RZ, 0x1f ;  /* 0x0000001fff007424 */ /* 0x000fe200078e00ff */
[----:B------:R-:W-:Y:S02]  /*17220*/  MOV R2, 0x17240 ;  /* 0x0001724000027802 */ /* 0x000fe40000000f00 */
[----:B-1-3--:R-:W-:Y:S05]  /*17230*/  CALL.REL.NOINC `($__internal_5_$__cuda_sm70_shflsync_idx_p) ;  /* 0x0000063000007944 */ /* 0x00afea0003c00000 */
[----:B------:R-:W-:Y:S01]  /*17240*/  MOV R9, R0 ;  /* 0x0000000000097202 */ /* 0x000fe20000000f00 */
[----:B------:R-:W-:Y:S05]  /*17250*/  BRA `(.L_x_315) ;  /* 0xffffe4d000007947 */ /* 0x000fea000383ffff */
.L_x_272:
[----:B------:R-:W-:Y:S01]  /*17260*/  IMAD.MOV.U32 R5, RZ, RZ, R21 ;  /* 0x000000ffff057224 */ /* 0x000fe200078e0015 */
[----:B------:R-:W-:Y:S01]  /*17270*/  MOV R3, 0x1 ;  /* 0x0000000100037802 */ /* 0x000fe20000000f00 */
[----:B------:R-:W-:Y:S01]  /*17280*/  IMAD.MOV.U32 R0, RZ, RZ, 0x1f ;  /* 0x0000001fff007424 */ /* 0x000fe200078e00ff */
[----:B------:R-:W-:Y:S02]  /*17290*/  MOV R2, 0x172b0 ;  /* 0x000172b000027802 */ /* 0x000fe40000000f00 */
[----:B-1234-:R-:W-:Y:S05]  /*172a0*/  CALL.REL.NOINC `($__internal_5_$__cuda_sm70_shflsync_idx_p) ;  /* 0x000005c000007944 */ /* 0x01efea0003c00000 */
[----:B------:R-:W-:Y:S01]  /*172b0*/  MOV R8, R0 ;  /* 0x0000000000087202 */ /* 0x000fe20000000f00 */
[----:B------:R-:W-:Y:S05]  /*172c0*/  BRA `(.L_x_316) ;  /* 0xffffe48000007947 */ /* 0x000fea000383ffff */
.L_x_273:
[----:B------:R-:W-:Y:S02]  /*172d0*/  MOV R2, 0x1 ;  /* 0x0000000100027802 */ /* 0x000fe40000000f00 */
[----:B------:R-:W-:-:S02]  /*172e0*/  MOV R3, 0x17300 ;  /* 0x0001730000037802 */ /* 0x000fc40000000f00 */
[----:B--2-4-:R-:W-:Y:S05]  /*172f0*/  CALL.REL.NOINC `($__internal_6_$__cuda_sm70_shflsync_up_p) ;  /* 0x000005c000007944 */ /* 0x014fea0003c00000 */
[----:B------:R-:W-:Y:S05]  /*17300*/  BRA `(.L_x_317) ;  /* 0xffffe56000007947 */ /* 0x000fea000383ffff */
.L_x_274:
[----:B------:R-:W-:Y:S02]  /*17310*/  MOV R2, 0x2 ;  /* 0x0000000200027802 */ /* 0x000fe40000000f00 */
[----:B------:R-:W-:-:S02]  /*17320*/  MOV R3, 0x17340 ;  /* 0x0001734000037802 */ /* 0x000fc40000000f00 */
[----:B--2-4-:R-:W-:Y:S05]  /*17330*/  CALL.REL.NOINC `($__internal_6_$__cuda_sm70_shflsync_up_p) ;  /* 0x0000058000007944 */ /* 0x014fea0003c00000 */
        /* <DEDUP_REMOVED lines=23> */
.L_x_278:
[----:B------:R-:W-:Y:S02]  /*174b0*/  MOV R2, 0x1 ;  /* 0x0000000100027802 */ /* 0x000fe40000000f00 */
[----:B------:R-:W-:Y:S02]  /*174c0*/  MOV R3, 0x174e0 ;  /* 0x000174e000037802 */ /* 0x000fe40000000f00 */
[----:B--2---:R-:W-:Y:S05]  /*174d0*/  CALL.REL.NOINC `($__internal_6_$__cuda_sm70_shflsync_up_p) ;  /* 0x000003e000007944 */ /* 0x004fea0003c00000 */
[----:B------:R-:W-:Y:S01]  /*174e0*/  MOV R2, R4 ;  /* 0x0000000400027202 */ /* 0x000fe20000000f00 */
[----:B------:R-:W-:Y:S05]  /*174f0*/  BRA `(.L_x_319) ;  /* 0xffffe5c000007947 */ /* 0x000fea000383ffff */
.L_x_279:
        /* <DEDUP_REMOVED lines=26> */
.L_x_281:
[----:B------:R-:W-:Y:S02]  /*176a0*/  SEL R0, RZ, 0x1, P0 ;  /* 0x00000001ff007807 */ /* 0x000fe40000000000 */
[----:B------:R-:W-:Y:S02]  /*176b0*/  MOV R2, 0x176d0 ;  /* 0x000176d000027802 */ /* 0x000fe40000000f00 */
[----:B-12---:R-:W-:Y:S05]  /*176c0*/  CALL.REL.NOINC `($__internal_7_$__cuda_sm70_votesync_ballot) ;  /* 0x0000026000007944 */ /* 0x006fea0003c00000 */
[----:B------:R-:W-:Y:S01]  /*176d0*/  MOV R8, R0 ;  /* 0x0000000000087202 */ /* 0x000fe20000000f00 */
[----:B------:R-:W-:Y:S05]  /*176e0*/  BRA `(.L_x_321) ;  /* 0xffffe56000007947 */ /* 0x000fea000383ffff */
.L_x_282:
[----:B------:R-:W-:Y:S01]  /*176f0*/  IMAD.MOV.U32 R5, RZ, RZ, R6 ;  /* 0x000000ffff057224 */ /* 0x000fe200078e0006 */
[----:B----4-:R-:W-:Y:S01]  /*17700*/  MOV R3, R11 ;  /* 0x0000000b00037202 */ /* 0x010fe20000000f00 */
[----:B------:R-:W-:Y:S01]  /*17710*/  IMAD.MOV.U32 R0, RZ, RZ, 0x1f ;  /* 0x0000001fff007424 */ /* 0x000fe200078e00ff */
[----:B------:R-:W-:Y:S02]  /*17720*/  MOV R2, 0x17740 ;  /* 0x0001774000027802 */ /* 0x000fe40000000f00 */
[----:B-123--:R-:W-:Y:S05]  /*17730*/  CALL.REL.NOINC `($__internal_5_$__cuda_sm70_shflsync_idx_p) ;  /* 0x0000013000007944 */ /* 0x00efea0003c00000 */
[----:B------:R-:W-:Y:S01]  /*17740*/  IMAD.MOV.U32 R6, RZ, RZ, R0 ;  /* 0x000000ffff067224 */ /* 0x000fe200078e0000 */
[----:B------:R-:W-:Y:S01]  /*17750*/  MOV R3, R11 ;  /* 0x0000000b00037202 */ /* 0x000fe20000000f00 */
[----:B------:R-:W-:Y:S01]  /*17760*/  IMAD.MOV.U32 R5, RZ, RZ, R7 ;  /* 0x000000ffff057224 */ /* 0x000fe200078e0007 */
[----:B------:R-:W-:Y:S02]  /*17770*/  MOV R0, 0x1f ;  /* 0x0000001f00007802 */ /* 0x000fe40000000f00 */
[----:B------:R-:W-:-:S02]  /*17780*/  MOV R2, 0x177a0 ;  /* 0x000177a000027802 */ /* 0x000fc40000000f00 */
[----:B------:R-:W-:Y:S05]  /*17790*/  CALL.REL.NOINC `($__internal_5_$__cuda_sm70_shflsync_idx_p) ;  /* 0x000000d000007944 */ /* 0x000fea0003c00000 */
[----:B------:R-:W-:Y:S01]  /*177a0*/  MOV R7, R0 ;  /* 0x0000000000077202 */ /* 0x000fe20000000f00 */
[----:B------:R-:W-:Y:S05]  /*177b0*/  BRA `(.L_x_322) ;  /* 0xffffe4d000007947 */ /* 0x000fea000383ffff */
.L_x_285:
[----:B------:R-:W-:Y:S01]  /*177c0*/  IMAD.MOV.U32 R5, RZ, RZ, R4 ;  /* 0x000000ffff057224 */ /* 0x000fe200078e0004 */
[----:B------:R-:W-:-:S02]  /*177d0*/  MOV R0, 0x1f ;  /* 0x0000001f00007802 */ /* 0x000fc40000000f00 */
[----:B------:R-:W-:Y:S02]  /*177e0*/  MOV R2, 0x17800 ;  /* 0x0001780000027802 */ /* 0x000fe40000000f00 */
[----:B-1234-:R-:W-:Y:S05]  /*177f0*/  CALL.REL.NOINC `($__internal_5_$__cuda_sm70_shflsync_idx_p) ;  /* 0x0000007000007944 */ /* 0x01efea0003c00000 */
[----:B------:R-:W-:Y:S01]  /*17800*/  MOV R12, R0 ;  /* 0x00000000000c7202 */ /* 0x000fe20000000f00 */
[----:B------:R-:W-:Y:S05]  /*17810*/  BRA `(.L_x_284) ;  /* 0xffffe4d000007947 */ /* 0x000fea000383ffff */
        .weak           $__internal_4_$__cuda_sm70_shflsync_bfly_p
        .type           $__internal_4_$__cuda_sm70_shflsync_bfly_p,@function
        .size           $__internal_4_$__cuda_sm70_shflsync_bfly_p,($__internal_5_$__cuda_sm70_shflsync_idx_p - $__internal_4_$__cuda_sm70_shflsync_bfly_p)
$__internal_4_$__cuda_sm70_shflsync_bfly_p:
[----:B------:R-:W-:Y:S04]  /*17820*/  WARPSYNC R6 ;  /* 0x0000000600007348 */ /* 0x000fe80003800000 */
[----:B------:R1:W2:Y:S02]  /*17830*/  SHFL.BFLY PT, R5, R2, R5, R7 ;  /* 0x0c00000502057389 */ /* 0x0002a400000e0007 */
[----:B-1----:R-:W-:Y:S02]  /*17840*/  MOV R2, R3 ;  /* 0x0000000300027202 */ /* 0x002fe40000000f00 */
[----:B------:R-:W-:-:S04]  /*17850*/  MOV R3, 0x0 ;  /* 0x0000000000037802 */ /* 0x000fc80000000f00 */
[----:B--2---:R-:W-:Y:S05]  /*17860*/  RET.REL.NODEC R2 `(_ZN7cutlass13device_kernelIN5flash19enable_sm80_to_sm89INS1_16FlashAttnFwdSm80INS1_25CollectiveMainloopFwdSm80ILi8ELi1ELb0EN4cute5tupleIJNS5_1CILi128EEENS7_ILi32EEENS7_ILi256EEEEEELi256ENS_6half_tEfNS_4arch4Sm80ELb0ELb0ELb1ELb1ELb0ELb1ELb1ELb1EEENS1_21CollectiveEpilogueFwdINS6_IJS8_SA_S9_EEENS6_IJNS7_ILi1EEESI_SI_EEESC_SE_Li256ELb1ELb1ELb1ELb0EEENS1_36VarlenDynamicPersistentTileSchedulerILi128ELi32ELi256ELi256ELb1ELb1ELb0ELb0ELb1ELb1EEEEEEEEEvNT_6ParamsE) ;  /* 0xfffe879002007950 */ /* 0x004fea0003c3ffff */
        .weak           $__internal_5_$__cuda_sm70_shflsync_idx_p
        .type           $__internal_5_$__cuda_sm70_shflsync_idx_p,@function
        .size           $__internal_5_$__cuda_sm70_shflsync_idx_p,($__internal_6_$__cuda_sm70_shflsync_up_p - $__internal_5_$__cuda_sm70_shflsync_idx_p)
$__internal_5_$__cuda_sm70_shflsync_idx_p:
[----:B------:R-:W-:-:S04]  /*17870*/  MOV R118, 0xffffffff ;  /* 0xffffffff00767802 */ /* 0x000fc80000000f00 */
[----:B------:R-:W-:Y:S04]  /*17880*/  WARPSYNC R118 ;  /* 0x0000007600007348 */ /* 0x000fe80003800000 */
[----:B------:R1:W2:Y:S02]  /*17890*/  SHFL.IDX PT, R0, R5, R3, R0 ;  /* 0x0000000305007389 */ /* 0x0002a400000e0000 */
[----:B-1----:R-:W-:-:S04]  /*178a0*/  MOV R3, 0x0 ;  /* 0x0000000000037802 */ /* 0x002fc80000000f00 */
[----:B--2---:R-:W-:Y:S05]  /*178b0*/  RET.REL.NODEC R2 `(_ZN7cutlass13device_kernelIN5flash19enable_sm80_to_sm89INS1_16FlashAttnFwdSm80INS1_25CollectiveMainloopFwdSm80ILi8ELi1ELb0EN4cute5tupleIJNS5_1CILi128EEENS7_ILi32EEENS7_ILi256EEEEEELi256ENS_6half_tEfNS_4arch4Sm80ELb0ELb0ELb1ELb1ELb0ELb1ELb1ELb1EEENS1_21CollectiveEpilogueFwdINS6_IJS8_SA_S9_EEENS6_IJNS7_ILi1EEESI_SI_EEESC_SE_Li256ELb1ELb1ELb1ELb0EEENS1_36VarlenDynamicPersistentTileSchedulerILi128ELi32ELi256ELi256ELb1ELb1ELb0ELb0ELb1ELb1EEEEEEEEEvNT_6ParamsE) ;  /* 0xfffe874002007950 */ /* 0x004fea0003c3ffff */
        .weak           $__internal_6_$__cuda_sm70_shflsync_up_p
        .type           $__internal_6_$__cuda_sm70_shflsync_up_p,@function
        .size           $__internal_6_$__cuda_sm70_shflsync_up_p,($__internal_7_$__cuda_sm70_votesync_ballot - $__internal_6_$__cuda_sm70_shflsync_up_p)
$__internal_6_$__cuda_sm70_shflsync_up_p:
[----:B------:R-:W-:Y:S02]  /*178c0*/  IMAD.MOV.U32 R4, RZ, RZ, RZ ;  /* 0x000000ffff047224 */ /* 0x000fe400078e00ff */
[----:B------:R-:W-:-:S04]  /*178d0*/  IMAD.MOV.U32 R10, RZ, RZ, -0x1 ;  /* 0xffffffffff0a7424 */ /* 0x000fc800078e00ff */
[----:B------:R-:W-:Y:S04]  /*178e0*/  WARPSYNC R10 ;  /* 0x0000000a00007348 */ /* 0x000fe80003800000 */
[----:B------:R1:W2:Y:S02]  /*178f0*/  SHFL.UP PT, R4, R0, R2, R4 ;  /* 0x0400000200047389 */ /* 0x0002a400000e0004 */
[----:B-1----:R-:W-:Y:S02]  /*17900*/  MOV R2, R3 ;  /* 0x0000000300027202 */ /* 0x002fe40000000f00 */
[----:B------:R-:W-:-:S04]  /*17910*/  MOV R3, 0x0 ;  /* 0x0000000000037802 */ /* 0x000fc80000000f00 */
[----:B--2---:R-:W-:Y:S05]  /*17920*/  RET.REL.NODEC R2 `(_ZN7cutlass13device_kernelIN5flash19enable_sm80_to_sm89INS1_16FlashAttnFwdSm80INS1_25CollectiveMainloopFwdSm80ILi8ELi1ELb0EN4cute5tupleIJNS5_1CILi128EEENS7_ILi32EEENS7_ILi256EEEEEELi256ENS_6half_tEfNS_4arch4Sm80ELb0ELb0ELb1ELb1ELb0ELb1ELb1ELb1EEENS1_21CollectiveEpilogueFwdINS6_IJS8_SA_S9_EEENS6_IJNS7_ILi1EEESI_SI_EEESC_SE_Li256ELb1ELb1ELb1ELb0EEENS1_36VarlenDynamicPersistentTileSchedulerILi128ELi32ELi256ELi256ELb1ELb1ELb0ELb0ELb1ELb1EEEEEEEEEvNT_6ParamsE) ;  /* 0xfffe86d002007950 */ /* 0x004fea0003c3ffff */
        .weak           $__internal_7_$__cuda_sm70_votesync_ballot
        .type           $__internal_7_$__cuda_sm70_votesync_ballot,@function
        .size           $__internal_7_$__cuda_sm70_votesync_ballot,(.L_x_5147 - $__internal_7_$__cuda_sm70_votesync_ballot)
$__internal_7_$__cuda_sm70_votesync_ballot:
[----:B------:R-:W-:Y:S01]  /*17930*/  ISETP.NE.U32.AND P0, PT, R0, 0x1, PT ;  /* 0x000000010000780c */ /* 0x000fe20003f05070 */
[----:B------:R-:W-:-:S04]  /*17940*/  IMAD.MOV.U32 R3, RZ, RZ, -0x1 ;  /* 0xffffffffff037424 */ /* 0x000fc800078e00ff */
[----:B------:R-:W-:Y:S08]  /*17950*/  WARPSYNC R3 ;  /* 0x0000000300007348 */ /* 0x000ff00003800000 */
[----:B------:R-:W-:-:S04]  /*17960*/  VOTE.ANY R0, PT, !P0 ;  /* 0x0000000000007806 */ /* 0x000fc800040e0100 */
[----:B------:R-:W-:Y:S01]  /*17970*/  LOP3.LUT R0, R0, R3, RZ, 0xc0, !PT ;  /* 0x0000000300007212 */ /* 0x000fe200078ec0ff */
[----:B------:R-:W-:-:S04]  /*17980*/  IMAD.MOV.U32 R3, RZ, RZ, 0x0 ;  /* 0x00000000ff037424 */ /* 0x000fc800078e00ff */
[----:B------:R-:W-:Y:S05]  /*17990*/  RET.REL.NODEC R2 `(_ZN7cutlass13device_kernelIN5flash19enable_sm80_to_sm89INS1_16FlashAttnFwdSm80INS1_25CollectiveMainloopFwdSm80ILi8ELi1ELb0EN4cute5tupleIJNS5_1CILi128EEENS7_ILi32EEENS7_ILi256EEEEEELi256ENS_6half_tEfNS_4arch4Sm80ELb0ELb0ELb1ELb1ELb0ELb1ELb1ELb1EEENS1_21CollectiveEpilogueFwdINS6_IJS8_SA_S9_EEENS6_IJNS7_ILi1EEESI_SI_EEESC_SE_Li256ELb1ELb1ELb1ELb0EEENS1_36VarlenDynamicPersistentTileSchedulerILi128ELi32ELi256ELi256ELb1ELb1ELb0ELb0ELb1ELb1EEEEEEEEEvNT_6ParamsE) ;  /* 0xfffe866002007950 */ /* 0x000fea0003c3ffff */
.L_x_323:
        /* <DEDUP_REMOVED lines=14> */
.L_x_5147:


//--------------------- .text._ZN7cutlass13device_kernelIN5flash19enable_sm80_to_sm89INS1_16FlashAttnFwdSm80INS1_25CollectiveMainloopFwdSm80ILi8ELi1ELb1EN4cute5tupleIJNS5_1CILi128EEENS7_ILi48EEENS7_ILi256EEEEEELi256ENS_6half_tEfNS_4arch4Sm80ELb0ELb1ELb1ELb0ELb0ELb0ELb1ELb1EEENS1_21CollectiveEpilogueFwdINS6_IJS8_SA_S9_EEENS6_IJNS7_ILi1EEESI_SI_EEESC_SE_Li256ELb0ELb1ELb1ELb0EEENS1_19SingleTileSchedulerILb0ELb1ELb1ELi128EEEEEEEEEvNT_6ParamsE --------------------------
	.section	.text._ZN7cutlass13device_kernelIN5flash19enable_sm80_to_sm89INS1_16FlashAttnFwdSm80INS1_25CollectiveMainloopFwdSm80ILi8ELi1ELb1EN4cute5tupleIJNS5_1CILi128EEENS7_ILi48EEENS7_ILi256EEEEEELi256ENS_6half_tEfNS_4arch4Sm80ELb0ELb1ELb1ELb0ELb0ELb0ELb1ELb1EEENS1_21CollectiveEpilogueFwdINS6_IJS8_SA_S9_EEENS6_IJNS7_ILi1EEESI_SI_EEESC_SE_Li256ELb0ELb1ELb1ELb0EEENS1_19SingleTileSchedulerILb0ELb1ELb1ELi128EEEEEEEEEvNT_6ParamsE,"ax",@progbits
	.sectioninfo	@"SHI_REGISTERS=255"
	.align	128
.text._ZN7cutlass13device_kernelIN5flash19enable_sm80_to_sm89INS1_16FlashAttnFwdSm80INS1_25CollectiveMainloopFwdSm80ILi8ELi1ELb1EN4cute5tupleIJNS5_1CILi128EEENS7_ILi48EEENS7_ILi256EEEEEELi256ENS_6half_tEfNS_4arch4Sm80ELb0ELb1ELb1ELb0ELb0ELb0ELb1ELb1EEENS1_21CollectiveEpilogueFwdINS6_IJS8_SA_S9_EEENS6_IJNS7_ILi1EEESI_SI_EEESC_SE_Li256ELb0ELb1ELb1ELb0EEENS1_19SingleTileSchedulerILb0ELb1ELb1ELi128EEEEEEEEEvNT_6ParamsE:
        .type           _ZN7cutlass13device_kernelIN5flash19enable_sm80_to_sm89INS1_16FlashAttnFwdSm80INS1_25CollectiveMainloopFwdSm80ILi8ELi1ELb1EN4cute5tupleIJNS5_1CILi128EEENS7_ILi48EEENS7_ILi256EEEEEELi256ENS_6half_tEfNS_4arch4Sm80ELb0ELb1ELb1ELb0ELb0ELb0ELb1ELb1EEENS1_21CollectiveEpilogueFwdINS6_IJS8_SA_S9_EEENS6_IJNS7_ILi1EEESI_SI_EEESC_SE_Li256ELb0ELb1ELb1ELb0EEENS1_19SingleTileSchedulerILb0ELb1ELb1ELi128EEEEEEEEEvNT_6ParamsE,@function
        .size           _ZN7cutlass13device_kernelIN5flash19enable_sm80_to_sm89INS1_16FlashAttnFwdSm80INS1_25CollectiveMainloopFwdSm80ILi8ELi1ELb1EN4cute5tupleIJNS5_1CILi128EEENS7_ILi48EEENS7_ILi256EEEEEELi256ENS_6half_tEfNS_4arch4Sm80ELb0ELb1ELb1ELb0ELb0ELb0ELb1ELb1EEENS1_21CollectiveEpilogueFwdINS6_IJS8_SA_S9_EEENS6_IJNS7_ILi1EEESI_SI_EEESC_SE_Li256ELb0ELb1ELb1ELb0EEENS1_19SingleTileSchedulerILb0ELb1ELb1ELi128EEEEEEEEEvNT_6ParamsE,(.L_x_5152 - _ZN7cutlass13device_kernelIN5flash19enable_sm80_to_sm89INS1_16FlashAttnFwdSm80INS1_25CollectiveMainloopFwdSm80ILi8ELi1ELb1EN4cute5tupleIJNS5_1CILi128EEENS7_ILi48EEENS7_ILi256EEEEEELi256ENS_6half_tEfNS_4arch4Sm80ELb0ELb1ELb1ELb0ELb0ELb0ELb1ELb1EEENS1_21CollectiveEpilogueFwdINS6_IJS8_SA_S9_EEENS6_IJNS7_ILi1EEESI_SI_EEESC_SE_Li256ELb0ELb1ELb1ELb0EEENS1_19SingleTileSchedulerILb0ELb1ELb1ELi128EEEEEEEEEvNT_6ParamsE)
        .other          _ZN7cutlass13device_kernelIN5flash19enable_sm80_to_sm89INS1_16FlashAttnFwdSm80INS1_25CollectiveMainloopFwdSm80ILi8ELi1ELb1EN4cute5tupleIJNS5_1CILi128EEENS7_ILi48EEENS7_ILi256EEEEEELi256ENS_6half_tEfNS_4arch4Sm80ELb0ELb1ELb1ELb0ELb0ELb0ELb1ELb1EEENS1_21CollectiveEpilogueFwdINS6_IJS8_SA_S9_EEENS6_IJNS7_ILi1EEESI_SI_EEESC_SE_Li256ELb0ELb1ELb1ELb0EEENS1_19SingleTileSchedulerILb0ELb1ELb1ELi128EEEEEEEEEvNT_6ParamsE,@"STO_CUDA_ENTRY STV_DEFAULT"
_ZN7cutlass13device_kernelIN5flash19enable_sm80_to_sm89INS1_16FlashAttnFwdSm80INS1_25CollectiveMainloopFwdSm80ILi8ELi1ELb1EN4cute5tupleIJNS5_1CILi128EEENS7_ILi48EEENS7_ILi256EEEEEELi256ENS_6half_tEfNS_4arch4Sm80ELb0ELb1ELb1ELb0ELb0ELb0ELb1ELb1EEENS1_21CollectiveEpilogueFwdINS6_IJS8_SA_S9_EEENS6_IJNS7_ILi1EEESI_SI_EEESC_SE_Li256ELb0ELb1ELb1ELb0EEENS1_19SingleTileSchedulerILb0ELb1ELb1ELi128EEEEEEEEEvNT_6ParamsE:
        /* <DEDUP_REMOVED lines=18> */
.L_x_324:
[----:B---3--:R-:W-:Y:S02]  /*0120*/  ULDC.64 UR4, c[0x0][0x550] ;  /* 0x0001540000047ab9 */ /* 0x008fe40000000a00 */
[----:B------:R-:W-:Y:S02]  /*0130*/  UISETP.NE.AND UP0, UPT, UR4, 0x1, UPT ;  /* 0x000000010400788c */ /* 0x000fe4000bf05270 */
[----:B------:R-:W-:-:S02]  /*0140*/  UIMAD.WIDE.U32 UR8, UR6, UR5, URZ ;  /* 0x00000005060872a5 */ /* 0x000fc4000f8e003f */
[----:B------:R-:W-:Y:S02]  /*0150*/  ULDC UR4, c[0x0][0x558] ;  /* 0x0001560000047ab9 */ /* 0x000fe40000000800 */
[----:B------:R-:W-:-:S05]  /*0160*/  UMOV UR12, UR6 ;  /* 0x00000006000c7c82 */ /* 0x000fca0008000000 */
[----:B------:R-:W-:-:S03]  /*0170*/  @UP0 USHF.R.U32.HI UR12, URZ, UR4, UR9 ;  /* 0x000000043f0c0299 */ /* 0x000fc60008011609 */
.L_x_325:
[----:B------:R-:W-:Y:S01]  /*0180*/  ISETP.GE.AND P0, PT, R11, RZ, PT ;  /* 0x000000ff0b00720c */ /* 0x000fe20003f06270 */
[----:B------:R-:W-:Y:S02]  /*0190*/  UIADD3 UR5, -UR12, URZ, URZ ;  /* 0x0000003f0c057290 */ /* 0x000fe4000fffe13f */
[----:B------:R-:W-:Y:S02]  /*01a0*/  ULDC UR4, c[0x0][0x550] ;  /* 0x0001540000047ab9 */ /* 0x000fe40000000800 */
[----:B------:R-:W-:-:S08]  /*01b0*/  UIMAD UR6, UR5, UR4, UR6 ;  /* 0x00000004050672a4 */ /* 0x000fd0000f8e0206 */
[----:B------:R-:W-:Y:S05]  /*01c0*/  @!P0 EXIT ;  /* 0x000000000000894d */ /* 0x000fea0003800000 */
[----:B------:R-:W1:Y:S01]  /*01d0*/  S2UR UR11, SR_CTAID.X ;  /* 0x00000000000b79c3 */ /* 0x000e620000002500 */
[----:B------:R-:W-:Y:S02]  /*01e0*/  ULDC UR7, c[0x0][0x2c4] ;  /* 0x0000b10000077ab9 */ /* 0x000fe40000000800 */
[----:B------:R-:W-:Y:S02]  /*01f0*/  UISETP.NE.AND UP1, UPT, UR7, 0x1, UPT ;  /* 0x000000010700788c */ /* 0x000fe4000bf25270 */
[----:B------:R-:W-:Y:S02]  /*0200*/  UMOV UR10, 0x1 ;  /* 0x00000001000a7882 */ /* 0x000fe40000000000 */
[----:B------:R-:W-:Y:S02]  /*0210*/  ULDC.64 UR4, c[0x0][0x328] ;  /* 0x0000ca0000047ab9 */ /* 0x000fe40000000a00 */
[----:B------:R-:W-:Y:S02]  /*0220*/  UISETP.LE.AND UP0, UPT, UR10, UR5, UPT ;  /* 0x000000050a00728c */ /* 0x000fe4000bf03270 */
[----:B------:R-:W-:-:S02]  /*0230*/  ULDC.64 UR8, c[0x0][0x2c8] ;  /* 0x0000b20000087ab9 */ /* 0x000fc40000000a00 */
[----:B------:R-:W-:Y:S02]  /*0240*/  ULDC UR13, c[0x0][0x168] ;  /* 0x00005a00000d7ab9 */ /* 0x000fe40000000800 */
[----:B------:R-:W-:Y:S01]  /*0250*/  PLOP3.LUT P0, PT, PT, PT, UP0, 0x40, 0x0 ;  /* 0x000000000000781c */ /* 0x000fe20003f0e808 */
[----:B------:R-:W-:Y:S02]  /*0260*/  ULDC UR5, c[0x0][0x1d0] ;  /* 0x0000740000057ab9 */ /* 0x000fe40000000800 */
[----:B------:R-:W-:Y:S02]  /*0270*/  UP2UR UR14, UPR, URZ, 0x2 ;  /* 0x000000023f0e7883 */ /* 0x000fe40008000000 */
[----:B-1----:R-:W-:-:S04]  /*0280*/  USHF.L.U32 UR11, UR11, 0x7, URZ ;  /* 0x000000070b0b7899 */ /* 0x002fc8000800063f */
[----:B------:R-:W-:Y:S02]  /*0290*/  @UP1 UIADD3 UR16, UR11, 0x7f, URZ ;  /* 0x0000007f0b101890 */ /* 0x000fe4000fffe03f */
[----:B------:R-:W-:Y:S02]  /*02a0*/  UIADD3 UR15, UR11, 0x7f, URZ ;  /* 0x0000007f0b0f7890 */ /* 0x000fe4000fffe03f */
[----:B------:R-:W-:Y:S02]  /*02b0*/  UIMAD.WIDE.U32 UR16, UR16, UR8, URZ ;  /* 0x00000008101072a5 */ /* 0x000fe4000f8e003f */
[----:B------:R-:W-:Y:S02]  /*02c0*/  UIADD3 UR8, UR10, -UR13, URZ ;  /* 0x8000000d0a087290 */ /* 0x000fe4000fffe03f */
[----:B------:R-:W-:Y:S02]  /*02d0*/  @UP1 USHF.R.U32.HI UR15, URZ, UR9, UR17 ;  /* 0x000000093f0f1299 */ /* 0x000fe40008011611 */
[----:B------:R-:W-:-:S02]  /*02e0*/  UP2UR UR13, UPR, URZ, 0x1 ;  /* 0x000000013f0d7883 */ /* 0x000fc40008000000 */
[----:B------:R-:W-:-:S04]  /*02f0*/  UIADD3 UR5, UR15, UR5, UR8 ;  /* 0x000000050f057290 */ /* 0x000fc8000fffe008 */
[----:B------:R-:W-:Y:S01]  /*0300*/  UIADD3 UR8, UR5, UR4, URZ ;  /* 0x0000000405087290 */ /* 0x000fe2000fffe03f */
[----:B------:R-:W-:Y:S05]  /*0310*/  @P0 BRA `(.L_x_326) ;  /* 0x0000014000000947 */ /* 0x000fea0003800000 */
[----:B------:R-:W-:Y:S01]  /*0320*/  ISETP.LT.AND P0, PT, RZ, UR5, PT ;  /* 0x00000005ff007c0c */ /* 0x000fe2000bf01270 */
[----:B------:R-:W-:-:S12]  /*0330*/  UIADD3 UR9, UR5, -0x1, URZ ;  /* 0xffffffff05097890 */ /* 0x000fd8000fffe03f */
[----:B------:R-:W-:Y:S05]  /*0340*/  @P0 BRA `(.L_x_327) ;  /* 0x0000008000000947 */ /* 0x000fea0003800000 */
[----:B------:R-:W-:Y:S02]  /*0350*/  ULDC UR4, c[0x0][0x32c] ;  /* 0x0000cb0000047ab9 */ /* 0x000fe40000000800 */
[----:B------:R-:W-:Y:S02]  /*0360*/  UISETP.NE.AND UP0, UPT, UR10, UR4, UPT ;  /* 0x000000040a00728c */ /* 0x000fe4000bf05270 */
[----:B------:R-:W-:-:S03]  /*0370*/  UIADD3 UR9, -UR5, URZ, URZ ;  /* 0x0000003f05097290 */ /* 0x000fc6000fffe13f */
[----:B------:R-:W-:Y:S02]  /*0380*/  ULDC.64 UR4, c[0x0][0x330] ;  /* 0x0000cc0000047ab9 */ /* 0x000fe40000000a00 */
[----:B------:R-:W-:-:S04]  /*0390*/  UIMAD.WIDE.U32 UR16, UR9, UR4, URZ ;  /* 0x00000004091072a5 */ /* 0x000fc8000f8e003f */
[----:B------:R-:W-:-:S04]  /*03a0*/  @UP0 USHF.R.U32.HI UR9, URZ, UR5, UR17 ;  /* 0x000000053f090299 */ /* 0x000fc80008011611 */
[----:B------:R-:W-:Y:S01]  /*03b0*/  ULOP3.LUT UR9, URZ, UR9, URZ, 0x33, !UPT ;  /* 0x000000093f097292 */ /* 0x000fe2000f8e333f */
[----:B------:R-:W-:Y:S05]  /*03c0*/  BRA `(.L_x_328) ;  /* 0x0000005000007947 */ /* 0x000fea0003800000 */
.L_x_327:
[----:B------:R-:W-:Y:S02]  /*03d0*/  ULDC UR4, c[0x0][0x32c] ;  /* 0x0000cb0000047ab9 */ /* 0x000fe40000000800 */
[----:B------:R-:W-:-:S03]  /*03e0*/  UISETP.NE.AND UP0, UPT, UR10, UR4, UPT ;  /* 0x000000040a00728c */ /* 0x000fc6000bf05270 */
[----:B------:R-:W-:Y:S02]  /*03f0*/  ULDC.64 UR4, c[0x0][0x330] ;  /* 0x0000cc0000047ab9 */ /* 0x000fe40000000a00 */
[----:B------:R-:W-:-:S06]  /*0400*/  UIMAD.WIDE.U32 UR16, UR9, UR4, URZ ;  /* 0x00000004091072a5 */ /* 0x000fcc000f8e003f */
[----:B------:R-:W-:Y:S02]  /*0410*/  @UP0 USHF.R.U32.HI UR9, URZ, UR5, UR17 ;  /* 0x000000053f090299 */ /* 0x000fe40008011611 */
.L_x_328:
[----:B------:R-:W-:Y:S02]  /*0420*/  ULDC UR4, c[0x0][0x32c] ;  /* 0x0000cb0000047ab9 */ /* 0x000fe40000000800 */
[----:B------:R-:W-:-:S04]  /*0430*/  UIMAD UR4, UR9, UR4, UR4 ;  /* 0x00000004090472a4 */ /* 0x000fc8000f8e0204 */
[----:B------:R-:W-:-:S04]  /*0440*/  UISETP.LT.AND UP0, UPT, UR8, UR4, UPT ;  /* 0x000000040800728c */ /* 0x000fc8000bf01270 */
[----:B------:R-:W-:Y:S02]  /*0450*/  USEL UR8, UR8, UR4, UP0 ;  /* 0x0000000408087287 */ /* 0x000fe40008000000 */
.L_x_326:
[----:B------:R-:W-:Y:S02]  /*0460*/  UMOV UR18, 0x2f ;  /* 0x0000002f00127882 */ /* 0x000fe40000000000 */
[----:B------:R-:W-:Y:S02]  /*0470*/  ULDC UR10, c[0x0][0x1d0] ;  /* 0x00007400000a7ab9 */ /* 0x000fe40000000800 */
[----:B------:R-:W-:Y:S02]  /*0480*/  UISETP.NE.AND UP0, UPT, UR7, 0x1, UPT ;  /* 0x000000010700788c */ /* 0x000fe4000bf05270 */
[----:B------:R-:W-:Y:S02]  /*0490*/  UIADD3 UR18, UR18, UR10, URZ ;  /* 0x0000000a12127290 */ /* 0x000fe4000fffe03f */
[----:B------:R-:W-:Y:S02]  /*04a0*/  ULDC.64 UR4, c[0x0][0x2c8] ;  /* 0x0000b20000047ab9 */ /* 0x000fe40000000a00 */
[----:B------:R-:W-:-:S02]  /*04b0*/  UIMAD.WIDE.U32 UR16, UR11, UR4, URZ ;  /* 0x000000040b1072a5 */ /* 0x000fc4000f8e003f */
[----:B------:R-:W-:Y:S02]  /*04c0*/  UIMAD.WIDE UR18, UR18, 0x2aaaaaab, URZ ;  /* 0x2aaaaaab121278a5 */ /* 0x000fe4000f8e023f */
[----:B------:R-:W-:Y:S02]  /*04d0*/  UIADD3 UR8, UR8, 0x2f, URZ ;  /* 0x0000002f08087890 */ /* 0x000fe4000fffe03f */
[----:B------:R-:W-:Y:S02]  /*04e0*/  UISETP.NE.AND UP1, UPT, UR13, URZ, UPT ;  /* 0x0000003f0d00728c */ /* 0x000fe4000bf25270 */
[----:B------:R-:W-:Y:S02]  /*04f0*/  UIMAD.WIDE UR8, UR8, 0x2aaaaaab, URZ ;  /* 0x2aaaaaab080878a5 */ /* 0x000fe4000f8e023f */
[----:B------:R-:W-:Y:S02]  /*0500*/  @UP0 UMOV UR15, UR17 ;  /* 0x00000011000f0c82 */ /* 0x000fe40008000000 */
[----:B------:R-:W-:Y:S01]  /*0510*/  UMOV UR4, UR11 ;  /* 0x0000000b00047c82 */ /* 0x000fe20008000000 */
[----:B------:R-:W-:Y:S01]  /*0520*/  PLOP3.LUT P0, PT, PT, PT, UP1, 0x40, 0x0 ;  /* 0x000000000000781c */ /* 0x000fe20003f0e818 */
[----:B------:R-:W-:-:S02]  /*0530*/  UMOV UR17, UR19 ;  /* 0x0000001300117c82 */ /* 0x000fc40008000000 */
[----:B------:R-:W-:Y:S02]  /*0540*/  @UP0 USHF.R.U32.HI UR4, URZ, UR5, UR15 ;  /* 0x000000053f040299 */ /* 0x000fe4000801160f */
[----:B------:R-:W-:Y:S02]  /*0550*/  USHF.R.U32.HI UR8, URZ, 0x1f, UR9 ;  /* 0x0000001f3f087899 */ /* 0x000fe40008011609 */
[----:B------:R-:W-:Y:S02]  /*0560*/  USHF.R.U32.HI UR15, URZ, 0x1f, UR17 ;  /* 0x0000001f3f0f7899 */ /* 0x000fe40008011611 */
[----:B------:R-:W-:Y:S02]  /*0570*/  ULDC UR16, c[0x0][0x168] ;  /* 0x00005a0000107ab9 */ /* 0x000fe40000000800 */
[----:B------:R-:W-:Y:S02]  /*0580*/  UIADD3 UR10, UR10, -UR16, URZ ;  /* 0x800000100a0a7290 */ /* 0x000fe4000fffe03f */
[----:B------:R-:W-:-:S02]  /*0590*/  ULEA.HI.SX32 UR8, UR9, UR8, 0x1d ;  /* 0x0000000809087291 */ /* 0x000fc4000f8fea3f */
[----:B------:R-:W-:Y:S02]  /*05a0*/  ULEA.HI.SX32 UR15, UR17, UR15, 0x1d ;  /* 0x0000000f110f7291 */ /* 0x000fe4000f8fea3f */
[----:B------:R-:W-:Y:S02]  /*05b0*/  UIADD3 UR4, UR10, UR4, URZ ;  /* 0x000000040a047290 */ /* 0x000fe4000fffe03f */
[----:B------:R-:W-:Y:S02]  /*05c0*/  UISETP.LT.AND UP0, UPT, UR15, UR8, UPT ;  /* 0x000000080f00728c */ /* 0x000fe4000bf01270 */
[----:B------:R-:W-:Y:S02]  /*05d0*/  ULDC UR5, c[0x0][0x324] ;  /* 0x0000c90000057ab9 */ /* 0x000fe40000000800 */
[----:B------:R-:W-:Y:S02]  /*05e0*/  UIADD3 UR9, UR4, -UR5, URZ ;  /* 0x8000000504097290 */ /* 0x000fe4000fffe03f */
[----:B------:R-:W-:Y:S01]  /*05f0*/  USEL UR8, UR15, UR8, UP0 ;  /* 0x000000080f087287 */ /* 0x000fe20008000000 */
[----:B------:R-:W-:Y:S05]  /*0600*/  @P0 BRA `(.L_x_329) ;  /* 0x0000015000000947 */ /* 0x000fea0003800000 */
[----:B------:R-:W-:Y:S02]  /*0610*/  UMOV UR15, UR4 ;  /* 0x00000004000f7c82 */ /* 0x000fe40008000000 */
[----:B------:R-:W-:-:S06]  /*0620*/  UISETP.GT.AND UP0, UPT, UR15, -0x1, UPT ;  /* 0xffffffff0f00788c */ /* 0x000fcc000bf04270 */
[----:B------:R-:W-:-:S13]  /*0630*/  PLOP3.LUT P0, PT, PT, PT, UP0, 0x80, 0x0 ;  /* 0x000000000000781c */ /* 0x000fda0003f0f008 */
[----:B------:R-:W-:Y:S05]  /*0640*/  @P0 BRA `(.L_x_330) ;  /* 0x0000008000000947 */ /* 0x000fea0003800000 */
[----:B------:R-:W-:Y:S02]  /*0650*/  ULDC UR4, c[0x0][0x32c] ;  /* 0x0000cb0000047ab9 */ /* 0x000fe40000000800 */
[----:B------:R-:W-:Y:S02]  /*0660*/  UISETP.NE.AND UP0, UPT, UR4, 0x1, UPT ;  /* 0x000000010400788c */ /* 0x000fe4000bf05270 */
[----:B------:R-:W-:Y:S02]  /*0670*/  ULOP3.LUT UR15, URZ, UR15, URZ, 0x33, !UPT ;  /* 0x0000000f3f0f7292 */ /* 0x000fe4000f8e333f */
[----:B------:R-:W-:Y:S02]  /*0680*/  ULDC.64 UR4, c[0x0][0x330] ;  /* 0x0000cc0000047ab9 */ /* 0x000fe40000000a00 */
[----:B------:R-:W-:-:S05]  /*0690*/  UIMAD.WIDE.U32 UR16, UR15, UR4, URZ ;  /* 0x000000040f1072a5 */ /* 0x000fca000f8e003f */
[----:B------:R-:W-:-:S04]  /*06a0*/  @UP0 USHF.R.U32.HI UR15, URZ, UR5, UR17 ;  /* 0x000000053f0f0299 */ /* 0x000fc80008011611 */
[----:B------:R-:W-:Y:S01]  /*06b0*/  ULOP3.LUT UR15, URZ, UR15, URZ, 0x33, !UPT ;  /* 0x0000000f3f0f7292 */ /* 0x000fe2000f8e333f */
[----:B------:R-:W-:Y:S05]  /*06c0*/  BRA `(.L_x_331) ;  /* 0x0000005000007947 */ /* 0x000fea0003800000 */
.L_x_330:
[----:B------:R-:W-:Y:S02]  /*06d0*/  ULDC UR4, c[0x0][0x32c] ;  /* 0x0000cb0000047ab9 */ /* 0x000fe40000000800 */
[----:B------:R-:W-:-:S03]  /*06e0*/  UISETP.NE.AND UP0, UPT, UR4, 0x1, UPT ;  /* 0x000000010400788c */ /* 0x000fc6000bf05270 */
[----:B------:R-:W-:Y:S02]  /*06f0*/  ULDC.64 UR4, c[0x0][0x330] ;  /* 0x0000cc0000047ab9 */ /* 0x000fe40000000a00 */
[----:B------:R-:W-:-:S06]  /*0700*/  UIMAD.WIDE.U32 UR16, UR15, UR4, URZ ;  /* 0x000000040f1072a5 */ /* 0x000fcc000f8e003f */
[----:B------:R-:W-:Y:S02]  /*0710*/  @UP0 USHF.R.U32.HI UR15, URZ, UR5, UR17 ;  /* 0x000000053f0f0299 */ /* 0x000fe40008011611 */
.L_x_331:
[----:B------:R-:W-:Y:S02]  /*0720*/  ULDC UR4, c[0x0][0x32c] ;  /* 0x0000cb0000047ab9 */ /* 0x000fe40000000800 */
[----:B------:R-:W-:-:S04]  /*0730*/  UIMAD UR4, UR15, UR4, URZ ;  /* 0x000000040f0472a4 */ /* 0x000fc8000f8e023f */
[----:B------:R-:W-:-:S04]  /*0740*/  UISETP.LT.AND UP0, UPT, UR9, UR4, UPT ;  /* 0x000000040900728c */ /* 0x000fc8000bf01270 */
[----:B------:R-:W-:-:S04]  /*0750*/  USEL UR9, UR9, UR4, !UP0 ;  /* 0x0000000409097287 */ /* 0x000fc8000c000000 */
.L_x_329:
[----:B------:R-:W-:-:S04]  /*0760*/  UIMAD.WIDE UR4, UR9, 0x2aaaaaab, URZ ;  /* 0x2aaaaaab090478a5 */ /* 0x000fc8000f8e023f */
[----:B------:R-:W-:-:S04]  /*0770*/  USHF.R.U32.HI UR4, URZ, 0x1f, UR5 ;  /* 0x0000001f3f047899 */ /* 0x000fc80008011605 */
[----:B------:R-:W-:-:S03]  /*0780*/  ULEA.HI.SX32 UR4, UR5, UR4, 0x1d ;  /* 0x0000000405047291 */ /* 0x000fc6000f8fea3f */
[----:B------:R-:W-:Y:S02]  /*0790*/  ULDC UR5, c[0x0][0x338] ;  /* 0x0000ce0000057ab9 */ /* 0x000fe40000000800 */
[----:B------:R-:W-:-:S04]  /*07a0*/  UISETP.LT.AND UP0, UPT, URZ, UR4, UPT ;  /* 0x000000043f00728c */ /* 0x000fc8000bf01270 */
[----:B------:R-:W-:Y:S02]  /*07b0*/  USEL UR9, URZ, UR4, !UP0 ;  /* 0x000000043f097287 */ /* 0x000fe4000c000000 */
[----:B------:R-:W-:Y:S02]  /*07c0*/  USHF.R.U32.HI UR4, URZ, 0x10, UR6 ;  /* 0x000000103f047899 */ /* 0x000fe40008011606 */
[----:B------:R-:W-:Y:S02]  /*07d0*/  UISETP.GT.AND UP0, UPT, UR8, UR9, UPT ;  /* 0x000000090800728c */ /* 0x000fe4000bf04270 */
[----:B------:R-:W-:-:S04]  /*07e0*/  UISETP.NE.AND UP1, UPT, UR4, URZ, UPT ;  /* 0x0000003f0400728c */ /* 0x000fc8000bf25270 */
[----:B------:R-:W-:Y:S01]  /*07f0*/  PLOP3.LUT P0, PT, PT, PT, UP0, 0x80, 0x0 ;  /* 0x000000000000781c */ /* 0x000fe20003f0f008 */
[----:B------:R-:W-:-:S03]  /*0800*/  USEL UR5, UR4, UR5, UP1 ;  /* 0x0000000504057287 */ /* 0x000fc60008800000 */
[----:B------:R-:W-:-:S09]  /*0810*/  UMOV UR4, URZ ;  /* 0x0000003f00047c82 */ /* 0x000fd20008000000 */
[----:B------:R-:W-:Y:S05]  /*0820*/  @!P0 BRA `(.L_x_332) ;  /* 0x0000021000008947 */ /* 0x000fea0003800000 */
[----:B------:R-:W-:Y:S01]  /*0830*/  IMAD.U32 R3, RZ, RZ, UR5 ;  /* 0x00000005ff037e24 */ /* 0x000fe2000f8e00ff */
[----:B------:R-:W-:Y:S02]  /*0840*/  UIADD3 UR18, UR5, -0x1, UR8 ;  /* 0xffffffff05127890 */ /* 0x000fe4000fffe008 */
[----:B------:R-:W-:Y:S02]  /*0850*/  UMOV UR20, URZ ;  /* 0x0000003f00147c82 */ /* 0x000fe40008000000 */
[----:B------:R-:W-:Y:S01]  /*0860*/  IABS R0, R3 ;  /* 0x0000000300007213 */ /* 0x000fe20000000000 */
[----:B------:R-:W-:-:S03]  /*0870*/  UIADD3 UR18, -UR9, UR18, URZ ;  /* 0x0000001209127290 */ /* 0x000fc6000fffe13f */
        /* <DEDUP_REMOVED lines=24> */
[----:B------:R-:W-:-:S05]  /*0a00*/  UISETP.NE.AND UP1, UPT, UR5, URZ, UPT ;  /* 0x0000003f0500728c */ /* 0x000fca000bf25270 */
[----:B------:R-:W-:Y:S02]  /*0a10*/  UMOV UR4, UR21 ;  /* 0x0000001500047c82 */ /* 0x000fe40008000000 */
[----:B------:R-:W-:-:S04]  /*0a20*/  @!UP0 UIADD3 UR4, -UR4, URZ, URZ ;  /* 0x0000003f04048290 */ /* 0x000fc8000fffe13f */
[----:B------:R-:W-:Y:S02]  /*0a30*/  @!UP1 ULOP3.LUT UR4, URZ, UR5, URZ, 0x33, !UPT ;  /* 0x000000053f049292 */ /* 0x000fe4000f8e333f */
.L_x_332:
[----:B------:R-:W-:Y:S01]  /*0a40*/  ULOP3.LUT UR6, UR6, 0xffff, URZ, 0xc0, !UPT ;  /* 0x0000ffff06067892 */ /* 0x000fe2000f8ec03f */
[----:B------:R-:W-:Y:S01]  /*0a50*/  PLOP3.LUT P2, PT, PT, PT, PT, 0x80, 0x0 ;  /* 0x000000000000781c */ /* 0x000fe20003f4f070 */
[----:B------:R-:W-:Y:S01]  /*0a60*/  ULDC.64 UR16, c[0x0][0x118] ;  /* 0x0000460000107ab9 */ /* 0x000fe20000000a00 */
[----:B------:R-:W-:Y:S01]  /*0a70*/  CS2R R16, SRZ ;  /* 0x0000000000107805 */ /* 0x000fe2000001ff00 */
[----:B------:R-:W-:Y:S01]  /*0a80*/  UIMAD UR9, UR6, UR4, UR9 ;  /* 0x00000004060972a4 */ /* 0x000fe2000f8e0209 */
        /* <DEDUP_REMOVED lines=71> */
[----:B------:R-:W2:Y:S01]  /*0f00*/  LDL.LU R133, [R1+0x28] ;  /* 0x0000280001857983 */ /* 0x000ea20000300800 */
[----:B------:R-:W-:Y:S01]  /*0f10*/  SHF.R.S32.HI R75, RZ, 0x1f, R132 ;  /* 0x0000001fff4b7819 */ /* 0x000fe20000011484 */
[----:B------:R-:W-:Y:S01]  /*0f20*/  UISETP.NE.AND UP0, UPT, UR14, URZ, UPT ;  /* 0x0000003f0e00728c */ /* 0x000fe2000bf05270 */
[----:B------:R-:W-:Y:S01]  /*0f30*/  ISETP.NE.AND.EX P3, PT, RZ, c[0x0][0x344], PT, P0 ;  /* 0x0000d100ff007a0c */ /* 0x000fe20003f65300 */
[----:B------:R-:W-:-:S02]  /*0f40*/  USHF.R.S32.HI UR6, URZ, 0x1f, UR12 ;  /* 0x0000001f3f067899 */ /* 0x000fc4000801140c */
[----:B------:R-:W-:-:S10]  /*0f50*/  ULDC.64 UR4, c[0x0][0x1b8] ;  /* 0x00006e0000047ab9 */ /* 0x000fd40000000a00 */
[----:B------:R-:W-:-:S04]  /*0f60*/  @P3 IMAD.MOV.U32 R2, RZ, RZ, 0x4 ;  /* 0x00000004ff023424 */ /* 0x000fc800078e00ff */
[----:B------:R-:W-:-:S05]  /*0f70*/  @P3 IMAD.WIDE R2, R11, R2, c[0x0][0x340] ;  /* 0x0000d0000b023625 */ /* 0x000fca00078e0202 */
[----:B------:R1:W3:Y:S01]  /*0f80*/  @P3 LDG.E R8, [R2.64] ;  /* 0x0000001002083981 */ /* 0x0002e2000c1e1900 */
[----:B------:R-:W-:Y:S01]  /*0f90*/  PLOP3.LUT P1, PT, PT, PT, UP0, 0x80, 0x0 ;  /* 0x000000000000781c */ /* 0x000fe20003f2f008 */
[----:B------:R-:W-:Y:S01]  /*0fa0*/  UIMAD.WIDE.U32 UR18, UR12, UR4, URZ ;  /* 0x000000040c1272a5 */ /* 0x000fe2000f8e003f */
[----:B------:R-:W-:Y:S01]  /*0fb0*/  PLOP3.LUT P0, PT, PT, PT, UP0, 0x80, 0x0 ;  /* 0x000000000000781c */ /* 0x000fe20003f0f008 */
[----:B------:R-:W-:Y:S01]  /*0fc0*/  UIMAD UR4, UR6, UR4, URZ ;  /* 0x00000004060472a4 */ /* 0x000fe2000f8e023f */
[----:B------:R-:W-:Y:S01]  /*0fd0*/  SHF.R.S32.HI R10, RZ, 0x1f, R11 ;  /* 0x0000001fff0a7819 */ /* 0x000fe2000001140b */
[----:B------:R-:W-:Y:S01]  /*0fe0*/  UMOV UR21, 0x30 ;  /* 0x0000003000157882 */ /* 0x000fe20000000000 */
[-C--:B------:R-:W-:Y:S01]  /*0ff0*/  LEA.HI R74, R75, R132.reuse, RZ, 0x5 ;  /* 0x000000844b4a7211 */ /* 0x080fe200078f28ff */
[----:B------:R-:W-:Y:S02]  /*1000*/  UIMAD UR4, UR12, UR5, UR4 ;  /* 0x000000050c0472a4 */ /* 0x000fe4000f8e0204 */
[----:B------:R-:W-:Y:S01]  /*1010*/  IMAD R6, R10, c[0x0][0x1c0], RZ ;  /* 0x000070000a067a24 */ /* 0x000fe200078e02ff */
[----:B------:R-:W-:Y:S01]  /*1020*/  UIADD3 UR20, UR8, -0x1, URZ ;  /* 0xffffffff08147890 */ /* 0x000fe2000fffe03f */
[----:B------:R-:W-:Y:S01]  /*1030*/  SHF.R.S32.HI R73, RZ, 0x5, R74 ;  /* 0x00000005ff497819 */ /* 0x000fe2000001144a */
[----:B------:R-:W-:Y:S01]  /*1040*/  UIADD3 UR4, UR19, UR4, URZ ;  /* 0x0000000413047290 */ /* 0x000fe2000fffe03f */
[----:B------:R-:W-:Y:S01]  /*1050*/  IMAD R6, R11, c[0x0][0x1c4], R6 ;  /* 0x000071000b067a24 */ /* 0x000fe200078e0206 */
[----:B-1----:R-:W-:Y:S01]  /*1060*/  LEA.HI R2, R75, R132, RZ, 0x3 ;  /* 0x000000844b027211 */ /* 0x002fe200078f18ff */
[----:B------:R-:W-:Y:S01]  /*1070*/  IMAD.U32 R3, RZ, RZ, UR19 ;  /* 0x00000013ff037e24 */ /* 0x000fe2000f8e00ff */
[----:B------:R-:W-:-:S02]  /*1080*/  UIMAD UR19, UR8, -0x30, UR21 ;  /* 0xffffffd0081378a4 */ /* 0x000fc4000f8e0215 */
[----:B------:R-:W-:Y:S01]  /*1090*/  IMAD.U32 R3, RZ, RZ, UR4 ;  /* 0x00000004ff037e24 */ /* 0x000fe2000f8e00ff */
[----:B------:R-:W-:Y:S01]  /*10a0*/  LOP3.LUT R0, R2, 0xfffffff8, RZ, 0xc0, !PT ;  /* 0xfffffff802007812 */ /* 0x000fe200078ec0ff */
[----:B------:R-:W-:Y:S01]  /*10b0*/  ULDC UR4, c[0x0][0x168] ;  /* 0x00005a0000047ab9 */ /* 0x000fe20000000800 */
[----:B------:R-:W-:Y:S01]  /*10c0*/  SHF.R.S32.HI R77, RZ, 0x3, R2 ;  /* 0x00000003ff4d7819 */ /* 0x000fe20000011402 */
[----:B------:R-:W-:Y:S01]  /*10d0*/  IMAD.U32 R2, RZ, RZ, UR18 ;  /* 0x00000012ff027e24 */ /* 0x000fe2000f8e00ff */
[----:B------:R-:W-:Y:S01]  /*10e0*/  UIMAD UR4, UR7, UR4, URZ ;  /* 0x00000004070472a4 */ /* 0x000fe2000f8e023f */
[----:B------:R-:W-:Y:S01]  /*10f0*/  IMAD.IADD R21, R132, 0x1, -R0 ;  /* 0x0000000184157824 */ /* 0x000fe200078e0a00 */
[----:B------:R-:W-:Y:S01]  /*1100*/  IADD3 R18, R77, UR11, RZ ;  /* 0x0000000b4d127c10 */ /* 0x000fe2000fffe0ff */
[----:B------:R-:W-:Y:S01]  /*1110*/  IMAD.WIDE.U32 R2, R11, c[0x0][0x1c0], R2 ;  /* 0x000070000b027a25 */ /* 0x000fe200078e0002 */
[----:B------:R-:W-:Y:S01]  /*1120*/  ULDC UR18, c[0x0][0x1d0] ;  /* 0x0000740000127ab9 */ /* 0x000fe20000000800 */
[----:B------:R-:W-:Y:S01]  /*1130*/  STL [R1+0x80], R77 ;  /* 0x0000804d01007387 */ /* 0x000fe20000100800 */
[----:B------:R-:W-:Y:S01]  /*1140*/  UIADD3 UR18, UR19, UR18, URZ ;  /* 0x0000001213127290 */ /* 0x000fe2000fffe03f */
[----:B------:R-:W-:-:S02]  /*1150*/  IMAD R0, R21, 0x20, R77 ;  /* 0x0000002015007824 */ /* 0x000fc400078e024d */
[----:B------:R-:W-:Y:S01]  /*1160*/  IMAD.IADD R3, R3, 0x1, R6 ;  /* 0x0000000103037824 */ /* 0x000fe200078e0206 */
[----:B------:R-:W-:Y:S01]  /*1170*/  LEA.HI R6, R75, R132, RZ, 0x6 ;  /* 0x000000844b067211 */ /* 0x000fe200078f30ff */
[----:B------:R-:W-:Y:S01]  /*1180*/  UISETP.LT.AND UP0, UPT, UR18, 0x30, UPT ;  /* 0x000000301200788c */ /* 0x000fe2000bf01270 */
[----:B------:R-:W-:Y:S01]  /*1190*/  IADD3 R4, R0, UR11, RZ ;  /* 0x0000000b00047c10 */ /* 0x000fe2000fffe0ff */
[----:B------:R-:W-:Y:S02]  /*11a0*/  IMAD.U32 R72, RZ, RZ, UR19 ;  /* 0x00000013ff487e24 */ /* 0x000fe4000f8e00ff */
[----:B------:R-:W-:Y:S02]  /*11b0*/  USEL UR23, UR18, 0x30, UP0 ;  /* 0x0000003012177887 */ /* 0x000fe40008000000 */
[----:B------:R-:W-:Y:S01]  /*11c0*/  @P1 IMAD.HI.U32 R5, R4, c[0x0][0x2c8], RZ ;  /* 0x0000b20004051a27 */ /* 0x000fe200078e00ff */
[----:B------:R-:W-:-:S03]  /*11d0*/  UISETP.GT.AND UP0, UPT, UR20, UR9, UPT ;  /* 0x000000091400728c */ /* 0x000fc6000bf04270 */
[----:B------:R-:W-:Y:S01]  /*11e0*/  IMAD.MOV.U32 R0, RZ, RZ, R4 ;  /* 0x000000ffff007224 */ /* 0x000fe200078e0004 */
[----:B------:R-:W-:-:S04]  /*11f0*/  @P0 SHF.R.U32.HI R0, RZ, c[0x0][0x2cc], R5 ;  /* 0x0000b300ff000a19 */ /* 0x000fc80000011605 */
[--C-:B------:R-:W-:Y:S01]  /*1200*/  SHF.R.S32.HI R7, RZ, 0x1f, R0.reuse ;  /* 0x0000001fff077819 */ /* 0x100fe20000011400 */
[----:B------:R-:W-:Y:S02]  /*1210*/  IMAD.MOV R5, RZ, RZ, -R0 ;  /* 0x000000ffff057224 */ /* 0x000fe400078e0a00 */
[----:B------:R-:W-:-:S04]  /*1220*/  IMAD.WIDE.U32 R2, R0, c[0x0][0x1b0], R2 ;  /* 0x00006c0000027a25 */ /* 0x000fc800078e0002 */
[----:B------:R-:W-:Y:S02]  /*1230*/  IMAD R5, R5, c[0x0][0x2c4], R4 ;  /* 0x0000b10005057a24 */ /* 0x000fe400078e0204 */
[----:B------:R-:W-:-:S03]  /*1240*/  IMAD R7, R7, c[0x0][0x1b0], RZ ;  /* 0x00006c0007077a24 */ /* 0x000fc600078e02ff */
[----:B------:R-:W-:Y:S01]  /*1250*/  SHF.R.S32.HI R4, RZ, 0x1f, R5 ;  /* 0x0000001fff047819 */ /* 0x000fe20000011405 */
[----:B------:R-:W-:Y:S01]  /*1260*/  IMAD R0, R0, c[0x0][0x1b4], R7 ;  /* 0x00006d0000007a24 */ /* 0x000fe200078e0207 */
[----:B------:R-:W-:-:S03]  /*1270*/  IADD3 R7, R18, 0x20, RZ ;  /* 0x0000002012077810 */ /* 0x000fc60007ffe0ff */
[----:B------:R-:W-:Y:S01]  /*1280*/  IMAD.IADD R3, R3, 0x1, R0 ;  /* 0x0000000103037824 */ /* 0x000fe200078e0200 */
[----:B------:R-:W-:Y:S01]  /*1290*/  BAR.SYNC.DEFER_BLOCKING 0x0 ;  /* 0x0000000000007b1d */ /* 0x000fe20000010000 */
[----:B------:R-:W-:Y:S01]  /*12a0*/  IMAD R0, R4, c[0x0][0x1a8], RZ ;  /* 0x00006a0004007a24 */ /* 0x000fe200078e02ff */
[----:B------:R-:W-:Y:S01]  /*12b0*/  ISETP.GE.AND P2, PT, R7, UR4, PT ;  /* 0x0000000407007c0c */ /* 0x000fe2000bf46270 */
[----:B------:R-:W-:-:S04]  /*12c0*/  IMAD.WIDE.U32 R2, R5, c[0x0][0x1a8], R2 ;  /* 0x00006a0005027a25 */ /* 0x000fc800078e0002 */
[----:B------:R-:W-:Y:S01]  /*12d0*/  IMAD R0, R5, c[0x0][0x1ac], R0 ;  /* 0x00006b0005007a24 */ /* 0x000fe200078e0200 */
[----:B------:R-:W-:-:S03]  /*12e0*/  LEA R19, P0, R2, c[0x0][0x160], 0x1 ;  /* 0x0000580002137a11 */ /* 0x000fc600078008ff */
[----:B------:R-:W-:Y:S02]  /*12f0*/  IMAD.IADD R0, R3, 0x1, R0 ;  /* 0x0000000103007824 */ /* 0x000fe400078e0200 */
[----:B------:R-:W-:Y:S01]  /*1300*/  IMAD.SHL.U32 R3, R77, 0x40, RZ ;  /* 0x000000404d037824 */ /* 0x000fe200078e00ff */
[----:B------:R-:W-:Y:S02]  /*1310*/  SHFL.IDX PT, R4, R19, RZ, 0x181f ;  /* 0x00181fff13047589 */ /* 0x000fe400000e0000 */
[----:B------:R-:W-:Y:S01]  /*1320*/  LEA.HI.X R20, R2, c[0x0][0x164], R0, 0x1, P0 ;  /* 0x0000590002147a11 */ /* 0x000fe200000f0c00 */
[----:B------:R-:W-:Y:S01]  /*1330*/  IMAD.SHL.U32 R2, R21, 0x8, RZ ;  /* 0x0000000815027824 */ /* 0x000fe200078e00ff */
[----:B------:R-:W-:Y:S02]  /*1340*/  LOP3.LUT R0, R3, 0x1c0, RZ, 0xc0, !PT ;  /* 0x000001c003007812 */ /* 0x000fe400078ec0ff */
[----:B------:R-:W-:Y:S01]  /*1350*/  ISETP.GE.AND P0, PT, R18, UR4, PT ;  /* 0x0000000412007c0c */ /* 0x000fe2000bf06270 */
[----:B------:R-:W1:Y:S01]  /*1360*/  SHFL.IDX PT, R5, R20, RZ, 0x181f ;  /* 0x00181fff14057589 */ /* 0x000e6200000e0000 */
[----:B------:R-:W-:-:S02]  /*1370*/  SHF.R.U32.HI R3, RZ, 0x3, R0 ;  /* 0x00000003ff037819 */ /* 0x000fc40000011600 */
[----:B------:R-:W-:Y:S02]  /*1380*/  LOP3.LUT R0, R0, 0x38, R2, 0xf8, !PT ;  /* 0x0000003800007812 */ /* 0x000fe400078ef802 */
[----:B------:R-:W-:Y:S02]  /*1390*/  IADD3 R12, R2, 0x40, RZ ;  /* 0x00000040020c7810 */ /* 0x000fe40007ffe0ff */
[----:B------:R-:W-:Y:S01]  /*13a0*/  LOP3.LUT R0, R0, R3, RZ, 0x3c, !PT ;  /* 0x0000000300007212 */ /* 0x000fe200078e3cff */
[----:B------:R-:W-:Y:S01]  /*13b0*/  IMAD.SHL.U32 R3, R6, 0x8, RZ ;  /* 0x0000000806037824 */ /* 0x000fe200078e00ff */
[----:B------:R-:W-:Y:S02]  /*13c0*/  IADD3 R6, R18, 0x40, RZ ;  /* 0x0000004012067810 */ /* 0x000fe40007ffe0ff */
[----:B------:R-:W-:Y:S02]  /*13d0*/  IADD3 R22, R2, 0xc0, RZ ;  /* 0x000000c002167810 */ /* 0x000fe40007ffe0ff */
[----:B------:R-:W-:-:S02]  /*13e0*/  LOP3.LUT R14, R0, 0xfffffe00, R3, 0xf8, !PT ;  /* 0xfffffe00000e7812 */ /* 0x000fc400078ef803 */
[----:B------:R-:W-:Y:S02]  /*13f0*/  IADD3 R0, R2, 0x80, RZ ;  /* 0x0000008002007810 */ /* 0x000fe40007ffe0ff */
[----:B------:R-:W-:Y:S01]  /*1400*/  @!P0 SHF.R.S32.HI R13, RZ, 0x1f, R12 ;  /* 0x0000001fff0d8819 */ /* 0x000fe2000001140c */
[----:B------:R-:W-:Y:S01]  /*1410*/  IMAD.SHL.U32 R76, R14, 0x2, RZ ;  /* 0x000000020e4c7824 */ /* 0x000fe200078e00ff */
[----:B------:R-:W-:Y:S02]  /*1420*/  ISETP.GE.AND P1, PT, R6, UR4, PT ;  /* 0x0000000406007c0c */ /* 0x000fe4000bf26270 */
[----:B------:R-:W-:Y:S02]  /*1430*/  @!P0 SHF.R.S32.HI R7, RZ, 0x1f, R0 ;  /* 0x0000001fff078819 */ /* 0x000fe40000011400 */
[----:B------:R-:W-:Y:S01]  /*1440*/  @!P0 SHF.R.S32.HI R6, RZ, 0x1f, R22 ;  /* 0x0000001fff068819 */ /* 0x000fe20000011416 */
[----:B------:R-:W-:Y:S01]  /*1450*/  STL [R1+0x4], R76 ;  /* 0x0000044c01007387 */ /* 0x000fe20000100800 */
[----:B------:R-:W-:-:S02]  /*1460*/  SHF.R.S32.HI R3, RZ, 0x1f, R2 ;  /* 0x0000001fff037819 */ /* 0x000fc40000011402 */
[----:B------:R-:W-:Y:S02]  /*1470*/  @!P0 LEA.HI R16, R13, R12, RZ, 0x3 ;  /* 0x0000000c0d108211 */ /* 0x000fe400078f18ff */
[----:B------:R-:W-:Y:S02]  /*1480*/  @!P0 LEA.HI R13, R7, R0, RZ, 0x3 ;  /* 0x00000000070d8211 */ /* 0x000fe400078f18ff */
[----:B------:R-:W-:Y:S02]  /*1490*/  @!P0 LEA.HI R7, R6, R22, RZ, 0x3 ;  /* 0x0000001606078211 */ /* 0x000fe400078f18ff */
[----:B------:R-:W-:Y:S01]  /*14a0*/  ISETP.GE.AND P5, PT, R12, c[0x0][0x198], PT ;  /* 0x000066000c007a0c */ /* 0x000fe20003fa6270 */
[----:B------:R-:W4:Y:S01]  /*14b0*/  SHFL.IDX PT, R6, R19, 0x1, 0x181f ;  /* 0x00381f0013067f89 */ /* 0x000f2200000e0000 */
[----:B------:R-:W-:Y:S02]  /*14c0*/  ISETP.GE.AND P6, PT, R0, c[0x0][0x198], PT ;  /* 0x0000660000007a0c */ /* 0x000fe40003fc6270 */
[----:B------:R-:W-:-:S02]  /*14d0*/  @!P0 LOP3.LUT R16, R16, 0xfffffff8, RZ, 0xc0, !PT ;  /* 0xfffffff810108812 */ /* 0x000fc400078ec0ff */
[----:B------:R-:W-:Y:S02]  /*14e0*/  @!P0 LOP3.LUT R14, R13, 0xfffffff8, RZ, 0xc0, !PT ;  /* 0xfffffff80d0e8812 */ /* 0x000fe400078ec0ff */
[----:B------:R-:W-:Y:S01]  /*14f0*/  @!P0 LOP3.LUT R13, R7, 0xfffffff8, RZ, 0xc0, !PT ;  /* 0xfffffff8070d8812 */ /* 0x000fe200078ec0ff */
[--C-:B-1----:R-:W-:Y:S01]  /*1500*/  @!P0 IMAD.WIDE R16, R16, 0x2, R4.reuse ;  /* 0x0000000210108825 */ /* 0x102fe200078e0204 */
[----:B------:R-:W1:Y:S01]  /*1510*/  SHFL.IDX PT, R7, R20, 0x1, 0x181f ;  /* 0x00381f0014077f89 */ /* 0x000e6200000e0000 */
[----:B------:R-:W-:Y:S02]  /*1520*/  IADD3 R18, R18, 0x60, RZ ;  /* 0x0000006012127810 */ /* 0x000fe40007ffe0ff */
[----:B------:R-:W-:Y:S01]  /*1530*/  @!P0 IMAD.WIDE R14, R14, 0x2, R4 ;  /* 0x000000020e0e8825 */ /* 0x000fe200078e0204 */
[----:B--2---:R-:W-:Y:S02]  /*1540*/  LOP3.LUT R133, R133, 0xfffffffe, RZ, 0xc0, !PT ;  /* 0xfffffffe85857812 */ /* 0x004fe400078ec0ff */
[----:B---3--:R-:W-:Y:S01]  /*1550*/  @P3 SHF.R.S32.HI R9, RZ, 0x1f, R8 ;  /* 0x0000001fff093819 */ /* 0x008fe20000011408 */
[----:B------:R-:W-:Y:S01]  /*1560*/  @!P3 IMAD.MOV.U32 R9, RZ, RZ, R10 ;  /* 0x000000ffff09b224 */ /* 0x000fe200078e000a */
[C---:B------:R-:W-:Y:S01]  /*1570*/  @!P0 LEA R10, P4, R2.reuse, R4, 0x1 ;  /* 0x00000004020a8211 */ /* 0x040fe200078808ff */
[----:B------:R-:W-:Y:S01]  /*1580*/  @!P3 IMAD.MOV.U32 R8, RZ, RZ, R11 ;  /* 0x000000ffff08b224 */ /* 0x000fe200078e000b */
[----:B------:R-:W-:-:S02]  /*1590*/  ISETP.GE.AND P3, PT, R2, c[0x0][0x198], PT ;  /* 0x0000660002007a0c */ /* 0x000fc40003f66270 */
[----:B------:R-:W-:Y:S01]  /*15a0*/  @!P0 LEA.HI.X R11, R2, R5, R3, 0x1, P4 ;  /* 0x00000005020b8211 */ /* 0x000fe200020f0c03 */
[----:B------:R-:W-:Y:S01]  /*15b0*/  @!P0 IMAD.WIDE R4, R13, 0x2, R4 ;  /* 0x000000020d048825 */ /* 0x000fe200078e0204 */
[----:B------:R-:W-:-:S09]  /*15c0*/  ISETP.GE.AND P4, PT, R22, c[0x0][0x198], PT ;  /* 0x0000660016007a0c */ /* 0x000fd20003f86270 */
[----:B------:R2:W-:Y:S04]  /*15d0*/  @!P0 LDGSTS.E.BYPASS.LTC128B.128 [R76+0x100], [R10.64], !P3 ;  /* 0x001000000a4c8fae */ /* 0x0005e8000d901d50 */
[----:B------:R3:W-:Y:S04]  /*15e0*/  @!P0 LDGSTS.E.BYPASS.LTC128B.128 [R76+0x4100], [R16.64], !P5 ;  /* 0x04100000104c8fae */ /* 0x0007e8000e901d50 */
[----:B------:R5:W-:Y:S04]  /*15f0*/  @!P0 LDGSTS.E.BYPASS.LTC128B.128 [R76+0x8100], [R14.64], !P6 ;  /* 0x081000000e4c8fae */ /* 0x000be8000f101d50 */
[----:B------:R1:W-:Y:S01]  /*1600*/  @!P0 LDGSTS.E.BYPASS.LTC128B.128 [R76+0xc100], [R4.64], !P4 ;  /* 0x0c100000044c8fae */ /* 0x0003e2000e101d50 */
[----:B--2---:R-:W-:-:S04]  /*1610*/  @!P2 SHF.R.S32.HI R10, RZ, 0x1f, R12 ;  /* 0x0000001fff0aa819 */ /* 0x004fc8000001140c */
[----:B------:R-:W-:-:S04]  /*1620*/  @!P2 LEA.HI R10, R10, R12, RZ, 0x3 ;  /* 0x0000000c0a0aa211 */ /* 0x000fc800078f18ff */
[----:B---3--:R-:W-:Y:S02]  /*1630*/  @!P2 LOP3.LUT R16, R10, 0xfffffff8, RZ, 0xc0, !PT ;  /* 0xfffffff80a10a812 */ /* 0x008fe400078ec0ff */
[----:B----4-:R-:W-:Y:S02]  /*1640*/  @!P2 LEA R10, P0, R2, R6, 0x1 ;  /* 0x00000006020aa211 */ /* 0x010fe400078008ff */
[----:B-1----:R-:W-:Y:S01]  /*1650*/  @!P2 SHF.R.S32.HI R5, RZ, 0x1f, R0 ;  /* 0x0000001fff05a819 */ /* 0x002fe20000011400 */
[----:B------:R-:W-:Y:S01]  /*1660*/  @!P2 IMAD.WIDE R16, R16, 0x2, R6 ;  /* 0x000000021010a825 */ /* 0x000fe200078e0206 */
[----:B------:R-:W-:Y:S02]  /*1670*/  @!P2 SHF.R.S32.HI R4, RZ, 0x1f, R22 ;  /* 0x0000001fff04a819 */ /* 0x000fe40000011416 */
[----:B-----5:R-:W-:Y:S02]  /*1680*/  @!P2 LEA.HI R14, R5, R0, RZ, 0x3 ;  /* 0x00000000050ea211 */ /* 0x020fe400078f18ff */
[----:B------:R-:W-:-:S02]  /*1690*/  @!P2 LEA.HI R5, R4, R22, RZ, 0x3 ;  /* 0x000000160405a211 */ /* 0x000fc400078f18ff */
[----:B------:R-:W-:Y:S01]  /*16a0*/  SHFL.IDX PT, R4, R19, 0x2, 0x181f ;  /* 0x00581f0013047f89 */ /* 0x000fe200000e0000 */
[----:B------:R-:W-:Y:S02]  /*16b0*/  @!P2 LOP3.LUT R14, R14, 0xfffffff8, RZ, 0xc0, !PT ;  /* 0xfffffff80e0ea812 */ /* 0x000fe400078ec0ff */
[----:B------:R-:W-:Y:S02]  /*16c0*/  @!P2 LOP3.LUT R13, R5, 0xfffffff8, RZ, 0xc0, !PT ;  /* 0xfffffff8050da812 */ /* 0x000fe400078ec0ff */
[----:B------:R-:W1:Y:S01]  /*16d0*/  SHFL.IDX PT, R5, R20, 0x2, 0x181f ;  /* 0x00581f0014057f89 */ /* 0x000e6200000e0000 */
[----:B------:R-:W-:Y:S01]  /*16e0*/  @!P2 LEA.HI.X R11, R2, R7, R3, 0x1, P0 ;  /* 0x00000007020ba211 */ /* 0x000fe200000f0c03 */
[--C-:B------:R-:W-:Y:S01]  /*16f0*/  @!P2 IMAD.WIDE R14, R14, 0x2, R6.reuse ;  /* 0x000000020e0ea825 */ /* 0x100fe200078e0206 */
[----:B------:R-:W-:Y:S01]  /*1700*/  ISETP.GE.AND P0, PT, R18, UR4, PT ;  /* 0x0000000412007c0c */ /* 0x000fe2000bf06270 */
[----:B------:R-:W-:Y:S02]  /*1710*/  ULDC.64 UR4, c[0x0][0x1e8] ;  /* 0x00007a0000047ab9 */ /* 0x000fe40000000a00 */
[----:B------:R-:W-:Y:S01]  /*1720*/  @!P2 IMAD.WIDE R6, R13, 0x2, R6 ;  /* 0x000000020d06a825 */ /* 0x000fe200078e0206 */
[----:B------:R2:W-:Y:S01]  /*1730*/  @!P2 LDGSTS.E.BYPASS.LTC128B.128 [R76+0x1100], [R10.64], !P3 ;  /* 0x011000000a4cafae */ /* 0x0005e2000d901d50 */
[----:B------:R-:W-:Y:S01]  /*1740*/  @!P1 SHF.R.S32.HI R13, RZ, 0x1f, R0 ;  /* 0x0000001fff0d9819 */ /* 0x000fe20000011400 */
[----:B------:R-:W-:-:S02]  /*1750*/  UIMAD UR4, UR6, UR4, URZ ;  /* 0x00000004060472a4 */ /* 0x000fc4000f8e023f */
[----:B------:R3:W-:Y:S01]  /*1760*/  @!P2 LDGSTS.E.BYPASS.LTC128B.128 [R76+0x5100], [R16.64], !P5 ;  /* 0x05100000104cafae */ /* 0x0007e2000e901d50 */
[----:B------:R-:W-:Y:S01]  /*1770*/  @!P1 LEA.HI R13, R13, R0, RZ, 0x3 ;  /* 0x000000000d0d9211 */ /* 0x000fe200078f18ff */
[----:B------:R-:W-:Y:S02]  /*1780*/  UIMAD UR15, UR12, UR5, UR4 ;  /* 0x000000050c0f72a4 */ /* 0x000fe4000f8e0204 */
[----:B------:R4:W-:Y:S01]  /*1790*/  @!P2 LDGSTS.E.BYPASS.LTC128B.128 [R76+0x9100], [R14.64], !P6 ;  /* 0x091000000e4cafae */ /* 0x0009e2000f101d50 */
[----:B------:R-:W-:Y:S01]  /*17a0*/  ISETP.GE.AND P6, PT, R2, c[0x0][0x1d4], PT ;  /* 0x0000750002007a0c */ /* 0x000fe20003fc6270 */
[----:B------:R-:W-:Y:S02]  /*17b0*/  ULDC.64 UR4, c[0x0][0x210] ;  /* 0x0000840000047ab9 */ /* 0x000fe40000000a00 */
[----:B------:R5:W-:Y:S01]  /*17c0*/  @!P2 LDGSTS.E.BYPASS.LTC128B.128 [R76+0xd100], [R6.64], !P4 ;  /* 0x0d100000064cafae */ /* 0x000be2000e101d50 */
[----:B------:R-:W-:-:S03]  /*17d0*/  UIMAD UR4, UR6, UR4, URZ ;  /* 0x00000004060472a4 */ /* 0x000fc6000f8e023f */
[----:B------:R-:W-:Y:S02]  /*17e0*/  ULDC.64 UR6, c[0x0][0x1e0] ;  /* 0x0000780000067ab9 */ /* 0x000fe40000000a00 */
[----:B------:R-:W-:Y:S02]  /*17f0*/  UIMAD.WIDE.U32 UR26, UR21, UR6, URZ ;  /* 0x00000006151a72a5 */ /* 0x000fe4000f8e003f */
[----:B------:R-:W-:Y:S02]  /*1800*/  UIMAD UR21, UR21, UR7, URZ ;  /* 0x00000007151572a4 */ /* 0x000fe4000f8e023f */
[----:B------:R-:W-:Y:S02]  /*1810*/  UIMAD UR22, UR12, UR5, UR4 ;  /* 0x000000050c1672a4 */ /* 0x000fe4000f8e0204 */
[----:B------:R-:W-:Y:S02]  /*1820*/  UIADD3 UR21, UR27, UR21, URZ ;  /* 0x000000151b157290 */ /* 0x000fe4000fffe03f */
[----:B------:R-:W-:Y:S01]  /*1830*/  ULDC.64 UR4, c[0x0][0x208] ;  /* 0x0000820000047ab9 */ /* 0x000fe20000000a00 */
[----:B--2---:R-:W2:Y:S01]  /*1840*/  SHFL.IDX PT, R10, R19, 0x3, 0x181f ;  /* 0x00781f00130a7f89 */ /* 0x004ea200000e0000 */
[----:B------:R-:W-:-:S03]  /*1850*/  UIMAD.WIDE.U32 UR24, UR20, UR4, URZ ;  /* 0x00000004141872a5 */ /* 0x000fc6000f8e003f */
[----:B------:R-:W2:Y:S01]  /*1860*/  SHFL.IDX PT, R11, R20, 0x3, 0x181f ;  /* 0x00781f00140b7f89 */ /* 0x000ea200000e0000 */
[----:B----4-:R-:W-:Y:S02]  /*1870*/  @!P1 LOP3.LUT R14, R13, 0xfffffff8, RZ, 0xc0, !PT ;  /* 0xfffffff80d0e9812 */ /* 0x010fe400078ec0ff */
[----:B-----5:R-:W-:-:S03]  /*1880*/  @!P1 SHF.R.S32.HI R6, RZ, 0x1f, R12 ;  /* 0x0000001fff069819 */ /* 0x020fc6000001140c */
[----:B-1----:R-:W-:Y:S01]  /*1890*/  @!P1 IMAD.WIDE R14, R14, 0x2, R4 ;  /* 0x000000020e0e9825 */ /* 0x002fe200078e0204 */
[----:B------:R-:W-:Y:S02]  /*18a0*/  @!P1 SHF.R.S32.HI R7, RZ, 0x1f, R22 ;  /* 0x0000001fff079819 */ /* 0x000fe40000011416 */
[----:B------:R-:W-:Y:S02]  /*18b0*/  @!P1 LEA.HI R6, R6, R12, RZ, 0x3 ;  /* 0x0000000c06069211 */ /* 0x000fe400078f18ff */
[----:B------:R-:W-:Y:S02]  /*18c0*/  @!P1 LEA.HI R7, R7, R22, RZ, 0x3 ;  /* 0x0000001607079211 */ /* 0x000fe400078f18ff */
[----:B---3--:R-:W-:Y:S02]  /*18d0*/  @!P1 LOP3.LUT R16, R6, 0xfffffff8, RZ, 0xc0, !PT ;  /* 0xfffffff806109812 */ /* 0x008fe400078ec0ff */
[----:B------:R-:W-:Y:S02]  /*18e0*/  @!P1 LEA R6, P2, R2, R4, 0x1 ;  /* 0x0000000402069211 */ /* 0x000fe400078408ff */
[----:B------:R-:W-:Y:S01]  /*18f0*/  @!P1 LOP3.LUT R13, R7, 0xfffffff8, RZ, 0xc0, !PT ;  /* 0xfffffff8070d9812 */ /* 0x000fe200078ec0ff */
[----:B------:R-:W-:Y:S01]  /*1900*/  @!P1 IMAD.WIDE R16, R16, 0x2, R4 ;  /* 0x0000000210109825 */ /* 0x000fe200078e0204 */
[----:B------:R-:W-:-:S02]  /*1910*/  @!P1 LEA.HI.X R7, R2, R5, R3, 0x1, P2 ;  /* 0x0000000502079211 */ /* 0x000fc400010f0c03 */
[----:B------:R-:W-:Y:S01]  /*1920*/  ISETP.GE.AND P2, PT, R0, c[0x0][0x198], PT ;  /* 0x0000660000007a0c */ /* 0x000fe20003f46270 */
[----:B------:R-:W-:Y:S01]  /*1930*/  @!P1 IMAD.WIDE R4, R13, 0x2, R4 ;  /* 0x000000020d049825 */ /* 0x000fe200078e0204 */
[----:B------:R-:W-:Y:S01]  /*1940*/  SHF.R.S32.HI R13, RZ, 0x1f, R77 ;  /* 0x0000001fff0d7819 */ /* 0x000fe2000001144d */
[----:B------:R1:W-:Y:S04]  /*1950*/  @!P1 LDGSTS.E.BYPASS.LTC128B.128 [R76+0x2100], [R6.64], !P3 ;  /* 0x02100000064c9fae */ /* 0x0003e8000d901d50 */
[----:B------:R3:W-:Y:S01]  /*1960*/  @!P1 LDGSTS.E.BYPASS.LTC128B.128 [R76+0x6100], [R16.64], !P5 ;  /* 0x06100000104c9fae */ /* 0x0007e2000e901d50 */
[----:B------:R-:W-:-:S05]  /*1970*/  ISETP.GE.AND P5, PT, R12, c[0x0][0x1d4], PT ;  /* 0x000075000c007a0c */ /* 0x000fca0003fa6270 */
[----:B------:R4:W-:Y:S04]  /*1980*/  @!P1 LDGSTS.E.BYPASS.LTC128B.128 [R76+0xa100], [R14.64], !P2 ;  /* 0x0a1000000e4c9fae */ /* 0x0009e8000d101d50 */
[----:B------:R2:W-:Y:S04]  /*1990*/  @!P1 LDGSTS.E.BYPASS.LTC128B.128 [R76+0xe100], [R4.64], !P4 ;  /* 0x0e100000044c9fae */ /* 0x0005e8000e101d50 */
[----:B------:R-:W-:Y:S02]  /*19a0*/  @P5 LOP3.LUT R133, R133, 0x1, RZ, 0xfc, !PT ;  /* 0x0000000185855812 */ /* 0x000fe400078efcff */
[----:B------:R-:W-:-:S03]  /*19b0*/  ISETP.GE.AND P5, PT, R0, c[0x0][0x1d4], PT ;  /* 0x0000750000007a0c */ /* 0x000fc60003fa6270 */
[----:B------:R-:W-:Y:S01]  /*19c0*/  STL [R1+0x28], R133 ;  /* 0x0000288501007387 */ /* 0x000fe20000100800 */
[----:B-1----:R-:W-:Y:S01]  /*19d0*/  @!P0 SHF.R.S32.HI R6, RZ, 0x1f, R12 ;  /* 0x0000001fff068819 */ /* 0x002fe2000001140c */
[----:B------:R-:W-:-:S04]  /*19e0*/  IMAD R7, R13, c[0x0][0x1e0], RZ ;  /* 0x000078000d077a24 */ /* 0x000fc800078e02ff */
[----:B------:R-:W-:Y:S01]  /*19f0*/  IMAD R7, R77, c[0x0][0x1e4], R7 ;  /* 0x000079004d077a24 */ /* 0x000fe200078e0207 */
[----:B----4-:R-:W-:Y:S01]  /*1a00*/  @!P0 LEA.HI R14, R6, R12, RZ, 0x3 ;  /* 0x0000000c060e8211 */ /* 0x010fe200078f18ff */
[----:B------:R-:W-:Y:S01]  /*1a10*/  IMAD R6, R13, c[0x0][0x208], RZ ;  /* 0x000082000d067a24 */ /* 0x000fe200078e02ff */
[----:B--2---:R-:W-:-:S03]  /*1a20*/  @!P0 LEA R4, P1, R2, R10, 0x1 ;  /* 0x0000000a02048211 */ /* 0x004fc600078208ff */
[----:B------:R-:W-:Y:S01]  /*1a30*/  IMAD R13, R77, c[0x0][0x20c], R6 ;  /* 0x000083004d0d7a24 */ /* 0x000fe200078e0206 */
[----:B------:R-:W-:Y:S02]  /*1a40*/  @!P0 SHF.R.S32.HI R6, RZ, 0x1f, R0 ;  /* 0x0000001fff068819 */ /* 0x000fe40000011400 */
[----:B------:R-:W-:Y:S02]  /*1a50*/  @!P0 LEA.HI.X R5, R2, R11, R3, 0x1, P1 ;  /* 0x0000000b02058211 */ /* 0x000fe400008f0c03 */
[----:B------:R-:W-:Y:S01]  /*1a60*/  @!P0 LEA.HI R6, R6, R0, RZ, 0x3 ;  /* 0x0000000006068211 */ /* 0x000fe200078f18ff */
[----:B------:R-:W-:Y:S01]  /*1a70*/  IMAD.U32 R0, RZ, RZ, UR12 ;  /* 0x0000000cff007e24 */ /* 0x000fe2000f8e00ff */
[----:B------:R-:W-:Y:S01]  /*1a80*/  ISETP.GE.AND P1, PT, R12, c[0x0][0x198], PT ;  /* 0x000066000c007a0c */ /* 0x000fe20003f26270 */
[----:B------:R1:W-:Y:S01]  /*1a90*/  @!P0 LDGSTS.E.BYPASS.LTC128B.128 [R76+0x3100], [R4.64], !P3 ;  /* 0x03100000044c8fae */ /* 0x0003e2000d901d50 */
[----:B------:R-:W-:Y:S02]  /*1aa0*/  @!P0 LOP3.LUT R14, R14, 0xfffffff8, RZ, 0xc0, !PT ;  /* 0xfffffff80e0e8812 */ /* 0x000fe400078ec0ff */
[----:B------:R-:W-:-:S02]  /*1ab0*/  @!P0 LOP3.LUT R6, R6, 0xfffffff8, RZ, 0xc0, !PT ;  /* 0xfffffff806068812 */ /* 0x000fc400078ec0ff */
[----:B------:R-:W-:Y:S01]  /*1ac0*/  LOP3.LUT P3, RZ, R133, 0x1, RZ, 0xc0, !PT ;  /* 0x0000000185ff7812 */ /* 0x000fe2000786c0ff */
[----:B------:R-:W-:-:S06]  /*1ad0*/  @!P0 IMAD.WIDE R14, R14, 0x2, R10 ;  /* 0x000000020e0e8825 */ /* 0x000fcc00078e020a */
[----:B------:R2:W-:Y:S01]  /*1ae0*/  @!P0 LDGSTS.E.BYPASS.LTC128B.128 [R76+0x7100], [R14.64], !P1 ;  /* 0x071000000e4c8fae */ /* 0x0005e2000c901d50 */
[----:B-1----:R-:W-:-:S04]  /*1af0*/  IMAD.WIDE.U32 R4, R77, c[0x0][0x1e0], R2 ;  /* 0x000078004d047a25 */ /* 0x002fc800078e0002 */
[----:B------:R-:W-:-:S04]  /*1b00*/  IMAD.WIDE.U32 R2, R77, c[0x0][0x208], R2 ;  /* 0x000082004d027a25 */ /* 0x000fc800078e0002 */
[----:B------:R-:W-:Y:S02]  /*1b10*/  IMAD.IADD R5, R5, 0x1, R7 ;  /* 0x0000000105057824 */ /* 0x000fe400078e0207 */
[----:B------:R-:W-:Y:S02]  /*1b20*/  IMAD.IADD R3, R3, 0x1, R13 ;  /* 0x0000000103037824 */ /* 0x000fe400078e020d */
[----:B------:R-:W-:-:S04]  /*1b30*/  @!P0 IMAD.WIDE R6, R6, 0x2, R10 ;  /* 0x0000000206068825 */ /* 0x000fc800078e020a */
[C---:B------:R-:W-:Y:S01]  /*1b40*/  IMAD.WIDE.U32 R4, R0.reuse, c[0x0][0x1e8], R4 ;  /* 0x00007a0000047a25 */ /* 0x040fe200078e0004 */
[----:B------:R1:W-:Y:S03]  /*1b50*/  @!P0 LDGSTS.E.BYPASS.LTC128B.128 [R76+0xb100], [R6.64], !P2 ;  /* 0x0b100000064c8fae */ /* 0x0003e6000d101d50 */
[----:B------:R-:W-:Y:S01]  /*1b60*/  IMAD.WIDE.U32 R2, R0, c[0x0][0x210], R2 ;  /* 0x0000840000027a25 */ /* 0x000fe200078e0002 */
[----:B------:R-:W-:Y:S02]  /*1b70*/  IADD3 R0, -R77, UR23, RZ ;  /* 0x000000174d007c10 */ /* 0x000fe4000fffe1ff */
[----:B------:R-:W-:Y:S01]  /*1b80*/  IADD3 R5, R5, UR15, RZ ;  /* 0x0000000f05057c10 */ /* 0x000fe2000fffe0ff */
[----:B------:R-:W-:Y:S01]  /*1b90*/  USHF.R.S32.HI UR15, URZ, 0x1f, UR20 ;  /* 0x0000001f3f0f7899 */ /* 0x000fe20008011414 */
[C---:B------:R-:W-:Y:S02]  /*1ba0*/  ISETP.GE.AND P2, PT, R0.reuse, 0x1, PT ;  /* 0x000000010000780c */ /* 0x040fe40003f46270 */
[----:B------:R-:W-:Y:S01]  /*1bb0*/  ISETP.GE.AND P1, PT, R0, 0x21, PT ;  /* 0x000000210000780c */ /* 0x000fe20003f26270 */
[----:B------:R-:W-:Y:S01]  /*1bc0*/  IMAD.WIDE.U32 R80, R8, c[0x0][0x1f0], R4 ;  /* 0x00007c0008507a25 */ /* 0x000fe200078e0004 */
[----:B------:R-:W-:Y:S01]  /*1bd0*/  IADD3 R3, R3, UR22, RZ ;  /* 0x0000001603037c10 */ /* 0x000fe2000fffe0ff */
[----:B------:R-:W-:-:S02]  /*1be0*/  UIMAD UR22, UR21, UR20, URZ ;  /* 0x00000014151672a4 */ /* 0x000fc4000f8e023f */
[----:B------:R-:W-:Y:S01]  /*1bf0*/  IMAD.U32 R4, RZ, RZ, UR26 ;  /* 0x0000001aff047e24 */ /* 0x000fe2000f8e00ff */
[----:B------:R-:W-:Y:S01]  /*1c00*/  UIMAD UR4, UR15, UR4, URZ ;  /* 0x000000040f0472a4 */ /* 0x000fe2000f8e023f */
[----:B------:R-:W-:Y:S01]  /*1c10*/  IMAD.MOV.U32 R78, RZ, RZ, R80 ;  /* 0x000000ffff4e7224 */ /* 0x000fe200078e0050 */
[----:B------:R-:W-:Y:S01]  /*1c20*/  UIMAD UR22, UR15, UR26, UR22 ;  /* 0x0000001a0f1672a4 */ /* 0x000fe2000f8e0216 */
[----:B------:R-:W-:Y:S01]  /*1c30*/  IMAD.WIDE.U32 R26, R8, c[0x0][0x218], R2 ;  /* 0x00008600081a7a25 */ /* 0x000fe200078e0002 */
[----:B------:R-:W-:Y:S01]  /*1c40*/  USHF.L.U32 UR15, UR6, 0x5, URZ ;  /* 0x00000005060f7899 */ /* 0x000fe2000800063f */
[----:B------:R-:W-:Y:S01]  /*1c50*/  STL.64 [R1+0x38], R80 ;  /* 0x0000385001007387 */ /* 0x000fe20000100a00 */
[----:B------:R-:W-:Y:S01]  /*1c60*/  UIMAD UR4, UR20, UR5, UR4 ;  /* 0x00000005140472a4 */ /* 0x000fe2000f8e0204 */
[----:B------:R-:W-:Y:S02]  /*1c70*/  IMAD.U32 R5, RZ, RZ, UR27 ;  /* 0x0000001bff057e24 */ /* 0x000fe4000f8e00ff */
[----:B------:R-:W-:Y:S01]  /*1c80*/  UMOV UR5, 0x5 ;  /* 0x0000000500057882 */ /* 0x000fe20000000000 */
[----:B------:R-:W-:Y:S01]  /*1c90*/  IMAD.MOV.U32 R24, RZ, RZ, R26 ;  /* 0x000000ffff187224 */ /* 0x000fe200078e001a */
[----:B-1----:R-:W-:Y:S01]  /*1ca0*/  @!P0 SHF.R.S32.HI R6, RZ, 0x1f, R22 ;  /* 0x0000001fff068819 */ /* 0x002fe20000011416 */
[----:B------:R-:W-:Y:S01]  /*1cb0*/  USHF.L.U64.HI UR6, UR6, UR5, UR7 ;  /* 0x0000000506067299 */ /* 0x000fe20008010207 */
[----:B------:R-:W-:Y:S01]  /*1cc0*/  IMAD.U32 R7, RZ, RZ, UR25 ;  /* 0x00000019ff077e24 */ /* 0x000fe2000f8e00ff */
[----:B------:R-:W-:Y:S01]  /*1cd0*/  UIADD3 UR4, UR25, UR4, URZ ;  /* 0x0000000419047290 */ /* 0x000fe2000fffe03f */
[----:B------:R-:W-:Y:S01]  /*1ce0*/  @!P0 LEA.HI R0, R6, R22, RZ, 0x3 ;  /* 0x0000001606008211 */ /* 0x000fe200078f18ff */
[----:B------:R-:W-:-:S02]  /*1cf0*/  IMAD R6, R9, c[0x0][0x1f0], RZ ;  /* 0x00007c0009067a24 */ /* 0x000fc400078e02ff */
[----:B------:R-:W-:Y:S01]  /*1d00*/  UIMAD UR4, UR4, 0x30, URZ ;  /* 0x00000030040478a4 */ /* 0x000fe2000f8e023f */
[----:B------:R-:W-:Y:S01]  /*1d10*/  @!P0 LOP3.LUT R0, R0, 0xfffffff8, RZ, 0xc0, !PT ;  /* 0xfffffff800008812 */ /* 0x000fe200078ec0ff */
[----:B------:R-:W-:-:S04]  /*1d20*/  IMAD R6, R8, c[0x0][0x1f4], R6 ;  /* 0x00007d0008067a24 */ /* 0x000fc800078e0206 */
[----:B------:R-:W-:-:S04]  /*1d30*/  @!P0 IMAD.WIDE R10, R0, 0x2, R10 ;  /* 0x00000002000a8825 */ /* 0x000fc800078e020a */
[----:B------:R-:W-:Y:S01]  /*1d40*/  IMAD R0, R9, c[0x0][0x218], RZ ;  /* 0x0000860009007a24 */ /* 0x000fe200078e02ff */
[----:B------:R1:W-:Y:S01]  /*1d50*/  @!P0 LDGSTS.E.BYPASS.LTC128B.128 [R76+0xf100], [R10.64], !P4 ;  /* 0x0f1000000a4c8fae */ /* 0x0003e2000e101d50 */
[----:B------:R-:W-:Y:S01]  /*1d60*/  IMAD.IADD R79, R81, 0x1, R6 ;  /* 0x00000001514f7824 */ /* 0x000fe200078e0206 */
[----:B------:R-:W-:Y:S01]  /*1d70*/  ISETP.GE.AND P4, PT, R22, c[0x0][0x1d4], PT ;  /* 0x0000750016007a0c */ /* 0x000fe20003f86270 */
[----:B------:R-:W-:Y:S01]  /*1d80*/  IMAD R0, R8, c[0x0][0x21c], R0 ;  /* 0x0000870008007a24 */ /* 0x000fe200078e0200 */
[----:B------:R-:W0:Y:S01]  /*1d90*/  LDGDEPBAR ;  /* 0x00000000000079af */ /* 0x000e220000000000 */
[----:B------:R-:W-:-:S03]  /*1da0*/  IMAD.WIDE.U32 R2, R4, UR20, R78 ;  /* 0x0000001404027c25 */ /* 0x000fc6000f8e004e */
[----:B------:R-:W-:Y:S01]  /*1db0*/  STL.64 [R1+0x30], R78 ;  /* 0x0000304e01007387 */ /* 0x000fe20000100a00 */
[----:B------:R-:W-:Y:S01]  /*1dc0*/  IMAD.IADD R25, R27, 0x1, R0 ;  /* 0x000000011b197824 */ /* 0x000fe200078e0200 */
[----:B------:R-:W-:Y:S01]  /*1dd0*/  IADD3 R0, R3, UR22, RZ ;  /* 0x0000001603007c10 */ /* 0x000fe2000fffe0ff */
[----:B------:R-:W-:Y:S01]  /*1de0*/  IMAD.U32 R6, RZ, RZ, UR24 ;  /* 0x00000018ff067e24 */ /* 0x000fe2000f8e00ff */
[----:B------:R-:W-:Y:S01]  /*1df0*/  @P2 LEA R4, P0, R2, c[0x0][0x1c8], 0x1 ;  /* 0x0000720002042a11 */ /* 0x000fe200078008ff */
[----:B------:R-:W-:Y:S02]  /*1e00*/  STL.64 [R1+0x48], R26 ;  /* 0x0000481a01007387 */ /* 0x000fe40000100a00 */
[----:B------:R-:W-:Y:S01]  /*1e10*/  IMAD.WIDE.U32 R6, R6, 0x30, R24 ;  /* 0x0000003006067825 */ /* 0x000fe200078e0018 */
[C---:B------:R-:W-:Y:S01]  /*1e20*/  @P2 LEA.HI.X R5, R2.reuse, c[0x0][0x1cc], R0, 0x1, P0 ;  /* 0x0000730002052a11 */ /* 0x040fe200000f0c00 */
[----:B------:R-:W-:Y:S01]  /*1e30*/  STL.64 [R1+0x40], R24 ;  /* 0x0000401801007387 */ /* 0x000fe20000100a00 */
[----:B------:R-:W-:-:S03]  /*1e40*/  @P1 IADD3 R2, P0, R2, UR15, RZ ;  /* 0x0000000f02021c10 */ /* 0x000fc6000ff1e0ff */
[----:B------:R4:W-:Y:S01]  /*1e50*/  @P2 LDGSTS.E.BYPASS.LTC128B.128 [R76+0x10100], [R4.64], !P6 ;  /* 0x10100000044c2fae */ /* 0x0009e2000f101d50 */
[----:B------:R-:W-:Y:S02]  /*1e60*/  @P1 IADD3.X R0, R0, UR6, RZ, P0, !PT ;  /* 0x0000000600001c10 */ /* 0x000fe400087fe4ff */
[----:B------:R-:W-:Y:S01]  /*1e70*/  @P1 LEA R8, P0, R2, c[0x0][0x1c8], 0x1 ;  /* 0x0000720002081a11 */ /* 0x000fe200078008ff */
[----:B------:R4:W-:Y:S01]  /*1e80*/  @P2 LDGSTS.E.BYPASS.LTC128B.128 [R76+0x11900], [R4.64+0x80], !P3 ;  /* 0x11900080044c2fae */ /* 0x0009e2000d901d50 */
[----:B------:R-:W-:Y:S02]  /*1e90*/  ISETP.GT.AND P3, PT, R132, 0x7f, PT ;  /* 0x0000007f8400780c */ /* 0x000fe40003f64270 */
[----:B------:R-:W-:Y:S01]  /*1ea0*/  @P1 LEA.HI.X R9, R2, c[0x0][0x1cc], R0, 0x1, P0 ;  /* 0x0000730002091a11 */ /* 0x000fe200000f0c00 */
[----:B------:R4:W-:Y:S01]  /*1eb0*/  @P2 LDGSTS.E.BYPASS.LTC128B.128 [R76+0x13100], [R4.64+0x100], !P5 ;  /* 0x13100100044c2fae */ /* 0x0009e2000e901d50 */
[----:B------:R-:W-:Y:S02]  /*1ec0*/  IADD3 R0, R7, UR4, RZ ;  /* 0x0000000407007c10 */ /* 0x000fe4000fffe0ff */
[----:B------:R-:W-:Y:S01]  /*1ed0*/  LEA R12, P0, R6, c[0x0][0x1f8], 0x1 ;  /* 0x00007e00060c7a11 */ /* 0x000fe200078008ff */
[----:B------:R4:W-:Y:S01]  /*1ee0*/  @P2 LDGSTS.E.BYPASS.LTC128B.128 [R76+0x14900], [R4.64+0x180], !P4 ;  /* 0x14900180044c2fae */ /* 0x0009e2000e101d50 */
[----:B------:R-:W-:-:S02]  /*1ef0*/  LOP3.LUT P2, RZ, R133, 0x1, RZ, 0xc0, !PT ;  /* 0x0000000185ff7812 */ /* 0x000fc4000784c0ff */
[----:B------:R-:W-:Y:S01]  /*1f00*/  LEA.HI.X R13, R6, c[0x0][0x1fc], R0, 0x1, P0 ;  /* 0x00007f00060d7a11 */ /* 0x000fe200000f0c00 */
[----:B------:R-:W-:Y:S01]  /*1f10*/  IMAD.SHL.U32 R6, R77, 0x8, RZ ;  /* 0x000000084d067824 */ /* 0x000fe200078e00ff */
[----:B------:R5:W-:Y:S01]  /*1f20*/  @P1 LDGSTS.E.BYPASS.LTC128B.128 [R76+0x11100], [R8.64], !P6 ;  /* 0x11100000084c1fae */ /* 0x000be2000f101d50 */
[----:B------:R-:W-:Y:S01]  /*1f30*/  @!P3 IMAD.MOV.U32 R7, RZ, RZ, c[0x0][0x208] ;  /* 0x00008200ff07b624 */ /* 0x000fe200078e00ff */
[----:B---3--:R-:W-:Y:S01]  /*1f40*/  P2R R16, PR, RZ, 0x8 ;  /* 0x00000008ff107803 */ /* 0x008fe20000000000 */
[----:B-1----:R-:W-:-:S03]  /*1f50*/  @!P3 IMAD.MOV.U32 R11, RZ, RZ, c[0x0][0x20c] ;  /* 0x00008300ff0bb624 */ /* 0x002fc600078e00ff */
[----:B--2---:R-:W-:-:S03]  /*1f60*/  @!P3 LEA R14, P0, R7, R12, 0x6 ;  /* 0x0000000c070eb211 */ /* 0x004fc600078030ff */
[----:B------:R5:W-:Y:S01]  /*1f70*/  @P1 LDGSTS.E.BYPASS.LTC128B.128 [R76+0x12900], [R8.64+0x80], !P2 ;  /* 0x12900080084c1fae */ /* 0x000be2000d101d50 */
[----:B------:R-:W-:Y:S02]  /*1f80*/  @!P3 LEA.HI.X R15, R7, R13, R11, 0x6, P0 ;  /* 0x0000000d070fb211 */ /* 0x000fe400000f340b */
[----:B------:R-:W-:Y:S01]  /*1f90*/  LOP3.LUT P0, RZ, R21, 0x2, RZ, 0xc0, !PT ;  /* 0x0000000215ff7812 */ /* 0x000fe2000780c0ff */
[----:B------:R5:W-:Y:S01]  /*1fa0*/  @P1 LDGSTS.E.BYPASS.LTC128B.128 [R76+0x14100], [R8.64+0x100], !P5 ;  /* 0x14100100084c1fae */ /* 0x000be2000e901d50 */
[----:B------:R-:W-:-:S03]  /*1fb0*/  SEL R7, RZ, 0x1, P6 ;  /* 0x00000001ff077807 */ /* 0x000fc60003000000 */
[----:B------:R5:W-:Y:S04]  /*1fc0*/  @P1 LDGSTS.E.BYPASS.LTC128B.128 [R76+0x15900], [R8.64+0x180], !P4 ;  /* 0x15900180084c1fae */ /* 0x000be8000e101d50 */
[----:B------:R-:W0:Y:S01]  /*1fd0*/  LDGDEPBAR ;  /* 0x00000000000079af */ /* 0x000e220000000000 */
[----:B----4-:R-:W-:-:S04]  /*1fe0*/  LEA.HI R4, R75, R132, RZ, 0x4 ;  /* 0x000000844b047211 */ /* 0x010fc800078f20ff */
[----:B------:R-:W-:Y:S02]  /*1ff0*/  LOP3.LUT R2, R4, 0xfffffff0, RZ, 0xc0, !PT ;  /* 0xfffffff004027812 */ /* 0x000fe400078ec0ff */
[----:B------:R-:W-:-:S03]  /*2000*/  SHF.R.S32.HI R3, RZ, 0x4, R4 ;  /* 0x00000004ff037819 */ /* 0x000fc60000011404 */
[----:B------:R-:W-:Y:S01]  /*2010*/  IMAD.IADD R0, R132, 0x1, -R2 ;  /* 0x0000000184007824 */ /* 0x000fe200078e0a02 */
[----:B------:R-:W-:Y:S01]  /*2020*/  LEA.HI R4, R4, R3, RZ, 0x1 ;  /* 0x0000000304047211 */ /* 0x000fe200078f08ff */
[----:B------:R-:W-:-:S03]  /*2030*/  IMAD.SHL.U32 R2, R21, 0x40, RZ ;  /* 0x0000004015027824 */ /* 0x000fc600078e00ff */
[----:B------:R-:W-:Y:S02]  /*2040*/  SHF.R.S32.HI R5, RZ, 0x1f, R0 ;  /* 0x0000001fff057819 */ /* 0x000fe40000011400 */
[----:B------:R-:W-:Y:S02]  /*2050*/  LOP3.LUT R2, R2, 0x1c0, RZ, 0xc0, !PT ;  /* 0x000001c002027812 */ /* 0x000fe400078ec0ff */
[----:B------:R-:W-:Y:S02]  /*2060*/  LEA.HI R10, R5, R0, RZ, 0x3 ;  /* 0x00000000050a7211 */ /* 0x000fe400078f18ff */
[----:B------:R-:W-:Y:S02]  /*2070*/  LOP3.LUT R4, R4, 0xfffffffe, RZ, 0xc0, !PT ;  /* 0xfffffffe04047812 */ /* 0x000fe400078ec0ff */
[----:B------:R-:W-:Y:S01]  /*2080*/  LOP3.LUT R5, R10, 0xfffffff8, RZ, 0xc0, !PT ;  /* 0xfffffff80a057812 */ /* 0x000fe200078ec0ff */
[----:B------:R-:W-:-:S04]  /*2090*/  DEPBAR.LE SB0, 0x1 ;  /* 0x000080400000791a */ /* 0x000fc80000000000 */
[----:B------:R-:W-:Y:S01]  /*20a0*/  LOP3.LUT R6, R2, 0x8, R6, 0xf8, !PT ;  /* 0x0000000802067812 */ /* 0x000fe200078ef806 */
[----:B------:R-:W-:Y:S01]  /*20b0*/  IMAD.IADD R3, R3, 0x1, -R4 ;  /* 0x0000000103037824 */ /* 0x000fe200078e0a04 */
[----:B------:R-:W-:Y:S01]  /*20c0*/  SHF.R.U32.HI R2, RZ, 0x3, R2 ;  /* 0x00000003ff027819 */ /* 0x000fe20000011602 */
[----:B------:R-:W-:Y:S01]  /*20d0*/  IMAD.IADD R4, R0, 0x1, -R5 ;  /* 0x0000000100047824 */ /* 0x000fe200078e0a05 */
[----:B------:R-:W-:Y:S02]  /*20e0*/  SEL R5, RZ, 0x4, P5 ;  /* 0x00000004ff057807 */ /* 0x000fe40002800000 */
[----:B------:R-:W-:Y:S01]  /*20f0*/  LOP3.LUT R0, R6, R2, RZ, 0x3c, !PT ;  /* 0x0000000206007212 */ /* 0x000fe200078e3cff */
[C---:B------:R-:W-:Y:S01]  /*2100*/  IMAD.SHL.U32 R2, R4.reuse, 0x40, RZ ;  /* 0x0000004004027824 */ /* 0x040fe200078e00ff */
[----:B------:R-:W-:Y:S01]  /*2110*/  SEL R6, RZ, 0x2, P2 ;  /* 0x00000002ff067807 */ /* 0x000fe20001000000 */
[----:B------:R-:W-:Y:S01]  /*2120*/  BAR.SYNC.DEFER_BLOCKING 0x0 ;  /* 0x0000000000007b1d */ /* 0x000fe20000010000 */
[----:B------:R-:W-:Y:S01]  /*2130*/  LOP3.LUT P1, RZ, R4, 0x4, RZ, 0xc0, !PT ;  /* 0x0000000404ff7812 */ /* 0x000fe2000782c0ff */
[C---:B------:R-:W-:Y:S01]  /*2140*/  IMAD R0, R3.reuse, 0x200, R0 ;  /* 0x0000020003007824 */ /* 0x040fe200078e0200 */
[----:B------:R-:W-:Y:S01]  /*2150*/  LOP3.LUT R2, R2, 0x1c0, RZ, 0xc0, !PT ;  /* 0x000001c002027812 */ /* 0x000fe200078ec0ff */
[----:B------:R-:W-:Y:S01]  /*2160*/  IMAD.SHL.U32 R3, R3, 0x8, RZ ;  /* 0x0000000803037824 */ /* 0x000fe200078e00ff */
[----:B------:R-:W-:Y:S01]  /*2170*/  IADD3 R5, R5, R6, R7 ;  /* 0x0000000605057210 */ /* 0x000fe20007ffe007 */
[----:B------:R-:W-:Y:S01]  /*2180*/  IMAD.SHL.U32 R135, R0, 0x2, RZ ;  /* 0x0000000200877824 */ /* 0x000fe200078e00ff */
[----:B------:R-:W-:-:S02]  /*2190*/  P2R R7, PR, RZ, 0x40 ;  /* 0x00000040ff077803 */ /* 0x000fc40000000000 */
[----:B------:R-:W-:Y:S02]  /*21a0*/  LOP3.LUT R3, R2, 0x8, R3, 0xf8, !PT ;  /* 0x0000000802037812 */ /* 0x000fe400078ef803 */
[----:B------:R-:W-:Y:S02]  /*21b0*/  SHF.R.U32.HI R2, RZ, 0x3, R2 ;  /* 0x00000003ff027819 */ /* 0x000fe40000011602 */
[----:B------:R-:W-:Y:S02]  /*21c0*/  IADD3 R0, R135, 0x10100, RZ ;  /* 0x0001010087007810 */ /* 0x000fe40007ffe0ff */
[----:B------:R-:W-:Y:S01]  /*21d0*/  LOP3.LUT R2, R3, R2, RZ, 0x3c, !PT ;  /* 0x0000000203027212 */ /* 0x000fe200078e3cff */
[----:B------:R-:W-:Y:S01]  /*21e0*/  IMAD.SHL.U32 R3, R10, 0x40, RZ ;  /* 0x000000400a037824 */ /* 0x000fe200078e00ff */
[----:B------:R-:W-:Y:S02]  /*21f0*/  IADD3 R242, R135, 0x10120, RZ ;  /* 0x0001012087f27810 */ /* 0x000fe40007ffe0ff */
[----:B------:R-:W-:-:S02]  /*2200*/  @P0 IADD3 R242, R0, -0x20, RZ ;  /* 0xffffffe000f20810 */ /* 0x000fc40007ffe0ff */
[----:B------:R-:W-:Y:S01]  /*2210*/  LOP3.LUT R3, R2, 0xfffffe00, R3, 0xf8, !PT ;  /* 0xfffffe0002037812 */ /* 0x000fe200078ef803 */
[----:B------:R-:W-:Y:S01]  /*2220*/  IMAD.MOV.U32 R2, RZ, RZ, 0x40 ;  /* 0x00000040ff027424 */ /* 0x000fe200078e00ff */
[----:B------:R-:W-:Y:S02]  /*2230*/  SEL R0, RZ, 0x8, P4 ;  /* 0x00000008ff007807 */ /* 0x000fe40002000000 */
[----:B------:R-:W-:Y:S01]  /*2240*/  LOP3.LUT P0, RZ, R4, 0x2, RZ, 0xc0, !PT ;  /* 0x0000000204ff7812 */ /* 0x000fe2000780c0ff */
[----:B------:R-:W-:Y:S01]  /*2250*/  IMAD.MOV.U32 R4, RZ, RZ, 0x10 ;  /* 0x00000010ff047424 */ /* 0x000fe200078e00ff */
[C---:B------:R-:W-:Y:S01]  /*2260*/  IADD3 R252, R242.reuse, 0x1000, RZ ;  /* 0x00001000f2fc7810 */ /* 0x040fe20007ffe0ff */
[----:B------:R-:W-:Y:S01]  /*2270*/  IMAD R220, R73, 0x400, R3 ;  /* 0x0000040049dc7824 */ /* 0x000fe200078e0203 */
[----:B------:R-:W-:Y:S01]  /*2280*/  IADD3 R251, R242, 0x1800, RZ ;  /* 0x00001800f2fb7810 */ /* 0x000fe20007ffe0ff */
[----:B------:R-:W-:Y:S01]  /*2290*/  IMAD.IADD R6, R0, 0x1, R5 ;  /* 0x0000000100067824 */ /* 0x000fe200078e0205 */
[----:B------:R-:W-:Y:S01]  /*22a0*/  SEL R4, R4, 0xfffffff0, !P0 ;  /* 0xfffffff004047807 */ /* 0x000fe20004000000 */
[----:B------:R-:W-:Y:S01]  /*22b0*/  IMAD.MOV.U32 R0, RZ, RZ, 0x20 ;  /* 0x00000020ff007424 */ /* 0x000fe200078e00ff */
[C---:B------:R-:W-:Y:S01]  /*22c0*/  LEA R228, R220.reuse, 0x100, 0x1 ;  /* 0x00000100dce47811 */ /* 0x040fe200078e08ff */
[----:B------:R-:W-:Y:S01]  /*22d0*/  IMAD.SHL.U32 R220, R220, 0x2, RZ ;  /* 0x00000002dcdc7824 */ /* 0x000fe200078e00ff */
[----:B------:R-:W-:-:S02]  /*22e0*/  IADD3 R5, R72, c[0x0][0x1d0], -R77 ;  /* 0x0000740048057a10 */ /* 0x000fc40007ffe84d */
[----:B------:R-:W-:Y:S01]  /*22f0*/  SEL R0, R0, 0xffffffe0, !P1 ;  /* 0xffffffe000007807 */ /* 0x000fe20004800000 */
[--C-:B------:R-:W-:Y:S01]  /*2300*/  IMAD R224, R4, 0x2, R228.reuse ;  /* 0x0000000204e07824 */ /* 0x100fe200078e02e4 */
[----:B------:R-:W-:Y:S01]  /*2310*/  LDSM.16.M88.4 R160, [R220+0x100] ;  /* 0x00010000dca0783b */ /* 0x000fe20000000200 */
[----:B------:R-:W-:Y:S02]  /*2320*/  LOP3.LUT P6, RZ, R6, 0x1, RZ, 0xc0, !PT ;  /* 0x0000000106ff7812 */ /* 0x000fe400078cc0ff */
[C---:B------:R-:W-:Y:S01]  /*2330*/  IMAD R228, R0.reuse, 0x2, R228 ;  /* 0x0000000200e47824 */ /* 0x040fe200078e02e4 */
[----:B------:R-:W-:Y:S01]  /*2340*/  LDSM.16.M88.4 R188, [R220+0x4100] ;  /* 0x00410000dcbc783b */ /* 0x000fe20000000200 */
[----:B------:R-:W-:Y:S01]  /*2350*/  IMAD R232, R0, 0x2, R224 ;  /* 0x0000000200e87824 */ /* 0x000fe200078e02e0 */
[----:B------:R-:W-:Y:S02]  /*2360*/  ISETP.LT.OR P0, PT, R5, 0x1, !P6 ;  /* 0x000000010500780c */ /* 0x000fe40007701670 */
[----:B------:R-:W-:Y:S01]  /*2370*/  LDSM.16.M88.4 R204, [R220+0x8100] ;  /* 0x00810000dccc783b */ /* 0x000fe20000000200 */
[----:B------:R-:W-:-:S02]  /*2380*/  LOP3.LUT P2, RZ, R6, 0x2, RZ, 0xc0, !PT ;  /* 0x0000000206ff7812 */ /* 0x000fc4000784c0ff */
[----:B------:R-:W-:Y:S01]  /*2390*/  LOP3.LUT P1, RZ, R6, 0x4, RZ, 0xc0, !PT ;  /* 0x0000000406ff7812 */ /* 0x000fe2000782c0ff */
[----:B------:R-:W-:Y:S01]  /*23a0*/  LDSM.16.M88.4 R164, [R224] ;  /* 0x00000000e0a4783b */ /* 0x000fe20000000200 */
[C---:B------:R-:W-:Y:S02]  /*23b0*/  IADD3 R250, R242.reuse, 0x2000, RZ ;  /* 0x00002000f2fa7810 */ /* 0x040fe40007ffe0ff */
[C---:B------:R-:W-:Y:S01]  /*23c0*/  IADD3 R249, R242.reuse, 0x2800, RZ ;  /* 0x00002800f2f97810 */ /* 0x040fe20007ffe0ff */
[----:B------:R-:W-:Y:S01]  /*23d0*/  LDSM.16.M88.4 R192, [R224+0x4000] ;  /* 0x00400000e0c0783b */ /* 0x000fe20000000200 */
[C---:B------:R-:W-:Y:S02]  /*23e0*/  IADD3 R248, R242.reuse, 0x3000, RZ ;  /* 0x00003000f2f87810 */ /* 0x040fe40007ffe0ff */
[C---:B------:R-:W-:Y:S01]  /*23f0*/  IADD3 R247, R242.reuse, 0x3800, RZ ;  /* 0x00003800f2f77810 */ /* 0x040fe20007ffe0ff */
[----:B------:R-:W-:Y:S01]  /*2400*/  LDSM.16.M88.4 R208, [R224+0x8000] ;  /* 0x00800000e0d0783b */ /* 0x000fe20000000200 */
[----:B------:R-:W-:-:S02]  /*2410*/  IADD3 R246, R242, 0x4000, RZ ;  /* 0x00004000f2f67810 */ /* 0x000fc40007ffe0ff */
[C---:B------:R-:W-:Y:S01]  /*2420*/  IADD3 R245, R242.reuse, 0x4800, RZ ;  /* 0x00004800f2f57810 */ /* 0x040fe20007ffe0ff */
[----:B------:R-:W-:Y:S01]  /*2430*/  LDSM.16.M88.4 R180, [R228] ;  /* 0x00000000e4b4783b */ /* 0x000fe20000000200 */
[C---:B------:R-:W-:Y:S02]  /*2440*/  IADD3 R244, R242.reuse, 0x5000, RZ ;  /* 0x00005000f2f47810 */ /* 0x040fe40007ffe0ff */
[----:B------:R-:W-:Y:S01]  /*2450*/  IADD3 R243, R242, 0x5800, RZ ;  /* 0x00005800f2f37810 */ /* 0x000fe20007ffe0ff */
        /* <DEDUP_REMOVED lines=12> */
[----:B-----5:R-:W1:Y:S04]  /*2520*/  LDSM.16.M88.4 R8, [R135+0x10100] ;  /* 0x010100008708783b */ /* 0x020e680000000200 */
[----:B------:R-:W2:Y:S04]  /*2530*/  LDSM.16.M88.4 R24, [R135+0x10900] ;  /* 0x010900008718783b */ /* 0x000ea80000000200 */
[----:B------:R-:W3:Y:S04]  /*2540*/  LDSM.16.M88.4 R28, [R135+0x11100] ;  /* 0x01110000871c783b */ /* 0x000ee80000000200 */
[----:B------:R-:W4:Y:S04]  /*2550*/  LDSM.16.M88.4 R44, [R242] ;  /* 0x00000000f22c783b */ /* 0x000f280000000200 */
[----:B------:R-:W5:Y:S04]  /*2560*/  LDSM.16.M88.4 R48, [R242+0x800] ;  /* 0x00080000f230783b */ /* 0x000f680000000200 */
[----:B------:R-:W3:Y:S04]  /*2570*/  LDSM.16.M88.4 R56, [R242+0x1000] ;  /* 0x00100000f238783b */ /* 0x000ee80000000200 */
[----:B------:R-:W-:Y:S01]  /*2580*/  @!PT LDS RZ, [RZ] ;  /* 0x00000000fffff984 */ /* 0x000fe20000000800 */
[----:B------:R-:W-:Y:S01]  /*2590*/  @!PT LDS RZ, [RZ] ;  /* 0x00000000fffff984 */ /* 0x000fe20000000800 */
[----:B------:R-:W-:Y:S01]  /*25a0*/  @!PT LDS RZ, [RZ] ;  /* 0x00000000fffff984 */ /* 0x000fe20000000800 */
[----:B------:R3:W-:Y:S01]  /*25b0*/  LDGSTS.E.BYPASS.LTC128B.128 [R76+0x100], [R12.64], !P0 ;  /* 0x001000000c4c7fae */ /* 0x0007e2000c101d50 */
[----:B------:R-:W-:-:S04]  /*25c0*/  LOP3.LUT P0, RZ, R21, 0x4, RZ, 0xc0, !PT ;  /* 0x0000000415ff7812 */ /* 0x000fc8000780c0ff */
[----:B------:R-:W-:Y:S02]  /*25d0*/  SEL R2, R2, 0xffffffc0, !P0 ;  /* 0xffffffc002027807 */ /* 0x000fe40004000000 */
[----:B------:R-:W-:-:S03]  /*25e0*/  ISETP.LT.OR P0, PT, R5, 0x1, !P2 ;  /* 0x000000010500780c */ /* 0x000fc60005701670 */
[--C-:B------:R-:W-:Y:S02]  /*25f0*/  IMAD.IADD R241, R135, 0x1, R2.reuse ;  /* 0x0000000187f17824 */ /* 0x100fe400078e0202 */
[----:B------:R-:W-:Y:S01]  /*2600*/  IMAD.IADD R238, R242, 0x1, R2 ;  /* 0x00000001f2ee7824 */ /* 0x000fe200078e0202 */
[C---:B-1----:R-:W-:Y:S07]  /*2610*/  HMMA.16816.F32 R20, R160.reuse, R10, RZ ;  /* 0x0000000aa014723c */ /* 0x042fee00000018ff */
[----:B------:R1:W-:Y:S01]  /*2620*/  LDGSTS.E.BYPASS.LTC128B.128 [R76+0x1900], [R12.64+0x80], !P0 ;  /* 0x019000800c4c7fae */ /* 0x0003e2000c101d50 */
[----:B------:R-:W-:Y:S01]  /*2630*/  ISETP.LT.OR P0, PT, R5, 0x1, !P1 ;  /* 0x000000010500780c */ /* 0x000fe20004f01670 */
[C---:B--2---:R-:W-:Y:S08]  /*2640*/  HMMA.16816.F32 R32, R160.reuse, R24, RZ ;  /* 0x00000018a020723c */ /* 0x044ff000000018ff */
[----:B------:R-:W-:Y:S04]  /*2650*/  HMMA.16816.F32 R36, R160, R26, RZ ;  /* 0x0000001aa024723c */ /* 0x000fe800000018ff */
[----:B------:R1:W-:Y:S01]  /*2660*/  LDGSTS.E.BYPASS.LTC128B.128 [R76+0x3100], [R12.64+0x100], !P0 ;  /* 0x031001000c4c7fae */ /* 0x0003e2000c101d50 */
[----:B------:R-:W-:-:S04]  /*2670*/  LOP3.LUT P0, RZ, R6, 0x8, RZ, 0xc0, !PT ;  /* 0x0000000806ff7812 */ /* 0x000fc8000780c0ff */
[----:B------:R-:W-:Y:S01]  /*2680*/  ISETP.LT.OR P3, PT, R5, 0x1, !P0 ;  /* 0x000000010500780c */ /* 0x000fe20004761670 */
[----:B---3--:R-:W-:Y:S08]  /*2690*/  HMMA.16816.F32 R40, R160, R28, RZ ;  /* 0x0000001ca028723c */ /* 0x008ff000000018ff */
[----:B----4-:R-:W-:Y:S04]  /*26a0*/  HMMA.16816.F32 R20, R164, R46, R20 ;  /* 0x0000002ea414723c */ /* 0x010fe80000001814 */
[----:B------:R1:W-:Y:S01]  /*26b0*/  LDGSTS.E.BYPASS.LTC128B.128 [R76+0x4900], [R12.64+0x180], !P3 ;  /* 0x049001800c4c7fae */ /* 0x0003e2000d901d50 */
[----:B------:R-:W-:-:S03]  /*26c0*/  ISETP.NE.AND P3, PT, R16, RZ, PT ;  /* 0x000000ff1000720c */ /* 0x000fc60003f65270 */
[C---:B------:R-:W-:Y:S08]  /*26d0*/  HMMA.16816.F32 R16, R160.reuse, R8, RZ ;  /* 0x00000008a010723c */ /* 0x040ff000000018ff */
[----:B------:R-:W-:Y:S02]  /*26e0*/  HMMA.16816.F32 R8, R160, R30, RZ ;  /* 0x0000001ea008723c */ /* 0x000fe400000018ff */
[----:B------:R-:W-:-:S02]  /*26f0*/  @!P3 ISETP.LT.OR P6, PT, R5, 0x21, !P6 ;  /* 0x000000210500b80c */ /* 0x000fc400077c1670 */
[C---:B------:R-:W-:Y:S02]  /*2700*/  @!P3 ISETP.LT.OR P2, PT, R5.reuse, 0x21, !P2 ;  /* 0x000000210500b80c */ /* 0x040fe40005741670 */
[C---:B------:R-:W-:Y:S02]  /*2710*/  @!P3 ISETP.LT.OR P1, PT, R5.reuse, 0x21, !P1 ;  /* 0x000000210500b80c */ /* 0x040fe40004f21670 */
[----:B------:R-:W-:Y:S01]  /*2720*/  @!P3 ISETP.LT.OR P0, PT, R5, 0x21, !P0 ;  /* 0x000000210500b80c */ /* 0x000fe20004701670 */
[----:B-----5:R-:W-:Y:S01]  /*2730*/  HMMA.16816.F32 R24, R164, R48, R32 ;  /* 0x00000030a418723c */ /* 0x020fe20000001820 */
[----:B------:R-:W-:-:S05]  /*2740*/  IADD3 R5, R242, 0x800, RZ ;  /* 0x00000800f2057810 */ /* 0x000fca0007ffe0ff */
[----:B------:R1:W-:Y:S01]  /*2750*/  @!P3 LDGSTS.E.BYPASS.LTC128B.128 [R76+0x1100], [R14.64], !P6 ;  /* 0x011000000e4cbfae */ /* 0x0003e2000f101d50 */
[----:B------:R-:W-:Y:S01]  /*2760*/  ISETP.NE.AND P6, PT, R7, RZ, PT ;  /* 0x000000ff0700720c */ /* 0x000fe20003fc5270 */
[C---:B------:R-:W-:Y:S02]  /*2770*/  HMMA.16816.F32 R16, R164.reuse, R44, R16 ;  /* 0x0000002ca410723c */ /* 0x040fe40000001810 */
[----:B------:R1:W-:Y:S04]  /*2780*/  @!P3 LDGSTS.E.BYPASS.LTC128B.128 [R76+0x2900], [R14.64+0x80], !P2 ;  /* 0x029000800e4cbfae */ /* 0x0003e8000d101d50 */
[----:B------:R1:W-:Y:S02]  /*2790*/  @!P3 LDGSTS.E.BYPASS.LTC128B.128 [R76+0x4100], [R14.64+0x100], !P1 ;  /* 0x041001000e4cbfae */ /* 0x0003e4000c901d50 */
[----:B------:R-:W-:Y:S02]  /*27a0*/  HMMA.16816.F32 R28, R164, R50, R36 ;  /* 0x00000032a41c723c */ /* 0x000fe40000001824 */
[----:B------:R1:W-:Y:S01]  /*27b0*/  @!P3 LDGSTS.E.BYPASS.LTC128B.128 [R76+0x5900], [R14.64+0x180], !P0 ;  /* 0x059001800e4cbfae */ /* 0x0003e2000c101d50 */
[----:B------:R-:W-:-:S03]  /*27c0*/  PLOP3.LUT P0, PT, PT, PT, UP0, 0x40, 0x0 ;  /* 0x000000000000781c */ /* 0x000fc60003f0e808 */
[----:B------:R-:W2:Y:S02]  /*27d0*/  LDSM.16.M88.4 R52, [R241+0x10100] ;  /* 0x01010000f134783b */ /* 0x000ea40000000200 */
[C---:B------:R-:W-:Y:S02]  /*27e0*/  HMMA.16816.F32 R32, R164.reuse, R56, R40 ;  /* 0x00000038a420723c */ /* 0x040fe40000001828 */
[----:B------:R-:W3:Y:S04]  /*27f0*/  LDSM.16.M88.4 R60, [R241+0x10900] ;  /* 0x01090000f13c783b */ /* 0x000ee80000000200 */
[----:B------:R-:W4:Y:S02]  /*2800*/  LDSM.16.M88.4 R64, [R241+0x11100] ;  /* 0x01110000f140783b */ /* 0x000f240000000200 */
[----:B------:R-:W-:Y:S02]  /*2810*/  HMMA.16816.F32 R8, R164, R58, R8 ;  /* 0x0000003aa408723c */ /* 0x000fe40000001808 */
[----:B------:R-:W-:Y:S04]  /*2820*/  LDSM.16.M88.4 R40, [R238+0x800] ;  /* 0x00080000ee28783b */ /* 0x000fe80000000200 */
[----:B------:R-:W-:Y:S04]  /*2830*/  LDSM.16.M88.4 R56, [R238+0x1000] ;  /* 0x00100000ee38783b */ /* 0x000fe80000000200 */
[----:B------:R-:W-:Y:S04]  /*2840*/  LDSM.16.M88.4 R36, [R135+0x11900] ;  /* 0x011900008724783b */ /* 0x000fe80000000200 */
[----:B-1----:R-:W1:Y:S04]  /*2850*/  LDSM.16.M88.4 R12, [R238] ;  /* 0x00000000ee0c783b */ /* 0x002e680000000200 */
[----:B------:R-:W5:Y:S04]  /*2860*/  LDSM.16.M88.4 R48, [R135+0x12100] ;  /* 0x012100008730783b */ /* 0x000f680000000200 */
[----:B------:R-:W-:Y:S04]  /*2870*/  LDSM.16.M88.4 R44, [R242+0x2000] ;  /* 0x00200000f22c783b */ /* 0x000fe80000000200 */
[----:B------:R-:W-:Y:S01]  /*2880*/  LDSM.16.M88.4 R68, [R241+0x14900] ;  /* 0x01490000f144783b */ /* 0x000fe20000000200 */
[C---:B--2---:R-:W-:Y:S03]  /*2890*/  HMMA.16816.F32 R16, R180.reuse, R52, R16 ;  /* 0x00000034b410723c */ /* 0x044fe60000001810 */
[----:B------:R-:W0:Y:S04]  /*28a0*/  LDGDEPBAR ;  /* 0x00000000000079af */ /* 0x000e280000000000 */
[----:B------:R-:W-:Y:S01]  /*28b0*/  STL [R1], R5 ;  /* 0x0000000501007387 */ /* 0x000fe20000100800 */
[C---:B------:R-:W-:Y:S03]  /*28c0*/  HMMA.16816.F32 R20, R180.reuse, R54, R20 ;  /* 0x00000036b414723c */ /* 0x040fe60000001814 */
[----:B------:R-:W-:Y:S05]  /*28d0*/  LDSM.16.M88.4 R52, [R242+0x2800] ;  /* 0x00280000f234783b */ /* 0x000fea0000000200 */
[C---:B---3--:R-:W-:Y:S08]  /*28e0*/  HMMA.16816.F32 R24, R180.reuse, R60, R24 ;  /* 0x0000003cb418723c */ /* 0x048ff00000001818 */
[C---:B------:R-:W-:Y:S01]  /*28f0*/  HMMA.16816.F32 R28, R180.reuse, R62, R28 ;  /* 0x0000003eb41c723c */ /* 0x040fe2000000181c */
[----:B------:R-:W2:Y:S07]  /*2900*/  LDSM.16.M88.4 R60, [R135+0x12900] ;  /* 0x01290000873c783b */ /* 0x000eae0000000200 */
[C---:B----4-:R-:W-:Y:S08]  /*2910*/  HMMA.16816.F32 R32, R180.reuse, R64, R32 ;  /* 0x00000040b420723c */ /* 0x050ff00000001820 */
[----:B------:R-:W-:Y:S01]  /*2920*/  HMMA.16816.F32 R8, R180, R66, R8 ;  /* 0x00000042b408723c */ /* 0x000fe20000001808 */
[----:B------:R-:W-:Y:S07]  /*2930*/  LDSM.16.M88.4 R64, [R135+0x14100] ;  /* 0x014100008740783b */ /* 0x000fee0000000200 */
[C---:B-1----:R-:W-:Y:S08]  /*2940*/  HMMA.16816.F32 R16, R184.reuse, R12, R16 ;  /* 0x0000000cb810723c */ /* 0x042ff00000001810 */
[C---:B------:R-:W-:Y:S01]  /*2950*/  HMMA.16816.F32 R20, R184.reuse, R14, R20 ;  /* 0x0000000eb814723c */ /* 0x040fe20000001814 */
[----:B------:R-:W1:Y:S07]  /*2960*/  LDSM.16.M88.4 R12, [R242+0x1800] ;  /* 0x00180000f20c783b */ /* 0x000e6e0000000200 */
[C---:B------:R-:W-:Y:S08]  /*2970*/  HMMA.16816.F32 R24, R184.reuse, R40, R24 ;  /* 0x00000028b818723c */ /* 0x040ff00000001818 */
[C---:B------:R-:W-:Y:S01]  /*2980*/  HMMA.16816.F32 R28, R184.reuse, R42, R28 ;  /* 0x0000002ab81c723c */ /* 0x040fe2000000181c */
[----:B------:R-:W3:Y:S07]  /*2990*/  LDSM.16.M88.4 R40, [R241+0x11900] ;  /* 0x01190000f128783b */ /* 0x000eee0000000200 */
[C---:B------:R-:W-:Y:S08]  /*29a0*/  HMMA.16816.F32 R32, R184.reuse, R56, R32 ;  /* 0x00000038b820723c */ /* 0x040ff00000001820 */
[----:B------:R-:W-:Y:S01]  /*29b0*/  HMMA.16816.F32 R8, R184, R58, R8 ;  /* 0x0000003ab808723c */ /* 0x000fe20000001808 */
[----:B------:R-:W-:Y:S07]  /*29c0*/  LDSM.16.M88.4 R56, [R238+0x2800] ;  /* 0x00280000ee38783b */ /* 0x000fee0000000200 */
[C---:B------:R-:W-:Y:S08]  /*29d0*/  HMMA.16816.F32 R16, R188.reuse, R36, R16 ;  /* 0x00000024bc10723c */ /* 0x040ff00000001810 */
[C---:B------:R-:W-:Y:S01]  /*29e0*/  HMMA.16816.F32 R20, R188.reuse, R38, R20 ;  /* 0x00000026bc14723c */ /* 0x040fe20000001814 */
[----:B------:R-:W-:Y:S07]  /*29f0*/  LDSM.16.M88.4 R36, [R238+0x1800] ;  /* 0x00180000ee24783b */ /* 0x000fee0000000200 */
[C---:B-----5:R-:W-:Y:S08]  /*2a00*/  HMMA.16816.F32 R24, R188.reuse, R48, R24 ;  /* 0x00000030bc18723c */ /* 0x060ff00000001818 */
[C---:B------:R-:W-:Y:S01]  /*2a10*/  HMMA.16816.F32 R28, R188.reuse, R50, R28 ;  /* 0x00000032bc1c723c */ /* 0x040fe2000000181c */
[----:B------:R-:W4:Y:S07]  /*2a20*/  LDSM.16.M88.4 R48, [R241+0x12100] ;  /* 0x01210000f130783b */ /* 0x000f2e0000000200 */
[C---:B--2---:R-:W-:Y:S08]  /*2a30*/  HMMA.16816.F32 R32, R188.reuse, R60, R32 ;  /* 0x0000003cbc20723c */ /* 0x044ff00000001820 */
[----:B------:R-:W-:Y:S01]  /*2a40*/  HMMA.16816.F32 R8, R188, R62, R8 ;  /* 0x0000003ebc08723c */ /* 0x000fe20000001808 */
[----:B------:R-:W2:Y:S07]  /*2a50*/  LDSM.16.M88.4 R60, [R241+0x12900] ;  /* 0x01290000f13c783b */ /* 0x000eae0000000200 */
[C---:B-1----:R-:W-:Y:S08]  /*2a60*/  HMMA.16816.F32 R16, R192.reuse, R12, R16 ;  /* 0x0000000cc010723c */ /* 0x042ff00000001810 */
[C---:B------:R-:W-:Y:S08]  /*2a70*/  HMMA.16816.F32 R20, R192.reuse, R14, R20 ;  /* 0x0000000ec014723c */ /* 0x040ff00000001814 */
[C---:B------:R-:W-:Y:S08]  /*2a80*/  HMMA.16816.F32 R24, R192.reuse, R44, R24 ;  /* 0x0000002cc018723c */ /* 0x040ff00000001818 */
[C---:B------:R-:W-:Y:S01]  /*2a90*/  HMMA.16816.F32 R28, R192.reuse, R46, R28 ;  /* 0x0000002ec01c723c */ /* 0x040fe2000000181c */
[----:B------:R-:W1:Y:S07]  /*2aa0*/  LDSM.16.M88.4 R44, [R238+0x2000] ;  /* 0x00200000ee2c783b */ /* 0x000e6e0000000200 */
[C---:B------:R-:W-:Y:S08]  /*2ab0*/  HMMA.16816.F32 R32, R192.reuse, R52, R32 ;  /* 0x00000034c020723c */ /* 0x040ff00000001820 */
[----:B------:R-:W-:Y:S01]  /*2ac0*/  HMMA.16816.F32 R12, R192, R54, R8 ;  /* 0x00000036c00c723c */ /* 0x000fe20000001808 */
[----:B------:R-:W-:Y:S07]  /*2ad0*/  LDSM.16.M88.4 R52, [R135+0x13900] ;  /* 0x013900008734783b */ /* 0x000fee0000000200 */
[C---:B---3--:R-:W-:Y:S08]  /*2ae0*/  HMMA.16816.F32 R8, R196.reuse, R40, R16 ;  /* 0x00000028c408723c */ /* 0x048ff00000001810 */
[C---:B------:R-:W-:Y:S01]  /*2af0*/  HMMA.16816.F32 R20, R196.reuse, R42, R20 ;  /* 0x0000002ac414723c */ /* 0x040fe20000001814 */
[----:B------:R-:W3:Y:S07]  /*2b00*/  LDSM.16.M88.4 R40, [R135+0x13100] ;  /* 0x013100008728783b */ /* 0x000eee0000000200 */
[C---:B----4-:R-:W-:Y:S08]  /*2b10*/  HMMA.16816.F32 R24, R196.reuse, R48, R24 ;  /* 0x00000030c418723c */ /* 0x050ff00000001818 */
[C---:B------:R-:W-:Y:S01]  /*2b20*/  HMMA.16816.F32 R28, R196.reuse, R50, R28 ;  /* 0x00000032c41c723c */ /* 0x040fe2000000181c */
[----:B------:R-:W-:Y:S07]  /*2b30*/  LDSM.16.M88.4 R48, [R242+0x3800] ;  /* 0x00380000f230783b */ /* 0x000fee0000000200 */
[C---:B--2---:R-:W-:Y:S08]  /*2b40*/  HMMA.16816.F32 R32, R196.reuse, R60, R32 ;  /* 0x0000003cc420723c */ /* 0x044ff00000001820 */
[----:B------:R-:W-:Y:S01]  /*2b50*/  HMMA.16816.F32 R16, R196, R62, R12 ;  /* 0x0000003ec410723c */ /* 0x000fe2000000180c */
[----:B------:R-:W-:Y:S07]  /*2b60*/  LDSM.16.M88.4 R60, [R242+0x4000] ;  /* 0x00400000f23c783b */ /* 0x000fee0000000200 */
[C---:B------:R-:W-:Y:S08]  /*2b70*/  HMMA.16816.F32 R12, R200.reuse, R36, R8 ;  /* 0x00000024c80c723c */ /* 0x040ff00000001808 */
[C---:B------:R-:W-:Y:S01]  /*2b80*/  HMMA.16816.F32 R8, R200.reuse, R38, R20 ;  /* 0x00000026c808723c */ /* 0x040fe20000001814 */
[----:B------:R-:W2:Y:S07]  /*2b90*/  LDSM.16.M88.4 R36, [R242+0x3000] ;  /* 0x00300000f224783b */ /* 0x000eae0000000200 */
[C---:B-1----:R-:W-:Y:S08]  /*2ba0*/  HMMA.16816.F32 R24, R200.reuse, R44, R24 ;  /* 0x0000002cc818723c */ /* 0x042ff00000001818 */
[C---:B------:R-:W-:Y:S01]  /*2bb0*/  HMMA.16816.F32 R28, R200.reuse, R46, R28 ;  /* 0x0000002ec81c723c */ /* 0x040fe2000000181c */
[----:B------:R-:W1:Y:S07]  /*2bc0*/  LDSM.16.M88.4 R44, [R241+0x13100] ;  /* 0x01310000f12c783b */ /* 0x000e6e0000000200 */
[C---:B------:R-:W-:Y:S08]  /*2bd0*/  HMMA.16816.F32 R32, R200.reuse, R56, R32 ;  /* 0x00000038c820723c */ /* 0x040ff00000001820 */
[----:B------:R-:W-:Y:S01]  /*2be0*/  HMMA.16816.F32 R20, R200, R58, R16 ;  /* 0x0000003ac814723c */ /* 0x000fe20000001810 */
[----:B------:R-:W4:Y:S07]  /*2bf0*/  LDSM.16.M88.4 R56, [R241+0x13900] ;  /* 0x01390000f138783b */ /* 0x000f2e0000000200 */
[C---:B---3--:R-:W-:Y:S08]  /*2c00*/  HMMA.16816.F32 R16, R204.reuse, R40, R12 ;  /* 0x00000028cc10723c */ /* 0x048ff0000000180c */
[C---:B------:R-:W-:Y:S01]  /*2c10*/  HMMA.16816.F32 R12, R204.reuse, R42, R8 ;  /* 0x0000002acc0c723c */ /* 0x040fe20000001808 */
[----:B------:R-:W-:Y:S07]  /*2c20*/  LDSM.16.M88.4 R40, [R238+0x3000] ;  /* 0x00300000ee28783b */ /* 0x000fee0000000200 */
[C---:B------:R-:W-:Y:S08]  /*2c30*/  HMMA.16816.F32 R8, R204.reuse, R52, R24 ;  /* 0x00000034cc08723c */ /* 0x040ff00000001818 */
[C---:B------:R-:W-:Y:S01]  /*2c40*/  HMMA.16816.F32 R28, R204.reuse, R54, R28 ;  /* 0x00000036cc1c723c */ /* 0x040fe2000000181c */
[----:B------:R-:W-:Y:S07]  /*2c50*/  LDSM.16.M88.4 R52, [R238+0x3800] ;  /* 0x00380000ee34783b */ /* 0x000fee0000000200 */
[C---:B------:R-:W-:Y:S08]  /*2c60*/  HMMA.16816.F32 R32, R204.reuse, R64, R32 ;  /* 0x00000040cc20723c */ /* 0x040ff00000001820 */
[----:B------:R-:W-:Y:S01]  /*2c70*/  HMMA.16816.F32 R24, R204, R66, R20 ;  /* 0x00000042cc18723c */ /* 0x000fe20000001814 */
[----:B------:R-:W-:Y:S07]  /*2c80*/  LDSM.16.M88.4 R64, [R135+0x14900] ;  /* 0x014900008740783b */ /* 0x000fee0000000200 */
[C---:B--2---:R-:W-:Y:S08]  /*2c90*/  HMMA.16816.F32 R20, R208.reuse, R36, R16 ;  /* 0x00000024d014723c */ /* 0x044ff00000001810 */
[C---:B------:R-:W-:Y:S01]  /*2ca0*/  HMMA.16816.F32 R16, R208.reuse, R38, R12 ;  /* 0x00000026d010723c */ /* 0x040fe2000000180c */
[----:B------:R-:W2:Y:S07]  /*2cb0*/  LDSM.16.M88.4 R36, [R241+0x14100] ;  /* 0x01410000f124783b */ /* 0x000eae0000000200 */
[C---:B------:R-:W-:Y:S08]  /*2cc0*/  HMMA.16816.F32 R12, R208.reuse, R48, R8 ;  /* 0x00000030d00c723c */ /* 0x040ff00000001808 */
[C---:B------:R-:W-:Y:S01]  /*2cd0*/  HMMA.16816.F32 R8, R208.reuse, R50, R28 ;  /* 0x00000032d008723c */ /* 0x040fe2000000181c */
[----:B------:R-:W-:Y:S07]  /*2ce0*/  LDSM.16.M88.4 R48, [R242+0x4800] ;  /* 0x00480000f230783b */ /* 0x000fee0000000200 */
[----:B------:R-:W-:Y:S08]  /*2cf0*/  HMMA.16816.F32 R32, R208, R60, R32 ;  /* 0x0000003cd020723c */ /* 0x000ff00000001820 */
[----:B-1----:R-:W-:Y:S08]  /*2d00*/  HMMA.16816.F32 R28, R212, R44, R20 ;  /* 0x0000002cd41c723c */ /* 0x002ff00000001814 */
[----:B------:R-:W-:Y:S01]  /*2d10*/  HMMA.16816.F32 R24, R208, R62, R24 ;  /* 0x0000003ed018723c */ /* 0x000fe20000001818 */
[----:B------:R-:W1:Y:S07]  /*2d20*/  LDSM.16.M88.4 R60, [R238+0x4000] ;  /* 0x00400000ee3c783b */ /* 0x000e6e0000000200 */
[C---:B------:R-:W-:Y:S01]  /*2d30*/  HMMA.16816.F32 R20, R212.reuse, R46, R16 ;  /* 0x0000002ed414723c */ /* 0x040fe20000001810 */
[----:B------:R-:W3:Y:S07]  /*2d40*/  LDSM.16.M88.4 R44, [R135+0x15100] ;  /* 0x01510000872c783b */ /* 0x000eee0000000200 */
[C---:B----4-:R-:W-:Y:S08]  /*2d50*/  HMMA.16816.F32 R16, R212.reuse, R56, R12 ;  /* 0x00000038d410723c */ /* 0x050ff0000000180c */
[C---:B------:R-:W-:Y:S01]  /*2d60*/  HMMA.16816.F32 R12, R212.reuse, R58, R8 ;  /* 0x0000003ad40c723c */ /* 0x040fe20000001808 */
[----:B------:R-:W-:Y:S07]  /*2d70*/  LDSM.16.M88.4 R56, [R242+0x5000] ;  /* 0x00500000f238783b */ /* 0x000fee0000000200 */
[----:B--2---:R-:W-:Y:S08]  /*2d80*/  HMMA.16816.F32 R8, R212, R36, R32 ;  /* 0x00000024d408723c */ /* 0x004ff00000001820 */
[----:B------:R-:W-:Y:S08]  /*2d90*/  HMMA.16816.F32 R28, R216, R40, R28 ;  /* 0x00000028d81c723c */ /* 0x000ff0000000181c */
[----:B------:R-:W-:Y:S08]  /*2da0*/  HMMA.16816.F32 R36, R212, R38, R24 ;  /* 0x00000026d424723c */ /* 0x000ff00000001818 */
[C---:B------:R-:W-:Y:S01]  /*2db0*/  HMMA.16816.F32 R32, R216.reuse, R42, R20 ;  /* 0x0000002ad820723c */ /* 0x040fe20000001814 */
[----:B------:R-:W2:Y:S07]  /*2dc0*/  LDSM.16.M88.4 R40, [R135+0x15900] ;  /* 0x015900008728783b */ /* 0x000eae0000000200 */
[C---:B------:R-:W-:Y:S08]  /*2dd0*/  HMMA.16816.F32 R24, R216.reuse, R52, R16 ;  /* 0x00000034d818723c */ /* 0x040ff00000001810 */
[----:B-1----:R-:W-:Y:S08]  /*2de0*/  HMMA.16816.F32 R16, R216, R60, R8 ;  /* 0x0000003cd810723c */ /* 0x002ff00000001808 */
[----:B------:R-:W-:Y:S08]  /*2df0*/  HMMA.16816.F32 R8, R220, R64, R28 ;  /* 0x00000040dc08723c */ /* 0x000ff0000000181c */
[C---:B------:R-:W-:Y:S01]  /*2e00*/  HMMA.16816.F32 R20, R216.reuse, R54, R12 ;  /* 0x00000036d814723c */ /* 0x040fe2000000180c */
[----:B------:R-:W-:Y:S07]  /*2e10*/  LDSM.16.M88.4 R52, [R241+0x15900] ;  /* 0x01590000f134783b */ /* 0x000fee0000000200 */
[----:B------:R-:W-:Y:S01]  /*2e20*/  HMMA.16816.F32 R12, R216, R62, R36 ;  /* 0x0000003ed80c723c */ /* 0x000fe20000001824 */
[----:B------:R-:W1:Y:S04]  /*2e30*/  LDSM.16.M88.4 R36, [R242+0x5800] ;  /* 0x00580000f224783b */ /* 0x000e680000000200 */
[----:B------:R-:W-:Y:S03]  /*2e40*/  LDSM.16.M88.4 R60, [R241+0x15100] ;  /* 0x01510000f13c783b */ /* 0x000fe60000000200 */
[----:B------:R-:W-:Y:S01]  /*2e50*/  HMMA.16816.F32 R32, R220, R66, R32 ;  /* 0x00000042dc20723c */ /* 0x000fe20000001820 */
[----:B------:R-:W4:Y:S07]  /*2e60*/  LDSM.16.M88.4 R64, [R238+0x4800] ;  /* 0x00480000ee40783b */ /* 0x000f2e0000000200 */
[----:B------:R-:W-:Y:S08]  /*2e70*/  HMMA.16816.F32 R8, R224, R48, R8 ;  /* 0x00000030e008723c */ /* 0x000ff00000001808 */
[C---:B---3--:R-:W-:Y:S08]  /*2e80*/  HMMA.16816.F32 R28, R220.reuse, R44, R24 ;  /* 0x0000002cdc1c723c */ /* 0x048ff00000001818 */
[C---:B------:R-:W-:Y:S08]  /*2e90*/  HMMA.16816.F32 R44, R220.reuse, R46, R20 ;  /* 0x0000002edc2c723c */ /* 0x040ff00000001814 */
[C---:B--2---:R-:W-:Y:S08]  /*2ea0*/  HMMA.16816.F32 R24, R220.reuse, R40, R16 ;  /* 0x00000028dc18723c */ /* 0x044ff00000001810 */
[----:B------:R-:W-:Y:S08]  /*2eb0*/  HMMA.16816.F32 R20, R220, R42, R12 ;  /* 0x0000002adc14723c */ /* 0x000ff0000000180c */
[----:B------:R-:W-:Y:S01]  /*2ec0*/  HMMA.16816.F32 R16, R224, R50, R32 ;  /* 0x00000032e010723c */ /* 0x000fe20000001820 */
[----:B------:R-:W2:Y:S07]  /*2ed0*/  LDSM.16.M88.4 R48, [R238+0x5000] ;  /* 0x00500000ee30783b */ /* 0x000eae0000000200 */
[----:B------:R-:W-:Y:S08]  /*2ee0*/  HMMA.16816.F32 R8, R228, R68, R8 ;  /* 0x00000044e408723c */ /* 0x000ff00000001808 */
[----:B------:R-:W-:Y:S01]  /*2ef0*/  HMMA.16816.F32 R12, R224, R56, R28 ;  /* 0x00000038e00c723c */ /* 0x000fe2000000181c */
[----:B------:R-:W3:Y:S01]  /*2f00*/  LDSM.16.M88.4 R28, [R238+0x5800] ;  /* 0x00580000ee1c783b */ /* 0x000ee20000000200 */
[----:B------:R-:W-:-:S06]  /*2f10*/  DEPBAR.LE SB0, 0x0 ;  /* 0x000080000000791a */ /* 0x000fcc0000000000 */
[C---:B-1----:R-:W-:Y:S08]  /*2f20*/  HMMA.16816.F32 R40, R224.reuse, R36, R24 ;  /* 0x00000024e028723c */ /* 0x042ff00000001818 */
[----:B------:R-:W-:Y:S08]  /*2f30*/  HMMA.16816.F32 R36, R224, R38, R20 ;  /* 0x00000026e024723c */ /* 0x000ff00000001814 */
[----:B------:R-:W-:Y:S08]  /*2f40*/  HMMA.16816.F32 R32, R228, R70, R16 ;  /* 0x00000046e420723c */ /* 0x000ff00000001810 */
[----:B------:R-:W-:Y:S08]  /*2f50*/  HMMA.16816.F32 R44, R224, R58, R44 ;  /* 0x0000003ae02c723c */ /* 0x000ff0000000182c */
[----:B----4-:R-:W-:Y:S08]  /*2f60*/  HMMA.16816.F32 R8, R232, R64, R8 ;  /* 0x00000040e808723c */ /* 0x010ff00000001808 */
[C---:B------:R-:W-:Y:S08]  /*2f70*/  HMMA.16816.F32 R24, R228.reuse, R60, R12 ;  /* 0x0000003ce418723c */ /* 0x040ff0000000180c */
[----:B------:R-:W-:Y:S08]  /*2f80*/  HMMA.16816.F32 R12, R228, R54, R36 ;  /* 0x00000036e40c723c */ /* 0x000ff00000001824 */
[----:B------:R-:W-:Y:S01]  /*2f90*/  HMMA.16816.F32 R36, R232, R66, R32 ;  /* 0x00000042e824723c */ /* 0x000fe20000001820 */
[----:B------:R-:W-:-:S02]  /*2fa0*/  FMUL.FTZ R2, R10, c[0x0][0x320] ;  /* 0x0000c8000a027a20 */ /* 0x000fc40000410000 */
[----:B------:R-:W-:Y:S02]  /*2fb0*/  FMUL.FTZ R8, R8, c[0x0][0x320] ;  /* 0x0000c80008087a20 */ /* 0x000fe40000410000 */
[----:B------:R-:W-:Y:S02]  /*2fc0*/  FMUL.FTZ R9, R9, c[0x0][0x320] ;  /* 0x0000c80009097a20 */ /* 0x000fe40000410000 */
[----:B------:R-:W-:Y:S01]  /*2fd0*/  FMUL.FTZ R11, R11, c[0x0][0x320] ;  /* 0x0000c8000b0b7a20 */ /* 0x000fe20000410000 */
[C---:B------:R-:W-:Y:S01]  /*2fe0*/  HMMA.16816.F32 R20, R228.reuse, R62, R44 ;  /* 0x0000003ee414723c */ /* 0x040fe2000000182c */
[----:B------:R1:W4:Y:S07]  /*2ff0*/  MUFU.TANH R45, R2 ;  /* 0x00000002002d7308 */ /* 0x00032e0000002400 */
[----:B------:R-:W-:Y:S01]  /*3000*/  HMMA.16816.F32 R16, R228, R52, R40 ;  /* 0x00000034e410723c */ /* 0x000fe20000001828 */
[----:B------:R-:W3:Y:S07]  /*3010*/  MUFU.TANH R44, R11 ;  /* 0x0000000b002c7308 */ /* 0x000eee0000002400 */
[C---:B--2---:R-:W-:Y:S01]  /*3020*/  HMMA.16816.F32 R40, R232.reuse, R48, R24 ;  /* 0x00000030e828723c */ /* 0x044fe20000001818 */
[----:B-1----:R-:W-:Y:S01]  /*3030*/  FMUL.FTZ R2, R36, c[0x0][0x320] ;  /* 0x0000c80024027a20 */ /* 0x002fe20000410000 */
[----:B------:R-:W1:Y:S06]  /*3040*/  MUFU.TANH R24, R8 ;  /* 0x0000000800187308 */ /* 0x000e6c0000002400 */
[C---:B------:R-:W-:Y:S02]  /*3050*/  HMMA.16816.F32 R48, R232.reuse, R50, R20 ;  /* 0x00000032e830723c */ /* 0x040fe40000001814 */
[----:B------:R2:W1:Y:S06]  /*3060*/  MUFU.TANH R20, R2 ;  /* 0x0000000200147308 */ /* 0x00046c0000002400 */
[C---:B---3--:R-:W-:Y:S02]  /*3070*/  HMMA.16816.F32 R32, R232.reuse, R28, R16 ;  /* 0x0000001ce820723c */ /* 0x048fe40000001810 */
[----:B------:R3:W1:Y:S06]  /*3080*/  MUFU.TANH R21, R9 ;  /* 0x0000000900157308 */ /* 0x00066c0000002400 */
[----:B------:R-:W-:Y:S01]  /*3090*/  HMMA.16816.F32 R28, R232, R30, R12 ;  /* 0x0000001ee81c723c */ /* 0x000fe2000000180c */
[----:B--2---:R-:W-:-:S04]  /*30a0*/  FMUL.FTZ R2, R37, c[0x0][0x320] ;  /* 0x0000c80025027a20 */ /* 0x004fc80000410000 */
[----:B------:R3:W2:Y:S01]  /*30b0*/  MUFU.TANH R19, R2 ;  /* 0x0000000200137308 */ /* 0x0006a20000002400 */
[----:B------:R-:W-:Y:S06]  /*30c0*/  BAR.SYNC.DEFER_BLOCKING 0x0 ;  /* 0x0000000000007b1d */ /* 0x000fec0000010000 */
[----:B------:R-:W-:Y:S05]  /*30d0*/  @P0 BRA `(.L_x_334) ;  /* 0x000001f000000947 */ /* 0x000fea0003800000 */
[----:B-1-34-:R-:W-:Y:S01]  /*30e0*/  IADD3 R2, -R77, 0x30, RZ ;  /* 0x000000304d027810 */ /* 0x01afe20007ffe1ff */
[----:B------:R-:W-:Y:S01]  /*30f0*/  UIADD3 UR5, UR8, -0x2, URZ ;  /* 0xfffffffe08057890 */ /* 0x000fe2000fffe03f */
[----:B------:R-:W-:Y:S02]  /*3100*/  IMAD.U32 R5, RZ, RZ, UR15 ;  /* 0x0000000fff057e24 */ /* 0x000fe4000f8e00ff */
[----:B------:R-:W-:Y:S01]  /*3110*/  ISETP.GE.AND P0, PT, R2, 0x21, PT ;  /* 0x000000210200780c */ /* 0x000fe20003f06270 */
[----:B------:R-:W-:Y:S01]  /*3120*/  USHF.R.S32.HI UR4, URZ, 0x1f, UR5 ;  /* 0x0000001f3f047899 */ /* 0x000fe20008011405 */
[----:B------:R-:W-:Y:S01]  /*3130*/  IMAD.U32 R7, RZ, RZ, UR6 ;  /* 0x00000006ff077e24 */ /* 0x000fe2000f8e00ff */
[----:B------:R-:W-:-:S02]  /*3140*/  UIMAD UR21, UR21, UR5, URZ ;  /* 0x00000005151572a4 */ /* 0x000fc4000f8e023f */
[----:B------:R-:W-:Y:S02]  /*3150*/  UIMAD.WIDE.U32 UR22, UR26, UR5, URZ ;  /* 0x000000051a1672a5 */ /* 0x000fe4000f8e003f */
[----:B------:R-:W-:-:S04]  /*3160*/  UIMAD UR4, UR4, UR26, UR21 ;  /* 0x0000001a040472a4 */ /* 0x000fc8000f8e0215 */
[----:B------:R-:W-:Y:S02]  /*3170*/  UIADD3 UR4, UR23, UR4, URZ ;  /* 0x0000000417047290 */ /* 0x000fe4000fffe03f */
[----:B------:R-:W-:-:S04]  /*3180*/  @P0 IADD3 R5, P2, P1, R80, UR22, R5 ;  /* 0x0000001650050c10 */ /* 0x000fc8000f95e005 */
[----:B------:R-:W-:Y:S02]  /*3190*/  @P0 IADD3.X R7, R79, UR4, R7, P2, P1 ;  /* 0x000000044f070c10 */ /* 0x000fe400097e2407 */
[----:B------:R-:W-:-:S13]  /*31a0*/  ISETP.GE.AND P1, PT, R2, 0x1, PT ;  /* 0x000000010200780c */ /* 0x000fda0003f26270 */
[----:B------:R-:W-:-:S04]  /*31b0*/  @P1 IADD3 R2, P2, R80, UR22, RZ ;  /* 0x0000001650021c10 */ /* 0x000fc8000ff5e0ff */
[----:B------:R-:W-:Y:S02]  /*31c0*/  @P1 IADD3.X R6, R79, UR4, RZ, P2, !PT ;  /* 0x000000044f061c10 */ /* 0x000fe400097fe4ff */
[----:B------:R-:W-:-:S04]  /*31d0*/  @P1 LEA R8, P2, R2, c[0x0][0x1c8], 0x1 ;  /* 0x0000720002081a11 */ /* 0x000fc800078408ff */
[----:B------:R-:W-:Y:S02]  /*31e0*/  @P1 LEA.HI.X R9, R2, c[0x0][0x1cc], R6, 0x1, P2 ;  /* 0x0000730002091a11 */ /* 0x000fe400010f0c06 */
[----:B------:R-:W-:-:S03]  /*31f0*/  @P0 LEA R6, P2, R5, c[0x0][0x1c8], 0x1 ;  /* 0x0000720005060a11 */ /* 0x000fc600078408ff */
[----:B------:R-:W-:Y:S01]  /*3200*/  @!PT LDS RZ, [RZ] ;  /* 0x00000000fffff984 */ /* 0x000fe20000000800 */
[----:B------:R-:W-:Y:S01]  /*3210*/  @!PT LDS RZ, [RZ] ;  /* 0x00000000fffff984 */ /* 0x000fe20000000800 */
[----:B------:R-:W-:Y:S01]  /*3220*/  @!PT LDS RZ, [RZ] ;  /* 0x00000000fffff984 */ /* 0x000fe20000000800 */
[----:B------:R1:W-:Y:S01]  /*3230*/  @P1 LDGSTS.E.BYPASS.LTC128B.128 [R76+0x10100], [R8.64], !P6 ;  /* 0x10100000084c1fae */ /* 0x0003e2000f101d50 */
[----:B------:R-:W-:Y:S02]  /*3240*/  @P0 LEA.HI.X R7, R5, c[0x0][0x1cc], R7, 0x1, P2 ;  /* 0x0000730005070a11 */ /* 0x000fe400010f0c07 */
[----:B------:R-:W-:-:S13]  /*3250*/  LOP3.LUT P2, RZ, R133, 0x1, RZ, 0xc0, !PT ;  /* 0x0000000185ff7812 */ /* 0x000fda000784c0ff */
[----:B------:R1:W-:Y:S04]  /*3260*/  @P1 LDGSTS.E.BYPASS.LTC128B.128 [R76+0x11900], [R8.64+0x80], !P2 ;  /* 0x11900080084c1fae */ /* 0x0003e8000d101d50 */
[----:B------:R1:W-:Y:S04]  /*3270*/  @P1 LDGSTS.E.BYPASS.LTC128B.128 [R76+0x13100], [R8.64+0x100], !P5 ;  /* 0x13100100084c1fae */ /* 0x0003e8000e901d50 */
[----:B------:R1:W-:Y:S04]  /*3280*/  @P1 LDGSTS.E.BYPASS.LTC128B.128 [R76+0x14900], [R8.64+0x180], !P4 ;  /* 0x14900180084c1fae */ /* 0x0003e8000e101d50 */
[----:B------:R1:W-:Y:S04]  /*3290*/  @P0 LDGSTS.E.BYPASS.LTC128B.128 [R76+0x11100], [R6.64], !P6 ;  /* 0x11100000064c0fae */ /* 0x0003e8000f101d50 */
[----:B------:R1:W-:Y:S04]  /*32a0*/  @P0 LDGSTS.E.BYPASS.LTC128B.128 [R76+0x12900], [R6.64+0x80], !P2 ;  /* 0x12900080064c0fae */ /* 0x0003e8000d101d50 */
[----:B------:R1:W-:Y:S04]  /*32b0*/  @P0 LDGSTS.E.BYPASS.LTC128B.128 [R76+0x14100], [R6.64+0x100], !P5 ;  /* 0x14100100064c0fae */ /* 0x0003e8000e901d50 */
[----:B------:R1:W-:Y:S02]  /*32c0*/  @P0 LDGSTS.E.BYPASS.LTC128B.128 [R76+0x15900], [R6.64+0x180], !P4 ;  /* 0x15900180064c0fae */ /* 0x0003e4000e101d50 */
.L_x_334:
[----:B-1--4-:R-:W-:Y:S01]  /*32d0*/  SHF.R.S32.HI R7, RZ, 0x1f, R73 ;  /* 0x0000001fff077819 */ /* 0x012fe20000011449 */
[----:B------:R-:W-:Y:S01]  /*32e0*/  FMUL.FTZ R5, R41, c[0x0][0x320] ;  /* 0x0000c80029057a20 */ /* 0x000fe20000410000 */
[----:B---3--:R-:W-:Y:S01]  /*32f0*/  LOP3.LUT R2, R74, 0xffffffe0, RZ, 0xc0, !PT ;  /* 0xffffffe04a027812 */ /* 0x008fe200078ec0ff */
[----:B------:R-:W-:Y:S01]  /*3300*/  UISETP.NE.AND UP1, UPT, UR14, URZ, UPT ;  /* 0x0000003f0e00728c */ /* 0x000fe2000bf25270 */
[----:B------:R-:W-:Y:S01]  /*3310*/  LEA.HI R6, R75, R132, RZ, 0x2 ;  /* 0x000000844b067211 */ /* 0x000fe200078f10ff */
[----:B------:R1:W3:Y:S01]  /*3320*/  MUFU.TANH R17, R5 ;  /* 0x0000000500117308 */ /* 0x0002e20000002400 */
[----:B------:R-:W-:Y:S01]  /*3330*/  LEA.HI R7, R7, R73, RZ, 0x3 ;  /* 0x0000004907077211 */ /* 0x000fe200078f18ff */
[----:B------:R-:W-:Y:S01]  /*3340*/  IMAD.IADD R2, R132, 0x1, -R2 ;  /* 0x0000000184027824 */ /* 0x000fe200078e0a02 */
[----:B------:R-:W-:Y:S01]  /*3350*/  LOP3.LUT R6, R6, 0xfffffffc, RZ, 0xc0, !PT ;  /* 0xfffffffc06067812 */ /* 0x000fe200078ec0ff */
[----:B------:R-:W-:Y:S01]  /*3360*/  UISETP.NE.AND UP0, UPT, UR13, URZ, UPT ;  /* 0x0000003f0d00728c */ /* 0x000fe2000bf05270 */
[----:B------:R-:W-:Y:S01]  /*3370*/  LOP3.LUT R8, R7, 0xffffff8, RZ, 0xc0, !PT ;  /* 0x0ffffff807087812 */ /* 0x000fe200078ec0ff */
[----:B------:R-:W-:Y:S01]  /*3380*/  FMUL.FTZ R7, R48, c[0x0][0x320] ;  /* 0x0000c80030077a20 */ /* 0x000fe20000410000 */
[----:B------:R-:W-:Y:S01]  /*3390*/  SHF.R.S32.HI R10, RZ, 0x1f, R2 ;  /* 0x0000001fff0a7819 */ /* 0x000fe20000011402 */
[----:B------:R-:W-:Y:S01]  /*33a0*/  ULDC UR7, c[0x0][0x324] ;  /* 0x0000c90000077ab9 */ /* 0x000fe20000000800 */
[----:B------:R-:W-:Y:S01]  /*33b0*/  PLOP3.LUT P1, PT, PT, PT, UP1, 0x80, 0x0 ;  /* 0x000000000000781c */ /* 0x000fe20003f2f018 */
[----:B------:R-:W-:Y:S01]  /*33c0*/  IMAD.IADD R9, R73, 0x1, -R8 ;  /* 0x0000000149097824 */ /* 0x000fe200078e0a08 */
[----:B------:R4:W2:Y:S01]  /*33d0*/  MUFU.TANH R15, R7 ;  /* 0x00000007000f7308 */ /* 0x0008a20000002400 */
[----:B------:R-:W-:Y:S01]  /*33e0*/  PLOP3.LUT P0, PT, PT, PT, UP1, 0x80, 0x0 ;  /* 0x000000000000781c */ /* 0x000fe20003f0f018 */
[----:B------:R-:W-:Y:S01]  /*33f0*/  ULOP3.LUT UR7, URZ, UR7, URZ, 0x33, !UPT ;  /* 0x000000073f077292 */ /* 0x000fe2000f8e333f */
[----:B------:R-:W0:Y:S01]  /*3400*/  LDGDEPBAR ;  /* 0x00000000000079af */ /* 0x000e220000000000 */
[----:B-1----:R-:W-:Y:S01]  /*3410*/  IMAD.IADD R5, R132, 0x1, -R6 ;  /* 0x0000000184057824 */ /* 0x002fe200078e0a06 */
[----:B------:R-:W-:Y:S01]  /*3420*/  LEA.HI R6, R10, R2, RZ, 0x2 ;  /* 0x000000020a067211 */ /* 0x000fe200078f10ff */
[----:B------:R-:W-:-:S03]  /*3430*/  FMUL.FTZ R10, R49, c[0x0][0x320] ;  /* 0x0000c800310a7a20 */ /* 0x000fc60000410000 */
[----:B------:R-:W-:Y:S01]  /*3440*/  LEA.HI R8, R5, R5, RZ, 0x1 ;  /* 0x0000000505087211 */ /* 0x000fe200078f08ff */
[----:B------:R-:W1:Y:S03]  /*3450*/  MUFU.TANH R13, R10 ;  /* 0x0000000a000d7308 */ /* 0x000e660000002400 */
[----:B------:R-:W-:Y:S02]  /*3460*/  LOP3.LUT R8, R8, 0x1ffffffe, RZ, 0xc0, !PT ;  /* 0x1ffffffe08087812 */ /* 0x000fe400078ec0ff */
[----:B----4-:R-:W-:-:S03]  /*3470*/  LEA.HI.SX32 R7, R6, UR11, 0x1e ;  /* 0x0000000b06077c11 */ /* 0x010fc6000f8ff2ff */
[----:B------:R-:W-:Y:S02]  /*3480*/  IMAD.IADD R5, R5, 0x1, -R8 ;  /* 0x0000000105057824 */ /* 0x000fe400078e0a08 */
[----:B------:R-:W-:-:S04]  /*3490*/  IMAD R7, R9, 0x10, R7 ;  /* 0x0000001009077824 */ /* 0x000fc800078e0207 */
[----:B------:R-:W-:Y:S02]  /*34a0*/  IMAD R11, R5, 0x8, R7 ;  /* 0x00000008050b7824 */ /* 0x000fe400078e0207 */
[----:B------:R-:W-:Y:S02]  /*34b0*/  FMUL.FTZ R5, R32, c[0x0][0x320] ;  /* 0x0000c80020057a20 */ /* 0x000fe40000410000 */
[----:B------:R-:W-:Y:S01]  /*34c0*/  @P1 IMAD.HI.U32 R8, R11, c[0x0][0x2c8], RZ ;  /* 0x0000b2000b081a27 */ /* 0x000fe200078e00ff */
[----:B------:R4:W-:Y:S01]  /*34d0*/  STL [R1+0x84], R11 ;  /* 0x0000840b01007387 */ /* 0x0009e20000100800 */
[----:B------:R5:W1:Y:S02]  /*34e0*/  MUFU.TANH R27, R5 ;  /* 0x00000005001b7308 */ /* 0x000a640000002400 */
[----:B------:R-:W-:Y:S01]  /*34f0*/  IMAD.MOV.U32 R7, RZ, RZ, R11 ;  /* 0x000000ffff077224 */ /* 0x000fe200078e000b */
[----:B------:R-:W-:Y:S01]  /*3500*/  @P0 SHF.R.U32.HI R7, RZ, c[0x0][0x2cc], R8 ;  /* 0x0000b300ff070a19 */ /* 0x000fe20000011608 */
[----:B------:R-:W-:Y:S01]  /*3510*/  FMUL.FTZ R8, R29, c[0x0][0x320] ;  /* 0x0000c8001d087a20 */ /* 0x000fe20000410000 */
[----:B------:R-:W-:-:S03]  /*3520*/  PLOP3.LUT P0, PT, PT, PT, UP0, 0x40, 0x0 ;  /* 0x000000000000781c */ /* 0x000fc60003f0e808 */
[----:B------:R-:W1:Y:S01]  /*3530*/  MUFU.TANH R25, R8 ;  /* 0x0000000800197308 */ /* 0x000e620000002400 */
[----:B-----5:R-:W-:-:S07]  /*3540*/  FMUL.FTZ R5, R28, c[0x0][0x320] ;  /* 0x0000c8001c057a20 */ /* 0x020fce0000410000 */
[----:B------:R5:W1:Y:S02]  /*3550*/  MUFU.TANH R26, R5 ;  /* 0x00000005001a7308 */ /* 0x000a640000002400 */
[----:B-----5:R-:W-:Y:S02]  /*3560*/  LOP3.LUT R5, R6, 0x7ffffffc, RZ, 0xc0, !PT ;  /* 0x7ffffffc06057812 */ /* 0x020fe400078ec0ff */
[----:B------:R-:W5:Y:S03]  /*3570*/  SHFL.IDX PT, R6, R7, RZ, 0x1c1f ;  /* 0x001c1fff07067589 */ /* 0x000f6600000e0000 */
[----:B------:R-:W-:Y:S02]  /*3580*/  IMAD.IADD R8, R2, 0x1, -R5 ;  /* 0x0000000102087824 */ /* 0x000fe400078e0a05 */
[----:B------:R-:W-:Y:S02]  /*3590*/  IMAD.U32 R2, RZ, RZ, UR18 ;  /* 0x00000012ff027e24 */ /* 0x000fe4000f8e00ff */
[----:B----4-:R-:W-:-:S02]  /*35a0*/  IMAD.SHL.U32 R11, R8, 0x2, RZ ;  /* 0x00000002080b7824 */ /* 0x010fc400078e00ff */
[----:B------:R-:W-:-:S03]  /*35b0*/  FMUL.FTZ R5, R40, c[0x0][0x320] ;  /* 0x0000c80028057a20 */ /* 0x000fc60000410000 */
[C---:B------:R-:W-:Y:S01]  /*35c0*/  IADD3 R2, -R11.reuse, 0x1, R2 ;  /* 0x000000010b027810 */ /* 0x040fe20007ffe102 */
[----:B------:R4:W1:Y:S01]  /*35d0*/  MUFU.TANH R18, R5 ;  /* 0x0000000500127308 */ /* 0x0008620000002400 */
[----:B------:R-:W-:Y:S01]  /*35e0*/  IADD3 R9, -R11, c[0x0][0x1d0], R72 ;  /* 0x000074000b097a10 */ /* 0x000fe20007ffe148 */
[----:B------:R1:W-:Y:S01]  /*35f0*/  STL [R1+0x7c], R11 ;  /* 0x00007c0b01007387 */ /* 0x0003e20000100800 */
[----:B------:R-:W-:-:S04]  /*3600*/  IADD3 R2, R2, -c[0x0][0x168], RZ ;  /* 0x80005a0002027a10 */ /* 0x000fc80007ffe0ff */
[C---:B------:R-:W-:Y:S02]  /*3610*/  IADD3 R8, R2.reuse, c[0x0][0x328], RZ ;  /* 0x0000ca0002087a10 */ /* 0x040fe40007ffe0ff */
[----:B------:R-:W-:-:S05]  /*3620*/  IADD3 R10, R2, UR7, RZ ;  /* 0x00000007020a7c10 */ /* 0x000fca000fffe0ff */
[----:B-----5:R-:W-:Y:S02]  /*3630*/  IMAD.IADD R2, R10, 0x1, R6 ;  /* 0x000000010a027824 */ /* 0x020fe400078e0206 */
[----:B----4-:R-:W-:-:S04]  /*3640*/  FMUL.FTZ R5, R33, c[0x0][0x320] ;  /* 0x0000c80021057a20 */ /* 0x010fc80000410000 */
[----:B------:R4:W2:Y:S01]  /*3650*/  MUFU.TANH R23, R5 ;  /* 0x0000000500177308 */ /* 0x0008a20000002400 */
[----:B-1----:R-:W-:Y:S01]  /*3660*/  IADD3 R11, -R11, UR19, RZ ;  /* 0x000000130b0b7c10 */ /* 0x002fe2000fffe1ff */
[----:B----4-:R-:W-:-:S05]  /*3670*/  IMAD.IADD R5, R8, 0x1, R6 ;  /* 0x0000000108057824 */ /* 0x010fca00078e0206 */
[----:B------:R-:W-:Y:S01]  /*3680*/  IMNMX R5, R5, R9, PT ;  /* 0x0000000905057217 */ /* 0x000fe20003800200 */
[----:B------:R-:W-:Y:S05]  /*3690*/  @P0 BRA `(.L_x_335) ;  /* 0x0000015000000947 */ /* 0x000fea0003800000 */
[----:B--23--:R-:W-:Y:S01]  /*36a0*/  IADD3 R6, R6, c[0x0][0x1d0], RZ ;  /* 0x0000740006067a10 */ /* 0x00cfe20007ffe0ff */
[----:B------:R-:W-:Y:S03]  /*36b0*/  BSSY B0, `(.L_x_336) ;  /* 0x000000f000007945 */ /* 0x000fe60003800000 */
[----:B------:R-:W-:-:S04]  /*36c0*/  IADD3 R6, R6, -c[0x0][0x168], RZ ;  /* 0x80005a0006067a10 */ /* 0x000fc80007ffe0ff */
[----:B------:R-:W-:-:S13]  /*36d0*/  ISETP.GT.AND P0, PT, R6, -0x1, PT ;  /* 0xffffffff0600780c */ /* 0x000fda0003f04270 */
[----:B------:R-:W-:Y:S05]  /*36e0*/  @P0 BRA `(.L_x_337) ;  /* 0x0000007000000947 */ /* 0x000fea0003800000 */
[----:B------:R-:W-:Y:S01]  /*36f0*/  IMAD.MOV.U32 R12, RZ, RZ, c[0x0][0x32c] ;  /* 0x0000cb00ff0c7624 */ /* 0x000fe200078e00ff */
[----:B------:R-:W-:-:S04]  /*3700*/  LOP3.LUT R6, RZ, R6, RZ, 0x33, !PT ;  /* 0x00000006ff067212 */ /* 0x000fc800078e33ff */
[----:B------:R-:W-:-:S13]  /*3710*/  ISETP.NE.AND P0, PT, R12, 0x1, PT ;  /* 0x000000010c00780c */ /* 0x000fda0003f05270 */
[----:B------:R-:W-:-:S05]  /*3720*/  @P0 IMAD.HI.U32 R12, R6, c[0x0][0x330], RZ ;  /* 0x0000cc00060c0a27 */ /* 0x000fca00078e00ff */
[----:B------:R-:W-:-:S04]  /*3730*/  @P0 SHF.R.U32.HI R6, RZ, c[0x0][0x334], R12 ;  /* 0x0000cd00ff060a19 */ /* 0x000fc8000001160c */
[----:B------:R-:W-:Y:S01]  /*3740*/  LOP3.LUT R6, RZ, R6, RZ, 0x33, !PT ;  /* 0x00000006ff067212 */ /* 0x000fe200078e33ff */
[----:B------:R-:W-:Y:S05]  /*3750*/  BRA `(.L_x_338) ;  /* 0x0000004000007947 */ /* 0x000fea0003800000 */
.L_x_337:
[----:B------:R-:W-:-:S04]  /*3760*/  MOV R12, c[0x0][0x32c] ;  /* 0x0000cb00000c7a02 */ /* 0x000fc80000000f00 */
[----:B------:R-:W-:-:S13]  /*3770*/  ISETP.NE.AND P0, PT, R12, 0x1, PT ;  /* 0x000000010c00780c */ /* 0x000fda0003f05270 */
[----:B------:R-:W-:-:S05]  /*3780*/  @P0 IMAD.HI.U32 R12, R6, c[0x0][0x330], RZ ;  /* 0x0000cc00060c0a27 */ /* 0x000fca00078e00ff */
[----:B------:R-:W-:Y:S02]  /*3790*/  @P0 SHF.R.U32.HI R6, RZ, c[0x0][0x334], R12 ;  /* 0x0000cd00ff060a19 */ /* 0x000fe4000001160c */
.L_x_338:
[----:B------:R-:W-:Y:S05]  /*37a0*/  BSYNC B0 ;  /* 0x0000000000007941 */ /* 0x000fea0003800000 */
.L_x_336:
[----:B------:R-:W-:-:S05]  /*37b0*/  IMAD R6, R6, c[0x0][0x32c], R11 ;  /* 0x0000cb0006067a24 */ /* 0x000fca00078e020b */
[----:B------:R-:W-:Y:S02]  /*37c0*/  IADD3 R12, R6, c[0x0][0x32c], RZ ;  /* 0x0000cb00060c7a10 */ /* 0x000fe40007ffe0ff */
[----:B------:R-:W-:Y:S02]  /*37d0*/  IMNMX R2, R2, R6, !PT ;  /* 0x0000000602027217 */ /* 0x000fe40007800200 */
[----:B------:R-:W-:Y:S02]  /*37e0*/  IMNMX R5, R5, R12, PT ;  /* 0x0000000c05057217 */ /* 0x000fe40003800200 */
.L_x_335:
[----:B--23--:R-:W-:Y:S01]  /*37f0*/  UISETP.GE.AND UP1, UPT, UR19, 0x1, UPT ;  /* 0x000000011300788c */ /* 0x00cfe2000bf26270 */
[----:B------:R-:W-:Y:S01]  /*3800*/  FMUL.FTZ R6, R34, c[0x0][0x320] ;  /* 0x0000c80022067a20 */ /* 0x000fe20000410000 */
[----:B------:R-:W-:Y:S01]  /*3810*/  UISETP.GE.AND UP0, UPT, UR19, 0x2, UPT ;  /* 0x000000021300788c */ /* 0x000fe2000bf06270 */
[----:B------:R-:W-:Y:S01]  /*3820*/  FMUL.FTZ R12, R39, c[0x0][0x320] ;  /* 0x0000c800270c7a20 */ /* 0x000fe20000410000 */
[----:B------:R-:W-:Y:S01]  /*3830*/  UP2UR UR21, UPR, URZ, 0x2 ;  /* 0x000000023f157883 */ /* 0x000fe20008000000 */
[----:B------:R1:W2:Y:S01]  /*3840*/  MUFU.TANH R34, R6 ;  /* 0x0000000600227308 */ /* 0x0002a20000002400 */
[----:B------:R-:W-:Y:S01]  /*3850*/  PLOP3.LUT P1, PT, PT, PT, UP1, 0x40, 0x0 ;  /* 0x000000000000781c */ /* 0x000fe20003f2e818 */
[----:B------:R-:W-:Y:S01]  /*3860*/  UP2UR UR20, UPR, URZ, 0x1 ;  /* 0x000000013f147883 */ /* 0x000fe20008000000 */
[----:B------:R-:W-:Y:S01]  /*3870*/  PLOP3.LUT P0, PT, PT, PT, UP0, 0x40, 0x0 ;  /* 0x000000000000781c */ /* 0x000fe20003f0e808 */
[----:B------:R-:W-:Y:S01]  /*3880*/  UISETP.GE.AND UP1, UPT, UR19, 0x9, UPT ;  /* 0x000000091300788c */ /* 0x000fe2000bf26270 */
[C---:B------:R-:W-:Y:S01]  /*3890*/  ISETP.GT.AND P1, PT, R2.reuse, RZ, P1 ;  /* 0x000000ff0200720c */ /* 0x040fe20000f24270 */
[----:B------:R-:W-:Y:S01]  /*38a0*/  UISETP.GE.AND UP0, UPT, UR19, 0xa, UPT ;  /* 0x0000000a1300788c */ /* 0x000fe2000bf06270 */
[----:B------:R-:W-:Y:S01]  /*38b0*/  ISETP.GT.AND P0, PT, R2, 0x1, P0 ;  /* 0x000000010200780c */ /* 0x000fe20000704270 */
[----:B------:R-:W-:Y:S01]  /*38c0*/  UISETP.GE.AND UP6, UPT, UR19, 0x12, UPT ;  /* 0x000000121300788c */ /* 0x000fe2000bfc6270 */
[C---:B------:R-:W-:Y:S01]  /*38d0*/  ISETP.LT.OR P1, PT, R5.reuse, 0x1, P1 ;  /* 0x000000010500780c */ /* 0x040fe20000f21670 */
[----:B------:R-:W-:Y:S01]  /*38e0*/  UP2UR UR5, UPR, URZ, 0x1 ;  /* 0x000000013f057883 */ /* 0x000fe20008000000 */
[----:B------:R-:W-:Y:S01]  /*38f0*/  ISETP.LT.OR P0, PT, R5, 0x2, P0 ;  /* 0x000000020500780c */ /* 0x000fe20000701670 */
[----:B------:R-:W-:Y:S01]  /*3900*/  UISETP.GE.AND UP5, UPT, UR19, 0x19, UPT ;  /* 0x000000191300788c */ /* 0x000fe2000bfa6270 */
[----:B------:R-:W-:Y:S01]  /*3910*/  FSEL R14, R24, -INF , !P1 ;  /* 0xff800000180e7808 */ /* 0x000fe20004800000 */
[----:B------:R-:W-:Y:S01]  /*3920*/  UISETP.GE.AND UP4, UPT, UR19, 0x1a, UPT ;  /* 0x0000001a1300788c */ /* 0x000fe2000bf86270 */
[----:B------:R-:W-:Y:S01]  /*3930*/  PLOP3.LUT P1, PT, PT, PT, UP1, 0x40, 0x0 ;  /* 0x000000000000781c */ /* 0x000fe20003f2e818 */
[----:B-1----:R-:W-:Y:S01]  /*3940*/  FMUL.FTZ R6, R35, c[0x0][0x320] ;  /* 0x0000c80023067a20 */ /* 0x002fe20000410000 */
[----:B------:R-:W-:Y:S01]  /*3950*/  FSEL R16, R21, -INF , !P0 ;  /* 0xff80000015107808 */ /* 0x000fe20004000000 */
[----:B------:R-:W-:Y:S01]  /*3960*/  UISETP.GE.AND UP3, UPT, UR19, 0x21, UPT ;  /* 0x000000211300788c */ /* 0x000fe2000bf66270 */
[----:B------:R-:W-:Y:S01]  /*3970*/  PLOP3.LUT P0, PT, PT, PT, UP0, 0x40, 0x0 ;  /* 0x000000000000781c */ /* 0x000fe20003f0e808 */
[----:B------:R-:W-:Y:S01]  /*3980*/  UISETP.GE.AND UP0, UPT, UR19, 0x11, UPT ;  /* 0x000000111300788c */ /* 0x000fe2000bf06270 */
[C---:B------:R-:W-:Y:S01]  /*3990*/  ISETP.GT.AND P1, PT, R2.reuse, 0x8, P1 ;  /* 0x000000080200780c */ /* 0x040fe20000f24270 */
[----:B------:R1:W3:Y:S01]  /*39a0*/  MUFU.TANH R33, R6 ;  /* 0x0000000600217308 */ /* 0x0002e20000002400 */
[----:B------:R-:W-:Y:S01]  /*39b0*/  ISETP.GT.AND P0, PT, R2, 0x9, P0 ;  /* 0x000000090200780c */ /* 0x000fe20000704270 */
[----:B------:R-:W-:Y:S01]  /*39c0*/  UISETP.GE.AND UP2, UPT, UR19, 0x22, UPT ;  /* 0x000000221300788c */ /* 0x000fe2000bf46270 */
[C---:B------:R-:W-:Y:S01]  /*39d0*/  ISETP.LT.OR P1, PT, R5.reuse, 0x9, P1 ;  /* 0x000000090500780c */ /* 0x040fe20000f21670 */
[----:B------:R-:W-:Y:S01]  /*39e0*/  UP2UR UR18, UPR, URZ, 0x2 ;  /* 0x000000023f127883 */ /* 0x000fe20008000000 */
[----:B------:R-:W-:Y:S01]  /*39f0*/  ISETP.LT.OR P0, PT, R5, 0xa, P0 ;  /* 0x0000000a0500780c */ /* 0x000fe20000701670 */
[----:B------:R-:W-:Y:S01]  /*3a00*/  UP2UR UR4, UPR, URZ, 0x1 ;  /* 0x000000013f047883 */ /* 0x000fe20008000000 */
[----:B------:R-:W-:Y:S01]  /*3a10*/  FSEL R20, R20, -INF , !P1 ;  /* 0xff80000014147808 */ /* 0x000fe20004800000 */
[----:B------:R-:W-:Y:S01]  /*3a20*/  UISETP.GE.AND UP1, UPT, UR19, 0x29, UPT ;  /* 0x000000291300788c */ /* 0x000fe2000bf26270 */
[----:B------:R-:W-:Y:S01]  /*3a30*/  PLOP3.LUT P1, PT, PT, PT, UP0, 0x40, 0x0 ;  /* 0x000000000000781c */ /* 0x000fe20003f2e808 */
[----:B------:R-:W-:Y:S01]  /*3a40*/  UISETP.GE.AND UP0, UPT, UR19, 0x2a, UPT ;  /* 0x0000002a1300788c */ /* 0x000fe2000bf06270 */
[----:B------:R-:W-:Y:S01]  /*3a50*/  FSEL R19, R19, -INF , !P0 ;  /* 0xff80000013137808 */ /* 0x000fe20004000000 */
[----:B------:R-:W-:Y:S01]  /*3a60*/  UP2UR UR22, UPR, URZ, 0x40 ;  /* 0x000000403f167883 */ /* 0x000fe20008000000 */
[----:B------:R-:W-:Y:S01]  /*3a70*/  PLOP3.LUT P0, PT, PT, PT, UP6, 0x40, 0x0 ;  /* 0x000000000000781c */ /* 0x000fe20003f0e868 */
[----:B------:R-:W-:Y:S01]  /*3a80*/  UISETP.NE.AND UP6, UPT, UR13, URZ, UPT ;  /* 0x0000003f0d00728c */ /* 0x000fe2000bfc5270 */
[C---:B------:R-:W-:Y:S01]  /*3a90*/  ISETP.GT.AND P1, PT, R2.reuse, 0x10, P1 ;  /* 0x000000100200780c */ /* 0x040fe20000f24270 */
[----:B-1----:R-:W-:Y:S01]  /*3aa0*/  FMUL.FTZ R6, R43, c[0x0][0x320] ;  /* 0x0000c8002b067a20 */ /* 0x002fe20000410000 */
[----:B------:R-:W-:-:S02]  /*3ab0*/  ISETP.GT.AND P0, PT, R2, 0x11, P0 ;  /* 0x000000110200780c */ /* 0x000fc40000704270 */
[C---:B------:R-:W-:Y:S01]  /*3ac0*/  ISETP.LT.OR P1, PT, R5.reuse, 0x11, P1 ;  /* 0x000000110500780c */ /* 0x040fe20000f21670 */
[----:B------:R1:W4:Y:S01]  /*3ad0*/  MUFU.TANH R28, R6 ;  /* 0x00000006001c7308 */ /* 0x0003220000002400 */
[----:B------:R-:W-:Y:S02]  /*3ae0*/  ISETP.LT.OR P0, PT, R5, 0x12, P0 ;  /* 0x000000120500780c */ /* 0x000fe40000701670 */
[----:B------:R-:W-:Y:S02]  /*3af0*/  FSEL R18, R18, -INF , !P1 ;  /* 0xff80000012127808 */ /* 0x000fe40004800000 */
[----:B------:R-:W-:Y:S02]  /*3b00*/  PLOP3.LUT P1, PT, PT, PT, UP5, 0x40, 0x0 ;  /* 0x000000000000781c */ /* 0x000fe40003f2e858 */
[----:B------:R-:W-:Y:S02]  /*3b10*/  FSEL R17, R17, -INF , !P0 ;  /* 0xff80000011117808 */ /* 0x000fe40004000000 */
[----:B------:R-:W-:-:S02]  /*3b20*/  PLOP3.LUT P0, PT, PT, PT, UP4, 0x40, 0x0 ;  /* 0x000000000000781c */ /* 0x000fc40003f0e848 */
[C---:B------:R-:W-:Y:S02]  /*3b30*/  ISETP.GT.AND P1, PT, R2.reuse, 0x18, P1 ;  /* 0x000000180200780c */ /* 0x040fe40000f24270 */
[----:B------:R-:W-:Y:S02]  /*3b40*/  ISETP.GT.AND P0, PT, R2, 0x19, P0 ;  /* 0x000000190200780c */ /* 0x000fe40000704270 */
[C---:B------:R-:W-:Y:S01]  /*3b50*/  ISETP.LT.OR P1, PT, R5.reuse, 0x19, P1 ;  /* 0x000000190500780c */ /* 0x040fe20000f21670 */
[----:B-1----:R-:W-:Y:S01]  /*3b60*/  FMUL.FTZ R6, R50, c[0x0][0x320] ;  /* 0x0000c80032067a20 */ /* 0x002fe20000410000 */
[----:B------:R-:W-:Y:S02]  /*3b70*/  ISETP.LT.OR P0, PT, R5, 0x1a, P0 ;  /* 0x0000001a0500780c */ /* 0x000fe40000701670 */
[----:B------:R-:W-:Y:S01]  /*3b80*/  FSEL R22, R15, -INF , !P1 ;  /* 0xff8000000f167808 */ /* 0x000fe20004800000 */
[----:B------:R1:W1:Y:S01]  /*3b90*/  MUFU.TANH R29, R6 ;  /* 0x00000006001d7308 */ /* 0x0002620000002400 */
[----:B------:R-:W-:-:S02]  /*3ba0*/  PLOP3.LUT P1, PT, PT, PT, UP3, 0x40, 0x0 ;  /* 0x000000000000781c */ /* 0x000fc40003f2e838 */
[----:B------:R-:W-:Y:S01]  /*3bb0*/  FSEL R21, R13, -INF , !P0 ;  /* 0xff8000000d157808 */ /* 0x000fe20004000000 */
[----:B------:R-:W-:Y:S01]  /*3bc0*/  FMUL.FTZ R13, R42, c[0x0][0x320] ;  /* 0x0000c8002a0d7a20 */ /* 0x000fe20000410000 */
[----:B------:R-:W-:Y:S02]  /*3bd0*/  PLOP3.LUT P0, PT, PT, PT, UP2, 0x40, 0x0 ;  /* 0x000000000000781c */ /* 0x000fe40003f0e828 */
[C---:B------:R-:W-:Y:S01]  /*3be0*/  ISETP.GT.AND P1, PT, R2.reuse, 0x20, P1 ;  /* 0x000000200200780c */ /* 0x040fe20000f24270 */
[----:B------:R-:W2:Y:S01]  /*3bf0*/  MUFU.TANH R15, R13 ;  /* 0x0000000d000f7308 */ /* 0x000ea20000002400 */
[----:B------:R-:W-:Y:S02]  /*3c00*/  ISETP.GT.AND P0, PT, R2, 0x21, P0 ;  /* 0x000000210200780c */ /* 0x000fe40000704270 */
[C---:B------:R-:W-:Y:S02]  /*3c10*/  ISETP.LT.OR P1, PT, R5.reuse, 0x21, P1 ;  /* 0x000000210500780c */ /* 0x040fe40000f21670 */
[----:B------:R-:W-:-:S02]  /*3c20*/  ISETP.LT.OR P0, PT, R5, 0x22, P0 ;  /* 0x000000220500780c */ /* 0x000fc40000701670 */
[----:B------:R-:W-:Y:S01]  /*3c30*/  FSEL R96, R27, -INF , !P1 ;  /* 0xff8000001b607808 */ /* 0x000fe20004800000 */
[----:B-1----:R-:W-:Y:S01]  /*3c40*/  FMUL.FTZ R6, R30, c[0x0][0x320] ;  /* 0x0000c8001e067a20 */ /* 0x002fe20000410000 */
[----:B------:R-:W-:Y:S01]  /*3c50*/  PLOP3.LUT P1, PT, PT, PT, UP1, 0x40, 0x0 ;  /* 0x000000000000781c */ /* 0x000fe20003f2e818 */
[----:B------:R-:W1:Y:S01]  /*3c60*/  MUFU.TANH R13, R12 ;  /* 0x0000000c000d7308 */ /* 0x000e620000002400 */
[----:B------:R-:W-:Y:S02]  /*3c70*/  FSEL R95, R23, -INF , !P0 ;  /* 0xff800000175f7808 */ /* 0x000fe40004000000 */
[----:B------:R-:W-:Y:S02]  /*3c80*/  PLOP3.LUT P0, PT, PT, PT, UP0, 0x40, 0x0 ;  /* 0x000000000000781c */ /* 0x000fe40003f0e808 */
[C---:B------:R-:W-:Y:S02]  /*3c90*/  ISETP.GT.AND P1, PT, R2.reuse, 0x28, P1 ;  /* 0x000000280200780c */ /* 0x040fe40000f24270 */
[----:B------:R-:W-:Y:S01]  /*3ca0*/  ISETP.GT.AND P0, PT, R2, 0x29, P0 ;  /* 0x000000290200780c */ /* 0x000fe20000704270 */
[----:B------:R5:W1:Y:S01]  /*3cb0*/  MUFU.TANH R32, R6 ;  /* 0x0000000600207308 */ /* 0x000a620000002400 */
[C---:B------:R-:W-:Y:S01]  /*3cc0*/  ISETP.LT.OR P2, PT, R5.reuse, 0x29, P1 ;  /* 0x000000290500780c */ /* 0x040fe20000f41670 */
[----:B------:R-:W-:Y:S01]  /*3cd0*/  FMUL.FTZ R2, R38, c[0x0][0x320] ;  /* 0x0000c80026027a20 */ /* 0x000fe20000410000 */
[----:B------:R-:W-:-:S02]  /*3ce0*/  ISETP.LT.OR P1, PT, R5, 0x2a, P0 ;  /* 0x0000002a0500780c */ /* 0x000fc40000721670 */
[----:B------:R-:W-:Y:S01]  /*3cf0*/  PLOP3.LUT P0, PT, PT, PT, UP6, 0x40, 0x0 ;  /* 0x000000000000781c */ /* 0x000fe20003f0e868 */
[----:B------:R-:W-:Y:S01]  /*3d00*/  UISETP.NE.AND UP6, UPT, UR22, URZ, UPT ;  /* 0x0000003f1600728c */ /* 0x000fe2000bfc5270 */
[----:B------:R-:W-:Y:S01]  /*3d10*/  FSEL R94, R26, -INF , !P2 ;  /* 0xff8000001a5e7808 */ /* 0x000fe20005000000 */
[----:B------:R-:W1:Y:S01]  /*3d20*/  MUFU.TANH R12, R2 ;  /* 0x00000002000c7308 */ /* 0x000e620000002400 */
[----:B------:R-:W-:Y:S01]  /*3d30*/  FSEL R93, R25, -INF , !P1 ;  /* 0xff800000195d7808 */ /* 0x000fe20004800000 */
[----:B-----5:R-:W-:-:S06]  /*3d40*/  FMUL.FTZ R6, R31, c[0x0][0x320] ;  /* 0x0000c8001f067a20 */ /* 0x020fcc0000410000 */
[----:B------:R5:W1:Y:S02]  /*3d50*/  MUFU.TANH R30, R6 ;  /* 0x00000006001e7308 */ /* 0x000a640000002400 */
[----:B-----5:R-:W-:-:S06]  /*3d60*/  FMUL.FTZ R6, R51, c[0x0][0x320] ;  /* 0x0000c80033067a20 */ /* 0x020fcc0000410000 */
[----:B------:R5:W1:Y:S02]  /*3d70*/  MUFU.TANH R24, R6 ;  /* 0x0000000600187308 */ /* 0x000a640000002400 */
[----:B-----5:R-:W5:Y:S02]  /*3d80*/  SHFL.IDX PT, R6, R7, 0x1, 0x1c1f ;  /* 0x003c1f0007067f89 */ /* 0x020f6400000e0000 */
[--C-:B-----5:R-:W-:Y:S02]  /*3d90*/  IMAD.IADD R5, R8, 0x1, R6.reuse ;  /* 0x0000000108057824 */ /* 0x120fe400078e0206 */
[----:B------:R-:W-:-:S03]  /*3da0*/  IMAD.IADD R2, R10, 0x1, R6 ;  /* 0x000000010a027824 */ /* 0x000fc600078e0206 */
[----:B------:R-:W-:Y:S01]  /*3db0*/  IMNMX R5, R5, R9, PT ;  /* 0x0000000905057217 */ /* 0x000fe20003800200 */
[----:B------:R-:W-:Y:S05]  /*3dc0*/  @P0 BRA `(.L_x_339) ;  /* 0x0000015000000947 */ /* 0x000fea0003800000 */
[----:B-1234-:R-:W-:Y:S01]  /*3dd0*/  IADD3 R6, R6, c[0x0][0x1d0], RZ ;  /* 0x0000740006067a10 */ /* 0x01efe20007ffe0ff */
        /* <DEDUP_REMOVED lines=11> */
.L_x_341:
[----:B------:R-:W-:-:S04]  /*3e90*/  MOV R7, c[0x0][0x32c] ;  /* 0x0000cb0000077a02 */ /* 0x000fc80000000f00 */
[----:B------:R-:W-:-:S13]  /*3ea0*/  ISETP.NE.AND P0, PT, R7, 0x1, PT ;  /* 0x000000010700780c */ /* 0x000fda0003f05270 */
[----:B------:R-:W-:-:S05]  /*3eb0*/  @P0 IMAD.HI.U32 R7, R6, c[0x0][0x330], RZ ;  /* 0x0000cc0006070a27 */ /* 0x000fca00078e00ff */
[----:B------:R-:W-:Y:S02]  /*3ec0*/  @P0 SHF.R.U32.HI R6, RZ, c[0x0][0x334], R7 ;  /* 0x0000cd00ff060a19 */ /* 0x000fe40000011607 */
.L_x_342:
[----:B------:R-:W-:Y:S05]  /*3ed0*/  BSYNC B0 ;  /* 0x0000000000007941 */ /* 0x000fea0003800000 */
.L_x_340:
[----:B------:R-:W-:-:S05]  /*3ee0*/  IMAD R6, R6, c[0x0][0x32c], R11 ;  /* 0x0000cb0006067a24 */ /* 0x000fca00078e020b */
[----:B------:R-:W-:Y:S02]  /*3ef0*/  IADD3 R7, R6, c[0x0][0x32c], RZ ;  /* 0x0000cb0006077a10 */ /* 0x000fe40007ffe0ff */
[----:B------:R-:W-:Y:S02]  /*3f00*/  IMNMX R2, R2, R6, !PT ;  /* 0x0000000602027217 */ /* 0x000fe40007800200 */
[----:B------:R-:W-:Y:S02]  /*3f10*/  IMNMX R5, R5, R7, PT ;  /* 0x0000000705057217 */ /* 0x000fe40003800200 */
.L_x_339:
[----:B-1234-:R-:W-:Y:S01]  /*3f20*/  UP2UR UR19, UPR, URZ, 0x10 ;  /* 0x000000103f137883 */ /* 0x01efe20008000000 */
[----:B------:R-:W-:Y:S01]  /*3f30*/  FMNMX.FTZ R133, R14, R16, !PT ;  /* 0x000000100e857209 */ /* 0x000fe20007810000 */
[----:B------:R-:W-:Y:S01]  /*3f40*/  UISETP.NE.AND UP4, UPT, UR21, URZ, UPT ;  /* 0x0000003f1500728c */ /* 0x000fe2000bf85270 */
[----:B------:R-:W-:Y:S01]  /*3f50*/  IMAD.SHL.U32 R236, R3, 0x2, RZ ;  /* 0x0000000203ec7824 */ /* 0x000fe200078e00ff */
[----:B------:R-:W-:Y:S01]  /*3f60*/  UP2UR UR21, UPR, URZ, 0x8 ;  /* 0x000000083f157883 */ /* 0x000fe20008000000 */
[----:B------:R-:W-:Y:S01]  /*3f70*/  FMNMX.FTZ R133, R20, R133, !PT ;  /* 0x0000008514857209 */ /* 0x000fe20007810000 */
[----:B------:R-:W-:Y:S01]  /*3f80*/  UISETP.NE.AND UP3, UPT, UR20, URZ, UPT ;  /* 0x0000003f1400728c */ /* 0x000fe2000bf65270 */
[--C-:B------:R-:W-:Y:S01]  /*3f90*/  IMAD R237, R4, 0x2, R236.reuse ;  /* 0x0000000204ed7824 */ /* 0x100fe200078e02ec */
[----:B------:R-:W-:Y:S01]  /*3fa0*/  PLOP3.LUT P0, PT, PT, PT, UP4, 0x40, 0x0 ;  /* 0x000000000000781c */ /* 0x000fe20003f0e848 */
[----:B------:R-:W-:Y:S01]  /*3fb0*/  UP2UR UR20, UPR, URZ, 0x4 ;  /* 0x000000043f147883 */ /* 0x000fe20008000000 */
[----:B------:R-:W-:Y:S01]  /*3fc0*/  FMNMX.FTZ R133, R19, R133, !PT ;  /* 0x0000008513857209 */ /* 0x000fe20007810000 */
[----:B------:R-:W-:Y:S01]  /*3fd0*/  UISETP.NE.AND UP2, UPT, UR18, URZ, UPT ;  /* 0x0000003f1200728c */ /* 0x000fe2000bf45270 */
[C---:B------:R-:W-:Y:S01]  /*3fe0*/  ISETP.GT.AND P0, PT, R2.reuse, RZ, P0 ;  /* 0x000000ff0200720c */ /* 0x040fe20000704270 */
[----:B------:R-:W-:Y:S01]  /*3ff0*/  UP2UR UR18, UPR, URZ, 0x2 ;  /* 0x000000023f127883 */ /* 0x000fe20008000000 */
[----:B------:R-:W-:Y:S01]  /*4000*/  PLOP3.LUT P2, PT, PT, PT, UP3, 0x40, 0x0 ;  /* 0x000000000000781c */ /* 0x000fe20003f4e838 */
[----:B------:R-:W-:Y:S01]  /*4010*/  UISETP.NE.AND UP1, UPT, UR5, URZ, UPT ;  /* 0x0000003f0500728c */ /* 0x000fe2000bf25270 */
[----:B------:R-:W-:Y:S01]  /*4020*/  ISETP.LT.OR P0, PT, R5, 0x1, P0 ;  /* 0x000000010500780c */ /* 0x000fe20000701670 */
[----:B------:R-:W-:Y:S01]  /*4030*/  UP2UR UR5, UPR, URZ, 0x1 ;  /* 0x000000013f057883 */ /* 0x000fe20008000000 */
[----:B------:R-:W-:Y:S01]  /*4040*/  PLOP3.LUT P1, PT, PT, PT, UP2, 0x40, 0x0 ;  /* 0x000000000000781c */ /* 0x000fe20003f2e828 */
[----:B------:R-:W-:Y:S01]  /*4050*/  UISETP.NE.AND UP0, UPT, UR4, URZ, UPT ;  /* 0x0000003f0400728c */ /* 0x000fe2000bf05270 */
[----:B------:R-:W-:Y:S01]  /*4060*/  FSEL R6, R45, -INF , !P0 ;  /* 0xff8000002d067808 */ /* 0x000fe20004000000 */
[----:B------:R-:W-:Y:S01]  /*4070*/  UISETP.NE.AND UP4, UPT, UR19, URZ, UPT ;  /* 0x0000003f1300728c */ /* 0x000fe2000bf85270 */
[----:B------:R-:W-:Y:S01]  /*4080*/  ISETP.GT.AND P0, PT, R2, 0x1, P2 ;  /* 0x000000010200780c */ /* 0x000fe20001704270 */
[----:B------:R-:W-:Y:S01]  /*4090*/  UISETP.NE.AND UP3, UPT, UR21, URZ, UPT ;  /* 0x0000003f1500728c */ /* 0x000fe2000bf65270 */
[----:B------:R-:W-:Y:S01]  /*40a0*/  PLOP3.LUT P2, PT, PT, PT, UP1, 0x40, 0x0 ;  /* 0x000000000000781c */ /* 0x000fe20003f4e818 */
[----:B------:R-:W-:Y:S01]  /*40b0*/  UISETP.NE.AND UP2, UPT, UR20, URZ, UPT ;  /* 0x0000003f1400728c */ /* 0x000fe2000bf45270 */
[----:B------:R-:W-:Y:S01]  /*40c0*/  ISETP.LT.OR P0, PT, R5, 0x2, P0 ;  /* 0x000000020500780c */ /* 0x000fe20000701670 */
[----:B------:R-:W-:Y:S01]  /*40d0*/  UISETP.NE.AND UP1, UPT, UR18, URZ, UPT ;  /* 0x0000003f1200728c */ /* 0x000fe2000bf25270 */
[----:B------:R-:W-:Y:S01]  /*40e0*/  FMNMX.FTZ R133, R18, R133, !PT ;  /* 0x0000008512857209 */ /* 0x000fe20007810000 */
[----:B------:R-:W-:Y:S01]  /*40f0*/  IMAD R240, R0, 0x2, R236 ;  /* 0x0000000200f07824 */ /* 0x000fe200078e02ec */
[----:B------:R-:W-:Y:S01]  /*4100*/  FSEL R11, R44, -INF , !P0 ;  /* 0xff8000002c0b7808 */ /* 0x000fe20004000000 */
[----:B------:R-:W-:Y:S01]  /*4110*/  LDSM.16.MT88.4 R48, [R237+0x900] ;  /* 0x00090000ed30783b */ /* 0x000fe20000004200 */
[----:B------:R-:W-:-:S02]  /*4120*/  ISETP.GT.AND P0, PT, R2, 0x8, P1 ;  /* 0x000000080200780c */ /* 0x000fc40000f04270 */
[----:B------:R-:W-:Y:S01]  /*4130*/  PLOP3.LUT P1, PT, PT, PT, UP0, 0x40, 0x0 ;  /* 0x000000000000781c */ /* 0x000fe20003f2e808 */
[----:B------:R-:W-:Y:S01]  /*4140*/  UISETP.NE.AND UP0, UPT, UR5, URZ, UPT ;  /* 0x0000003f0500728c */ /* 0x000fe2000bf05270 */
[C---:B------:R-:W-:Y:S01]  /*4150*/  ISETP.LT.OR P0, PT, R5.reuse, 0x9, P0 ;  /* 0x000000090500780c */ /* 0x040fe20000701670 */
[----:B------:R-:W-:Y:S01]  /*4160*/  LDSM.16.MT88.4 R44, [R240+0x100] ;  /* 0x00010000f02c783b */ /* 0x000fe20000004200 */
[----:B------:R-:W-:Y:S01]  /*4170*/  FMNMX.FTZ R132, R6, R11, !PT ;  /* 0x0000000b06847209 */ /* 0x000fe20007810000 */
[----:B------:R-:W-:Y:S01]  /*4180*/  ULDC.64 UR4, c[0x0][0x2c8] ;  /* 0x0000b20000047ab9 */ /* 0x000fe20000000a00 */
[----:B------:R-:W-:Y:S01]  /*4190*/  FSEL R10, R12, -INF , !P0 ;  /* 0xff8000000c0a7808 */ /* 0x000fe20004000000 */
[----:B------:R-:W-:Y:S01]  /*41a0*/  LDSM.16.MT88.4 R40, [R240+0x900] ;  /* 0x00090000f028783b */ /* 0x000fe20000004200 */
[----:B------:R-:W-:Y:S02]  /*41b0*/  ISETP.GT.AND P0, PT, R2, 0x9, P2 ;  /* 0x000000090200780c */ /* 0x000fe40001704270 */
[----:B------:R-:W-:Y:S01]  /*41c0*/  PLOP3.LUT P2, PT, PT, PT, UP6, 0x40, 0x0 ;  /* 0x000000000000781c */ /* 0x000fe20003f4e868 */
[----:B------:R-:W-:Y:S01]  /*41d0*/  LDSM.16.MT88.4 R68, [R240+0x1900] ;  /* 0x00190000f044783b */ /* 0x000fe20000004200 */
[----:B------:R-:W-:Y:S01]  /*41e0*/  ISETP.LT.OR P0, PT, R5, 0xa, P0 ;  /* 0x0000000a0500780c */ /* 0x000fe20000701670 */
[----:B------:R-:W-:Y:S01]  /*41f0*/  UISETP.NE.AND UP6, UPT, UR13, URZ, UPT ;  /* 0x0000003f0d00728c */ /* 0x000fe2000bfc5270 */
[----:B------:R-:W-:Y:S01]  /*4200*/  FMNMX.FTZ R132, R10, R132, !PT ;  /* 0x000000840a847209 */ /* 0x000fe20007810000 */
[----:B------:R-:W-:Y:S01]  /*4210*/  LDSM.16.MT88.4 R60, [R236+0x2100] ;  /* 0x00210000ec3c783b */ /* 0x000fe20000004200 */
[----:B------:R-:W-:-:S02]  /*4220*/  FSEL R9, R13, -INF , !P0 ;  /* 0xff8000000d097808 */ /* 0x000fc40004000000 */
[C---:B------:R-:W-:Y:S01]  /*4230*/  ISETP.GT.AND P0, PT, R2.reuse, 0x10, P1 ;  /* 0x000000100200780c */ /* 0x040fe20000f04270 */
[----:B------:R-:W-:Y:S01]  /*4240*/  LDSM.16.MT88.4 R64, [R237+0x1900] ;  /* 0x00190000ed40783b */ /* 0x000fe20000004200 */
[----:B------:R-:W-:Y:S01]  /*4250*/  PLOP3.LUT P1, PT, PT, PT, UP5, 0x40, 0x0 ;  /* 0x000000000000781c */ /* 0x000fe20003f2e858 */
[----:B------:R-:W-:Y:S01]  /*4260*/  UISETP.NE.AND UP5, UPT, UR14, URZ, UPT ;  /* 0x0000003f0e00728c */ /* 0x000fe2000bfa5270 */
[----:B------:R-:W-:Y:S01]  /*4270*/  ISETP.LT.OR P0, PT, R5, 0x11, P0 ;  /* 0x000000110500780c */ /* 0x000fe20000701670 */
[----:B------:R-:W-:Y:S01]  /*4280*/  LDSM.16.MT88.4 R56, [R237+0x2100] ;  /* 0x00210000ed38783b */ /* 0x000fe20000004200 */
[C---:B------:R-:W-:Y:S02]  /*4290*/  ISETP.GT.AND P1, PT, R2.reuse, 0x18, P1 ;  /* 0x000000180200780c */ /* 0x040fe40000f24270 */
[----:B------:R-:W-:Y:S01]  /*42a0*/  FSEL R8, R15, -INF , !P0 ;  /* 0xff8000000f087808 */ /* 0x000fe20004000000 */
[----:B------:R-:W-:Y:S01]  /*42b0*/  STL [R1+0x98], R163 ;  /* 0x000098a301007387 */ /* 0x000fe20000100800 */
[----:B------:R-:W-:-:S02]  /*42c0*/  ISETP.GT.AND P0, PT, R2, 0x11, P2 ;  /* 0x000000110200780c */ /* 0x000fc40001704270 */
[C---:B------:R-:W-:Y:S01]  /*42d0*/  ISETP.LT.OR P1, PT, R5.reuse, 0x19, P1 ;  /* 0x000000190500780c */ /* 0x040fe20000f21670 */
[----:B------:R-:W-:Y:S01]  /*42e0*/  STL [R1+0x94], R162 ;  /* 0x000094a201007387 */ /* 0x000fe20000100800 */
[----:B------:R-:W-:Y:S02]  /*42f0*/  ISETP.LT.OR P0, PT, R5, 0x12, P0 ;  /* 0x000000120500780c */ /* 0x000fe40000701670 */
[----:B------:R-:W-:Y:S01]  /*4300*/  FMNMX.FTZ R133, R17, R133, !PT ;  /* 0x0000008511857209 */ /* 0x000fe20007810000 */
[----:B------:R-:W-:Y:S01]  /*4310*/  STL [R1+0x90], R161 ;  /* 0x000090a101007387 */ /* 0x000fe20000100800 */
[----:B------:R-:W-:Y:S02]  /*4320*/  FSEL R7, R28, -INF , !P0 ;  /* 0xff8000001c077808 */ /* 0x000fe40004000000 */
[----:B------:R-:W-:Y:S01]  /*4330*/  PLOP3.LUT P0, PT, PT, PT, UP4, 0x40, 0x0 ;  /* 0x000000000000781c */ /* 0x000fe20003f0e848 */
[----:B------:R-:W-:Y:S01]  /*4340*/  STL [R1+0x8c], R160 ;  /* 0x00008ca001007387 */ /* 0x000fe20000100800 */
[----:B------:R-:W-:-:S02]  /*4350*/  FSEL R13, R29, -INF , !P1 ;  /* 0xff8000001d0d7808 */ /* 0x000fc40004800000 */
[----:B------:R-:W-:Y:S01]  /*4360*/  ISETP.GT.AND P0, PT, R2, 0x19, P0 ;  /* 0x000000190200780c */ /* 0x000fe20000704270 */
[----:B------:R-:W-:Y:S01]  /*4370*/  STL [R1+0x88], R135 ;  /* 0x0000888701007387 */ /* 0x000fe20000100800 */
[----:B------:R-:W-:Y:S02]  /*4380*/  PLOP3.LUT P1, PT, PT, PT, UP3, 0x40, 0x0 ;  /* 0x000000000000781c */ /* 0x000fe40003f2e838 */
[----:B------:R-:W-:Y:S02]  /*4390*/  ISETP.LT.OR P0, PT, R5, 0x1a, P0 ;  /* 0x0000001a0500780c */ /* 0x000fe40000701670 */
[----:B------:R-:W-:Y:S02]  /*43a0*/  FMNMX.FTZ R132, R9, R132, !PT ;  /* 0x0000008409847209 */ /* 0x000fe40007810000 */
[----:B------:R-:W-:Y:S02]  /*43b0*/  FMNMX.FTZ R133, R22, R133, !PT ;  /* 0x0000008516857209 */ /* 0x000fe40007810000 */
[----:B------:R-:W-:-:S02]  /*43c0*/  FSEL R15, R24, -INF , !P0 ;  /* 0xff800000180f7808 */ /* 0x000fc40004000000 */
[----:B------:R-:W-:Y:S01]  /*43d0*/  PLOP3.LUT P0, PT, PT, PT, UP2, 0x40, 0x0 ;  /* 0x000000000000781c */ /* 0x000fe20003f0e828 */
[----:B------:R-:W-:Y:S01]  /*43e0*/  LDSM.16.MT88.4 R24, [R236+0x900] ;  /* 0x00090000ec18783b */ /* 0x000fe20000004200 */
[----:B------:R-:W-:Y:S02]  /*43f0*/  ISETP.GT.AND P1, PT, R2, 0x20, P1 ;  /* 0x000000200200780c */ /* 0x000fe40000f24270 */
[----:B------:R-:W-:Y:S02]  /*4400*/  FMNMX.FTZ R132, R8, R132, !PT ;  /* 0x0000008408847209 */ /* 0x000fe40007810000 */
[----:B------:R-:W-:Y:S02]  /*4410*/  FMNMX.FTZ R133, R21, R133, !PT ;  /* 0x0000008515857209 */ /* 0x000fe40007810000 */
[----:B------:R-:W-:Y:S02]  /*4420*/  ISETP.GT.AND P0, PT, R2, 0x21, P0 ;  /* 0x000000210200780c */ /* 0x000fe40000704270 */
[----:B------:R-:W-:-:S02]  /*4430*/  ISETP.LT.OR P1, PT, R5, 0x21, P1 ;  /* 0x000000210500780c */ /* 0x000fc40000f21670 */
[----:B------:R-:W-:Y:S02]  /*4440*/  FMNMX.FTZ R132, R7, R132, !PT ;  /* 0x0000008407847209 */ /* 0x000fe40007810000 */
[----:B------:R-:W-:Y:S02]  /*4450*/  FMNMX.FTZ R133, R96, R133, !PT ;  /* 0x0000008560857209 */ /* 0x000fe40007810000 */
[----:B------:R-:W-:Y:S02]  /*4460*/  ISETP.LT.OR P0, PT, R5, 0x22, P0 ;  /* 0x000000220500780c */ /* 0x000fe40000701670 */
[----:B------:R-:W-:Y:S02]  /*4470*/  FSEL R92, R34, -INF , !P1 ;  /* 0xff800000225c7808 */ /* 0x000fe40004800000 */
[----:B------:R-:W-:Y:S02]  /*4480*/  PLOP3.LUT P1, PT, PT, PT, UP1, 0x40, 0x0 ;  /* 0x000000000000781c */ /* 0x000fe40003f2e818 */
[----:B------:R-:W-:-:S02]  /*4490*/  FMNMX.FTZ R132, R13, R132, !PT ;  /* 0x000000840d847209 */ /* 0x000fc40007810000 */
[----:B------:R-:W-:Y:S02]  /*44a0*/  FMNMX.FTZ R133, R95, R133, !PT ;  /* 0x000000855f857209 */ /* 0x000fe40007810000 */
[----:B------:R-:W-:Y:S02]  /*44b0*/  FSEL R91, R33, -INF , !P0 ;  /* 0xff800000215b7808 */ /* 0x000fe40004000000 */
[----:B------:R-:W-:Y:S02]  /*44c0*/  PLOP3.LUT P0, PT, PT, PT, UP0, 0x40, 0x0 ;  /* 0x000000000000781c */ /* 0x000fe40003f0e808 */
[----:B------:R-:W-:Y:S02]  /*44d0*/  ISETP.GT.AND P1, PT, R2, 0x28, P1 ;  /* 0x000000280200780c */ /* 0x000fe40000f24270 */
[----:B------:R-:W-:Y:S02]  /*44e0*/  FMNMX.FTZ R132, R15, R132, !PT ;  /* 0x000000840f847209 */ /* 0x000fe40007810000 */
[----:B------:R-:W-:-:S02]  /*44f0*/  FMNMX.FTZ R133, R94, R133, !PT ;  /* 0x000000855e857209 */ /* 0x000fc40007810000 */
[----:B------:R-:W-:Y:S02]  /*4500*/  ISETP.GT.AND P0, PT, R2, 0x29, P0 ;  /* 0x000000290200780c */ /* 0x000fe40000704270 */
[----:B------:R-:W-:Y:S02]  /*4510*/  ISETP.LT.OR P1, PT, R5, 0x29, P1 ;  /* 0x000000290500780c */ /* 0x000fe40000f21670 */
[----:B------:R-:W-:Y:S02]  /*4520*/  FMNMX.FTZ R132, R92, R132, !PT ;  /* 0x000000845c847209 */ /* 0x000fe40007810000 */
[----:B------:R-:W-:Y:S02]  /*4530*/  FMNMX.FTZ R133, R93, R133, !PT ;  /* 0x000000855d857209 */ /* 0x000fe40007810000 */
[----:B------:R-:W-:Y:S02]  /*4540*/  ISETP.LT.OR P0, PT, R5, 0x2a, P0 ;  /* 0x0000002a0500780c */ /* 0x000fe40000701670 */
[----:B------:R-:W-:Y:S01]  /*4550*/  FSEL R90, R32, -INF , !P1 ;  /* 0xff800000205a7808 */ /* 0x000fe20004800000 */
[----:B------:R-:W1:Y:S01]  /*4560*/  SHFL.BFLY PT, R12, R133, 0x2, 0x1f ;  /* 0x0c401f00850c7f89 */ /* 0x000e6200000e0000 */
[----:B------:R-:W-:-:S02]  /*4570*/  FMNMX.FTZ R132, R91, R132, !PT ;  /* 0x000000845b847209 */ /* 0x000fc40007810000 */
[----:B------:R-:W-:Y:S02]  /*4580*/  FSEL R89, R30, -INF , !P0 ;  /* 0xff8000001e597808 */ /* 0x000fe40004000000 */
[----:B------:R-:W-:Y:S01]  /*4590*/  FMNMX.FTZ R132, R90, R132, !PT ;  /* 0x000000845a847209 */ /* 0x000fe20007810000 */
[----:B------:R-:W-:Y:S01]  /*45a0*/  LDSM.16.MT88.4 R28, [R237+0x100] ;  /* 0x00010000ed1c783b */ /* 0x000fe20000004200 */
[----:B------:R-:W-:Y:S02]  /*45b0*/  LEA R239, R0, R237, 0x1 ;  /* 0x000000ed00ef7211 */ /* 0x000fe400078e08ff */
[----:B------:R-:W-:-:S03]  /*45c0*/  FMNMX.FTZ R132, R89, R132, !PT ;  /* 0x0000008459847209 */ /* 0x000fc60007810000 */
[----:B------:R-:W-:Y:S04]  /*45d0*/  LDSM.16.MT88.4 R32, [R239+0x100] ;  /* 0x00010000ef20783b */ /* 0x000fe80000004200 */
[----:B------:R-:W2:Y:S04]  /*45e0*/  SHFL.BFLY PT, R2, R132, 0x2, 0x1f ;  /* 0x0c401f0084027f89 */ /* 0x000ea800000e0000 */
[----:B------:R-:W-:Y:S01]  /*45f0*/  LDSM.16.MT88.4 R72, [R239+0x900] ;  /* 0x00090000ef48783b */ /* 0x000fe20000004200 */
[----:B-1----:R-:W-:-:S03]  /*4600*/  FMNMX.FTZ R133, R133, R12, !PT ;  /* 0x0000000c85857209 */ /* 0x002fc60007810000 */
[----:B------:R-:W-:Y:S04]  /*4610*/  LDSM.16.MT88.4 R76, [R239+0x1900] ;  /* 0x00190000ef4c783b */ /* 0x000fe80000004200 */
[----:B------:R-:W1:Y:S04]  /*4620*/  SHFL.BFLY PT, R12, R133, 0x1, 0x1f ;  /* 0x0c201f00850c7f89 */ /* 0x000e6800000e0000 */
[----:B------:R-:W-:Y:S01]  /*4630*/  LDSM.16.MT88.4 R80, [R239+0x2100] ;  /* 0x00210000ef50783b */ /* 0x000fe20000004200 */
[----:B--2---:R-:W-:-:S05]  /*4640*/  FMNMX.FTZ R132, R132, R2, !PT ;  /* 0x0000000284847209 */ /* 0x004fca0007810000 */
[----:B------:R-:W2:Y:S01]  /*4650*/  SHFL.BFLY PT, R2, R132, 0x1, 0x1f ;  /* 0x0c201f0084027f89 */ /* 0x000ea200000e0000 */
[----:B-1----:R-:W-:-:S04]  /*4660*/  FMNMX.FTZ R133, R133, R12, !PT ;  /* 0x0000000c85857209 */ /* 0x002fc80007810000 */
[C---:B------:R-:W-:Y:S01]  /*4670*/  FSETP.NEU.FTZ.AND P0, PT, R133.reuse, -INF , PT ;  /* 0xff8000008500780b */ /* 0x040fe20003f1d000 */
[----:B------:R-:W-:-:S05]  /*4680*/  FMUL.FTZ R12, R133, c[0x0][0x2d0] ;  /* 0x0000b400850c7a20 */ /* 0x000fca0000410000 */
[----:B------:R-:W-:-:S05]  /*4690*/  FSEL R12, R12, RZ, P0 ;  /* 0x000000ff0c0c7208 */ /* 0x000fca0000000000 */
[--C-:B------:R-:W-:Y:S01]  /*46a0*/  FFMA.FTZ R14, R14, c[0x0][0x2d0], -R12.reuse ;  /* 0x0000b4000e0e7a23 */ /* 0x100fe2000001080c */
[----:B--2---:R-:W-:Y:S01]  /*46b0*/  FMNMX.FTZ R132, R132, R2, !PT ;  /* 0x0000000284847209 */ /* 0x004fe20007810000 */
[--C-:B------:R-:W-:Y:S02]  /*46c0*/  FFMA.FTZ R16, R16, c[0x0][0x2d0], -R12.reuse ;  /* 0x0000b40010107a23 */ /* 0x100fe4000001080c */
[--C-:B------:R-:W-:Y:S01]  /*46d0*/  FFMA.FTZ R19, R19, c[0x0][0x2d0], -R12.reuse ;  /* 0x0000b40013137a23 */ /* 0x100fe2000001080c */
[C---:B------:R-:W-:Y:S01]  /*46e0*/  FSETP.NEU.FTZ.AND P0, PT, R132.reuse, -INF , PT ;  /* 0xff8000008400780b */ /* 0x040fe20003f1d000 */
[----:B------:R-:W-:Y:S01]  /*46f0*/  FMUL.FTZ R2, R132, c[0x0][0x2d0] ;  /* 0x0000b40084027a20 */ /* 0x000fe20000410000 */
[----:B------:R-:W-:Y:S01]  /*4700*/  MUFU.EX2 R97, R14 ;  /* 0x0000000e00617308 */ /* 0x000fe20000000800 */
[--C-:B------:R-:W-:Y:S02]  /*4710*/  FFMA.FTZ R18, R18, c[0x0][0x2d0], -R12.reuse ;  /* 0x0000b40012127a23 */ /* 0x100fe4000001080c */
[--C-:B------:R-:W-:Y:S01]  /*4720*/  FFMA.FTZ R17, R17, c[0x0][0x2d0], -R12.reuse ;  /* 0x0000b40011117a23 */ /* 0x100fe2000001080c */
[----:B------:R-:W-:Y:S01]  /*4730*/  FSEL R2, R2, RZ, P0 ;  /* 0x000000ff02027208 */ /* 0x000fe20000000000 */
[----:B------:R-:W-:-:S02]  /*4740*/  FFMA.FTZ R20, R20, c[0x0][0x2d0], -R12 ;  /* 0x0000b40014147a23 */ /* 0x000fc4000001080c */
[----:B------:R-:W-:Y:S01]  /*4750*/  FFMA.FTZ R22, R22, c[0x0][0x2d0], -R12 ;  /* 0x0000b40016167a23 */ /* 0x000fe2000001080c */
[----:B------:R-:W-:Y:S01]  /*4760*/  MUFU.EX2 R14, R16 ;  /* 0x00000010000e7308 */ /* 0x000fe20000000800 */
[--C-:B------:R-:W-:Y:S02]  /*4770*/  FFMA.FTZ R3, R11, c[0x0][0x2d0], -R2.reuse ;  /* 0x0000b4000b037a23 */ /* 0x100fe40000010802 */
[----:B------:R-:W-:Y:S02]  /*4780*/  FFMA.FTZ R6, R6, c[0x0][0x2d0], -R2 ;  /* 0x0000b40006067a23 */ /* 0x000fe40000010802 */
[----:B------:R-:W-:-:S03]  /*4790*/  FFMA.FTZ R21, R21, c[0x0][0x2d0], -R12 ;  /* 0x0000b40015157a23 */ /* 0x000fc6000001080c */
[----:B------:R-:W-:Y:S08]  /*47a0*/  MUFU.EX2 R99, R19 ;  /* 0x0000001300637308 */ /* 0x000ff00000000800 */
[----:B------:R-:W-:Y:S08]  /*47b0*/  MUFU.EX2 R128, R18 ;  /* 0x0000001200807308 */ /* 0x000ff00000000800 */
[----:B------:R1:W2:Y:S08]  /*47c0*/  MUFU.EX2 R130, R17 ;  /* 0x0000001100827308 */ /* 0x0002b00000000800 */
[----:B------:R3:W-:Y:S01]  /*47d0*/  MUFU.EX2 R84, R3 ;  /* 0x0000000300547308 */ /* 0x0007e20000000800 */
[----:B-1----:R-:W1:Y:S07]  /*47e0*/  LDSM.16.MT88.4 R16, [R236+0x100] ;  /* 0x00010000ec10783b */ /* 0x002e6e0000004200 */
[----:B------:R-:W4:Y:S01]  /*47f0*/  MUFU.EX2 R98, R20 ;  /* 0x0000001400627308 */ /* 0x000f220000000800 */
[----:B--2---:R-:W-:Y:S01]  /*4800*/  F2FP.PACK_AB R4, R130, R128 ;  /* 0x000000808204723e */ /* 0x004fe200000000ff */
[----:B---3--:R-:W-:-:S06]  /*4810*/  FFMA.FTZ R3, R10, c[0x0][0x2d0], -R2 ;  /* 0x0000b4000a037a23 */ /* 0x008fcc0000010802 */
[----:B------:R-:W2:Y:S08]  /*4820*/  MUFU.EX2 R86, R6 ;  /* 0x0000000600567308 */ /* 0x000eb00000000800 */
[----:B------:R3:W-:Y:S01]  /*4830*/  MUFU.EX2 R85, R3 ;  /* 0x0000000300557308 */ /* 0x0007e20000000800 */
[----:B----4-:R-:W-:-:S07]  /*4840*/  F2FP.PACK_AB R10, R99, R98 ;  /* 0x00000062630a723e */ /* 0x010fce00000000ff */
[----:B------:R-:W-:Y:S01]  /*4850*/  MUFU.EX2 R129, R22 ;  /* 0x0000001600817308 */ /* 0x000fe20000000800 */
[----:B---3--:R-:W-:Y:S01]  /*4860*/  FFMA.FTZ R3, R9, c[0x0][0x2d0], -R2 ;  /* 0x0000b40009037a23 */ /* 0x008fe20000010802 */
[----:B--2---:R-:W-:-:S06]  /*4870*/  F2FP.PACK_AB R9, R84, R86 ;  /* 0x000000565409723e */ /* 0x004fcc00000000ff */
[----:B------:R-:W2:Y:S08]  /*4880*/  MUFU.EX2 R120, R21 ;  /* 0x0000001500787308 */ /* 0x000eb00000000800 */
[----:B------:R3:W4:Y:S01]  /*4890*/  MUFU.EX2 R88, R3 ;  /* 0x0000000300587308 */ /* 0x0007220000000800 */
[----:B--2---:R-:W-:Y:S01]  /*48a0*/  F2FP.PACK_AB R6, R120, R129 ;  /* 0x000000817806723e */ /* 0x004fe200000000ff */
[----:B---3--:R-:W-:Y:S01]  /*48b0*/  FFMA.FTZ R3, R8, c[0x0][0x2d0], -R2 ;  /* 0x0000b40008037a23 */ /* 0x008fe20000010802 */
[----:B------:R-:W-:-:S02]  /*48c0*/  F2FP.PACK_AB R8, R14, R97 ;  /* 0x000000610e08723e */ /* 0x000fc400000000ff */
[----:B----4-:R-:W-:-:S03]  /*48d0*/  F2FP.PACK_AB R11, R88, R85 ;  /* 0x00000055580b723e */ /* 0x010fc600000000ff */
[----:B------:R2:W-:Y:S04]  /*48e0*/  MUFU.EX2 R87, R3 ;  /* 0x0000000300577308 */ /* 0x0005e80000000800 */
[C---:B-1----:R-:W-:Y:S08]  /*48f0*/  HMMA.16816.F32 R20, R8.reuse, R16, RZ ;  /* 0x000000100814723c */ /* 0x042ff000000018ff */
[----:B------:R-:W-:Y:S01]  /*4900*/  HMMA.16816.F32 R16, R8, R18, RZ ;  /* 0x000000120810723c */ /* 0x000fe200000018ff */
[----:B--2---:R-:W-:-:S04]  /*4910*/  FFMA.FTZ R3, R7, c[0x0][0x2d0], -R2 ;  /* 0x0000b40007037a23 */ /* 0x004fc80000010802 */
[----:B------:R1:W2:Y:S03]  /*4920*/  MUFU.EX2 R103, R3 ;  /* 0x0000000300677308 */ /* 0x0002a60000000800 */
[----:B------:R-:W-:Y:S01]  /*4930*/  HMMA.16816.F32 R36, R8, R28, RZ ;  /* 0x0000001c0824723c */ /* 0x000fe200000018ff */
[----:B-1----:R-:W-:Y:S01]  /*4940*/  FFMA.FTZ R3, R13, c[0x0][0x2d0], -R2 ;  /* 0x0000b4000d037a23 */ /* 0x002fe20000010802 */
[----:B--2---:R-:W-:-:S03]  /*4950*/  F2FP.PACK_AB R5, R103, R87 ;  /* 0x000000576705723e */ /* 0x004fc600000000ff */
[----:B------:R1:W-:Y:S02]  /*4960*/  MUFU.EX2 R105, R3 ;  /* 0x0000000300697308 */ /* 0x0003e40000000800 */
[----:B-1----:R-:W-:-:S06]  /*4970*/  FFMA.FTZ R3, R15, c[0x0][0x2d0], -R2 ;  /* 0x0000b4000f037a23 */ /* 0x002fcc0000010802 */
[----:B------:R-:W1:Y:S02]  /*4980*/  MUFU.EX2 R134, R3 ;  /* 0x0000000300867308 */ /* 0x000e640000000800 */
[----:B-1----:R-:W-:-:S07]  /*4990*/  F2FP.PACK_AB R7, R134, R105 ;  /* 0x000000698607723e */ /* 0x002fce00000000ff */
[C---:B------:R-:W-:Y:S08]  /*49a0*/  HMMA.16816.F32 R156, R4.reuse, R24, R20 ;  /* 0x00000018049c723c */ /* 0x040ff00000001814 */
[----:B------:R-:W-:Y:S08]  /*49b0*/  HMMA.16816.F32 R52, R4, R26, R16 ;  /* 0x0000001a0434723c */ /* 0x000ff00000001810 */
[C---:B------:R-:W-:Y:S01]  /*49c0*/  HMMA.16816.F32 R24, R8.reuse, R30, RZ ;  /* 0x0000001e0818723c */ /* 0x040fe200000018ff */
[----:B------:R-:W1:Y:S07]  /*49d0*/  LDSM.16.MT88.4 R28, [R236+0x1900] ;  /* 0x00190000ec1c783b */ /* 0x000e6e0000004200 */
[C---:B------:R-:W-:Y:S08]  /*49e0*/  HMMA.16816.F32 R20, R8.reuse, R44, RZ ;  /* 0x0000002c0814723c */ /* 0x040ff000000018ff */
[----:B------:R-:W-:Y:S01]  /*49f0*/  HMMA.16816.F32 R16, R8, R46, RZ ;  /* 0x0000002e0810723c */ /* 0x000fe200000018ff */
[----:B------:R-:W-:Y:S01]  /*4a00*/  IMAD.MOV.U32 R104, RZ, RZ, R52 ;  /* 0x000000ffff687224 */ /* 0x000fe200078e0034 */
[----:B------:R-:W-:Y:S01]  /*4a10*/  MOV R169, R53 ;  /* 0x0000003500a97202 */ /* 0x000fe20000000f00 */
[----:B------:R-:W-:-:S02]  /*4a20*/  IMAD.MOV.U32 R100, RZ, RZ, R55 ;  /* 0x000000ffff647224 */ /* 0x000fc400078e0037 */
[----:B------:R-:W-:Y:S02]  /*4a30*/  IMAD.MOV.U32 R168, RZ, RZ, R54 ;  /* 0x000000ffffa87224 */ /* 0x000fe400078e0036 */
[----:B------:R-:W2:Y:S01]  /*4a40*/  LDSM.16.MT88.4 R52, [R240+0x2100] ;  /* 0x00210000f034783b */ /* 0x000ea20000004200 */
[C---:B------:R-:W-:Y:S08]  /*4a50*/  HMMA.16816.F32 R148, R4.reuse, R48, R36 ;  /* 0x000000300494723c */ /* 0x040ff00000001824 */
[C---:B------:R-:W-:Y:S08]  /*4a60*/  HMMA.16816.F32 R140, R4.reuse, R40, R20 ;  /* 0x00000028048c723c */ /* 0x040ff00000001814 */
[C---:B------:R-:W-:Y:S08]  /*4a70*/  HMMA.16816.F32 R108, R4.reuse, R42, R16 ;  /* 0x0000002a046c723c */ /* 0x040ff00000001810 */
[----:B------:R-:W-:Y:S08]  /*4a80*/  HMMA.16816.F32 R136, R4, R50, R24 ;  /* 0x000000320488723c */ /* 0x000ff00000001818 */
[C---:B-1----:R-:W-:Y:S08]  /*4a90*/  HMMA.16816.F32 R40, R8.reuse, R28, RZ ;  /* 0x0000001c0828723c */ /* 0x042ff000000018ff */
[----:B------:R-:W-:Y:S01]  /*4aa0*/  HMMA.16816.F32 R48, R8, R32, RZ ;  /* 0x000000200830723c */ /* 0x000fe200000018ff */
[----:B------:R-:W-:Y:S01]  /*4ab0*/  IMAD.MOV.U32 R154, RZ, RZ, R108 ;  /* 0x000000ffff9a7224 */ /* 0x000fe200078e006c */
[----:B------:R-:W-:Y:S01]  /*4ac0*/  MOV R153, R109 ;  /* 0x0000006d00997202 */ /* 0x000fe20000000f00 */
[----:B------:R-:W-:-:S02]  /*4ad0*/  IMAD.MOV.U32 R152, RZ, RZ, R110 ;  /* 0x000000ffff987224 */ /* 0x000fc400078e006e */
[----:B------:R-:W-:-:S03]  /*4ae0*/  IMAD.MOV.U32 R147, RZ, RZ, R111 ;  /* 0x000000ffff937224 */ /* 0x000fc600078e006f */
[C---:B------:R-:W-:Y:S08]  /*4af0*/  HMMA.16816.F32 R24, R8.reuse, R68, RZ ;  /* 0x000000440818723c */ /* 0x040ff000000018ff */
[----:B------:R-:W-:Y:S08]  /*4b00*/  HMMA.16816.F32 R44, R8, R34, RZ ;  /* 0x00000022082c723c */ /* 0x000ff000000018ff */
[----:B------:R-:W-:Y:S08]  /*4b10*/  HMMA.16816.F32 R40, R4, R60, R40 ;  /* 0x0000003c0428723c */ /* 0x000ff00000001828 */
[----:B------:R-:W-:Y:S08]  /*4b20*/  HMMA.16816.F32 R36, R8, R30, RZ ;  /* 0x0000001e0824723c */ /* 0x000ff000000018ff */
[----:B------:R-:W-:Y:S08]  /*4b30*/  HMMA.16816.F32 R48, R4, R72, R48 ;  /* 0x000000480430723c */ /* 0x000ff00000001830 */
[----:B------:R-:W-:Y:S01]  /*4b40*/  HMMA.16816.F32 R16, R8, R76, RZ ;  /* 0x0000004c0810723c */ /* 0x000fe200000018ff */
[----:B------:R-:W-:Y:S01]  /*4b50*/  IMAD.MOV.U32 R146, RZ, RZ, R40 ;  /* 0x000000ffff927224 */ /* 0x000fe200078e0028 */
[----:B------:R-:W-:Y:S01]  /*4b60*/  MOV R145, R41 ;  /* 0x0000002900917202 */ /* 0x000fe20000000f00 */
[----:B------:R-:W-:-:S02]  /*4b70*/  IMAD.MOV.U32 R144, RZ, RZ, R42 ;  /* 0x000000ffff907224 */ /* 0x000fc400078e002a */
[----:B------:R-:W-:-:S03]  /*4b80*/  IMAD.MOV.U32 R131, RZ, RZ, R43 ;  /* 0x000000ffff837224 */ /* 0x000fc600078e002b */
[C---:B------:R-:W-:Y:S08]  /*4b90*/  HMMA.16816.F32 R32, R8.reuse, R64, RZ ;  /* 0x000000400820723c */ /* 0x040ff000000018ff */
[----:B------:R-:W-:Y:S01]  /*4ba0*/  HMMA.16816.F32 R28, R8, R66, RZ ;  /* 0x00000042081c723c */ /* 0x000fe200000018ff */
[----:B------:R-:W1:Y:S01]  /*4bb0*/  LDSM.16.MT88.4 R64, [R236+0x3100] ;  /* 0x00310000ec40783b */ /* 0x000e620000004200 */
[----:B------:R-:W-:Y:S01]  /*4bc0*/  MOV R161, R48 ;  /* 0x0000003000a17202 */ /* 0x000fe20000000f00 */
[----:B------:R-:W-:Y:S01]  /*4bd0*/  IMAD.MOV.U32 R160, RZ, RZ, R49 ;  /* 0x000000ffffa07224 */ /* 0x000fe200078e0031 */
[----:B------:R-:W-:Y:S01]  /*4be0*/  MOV R155, R51 ;  /* 0x00000033009b7202 */ /* 0x000fe20000000f00 */
[----:B------:R-:W-:-:S02]  /*4bf0*/  IMAD.MOV.U32 R135, RZ, RZ, R50 ;  /* 0x000000ffff877224 */ /* 0x000fc400078e0032 */
[----:B------:R-:W3:Y:S01]  /*4c00*/  LDSM.16.MT88.4 R48, [R237+0x3100] ;  /* 0x00310000ed30783b */ /* 0x000ee20000004200 */
[C---:B--2---:R-:W-:Y:S08]  /*4c10*/  HMMA.16816.F32 R24, R4.reuse, R52, R24 ;  /* 0x000000340418723c */ /* 0x044ff00000001818 */
[C---:B------:R-:W-:Y:S08]  /*4c20*/  HMMA.16816.F32 R44, R4.reuse, R74, R44 ;  /* 0x0000004a042c723c */ /* 0x040ff0000000182c */
[----:B------:R-:W-:Y:S01]  /*4c30*/  HMMA.16816.F32 R40, R4, R62, R36 ;  /* 0x0000003e0428723c */ /* 0x000fe20000001824 */
[----:B------:R-:W-:Y:S07]  /*4c40*/  LDSM.16.MT88.4 R60, [R236+0x4900] ;  /* 0x00490000ec3c783b */ /* 0x000fee0000004200 */
[----:B------:R-:W-:Y:S01]  /*4c50*/  HMMA.16816.F32 R20, R8, R70, RZ ;  /* 0x000000460814723c */ /* 0x000fe200000018ff */
[----:B------:R-:W-:Y:S01]  /*4c60*/  IMAD.MOV.U32 R119, RZ, RZ, R25 ;  /* 0x000000ffff777224 */ /* 0x000fe200078e0019 */
[----:B------:R-:W-:Y:S01]  /*4c70*/  MOV R118, R26 ;  /* 0x0000001a00767202 */ /* 0x000fe20000000f00 */
[----:B------:R-:W-:-:S02]  /*4c80*/  IMAD.MOV.U32 R117, RZ, RZ, R27 ;  /* 0x000000ffff757224 */ /* 0x000fc400078e001b */
[----:B------:R-:W-:Y:S02]  /*4c90*/  IMAD.MOV.U32 R116, RZ, RZ, R24 ;  /* 0x000000ffff747224 */ /* 0x000fe400078e0018 */
[----:B------:R-:W2:Y:S01]  /*4ca0*/  LDSM.16.MT88.4 R24, [R236+0x3900] ;  /* 0x00390000ec18783b */ /* 0x000ea20000004200 */
[C---:B------:R-:W-:Y:S01]  /*4cb0*/  HMMA.16816.F32 R16, R4.reuse, R80, R16 ;  /* 0x000000500410723c */ /* 0x040fe20000001810 */
[----:B------:R-:W-:Y:S01]  /*4cc0*/  IMAD.MOV.U32 R102, RZ, RZ, R45 ;  /* 0x000000ffff667224 */ /* 0x000fe200078e002d */
[----:B------:R-:W-:Y:S01]  /*4cd0*/  MOV R163, R46 ;  /* 0x0000002e00a37202 */ /* 0x000fe20000000f00 */
[----:B------:R-:W-:Y:S02]  /*4ce0*/  IMAD.MOV.U32 R101, RZ, RZ, R44 ;  /* 0x000000ffff657224 */ /* 0x000fe400078e002c */
[----:B------:R-:W-:Y:S02]  /*4cf0*/  IMAD.MOV.U32 R162, RZ, RZ, R47 ;  /* 0x000000ffffa27224 */ /* 0x000fe400078e002f */
[----:B------:R-:W4:Y:S01]  /*4d00*/  LDSM.16.MT88.4 R44, [R240+0x3100] ;  /* 0x00310000f02c783b */ /* 0x000f220000004200 */
[----:B------:R-:W-:Y:S01]  /*4d10*/  HMMA.16816.F32 R32, R4, R56, R32 ;  /* 0x000000380420723c */ /* 0x000fe20000001820 */
[----:B------:R-:W-:Y:S01]  /*4d20*/  MOV R36, R41 ;  /* 0x0000002900247202 */ /* 0x000fe20000000f00 */
[----:B------:R-:W-:Y:S01]  /*4d30*/  IMAD.MOV.U32 R127, RZ, RZ, R42 ;  /* 0x000000ffff7f7224 */ /* 0x000fe200078e002a */
[----:B------:R-:W-:Y:S01]  /*4d40*/  MOV R125, R40 ;  /* 0x00000028007d7202 */ /* 0x000fe20000000f00 */
[----:B------:R-:W-:-:S02]  /*4d50*/  IMAD.MOV.U32 R126, RZ, RZ, R43 ;  /* 0x000000ffff7e7224 */ /* 0x000fc400078e002b */
[----:B------:R-:W2:Y:S02]  /*4d60*/  LDSM.16.MT88.4 R40, [R237+0x3900] ;  /* 0x00390000ed28783b */ /* 0x000ea40000004200 */
[C---:B------:R-:W-:Y:S02]  /*4d70*/  HMMA.16816.F32 R20, R4.reuse, R54, R20 ;  /* 0x000000360414723c */ /* 0x040fe40000001814 */
[----:B------:R-:W2:Y:S06]  /*4d80*/  LDSM.16.MT88.4 R52, [R239+0x3100] ;  /* 0x00310000ef34783b */ /* 0x000eac0000004200 */
[----:B------:R-:W-:Y:S01]  /*4d90*/  IMAD.MOV.U32 R15, RZ, RZ, R17 ;  /* 0x000000ffff0f7224 */ /* 0x000fe200078e0011 */
[----:B------:R-:W-:Y:S01]  /*4da0*/  MOV R3, R19 ;  /* 0x0000001300037202 */ /* 0x000fe20000000f00 */
[----:B------:R-:W-:Y:S01]  /*4db0*/  IMAD.MOV.U32 R13, RZ, RZ, R18 ;  /* 0x000000ffff0d7224 */ /* 0x000fe200078e0012 */
[----:B------:R-:W-:Y:S01]  /*4dc0*/  HMMA.16816.F32 R72, R4, R58, R28 ;  /* 0x0000003a0448723c */ /* 0x000fe2000000181c */
[----:B------:R-:W-:Y:S01]  /*4dd0*/  IMAD.MOV.U32 R0, RZ, RZ, R16 ;  /* 0x000000ffff007224 */ /* 0x000fe200078e0010 */
[----:B------:R-:W4:Y:S03]  /*4de0*/  LDSM.16.MT88.4 R56, [R240+0x3900] ;  /* 0x00390000f038783b */ /* 0x000f260000004200 */
[----:B------:R-:W-:Y:S01]  /*4df0*/  IMAD.MOV.U32 R124, RZ, RZ, R33 ;  /* 0x000000ffff7c7224 */ /* 0x000fe200078e0021 */
[----:B------:R-:W-:Y:S01]  /*4e00*/  MOV R122, R35 ;  /* 0x00000023007a7202 */ /* 0x000fe20000000f00 */
[----:B------:R-:W-:Y:S01]  /*4e10*/  IMAD.MOV.U32 R123, RZ, RZ, R34 ;  /* 0x000000ffff7b7224 */ /* 0x000fe200078e0022 */
[----:B-1----:R-:W-:Y:S01]  /*4e20*/  HMMA.16816.F32 R16, R8, R64, RZ ;  /* 0x000000400810723c */ /* 0x002fe200000018ff */
[----:B------:R-:W-:-:S04]  /*4e30*/  IMAD.MOV.U32 R121, RZ, RZ, R32 ;  /* 0x000000ffff797224 */ /* 0x000fc800078e0020 */
[----:B------:R-:W-:Y:S01]  /*4e40*/  MOV R111, R23 ;  /* 0x00000017006f7202 */ /* 0x000fe20000000f00 */
[----:B------:R-:W-:Y:S01]  /*4e50*/  IMAD.MOV.U32 R110, RZ, RZ, R21 ;  /* 0x000000ffff6e7224 */ /* 0x000fe200078e0015 */
[----:B------:R-:W-:Y:S01]  /*4e60*/  MOV R108, R20 ;  /* 0x00000014006c7202 */ /* 0x000fe20000000f00 */
[----:B---3--:R-:W-:Y:S01]  /*4e70*/  HMMA.16816.F32 R32, R8, R48, RZ ;  /* 0x000000300820723c */ /* 0x008fe200000018ff */
[----:B------:R-:W-:Y:S02]  /*4e80*/  IMAD.MOV.U32 R65, RZ, RZ, R36 ;  /* 0x000000ffff417224 */ /* 0x000fe400078e0024 */
[----:B------:R-:W-:-:S05]  /*4e90*/  IMAD.MOV.U32 R109, RZ, RZ, R22 ;  /* 0x000000ffff6d7224 */ /* 0x000fca00078e0016 */
[C---:B------:R-:W-:Y:S01]  /*4ea0*/  HMMA.16816.F32 R28, R8.reuse, R50, RZ ;  /* 0x00000032081c723c */ /* 0x040fe200000018ff */
[----:B------:R-:W1:Y:S07]  /*4eb0*/  LDSM.16.MT88.4 R48, [R239+0x3900] ;  /* 0x00390000ef30783b */ /* 0x000e6e0000004200 */
[----:B------:R-:W-:Y:S08]  /*4ec0*/  HMMA.16816.F32 R36, R8, R66, RZ ;  /* 0x000000420824723c */ /* 0x000ff000000018ff */
[----:B--2---:R-:W-:Y:S08]  /*4ed0*/  HMMA.16816.F32 R68, R4, R24, R16 ;  /* 0x000000180444723c */ /* 0x004ff00000001810 */
[C---:B----4-:R-:W-:Y:S07]  /*4ee0*/  HMMA.16816.F32 R16, R8.reuse, R44, RZ ;  /* 0x0000002c0810723c */ /* 0x050fee00000018ff */
[----:B------:R-:W-:Y:S01]  /*4ef0*/  MOV R45, R105 ;  /* 0x00000069002d7202 */ /* 0x000fe20000000f00 */
[----:B------:R-:W-:Y:S08]  /*4f00*/  HMMA.16816.F32 R20, R8, R78, RZ ;  /* 0x0000004e0814723c */ /* 0x000ff000000018ff */
[C---:B------:R-:W-:Y:S08]  /*4f10*/  HMMA.16816.F32 R76, R4.reuse, R40, R32 ;  /* 0x00000028044c723c */ /* 0x040ff00000001820 */
[----:B------:R-:W-:Y:S01]  /*4f20*/  HMMA.16816.F32 R172, R4, R42, R28 ;  /* 0x0000002a04ac723c */ /* 0x000fe2000000181c */
[----:B------:R-:W-:Y:S07]  /*4f30*/  LDSM.16.MT88.4 R40, [R237+0x4900] ;  /* 0x00490000ed28783b */ /* 0x000fee0000004200 */
[C---:B------:R-:W-:Y:S07]  /*4f40*/  HMMA.16816.F32 R32, R8.reuse, R46, RZ ;  /* 0x0000002e0820723c */ /* 0x040fee00000018ff */
[----:B------:R-:W-:Y:S01]  /*4f50*/  MOV R46, R123 ;  /* 0x0000007b002e7202 */ /* 0x000fe20000000f00 */
[----:B------:R-:W-:Y:S01]  /*4f60*/  HMMA.16816.F32 R28, R8, R52, RZ ;  /* 0x00000034081c723c */ /* 0x000fe200000018ff */
[----:B------:R-:W-:-:S06]  /*4f70*/  IMAD.MOV.U32 R47, RZ, RZ, R122 ;  /* 0x000000ffff2f7224 */ /* 0x000fcc00078e007a */
[----:B------:R-:W-:Y:S01]  /*4f80*/  IMAD.MOV.U32 R53, RZ, RZ, R119 ;  /* 0x000000ffff357224 */ /* 0x000fe200078e0077 */
[----:B------:R-:W-:Y:S01]  /*4f90*/  HMMA.16816.F32 R176, R4, R26, R36 ;  /* 0x0000001a04b0723c */ /* 0x000fe20000001824 */
[----:B------:R-:W2:Y:S01]  /*4fa0*/  LDSM.16.MT88.4 R36, [R236+0x5100] ;  /* 0x00510000ec24783b */ /* 0x000ea20000004200 */
[----:B------:R-:W-:-:S06]  /*4fb0*/  IMAD.MOV.U32 R52, RZ, RZ, R116 ;  /* 0x000000ffff347224 */ /* 0x000fcc00078e0074 */
[----:B------:R-:W-:Y:S07]  /*4fc0*/  HMMA.16816.F32 R24, R8, R54, RZ ;  /* 0x000000360818723c */ /* 0x000fee00000018ff */
[----:B------:R-:W-:Y:S01]  /*4fd0*/  IMAD.MOV.U32 R54, RZ, RZ, R118 ;  /* 0x000000ffff367224 */ /* 0x000fe200078e0076 */
[----:B------:R-:W-:Y:S01]  /*4fe0*/  HMMA.16816.F32 R16, R4, R56, R16 ;  /* 0x000000380410723c */ /* 0x000fe20000001810 */
[----:B------:R-:W-:-:S06]  /*4ff0*/  MOV R55, R117 ;  /* 0x0000007500377202 */ /* 0x000fcc0000000f00 */
[----:B------:R-:W-:Y:S01]  /*5000*/  IMAD.MOV.U32 R56, RZ, RZ, R104 ;  /* 0x000000ffff387224 */ /* 0x000fe200078e0068 */
[----:B------:R-:W-:Y:S01]  /*5010*/  HMMA.16816.F32 R80, R4, R82, R20 ;  /* 0x000000520450723c */ /* 0x000fe20000001814 */
[----:B------:R-:W-:-:S07]  /*5020*/  MOV R57, R103 ;  /* 0x0000006700397202 */ /* 0x000fce0000000f00 */
[----:B------:R-:W-:Y:S07]  /*5030*/  HMMA.16816.F32 R20, R8, R60, RZ ;  /* 0x0000003c0814723c */ /* 0x000fee00000018ff */
[----:B------:R-:W-:Y:S01]  /*5040*/  MOV R60, R0 ;  /* 0x00000000003c7202 */ /* 0x000fe20000000f00 */
[----:B------:R-:W-:Y:S01]  /*5050*/  HMMA.16816.F32 R112, R4, R58, R32 ;  /* 0x0000003a0470723c */ /* 0x000fe20000001820 */
[----:B------:R-:W-:Y:S01]  /*5060*/  IMAD.MOV.U32 R44, RZ, RZ, R16 ;  /* 0x000000ffff2c7224 */ /* 0x000fe200078e0010 */
[----:B------:R-:W-:Y:S01]  /*5070*/  MOV R66, R18 ;  /* 0x0000001200427202 */ /* 0x000fe20000000f00 */
[----:B------:R-:W-:Y:S01]  /*5080*/  IMAD.MOV.U32 R67, RZ, RZ, R17 ;  /* 0x000000ffff437224 */ /* 0x000fe200078e0011 */
[----:B------:R-:W-:Y:S01]  /*5090*/  MOV R61, R15 ;  /* 0x0000000f003d7202 */ /* 0x000fe20000000f00 */
[----:B------:R-:W-:-:S02]  /*50a0*/  IMAD.MOV.U32 R64, RZ, RZ, R19 ;  /* 0x000000ffff407224 */ /* 0x000fc400078e0013 */
[----:B------:R-:W-:Y:S01]  /*50b0*/  IMAD.MOV.U32 R32, RZ, RZ, R102 ;  /* 0x000000ffff207224 */ /* 0x000fe200078e0066 */
[----:B-1----:R-:W-:Y:S01]  /*50c0*/  HMMA.16816.F32 R104, R4, R48, R28 ;  /* 0x000000300468723c */ /* 0x002fe2000000181c */
[----:B------:R-:W-:Y:S01]  /*50d0*/  LDSM.16.MT88.4 R28, [R240+0x4900] ;  /* 0x00490000f01c783b */ /* 0x000fe20000004200 */
[----:B------:R-:W-:Y:S01]  /*50e0*/  IMAD.MOV.U32 R33, RZ, RZ, R57 ;  /* 0x000000ffff217224 */ /* 0x000fe200078e0039 */
[----:B------:R-:W-:Y:S01]  /*50f0*/  MOV R35, R44 ;  /* 0x0000002c00237202 */ /* 0x000fe20000000f00 */
[----:B------:R-:W-:Y:S01]  /*5100*/  IMAD.MOV.U32 R57, RZ, RZ, R65 ;  /* 0x000000ffff397224 */ /* 0x000fe200078e0041 */
[----:B------:R-:W-:Y:S01]  /*5110*/  MOV R65, R120 ;  /* 0x0000007800417202 */ /* 0x000fe20000000f00 */
[----:B------:R-:W-:Y:S01]  /*5120*/  IMAD.MOV.U32 R44, RZ, RZ, R121 ;  /* 0x000000ffff2c7224 */ /* 0x000fe200078e0079 */
[----:B------:R-:W-:Y:S01]  /*5130*/  MOV R48, R100 ;  /* 0x0000006400307202 */ /* 0x000fe20000000f00 */
[----:B------:R-:W-:Y:S01]  /*5140*/  IMAD.MOV.U32 R49, RZ, RZ, R101 ;  /* 0x000000ffff317224 */ /* 0x000fe200078e0065 */
[----:B------:R-:W-:Y:S01]  /*5150*/  HMMA.16816.F32 R16, R8, R62, RZ ;  /* 0x0000003e0810723c */ /* 0x000fe200000018ff */
[----:B------:R-:W-:Y:S01]  /*5160*/  IMAD.MOV.U32 R34, RZ, RZ, R45 ;  /* 0x000000ffff227224 */ /* 0x000fe200078e002d */
[----:B------:R-:W-:Y:S01]  /*5170*/  MOV R59, R126 ;  /* 0x0000007e003b7202 */ /* 0x000fe20000000f00 */
[----:B------:R-:W-:-:S02]  /*5180*/  IMAD.MOV.U32 R58, RZ, RZ, R127 ;  /* 0x000000ffff3a7224 */ /* 0x000fc400078e007f */
[----:B------:R-:W-:Y:S02]  /*5190*/  IMAD.MOV.U32 R45, RZ, RZ, R124 ;  /* 0x000000ffff2d7224 */ /* 0x000fe400078e007c */
[----:B------:R-:W-:Y:S01]  /*51a0*/  FADD.FTZ R0, R97, R14 ;  /* 0x0000000e61007221 */ /* 0x000fe20000010000 */
[----:B------:R-:W-:Y:S01]  /*51b0*/  HMMA.16816.F32 R100, R4, R50, R24 ;  /* 0x000000320464723c */ /* 0x000fe20000001818 */
[----:B------:R-:W1:Y:S01]  /*51c0*/  LDSM.16.MT88.4 R24, [R237+0x5100] ;  /* 0x00510000ed18783b */ /* 0x000e620000004200 */
[----:B------:R-:W-:Y:S02]  /*51d0*/  IMAD.MOV.U32 R62, RZ, RZ, R13 ;  /* 0x000000ffff3e7224 */ /* 0x000fe400078e000d */
[----:B------:R-:W-:Y:S02]  /*51e0*/  FADD.FTZ R13, R98, R0 ;  /* 0x00000000620d7221 */ /* 0x000fe40000010000 */
[----:B------:R-:W-:Y:S02]  /*51f0*/  IMAD.MOV.U32 R63, RZ, RZ, R3 ;  /* 0x000000ffff3f7224 */ /* 0x000fe400078e0003 */
[----:B------:R-:W-:-:S02]  /*5200*/  IMAD.MOV.U32 R50, RZ, RZ, R169 ;  /* 0x000000ffff327224 */ /* 0x000fc400078e00a9 */
[----:B------:R-:W-:Y:S02]  /*5210*/  IMAD.MOV.U32 R51, RZ, RZ, R168 ;  /* 0x000000ffff337224 */ /* 0x000fe400078e00a8 */
[----:B--2---:R-:W-:Y:S01]  /*5220*/  HMMA.16816.F32 R168, R4, R36, R20 ;  /* 0x0000002404a8723c */ /* 0x004fe20000001814 */
[--C-:B------:R-:W-:Y:S02]  /*5230*/  FFMA.FTZ R3, R94, c[0x0][0x2d0], -R12.reuse ;  /* 0x0000b4005e037a23 */ /* 0x100fe4000001080c */
[----:B------:R-:W-:Y:S02]  /*5240*/  FFMA.FTZ R0, R93, c[0x0][0x2d0], -R12 ;  /* 0x0000b4005d007a23 */ /* 0x000fe4000001080c */
[----:B------:R-:W-:Y:S01]  /*5250*/  IMAD.MOV.U32 R97, RZ, RZ, R50 ;  /* 0x000000ffff617224 */ /* 0x000fe200078e0032 */
[----:B------:R-:W-:Y:S01]  /*5260*/  MOV R50, R163 ;  /* 0x000000a300327202 */ /* 0x000fe20000000f00 */
[----:B------:R-:W-:Y:S01]  /*5270*/  IMAD.MOV.U32 R36, RZ, RZ, R111 ;  /* 0x000000ffff247224 */ /* 0x000fe200078e006f */
[----:B------:R-:W-:Y:S01]  /*5280*/  HMMA.16816.F32 R20, R8, R40, RZ ;  /* 0x000000280814723c */ /* 0x000fe200000018ff */
[----:B------:R-:W-:Y:S01]  /*5290*/  MOV R37, R56 ;  /* 0x0000003800257202 */ /* 0x000fe20000000f00 */
[----:B------:R-:W-:Y:S01]  /*52a0*/  IMAD.MOV.U32 R56, RZ, RZ, R125 ;  /* 0x000000ffff387224 */ /* 0x000fe200078e007d */
[----:B------:R2:W3:Y:S01]  /*52b0*/  MUFU.EX2 R40, R0 ;  /* 0x0000000000287308 */ /* 0x0004e20000000800 */
[----:B------:R-:W-:Y:S01]  /*52c0*/  IMAD.MOV.U32 R98, RZ, RZ, R51 ;  /* 0x000000ffff627224 */ /* 0x000fe200078e0033 */
[----:B------:R4:W5:Y:S02]  /*52d0*/  LDL.LU R163, [R1+0x98] ;  /* 0x0000980001a37983 */ /* 0x0009640000300800 */
[----:B------:R-:W-:Y:S01]  /*52e0*/  IMAD.MOV.U32 R41, RZ, RZ, R108 ;  /* 0x000000ffff297224 */ /* 0x000fe200078e006c */
[----:B------:R-:W-:Y:S07]  /*52f0*/  HMMA.16816.F32 R120, R4, R38, R16 ;  /* 0x000000260478723c */ /* 0x000fee0000001810 */
[----:B------:R-:W-:Y:S01]  /*5300*/  MOV R38, R110 ;  /* 0x0000006e00267202 */ /* 0x000fe20000000f00 */
[----:B------:R-:W-:Y:S01]  /*5310*/  HMMA.16816.F32 R16, R8, R42, RZ ;  /* 0x0000002a0810723c */ /* 0x000fe200000018ff */
[----:B------:R-:W-:-:S02]  /*5320*/  IMAD.MOV.U32 R39, RZ, RZ, R109 ;  /* 0x000000ffff277224 */ /* 0x000fc400078e006d */
[----:B------:R-:W-:Y:S01]  /*5330*/  MOV R93, R38 ;  /* 0x00000026005d7202 */ /* 0x000fe20000000f00 */
[----:B--2---:R-:W-:-:S04]  /*5340*/  FFMA.FTZ R0, R92, c[0x0][0x2d0], -R2 ;  /* 0x0000b4005c007a23 */ /* 0x004fc80000010802 */
[C---:B-1----:R-:W-:Y:S01]  /*5350*/  HMMA.16816.F32 R108, R4.reuse, R24, R20 ;  /* 0x00000018046c723c */ /* 0x042fe20000001814 */
[----:B------:R-:W1:Y:S11]  /*5360*/  LDSM.16.MT88.4 R20, [R240+0x5100] ;  /* 0x00510000f014783b */ /* 0x000e760000004200 */
[----:B------:R-:W-:Y:S04]  /*5370*/  @!UPT UIADD3 URZ, URZ, URZ, URZ ;  /* 0x0000003f3f3ff290 */ /* 0x000fe8000fffe03f */
[----:B------:R-:W-:Y:S01]  /*5380*/  HMMA.16816.F32 R116, R4, R26, R16 ;  /* 0x0000001a0474723c */ /* 0x000fe20000001810 */
[----:B------:R-:W-:Y:S01]  /*5390*/  MOV R38, R144 ;  /* 0x0000009000267202 */ /* 0x000fe20000000f00 */
[----:B------:R-:W-:Y:S02]  /*53a0*/  IMAD.MOV.U32 R43, RZ, RZ, R155 ;  /* 0x000000ffff2b7224 */ /* 0x000fe400078e009b */
[----:B------:R-:W-:Y:S02]  /*53b0*/  IMAD.MOV.U32 R94, RZ, RZ, R39 ;  /* 0x000000ffff5e7224 */ /* 0x000fe400078e0027 */
[----:B------:R-:W-:Y:S02]  /*53c0*/  IMAD.MOV.U32 R92, RZ, RZ, R41 ;  /* 0x000000ffff5c7224 */ /* 0x000fe400078e0029 */
[----:B------:R-:W-:Y:S11]  /*53d0*/  HMMA.16816.F32 R16, R8, R28, RZ ;  /* 0x0000001c0810723c */ /* 0x000ff600000018ff */
[----:B------:R-:W-:Y:S11]  /*53e0*/  @!UPT UIADD3 URZ, URZ, URZ, URZ ;  /* 0x0000003f3f3ff290 */ /* 0x000ff6000fffe03f */
[----:B------:R-:W-:Y:S02]  /*53f0*/  @!UPT UIADD3 URZ, URZ, URZ, URZ ;  /* 0x0000003f3f3ff290 */ /* 0x000fe4000fffe03f */
[----:B-1----:R-:W-:Y:S07]  /*5400*/  HMMA.16816.F32 R124, R4, R20, R16 ;  /* 0x00000014047c723c */ /* 0x002fee0000001810 */
[--C-:B------:R-:W-:Y:S01]  /*5410*/  FFMA.FTZ R21, R96, c[0x0][0x2d0], -R12.reuse ;  /* 0x0000b40060157a23 */ /* 0x100fe2000001080c */
[----:B------:R-:W-:Y:S01]  /*5420*/  HMMA.16816.F32 R16, R8, R30, RZ ;  /* 0x0000001e0810723c */ /* 0x000fe200000018ff */
[----:B------:R-:W-:Y:S01]  /*5430*/  FFMA.FTZ R20, R95, c[0x0][0x2d0], -R12 ;  /* 0x0000b4005f147a23 */ /* 0x000fe2000001080c */
[----:B------:R-:W-:Y:S01]  /*5440*/  MOV R96, R37 ;  /* 0x0000002500607202 */ /* 0x000fe20000000f00 */
[----:B------:R-:W-:Y:S01]  /*5450*/  IMAD.MOV.U32 R95, RZ, RZ, R36 ;  /* 0x000000ffff5f7224 */ /* 0x000fe200078e0024 */
[----:B------:R-:W-:Y:S01]  /*5460*/  MOV R28, R154 ;  /* 0x0000009a001c7202 */ /* 0x000fe20000000f00 */
[----:B------:R-:W-:Y:S01]  /*5470*/  IMAD.MOV.U32 R29, RZ, RZ, R153 ;  /* 0x000000ffff1d7224 */ /* 0x000fe200078e0099 */
[----:B------:R-:W-:Y:S11]  /*5480*/  MUFU.EX2 R21, R21 ;  /* 0x0000001500157308 */ /* 0x000ff60000000800 */
[----:B------:R-:W-:Y:S07]  /*5490*/  @!UPT UIADD3 URZ, URZ, URZ, URZ ;  /* 0x0000003f3f3ff290 */ /* 0x000fee000fffe03f */
[----:B------:R-:W-:Y:S01]  /*54a0*/  HMMA.16816.F32 R24, R4, R22, R16 ;  /* 0x000000160418723c */ /* 0x000fe20000001810 */
[----:B------:R-:W-:Y:S01]  /*54b0*/  MOV R31, R147 ;  /* 0x00000093001f7202 */ /* 0x000fe20000000f00 */
[----:B------:R-:W-:Y:S01]  /*54c0*/  IMAD.MOV.U32 R36, RZ, RZ, R146 ;  /* 0x000000ffff247224 */ /* 0x000fe200078e0092 */
[----:B------:R1:W-:Y:S04]  /*54d0*/  MUFU.EX2 R23, R3 ;  /* 0x0000000300177308 */ /* 0x0003e80000000800 */
[----:B------:R-:W-:Y:S01]  /*54e0*/  FADD.FTZ R22, R99, R13 ;  /* 0x0000000d63167221 */ /* 0x000fe20000010000 */
[----:B------:R-:W-:Y:S01]  /*54f0*/  MOV R99, R48 ;  /* 0x0000003000637202 */ /* 0x000fe20000000f00 */
[----:B------:R-:W2:Y:S01]  /*5500*/  LDSM.16.MT88.4 R12, [R239+0x4900] ;  /* 0x00490000ef0c783b */ /* 0x000ea20000004200 */
[----:B------:R-:W-:Y:S01]  /*5510*/  IMAD.MOV.U32 R37, RZ, RZ, R145 ;  /* 0x000000ffff257224 */ /* 0x000fe200078e0091 */
[----:B------:R-:W2:Y:S01]  /*5520*/  MUFU.EX2 R20, R20 ;  /* 0x0000001400147308 */ /* 0x000ea20000000800 */
[----:B------:R-:W-:Y:S01]  /*5530*/  IMAD.MOV.U32 R30, RZ, RZ, R152 ;  /* 0x000000ffff1e7224 */ /* 0x000fe200078e0098 */
[----:B------:R-:W-:Y:S01]  /*5540*/  LDSM.16.MT88.4 R144, [R237+0x1100] ;  /* 0x00110000ed90783b */ /* 0x000fe20000004200 */
[----:B------:R-:W-:-:S02]  /*5550*/  IMAD.MOV.U32 R39, RZ, RZ, R131 ;  /* 0x000000ffff277224 */ /* 0x000fc400078e0083 */
[----:B------:R-:W-:Y:S01]  /*5560*/  IMAD.MOV.U32 R48, RZ, RZ, R49 ;  /* 0x000000ffff307224 */ /* 0x000fe200078e0031 */
[----:B------:R-:W-:Y:S01]  /*5570*/  LDSM.16.MT88.4 R152, [R236+0x1100] ;  /* 0x00110000ec98783b */ /* 0x000fe20000004200 */
[----:B------:R-:W-:Y:S02]  /*5580*/  IMAD.MOV.U32 R49, RZ, RZ, R32 ;  /* 0x000000ffff317224 */ /* 0x000fe400078e0020 */
[----:B-1----:R-:W-:Y:S01]  /*5590*/  FFMA.FTZ R3, R90, c[0x0][0x2d0], -R2 ;  /* 0x0000b4005a037a23 */ /* 0x002fe20000010802 */
[C---:B--2---:R-:W-:Y:S08]  /*55a0*/  HMMA.16816.F32 R16, R8.reuse, R12, RZ ;  /* 0x0000000c0810723c */ /* 0x044ff000000018ff */
[----:B------:R-:W-:Y:S01]  /*55b0*/  HMMA.16816.F32 R8, R8, R14, RZ ;  /* 0x0000000e0808723c */ /* 0x000fe200000018ff */
[----:B------:R-:W1:Y:S11]  /*55c0*/  LDSM.16.MT88.4 R12, [R239+0x5100] ;  /* 0x00510000ef0c783b */ /* 0x000e760000004200 */
[----:B------:R-:W-:Y:S04]  /*55d0*/  @!UPT UIADD3 URZ, URZ, URZ, URZ ;  /* 0x0000003f3f3ff290 */ /* 0x000fe8000fffe03f */
[C---:B-1----:R-:W-:Y:S08]  /*55e0*/  HMMA.16816.F32 R16, R4.reuse, R12, R16 ;  /* 0x0000000c0410723c */ /* 0x042ff00000001810 */
[----:B------:R-:W-:Y:S01]  /*55f0*/  HMMA.16816.F32 R12, R4, R14, R8 ;  /* 0x0000000e040c723c */ /* 0x000fe20000001808 */
[----:B------:R1:W-:Y:S06]  /*5600*/  MUFU.EX2 R7, R0 ;  /* 0x0000000000077308 */ /* 0x0003ec0000000800 */
[----:B------:R-:W-:-:S02]  /*5610*/  FADD.FTZ R4, R128, R22 ;  /* 0x0000001680047221 */ /* 0x000fc40000010000 */
[----:B------:R-:W-:Y:S01]  /*5620*/  MUFU.EX2 R5, R3 ;  /* 0x0000000300057308 */ /* 0x000fe20000000800 */
[----:B---3--:R-:W-:Y:S02]  /*5630*/  IMAD.MOV.U32 R22, RZ, RZ, R40 ;  /* 0x000000ffff167224 */ /* 0x008fe400078e0028 */
[--C-:B-1----:R-:W-:Y:S02]  /*5640*/  FFMA.FTZ R0, R91, c[0x0][0x2d0], -R2.reuse ;  /* 0x0000b4005b007a23 */ /* 0x102fe40000010802 */
[----:B------:R-:W-:-:S03]  /*5650*/  FFMA.FTZ R2, R89, c[0x0][0x2d0], -R2 ;  /* 0x0000b40059027a23 */ /* 0x000fc60000010802 */
[----:B------:R1:W-:Y:S08]  /*5660*/  MUFU.EX2 R6, R0 ;  /* 0x0000000000067308 */ /* 0x0003f00000000800 */
[----:B------:R2:W3:Y:S01]  /*5670*/  MUFU.EX2 R3, R2 ;  /* 0x0000000200037308 */ /* 0x0004e20000000800 */
[----:B------:R-:W-:Y:S01]  /*5680*/  F2FP.PACK_AB R128, R20, R21 ;  /* 0x000000151480723e */ /* 0x000fe200000000ff */
[----:B------:R-:W-:Y:S01]  /*5690*/  IMAD.MOV.U32 R8, RZ, RZ, R35 ;  /* 0x000000ffff087224 */ /* 0x000fe200078e0023 */
[----:B------:R-:W-:Y:S01]  /*56a0*/  MOV R41, R160 ;  /* 0x000000a000297202 */ /* 0x000fe20000000f00 */
[----:B------:R-:W-:-:S02]  /*56b0*/  IMAD.MOV.U32 R40, RZ, RZ, R161 ;  /* 0x000000ffff287224 */ /* 0x000fc400078e00a1 */
[----:B------:R-:W-:Y:S02]  /*56c0*/  IMAD.MOV.U32 R42, RZ, RZ, R135 ;  /* 0x000000ffff2a7224 */ /* 0x000fe400078e0087 */
[----:B------:R-:W-:Y:S02]  /*56d0*/  IMAD.MOV.U32 R51, RZ, RZ, R162 ;  /* 0x000000ffff337224 */ /* 0x000fe400078e00a2 */
[----:B-1----:R-:W-:Y:S01]  /*56e0*/  FADD.FTZ R0, R86, R84 ;  /* 0x0000005456007221 */ /* 0x002fe20000010000 */
[----:B------:R-:W-:Y:S01]  /*56f0*/  MOV R10, R66 ;  /* 0x00000042000a7202 */ /* 0x000fe20000000f00 */
[----:B------:R-:W-:Y:S01]  /*5700*/  IMAD.MOV.U32 R9, RZ, RZ, R67 ;  /* 0x000000ffff097224 */ /* 0x000fe200078e0043 */
[----:B------:R4:W5:Y:S01]  /*5710*/  LDL.LU R162, [R1+0x94] ;  /* 0x0000940001a27983 */ /* 0x0009620000300800 */
[----:B--2---:R-:W-:Y:S01]  /*5720*/  FADD.FTZ R2, R130, R4 ;  /* 0x0000000482027221 */ /* 0x004fe20000010000 */
[----:B------:R-:W-:Y:S02]  /*5730*/  F2FP.PACK_AB R130, R22, R23 ;  /* 0x000000171682723e */ /* 0x000fe400000000ff */
[----:B---3--:R-:W-:Y:S01]  /*5740*/  F2FP.PACK_AB R131, R3, R5 ;  /* 0x000000050383723e */ /* 0x008fe200000000ff */
[----:B------:R-:W-:Y:S01]  /*5750*/  FADD.FTZ R4, R129, R2 ;  /* 0x0000000281047221 */ /* 0x000fe20000010000 */
[----:B------:R-:W-:Y:S01]  /*5760*/  F2FP.PACK_AB R129, R6, R7 ;  /* 0x000000070681723e */ /* 0x000fe200000000ff */
[----:B------:R-:W-:Y:S01]  /*5770*/  FADD.FTZ R0, R85, R0 ;  /* 0x0000000055007221 */ /* 0x000fe20000010000 */
[----:B------:R4:W5:Y:S05]  /*5780*/  LDL.LU R161, [R1+0x90] ;  /* 0x0000900001a17983 */ /* 0x00096a0000300800 */
[C---:B------:R-:W-:Y:S08]  /*5790*/  HMMA.16816.F32 R148, R128.reuse, R144, R148 ;  /* 0x000000908094723c */ /* 0x040ff00000001894 */
[C---:B------:R-:W-:Y:S01]  /*57a0*/  HMMA.16816.F32 R156, R128.reuse, R152, R156 ;  /* 0x00000098809c723c */ /* 0x040fe2000000189c */
[----:B------:R-:W-:Y:S01]  /*57b0*/  FADD.FTZ R0, R88, R0 ;  /* 0x0000000058007221 */ /* 0x000fe20000010000 */
[----:B------:R4:W5:Y:S06]  /*57c0*/  LDL.LU R160, [R1+0x8c] ;  /* 0x00008c0001a07983 */ /* 0x00096c0000300800 */
[C---:B------:R-:W-:Y:S01]  /*57d0*/  HMMA.16816.F32 R144, R128.reuse, R146, R136 ;  /* 0x000000928090723c */ /* 0x040fe20000001888 */
[----:B------:R-:W1:Y:S07]  /*57e0*/  LDSM.16.MT88.4 R136, [R240+0x1100] ;  /* 0x00110000f088783b */ /* 0x000e6e0000004200 */
[----:B------:R-:W-:Y:S01]  /*57f0*/  HMMA.16816.F32 R152, R128, R154, R96 ;  /* 0x0000009a8098723c */ /* 0x000fe20000001860 */
[----:B------:R-:W-:Y:S01]  /*5800*/  FADD.FTZ R2, R87, R0 ;  /* 0x0000000057027221 */ /* 0x000fe20000010000 */
[----:B------:R-:W-:Y:S01]  /*5810*/  LDSM.16.MT88.4 R88, [R240+0x4100] ;  /* 0x00410000f058783b */ /* 0x000fe20000004200 */
[----:B------:R-:W-:-:S03]  /*5820*/  IMAD.MOV.U32 R11, RZ, RZ, R64 ;  /* 0x000000ffff0b7224 */ /* 0x000fc600078e0040 */
[----:B------:R4:W5:Y:S01]  /*5830*/  LDL.LU R135, [R1+0x88] ;  /* 0x0000880001877983 */ /* 0x0009620000300800 */
[----:B------:R-:W-:Y:S01]  /*5840*/  IMAD.MOV.U32 R98, RZ, RZ, R33 ;  /* 0x000000ffff627224 */ /* 0x000fe200078e0021 */
[----:B------:R-:W-:Y:S02]  /*5850*/  MOV R97, R34 ;  /* 0x0000002200617202 */ /* 0x000fe40000000f00 */
[----:B------:R-:W2:Y:S01]  /*5860*/  LDSM.16.MT88.4 R32, [R239+0x1100] ;  /* 0x00110000ef20783b */ /* 0x000ea20000004200 */
[C---:B-1----:R-:W-:Y:S08]  /*5870*/  HMMA.16816.F32 R140, R128.reuse, R136, R140 ;  /* 0x00000088808c723c */ /* 0x042ff0000000188c */
[C---:B------:R-:W-:Y:S08]  /*5880*/  HMMA.16816.F32 R136, R128.reuse, R138, R28 ;  /* 0x0000008a8088723c */ /* 0x040ff0000000181c */
[C---:B--2---:R-:W-:Y:S01]  /*5890*/  HMMA.16816.F32 R28, R128.reuse, R32, R40 ;  /* 0x00000020801c723c */ /* 0x044fe20000001828 */
[----:B------:R-:W-:Y:S07]  /*58a0*/  LDSM.16.MT88.4 R40, [R236+0x2900] ;  /* 0x00290000ec28783b */ /* 0x000fee0000004200 */
[C---:B------:R-:W-:Y:S01]  /*58b0*/  HMMA.16816.F32 R32, R128.reuse, R34, R48 ;  /* 0x000000228020723c */ /* 0x040fe20000001830 */
[----:B------:R-:W1:Y:S07]  /*58c0*/  LDSM.16.MT88.4 R48, [R237+0x2900] ;  /* 0x00290000ed30783b */ /* 0x000e6e0000004200 */
[C---:B-1----:R-:W-:Y:S08]  /*58d0*/  HMMA.16816.F32 R44, R128.reuse, R48, R44 ;  /* 0x00000030802c723c */ /* 0x042ff0000000182c */
[C---:B------:R-:W-:Y:S01]  /*58e0*/  HMMA.16816.F32 R48, R128.reuse, R50, R72 ;  /* 0x000000328030723c */ /* 0x040fe20000001848 */
[----:B------:R-:W1:Y:S07]  /*58f0*/  LDSM.16.MT88.4 R72, [R236+0x4100] ;  /* 0x00410000ec48783b */ /* 0x000e6e0000004200 */
[C---:B------:R-:W-:Y:S08]  /*5900*/  HMMA.16816.F32 R36, R128.reuse, R40, R36 ;  /* 0x000000288024723c */ /* 0x040ff00000001824 */
[C---:B------:R-:W-:Y:S01]  /*5910*/  HMMA.16816.F32 R40, R128.reuse, R42, R56 ;  /* 0x0000002a8028723c */ /* 0x040fe20000001838 */
[----:B------:R-:W2:Y:S07]  /*5920*/  LDSM.16.MT88.4 R56, [R240+0x2900] ;  /* 0x00290000f038783b */ /* 0x000eae0000004200 */
[C---:B-1----:R-:W-:Y:S08]  /*5930*/  HMMA.16816.F32 R68, R128.reuse, R72, R68 ;  /* 0x000000488044723c */ /* 0x042ff00000001844 */
[----:B------:R-:W-:Y:S07]  /*5940*/  HMMA.16816.F32 R72, R128, R74, R176 ;  /* 0x0000004a8048723c */ /* 0x000fee00000018b0 */
[----:B------:R-:W-:Y:S01]  /*5950*/  MOV R178, R98 ;  /* 0x0000006200b27202 */ /* 0x000fe20000000f00 */
[----:B------:R-:W-:-:S02]  /*5960*/  IMAD.MOV.U32 R179, RZ, RZ, R97 ;  /* 0x000000ffffb37224 */ /* 0x000fc400078e0061 */
[----:B------:R-:W1:Y:S01]  /*5970*/  LDSM.16.MT88.4 R96, [R239+0x4100] ;  /* 0x00410000ef60783b */ /* 0x000e620000004200 */
[C---:B--2---:R-:W-:Y:S01]  /*5980*/  HMMA.16816.F32 R52, R128.reuse, R56, R52 ;  /* 0x000000388034723c */ /* 0x044fe20000001834 */
[----:B------:R-:W-:Y:S02]  /*5990*/  IMAD.MOV.U32 R0, RZ, RZ, R65 ;  /* 0x000000ffff007224 */ /* 0x000fe400078e0041 */
[----:B------:R-:W2:Y:S05]  /*59a0*/  LDSM.16.MT88.4 R64, [R239+0x2900] ;  /* 0x00290000ef40783b */ /* 0x000eaa0000004200 */
[C---:B------:R-:W-:Y:S08]  /*59b0*/  HMMA.16816.F32 R56, R128.reuse, R58, R92 ;  /* 0x0000003a8038723c */ /* 0x040ff0000000185c */
[----:B-1----:R-:W-:Y:S01]  /*59c0*/  HMMA.16816.F32 R92, R128, R96, R104 ;  /* 0x00000060805c723c */ /* 0x002fe20000001868 */
[----:B------:R-:W1:Y:S01]  /*59d0*/  LDSM.16.MT88.4 R104, [R236+0x5900] ;  /* 0x00590000ec68783b */ /* 0x000e620000004200 */
[----:B------:R-:W-:-:S02]  /*59e0*/  FADD.FTZ R0, R0, R4 ;  /* 0x0000000400007221 */ /* 0x000fc40000010000 */
[----:B------:R-:W-:Y:S02]  /*59f0*/  FADD.FTZ R2, R178, R2 ;  /* 0x00000002b2027221 */ /* 0x000fe40000010000 */
[----:B------:R-:W-:Y:S02]  /*5a00*/  FADD.FTZ R4, R21, R0 ;  /* 0x0000000015047221 */ /* 0x000fe40000010000 */
[C---:B------:R-:W-:Y:S01]  /*5a10*/  HMMA.16816.F32 R84, R128.reuse, R88, R8 ;  /* 0x000000588054723c */ /* 0x040fe20000001808 */
[----:B------:R-:W-:Y:S01]  /*5a20*/  FADD.FTZ R0, R179, R2 ;  /* 0x00000002b3007221 */ /* 0x000fe20000010000 */
[----:B------:R-:W-:Y:S06]  /*5a30*/  LDSM.16.MT88.4 R8, [R239+0x5900] ;  /* 0x00590000ef08783b */ /* 0x000fec0000004200 */
[----:B------:R-:W-:Y:S01]  /*5a40*/  HMMA.16816.F32 R88, R128, R90, R112 ;  /* 0x0000005a8058723c */ /* 0x000fe20000001870 */
[----:B------:R-:W3:Y:S01]  /*5a50*/  LDSM.16.MT88.4 R112, [R237+0x5900] ;  /* 0x00590000ed70783b */ /* 0x000ee20000004200 */
[----:B------:R-:W-:-:S06]  /*5a60*/  FADD.FTZ R0, R134, R0 ;  /* 0x0000000086007221 */ /* 0x000fcc0000010000 */
[C---:B------:R-:W-:Y:S08]  /*5a70*/  HMMA.16816.F32 R96, R128.reuse, R98, R100 ;  /* 0x000000628060723c */ /* 0x040ff00000001864 */
[C---:B--2---:R-:W-:Y:S08]  /*5a80*/  HMMA.16816.F32 R60, R128.reuse, R64, R60 ;  /* 0x00000040803c723c */ /* 0x044ff0000000183c */
[C---:B------:R-:W-:Y:S01]  /*5a90*/  HMMA.16816.F32 R64, R128.reuse, R66, R80 ;  /* 0x000000428040723c */ /* 0x040fe20000001850 */
[----:B------:R-:W2:Y:S07]  /*5aa0*/  LDSM.16.MT88.4 R80, [R237+0x4100] ;  /* 0x00410000ed50783b */ /* 0x000eae0000004200 */
[C---:B-1----:R-:W-:Y:S08]  /*5ab0*/  HMMA.16816.F32 R100, R128.reuse, R104, R168 ;  /* 0x000000688064723c */ /* 0x042ff000000018a8 */
[----:B------:R-:W-:Y:S01]  /*5ac0*/  HMMA.16816.F32 R104, R128, R106, R120 ;  /* 0x0000006a8068723c */ /* 0x000fe20000001878 */
[----:B------:R-:W1:Y:S01]  /*5ad0*/  LDSM.16.MT88.4 R120, [R240+0x5900] ;  /* 0x00590000f078783b */ /* 0x000e620000004200 */
[----:B------:R-:W-:-:S02]  /*5ae0*/  FADD.FTZ R7, R7, R0 ;  /* 0x0000000007077221 */ /* 0x000fc40000010000 */
[----:B------:R-:W-:Y:S02]  /*5af0*/  FADD.FTZ R2, R20, R4 ;  /* 0x0000000414027221 */ /* 0x000fe40000010000 */
[----:B------:R-:W-:Y:S02]  /*5b00*/  FADD.FTZ R6, R6, R7 ;  /* 0x0000000706067221 */ /* 0x000fe40000010000 */
[----:B------:R-:W-:Y:S02]  /*5b10*/  FADD.FTZ R0, R23, R2 ;  /* 0x0000000217007221 */ /* 0x000fe40000010000 */
[----:B------:R-:W-:Y:S02]  /*5b20*/  FADD.FTZ R5, R5, R6 ;  /* 0x0000000605057221 */ /* 0x000fe40000010000 */
[----:B------:R-:W-:Y:S02]  /*5b30*/  FADD.FTZ R2, R22, R0 ;  /* 0x0000000016027221 */ /* 0x000fe40000010000 */
[----:B------:R-:W-:-:S05]  /*5b40*/  FADD.FTZ R0, R3, R5 ;  /* 0x0000000503007221 */ /* 0x000fca0000010000 */
[----:B------:R4:W-:Y:S04]  /*5b50*/  STL [R1+0x24], R0 ;  /* 0x0000240001007387 */ /* 0x0009e80000100800 */
[----:B------:R4:W-:Y:S01]  /*5b60*/  STL [R1+0x20], R2 ;  /* 0x0000200201007387 */ /* 0x0009e20000100800 */
[----:B------:R-:W-:Y:S01]  /*5b70*/  UIMAD.WIDE.U32 UR18, UR11, UR4, URZ ;  /* 0x000000040b1272a5 */ /* 0x000fe2000f8e003f */
[----:B------:R-:W-:-:S03]  /*5b80*/  PLOP3.LUT P0, PT, PT, PT, UP6, 0x40, 0x0 ;  /* 0x000000000000781c */ /* 0x000fc60003f0e868 */
[----:B------:R-:W-:Y:S01]  /*5b90*/  @UP5 USHF.R.U32.HI UR11, URZ, UR5, UR19 ;  /* 0x000000053f0b5299 */ /* 0x000fe20008011613 */
[----:B---3--:R-:W-:Y:S03]  /*5ba0*/  HMMA.16816.F32 R108, R128, R112, R108 ;  /* 0x00000070806c723c */ /* 0x008fe6000000186c */
[----:B------:R-:W-:-:S03]  /*5bb0*/  UIADD3 UR4, UR10, UR11, URZ ;  /* 0x0000000b0a047290 */ /* 0x000fc6000fffe03f */
[----:B------:R-:W-:Y:S02]  /*5bc0*/  ULDC UR11, c[0x0][0x328] ;  /* 0x0000ca00000b7ab9 */ /* 0x000fe40000000800 */
[----:B------:R-:W-:Y:S01]  /*5bd0*/  HMMA.16816.F32 R112, R128, R114, R116 ;  /* 0x000000728070723c */ /* 0x000fe20000001874 */
[----:B------:R-:W-:Y:S02]  /*5be0*/  UIADD3 UR8, UR8, -0x2, URZ ;  /* 0xfffffffe08087890 */ /* 0x000fe4000fffe03f */
[----:B------:R-:W-:-:S05]  /*5bf0*/  UIADD3 UR11, UR4, UR11, URZ ;  /* 0x0000000b040b7290 */ /* 0x000fca000fffe03f */
[C---:B--2---:R-:W-:Y:S08]  /*5c00*/  HMMA.16816.F32 R76, R128.reuse, R80, R76 ;  /* 0x00000050804c723c */ /* 0x044ff0000000184c */
[C---:B-1----:R-:W-:Y:S08]  /*5c10*/  HMMA.16816.F32 R116, R128.reuse, R120, R124 ;  /* 0x000000788074723c */ /* 0x042ff0000000187c */
[C---:B------:R-:W-:Y:S08]  /*5c20*/  HMMA.16816.F32 R80, R128.reuse, R82, R172 ;  /* 0x000000528050723c */ /* 0x040ff000000018ac */
[C---:B------:R-:W-:Y:S08]  /*5c30*/  HMMA.16816.F32 R120, R128.reuse, R122, R24 ;  /* 0x0000007a8078723c */ /* 0x040ff00000001818 */
[C---:B------:R-:W-:Y:S08]  /*5c40*/  HMMA.16816.F32 R124, R128.reuse, R8, R16 ;  /* 0x00000008807c723c */ /* 0x040ff00000001810 */
[----:B------:R-:W-:Y:S01]  /*5c50*/  HMMA.16816.F32 R128, R128, R10, R12 ;  /* 0x0000000a8080723c */ /* 0x000fe2000000180c */
[----:B------:R-:W-:Y:S07]  /*5c60*/  @P0 BRA `(.L_x_343) ;  /* 0x0000015000000947 */ /* 0x000fee0003800000 */
[----:B----4-:R-:W-:Y:S01]  /*5c70*/  ISETP.LT.AND P0, PT, RZ, UR4, PT ;  /* 0x00000004ff007c0c */ /* 0x010fe2000bf01270 */
[----:B------:R-:W-:-:S02]  /*5c80*/  UIADD3 UR18, UR4, -0x1, URZ ;  /* 0xffffffff04127890 */ /* 0x000fc4000fffe03f */
[----:B------:R-:W-:-:S10]  /*5c90*/  ULDC UR10, c[0x0][0x32c] ;  /* 0x0000cb00000a7ab9 */ /* 0x000fd40000000800 */
[----:B------:R-:W-:Y:S05]  /*5ca0*/  @P0 BRA `(.L_x_344) ;  /* 0x0000008000000947 */ /* 0x000fea0003800000 */
[----:B------:R-:W-:Y:S02]  /*5cb0*/  UISETP.NE.AND UP0, UPT, UR10, 0x1, UPT ;  /* 0x000000010a00788c */ /* 0x000fe4000bf05270 */
[----:B------:R-:W-:-:S03]  /*5cc0*/  UIADD3 UR18, -UR4, URZ, URZ ;  /* 0x0000003f04127290 */ /* 0x000fc6000fffe13f */
[----:B------:R-:W-:Y:S02]  /*5cd0*/  ULDC.64 UR4, c[0x0][0x330] ;  /* 0x0000cc0000047ab9 */ /* 0x000fe40000000a00 */
[----:B------:R-:W-:-:S07]  /*5ce0*/  UIMAD.WIDE.U32 UR20, UR18, UR4, URZ ;  /* 0x00000004121472a5 */ /* 0x000fce000f8e003f */
[----:B------:R-:W-:Y:S02]  /*5cf0*/  @UP0 UMOV UR19, UR21 ;  /* 0x0000001500130c82 */ /* 0x000fe40008000000 */
[----:B------:R-:W-:-:S04]  /*5d00*/  @UP0 USHF.R.U32.HI UR18, URZ, UR5, UR19 ;  /* 0x000000053f120299 */ /* 0x000fc80008011613 */
[----:B------:R-:W-:Y:S01]  /*5d10*/  ULOP3.LUT UR18, URZ, UR18, URZ, 0x33, !UPT ;  /* 0x000000123f127292 */ /* 0x000fe2000f8e333f */
[----:B------:R-:W-:Y:S05]  /*5d20*/  BRA `(.L_x_345) ;  /* 0x0000005000007947 */ /* 0x000fea0003800000 */
.L_x_344:
[----:B------:R-:W-:Y:S02]  /*5d30*/  UISETP.NE.AND UP0, UPT, UR10, 0x1, UPT ;  /* 0x000000010a00788c */ /* 0x000fe4000bf05270 */
[----:B------:R-:W-:Y:S02]  /*5d40*/  ULDC.64 UR4, c[0x0][0x330] ;  /* 0x0000cc0000047ab9 */ /* 0x000fe40000000a00 */
[----:B------:R-:W-:-:S07]  /*5d50*/  UIMAD.WIDE.U32 UR20, UR18, UR4, URZ ;  /* 0x00000004121472a5 */ /* 0x000fce000f8e003f */
[----:B------:R-:W-:Y:S02]  /*5d60*/  @UP0 UMOV UR19, UR21 ;  /* 0x0000001500130c82 */ /* 0x000fe40008000000 */
[----:B------:R-:W-:Y:S02]  /*5d70*/  @UP0 USHF.R.U32.HI UR18, URZ, UR5, UR19 ;  /* 0x000000053f120299 */ /* 0x000fe40008011613 */
.L_x_345:
[----:B------:R-:W-:Y:S02]  /*5d80*/  ULDC UR4, c[0x0][0x32c] ;  /* 0x0000cb0000047ab9 */ /* 0x000fe40000000800 */
[----:B------:R-:W-:-:S04]  /*5d90*/  UIMAD UR4, UR18, UR10, UR4 ;  /* 0x0000000a120472a4 */ /* 0x000fc8000f8e0204 */
[----:B------:R-:W-:-:S04]  /*5da0*/  UISETP.LT.AND UP0, UPT, UR11, UR4, UPT ;  /* 0x000000040b00728c */ /* 0x000fc8000bf01270 */
[----:B------:R-:W-:-:S04]  /*5db0*/  USEL UR11, UR11, UR4, UP0 ;  /* 0x000000040b0b7287 */ /* 0x000fc80008000000 */
.L_x_343:
[----:B----4-:R-:W-:-:S04]  /*5dc0*/  UIMAD.WIDE UR4, UR11, 0x2aaaaaab, URZ ;  /* 0x2aaaaaab0b0478a5 */ /* 0x010fc8000f8e023f */
[----:B------:R-:W-:-:S04]  /*5dd0*/  USHF.R.U32.HI UR4, URZ, 0x1f, UR5 ;  /* 0x0000001f3f047899 */ /* 0x000fc80008011605 */
[----:B------:R-:W-:-:S04]  /*5de0*/  ULEA.HI.SX32 UR4, UR5, UR4, 0x1d ;  /* 0x0000000405047291 */ /* 0x000fc8000f8fea3f */
[----:B------:R-:W-:-:S04]  /*5df0*/  UISETP.LT.AND UP0, UPT, UR9, UR4, UPT ;  /* 0x000000040900728c */ /* 0x000fc8000bf01270 */
[----:B------:R-:W-:-:S04]  /*5e00*/  USEL UR10, UR9, UR4, !UP0 ;  /* 0x00000004090a7287 */ /* 0x000fc8000c000000 */
[----:B------:R-:W-:-:S06]  /*5e10*/  UISETP.GE.AND UP0, UPT, UR8, UR10, UPT ;  /* 0x0000000a0800728c */ /* 0x000fcc000bf06270 */
[----:B------:R-:W-:-:S13]  /*5e20*/  PLOP3.LUT P0, PT, PT, PT, UP0, 0x40, 0x0 ;  /* 0x000000000000781c */ /* 0x000fda0003f0e808 */
[----:B------:R-:W-:Y:S05]  /*5e30*/  @P0 BRA `(.L_x_346) ;  /* 0x00003f9000000947 */ /* 0x000fea0003800000 */
[----:B------:R-:W2:Y:S04]  /*5e40*/  LDL.64 R8, [R1+0x48] ;  /* 0x0000480001087983 */ /* 0x000ea80000100a00 */
[----:B------:R-:W3:Y:S04]  /*5e50*/  LDL.64 R6, [R1+0x40] ;  /* 0x0000400001067983 */ /* 0x000ee80000100a00 */
[----:B------:R-:W4:Y:S04]  /*5e60*/  LDL.64 R2, [R1+0x38] ;  /* 0x0000380001027983 */ /* 0x000f280000100a00 */
[----:B------:R-:W4:Y:S01]  /*5e70*/  LDL.64 R4, [R1+0x30] ;  /* 0x0000300001047983 */ /* 0x000f220000100a00 */
[----:B------:R-:W-:-:S02]  /*5e80*/  MOV R134, R132 ;  /* 0x0000008400867202 */ /* 0x000fc40000000f00 */
[C---:B--2---:R-:W-:Y:S02]  /*5e90*/  IADD3 R0, P0, R8.reuse, 0x40, RZ ;  /* 0x0000004008007810 */ /* 0x044fe40007f1e0ff */
[----:B------:R-:W-:-:S03]  /*5ea0*/  IADD3 R11, P1, R8, 0x80, RZ ;  /* 0x00000080080b7810 */ /* 0x000fc60007f3e0ff */
[--C-:B---3--:R-:W-:Y:S01]  /*5eb0*/  IMAD.X R10, RZ, RZ, R7.reuse, P0 ;  /* 0x000000ffff0a7224 */ /* 0x108fe200000e0607 */
[----:B------:R1:W-:Y:S01]  /*5ec0*/  STL [R1+0x68], R0 ;  /* 0x0000680001007387 */ /* 0x0003e20000100800 */
[----:B------:R-:W-:-:S03]  /*5ed0*/  IMAD.X R9, RZ, RZ, R7, P1 ;  /* 0x000000ffff097224 */ /* 0x000fc600008e0607 */
[----:B------:R-:W-:Y:S04]  /*5ee0*/  STL [R1+0x60], R11 ;  /* 0x0000600b01007387 */ /* 0x000fe80000100800 */
[----:B------:R-:W-:Y:S01]  /*5ef0*/  STL [R1+0x64], R10 ;  /* 0x0000640a01007387 */ /* 0x000fe20000100800 */
[----:B-1----:R-:W-:Y:S02]  /*5f00*/  IADD3 R0, P0, R8, 0xc0, RZ ;  /* 0x000000c008007810 */ /* 0x002fe40007f1e0ff */
[----:B----4-:R-:W-:-:S03]  /*5f10*/  IADD3 R8, P2, R2, 0x40, RZ ;  /* 0x0000004002087810 */ /* 0x010fc60007f5e0ff */
[----:B------:R1:W-:Y:S02]  /*5f20*/  STL [R1+0x58], R0 ;  /* 0x0000580001007387 */ /* 0x0003e40000100800 */
[----:B------:R-:W-:Y:S02]  /*5f30*/  IMAD.X R6, RZ, RZ, R5, P2 ;  /* 0x000000ffff067224 */ /* 0x000fe400010e0605 */
[----:B------:R-:W-:Y:S04]  /*5f40*/  STL [R1+0x5c], R9 ;  /* 0x00005c0901007387 */ /* 0x000fe80000100800 */
[----:B------:R-:W-:Y:S01]  /*5f50*/  STL [R1+0x50], R8 ;  /* 0x0000500801007387 */ /* 0x000fe20000100800 */
[----:B-1----:R-:W-:Y:S01]  /*5f60*/  IMAD.X R0, RZ, RZ, R7, P0 ;  /* 0x000000ffff007224 */ /* 0x002fe200000e0607 */
[----:B------:R-:W-:-:S04]  /*5f70*/  IADD3 R7, P1, R2, 0x80, RZ ;  /* 0x0000008002077810 */ /* 0x000fc80007f3e0ff */
[----:B------:R1:W-:Y:S01]  /*5f80*/  STL [R1+0x54], R0 ;  /* 0x0000540001007387 */ /* 0x0003e20000100800 */
[----:B------:R-:W-:-:S03]  /*5f90*/  IMAD.X R3, RZ, RZ, R5, P1 ;  /* 0x000000ffff037224 */ /* 0x000fc600008e0605 */
[----:B------:R-:W-:Y:S04]  /*5fa0*/  STL [R1+0x1c], R7 ;  /* 0x00001c0701007387 */ /* 0x000fe80000100800 */
[----:B------:R-:W-:Y:S01]  /*5fb0*/  STL [R1+0x2c], R6 ;  /* 0x00002c0601007387 */ /* 0x000fe20000100800 */
[----:B-1----:R-:W-:-:S05]  /*5fc0*/  IADD3 R0, P0, R2, 0xc0, RZ ;  /* 0x000000c002007810 */ /* 0x002fca0007f1e0ff */
[----:B------:R1:W-:Y:S04]  /*5fd0*/  STL [R1+0x14], R0 ;  /* 0x0000140001007387 */ /* 0x0003e80000100800 */
[----:B------:R2:W-:Y:S01]  /*5fe0*/  STL [R1+0x18], R3 ;  /* 0x0000180301007387 */ /* 0x0005e20000100800 */
[----:B-1----:R-:W-:-:S05]  /*5ff0*/  IADD3.X R0, RZ, R5, RZ, P0, !PT ;  /* 0x00000005ff007210 */ /* 0x002fca00007fe4ff */
[----:B------:R2:W-:Y:S01]  /*6000*/  STL [R1+0x10], R0 ;  /* 0x0000100001007387 */ /* 0x0005e20000100800 */
[----:B------:R-:W-:-:S03]  /*6010*/  IMAD.MOV.U32 R2, RZ, RZ, R133 ;  /* 0x000000ffff027224 */ /* 0x000fc600078e0085 */
.L_x_357:
[----:B-12---:R-:W2:Y:S01]  /*6020*/  LDL R0, [R1] ;  /* 0x0000000001007983 */ /* 0x006ea20000100800 */
[----:B------:R-:W-:Y:S04]  /*6030*/  DEPBAR.LE SB0, 0x0 ;  /* 0x000080000000791a */ /* 0x000fe80000000000 */
[----:B------:R-:W-:Y:S01]  /*6040*/  BAR.SYNC.DEFER_BLOCKING 0x0 ;  /* 0x0000000000007b1d */ /* 0x000fe20000010000 */
[----:B------:R-:W-:Y:S06]  /*6050*/  UISETP.GT.AND UP0, UPT, UR9, UR8, UPT ;  /* 0x000000080900728c */ /* 0x000fec000bf04270 */
[----:B------:R-:W-:Y:S01]  /*6060*/  PLOP3.LUT P0, PT, PT, PT, UP0, 0x80, 0x0 ;  /* 0x000000000000781c */ /* 0x000fe20003f0f008 */
[----:B-----5:R1:W3:Y:S04]  /*6070*/  LDSM.16.M88.4 R8, [R135+0x10100] ;  /* 0x010100008708783b */ /* 0x0202e80000000200 */
[----:B------:R1:W4:Y:S04]  /*6080*/  LDSM.16.M88.4 R16, [R135+0x10900] ;  /* 0x010900008710783b */ /* 0x0003280000000200 */
[----:B------:R1:W1:Y:S04]  /*6090*/  LDSM.16.M88.4 R24, [R135+0x11100] ;  /* 0x011100008718783b */ /* 0x0002680000000200 */
[----:B------:R1:W1:Y:S04]  /*60a0*/  LDSM.16.M88.4 R168, [R242] ;  /* 0x00000000f2a8783b */ /* 0x0002680000000200 */
[----:B------:R1:W1:Y:S04]  /*60b0*/  LDSM.16.M88.4 R176, [R252] ;  /* 0x00000000fcb0783b */ /* 0x0002680000000200 */
[----:B--2---:R2:W1:Y:S01]  /*60c0*/  LDSM.16.M88.4 R172, [R0] ;  /* 0x0000000000ac783b */ /* 0x0044620000000200 */
[----:B------:R-:W-:-:S05]  /*60d0*/  @P0 BRA `(.L_x_347) ;  /* 0x0000043000000947 */ /* 0x000fca0003800000 */
[----:B--234-:R-:W2:Y:S01]  /*60e0*/  LDL R0, [R1+0x28] ;  /* 0x0000280001007983 */ /* 0x01cea20000100800 */
[----:B------:R-:W-:Y:S02]  /*60f0*/  ULDC.64 UR4, c[0x0][0x208] ;  /* 0x0000820000047ab9 */ /* 0x000fe40000000a00 */
[----:B------:R-:W-:Y:S01]  /*6100*/  UIMAD.WIDE.U32 UR18, UR8, UR4, URZ ;  /* 0x00000004081272a5 */ /* 0x000fe2000f8e003f */
[----:B------:R-:W3:Y:S01]  /*6110*/  LDL.64 R6, [R1+0x48] ;  /* 0x0000480001067983 */ /* 0x000ee20000100a00 */
[----:B------:R-:W-:Y:S03]  /*6120*/  USHF.R.S32.HI UR11, URZ, 0x1f, UR8 ;  /* 0x0000001f3f0b7899 */ /* 0x000fe60008011408 */
[----:B------:R-:W4:Y:S01]  /*6130*/  LDL.64 R132, [R1+0x40] ;  /* 0x0000400001847983 */ /* 0x000f220000100a00 */
[----:B------:R-:W-:Y:S03]  /*6140*/  UIMAD UR11, UR11, UR4, URZ ;  /* 0x000000040b0b72a4 */ /* 0x000fe6000f8e023f */
[----:B------:R-:W5:Y:S01]  /*6150*/  LDL R12, [R1+0x4] ;  /* 0x00000400010c7983 */ /* 0x000f620000100800 */
[----:B------:R-:W-:Y:S03]  /*6160*/  UIMAD UR11, UR8, UR5, UR11 ;  /* 0x00000005080b72a4 */ /* 0x000fe6000f8e020b */
[----:B------:R-:W5:Y:S01]  /*6170*/  LDL R22, [R1+0x68] ;  /* 0x0000680001167983 */ /* 0x000f620000100800 */
[----:B------:R-:W-:Y:S02]  /*6180*/  UIADD3 UR4, UR19, UR11, URZ ;  /* 0x0000000b13047290 */ /* 0x000fe4000fffe03f */
[----:B------:R-:W-:Y:S01]  /*6190*/  UIMAD.WIDE.U32 UR18, UR18, 0x30, URZ ;  /* 0x00000030121278a5 */ /* 0x000fe2000f8e003f */
[----:B------:R-:W5:Y:S01]  /*61a0*/  LDL R21, [R1+0x64] ;  /* 0x0000640001157983 */ /* 0x000f620000100800 */
[----:B------:R-:W-:Y:S03]  /*61b0*/  UIMAD UR4, UR4, 0x30, URZ ;  /* 0x00000030040478a4 */ /* 0x000fe6000f8e023f */
[----:B------:R-:W5:Y:S01]  /*61c0*/  LDL R20, [R1+0x60] ;  /* 0x0000600001147983 */ /* 0x000f620000100800 */
[----:B------:R-:W-:Y:S03]  /*61d0*/  UIADD3 UR4, UR19, UR4, URZ ;  /* 0x0000000413047290 */ /* 0x000fe6000fffe03f */
[----:B------:R-:W5:Y:S04]  /*61e0*/  LDL R15, [R1+0x5c] ;  /* 0x00005c00010f7983 */ /* 0x000f680000100800 */
[----:B------:R-:W5:Y:S04]  /*61f0*/  LDL R14, [R1+0x58] ;  /* 0x00005800010e7983 */ /* 0x000f680000100800 */
[----:B------:R-:W5:Y:S01]  /*6200*/  LDL R13, [R1+0x54] ;  /* 0x00005400010d7983 */ /* 0x000f620000100800 */
[----:B--2---:R-:W-:Y:S02]  /*6210*/  LOP3.LUT P2, RZ, R0, 0x1, RZ, 0xc0, !PT ;  /* 0x0000000100ff7812 */ /* 0x004fe4000784c0ff */
[----:B---3--:R-:W-:Y:S04]  /*6220*/  IADD3 R0, P1, R6, UR18, RZ ;  /* 0x0000001206007c10 */ /* 0x008fe8000ff3e0ff */
[C---:B------:R-:W-:Y:S02]  /*6230*/  LEA R4, P0, R0.reuse, c[0x0][0x1f8], 0x1 ;  /* 0x00007e0000047a11 */ /* 0x040fe400078008ff */
[----:B----4-:R-:W-:Y:S04]  /*6240*/  IADD3.X R3, R133, UR4, RZ, P1, !PT ;  /* 0x0000000485037c10 */ /* 0x010fe80008ffe4ff */
[----:B------:R-:W-:Y:S02]  /*6250*/  LEA.HI.X R5, R0, c[0x0][0x1fc], R3, 0x1, P0 ;  /* 0x00007f0000057a11 */ /* 0x000fe400000f0c03 */
[----:B-----5:R-:W-:Y:S03]  /*6260*/  IADD3 R0, P1, R22, UR18, RZ ;  /* 0x0000001216007c10 */ /* 0x020fe6000ff3e0ff */
[----:B------:R-:W-:Y:S01]  /*6270*/  @!PT LDS RZ, [RZ] ;  /* 0x00000000fffff984 */ /* 0x000fe20000000800 */
[----:B------:R-:W-:Y:S01]  /*6280*/  @!PT LDS RZ, [RZ] ;  /* 0x00000000fffff984 */ /* 0x000fe20000000800 */
[----:B------:R-:W-:Y:S01]  /*6290*/  @!PT LDS RZ, [RZ] ;  /* 0x00000000fffff984 */ /* 0x000fe20000000800 */
[----:B------:R2:W-:Y:S01]  /*62a0*/  LDGSTS.E.BYPASS.LTC128B.128 [R12+0x100], [R4.64], !P6 ;  /* 0x00100000040c7fae */ /* 0x0005e2000f101d50 */
[----:B------:R-:W-:Y:S02]  /*62b0*/  IADD3.X R3, R21, UR4, RZ, P1, !PT ;  /* 0x0000000415037c10 */ /* 0x000fe40008ffe4ff */
[C---:B--2---:R-:W-:Y:S04]  /*62c0*/  LEA R4, P0, R0.reuse, c[0x0][0x1f8], 0x1 ;  /* 0x00007e0000047a11 */ /* 0x044fe800078008ff */
[----:B------:R-:W-:Y:S02]  /*62d0*/  LEA.HI.X R5, R0, c[0x0][0x1fc], R3, 0x1, P0 ;  /* 0x00007f0000057a11 */ /* 0x000fe400000f0c03 */
[----:B------:R-:W-:Y:S03]  /*62e0*/  IADD3 R0, P1, R20, UR18, RZ ;  /* 0x0000001214007c10 */ /* 0x000fe6000ff3e0ff */
        /* <DEDUP_REMOVED lines=8> */
[----:B------:R-:W-:Y:S01]  /*6370*/  LEA.HI.X R5, R0, c[0x0][0x1fc], R3, 0x1, P0 ;  /* 0x00007f0000057a11 */ /* 0x000fe200000f0c03 */
[----:B------:R-:W-:Y:S04]  /*6380*/  @!P3 IMAD.MOV.U32 R0, RZ, RZ, c[0x0][0x208] ;  /* 0x00008200ff00b624 */ /* 0x000fe800078e00ff */
[----:B------:R2:W-:Y:S01]  /*6390*/  LDGSTS.E.BYPASS.LTC128B.128 [R12+0x4900], [R4.64], !P4 ;  /* 0x04900000040c7fae */ /* 0x0005e2000e101d50 */
[C---:B------:R-:W-:Y:S01]  /*63a0*/  @!P3 LEA R3, P0, R0.reuse, UR18, 0x5 ;  /* 0x000000120003bc11 */ /* 0x040fe2000f8028ff */
[----:B--2---:R-:W-:Y:S05]  /*63b0*/  @!P3 IMAD.MOV.U32 R4, RZ, RZ, c[0x0][0x20c] ;  /* 0x00008300ff04b624 */ /* 0x004fea00078e00ff */
[----:B------:R-:W-:Y:S02]  /*63c0*/  @!P3 LEA.HI.X R0, R0, UR4, R4, 0x5, P0 ;  /* 0x000000040000bc11 */ /* 0x000fe400080f2c04 */
[C---:B------:R-:W-:Y:S04]  /*63d0*/  @!P3 IADD3 R4, P1, R3.reuse, R6, RZ ;  /* 0x000000060304b210 */ /* 0x040fe80007f3e0ff */
[----:B------:R-:W-:Y:S01]  /*63e0*/  @!P3 LEA R6, P0, R4, c[0x0][0x1f8], 0x1 ;  /* 0x00007e000406ba11 */ /* 0x000fe200078008ff */
[----:B------:R-:W-:Y:S05]  /*63f0*/  @!P3 IMAD.X R5, R0, 0x1, R133, P1 ;  /* 0x000000010005b824 */ /* 0x000fea00008e0685 */
[----:B------:R-:W-:Y:S02]  /*6400*/  @!P3 LEA.HI.X R7, R4, c[0x0][0x1fc], R5, 0x1, P0 ;  /* 0x00007f000407ba11 */ /* 0x000fe400000f0c05 */
[----:B------:R-:W-:Y:S03]  /*6410*/  @!P3 IADD3 R5, P1, R3, R22, RZ ;  /* 0x000000160305b210 */ /* 0x000fe60007f3e0ff */
[----:B------:R2:W-:Y:S01]  /*6420*/  @!P3 LDGSTS.E.BYPASS.LTC128B.128 [R12+0x1100], [R6.64], !P6 ;  /* 0x01100000060cbfae */ /* 0x0005e2000f101d50 */
[C---:B------:R-:W-:Y:S01]  /*6430*/  @!P3 LEA R4, P0, R5.reuse, c[0x0][0x1f8], 0x1 ;  /* 0x00007e000504ba11 */ /* 0x040fe200078008ff */
[C---:B--2---:R-:W-:Y:S05]  /*6440*/  @!P3 IMAD.X R6, R0.reuse, 0x1, R21, P1 ;  /* 0x000000010006b824 */ /* 0x044fea00008e0615 */
[----:B------:R-:W-:Y:S05]  /*6450*/  @!P3 LEA.HI.X R5, R5, c[0x0][0x1fc], R6, 0x1, P0 ;  /* 0x00007f000505ba11 */ /* 0x000fea00000f0c06 */
[----:B------:R2:W-:Y:S02]  /*6460*/  @!P3 LDGSTS.E.BYPASS.LTC128B.128 [R12+0x2900], [R4.64], !P2 ;  /* 0x02900000040cbfae */ /* 0x0005e4000d101d50 */
[----:B--2---:R-:W-:Y:S04]  /*6470*/  @!P3 IADD3 R5, P1, R3, R20, RZ ;  /* 0x000000140305b210 */ /* 0x004fe80007f3e0ff */
[----:B------:R-:W-:Y:S01]  /*6480*/  @!P3 LEA R4, P0, R5, c[0x0][0x1f8], 0x1 ;  /* 0x00007e000504ba11 */ /* 0x000fe200078008ff */
[C---:B------:R-:W-:Y:S01]  /*6490*/  @!P3 IMAD.X R6, R0.reuse, 0x1, R15, P1 ;  /* 0x000000010006b824 */ /* 0x040fe200008e060f */
[----:B------:R-:W-:Y:S04]  /*64a0*/  @!P3 IADD3 R3, P1, R3, R14, RZ ;  /* 0x0000000e0303b210 */ /* 0x000fe80007f3e0ff */
[----:B------:R-:W-:Y:S01]  /*64b0*/  @!P3 LEA.HI.X R5, R5, c[0x0][0x1fc], R6, 0x1, P0 ;  /* 0x00007f000505ba11 */ /* 0x000fe200000f0c06 */
[----:B------:R-:W-:Y:S04]  /*64c0*/  @!P3 IMAD.X R0, R0, 0x1, R13, P1 ;  /* 0x000000010000b824 */ /* 0x000fe800008e060d */
[----:B------:R2:W-:Y:S02]  /*64d0*/  @!P3 LDGSTS.E.BYPASS.LTC128B.128 [R12+0x4100], [R4.64], !P5 ;  /* 0x04100000040cbfae */ /* 0x0005e4000e901d50 */
[C---:B--2---:R-:W-:Y:S04]  /*64e0*/  @!P3 LEA R4, P0, R3.reuse, c[0x0][0x1f8], 0x1 ;  /* 0x00007e000304ba11 */ /* 0x044fe800078008ff */
[----:B------:R-:W-:Y:S05]  /*64f0*/  @!P3 LEA.HI.X R5, R3, c[0x0][0x1fc], R0, 0x1, P0 ;  /* 0x00007f000305ba11 */ /* 0x000fea00000f0c00 */
[----:B------:R2:W-:Y:S04]  /*6500*/  @!P3 LDGSTS.E.BYPASS.LTC128B.128 [R12+0x5900], [R4.64], !P4 ;  /* 0x05900000040cbfae */ /* 0x0005e8000e101d50 */
.L_x_347:
[C---:B--234-:R-:W-:Y:S01]  /*6510*/  HMMA.16816.F32 R4, R160.reuse, R8, RZ ;  /* 0x00000008a004723c */ /* 0x05cfe200000018ff */
[----:B------:R-:W0:Y:S01]  /*6520*/  LDGDEPBAR ;  /* 0x00000000000079af */ /* 0x000e220000000000 */
[----:B------:R-:W-:Y:S06]  /*6530*/  UISETP.GT.AND UP0, UPT, UR8, UR9, UPT ;  /* 0x000000090800728c */ /* 0x000fec000bf04270 */
[C---:B------:R-:W-:Y:S01]  /*6540*/  HMMA.16816.F32 R8, R160.reuse, R10, RZ ;  /* 0x0000000aa008723c */ /* 0x040fe200000018ff */
[----:B------:R-:W-:Y:S07]  /*6550*/  PLOP3.LUT P0, PT, PT, PT, UP0, 0x40, 0x0 ;  /* 0x000000000000781c */ /* 0x000fee0003f0e808 */
[C---:B------:R-:W-:Y:S08]  /*6560*/  HMMA.16816.F32 R12, R160.reuse, R16, RZ ;  /* 0x00000010a00c723c */ /* 0x040ff000000018ff */
[C---:B------:R-:W-:Y:S08]  /*6570*/  HMMA.16816.F32 R16, R160.reuse, R18, RZ ;  /* 0x00000012a010723c */ /* 0x040ff000000018ff */
[C---:B-1----:R-:W-:Y:S08]  /*6580*/  HMMA.16816.F32 R20, R160.reuse, R24, RZ ;  /* 0x00000018a014723c */ /* 0x042ff000000018ff */
[----:B------:R-:W-:Y:S08]  /*6590*/  HMMA.16816.F32 R24, R160, R26, RZ ;  /* 0x0000001aa018723c */ /* 0x000ff000000018ff */
[C---:B------:R-:W-:Y:S08]  /*65a0*/  HMMA.16816.F32 R4, R164.reuse, R168, R4 ;  /* 0x000000a8a404723c */ /* 0x040ff00000001804 */
[C---:B------:R-:W-:Y:S01]  /*65b0*/  HMMA.16816.F32 R8, R164.reuse, R170, R8 ;  /* 0x000000aaa408723c */ /* 0x040fe20000001808 */
[----:B------:R-:W1:Y:S07]  /*65c0*/  LDSM.16.M88.4 R168, [R241+0x10100] ;  /* 0x01010000f1a8783b */ /* 0x000e6e0000000200 */
[C---:B------:R-:W-:Y:S08]  /*65d0*/  HMMA.16816.F32 R12, R164.reuse, R172, R12 ;  /* 0x000000aca40c723c */ /* 0x040ff0000000180c */
[C---:B------:R-:W-:Y:S01]  /*65e0*/  HMMA.16816.F32 R16, R164.reuse, R174, R16 ;  /* 0x000000aea410723c */ /* 0x040fe20000001810 */
[----:B------:R-:W2:Y:S07]  /*65f0*/  LDSM.16.M88.4 R172, [R241+0x10900] ;  /* 0x01090000f1ac783b */ /* 0x000eae0000000200 */
[C---:B------:R-:W-:Y:S08]  /*6600*/  HMMA.16816.F32 R20, R164.reuse, R176, R20 ;  /* 0x000000b0a414723c */ /* 0x040ff00000001814 */
[----:B------:R-:W-:Y:S08]  /*6610*/  HMMA.16816.F32 R24, R164, R178, R24 ;  /* 0x000000b2a418723c */ /* 0x000ff00000001818 */
[C---:B-1----:R-:W-:Y:S08]  /*6620*/  HMMA.16816.F32 R4, R180.reuse, R168, R4 ;  /* 0x000000a8b404723c */ /* 0x042ff00000001804 */
[C---:B------:R-:W-:Y:S01]  /*6630*/  HMMA.16816.F32 R8, R180.reuse, R170, R8 ;  /* 0x000000aab408723c */ /* 0x040fe20000001808 */
[----:B------:R-:W1:Y:S07]  /*6640*/  LDSM.16.M88.4 R168, [R241+0x11100] ;  /* 0x01110000f1a8783b */ /* 0x000e6e0000000200 */
[C---:B--2---:R-:W-:Y:S08]  /*6650*/  HMMA.16816.F32 R12, R180.reuse, R172, R12 ;  /* 0x000000acb40c723c */ /* 0x044ff0000000180c */
[C---:B------:R-:W-:Y:S01]  /*6660*/  HMMA.16816.F32 R16, R180.reuse, R174, R16 ;  /* 0x000000aeb410723c */ /* 0x040fe20000001810 */
[----:B------:R-:W2:Y:S07]  /*6670*/  LDSM.16.M88.4 R172, [R238] ;  /* 0x00000000eeac783b */ /* 0x000eae0000000200 */
[C---:B-1----:R-:W-:Y:S08]  /*6680*/  HMMA.16816.F32 R20, R180.reuse, R168, R20 ;  /* 0x000000a8b414723c */ /* 0x042ff00000001814 */
[----:B------:R-:W-:Y:S01]  /*6690*/  HMMA.16816.F32 R24, R180, R170, R24 ;  /* 0x000000aab418723c */ /* 0x000fe20000001818 */
[----:B------:R-:W1:Y:S07]  /*66a0*/  LDSM.16.M88.4 R168, [R238+0x800] ;  /* 0x00080000eea8783b */ /* 0x000e6e0000000200 */
[C---:B--2---:R-:W-:Y:S08]  /*66b0*/  HMMA.16816.F32 R4, R184.reuse, R172, R4 ;  /* 0x000000acb804723c */ /* 0x044ff00000001804 */
[C---:B------:R-:W-:Y:S01]  /*66c0*/  HMMA.16816.F32 R8, R184.reuse, R174, R8 ;  /* 0x000000aeb808723c */ /* 0x040fe20000001808 */
[----:B------:R-:W2:Y:S07]  /*66d0*/  LDSM.16.M88.4 R172, [R238+0x1000] ;  /* 0x00100000eeac783b */ /* 0x000eae0000000200 */
[C---:B-1----:R-:W-:Y:S08]  /*66e0*/  HMMA.16816.F32 R12, R184.reuse, R168, R12 ;  /* 0x000000a8b80c723c */ /* 0x042ff0000000180c */
[C---:B------:R-:W-:Y:S01]  /*66f0*/  HMMA.16816.F32 R16, R184.reuse, R170, R16 ;  /* 0x000000aab810723c */ /* 0x040fe20000001810 */
[----:B------:R-:W1:Y:S07]  /*6700*/  LDSM.16.M88.4 R168, [R135+0x11900] ;  /* 0x0119000087a8783b */ /* 0x000e6e0000000200 */
[C---:B--2---:R-:W-:Y:S08]  /*6710*/  HMMA.16816.F32 R20, R184.reuse, R172, R20 ;  /* 0x000000acb814723c */ /* 0x044ff00000001814 */
[----:B------:R-:W-:Y:S01]  /*6720*/  HMMA.16816.F32 R24, R184, R174, R24 ;  /* 0x000000aeb818723c */ /* 0x000fe20000001818 */
[----:B------:R-:W2:Y:S07]  /*6730*/  LDSM.16.M88.4 R172, [R135+0x12100] ;  /* 0x0121000087ac783b */ /* 0x000eae0000000200 */
        /* <DEDUP_REMOVED lines=8> */
[----:B------:R-:W1:Y:S07]  /*67c0*/  LDSM.16.M88.4 R168, [R250] ;  /* 0x00000000faa8783b */ /* 0x000e6e0000000200 */
[C---:B--2---:R-:W-:Y:S08]  /*67d0*/  HMMA.16816.F32 R4, R192.reuse, R172, R4 ;  /* 0x000000acc004723c */ /* 0x044ff00000001804 */
[C---:B------:R-:W-:Y:S01]  /*67e0*/  HMMA.16816.F32 R8, R192.reuse, R174, R8 ;  /* 0x000000aec008723c */ /* 0x040fe20000001808 */
[----:B------:R-:W2:Y:S07]  /*67f0*/  LDSM.16.M88.4 R172, [R249] ;  /* 0x00000000f9ac783b */ /* 0x000eae0000000200 */
        /* <DEDUP_REMOVED lines=11> */
[----:B------:R-:W2:Y:S07]  /*68b0*/  LDSM.16.M88.4 R172, [R238+0x1800] ;  /* 0x00180000eeac783b */ /* 0x000eae0000000200 */
        /* <DEDUP_REMOVED lines=76> */
[C---:B------:R-:W-:Y:S11]  /*6d80*/  HMMA.16816.F32 R8, R232.reuse, R174, R8 ;  /* 0x000000aee808723c */ /* 0x040ff60000001808 */
[----:B------:R-:W-:Y:S05]  /*6d90*/  @!UPT UIADD3 URZ, URZ, URZ, URZ ;  /* 0x0000003f3f3ff290 */ /* 0x000fea000fffe03f */
[----:B------:R-:W-:Y:S02]  /*6da0*/  FMUL.FTZ R4, R4, c[0x0][0x320] ;  /* 0x0000c80004047a20 */ /* 0x000fe40000410000 */
[----:B------:R-:W-:Y:S02]  /*6db0*/  FMUL.FTZ R5, R5, c[0x0][0x320] ;  /* 0x0000c80005057a20 */ /* 0x000fe40000410000 */
[----:B------:R-:W-:Y:S01]  /*6dc0*/  MUFU.TANH R174, R4 ;  /* 0x0000000400ae7308 */ /* 0x000fe20000002400 */
[----:B------:R-:W-:Y:S02]  /*6dd0*/  FMUL.FTZ R6, R6, c[0x0][0x320] ;  /* 0x0000c80006067a20 */ /* 0x000fe40000410000 */
[----:B------:R-:W-:Y:S01]  /*6de0*/  FMUL.FTZ R7, R7, c[0x0][0x320] ;  /* 0x0000c80007077a20 */ /* 0x000fe20000410000 */
[C---:B-1----:R-:W-:Y:S03]  /*6df0*/  HMMA.16816.F32 R12, R232.reuse, R168, R12 ;  /* 0x000000a8e80c723c */ /* 0x042fe6000000180c */
[----:B------:R-:W-:Y:S03]  /*6e00*/  FMUL.FTZ R9, R9, c[0x0][0x320] ;  /* 0x0000c80009097a20 */ /* 0x000fe60000410000 */
[----:B------:R-:W-:Y:S01]  /*6e10*/  MUFU.TANH R173, R5 ;  /* 0x0000000500ad7308 */ /* 0x000fe20000002400 */
[----:B------:R-:W-:Y:S01]  /*6e20*/  FMUL.FTZ R10, R10, c[0x0][0x320] ;  /* 0x0000c8000a0a7a20 */ /* 0x000fe20000410000 */
[C---:B------:R-:W-:Y:S04]  /*6e30*/  HMMA.16816.F32 R16, R232.reuse, R170, R16 ;  /* 0x000000aae810723c */ /* 0x040fe80000001810 */
[----:B------:R-:W-:Y:S02]  /*6e40*/  FMUL.FTZ R11, R11, c[0x0][0x320] ;  /* 0x0000c8000b0b7a20 */ /* 0x000fe40000410000 */
[----:B------:R-:W-:Y:S02]  /*6e50*/  FMUL.FTZ R8, R8, c[0x0][0x320] ;  /* 0x0000c80008087a20 */ /* 0x000fe40000410000 */
[----:B------:R-:W1:Y:S08]  /*6e60*/  MUFU.TANH R0, R6 ;  /* 0x0000000600007308 */ /* 0x000e700000002400 */
[----:B------:R-:W-:Y:S02]  /*6e70*/  FMUL.FTZ R12, R12, c[0x0][0x320] ;  /* 0x0000c8000c0c7a20 */ /* 0x000fe40000410000 */
[----:B------:R2:W3:Y:S01]  /*6e80*/  MUFU.TANH R179, R7 ;  /* 0x0000000700b37308 */ /* 0x0004e20000002400 */
[----:B------:R-:W-:Y:S02]  /*6e90*/  FMUL.FTZ R13, R13, c[0x0][0x320] ;  /* 0x0000c8000d0d7a20 */ /* 0x000fe40000410000 */
[----:B------:R-:W-:Y:S02]  /*6ea0*/  FMUL.FTZ R14, R14, c[0x0][0x320] ;  /* 0x0000c8000e0e7a20 */ /* 0x000fe40000410000 */
[----:B------:R-:W-:Y:S02]  /*6eb0*/  FMUL.FTZ R15, R15, c[0x0][0x320] ;  /* 0x0000c8000f0f7a20 */ /* 0x000fe40000410000 */
[----:B------:R-:W-:Y:S02]  /*6ec0*/  FMUL.FTZ R19, R19, c[0x0][0x320] ;  /* 0x0000c80013137a20 */ /* 0x000fe40000410000 */
[----:B------:R-:W-:Y:S01]  /*6ed0*/  FMUL.FTZ R18, R18, c[0x0][0x320] ;  /* 0x0000c80012127a20 */ /* 0x000fe20000410000 */
[----:B------:R-:W4:Y:S01]  /*6ee0*/  MUFU.TANH R168, R9 ;  /* 0x0000000900a87308 */ /* 0x000f220000002400 */
[----:B-1----:R-:W-:Y:S09]  /*6ef0*/  STL [R1+0x8], R0 ;  /* 0x0000080001007387 */ /* 0x002ff20000100800 */
[----:B------:R-:W1:Y:S01]  /*6f00*/  MUFU.TANH R178, R10 ;  /* 0x0000000a00b27308 */ /* 0x000e620000002400 */
[----:B--2---:R-:W2:Y:S01]  /*6f10*/  LDSM.16.M88.4 R4, [R238+0x5800] ;  /* 0x00580000ee04783b */ /* 0x004ea20000000200 */
[----:B------:R-:W-:Y:S08]  /*6f20*/  DEPBAR.LE SB0, 0x0 ;  /* 0x000080000000791a */ /* 0x000ff00000000000 */
[----:B------:R-:W1:Y:S01]  /*6f30*/  MUFU.TANH R177, R11 ;  /* 0x0000000b00b17308 */ /* 0x000e620000002400 */
[----:B------:R-:W-:Y:S09]  /*6f40*/  BAR.SYNC.DEFER_BLOCKING 0x0 ;  /* 0x0000000000007b1d */ /* 0x000ff20000010000 */
[----:B------:R5:W1:Y:S10]  /*6f50*/  MUFU.TANH R133, R12 ;  /* 0x0000000c00857308 */ /* 0x000a740000002400 */
[----:B------:R1:W1:Y:S10]  /*6f60*/  MUFU.TANH R132, R13 ;  /* 0x0000000d00847308 */ /* 0x0002740000002400 */
[----:B------:R3:W3:Y:S01]  /*6f70*/  MUFU.TANH R169, R19 ;  /* 0x0000001300a97308 */ /* 0x0006e20000002400 */
[C---:B--2---:R-:W-:Y:S05]  /*6f80*/  HMMA.16816.F32 R20, R232.reuse, R4, R20 ;  /* 0x00000004e814723c */ /* 0x044fea0000001814 */
[----:B-----5:R-:W-:Y:S04]  /*6f90*/  FMUL.FTZ R12, R17, c[0x0][0x320] ;  /* 0x0000c800110c7a20 */ /* 0x020fe80000410000 */
[----:B------:R2:W2:Y:S01]  /*6fa0*/  MUFU.TANH R172, R8 ;  /* 0x0000000800ac7308 */ /* 0x0004a20000002400 */
[----:B------:R-:W-:Y:S03]  /*6fb0*/  HMMA.16816.F32 R24, R232, R6, R24 ;  /* 0x00000006e818723c */ /* 0x000fe60000001818 */
[----:B-1----:R-:W-:Y:S06]  /*6fc0*/  FMUL.FTZ R13, R16, c[0x0][0x320] ;  /* 0x0000c800100d7a20 */ /* 0x002fec0000410000 */
[----:B------:R1:W1:Y:S05]  /*6fd0*/  MUFU.TANH R176, R14 ;  /* 0x0000000e00b07308 */ /* 0x00026a0000002400 */
[----:B------:R-:W-:Y:S05]  /*6fe0*/  FMUL.FTZ R11, R20, c[0x0][0x320] ;  /* 0x0000c800140b7a20 */ /* 0x000fea0000410000 */
[----:B------:R1:W1:Y:S01]  /*6ff0*/  MUFU.TANH R175, R15 ;  /* 0x0000000f00af7308 */ /* 0x0002620000002400 */
[----:B------:R-:W-:Y:S02]  /*7000*/  FMUL.FTZ R10, R21, c[0x0][0x320] ;  /* 0x0000c800150a7a20 */ /* 0x000fe40000410000 */
[----:B------:R-:W-:Y:S02]  /*7010*/  FMUL.FTZ R21, R22, c[0x0][0x320] ;  /* 0x0000c80016157a20 */ /* 0x000fe40000410000 */
[----:B------:R-:W-:Y:S02]  /*7020*/  FMUL.FTZ R20, R23, c[0x0][0x320] ;  /* 0x0000c80017147a20 */ /* 0x000fe40000410000 */
[----:B------:R-:W-:Y:S02]  /*7030*/  FMUL.FTZ R9, R24, c[0x0][0x320] ;  /* 0x0000c80018097a20 */ /* 0x000fe40000410000 */
[----:B---3--:R-:W-:Y:S01]  /*7040*/  FMUL.FTZ R19, R25, c[0x0][0x320] ;  /* 0x0000c80019137a20 */ /* 0x008fe20000410000 */
[----:B------:R-:W3:Y:S01]  /*7050*/  MUFU.TANH R13, R13 ;  /* 0x0000000d000d7308 */ /* 0x000ee20000002400 */
[----:B------:R-:W-:Y:S02]  /*7060*/  FMUL.FTZ R23, R26, c[0x0][0x320] ;  /* 0x0000c8001a177a20 */ /* 0x000fe40000410000 */
[----:B------:R-:W-:Y:S07]  /*7070*/  FMUL.FTZ R22, R27, c[0x0][0x320] ;  /* 0x0000c8001b167a20 */ /* 0x000fee0000410000 */
[----:B------:R-:W1:Y:S10]  /*7080*/  MUFU.TANH R12, R12 ;  /* 0x0000000c000c7308 */ /* 0x000e740000002400 */
[----:B------:R1:W1:Y:S10]  /*7090*/  MUFU.TANH R170, R18 ;  /* 0x0000001200aa7308 */ /* 0x0002740000002400 */
[----:B------:R-:W1:Y:S10]  /*70a0*/  MUFU.TANH R11, R11 ;  /* 0x0000000b000b7308 */ /* 0x000e740000002400 */
[----:B------:R-:W1:Y:S10]  /*70b0*/  MUFU.TANH R10, R10 ;  /* 0x0000000a000a7308 */ /* 0x000e740000002400 */
[----:B------:R-:W1:Y:S10]  /*70c0*/  MUFU.TANH R21, R21 ;  /* 0x0000001500157308 */ /* 0x000e740000002400 */
[----:B------:R-:W1:Y:S10]  /*70d0*/  MUFU.TANH R20, R20 ;  /* 0x0000001400147308 */ /* 0x000e740000002400 */
[----:B------:R-:W1:Y:S10]  /*70e0*/  MUFU.TANH R9, R9 ;  /* 0x0000000900097308 */ /* 0x000e740000002400 */
[----:B------:R-:W1:Y:S10]  /*70f0*/  MUFU.TANH R19, R19 ;  /* 0x0000001300137308 */ /* 0x000e740000002400 */
[----:B------:R-:W1:Y:S10]  /*7100*/  MUFU.TANH R23, R23 ;  /* 0x0000001700177308 */ /* 0x000e740000002400 */
[----:B------:R-:W1:Y:S01]  /*7110*/  MUFU.TANH R22, R22 ;  /* 0x0000001600167308 */ /* 0x000e620000002400 */
[----:B------:R-:W-:-:S05]  /*7120*/  @P0 BRA `(.L_x_348) ;  /* 0x000004e000000947 */ /* 0x000fca0003800000 */
[----:B--234-:R-:W2:Y:S01]  /*7130*/  LDL.64 R24, [R1+0x38] ;  /* 0x0000380001187983 */ /* 0x01cea20000100a00 */
[----:B------:R-:W-:Y:S02]  /*7140*/  UIADD3 UR18, UR8, -0x1, URZ ;  /* 0xffffffff08127890 */ /* 0x000fe4000fffe03f */
[----:B------:R-:W-:Y:S01]  /*7150*/  ULDC.64 UR4, c[0x0][0x1e0] ;  /* 0x0000780000047ab9 */ /* 0x000fe20000000a00 */
[----:B------:R-:W3:Y:S01]  /*7160*/  LDL.64 R6, [R1+0x30] ;  /* 0x0000300001067983 */ /* 0x000ee20000100a00 */
[----:B------:R-:W-:Y:S02]  /*7170*/  USHF.R.S32.HI UR11, URZ, 0x1f, UR18 ;  /* 0x0000001f3f0b7899 */ /* 0x000fe40008011412 */
[----:B------:R-:W-:Y:S01]  /*7180*/  UIMAD.WIDE.U32 UR20, UR18, UR4, URZ ;  /* 0x00000004121472a5 */ /* 0x000fe2000f8e003f */
[----:B------:R-:W4:Y:S01]  /*7190*/  LDL R8, [R1+0x4] ;  /* 0x0000040001087983 */ /* 0x000f220000100800 */
[----:B------:R-:W-:Y:S03]  /*71a0*/  UIMAD UR11, UR11, UR4, URZ ;  /* 0x000000040b0b72a4 */ /* 0x000fe6000f8e023f */
[----:B-1----:R-:W5:Y:S01]  /*71b0*/  LDL R18, [R1+0x50] ;  /* 0x0000500001127983 */ /* 0x002f620000100800 */
[----:B------:R-:W-:Y:S03]  /*71c0*/  UIMAD UR11, UR18, UR5, UR11 ;  /* 0x00000005120b72a4 */ /* 0x000fe6000f8e020b */
[----:B------:R-:W4:Y:S01]  /*71d0*/  LDL R17, [R1+0x2c] ;  /* 0x00002c0001117983 */ /* 0x000f220000100800 */
[----:B------:R-:W-:Y:S02]  /*71e0*/  UIADD3 UR11, UR21, UR11, URZ ;  /* 0x0000000b150b7290 */ /* 0x000fe4000fffe03f */
[----:B------:R-:W-:Y:S01]  /*71f0*/  UIMAD.WIDE.U32 UR20, UR20, 0x30, URZ ;  /* 0x00000030141478a5 */ /* 0x000fe2000f8e003f */
[----:B------:R-:W4:Y:S01]  /*7200*/  LDL R26, [R1+0x28] ;  /* 0x00002800011a7983 */ /* 0x000f220000100800 */
[----:B------:R-:W-:Y:S03]  /*7210*/  UIMAD UR4, UR11, 0x30, URZ ;  /* 0x000000300b0478a4 */ /* 0x000fe6000f8e023f */
[----:B------:R-:W4:Y:S01]  /*7220*/  LDL R16, [R1+0x1c] ;  /* 0x00001c0001107983 */ /* 0x000f220000100800 */
[----:B------:R-:W-:Y:S03]  /*7230*/  UIADD3 UR4, UR21, UR4, URZ ;  /* 0x0000000415047290 */ /* 0x000fe6000fffe03f */
[----:B------:R-:W4:Y:S04]  /*7240*/  LDL R15, [R1+0x18] ;  /* 0x00001800010f7983 */ /* 0x000f280000100800 */
[----:B------:R-:W4:Y:S04]  /*7250*/  LDL R14, [R1+0x14] ;  /* 0x00001400010e7983 */ /* 0x000f280000100800 */
[----:B------:R-:W4:Y:S04]  /*7260*/  LDL R171, [R1+0x10] ;  /* 0x0000100001ab7983 */ /* 0x000f280000100800 */
[----:B------:R-:W1:Y:S04]  /*7270*/  S2R R0, SR_TID.X ;  /* 0x0000000000007919 */ /* 0x000e680000002100 */
[----:B------:R-:W1:Y:S02]  /*7280*/  S2R R3, SR_TID.X ;  /* 0x0000000000037919 */ /* 0x000e640000002100 */
[----:B-1----:R-:W-:Y:S04]  /*7290*/  SHF.R.S32.HI R0, RZ, 0x1f, R0 ;  /* 0x0000001fff007819 */ /* 0x002fe80000011400 */
[----:B------:R-:W-:Y:S04]  /*72a0*/  LEA.HI R0, R0, R3, RZ, 0x3 ;  /* 0x0000000300007211 */ /* 0x000fe800078f18ff */
[----:B------:R-:W-:Y:S04]  /*72b0*/  SHF.R.S32.HI R0, RZ, 0x3, R0 ;  /* 0x00000003ff007819 */ /* 0x000fe80000011400 */
[----:B------:R-:W-:Y:S04]  /*72c0*/  IADD3 R0, -R0, 0x30, RZ ;  /* 0x0000003000007810 */ /* 0x000fe80007ffe1ff */
[C---:B------:R-:W-:Y:S02]  /*72d0*/  ISETP.GE.AND P1, PT, R0.reuse, 0x1, PT ;  /* 0x000000010000780c */ /* 0x040fe40003f26270 */
[----:B------:R-:W-:Y:S11]  /*72e0*/  ISETP.GE.AND P0, PT, R0, 0x21, PT ;  /* 0x000000210000780c */ /* 0x000ff60003f06270 */
[----:B------:R-:W-:Y:S02]  /*72f0*/  @!UPT UIADD3 URZ, URZ, URZ, URZ ;  /* 0x0000003f3f3ff290 */ /* 0x000fe4000fffe03f */
[----:B------:R-:W-:Y:S01]  /*7300*/  VOTEU.ANY UP0, P0 ;  /* 0x00000000003f7886 */ /* 0x000fe20000000100 */
[----:B--2---:R-:W-:Y:S04]  /*7310*/  @P1 IADD3 R0, P2, R24, UR20, RZ ;  /* 0x0000001418001c10 */ /* 0x004fe8000ff5e0ff */
[----:B---3--:R-:W-:Y:S02]  /*7320*/  @P1 IADD3.X R3, R7, UR4, RZ, P2, !PT ;  /* 0x0000000407031c10 */ /* 0x008fe400097fe4ff */
[C---:B------:R-:W-:Y:S04]  /*7330*/  @P1 LEA R4, P2, R0.reuse, c[0x0][0x1c8], 0x1 ;  /* 0x0000720000041a11 */ /* 0x040fe800078408ff */
[----:B------:R-:W-:Y:S02]  /*7340*/  @P1 LEA.HI.X R5, R0, c[0x0][0x1cc], R3, 0x1, P2 ;  /* 0x0000730000051a11 */ /* 0x000fe400010f0c03 */
[----:B-----5:R-:W-:Y:S03]  /*7350*/  @P1 IADD3 R0, P2, R18, UR20, RZ ;  /* 0x0000001412001c10 */ /* 0x020fe6000ff5e0ff */
[----:B------:R-:W-:Y:S01]  /*7360*/  @!PT LDS RZ, [RZ] ;  /* 0x00000000fffff984 */ /* 0x000fe20000000800 */
[----:B------:R-:W-:Y:S01]  /*7370*/  @!PT LDS RZ, [RZ] ;  /* 0x00000000fffff984 */ /* 0x000fe20000000800 */
[----:B------:R-:W-:Y:S01]  /*7380*/  @!PT LDS RZ, [RZ] ;  /* 0x00000000fffff984 */ /* 0x000fe20000000800 */
[----:B----4-:R1:W-:Y:S01]  /*7390*/  @P1 LDGSTS.E.BYPASS.LTC128B.128 [R8+0x10100], [R4.64], !P6 ;  /* 0x1010000004081fae */ /* 0x0103e2000f101d50 */
[----:B------:R-:W-:Y:S02]  /*73a0*/  @P1 IADD3.X R3, R17, UR4, RZ, P2, !PT ;  /* 0x0000000411031c10 */ /* 0x000fe400097fe4ff */
[C---:B-1----:R-:W-:Y:S04]  /*73b0*/  @P1 LEA R4, P2, R0.reuse, c[0x0][0x1c8], 0x1 ;  /* 0x0000720000041a11 */ /* 0x042fe800078408ff */
[----:B------:R-:W-:Y:S02]  /*73c0*/  @P1 LEA.HI.X R5, R0, c[0x0][0x1cc], R3, 0x1, P2 ;  /* 0x0000730000051a11 */ /* 0x000fe400010f0c03 */
[----:B------:R-:W-:Y:S11]  /*73d0*/  LOP3.LUT P2, RZ, R26, 0x1, RZ, 0xc0, !PT ;  /* 0x000000011aff7812 */ /* 0x000ff6000784c0ff */
[----:B------:R-:W-:Y:S02]  /*73e0*/  @!UPT UIADD3 URZ, URZ, URZ, URZ ;  /* 0x0000003f3f3ff290 */ /* 0x000fe4000fffe03f */
[----:B------:R1:W-:Y:S01]  /*73f0*/  @P1 LDGSTS.E.BYPASS.LTC128B.128 [R8+0x11900], [R4.64], !P2 ;  /* 0x1190000004081fae */ /* 0x0003e2000d101d50 */
[----:B------:R-:W-:Y:S04]  /*7400*/  @P1 IADD3 R0, P2, R16, UR20, RZ ;  /* 0x0000001410001c10 */ /* 0x000fe8000ff5e0ff */
        /* <DEDUP_REMOVED lines=10> */
[----:B------:R-:W-:Y:S03]  /*74b0*/  LOP3.LUT P2, RZ, R26, 0x1, RZ, 0xc0, !PT ;  /* 0x000000011aff7812 */ /* 0x000fe6000784c0ff */
[----:B------:R1:W-:Y:S01]  /*74c0*/  @P1 LDGSTS.E.BYPASS.LTC128B.128 [R8+0x14900], [R4.64], !P4 ;  /* 0x1490000004081fae */ /* 0x0003e2000e101d50 */
[----:B------:R-:W-:Y:S04]  /*74d0*/  @P0 IADD3 R0, P1, R24, UR20, RZ ;  /* 0x0000001418000c10 */ /* 0x000fe8000ff3e0ff */
        /* <DEDUP_REMOVED lines=17> */
[----:B------:R-:W-:Y:S05]  /*75f0*/  @P0 LEA.HI.X R5, R0, c[0x0][0x1cc], R3, 0x1, P1 ;  /* 0x0000730000050a11 */ /* 0x000fea00008f0c03 */
[----:B------:R1:W-:Y:S04]  /*7600*/  @P0 LDGSTS.E.BYPASS.LTC128B.128 [R8+0x15900], [R4.64], !P4 ;  /* 0x1590000004080fae */ /* 0x0003e8000e101d50 */
.L_x_348:
[----:B--234-:R-:W2:Y:S01]  /*7610*/  LDL R3, [R1+0x84] ;  /* 0x0000840001037983 */ /* 0x01cea20000100800 */
[----:B------:R-:W-:Y:S02]  /*7620*/  UISETP.NE.AND UP1, UPT, UR14, URZ, UPT ;  /* 0x0000003f0e00728c */ /* 0x000fe4000bf25270 */
[----:B------:R-:W-:Y:S01]  /*7630*/  UIMAD UR4, UR8, -0x30, URZ ;  /* 0xffffffd0080478a4 */ /* 0x000fe2000f8e023f */
[----:B------:R-:W3:Y:S01]  /*7640*/  LDL R24, [R1+0x7c] ;  /* 0x00007c0001187983 */ /* 0x000ee20000100800 */
[----:B------:R-:W-:Y:S02]  /*7650*/  UISETP.NE.AND UP0, UPT, UR13, URZ, UPT ;  /* 0x0000003f0d00728c */ /* 0x000fe4000bf05270 */
[----:B------:R-:W-:Y:S01]  /*7660*/  PLOP3.LUT P1, PT, PT, PT, UP1, 0x80, 0x0 ;  /* 0x000000000000781c */ /* 0x000fe20003f2f018 */
[----:B------:R-:W0:Y:S01]  /*7670*/  LDGDEPBAR ;  /* 0x00000000000079af */ /* 0x000e220000000000 */
[----:B------:R-:W-:Y:S11]  /*7680*/  PLOP3.LUT P0, PT, PT, PT, UP1, 0x80, 0x0 ;  /* 0x000000000000781c */ /* 0x000ff60003f0f018 */
[----:B--2---:R-:W-:Y:S04]  /*7690*/  @P1 IMAD.HI.U32 R0, R3, c[0x0][0x2c8], RZ ;  /* 0x0000b20003001a27 */ /* 0x004fe800078e00ff */
[----:B-1----:R-:W-:Y:S01]  /*76a0*/  IMAD.MOV.U32 R5, RZ, RZ, R3 ;  /* 0x000000ffff057224 */ /* 0x002fe200078e0003 */
[----:B------:R-:W-:Y:S01]  /*76b0*/  @P0 SHF.R.U32.HI R5, RZ, c[0x0][0x2cc], R0 ;  /* 0x0000b300ff050a19 */ /* 0x000fe20000011600 */
[----:B------:R-:W-:Y:S01]  /*76c0*/  IMAD.U32 R0, RZ, RZ, UR4 ;  /* 0x00000004ff007e24 */ /* 0x000fe2000f8e00ff */
[----:B------:R-:W-:Y:S03]  /*76d0*/  PLOP3.LUT P0, PT, PT, PT, UP0, 0x40, 0x0 ;  /* 0x000000000000781c */ /* 0x000fe60003f0e808 */
[----:B------:R-:W1:Y:S01]  /*76e0*/  SHFL.IDX PT, R4, R5, RZ, 0x1c1f ;  /* 0x001c1fff05047589 */ /* 0x000e6200000e0000 */
[----:B---3--:R-:W-:Y:S04]  /*76f0*/  IADD3 R0, -R24, 0x1, R0 ;  /* 0x0000000118007810 */ /* 0x008fe80007ffe100 */
[----:B------:R-:W-:Y:S04]  /*7700*/  IADD3 R0, R0, c[0x0][0x1d0], RZ ;  /* 0x0000740000007a10 */ /* 0x000fe80007ffe0ff */
[----:B------:R-:W-:Y:S04]  /*7710*/  IADD3 R0, R0, -c[0x0][0x168], RZ ;  /* 0x80005a0000007a10 */ /* 0x000fe80007ffe0ff */
[C---:B------:R-:W-:Y:S02]  /*7720*/  IADD3 R7, R0.reuse, c[0x0][0x328], RZ ;  /* 0x0000ca0000077a10 */ /* 0x040fe40007ffe0ff */
[----:B------:R-:W-:Y:S03]  /*7730*/  IADD3 R6, R0, UR7, RZ ;  /* 0x0000000700067c10 */ /* 0x000fe6000fffe0ff */
[----:B-1----:R-:W-:Y:S02]  /*7740*/  IMAD.IADD R3, R7, 0x1, R4 ;  /* 0x0000000107037824 */ /* 0x002fe400078e0204 */
[----:B------:R-:W-:Y:S01]  /*7750*/  IMAD.IADD R0, R4, 0x1, R6 ;  /* 0x0000000104007824 */ /* 0x000fe200078e0206 */
[----:B------:R-:W-:-:S05]  /*7760*/  @P0 BRA `(.L_x_349) ;  /* 0x0000019000000947 */ /* 0x000fca0003800000 */
[----:B------:R-:W-:Y:S01]  /*7770*/  IADD3 R4, R4, c[0x0][0x1d0], RZ ;  /* 0x0000740004047a10 */ /* 0x000fe20007ffe0ff */
[----:B------:R-:W-:Y:S03]  /*7780*/  BSSY B0, `(.L_x_350) ;  /* 0x0000012000007945 */ /* 0x000fe60003800000 */
[----:B------:R-:W-:Y:S04]  /*7790*/  IADD3 R4, R4, -c[0x0][0x168], RZ ;  /* 0x80005a0004047a10 */ /* 0x000fe80007ffe0ff */
[----:B------:R-:W-:Y:S11]  /*77a0*/  ISETP.GT.AND P0, PT, R4, -0x1, PT ;  /* 0xffffffff0400780c */ /* 0x000ff60003f04270 */
[----:B------:R-:W-:Y:S02]  /*77b0*/  @!UPT UIADD3 URZ, URZ, URZ, URZ ;  /* 0x0000003f3f3ff290 */ /* 0x000fe4000fffe03f */
[----:B------:R-:W-:-:S05]  /*77c0*/  @P0 BRA `(.L_x_351) ;  /* 0x0000008000000947 */ /* 0x000fca0003800000 */
[----:B------:R-:W-:Y:S01]  /*77d0*/  LOP3.LUT R4, RZ, R4, RZ, 0x33, !PT ;  /* 0x00000004ff047212 */ /* 0x000fe200078e33ff */
[----:B------:R-:W-:Y:S05]  /*77e0*/  IMAD.MOV.U32 R8, RZ, RZ, c[0x0][0x32c] ;  /* 0x0000cb00ff087624 */ /* 0x000fea00078e00ff */
[----:B------:R-:W-:Y:S11]  /*77f0*/  ISETP.NE.AND P0, PT, R8, 0x1, PT ;  /* 0x000000010800780c */ /* 0x000ff60003f05270 */
[----:B------:R-:W-:Y:S02]  /*7800*/  @!UPT UIADD3 URZ, URZ, URZ, URZ ;  /* 0x0000003f3f3ff290 */ /* 0x000fe4000fffe03f */
[----:B------:R-:W-:Y:S05]  /*7810*/  @P0 IMAD.HI.U32 R8, R4, c[0x0][0x330], RZ ;  /* 0x0000cc0004080a27 */ /* 0x000fea00078e00ff */
[----:B------:R-:W-:Y:S04]  /*7820*/  @P0 SHF.R.U32.HI R4, RZ, c[0x0][0x334], R8 ;  /* 0x0000cd00ff040a19 */ /* 0x000fe80000011608 */
[----:B------:R-:W-:Y:S01]  /*7830*/  LOP3.LUT R4, RZ, R4, RZ, 0x33, !PT ;  /* 0x00000004ff047212 */ /* 0x000fe200078e33ff */
[----:B------:R-:W-:-:S05]  /*7840*/  BRA `(.L_x_352) ;  /* 0x0000005000007947 */ /* 0x000fca0003800000 */
.L_x_351:
[----:B------:R-:W-:Y:S04]  /*7850*/  MOV R8, c[0x0][0x32c] ;  /* 0x0000cb0000087a02 */ /* 0x000fe80000000f00 */
[----:B------:R-:W-:Y:S11]  /*7860*/  ISETP.NE.AND P0, PT, R8, 0x1, PT ;  /* 0x000000010800780c */ /* 0x000ff60003f05270 */
[----:B------:R-:W-:Y:S02]  /*7870*/  @!UPT UIADD3 URZ, URZ, URZ, URZ ;  /* 0x0000003f3f3ff290 */ /* 0x000fe4000fffe03f */
[----:B------:R-:W-:Y:S05]  /*7880*/  @P0 IMAD.HI.U32 R8, R4, c[0x0][0x330], RZ ;  /* 0x0000cc0004080a27 */ /* 0x000fea00078e00ff */
[----:B------:R-:W-:Y:S02]  /*7890*/  @P0 SHF.R.U32.HI R4, RZ, c[0x0][0x334], R8 ;  /* 0x0000cd00ff040a19 */ /* 0x000fe40000011608 */
.L_x_352:
[----:B------:R-:W-:Y:S05]  /*78a0*/  BSYNC B0 ;  /* 0x0000000000007941 */ /* 0x000fea0003800000 */
.L_x_350:
[----:B------:R-:W-:Y:S05]  /*78b0*/  IADD3 R8, -R24, UR4, RZ ;  /* 0x0000000418087c10 */ /* 0x000fea000fffe1ff */
[----:B------:R-:W-:Y:S05]  /*78c0*/  IMAD R4, R4, c[0x0][0x32c], R8 ;  /* 0x0000cb0004047a24 */ /* 0x000fea00078e0208 */
[----:B------:R-:W-:Y:S02]  /*78d0*/  IMNMX R0, R0, R4, !PT ;  /* 0x0000000400007217 */ /* 0x000fe40007800200 */
[----:B------:R-:W-:Y:S04]  /*78e0*/  IADD3 R4, R4, c[0x0][0x32c], RZ ;  /* 0x0000cb0004047a10 */ /* 0x000fe80007ffe0ff */
[----:B------:R-:W-:Y:S02]  /*78f0*/  IMNMX R3, R3, R4, PT ;  /* 0x0000000403037217 */ /* 0x000fe40003800200 */
.L_x_349:
[----:B------:R-:W-:Y:S01]  /*7900*/  UISETP.GE.AND UP1, UPT, UR4, 0x1, UPT ;  /* 0x000000010400788c */ /* 0x000fe2000bf26270 */
[----:B------:R-:W1:Y:S01]  /*7910*/  SHFL.IDX PT, R5, R5, 0x1, 0x1c1f ;  /* 0x003c1f0005057f89 */ /* 0x000e6200000e0000 */
[----:B------:R-:W-:Y:S02]  /*7920*/  UISETP.GE.AND UP0, UPT, UR4, 0x2, UPT ;  /* 0x000000020400788c */ /* 0x000fe4000bf06270 */
[----:B------:R-:W-:Y:S02]  /*7930*/  UP2UR UR20, UPR, URZ, 0x2 ;  /* 0x000000023f147883 */ /* 0x000fe40008000000 */
        /* <DEDUP_REMOVED lines=15> */
[----:B------:R-:W-:Y:S01]  /*7a30*/  UISETP.GE.AND UP3, UPT, UR4, 0x21, UPT ;  /* 0x000000210400788c */ /* 0x000fe2000bf66270 */
[----:B------:R-:W-:Y:S01]  /*7a40*/  FSEL R18, R173, -INF , !P0 ;  /* 0xff800000ad127808 */ /* 0x000fe20004000000 */
[----:B------:R-:W-:Y:S01]  /*7a50*/  UISETP.GE.AND UP2, UPT, UR4, 0x22, UPT ;  /* 0x000000220400788c */ /* 0x000fe2000bf46270 */
[----:B------:R-:W-:Y:S01]  /*7a60*/  PLOP3.LUT P0, PT, PT, PT, UP0, 0x40, 0x0 ;  /* 0x000000000000781c */ /* 0x000fe20003f0e808 */
[----:B------:R-:W-:Y:S01]  /*7a70*/  UISETP.GE.AND UP0, UPT, UR4, 0x11, UPT ;  /* 0x000000110400788c */ /* 0x000fe2000bf06270 */
[C---:B------:R-:W-:Y:S01]  /*7a80*/  ISETP.GT.AND P1, PT, R0.reuse, 0x8, P1 ;  /* 0x000000080000780c */ /* 0x040fe20000f24270 */
[----:B------:R-:W-:Y:S01]  /*7a90*/  UP2UR UR18, UPR, URZ, 0x2 ;  /* 0x000000023f127883 */ /* 0x000fe20008000000 */
[----:B------:R-:W-:Y:S01]  /*7aa0*/  ISETP.GT.AND P0, PT, R0, 0x9, P0 ;  /* 0x000000090000780c */ /* 0x000fe20000704270 */
[----:B------:R-:W-:Y:S01]  /*7ab0*/  UP2UR UR5, UPR, URZ, 0x1 ;  /* 0x000000013f057883 */ /* 0x000fe20008000000 */
[C---:B------:R-:W-:Y:S01]  /*7ac0*/  ISETP.LT.OR P1, PT, R3.reuse, 0x9, P1 ;  /* 0x000000090300780c */ /* 0x040fe20000f21670 */
[----:B------:R-:W-:Y:S01]  /*7ad0*/  UISETP.GE.AND UP1, UPT, UR4, 0x29, UPT ;  /* 0x000000290400788c */ /* 0x000fe2000bf26270 */
[----:B------:R-:W-:Y:S01]  /*7ae0*/  ISETP.LT.OR P0, PT, R3, 0xa, P0 ;  /* 0x0000000a0300780c */ /* 0x000fe20000701670 */
[----:B------:R-:W-:Y:S01]  /*7af0*/  UP2UR UR21, UPR, URZ, 0x40 ;  /* 0x000000403f157883 */ /* 0x000fe20008000000 */
[----:B------:R-:W-:Y:S01]  /*7b00*/  FSEL R17, R172, -INF , !P1 ;  /* 0xff800000ac117808 */ /* 0x000fe20004800000 */
[--C-:B-1----:R-:W-:Y:S01]  /*7b10*/  IMAD.IADD R4, R7, 0x1, R5.reuse ;  /* 0x0000000107047824 */ /* 0x102fe200078e0205 */
[----:B------:R-:W-:Y:S01]  /*7b20*/  PLOP3.LUT P1, PT, PT, PT, UP0, 0x40, 0x0 ;  /* 0x000000000000781c */ /* 0x000fe20003f2e808 */
[----:B------:R-:W-:Y:S01]  /*7b30*/  UISETP.GE.AND UP0, UPT, UR4, 0x2a, UPT ;  /* 0x0000002a0400788c */ /* 0x000fe2000bf06270 */
[----:B------:R-:W-:Y:S02]  /*7b40*/  FSEL R16, R168, -INF , !P0 ;  /* 0xff800000a8107808 */ /* 0x000fe40004000000 */
[----:B------:R-:W-:Y:S01]  /*7b50*/  PLOP3.LUT P0, PT, PT, PT, UP6, 0x40, 0x0 ;  /* 0x000000000000781c */ /* 0x000fe20003f0e868 */
[----:B------:R-:W-:Y:S01]  /*7b60*/  UISETP.NE.AND UP6, UPT, UR13, URZ, UPT ;  /* 0x0000003f0d00728c */ /* 0x000fe2000bfc5270 */
[C---:B------:R-:W-:Y:S02]  /*7b70*/  ISETP.GT.AND P1, PT, R0.reuse, 0x10, P1 ;  /* 0x000000100000780c */ /* 0x040fe40000f24270 */
[----:B------:R-:W-:Y:S02]  /*7b80*/  ISETP.GT.AND P0, PT, R0, 0x11, P0 ;  /* 0x000000110000780c */ /* 0x000fe40000704270 */
[C---:B------:R-:W-:Y:S02]  /*7b90*/  ISETP.LT.OR P1, PT, R3.reuse, 0x11, P1 ;  /* 0x000000110300780c */ /* 0x040fe40000f21670 */
[----:B------:R-:W-:Y:S02]  /*7ba0*/  ISETP.LT.OR P0, PT, R3, 0x12, P0 ;  /* 0x000000120300780c */ /* 0x000fe40000701670 */
[----:B------:R-:W-:Y:S02]  /*7bb0*/  FSEL R15, R133, -INF , !P1 ;  /* 0xff800000850f7808 */ /* 0x000fe40004800000 */
[----:B------:R-:W-:Y:S02]  /*7bc0*/  PLOP3.LUT P1, PT, PT, PT, UP5, 0x40, 0x0 ;  /* 0x000000000000781c */ /* 0x000fe40003f2e858 */
[----:B------:R-:W-:Y:S02]  /*7bd0*/  FSEL R14, R132, -INF , !P0 ;  /* 0xff800000840e7808 */ /* 0x000fe40004000000 */
[----:B------:R-:W-:Y:S02]  /*7be0*/  PLOP3.LUT P0, PT, PT, PT, UP4, 0x40, 0x0 ;  /* 0x000000000000781c */ /* 0x000fe40003f0e848 */
        /* <DEDUP_REMOVED lines=19> */
[----:B------:R-:W-:Y:S01]  /*7d20*/  ISETP.LT.OR P1, PT, R3, 0x2a, P0 ;  /* 0x0000002a0300780c */ /* 0x000fe20000721670 */
[----:B------:R-:W-:Y:S01]  /*7d30*/  IMAD.IADD R3, R6, 0x1, R5 ;  /* 0x0000000106037824 */ /* 0x000fe200078e0205 */
[----:B------:R-:W-:Y:S01]  /*7d40*/  PLOP3.LUT P0, PT, PT, PT, UP6, 0x40, 0x0 ;  /* 0x000000000000781c */ /* 0x000fe20003f0e868 */
[----:B------:R-:W-:Y:S01]  /*7d50*/  UISETP.NE.AND UP6, UPT, UR21, URZ, UPT ;  /* 0x0000003f1500728c */ /* 0x000fe2000bfc5270 */
[----:B------:R-:W-:Y:S02]  /*7d60*/  FSEL R9, R9, -INF , !P2 ;  /* 0xff80000009097808 */ /* 0x000fe40005000000 */
[----:B------:R-:W-:Y:S09]  /*7d70*/  FSEL R6, R19, -INF , !P1 ;  /* 0xff80000013067808 */ /* 0x000ff20004800000 */
        /* <DEDUP_REMOVED lines=15> */
.L_x_355:
[----:B------:R-:W-:Y:S04]  /*7e70*/  MOV R5, c[0x0][0x32c] ;  /* 0x0000cb0000057a02 */ /* 0x000fe80000000f00 */
[----:B------:R-:W-:Y:S11]  /*7e80*/  ISETP.NE.AND P0, PT, R5, 0x1, PT ;  /* 0x000000010500780c */ /* 0x000ff60003f05270 */
[----:B------:R-:W-:Y:S02]  /*7e90*/  @!UPT UIADD3 URZ, URZ, URZ, URZ ;  /* 0x0000003f3f3ff290 */ /* 0x000fe4000fffe03f */
[----:B------:R-:W-:Y:S05]  /*7ea0*/  @P0 IMAD.HI.U32 R5, R0, c[0x0][0x330], RZ ;  /* 0x0000cc0000050a27 */ /* 0x000fea00078e00ff */
[----:B------:R-:W-:Y:S02]  /*7eb0*/  @P0 SHF.R.U32.HI R0, RZ, c[0x0][0x334], R5 ;  /* 0x0000cd00ff000a19 */ /* 0x000fe40000011605 */
.L_x_356:
[----:B------:R-:W-:Y:S05]  /*7ec0*/  BSYNC B0 ;  /* 0x0000000000007941 */ /* 0x000fea0003800000 */
.L_x_354:
[----:B------:R-:W-:Y:S05]  /*7ed0*/  IADD3 R5, -R24, UR4, RZ ;  /* 0x0000000418057c10 */ /* 0x000fea000fffe1ff */
[----:B------:R-:W-:Y:S05]  /*7ee0*/  IMAD R0, R0, c[0x0][0x32c], R5 ;  /* 0x0000cb0000007a24 */ /* 0x000fea00078e0205 */
[----:B------:R-:W-:Y:S02]  /*7ef0*/  IMNMX R3, R3, R0, !PT ;  /* 0x0000000003037217 */ /* 0x000fe40007800200 */
[----:B------:R-:W-:Y:S04]  /*7f00*/  IADD3 R0, R0, c[0x0][0x32c], RZ ;  /* 0x0000cb0000007a10 */ /* 0x000fe80007ffe0ff */
[----:B------:R-:W-:Y:S02]  /*7f10*/  IMNMX R4, R4, R0, PT ;  /* 0x0000000004047217 */ /* 0x000fe40003800200 */
.L_x_353:
[----:B------:R-:W2:Y:S01]  /*7f20*/  LDL.LU R5, [R1+0x8] ;  /* 0x0000080001057983 */ /* 0x000ea20000300800 */
[----:B------:R-:W-:Y:S01]  /*7f30*/  FMNMX.FTZ R133, R8, R2, !PT ;  /* 0x0000000208857209 */ /* 0x000fe20007810000 */
[----:B------:R-:W-:Y:S02]  /*7f40*/  UP2UR UR4, UPR, URZ, 0x10 ;  /* 0x000000103f047883 */ /* 0x000fe40008000000 */
[----:B------:R-:W-:Y:S01]  /*7f50*/  UISETP.NE.AND UP4, UPT, UR20, URZ, UPT ;  /* 0x0000003f1400728c */ /* 0x000fe2000bf85270 */
[----:B------:R-:W-:Y:S01]  /*7f60*/  FMNMX.FTZ R133, R18, R133, !PT ;  /* 0x0000008512857209 */ /* 0x000fe20007810000 */
[----:B------:R-:W-:Y:S02]  /*7f70*/  UP2UR UR20, UPR, URZ, 0x8 ;  /* 0x000000083f147883 */ /* 0x000fe40008000000 */
[----:B------:R-:W-:Y:S01]  /*7f80*/  UISETP.NE.AND UP3, UPT, UR19, URZ, UPT ;  /* 0x0000003f1300728c */ /* 0x000fe2000bf65270 */
[----:B------:R-:W-:Y:S01]  /*7f90*/  FMNMX.FTZ R133, R17, R133, !PT ;  /* 0x0000008511857209 */ /* 0x000fe20007810000 */
[----:B------:R-:W-:Y:S02]  /*7fa0*/  UP2UR UR19, UPR, URZ, 0x4 ;  /* 0x000000043f137883 */ /* 0x000fe40008000000 */
[----:B------:R-:W-:Y:S01]  /*7fb0*/  UISETP.NE.AND UP2, UPT, UR18, URZ, UPT ;  /* 0x0000003f1200728c */ /* 0x000fe2000bf45270 */
[----:B------:R-:W-:Y:S01]  /*7fc0*/  FMNMX.FTZ R133, R16, R133, !PT ;  /* 0x0000008510857209 */ /* 0x000fe20007810000 */
[----:B------:R-:W-:Y:S01]  /*7fd0*/  UP2UR UR18, UPR, URZ, 0x2 ;  /* 0x000000023f127883 */ /* 0x000fe20008000000 */
[----:B------:R-:W-:Y:S01]  /*7fe0*/  PLOP3.LUT P2, PT, PT, PT, UP3, 0x40, 0x0 ;  /* 0x000000000000781c */ /* 0x000fe20003f4e838 */
[----:B------:R-:W-:Y:S01]  /*7ff0*/  UISETP.NE.AND UP1, UPT, UR11, URZ, UPT ;  /* 0x0000003f0b00728c */ /* 0x000fe2000bf25270 */
[----:B------:R-:W-:Y:S01]  /*8000*/  FMNMX.FTZ R133, R15, R133, !PT ;  /* 0x000000850f857209 */ /* 0x000fe20007810000 */
[----:B------:R-:W-:Y:S01]  /*8010*/  UP2UR UR11, UPR, URZ, 0x1 ;  /* 0x000000013f0b7883 */ /* 0x000fe20008000000 */
[----:B------:R-:W-:Y:S01]  /*8020*/  PLOP3.LUT P1, PT, PT, PT, UP2, 0x40, 0x0 ;  /* 0x000000000000781c */ /* 0x000fe20003f2e828 */
[----:B------:R-:W-:Y:S01]  /*8030*/  UISETP.NE.AND UP0, UPT, UR5, URZ, UPT ;  /* 0x0000003f0500728c */ /* 0x000fe2000bf05270 */
[----:B------:R-:W-:Y:S01]  /*8040*/  FMNMX.FTZ R133, R14, R133, !PT ;  /* 0x000000850e857209 */ /* 0x000fe20007810000 */
[----:B------:R-:W-:Y:S02]  /*8050*/  UISETP.NE.AND UP3, UPT, UR20, URZ, UPT ;  /* 0x0000003f1400728c */ /* 0x000fe4000bf65270 */
[----:B------:R-:W-:Y:S01]  /*8060*/  UISETP.NE.AND UP2, UPT, UR19, URZ, UPT ;  /* 0x0000003f1300728c */ /* 0x000fe2000bf45270 */
        /* <DEDUP_REMOVED lines=9> */
[----:B-1----:R-:W-:Y:S04]  /*8100*/  FMNMX.FTZ R133, R133, R0, !PT ;  /* 0x0000000085857209 */ /* 0x002fe80007810000 */
[C---:B------:R-:W-:Y:S04]  /*8110*/  FSETP.NEU.FTZ.AND P0, PT, R133.reuse, -INF , PT ;  /* 0xff8000008500780b */ /* 0x040fe80003f1d000 */
[C---:B------:R-:W-:Y:S05]  /*8120*/  FSEL R0, R133.reuse, RZ, P0 ;  /* 0x000000ff85007208 */ /* 0x040fea0000000000 */
[----:B------:R-:W-:Y:S02]  /*8130*/  FADD.FTZ R0, -R0, R2 ;  /* 0x0000000200007221 */ /* 0x000fe40000010100 */
[----:B------:R-:W-:Y:S02]  /*8140*/  FMUL.FTZ R2, R133, c[0x0][0x2d0] ;  /* 0x0000b40085027a20 */ /* 0x000fe40000410000 */
[----:B------:R-:W-:Y:S03]  /*8150*/  FMUL.FTZ R0, R0, c[0x0][0x2d0] ;  /* 0x0000b40000007a20 */ /* 0x000fe60000410000 */
[----:B------:R-:W-:Y:S02]  /*8160*/  FSEL R2, R2, RZ, P0 ;  /* 0x000000ff02027208 */ /* 0x000fe40000000000 */
[----:B------:R-:W-:Y:S01]  /*8170*/  PLOP3.LUT P0, PT, PT, PT, UP4, 0x40, 0x0 ;  /* 0x000000000000781c */ /* 0x000fe20003f0e848 */
[----:B------:R-:W-:Y:S02]  /*8180*/  UISETP.NE.AND UP4, UPT, UR4, URZ, UPT ;  /* 0x0000003f0400728c */ /* 0x000fe4000bf85270 */
[--C-:B------:R-:W-:Y:S01]  /*8190*/  FFMA.FTZ R26, R6, c[0x0][0x2d0], -R2.reuse ;  /* 0x0000b400061a7a23 */ /* 0x100fe20000010802 */
[----:B------:R-:W-:Y:S01]  /*81a0*/  ISETP.GT.AND P0, PT, R3, RZ, P0 ;  /* 0x000000ff0300720c */ /* 0x000fe20000704270 */
[--C-:B------:R-:W-:Y:S02]  /*81b0*/  FFMA.FTZ R24, R10, c[0x0][0x2d0], -R2.reuse ;  /* 0x0000b4000a187a23 */ /* 0x100fe40000010802 */
[--C-:B------:R-:W-:Y:S01]  /*81c0*/  FFMA.FTZ R27, R13, c[0x0][0x2d0], -R2.reuse ;  /* 0x0000b4000d1b7a23 */ /* 0x100fe20000010802 */
[----:B------:R-:W-:Y:S01]  /*81d0*/  ISETP.LT.OR P0, PT, R4, 0x1, P0 ;  /* 0x000000010400780c */ /* 0x000fe20000701670 */
[--C-:B------:R-:W-:Y:S02]  /*81e0*/  FFMA.FTZ R19, R11, c[0x0][0x2d0], -R2.reuse ;  /* 0x0000b4000b137a23 */ /* 0x100fe40000010802 */
        /* <DEDUP_REMOVED lines=8> */
[----:B------:R-:W-:Y:S05]  /*8270*/  FFMA.FTZ R174, R12, c[0x0][0x2d0], -R2 ;  /* 0x0000b4000cae7a23 */ /* 0x000fea0000010802 */
[----:B------:R-:W1:Y:S10]  /*8280*/  MUFU.EX2 R2, R0 ;  /* 0x0000000000027308 */ /* 0x000e740000000800 */
[----:B------:R-:W3:Y:S10]  /*8290*/  MUFU.EX2 R18, R18 ;  /* 0x0000001200127308 */ /* 0x000ef40000000800 */
[----:B------:R-:W-:Y:S01]  /*82a0*/  MUFU.EX2 R17, R17 ;  /* 0x0000001100117308 */ /* 0x000fe20000000800 */
[C---:B-1----:R-:W-:Y:S01]  /*82b0*/  FMUL.FTZ R9, R2.reuse, R153 ;  /* 0x0000009902097220 */ /* 0x042fe20000410000 */
[----:B------:R-:W-:Y:S01]  /*82c0*/  MOV R153, R25 ;  /* 0x0000001900997202 */ /* 0x000fe20000000f00 */
[C---:B------:R-:W-:Y:S02]  /*82d0*/  FMUL.FTZ R25, R2.reuse, R137 ;  /* 0x0000008902197220 */ /* 0x040fe40000410000 */
[C---:B------:R-:W-:Y:S01]  /*82e0*/  FMUL.FTZ R12, R2.reuse, R148 ;  /* 0x00000094020c7220 */ /* 0x040fe20000410000 */
[----:B------:R-:W-:Y:S04]  /*82f0*/  MOV R148, R15 ;  /* 0x0000000f00947202 */ /* 0x000fe80000000f00 */
[----:B------:R-:W1:Y:S01]  /*8300*/  MUFU.EX2 R16, R16 ;  /* 0x0000001000107308 */ /* 0x000e620000000800 */
[C---:B------:R-:W-:Y:S02]  /*8310*/  FMUL.FTZ R13, R2.reuse, R149 ;  /* 0x00000095020d7220 */ /* 0x040fe40000410000 */
[----:B------:R-:W-:Y:S01]  /*8320*/  FMUL.FTZ R28, R2, R28 ;  /* 0x0000001c021c7220 */ /* 0x000fe20000410000 */
[----:B---3--:R-:W-:Y:S01]  /*8330*/  F2FP.PACK_AB R168, R18, R8 ;  /* 0x0000000812a8723e */ /* 0x008fe200000000ff */
        /* <DEDUP_REMOVED lines=51> */
[----:B------:R-:W-:Y:S01]  /*8670*/  FMUL.FTZ R129, R2, R129 ;  /* 0x0000008102817220 */ /* 0x000fe20000410000 */
[----:B--2---:R-:W-:Y:S02]  /*8680*/  FSEL R6, R5, -INF , !P0 ;  /* 0xff80000005067808 */ /* 0x004fe40004000000 */
[----:B------:R-:W2:Y:S01]  /*8690*/  LDL.LU R5, [R1+0x20] ;  /* 0x0000200001057983 */ /* 0x000ea20000300800 */
[----:B------:R-:W-:Y:S02]  /*86a0*/  ISETP.GT.AND P0, PT, R3, 0x1, P2 ;  /* 0x000000010300780c */ /* 0x000fe40001704270 */
[----:B------:R-:W-:Y:S01]  /*86b0*/  PLOP3.LUT P2, PT, PT, PT, UP1, 0x40, 0x0 ;  /* 0x000000000000781c */ /* 0x000fe20003f4e818 */
[----:B------:R-:W-:Y:S01]  /*86c0*/  UISETP.NE.AND UP1, UPT, UR18, URZ, UPT ;  /* 0x0000003f1200728c */ /* 0x000fe2000bf25270 */
[C---:B------:R-:W-:Y:S04]  /*86d0*/  ISETP.LT.OR P0, PT, R4.reuse, 0x2, P0 ;  /* 0x000000020400780c */ /* 0x040fe80000701670 */
[----:B------:R-:W-:Y:S02]  /*86e0*/  FSEL R7, R179, -INF , !P0 ;  /* 0xff800000b3077808 */ /* 0x000fe40004000000 */
[C---:B------:R-:W-:Y:S02]  /*86f0*/  ISETP.GT.AND P0, PT, R3.reuse, 0x8, P1 ;  /* 0x000000080300780c */ /* 0x040fe40000f04270 */
[----:B------:R-:W-:Y:S01]  /*8700*/  PLOP3.LUT P1, PT, PT, PT, UP0, 0x40, 0x0 ;  /* 0x000000000000781c */ /* 0x000fe20003f2e808 */
[----:B------:R-:W-:Y:S01]  /*8710*/  UISETP.NE.AND UP0, UPT, UR11, URZ, UPT ;  /* 0x0000003f0b00728c */ /* 0x000fe2000bf05270 */
[----:B------:R-:W-:Y:S04]  /*8720*/  ISETP.LT.OR P0, PT, R4, 0x9, P0 ;  /* 0x000000090400780c */ /* 0x000fe80000701670 */
[----:B------:R-:W-:Y:S02]  /*8730*/  FSEL R10, R178, -INF , !P0 ;  /* 0xff800000b20a7808 */ /* 0x000fe40004000000 */
[----:B------:R-:W-:Y:S02]  /*8740*/  ISETP.GT.AND P0, PT, R3, 0x9, P2 ;  /* 0x000000090300780c */ /* 0x000fe40001704270 */
[----:B------:R-:W-:Y:S02]  /*8750*/  PLOP3.LUT P2, PT, PT, PT, UP6, 0x40, 0x0 ;  /* 0x000000000000781c */ /* 0x000fe40003f4e868 */
[C---:B------:R-:W-:Y:S04]  /*8760*/  ISETP.LT.OR P0, PT, R4.reuse, 0xa, P0 ;  /* 0x0000000a0400780c */ /* 0x040fe80000701670 */
[----:B------:R-:W-:Y:S02]  /*8770*/  FSEL R171, R177, -INF , !P0 ;  /* 0xff800000b1ab7808 */ /* 0x000fe40004000000 */
[C---:B------:R-:W-:Y:S02]  /*8780*/  ISETP.GT.AND P0, PT, R3.reuse, 0x10, P1 ;  /* 0x000000100300780c */ /* 0x040fe40000f04270 */
[----:B------:R-:W-:Y:S02]  /*8790*/  PLOP3.LUT P1, PT, PT, PT, UP5, 0x40, 0x0 ;  /* 0x000000000000781c */ /* 0x000fe40003f2e858 */
[----:B------:R-:W-:Y:S02]  /*87a0*/  ISETP.LT.OR P0, PT, R4, 0x11, P0 ;  /* 0x000000110400780c */ /* 0x000fe40000701670 */
[C---:B------:R-:W-:Y:S02]  /*87b0*/  ISETP.GT.AND P1, PT, R3.reuse, 0x18, P1 ;  /* 0x000000180300780c */ /* 0x040fe40000f24270 */
[----:B------:R-:W-:Y:S02]  /*87c0*/  FSEL R176, R176, -INF , !P0 ;  /* 0xff800000b0b07808 */ /* 0x000fe40004000000 */
[----:B------:R-:W-:Y:S02]  /*87d0*/  ISETP.LT.OR P1, PT, R4, 0x19, P1 ;  /* 0x000000190400780c */ /* 0x000fe40000f21670 */
[C---:B------:R-:W-:Y:S02]  /*87e0*/  ISETP.GT.AND P0, PT, R3.reuse, 0x11, P2 ;  /* 0x000000110300780c */ /* 0x040fe40001704270 */
[----:B------:R-:W-:Y:S02]  /*87f0*/  FSEL R172, R170, -INF , !P1 ;  /* 0xff800000aaac7808 */ /* 0x000fe40004800000 */
[----:B------:R-:W-:Y:S02]  /*8800*/  PLOP3.LUT P1, PT, PT, PT, UP3, 0x40, 0x0 ;  /* 0x000000000000781c */ /* 0x000fe40003f2e838 */
[C---:B------:R-:W-:Y:S02]  /*8810*/  ISETP.LT.OR P0, PT, R4.reuse, 0x12, P0 ;  /* 0x000000120400780c */ /* 0x040fe40000701670 */
[----:B------:R-:W-:Y:S02]  /*8820*/  ISETP.GT.AND P1, PT, R3, 0x20, P1 ;  /* 0x000000200300780c */ /* 0x000fe40000f24270 */
[----:B------:R-:W-:Y:S02]  /*8830*/  FSEL R175, R175, -INF , !P0 ;  /* 0xff800000afaf7808 */ /* 0x000fe40004000000 */
[----:B------:R-:W-:Y:S02]  /*8840*/  ISETP.LT.OR P1, PT, R4, 0x21, P1 ;  /* 0x000000210400780c */ /* 0x000fe40000f21670 */
[----:B------:R-:W-:Y:S02]  /*8850*/  PLOP3.LUT P0, PT, PT, PT, UP4, 0x40, 0x0 ;  /* 0x000000000000781c */ /* 0x000fe40003f0e848 */
[----:B------:R-:W-:Y:S01]  /*8860*/  FSEL R178, R21, -INF , !P1 ;  /* 0xff80000015b27808 */ /* 0x000fe20004800000 */
[----:B------:R-:W-:Y:S01]  /*8870*/  FMUL.FTZ R21, R2, R141 ;  /* 0x0000008d02157220 */ /* 0x000fe20000410000 */
[C---:B------:R-:W-:Y:S01]  /*8880*/  ISETP.GT.AND P0, PT, R3.reuse, 0x19, P0 ;  /* 0x000000190300780c */ /* 0x040fe20000704270 */
[----:B------:R-:W3:Y:S01]  /*8890*/  LDL.LU R141, [R1+0x24] ;  /* 0x00002400018d7983 */ /* 0x000ee20000300800 */
[----:B------:R-:W-:Y:S02]  /*88a0*/  PLOP3.LUT P1, PT, PT, PT, UP1, 0x40, 0x0 ;  /* 0x000000000000781c */ /* 0x000fe40003f2e818 */
[C---:B------:R-:W-:Y:S02]  /*88b0*/  ISETP.LT.OR P0, PT, R4.reuse, 0x1a, P0 ;  /* 0x0000001a0400780c */ /* 0x040fe40000701670 */
[----:B------:R-:W-:Y:S02]  /*88c0*/  ISETP.GT.AND P1, PT, R3, 0x28, P1 ;  /* 0x000000280300780c */ /* 0x000fe40000f24270 */
[----:B------:R-:W-:Y:S02]  /*88d0*/  FSEL R173, R169, -INF , !P0 ;  /* 0xff800000a9ad7808 */ /* 0x000fe40004000000 */
[----:B------:R-:W-:Y:S02]  /*88e0*/  PLOP3.LUT P0, PT, PT, PT, UP2, 0x40, 0x0 ;  /* 0x000000000000781c */ /* 0x000fe40003f0e828 */
[C---:B------:R-:W-:Y:S02]  /*88f0*/  ISETP.LT.OR P1, PT, R4.reuse, 0x29, P1 ;  /* 0x000000290400780c */ /* 0x040fe40000f21670 */
[----:B------:R-:W-:Y:S02]  /*8900*/  ISETP.GT.AND P0, PT, R3, 0x21, P0 ;  /* 0x000000210300780c */ /* 0x000fe40000704270 */
[----:B------:R-:W-:Y:S02]  /*8910*/  FSEL R177, R23, -INF , !P1 ;  /* 0xff80000017b17808 */ /* 0x000fe40004800000 */
[----:B------:R-:W-:Y:S02]  /*8920*/  ISETP.LT.OR P0, PT, R4, 0x22, P0 ;  /* 0x000000220400780c */ /* 0x000fe40000701670 */
[----:B-1----:R-:W-:Y:S02]  /*8930*/  F2FP.PACK_AB R170, R16, R17 ;  /* 0x0000001110aa723e */ /* 0x002fe400000000ff */
[----:B------:R-:W-:Y:S01]  /*8940*/  FSEL R179, R20, -INF , !P0 ;  /* 0xff80000014b37808 */ /* 0x000fe20004000000 */
[----:B------:R-:W-:Y:S01]  /*8950*/  FMUL.FTZ R20, R2, R140 ;  /* 0x0000008c02147220 */ /* 0x000fe20000410000 */
[----:B------:R-:W-:Y:S01]  /*8960*/  PLOP3.LUT P0, PT, PT, PT, UP0, 0x40, 0x0 ;  /* 0x000000000000781c */ /* 0x000fe20003f0e808 */
[----:B------:R-:W-:Y:S01]  /*8970*/  UISETP.GT.AND UP0, UPT, UR8, UR10, UPT ;  /* 0x0000000a0800728c */ /* 0x000fe2000bf04270 */
[----:B------:R-:W-:Y:S01]  /*8980*/  MOV R140, R19 ;  /* 0x00000013008c7202 */ /* 0x000fe20000000f00 */
[----:B------:R-:W-:Y:S01]  /*8990*/  UIADD3 UR8, UR8, -0x1, URZ ;  /* 0xffffffff08087890 */ /* 0x000fe2000fffe03f */
[----:B------:R-:W-:Y:S04]  /*89a0*/  ISETP.GT.AND P0, PT, R3, 0x29, P0 ;  /* 0x000000290300780c */ /* 0x000fe80000704270 */
[----:B------:R-:W-:Y:S04]  /*89b0*/  ISETP.LT.OR P0, PT, R4, 0x2a, P0 ;  /* 0x0000002a0400780c */ /* 0x000fe80000701670 */
[----:B------:R-:W-:Y:S01]  /*89c0*/  FSEL R132, R22, -INF , !P0 ;  /* 0xff80000016847808 */ /* 0x000fe20004000000 */
[C---:B--2---:R-:W-:Y:S02]  /*89d0*/  FFMA.FTZ R0, R2.reuse, R5, R8 ;  /* 0x0000000502007223 */ /* 0x044fe40000010008 */
[----:B------:R-:W-:Y:S01]  /*89e0*/  FMUL.FTZ R8, R2, R152 ;  /* 0x0000009802087220 */ /* 0x000fe20000410000 */
[----:B------:R-:W-:Y:S01]  /*89f0*/  MOV R152, R24 ;  /* 0x0000001800987202 */ /* 0x000fe20000000f00 */
[----:B------:R-:W-:Y:S01]  /*8a00*/  FADD.FTZ R4, R18, R0 ;  /* 0x0000000012047221 */ /* 0x000fe20000010000 */
[----:B------:R-:W-:Y:S01]  /*8a10*/  FMNMX.FTZ R0, R6, R134, !PT ;  /* 0x0000008606007209 */ /* 0x000fe20007810000 */
[C---:B------:R-:W-:Y:S02]  /*8a20*/  FMUL.FTZ R24, R2.reuse, R136 ;  /* 0x0000008802187220 */ /* 0x040fe40000410000 */
[----:B------:R-:W-:Y:S01]  /*8a30*/  FMUL.FTZ R5, R2, R157 ;  /* 0x0000009d02057220 */ /* 0x000fe20000410000 */
[----:B------:R-:W-:Y:S01]  /*8a40*/  FMNMX.FTZ R0, R7, R0, !PT ;  /* 0x0000000007007209 */ /* 0x000fe20007810000 */
[----:B------:R-:W-:Y:S01]  /*8a50*/  MUFU.EX2 R152, R152 ;  /* 0x0000009800987308 */ /* 0x000fe20000000800 */
        /* <DEDUP_REMOVED lines=14> */
[----:B-1----:R-:W-:Y:S01]  /*8b40*/  FMNMX.FTZ R3, R0, R3, !PT ;  /* 0x0000000300037209 */ /* 0x002fe20007810000 */
[----:B------:R-:W-:Y:S02]  /*8b50*/  FADD.FTZ R0, R17, R4 ;  /* 0x0000000411007221 */ /* 0x000fe40000010000 */
[----:B------:R-:W-:Y:S01]  /*8b60*/  FMUL.FTZ R4, R2, R156 ;  /* 0x0000009c02047220 */ /* 0x000fe20000410000 */
[C---:B------:R-:W-:Y:S01]  /*8b70*/  FSETP.NEU.FTZ.AND P0, PT, R3.reuse, -INF , PT ;  /* 0xff8000000300780b */ /* 0x040fe20003f1d000 */
[----:B------:R-:W-:Y:S01]  /*8b80*/  FADD.FTZ R11, R16, R0 ;  /* 0x00000000100b7221 */ /* 0x000fe20000010000 */
[----:B------:R-:W-:Y:S01]  /*8b90*/  MOV R156, R27 ;  /* 0x0000001b009c7202 */ /* 0x000fe20000000f00 */
[C---:B------:R-:W-:Y:S01]  /*8ba0*/  FMUL.FTZ R16, R2.reuse, R144 ;  /* 0x0000009002107220 */ /* 0x040fe20000410000 */
[C---:B------:R-:W-:Y:S01]  /*8bb0*/  FSEL R0, R3.reuse, RZ, P0 ;  /* 0x000000ff03007208 */ /* 0x040fe20000000000 */
[----:B------:R-:W-:Y:S01]  /*8bc0*/  FMUL.FTZ R17, R2, R145 ;  /* 0x0000009102117220 */ /* 0x000fe20000410000 */
[----:B------:R-:W-:Y:S02]  /*8bd0*/  MOV R145, R26 ;  /* 0x0000001a00917202 */ /* 0x000fe40000000f00 */
[----:B------:R-:W-:Y:S01]  /*8be0*/  MOV R149, R11 ;  /* 0x0000000b00957202 */ /* 0x000fe20000000f00 */
[----:B------:R-:W-:Y:S01]  /*8bf0*/  FADD.FTZ R0, -R0, R134 ;  /* 0x0000008600007221 */ /* 0x000fe20000010100 */
[----:B------:R-:W-:Y:S01]  /*8c00*/  MUFU.EX2 R156, R156 ;  /* 0x0000009c009c7308 */ /* 0x000fe20000000800 */
[----:B------:R-:W-:Y:S02]  /*8c10*/  FMUL.FTZ R134, R3, c[0x0][0x2d0] ;  /* 0x0000b40003867a20 */ /* 0x000fe40000410000 */
[----:B------:R-:W-:Y:S03]  /*8c20*/  FMUL.FTZ R0, R0, c[0x0][0x2d0] ;  /* 0x0000b40000007a20 */ /* 0x000fe60000410000 */
[----:B------:R-:W-:Y:S02]  /*8c30*/  FSEL R134, R134, RZ, P0 ;  /* 0x000000ff86867208 */ /* 0x000fe40000000000 */
[----:B------:R-:W-:Y:S02]  /*8c40*/  PLOP3.LUT P0, PT, PT, PT, UP0, 0x80, 0x0 ;  /* 0x000000000000781c */ /* 0x000fe40003f0f008 */
[----:B------:R-:W1:Y:S01]  /*8c50*/  MUFU.EX2 R0, R0 ;  /* 0x0000000000007308 */ /* 0x000e620000000800 */
[--C-:B------:R-:W-:Y:S02]  /*8c60*/  FFMA.FTZ R169, R6, c[0x0][0x2d0], -R134.reuse ;  /* 0x0000b40006a97a23 */ /* 0x100fe40000010886 */
[--C-:B------:R-:W-:Y:S02]  /*8c70*/  FFMA.FTZ R7, R7, c[0x0][0x2d0], -R134.reuse ;  /* 0x0000b40007077a23 */ /* 0x100fe40000010886 */
[--C-:B------:R-:W-:Y:S05]  /*8c80*/  FFMA.FTZ R2, R10, c[0x0][0x2d0], -R134.reuse ;  /* 0x0000b4000a027a23 */ /* 0x100fea0000010886 */
[----:B------:R-:W3:Y:S10]  /*8c90*/  MUFU.EX2 R169, R169 ;  /* 0x000000a900a97308 */ /* 0x000ef40000000800 */
[----:B------:R-:W2:Y:S01]  /*8ca0*/  MUFU.EX2 R144, R7 ;  /* 0x0000000700907308 */ /* 0x000ea20000000800 */
[C---:B-1----:R-:W-:Y:S02]  /*8cb0*/  FMUL.FTZ R26, R0.reuse, R138 ;  /* 0x0000008a001a7220 */ /* 0x042fe40000410000 */
[C---:B------:R-:W-:Y:S02]  /*8cc0*/  FMUL.FTZ R27, R0.reuse, R139 ;  /* 0x0000008b001b7220 */ /* 0x040fe40000410000 */
[----:B------:R-:W1:Y:S01]  /*8cd0*/  LDSM.16.MT88.4 R136, [R236+0x100] ;  /* 0x00010000ec88783b */ /* 0x000e620000004200 */
[C---:B------:R-:W-:Y:S02]  /*8ce0*/  FMUL.FTZ R11, R0.reuse, R155 ;  /* 0x0000009b000b7220 */ /* 0x040fe40000410000 */
[C---:B------:R-:W-:Y:S02]  /*8cf0*/  FMUL.FTZ R22, R0.reuse, R142 ;  /* 0x0000008e00167220 */ /* 0x040fe40000410000 */
[C---:B------:R-:W-:Y:S02]  /*8d00*/  FMUL.FTZ R23, R0.reuse, R143 ;  /* 0x0000008f00177220 */ /* 0x040fe40000410000 */
[C---:B------:R-:W-:Y:S01]  /*8d10*/  FMUL.FTZ R6, R0.reuse, R158 ;  /* 0x0000009e00067220 */ /* 0x040fe20000410000 */
[----:B------:R-:W-:Y:S01]  /*8d20*/  MOV R158, R145 ;  /* 0x00000091009e7202 */ /* 0x000fe20000000f00 */
[C---:B------:R-:W-:Y:S01]  /*8d30*/  FMUL.FTZ R10, R0.reuse, R154 ;  /* 0x0000009a000a7220 */ /* 0x040fe20000410000 */
[----:B------:R-:W-:Y:S01]  /*8d40*/  MOV R154, R149 ;  /* 0x00000095009a7202 */ /* 0x000fe20000000f00 */
[C---:B------:R-:W-:Y:S01]  /*8d50*/  FMUL.FTZ R14, R0.reuse, R150 ;  /* 0x00000096000e7220 */ /* 0x040fe20000410000 */
[----:B------:R-:W-:Y:S01]  /*8d60*/  MUFU.EX2 R145, R157 ;  /* 0x0000009d00917308 */ /* 0x000fe20000000800 */
[C---:B------:R-:W-:Y:S02]  /*8d70*/  FMUL.FTZ R15, R0.reuse, R151 ;  /* 0x00000097000f7220 */ /* 0x040fe40000410000 */
[----:B---3--:R-:W-:Y:S01]  /*8d80*/  FFMA.FTZ R151, R0, R141, R169 ;  /* 0x0000008d00977223 */ /* 0x008fe200000100a9 */
[----:B--2---:R-:W-:Y:S01]  /*8d90*/  F2FP.PACK_AB R169, R144, R169 ;  /* 0x000000a990a9723e */ /* 0x004fe200000000ff */
[C---:B------:R-:W-:Y:S01]  /*8da0*/  FMUL.FTZ R7, R0.reuse, R159 ;  /* 0x0000009f00077220 */ /* 0x040fe20000410000 */
[----:B------:R-:W-:Y:S01]  /*8db0*/  MOV R159, R140 ;  /* 0x0000008c009f7202 */ /* 0x000fe20000000f00 */
[C---:B------:R-:W-:Y:S01]  /*8dc0*/  FMUL.FTZ R18, R0.reuse, R146 ;  /* 0x0000009200127220 */ /* 0x040fe20000410000 */
[----:B------:R-:W-:Y:S01]  /*8dd0*/  LDSM.16.MT88.4 R140, [R236+0x900] ;  /* 0x00090000ec8c783b */ /* 0x000fe20000004200 */
        /* <DEDUP_REMOVED lines=56> */
[--C-:B------:R-:W-:Y:S02]  /*9160*/  FFMA.FTZ R0, R171, c[0x0][0x2d0], -R134.reuse ;  /* 0x0000b400ab007a23 */ /* 0x100fe40000010886 */
[----:B------:R-:W-:Y:S02]  /*9170*/  FADD.FTZ R144, R144, R151 ;  /* 0x0000009790907221 */ /* 0x000fe40000010000 */
[----:B------:R-:W2:Y:S02]  /*9180*/  MUFU.EX2 R146, R0 ;  /* 0x0000000000927308 */ /* 0x000ea40000000800 */
[----:B--2---:R-:W-:Y:S01]  /*9190*/  F2FP.PACK_AB R171, R146, R147 ;  /* 0x0000009392ab723e */ /* 0x004fe200000000ff */
[--C-:B------:R-:W-:Y:S07]  /*91a0*/  FFMA.FTZ R0, R176, c[0x0][0x2d0], -R134.reuse ;  /* 0x0000b400b0007a23 */ /* 0x100fee0000010886 */
[----:B------:R-:W-:Y:S01]  /*91b0*/  MUFU.EX2 R176, R159 ;  /* 0x0000009f00b07308 */ /* 0x000fe20000000800 */
[C---:B-1----:R-:W-:Y:S09]  /*91c0*/  HMMA.16816.F32 R4, R168.reuse, R136, R4 ;  /* 0x00000088a804723c */ /* 0x042ff20000001804 */
[----:B------:R1:W-:Y:S01]  /*91d0*/  MUFU.EX2 R149, R0 ;  /* 0x0000000000957308 */ /* 0x0003e20000000800 */
[C---:B------:R-:W-:Y:S01]  /*91e0*/  HMMA.16816.F32 R8, R168.reuse, R138, R8 ;  /* 0x0000008aa808723c */ /* 0x040fe20000001808 */
[----:B------:R-:W2:Y:S02]  /*91f0*/  LDSM.16.MT88.4 R136, [R237+0x100] ;  /* 0x00010000ed88783b */ /* 0x000ea40000004200 */
[--C-:B-1----:R-:W-:Y:S06]  /*9200*/  FFMA.FTZ R0, R175, c[0x0][0x2d0], -R134.reuse ;  /* 0x0000b400af007a23 */ /* 0x102fec0000010886 */
[----:B------:R1:W3:Y:S01]  /*9210*/  MUFU.EX2 R150, R0 ;  /* 0x0000000000967308 */ /* 0x0002e20000000800 */
[C---:B--2---:R-:W-:Y:S08]  /*9220*/  HMMA.16816.F32 R12, R168.reuse, R136, R12 ;  /* 0x00000088a80c723c */ /* 0x044ff0000000180c */
[C---:B------:R-:W-:Y:S01]  /*9230*/  HMMA.16816.F32 R16, R168.reuse, R138, R16 ;  /* 0x0000008aa810723c */ /* 0x040fe20000001810 */
[----:B------:R-:W2:Y:S03]  /*9240*/  LDSM.16.MT88.4 R136, [R240+0x100] ;  /* 0x00010000f088783b */ /* 0x000ea60000004200 */
[--C-:B-1----:R-:W-:Y:S04]  /*9250*/  FFMA.FTZ R0, R172, c[0x0][0x2d0], -R134.reuse ;  /* 0x0000b400ac007a23 */ /* 0x102fe80000010886 */
[----:B------:R1:W-:Y:S04]  /*9260*/  MUFU.EX2 R148, R0 ;  /* 0x0000000000947308 */ /* 0x0003e80000000800 */
[----:B-1----:R-:W-:Y:S06]  /*9270*/  FFMA.FTZ R0, R173, c[0x0][0x2d0], -R134 ;  /* 0x0000b400ad007a23 */ /* 0x002fec0000010886 */
[----:B------:R1:W4:Y:S01]  /*9280*/  MUFU.EX2 R174, R0 ;  /* 0x0000000000ae7308 */ /* 0x0003220000000800 */
[C---:B--2---:R-:W-:Y:S08]  /*9290*/  HMMA.16816.F32 R20, R168.reuse, R136, R20 ;  /* 0x00000088a814723c */ /* 0x044ff00000001814 */
[C---:B------:R-:W-:Y:S01]  /*92a0*/  HMMA.16816.F32 R24, R168.reuse, R138, R24 ;  /* 0x0000008aa818723c */ /* 0x040fe20000001818 */
[----:B------:R-:W2:Y:S03]  /*92b0*/  LDSM.16.MT88.4 R136, [R239+0x100] ;  /* 0x00010000ef88783b */ /* 0x000ea60000004200 */
[----:B-1----:R-:W-:Y:S02]  /*92c0*/  FADD.FTZ R0, R2, R154 ;  /* 0x0000009a02007221 */ /* 0x002fe40000010000 */
[----:B------:R-:W1:Y:S02]  /*92d0*/  MUFU.EX2 R154, R158 ;  /* 0x0000009e009a7308 */ /* 0x000e640000000800 */
[----:B------:R-:W-:Y:S04]  /*92e0*/  FADD.FTZ R151, R145, R0 ;  /* 0x0000000091977221 */ /* 0x000fe80000010000 */
[----:B------:R-:W-:Y:S01]  /*92f0*/  FADD.FTZ R0, R147, R144 ;  /* 0x0000009093007221 */ /* 0x000fe20000010000 */
        /* <DEDUP_REMOVED lines=36> */
[C---:B--2---:R-:W-:Y:S07]  /*9540*/  HMMA.16816.F32 R124, R168.reuse, R136, R124 ;  /* 0x00000088a87c723c */ /* 0x044fee000000187c */
[----:B------:R-:W-:Y:S01]  /*9550*/  F2FP.PACK_AB R136, R145, R2 ;  /* 0x000000029188723e */ /* 0x000fe200000000ff */
[----:B------:R-:W-:Y:S04]  /*9560*/  HMMA.16816.F32 R128, R168, R138, R128 ;  /* 0x0000008aa880723c */ /* 0x000fe80000001880 */
[----:B---3--:R-:W-:Y:S01]  /*9570*/  F2FP.PACK_AB R137, R150, R149 ;  /* 0x000000959689723e */ /* 0x008fe200000000ff */
[----:B------:R-:W-:Y:S02]  /*9580*/  FADD.FTZ R2, R146, R0 ;  /* 0x0000000092027221 */ /* 0x000fe40000010000 */
[----:B------:R-:W-:Y:S01]  /*9590*/  F2FP.PACK_AB R138, R157, R156 ;  /* 0x0000009c9d8a723e */ /* 0x000fe200000000ff */
[----:B------:R-:W-:Y:S01]  /*95a0*/  LDSM.16.MT88.4 R144, [R239+0x5100] ;  /* 0x00510000ef90783b */ /* 0x000fe20000004200 */
[----:B----4-:R-:W-:Y:S03]  /*95b0*/  F2FP.PACK_AB R139, R174, R148 ;  /* 0x00000094ae8b723e */ /* 0x010fe600000000ff */
[----:B------:R-:W-:Y:S01]  /*95c0*/  FFMA.FTZ R0, R178, c[0x0][0x2d0], -R134 ;  /* 0x0000b400b2007a23 */ /* 0x000fe20000010886 */
[----:B-1----:R-:W-:Y:S01]  /*95d0*/  MOV R178, R154 ;  /* 0x0000009a00b27202 */ /* 0x002fe20000000f00 */
[----:B------:R-:W-:Y:S02]  /*95e0*/  FADD.FTZ R2, R149, R2 ;  /* 0x0000000295027221 */ /* 0x000fe40000010000 */
[C---:B------:R-:W-:Y:S01]  /*95f0*/  HMMA.16816.F32 R4, R136.reuse, R140, R4 ;  /* 0x0000008c8804723c */ /* 0x040fe20000001804 */
[----:B------:R1:W-:Y:S04]  /*9600*/  MUFU.EX2 R172, R0 ;  /* 0x0000000000ac7308 */ /* 0x0003e80000000800 */
[----:B------:R-:W-:Y:S03]  /*9610*/  FADD.FTZ R2, R150, R2 ;  /* 0x0000000296027221 */ /* 0x000fe60000010000 */
[C---:B------:R-:W-:Y:S01]  /*9620*/  HMMA.16816.F32 R8, R136.reuse, R142, R8 ;  /* 0x0000008e8808723c */ /* 0x040fe20000001808 */
[----:B------:R-:W2:Y:S03]  /*9630*/  LDSM.16.MT88.4 R140, [R237+0x900] ;  /* 0x00090000ed8c783b */ /* 0x000ea60000004200 */
[--C-:B-1----:R-:W-:Y:S01]  /*9640*/  FFMA.FTZ R0, R179, c[0x0][0x2d0], -R134.reuse ;  /* 0x0000b400b3007a23 */ /* 0x102fe20000010886 */
[----:B------:R-:W-:Y:S03]  /*9650*/  MOV R179, R153 ;  /* 0x0000009900b37202 */ /* 0x000fe60000000f00 */
[----:B------:R1:W3:Y:S01]  /*9660*/  MUFU.EX2 R173, R0 ;  /* 0x0000000000ad7308 */ /* 0x0002e20000000800 */
[----:B------:R-:W-:Y:S01]  /*9670*/  F2FP.PACK_AB R170, R178, R179 ;  /* 0x000000b3b2aa723e */ /* 0x000fe200000000ff */
[C---:B--2---:R-:W-:Y:S03]  /*9680*/  HMMA.16816.F32 R12, R136.reuse, R140, R12 ;  /* 0x0000008c880c723c */ /* 0x044fe6000000180c */
[--C-:B-1----:R-:W-:Y:S01]  /*9690*/  FFMA.FTZ R0, R177, c[0x0][0x2d0], -R134.reuse ;  /* 0x0000b400b1007a23 */ /* 0x102fe20000010886 */
[----:B------:R-:W-:Y:S01]  /*96a0*/  MOV R177, R152 ;  /* 0x0000009800b17202 */ /* 0x000fe20000000f00 */
[----:B------:R-:W-:Y:S01]  /*96b0*/  FFMA.FTZ R134, R132, c[0x0][0x2d0], -R134 ;  /* 0x0000b40084867a23 */ /* 0x000fe20000010886 */
[----:B------:R-:W-:Y:S02]  /*96c0*/  LDSM.16.MT88.4 R152, [R236+0x1100] ;  /* 0x00110000ec98783b */ /* 0x000fe40000004200 */
[C---:B------:R-:W-:Y:S01]  /*96d0*/  HMMA.16816.F32 R16, R136.reuse, R142, R16 ;  /* 0x0000008e8810723c */ /* 0x040fe20000001810 */
[----:B------:R1:W-:Y:S03]  /*96e0*/  MUFU.EX2 R132, R0 ;  /* 0x0000000000847308 */ /* 0x0003e60000000800 */
[----:B------:R-:W-:Y:S02]  /*96f0*/  F2FP.PACK_AB R168, R177, R176 ;  /* 0x000000b0b1a8723e */ /* 0x000fe400000000ff */
[----:B---3--:R-:W-:Y:S01]  /*9700*/  F2FP.PACK_AB R169, R173, R172 ;  /* 0x000000acada9723e */ /* 0x008fe200000000ff */
[----:B------:R-:W2:Y:S04]  /*9710*/  LDSM.16.MT88.4 R140, [R240+0x900] ;  /* 0x00090000f08c783b */ /* 0x000ea80000004200 */
[----:B------:R-:W3:Y:S01]  /*9720*/  MUFU.EX2 R134, R134 ;  /* 0x0000008600867308 */ /* 0x000ee20000000800 */
[----:B-1----:R-:W-:Y:S04]  /*9730*/  FADD.FTZ R0, R156, R151 ;  /* 0x000000979c007221 */ /* 0x002fe80000010000 */
[----:B------:R-:W-:Y:S02]  /*9740*/  FADD.FTZ R175, R157, R0 ;  /* 0x000000009daf7221 */ /* 0x000fe40000010000 */
[----:B------:R-:W-:Y:S02]  /*9750*/  FADD.FTZ R0, R148, R2 ;  /* 0x0000000294007221 */ /* 0x000fe40000010000 */
[----:B------:R-:W-:Y:S01]  /*9760*/  FADD.FTZ R2, R176, R175 ;  /* 0x000000afb0027221 */ /* 0x000fe20000010000 */
[----:B---3--:R-:W-:Y:S01]  /*9770*/  F2FP.PACK_AB R171, R134, R132 ;  /* 0x0000008486ab723e */ /* 0x008fe200000000ff */
[----:B------:R-:W-:Y:S02]  /*9780*/  FADD.FTZ R0, R174, R0 ;  /* 0x00000000ae007221 */ /* 0x000fe40000010000 */
[----:B------:R-:W-:Y:S02]  /*9790*/  FADD.FTZ R2, R177, R2 ;  /* 0x00000002b1027221 */ /* 0x000fe40000010000 */
[----:B------:R-:W-:Y:S02]  /*97a0*/  FADD.FTZ R0, R172, R0 ;  /* 0x00000000ac007221 */ /* 0x000fe40000010000 */
[----:B------:R-:W-:Y:S02]  /*97b0*/  FADD.FTZ R2, R179, R2 ;  /* 0x00000002b3027221 */ /* 0x000fe40000010000 */
[----:B------:R-:W-:Y:S01]  /*97c0*/  FADD.FTZ R0, R173, R0 ;  /* 0x00000000ad007221 */ /* 0x000fe20000010000 */
[C---:B--2---:R-:W-:Y:S03]  /*97d0*/  HMMA.16816.F32 R20, R136.reuse, R140, R20 ;  /* 0x0000008c8814723c */ /* 0x044fe60000001814 */
[----:B------:R-:W-:Y:S01]  /*97e0*/  FADD.FTZ R0, R132, R0 ;  /* 0x0000000084007221 */ /* 0x000fe20000010000 */
[-C--:B------:R-:W-:Y:S03]  /*97f0*/  MOV R132, R3.reuse ;  /* 0x0000000300847202 */ /* 0x080fe60000000f00 */
[----:B------:R-:W-:Y:S01]  /*9800*/  FADD.FTZ R0, R134, R0 ;  /* 0x0000000086007221 */ /* 0x000fe20000010000 */
[C---:B------:R-:W-:Y:S01]  /*9810*/  HMMA.16816.F32 R24, R136.reuse, R142, R24 ;  /* 0x0000008e8818723c */ /* 0x040fe20000001818 */
[----:B------:R-:W1:Y:S03]  /*9820*/  LDSM.16.MT88.4 R140, [R239+0x900] ;  /* 0x00090000ef8c783b */ /* 0x000e660000004200 */
[----:B------:R-:W-:Y:S04]  /*9830*/  MOV R134, R3 ;  /* 0x0000000300867202 */ /* 0x000fe80000000f00 */
        /* <DEDUP_REMOVED lines=34> */
[C---:B------:R-:W-:Y:S08]  /*9a60*/  HMMA.16816.F32 R120, R136.reuse, R142, R120 ;  /* 0x0000008e8878723c */ /* 0x040ff00000001878 */
[C---:B------:R-:W-:Y:S08]  /*9a70*/  HMMA.16816.F32 R124, R136.reuse, R144, R124 ;  /* 0x00000090887c723c */ /* 0x040ff0000000187c */
[----:B------:R-:W-:Y:S01]  /*9a80*/  HMMA.16816.F32 R128, R136, R146, R128 ;  /* 0x000000928880723c */ /* 0x000fe20000001880 */
[----:B------:R-:W1:Y:S07]  /*9a90*/  LDSM.16.MT88.4 R144, [R237+0x1100] ;  /* 0x00110000ed90783b */ /* 0x000e6e0000004200 */
[C---:B------:R-:W-:Y:S01]  /*9aa0*/  HMMA.16816.F32 R156, R168.reuse, R152, R4 ;  /* 0x00000098a89c723c */ /* 0x040fe20000001804 */
[----:B------:R-:W2:Y:S07]  /*9ab0*/  LDSM.16.MT88.4 R136, [R240+0x1100] ;  /* 0x00110000f088783b */ /* 0x000eae0000004200 */
[C---:B------:R-:W-:Y:S01]  /*9ac0*/  HMMA.16816.F32 R152, R168.reuse, R154, R8 ;  /* 0x0000009aa898723c */ /* 0x040fe20000001808 */
[----:B------:R-:W3:Y:S08]  /*9ad0*/  LDSM.16.MT88.4 R4, [R239+0x1100] ;  /* 0x00110000ef04783b */ /* 0x000ef00000004200 */
[----:B------:R-:W4:Y:S01]  /*9ae0*/  LDSM.16.MT88.4 R8, [R236+0x2900] ;  /* 0x00290000ec08783b */ /* 0x000f220000004200 */
[C---:B-1----:R-:W-:Y:S07]  /*9af0*/  HMMA.16816.F32 R148, R168.reuse, R144, R12 ;  /* 0x00000090a894723c */ /* 0x042fee000000180c */
[----:B------:R-:W1:Y:S01]  /*9b00*/  LDSM.16.MT88.4 R12, [R237+0x2900] ;  /* 0x00290000ed0c783b */ /* 0x000e620000004200 */
[C---:B------:R-:W-:Y:S08]  /*9b10*/  HMMA.16816.F32 R144, R168.reuse, R146, R16 ;  /* 0x00000092a890723c */ /* 0x040ff00000001810 */
[C---:B--2---:R-:W-:Y:S08]  /*9b20*/  HMMA.16816.F32 R140, R168.reuse, R136, R20 ;  /* 0x00000088a88c723c */ /* 0x044ff00000001814 */
[C---:B------:R-:W-:Y:S08]  /*9b30*/  HMMA.16816.F32 R136, R168.reuse, R138, R24 ;  /* 0x0000008aa888723c */ /* 0x040ff00000001818 */
[C---:B---3--:R-:W-:Y:S08]  /*9b40*/  HMMA.16816.F32 R28, R168.reuse, R4, R28 ;  /* 0x00000004a81c723c */ /* 0x048ff0000000181c */
[C---:B------:R-:W-:Y:S01]  /*9b50*/  HMMA.16816.F32 R32, R168.reuse, R6, R32 ;  /* 0x00000006a820723c */ /* 0x040fe20000001820 */
[----:B------:R-:W2:Y:S07]  /*9b60*/  LDSM.16.MT88.4 R4, [R240+0x2900] ;  /* 0x00290000f004783b */ /* 0x000eae0000004200 */
[C---:B----4-:R-:W-:Y:S08]  /*9b70*/  HMMA.16816.F32 R36, R168.reuse, R8, R36 ;  /* 0x00000008a824723c */ /* 0x050ff00000001824 */
        /* <DEDUP_REMOVED lines=30> */
[C---:B--2---:R-:W-:Y:S07]  /*9d60*/  HMMA.16816.F32 R124, R168.reuse, R4, R124 ;  /* 0x00000004a87c723c */ /* 0x044fee000000187c */
[----:B------:R-:W-:Y:S01]  /*9d70*/  FADD.FTZ R4, R178, R2 ;  /* 0x00000002b2047221 */ /* 0x000fe20000010000 */
[----:B------:R-:W-:Y:S04]  /*9d80*/  HMMA.16816.F32 R128, R168, R6, R128 ;  /* 0x00000006a880723c */ /* 0x000fe80000001880 */
[----:B------:R1:W-:Y:S01]  /*9d90*/  STL [R1+0x20], R4 ;  /* 0x0000200401007387 */ /* 0x0003e20000100800 */
[----:B------:R-:W-:Y:S03]  /*9da0*/  MOV R2, R133 ;  /* 0x0000008500027202 */ /* 0x000fe60000000f00 */
[----:B------:R1:W-:Y:S01]  /*9db0*/  STL [R1+0x24], R0 ;  /* 0x0000240001007387 */ /* 0x0003e20000100800 */
[----:B------:R-:W-:-:S05]  /*9dc0*/  @P0 BRA `(.L_x_357) ;  /* 0xffffc25000000947 */ /* 0x000fca000383ffff */
.L_x_346:
[----:B------:R-:W2:Y:S01]  /*9dd0*/  S2UR UR10, SR_CTAID.X ;  /* 0x00000000000a79c3 */ /* 0x000ea20000002500 */
[----:B------:R-:W-:-:S02]  /*9de0*/  UISETP.NE.AND UP1, UPT, UR14, URZ, UPT ;  /* 0x0000003f0e00728c */ /* 0x000fc4000bf25270 */
[----:B------:R-:W-:Y:S02]  /*9df0*/  UISETP.NE.AND UP0, UPT, UR13, URZ, UPT ;  /* 0x0000003f0d00728c */ /* 0x000fe4000bf05270 */
[----:B------:R-:W-:-:S04]  /*9e00*/  ULDC.64 UR4, c[0x0][0x2c8] ;  /* 0x0000b20000047ab9 */ /* 0x000fc80000000a00 */
[----:B------:R-:W-:Y:S01]  /*9e10*/  PLOP3.LUT P0, PT, PT, PT, UP0, 0x40, 0x0 ;  /* 0x000000000000781c */ /* 0x000fe20003f0e808 */
[----:B--2---:R-:W-:-:S04]  /*9e20*/  ULEA UR10, UR10, 0x7f, 0x7 ;  /* 0x0000007f0a0a7891 */ /* 0x004fc8000f8e383f */
[----:B------:R-:W-:-:S03]  /*9e30*/  UIMAD.WIDE.U32 UR18, UR10, UR4, URZ ;  /* 0x000000040a1272a5 */ /* 0x000fc6000f8e003f */
[----:B------:R-:W-:Y:S02]  /*9e40*/  ULDC UR4, c[0x0][0x168] ;  /* 0x00005a0000047ab9 */ /* 0x000fe40000000800 */
[----:B------:R-:W-:Y:S02]  /*9e50*/  @UP1 USHF.R.U32.HI UR10, URZ, UR5, UR19 ;  /* 0x000000053f0a1299 */ /* 0x000fe40008011613 */
[----:B------:R-:W-:Y:S02]  /*9e60*/  UIADD3 UR4, -UR4, 0x1, URZ ;  /* 0x0000000104047890 */ /* 0x000fe4000fffe13f */
[----:B------:R-:W-:Y:S02]  /*9e70*/  ULDC UR5, c[0x0][0x1d0] ;  /* 0x0000740000057ab9 */ /* 0x000fe40000000800 */
[----:B------:R-:W-:-:S03]  /*9e80*/  UIADD3 UR11, UR10, UR5, UR4 ;  /* 0x000000050a0b7290 */ /* 0x000fc6000fffe004 */
[----:B------:R-:W-:Y:S02]  /*9e90*/  ULDC UR10, c[0x0][0x324] ;  /* 0x0000c900000a7ab9 */ /* 0x000fe40000000800 */
[----:B------:R-:W-:Y:S01]  /*9ea0*/  UIADD3 UR10, UR11, -UR10, URZ ;  /* 0x8000000a0b0a7290 */ /* 0x000fe2000fffe03f */
[----:B------:R-:W-:Y:S05]  /*9eb0*/  @P0 BRA `(.L_x_358) ;  /* 0x0000014000000947 */ /* 0x000fea0003800000 */
        /* <DEDUP_REMOVED lines=11> */
.L_x_359:
[----:B------:R-:W-:Y:S02]  /*9f70*/  ULDC UR4, c[0x0][0x32c] ;  /* 0x0000cb0000047ab9 */ /* 0x000fe40000000800 */
[----:B------:R-:W-:-:S03]  /*9f80*/  UISETP.NE.AND UP0, UPT, UR4, 0x1, UPT ;  /* 0x000000010400788c */ /* 0x000fc6000bf05270 */
[----:B------:R-:W-:Y:S02]  /*9f90*/  ULDC.64 UR4, c[0x0][0x330] ;  /* 0x0000cc0000047ab9 */ /* 0x000fe40000000a00 */
[----:B------:R-:W-:-:S06]  /*9fa0*/  UIMAD.WIDE.U32 UR18, UR11, UR4, URZ ;  /* 0x000000040b1272a5 */ /* 0x000fcc000f8e003f */
[----:B------:R-:W-:Y:S02]  /*9fb0*/  @UP0 USHF.R.U32.HI UR11, URZ, UR5, UR19 ;  /* 0x000000053f0b0299 */ /* 0x000fe40008011613 */
.L_x_360:
[----:B------:R-:W-:Y:S02]  /*9fc0*/  ULDC UR4, c[0x0][0x32c] ;  /* 0x0000cb0000047ab9 */ /* 0x000fe40000000800 */
[----:B------:R-:W-:-:S04]  /*9fd0*/  UIMAD UR4, UR11, UR4, URZ ;  /* 0x000000040b0472a4 */ /* 0x000fc8000f8e023f */
[----:B------:R-:W-:-:S04]  /*9fe0*/  UISETP.LT.AND UP0, UPT, UR10, UR4, UPT ;  /* 0x000000040a00728c */ /* 0x000fc8000bf01270 */
[----:B------:R-:W-:-:S04]  /*9ff0*/  USEL UR10, UR10, UR4, !UP0 ;  /* 0x000000040a0a7287 */ /* 0x000fc8000c000000 */
.L_x_358:
[----:B------:R-:W-:-:S04]  /*a000*/  UIADD3 UR10, UR10, 0x2f, URZ ;  /* 0x0000002f0a0a7890 */ /* 0x000fc8000fffe03f */
[----:B------:R-:W-:-:S04]  /*a010*/  UIMAD.WIDE UR4, UR10, 0x2aaaaaab, URZ ;  /* 0x2aaaaaab0a0478a5 */ /* 0x000fc8000f8e023f */
        /* <DEDUP_REMOVED lines=9> */
[----:B-1----:R-:W4:Y:S04]  /*a0b0*/  LDL.64 R4, [R1+0x38] ;  /* 0x0000380001047983 */ /* 0x002f280000100a00 */
[----:B------:R-:W4:Y:S01]  /*a0c0*/  LDL.64 R2, [R1+0x30] ;  /* 0x0000300001027983 */ /* 0x000f220000100a00 */
[----:B--2---:R-:W-:-:S02]  /*a0d0*/  IADD3 R11, P0, R8, 0x40, RZ ;  /* 0x00000040080b7810 */ /* 0x004fc40007f1e0ff */
[----:B------:R-:W-:-:S03]  /*a0e0*/  IADD3 R10, P1, R8, 0x80, RZ ;  /* 0x00000080080a7810 */ /* 0x000fc60007f3e0ff */
[--C-:B---3--:R-:W-:Y:S01]  /*a0f0*/  IMAD.X R0, RZ, RZ, R7.reuse, P0 ;  /* 0x000000ffff007224 */ /* 0x108fe200000e0607 */
[----:B------:R-:W-:Y:S01]  /*a100*/  STL [R1+0x78], R11 ;  /* 0x0000780b01007387 */ /* 0x000fe20000100800 */
[----:B------:R-:W-:Y:S01]  /*a110*/  IADD3 R9, P0, R8, 0xc0, RZ ;  /* 0x000000c008097810 */ /* 0x000fe20007f1e0ff */
[--C-:B------:R-:W-:Y:S01]  /*a120*/  IMAD.X R8, RZ, RZ, R7.reuse, P1 ;  /* 0x000000ffff087224 */ /* 0x100fe200008e0607 */
[C---:B----4-:R-:W-:Y:S01]  /*a130*/  IADD3 R6, P1, R4.reuse, 0x80, RZ ;  /* 0x0000008004067810 */ /* 0x050fe20007f3e0ff */
[----:B------:R-:W-:Y:S02]  /*a140*/  STL [R1+0x70], R10 ;  /* 0x0000700a01007387 */ /* 0x000fe40000100800 */
[----:B------:R-:W-:Y:S01]  /*a150*/  IMAD.X R7, RZ, RZ, R7, P0 ;  /* 0x000000ffff077224 */ /* 0x000fe200000e0607 */
[C---:B------:R-:W-:Y:S01]  /*a160*/  IADD3 R5, P0, R4.reuse, 0xc0, RZ ;  /* 0x000000c004057810 */ /* 0x040fe20007f1e0ff */
[----:B------:R1:W-:Y:S04]  /*a170*/  STL [R1+0x74], R0 ;  /* 0x0000740001007387 */ /* 0x0003e80000100800 */
[----:B------:R-:W-:Y:S04]  /*a180*/  STL [R1+0x68], R9 ;  /* 0x0000680901007387 */ /* 0x000fe80000100800 */
[----:B------:R-:W-:Y:S01]  /*a190*/  STL [R1+0x6c], R8 ;  /* 0x00006c0801007387 */ /* 0x000fe20000100800 */
[----:B-1----:R-:W-:Y:S01]  /*a1a0*/  IADD3 R0, P2, R4, 0x40, RZ ;  /* 0x0000004004007810 */ /* 0x002fe20007f5e0ff */
[----:B------:R-:W-:-:S04]  /*a1b0*/  IMAD.X R4, RZ, RZ, R3, P1 ;  /* 0x000000ffff047224 */ /* 0x000fc800008e0603 */
[----:B------:R1:W-:Y:S04]  /*a1c0*/  STL [R1+0x60], R0 ;  /* 0x0000600001007387 */ /* 0x0003e80000100800 */
[----:B------:R-:W-:Y:S04]  /*a1d0*/  STL [R1+0x64], R7 ;  /* 0x0000640701007387 */ /* 0x000fe80000100800 */
[----:B------:R-:W-:Y:S01]  /*a1e0*/  STL [R1+0x58], R6 ;  /* 0x0000580601007387 */ /* 0x000fe20000100800 */
[----:B-1----:R-:W-:-:S05]  /*a1f0*/  IMAD.X R0, RZ, RZ, R3, P2 ;  /* 0x000000ffff007224 */ /* 0x002fca00010e0603 */
[----:B------:R1:W-:Y:S04]  /*a200*/  STL [R1+0x5c], R0 ;  /* 0x00005c0001007387 */ /* 0x0003e80000100800 */
[----:B------:R2:W-:Y:S01]  /*a210*/  STL [R1+0x50], R5 ;  /* 0x0000500501007387 */ /* 0x0005e20000100800 */
[----:B-1----:R-:W-:-:S05]  /*a220*/  IMAD.X R0, RZ, RZ, R3, P0 ;  /* 0x000000ffff007224 */ /* 0x002fca00000e0603 */
[----:B------:R2:W-:Y:S04]  /*a230*/  STL [R1+0x2c], R0 ;  /* 0x00002c0001007387 */ /* 0x0005e80000100800 */
[----:B------:R2:W-:Y:S02]  /*a240*/  STL [R1+0x54], R4 ;  /* 0x0000540401007387 */ /* 0x0005e40000100800 */
.L_x_364:
[----:B--2---:R-:W2:Y:S01]  /*a250*/  LDL R0, [R1] ;  /* 0x0000000001007983 */ /* 0x004ea20000100800 */
[----:B------:R-:W-:Y:S04]  /*a260*/  DEPBAR.LE SB0, 0x0 ;  /* 0x000080000000791a */ /* 0x000fe80000000000 */
[----:B------:R-:W-:Y:S01]  /*a270*/  BAR.SYNC.DEFER_BLOCKING 0x0 ;  /* 0x0000000000007b1d */ /* 0x000fe20000010000 */
[----:B------:R-:W-:Y:S01]  /*a280*/  UISETP.GT.AND UP0, UPT, UR9, UR8, UPT ;  /* 0x000000080900728c */ /* 0x000fe2000bf04270 */
[----:B------:R-:W-:Y:S05]  /*a290*/  MOV R2, R133 ;  /* 0x0000008500027202 */ /* 0x000fea0000000f00 */
        /* <DEDUP_REMOVED lines=13> */
[----:B------:R4:W-:Y:S01]  /*a370*/  STL.64 [R1+0x88], R8 ;  /* 0x0000880801007387 */ /* 0x0009e20000100a00 */
[----:B------:R-:W-:Y:S03]  /*a380*/  UIMAD UR11, UR11, UR4, URZ ;  /* 0x000000040b0b72a4 */ /* 0x000fe6000f8e023f */
[----:B------:R-:W3:Y:S01]  /*a390*/  LDL R12, [R1+0x4] ;  /* 0x00000400010c7983 */ /* 0x000ee20000100800 */
[----:B------:R-:W-:Y:S03]  /*a3a0*/  UIMAD UR11, UR8, UR5, UR11 ;  /* 0x00000005080b72a4 */ /* 0x000fe6000f8e020b */
[----:B------:R-:W3:Y:S01]  /*a3b0*/  LDL R22, [R1+0x78] ;  /* 0x0000780001167983 */ /* 0x000ee20000100800 */
[----:B------:R-:W-:Y:S02]  /*a3c0*/  UIADD3 UR4, UR19, UR11, URZ ;  /* 0x0000000b13047290 */ /* 0x000fe4000fffe03f */
[----:B------:R-:W-:Y:S01]  /*a3d0*/  UIMAD.WIDE.U32 UR18, UR18, 0x30, URZ ;  /* 0x00000030121278a5 */ /* 0x000fe2000f8e003f */
[----:B------:R-:W3:Y:S01]  /*a3e0*/  LDL R21, [R1+0x74] ;  /* 0x0000740001157983 */ /* 0x000ee20000100800 */
[----:B------:R-:W-:Y:S03]  /*a3f0*/  UIMAD UR4, UR4, 0x30, URZ ;  /* 0x00000030040478a4 */ /* 0x000fe6000f8e023f */
[----:B------:R-:W3:Y:S01]  /*a400*/  LDL R20, [R1+0x70] ;  /* 0x0000700001147983 */ /* 0x000ee20000100800 */
[----:B------:R-:W-:Y:S03]  /*a410*/  UIADD3 UR4, UR19, UR4, URZ ;  /* 0x0000000413047290 */ /* 0x000fe6000fffe03f */
[----:B------:R-:W3:Y:S04]  /*a420*/  LDL R15, [R1+0x6c] ;  /* 0x00006c00010f7983 */ /* 0x000ee80000100800 */
[----:B------:R-:W3:Y:S04]  /*a430*/  LDL R14, [R1+0x68] ;  /* 0x00006800010e7983 */ /* 0x000ee80000100800 */
[----:B----4-:R-:W4:Y:S04]  /*a440*/  LDL.64 R8, [R1+0x40] ;  /* 0x0000400001087983 */ /* 0x010f280000100a00 */
[----:B------:R-:W4:Y:S01]  /*a450*/  LDL R13, [R1+0x64] ;  /* 0x00006400010d7983 */ /* 0x000f220000100800 */
[----:B--2---:R-:W-:Y:S02]  /*a460*/  LOP3.LUT P2, RZ, R0, 0x1, RZ, 0xc0, !PT ;  /* 0x0000000100ff7812 */ /* 0x004fe4000784c0ff */
[----:B---3--:R-:W-:Y:S04]  /*a470*/  IADD3 R0, P1, R6, UR18, RZ ;  /* 0x0000001206007c10 */ /* 0x008fe8000ff3e0ff */
[C---:B------:R-:W-:Y:S02]  /*a480*/  LEA R4, P0, R0.reuse, c[0x0][0x1f8], 0x1 ;  /* 0x00007e0000047a11 */ /* 0x040fe400078008ff */
[----:B----4-:R-:W-:Y:S04]  /*a490*/  IADD3.X R3, R9, UR4, RZ, P1, !PT ;  /* 0x0000000409037c10 */ /* 0x010fe80008ffe4ff */
[----:B------:R-:W-:Y:S02]  /*a4a0*/  LEA.HI.X R5, R0, c[0x0][0x1fc], R3, 0x1, P0 ;  /* 0x00007f0000057a11 */ /* 0x000fe400000f0c03 */
[----:B------:R-:W-:Y:S03]  /*a4b0*/  IADD3 R0, P1, R22, UR18, RZ ;  /* 0x0000001216007c10 */ /* 0x000fe6000ff3e0ff */
        /* <DEDUP_REMOVED lines=24> */
[----:B------:R-:W-:Y:S02]  /*a640*/  @!P3 IMAD.X R5, R0, 0x1, R9, P1 ;  /* 0x000000010005b824 */ /* 0x000fe400008e0609 */
[----:B------:R2:W5:Y:S03]  /*a650*/  LDL.LU.64 R8, [R1+0x88] ;  /* 0x0000880001087983 */ /* 0x0005660000300a00 */
[----:B------:R-:W-:Y:S02]  /*a660*/  @!P3 LEA.HI.X R7, R4, c[0x0][0x1fc], R5, 0x1, P0 ;  /* 0x00007f000407ba11 */ /* 0x000fe400000f0c05 */
[----:B------:R-:W-:Y:S03]  /*a670*/  @!P3 IADD3 R5, P1, R3, R22, RZ ;  /* 0x000000160305b210 */ /* 0x000fe60007f3e0ff */
[----:B------:R3:W-:Y:S01]  /*a680*/  @!P3 LDGSTS.E.BYPASS.LTC128B.128 [R12+0x1100], [R6.64], !P6 ;  /* 0x01100000060cbfae */ /* 0x0007e2000f101d50 */
[C---:B------:R-:W-:Y:S01]  /*a690*/  @!P3 LEA R4, P0, R5.reuse, c[0x0][0x1f8], 0x1 ;  /* 0x00007e000504ba11 */ /* 0x040fe200078008ff */
[C---:B---3--:R-:W-:Y:S05]  /*a6a0*/  @!P3 IMAD.X R6, R0.reuse, 0x1, R21, P1 ;  /* 0x000000010006b824 */ /* 0x048fea00008e0615 */
[----:B------:R-:W-:Y:S05]  /*a6b0*/  @!P3 LEA.HI.X R5, R5, c[0x0][0x1fc], R6, 0x1, P0 ;  /* 0x00007f000505ba11 */ /* 0x000fea00000f0c06 */
[----:B------:R3:W-:Y:S02]  /*a6c0*/  @!P3 LDGSTS.E.BYPASS.LTC128B.128 [R12+0x2900], [R4.64], !P2 ;  /* 0x02900000040cbfae */ /* 0x0007e4000d101d50 */
[----:B---3--:R-:W-:Y:S04]  /*a6d0*/  @!P3 IADD3 R5, P1, R3, R20, RZ ;  /* 0x000000140305b210 */ /* 0x008fe80007f3e0ff */
[----:B------:R-:W-:Y:S01]  /*a6e0*/  @!P3 LEA R4, P0, R5, c[0x0][0x1f8], 0x1 ;  /* 0x00007e000504ba11 */ /* 0x000fe200078008ff */
[C---:B------:R-:W-:Y:S01]  /*a6f0*/  @!P3 IMAD.X R6, R0.reuse, 0x1, R15, P1 ;  /* 0x000000010006b824 */ /* 0x040fe200008e060f */
[----:B------:R-:W-:Y:S04]  /*a700*/  @!P3 IADD3 R3, P1, R3, R14, RZ ;  /* 0x0000000e0303b210 */ /* 0x000fe80007f3e0ff */
[----:B------:R-:W-:Y:S01]  /*a710*/  @!P3 LEA.HI.X R5, R5, c[0x0][0x1fc], R6, 0x1, P0 ;  /* 0x00007f000505ba11 */ /* 0x000fe200000f0c06 */
[----:B------:R-:W-:Y:S04]  /*a720*/  @!P3 IMAD.X R0, R0, 0x1, R13, P1 ;  /* 0x000000010000b824 */ /* 0x000fe800008e060d */
[----:B------:R3:W-:Y:S02]  /*a730*/  @!P3 LDGSTS.E.BYPASS.LTC128B.128 [R12+0x4100], [R4.64], !P5 ;  /* 0x04100000040cbfae */ /* 0x0007e4000e901d50 */
[C---:B---3--:R-:W-:Y:S04]  /*a740*/  @!P3 LEA R4, P0, R3.reuse, c[0x0][0x1f8], 0x1 ;  /* 0x00007e000304ba11 */ /* 0x048fe800078008ff */
[----:B------:R-:W-:Y:S05]  /*a750*/  @!P3 LEA.HI.X R5, R3, c[0x0][0x1fc], R0, 0x1, P0 ;  /* 0x00007f000305ba11 */ /* 0x000fea00000f0c00 */
[----:B------:R2:W-:Y:S04]  /*a760*/  @!P3 LDGSTS.E.BYPASS.LTC128B.128 [R12+0x5900], [R4.64], !P4 ;  /* 0x05900000040cbfae */ /* 0x0005e8000e101d50 */
.L_x_362:
[C---:B--2345:R-:W-:Y:S01]  /*a770*/  HMMA.16816.F32 R4, R160.reuse, R8, RZ ;  /* 0x00000008a004723c */ /* 0x07cfe200000018ff */
        /* <DEDUP_REMOVED lines=138> */
[----:B------:R-:W2:Y:S01]  /*b020*/  MUFU.TANH R175, R4 ;  /* 0x0000000400af7308 */ /* 0x000ea20000002400 */
[----:B------:R-:W-:Y:S02]  /*b030*/  FMUL.FTZ R6, R6, c[0x0][0x320] ;  /* 0x0000c80006067a20 */ /* 0x000fe40000410000 */
[----:B------:R-:W-:Y:S01]  /*b040*/  FMUL.FTZ R7, R7, c[0x0][0x320] ;  /* 0x0000c80007077a20 */ /* 0x000fe20000410000 */
[C---:B-1----:R-:W-:Y:S03]  /*b050*/  HMMA.16816.F32 R12, R232.reuse, R168, R12 ;  /* 0x000000a8e80c723c */ /* 0x042fe6000000180c */
[----:B------:R-:W-:Y:S03]  /*b060*/  FMUL.FTZ R8, R8, c[0x0][0x320] ;  /* 0x0000c80008087a20 */ /* 0x000fe60000410000 */
[----:B------:R-:W1:Y:S01]  /*b070*/  MUFU.TANH R174, R5 ;  /* 0x0000000500ae7308 */ /* 0x000e620000002400 */
[----:B------:R-:W-:Y:S01]  /*b080*/  FMUL.FTZ R9, R9, c[0x0][0x320] ;  /* 0x0000c80009097a20 */ /* 0x000fe20000410000 */
[C---:B------:R-:W-:Y:S04]  /*b090*/  HMMA.16816.F32 R16, R232.reuse, R170, R16 ;  /* 0x000000aae810723c */ /* 0x040fe80000001810 */
[----:B------:R-:W-:Y:S02]  /*b0a0*/  FMUL.FTZ R10, R10, c[0x0][0x320] ;  /* 0x0000c8000a0a7a20 */ /* 0x000fe40000410000 */
[----:B------:R-:W-:Y:S02]  /*b0b0*/  FMUL.FTZ R11, R11, c[0x0][0x320] ;  /* 0x0000c8000b0b7a20 */ /* 0x000fe40000410000 */
[----:B------:R-:W3:Y:S08]  /*b0c0*/  MUFU.TANH R178, R6 ;  /* 0x0000000600b27308 */ /* 0x000ef00000002400 */
[----:B------:R-:W-:Y:S02]  /*b0d0*/  FMUL.FTZ R12, R12, c[0x0][0x320] ;  /* 0x0000c8000c0c7a20 */ /* 0x000fe40000410000 */
[----:B------:R4:W1:Y:S01]  /*b0e0*/  MUFU.TANH R179, R7 ;  /* 0x0000000700b37308 */ /* 0x0008620000002400 */
[----:B------:R-:W-:Y:S02]  /*b0f0*/  FMUL.FTZ R13, R13, c[0x0][0x320] ;  /* 0x0000c8000d0d7a20 */ /* 0x000fe40000410000 */
[----:B------:R-:W-:Y:S02]  /*b100*/  FMUL.FTZ R14, R14, c[0x0][0x320] ;  /* 0x0000c8000e0e7a20 */ /* 0x000fe40000410000 */
[----:B------:R-:W-:Y:S05]  /*b110*/  FMUL.FTZ R15, R15, c[0x0][0x320] ;  /* 0x0000c8000f0f7a20 */ /* 0x000fea0000410000 */
[----:B------:R-:W1:Y:S10]  /*b120*/  MUFU.TANH R173, R8 ;  /* 0x0000000800ad7308 */ /* 0x000e740000002400 */
[----:B------:R-:W1:Y:S01]  /*b130*/  MUFU.TANH R169, R9 ;  /* 0x0000000900a97308 */ /* 0x000e620000002400 */
[----:B----4-:R-:W4:Y:S01]  /*b140*/  LDSM.16.M88.4 R4, [R238+0x5800] ;  /* 0x00580000ee04783b */ /* 0x010f220000000200 */
[----:B------:R-:W-:Y:S08]  /*b150*/  DEPBAR.LE SB0, 0x0 ;  /* 0x000080000000791a */ /* 0x000ff00000000000 */
[----:B------:R-:W1:Y:S01]  /*b160*/  MUFU.TANH R177, R10 ;  /* 0x0000000a00b17308 */ /* 0x000e620000002400 */
[----:B------:R-:W-:Y:S09]  /*b170*/  BAR.SYNC.DEFER_BLOCKING 0x0 ;  /* 0x0000000000007b1d */ /* 0x000ff20000010000 */
[----:B------:R1:W1:Y:S10]  /*b180*/  MUFU.TANH R176, R11 ;  /* 0x0000000b00b07308 */ /* 0x0002740000002400 */
[----:B------:R-:W2:Y:S10]  /*b190*/  MUFU.TANH R168, R12 ;  /* 0x0000000c00a87308 */ /* 0x000eb40000002400 */
[----:B------:R2:W2:Y:S01]  /*b1a0*/  MUFU.TANH R134, R13 ;  /* 0x0000000d00867308 */ /* 0x0004a20000002400 */
[C---:B----4-:R-:W-:Y:S05]  /*b1b0*/  HMMA.16816.F32 R20, R232.reuse, R4, R20 ;  /* 0x00000004e814723c */ /* 0x050fea0000001814 */
[----:B-1----:R-:W-:Y:S04]  /*b1c0*/  FMUL.FTZ R11, R17, c[0x0][0x320] ;  /* 0x0000c800110b7a20 */ /* 0x002fe80000410000 */
[----:B------:R1:W4:Y:S01]  /*b1d0*/  MUFU.TANH R172, R14 ;  /* 0x0000000e00ac7308 */ /* 0x0003220000002400 */
[----:B------:R-:W-:Y:S09]  /*b1e0*/  HMMA.16816.F32 R24, R232, R6, R24 ;  /* 0x00000006e818723c */ /* 0x000ff20000001818 */
[----:B------:R3:W3:Y:S03]  /*b1f0*/  MUFU.TANH R171, R15 ;  /* 0x0000000f00ab7308 */ /* 0x0006e60000002400 */
[----:B--2---:R-:W-:Y:S02]  /*b200*/  FMUL.FTZ R13, R16, c[0x0][0x320] ;  /* 0x0000c800100d7a20 */ /* 0x004fe40000410000 */
[----:B------:R-:W-:Y:S02]  /*b210*/  FMUL.FTZ R16, R18, c[0x0][0x320] ;  /* 0x0000c80012107a20 */ /* 0x000fe40000410000 */
[----:B------:R-:W-:Y:S03]  /*b220*/  FMUL.FTZ R10, R20, c[0x0][0x320] ;  /* 0x0000c800140a7a20 */ /* 0x000fe60000410000 */
[----:B------:R-:W2:Y:S01]  /*b230*/  MUFU.TANH R13, R13 ;  /* 0x0000000d000d7308 */ /* 0x000ea20000002400 */
[----:B------:R-:W-:Y:S02]  /*b240*/  FMUL.FTZ R9, R21, c[0x0][0x320] ;  /* 0x0000c80015097a20 */ /* 0x000fe40000410000 */
[----:B------:R-:W-:Y:S02]  /*b250*/  FMUL.FTZ R12, R23, c[0x0][0x320] ;  /* 0x0000c800170c7a20 */ /* 0x000fe40000410000 */
[----:B-1----:R-:W-:Y:S02]  /*b260*/  FMUL.FTZ R14, R22, c[0x0][0x320] ;  /* 0x0000c800160e7a20 */ /* 0x002fe40000410000 */
[----:B------:R-:W-:Y:S02]  /*b270*/  FMUL.FTZ R8, R24, c[0x0][0x320] ;  /* 0x0000c80018087a20 */ /* 0x000fe40000410000 */
[----:B------:R-:W-:Y:S01]  /*b280*/  FMUL.FTZ R5, R25, c[0x0][0x320] ;  /* 0x0000c80019057a20 */ /* 0x000fe20000410000 */
[----:B------:R-:W1:Y:S01]  /*b290*/  MUFU.TANH R11, R11 ;  /* 0x0000000b000b7308 */ /* 0x000e620000002400 */
[----:B------:R-:W-:Y:S02]  /*b2a0*/  FMUL.FTZ R4, R26, c[0x0][0x320] ;  /* 0x0000c8001a047a20 */ /* 0x000fe40000410000 */
[----:B------:R-:W-:Y:S02]  /*b2b0*/  FMUL.FTZ R0, R27, c[0x0][0x320] ;  /* 0x0000c8001b007a20 */ /* 0x000fe40000410000 */
[----:B---3--:R-:W-:Y:S05]  /*b2c0*/  FMUL.FTZ R15, R19, c[0x0][0x320] ;  /* 0x0000c800130f7a20 */ /* 0x008fea0000410000 */
[----:B------:R-:W3:Y:S10]  /*b2d0*/  MUFU.TANH R16, R16 ;  /* 0x0000001000107308 */ /* 0x000ef40000002400 */
[----:B------:R-:W1:Y:S10]  /*b2e0*/  MUFU.TANH R15, R15 ;  /* 0x0000000f000f7308 */ /* 0x000e740000002400 */
[----:B------:R-:W1:Y:S10]  /*b2f0*/  MUFU.TANH R10, R10 ;  /* 0x0000000a000a7308 */ /* 0x000e740000002400 */
[----:B------:R-:W1:Y:S10]  /*b300*/  MUFU.TANH R9, R9 ;  /* 0x0000000900097308 */ /* 0x000e740000002400 */
[----:B------:R-:W1:Y:S10]  /*b310*/  MUFU.TANH R14, R14 ;  /* 0x0000000e000e7308 */ /* 0x000e740000002400 */
[----:B------:R-:W1:Y:S10]  /*b320*/  MUFU.TANH R12, R12 ;  /* 0x0000000c000c7308 */ /* 0x000e740000002400 */
[----:B------:R-:W1:Y:S10]  /*b330*/  MUFU.TANH R8, R8 ;  /* 0x0000000800087308 */ /* 0x000e740000002400 */
[----:B------:R-:W1:Y:S10]  /*b340*/  MUFU.TANH R5, R5 ;  /* 0x0000000500057308 */ /* 0x000e740000002400 */
[----:B------:R-:W1:Y:S10]  /*b350*/  MUFU.TANH R4, R4 ;  /* 0x0000000400047308 */ /* 0x000e740000002400 */
[----:B------:R1:W1:Y:S01]  /*b360*/  MUFU.TANH R3, R0 ;  /* 0x0000000000037308 */ /* 0x0002620000002400 */
[----:B------:R-:W-:-:S05]  /*b370*/  @!P0 BRA `(.L_x_363) ;  /* 0x0000049000008947 */ /* 0x000fca0003800000 */
[----:B--234-:R-:W2:Y:S01]  /*b380*/  LDL R17, [R1+0x80] ;  /* 0x0000800001117983 */ /* 0x01cea20000100800 */
[----:B------:R-:W-:Y:S02]  /*b390*/  ULDC.64 UR4, c[0x0][0x1e0] ;  /* 0x0000780000047ab9 */ /* 0x000fe40000000a00 */
[----:B------:R-:W-:Y:S01]  /*b3a0*/  UIADD3 UR18, UR8, -0x1, URZ ;  /* 0xffffffff08127890 */ /* 0x000fe2000fffe03f */
[----:B------:R-:W3:Y:S03]  /*b3b0*/  LDL.64 R26, [R1+0x38] ;  /* 0x00003800011a7983 */ /* 0x000ee60000100a00 */
[----:B------:R-:W-:Y:S01]  /*b3c0*/  UIMAD.WIDE.U32 UR20, UR18, UR4, URZ ;  /* 0x00000004121472a5 */ /* 0x000fe2000f8e003f */
[----:B------:R-:W4:Y:S01]  /*b3d0*/  LDL.64 R24, [R1+0x30] ;  /* 0x0000300001187983 */ /* 0x000f220000100a00 */
[----:B------:R-:W-:Y:S03]  /*b3e0*/  USHF.R.S32.HI UR11, URZ, 0x1f, UR18 ;  /* 0x0000001f3f0b7899 */ /* 0x000fe60008011412 */
[----:B------:R-:W5:Y:S01]  /*b3f0*/  LDL R170, [R1+0x4] ;  /* 0x0000040001aa7983 */ /* 0x000f620000100800 */
[----:B------:R-:W-:Y:S03]  /*b400*/  UIMAD UR11, UR11, UR4, URZ ;  /* 0x000000040b0b72a4 */ /* 0x000fe6000f8e023f */
[----:B------:R-:W3:Y:S01]  /*b410*/  LDL R22, [R1+0x60] ;  /* 0x0000600001167983 */ /* 0x000ee20000100800 */
[----:B------:R-:W-:Y:S03]  /*b420*/  UIMAD UR11, UR18, UR5, UR11 ;  /* 0x00000005120b72a4 */ /* 0x000fe6000f8e020b */
[----:B------:R-:W4:Y:S01]  /*b430*/  LDL R21, [R1+0x5c] ;  /* 0x00005c0001157983 */ /* 0x000f220000100800 */
[----:B------:R-:W-:Y:S02]  /*b440*/  UIADD3 UR11, UR21, UR11, URZ ;  /* 0x0000000b150b7290 */ /* 0x000fe4000fffe03f */
[----:B------:R-:W-:Y:S01]  /*b450*/  UIMAD.WIDE.U32 UR20, UR20, 0x30, URZ ;  /* 0x00000030141478a5 */ /* 0x000fe2000f8e003f */
[----:B------:R-:W5:Y:S01]  /*b460*/  LDL R23, [R1+0x28] ;  /* 0x0000280001177983 */ /* 0x000f620000100800 */
[----:B------:R-:W-:Y:S03]  /*b470*/  UIMAD UR4, UR11, 0x30, URZ ;  /* 0x000000300b0478a4 */ /* 0x000fe6000f8e023f */
[----:B------:R-:W5:Y:S01]  /*b480*/  LDL R20, [R1+0x58] ;  /* 0x0000580001147983 */ /* 0x000f620000100800 */
[----:B------:R-:W-:Y:S03]  /*b490*/  UIADD3 UR4, UR21, UR4, URZ ;  /* 0x0000000415047290 */ /* 0x000fe6000fffe03f */
[----:B------:R-:W5:Y:S04]  /*b4a0*/  LDL R19, [R1+0x54] ;  /* 0x0000540001137983 */ /* 0x000f680000100800 */
[----:B------:R-:W5:Y:S01]  /*b4b0*/  LDL R18, [R1+0x50] ;  /* 0x0000500001127983 */ /* 0x000f620000100800 */
[----:B-12---:R-:W-:Y:S03]  /*b4c0*/  IADD3 R0, -R17, 0x30, RZ ;  /* 0x0000003011007810 */ /* 0x006fe60007ffe1ff */
[----:B------:R-:W2:Y:S01]  /*b4d0*/  LDL R17, [R1+0x2c] ;  /* 0x00002c0001117983 */ /* 0x000ea20000100800 */
[C---:B------:R-:W-:Y:S02]  /*b4e0*/  ISETP.GE.AND P1, PT, R0.reuse, 0x1, PT ;  /* 0x000000010000780c */ /* 0x040fe40003f26270 */
[----:B------:R-:W-:Y:S11]  /*b4f0*/  ISETP.GE.AND P0, PT, R0, 0x21, PT ;  /* 0x000000210000780c */ /* 0x000ff60003f06270 */
[----:B---3--:R-:W-:Y:S02]  /*b500*/  @P1 IADD3 R0, P2, R26, UR20, RZ ;  /* 0x000000141a001c10 */ /* 0x008fe4000ff5e0ff */
[----:B------:R-:W-:Y:S02]  /*b510*/  VOTEU.ANY UP0, P0 ;  /* 0x00000000003f7886 */ /* 0x000fe40000000100 */
[----:B----4-:R-:W-:Y:S02]  /*b520*/  @P1 IADD3.X R7, R25, UR4, RZ, P2, !PT ;  /* 0x0000000419071c10 */ /* 0x010fe400097fe4ff */
[C---:B------:R-:W-:Y:S04]  /*b530*/  @P1 LEA R6, P2, R0.reuse, c[0x0][0x1c8], 0x1 ;  /* 0x0000720000061a11 */ /* 0x040fe800078408ff */
[----:B------:R-:W-:Y:S02]  /*b540*/  @P1 LEA.HI.X R7, R0, c[0x0][0x1cc], R7, 0x1, P2 ;  /* 0x0000730000071a11 */ /* 0x000fe400010f0c07 */
[----:B------:R-:W-:Y:S03]  /*b550*/  @P1 IADD3 R0, P2, R22, UR20, RZ ;  /* 0x0000001416001c10 */ /* 0x000fe6000ff5e0ff */
[----:B------:R-:W-:Y:S01]  /*b560*/  @!PT LDS RZ, [RZ] ;  /* 0x00000000fffff984 */ /* 0x000fe20000000800 */
[----:B------:R-:W-:Y:S01]  /*b570*/  @!PT LDS RZ, [RZ] ;  /* 0x00000000fffff984 */ /* 0x000fe20000000800 */
[----:B------:R-:W-:Y:S01]  /*b580*/  @!PT LDS RZ, [RZ] ;  /* 0x00000000fffff984 */ /* 0x000fe20000000800 */
[----:B-----5:R1:W-:Y:S02]  /*b590*/  @P1 LDGSTS.E.BYPASS.LTC128B.128 [R170+0x10100], [R6.64], !P6 ;  /* 0x1010000006aa1fae */ /* 0x0203e4000f101d50 */
[----:B-1----:R-:W-:Y:S02]  /*b5a0*/  @P1 IADD3.X R7, R21, UR4, RZ, P2, !PT ;  /* 0x0000000415071c10 */ /* 0x002fe400097fe4ff */
[C---:B------:R-:W-:Y:S04]  /*b5b0*/  @P1 LEA R6, P2, R0.reuse, c[0x0][0x1c8], 0x1 ;  /* 0x0000720000061a11 */ /* 0x040fe800078408ff */
[----:B------:R-:W-:Y:S02]  /*b5c0*/  @P1 LEA.HI.X R7, R0, c[0x0][0x1cc], R7, 0x1, P2 ;  /* 0x0000730000071a11 */ /* 0x000fe400010f0c07 */
[----:B------:R-:W-:Y:S11]  /*b5d0*/  LOP3.LUT P2, RZ, R23, 0x1, RZ, 0xc0, !PT ;  /* 0x0000000117ff7812 */ /* 0x000ff6000784c0ff */
[----:B------:R-:W-:Y:S02]  /*b5e0*/  @!UPT UIADD3 URZ, URZ, URZ, URZ ;  /* 0x0000003f3f3ff290 */ /* 0x000fe4000fffe03f */
[----:B------:R1:W-:Y:S01]  /*b5f0*/  @P1 LDGSTS.E.BYPASS.LTC128B.128 [R170+0x11900], [R6.64], !P2 ;  /* 0x1190000006aa1fae */ /* 0x0003e2000d101d50 */
[----:B------:R-:W-:Y:S04]  /*b600*/  @P1 IADD3 R0, P2, R20, UR20, RZ ;  /* 0x0000001414001c10 */ /* 0x000fe8000ff5e0ff */
[----:B-1----:R-:W-:Y:S02]  /*b610*/  @P1 IADD3.X R7, R19, UR4, RZ, P2, !PT ;  /* 0x0000000413071c10 */ /* 0x002fe400097fe4ff */
[C---:B------:R-:W-:Y:S04]  /*b620*/  @P1 LEA R6, P2, R0.reuse, c[0x0][0x1c8], 0x1 ;  /* 0x0000720000061a11 */ /* 0x040fe800078408ff */
[----:B------:R-:W-:Y:S02]  /*b630*/  @P1 LEA.HI.X R7, R0, c[0x0][0x1cc], R7, 0x1, P2 ;  /* 0x0000730000071a11 */ /* 0x000fe400010f0c07 */
[----:B------:R-:W-:Y:S01]  /*b640*/  @P1 IADD3 R0, P2, R18, UR20, RZ ;  /* 0x0000001412001c10 */ /* 0x000fe2000ff5e0ff */
[----:B------:R-:W-:Y:S02]  /*b650*/  @UP0 UIADD3 UR20, UP1, UR15, UR20, URZ ;  /* 0x000000140f140290 */ /* 0x000fe4000ff3e03f */
[----:B------:R2:W-:Y:S02]  /*b660*/  @P1 LDGSTS.E.BYPASS.LTC128B.128 [R170+0x13100], [R6.64], !P5 ;  /* 0x1310000006aa1fae */ /* 0x0005e4000e901d50 */
[----:B--2---:R-:W-:Y:S01]  /*b670*/  @P1 IADD3.X R7, R17, UR4, RZ, P2, !PT ;  /* 0x0000000411071c10 */ /* 0x004fe200097fe4ff */
[----:B------:R-:W-:Y:S01]  /*b680*/  @UP0 UIADD3.X UR4, UR6, UR4, URZ, UP1, !UPT ;  /* 0x0000000406040290 */ /* 0x000fe20008ffe43f */
[C---:B------:R-:W-:Y:S04]  /*b690*/  @P1 LEA R6, P2, R0.reuse, c[0x0][0x1c8], 0x1 ;  /* 0x0000720000061a11 */ /* 0x040fe800078408ff */
[----:B------:R-:W-:Y:S02]  /*b6a0*/  @P1 LEA.HI.X R7, R0, c[0x0][0x1cc], R7, 0x1, P2 ;  /* 0x0000730000071a11 */ /* 0x000fe400010f0c07 */
[----:B------:R-:W-:Y:S03]  /*b6b0*/  LOP3.LUT P2, RZ, R23, 0x1, RZ, 0xc0, !PT ;  /* 0x0000000117ff7812 */ /* 0x000fe6000784c0ff */
[----:B------:R1:W-:Y:S01]  /*b6c0*/  @P1 LDGSTS.E.BYPASS.LTC128B.128 [R170+0x14900], [R6.64], !P4 ;  /* 0x1490000006aa1fae */ /* 0x0003e2000e101d50 */
[----:B------:R-:W-:Y:S04]  /*b6d0*/  @P0 IADD3 R0, P1, R26, UR20, RZ ;  /* 0x000000141a000c10 */ /* 0x000fe8000ff3e0ff */
[----:B-1----:R-:W-:Y:S02]  /*b6e0*/  @P0 IADD3.X R7, R25, UR4, RZ, P1, !PT ;  /* 0x0000000419070c10 */ /* 0x002fe40008ffe4ff */
[C---:B------:R-:W-:Y:S04]  /*b6f0*/  @P0 LEA R6, P1, R0.reuse, c[0x0][0x1c8], 0x1 ;  /* 0x0000720000060a11 */ /* 0x040fe800078208ff */
[----:B------:R-:W-:Y:S02]  /*b700*/  @P0 LEA.HI.X R7, R0, c[0x0][0x1cc], R7, 0x1, P1 ;  /* 0x0000730000070a11 */ /* 0x000fe400008f0c07 */
[----:B------:R-:W-:Y:S03]  /*b710*/  @P0 IADD3 R0, P1, R22, UR20, RZ ;  /* 0x0000001416000c10 */ /* 0x000fe6000ff3e0ff */
[----:B------:R1:W-:Y:S02]  /*b720*/  @P0 LDGSTS.E.BYPASS.LTC128B.128 [R170+0x11100], [R6.64], !P6 ;  /* 0x1110000006aa0fae */ /* 0x0003e4000f101d50 */
        /* <DEDUP_REMOVED lines=12> */
[----:B------:R-:W-:Y:S05]  /*b7f0*/  @P0 LEA.HI.X R7, R0, c[0x0][0x1cc], R7, 0x1, P1 ;  /* 0x0000730000070a11 */ /* 0x000fea00008f0c07 */
[----:B------:R1:W-:Y:S04]  /*b800*/  @P0 LDGSTS.E.BYPASS.LTC128B.128 [R170+0x15900], [R6.64], !P4 ;  /* 0x1590000006aa0fae */ /* 0x0003e8000e101d50 */
.L_x_363:
[----:B--234-:R-:W2:Y:S01]  /*b810*/  LDL.LU R17, [R1+0x20] ;  /* 0x0000200001117983 */ /* 0x01cea20000300800 */
[----:B------:R-:W-:Y:S01]  /*b820*/  FMNMX.FTZ R133, R175, R133, !PT ;  /* 0x00000085af857209 */ /* 0x000fe20007810000 */
[----:B------:R-:W-:Y:S02]  /*b830*/  UISETP.GT.AND UP0, UPT, UR8, UR10, UPT ;  /* 0x0000000a0800728c */ /* 0x000fe4000bf04270 */
[----:B------:R-:W0:Y:S01]  /*b840*/  LDGDEPBAR ;  /* 0x00000000000079af */ /* 0x000e220000000000 */
[----:B------:R-:W-:Y:S01]  /*b850*/  FMNMX.FTZ R133, R174, R133, !PT ;  /* 0x00000085ae857209 */ /* 0x000fe20007810000 */
[----:B------:R-:W-:Y:S02]  /*b860*/  UIADD3 UR8, UR8, -0x1, URZ ;  /* 0xffffffff08087890 */ /* 0x000fe4000fffe03f */
[----:B------:R-:W-:Y:S02]  /*b870*/  PLOP3.LUT P0, PT, PT, PT, UP0, 0x80, 0x0 ;  /* 0x000000000000781c */ /* 0x000fe40003f0f008 */
[----:B------:R-:W-:Y:S04]  /*b880*/  FMNMX.FTZ R133, R173, R133, !PT ;  /* 0x00000085ad857209 */ /* 0x000fe80007810000 */
[----:B------:R-:W-:Y:S04]  /*b890*/  FMNMX.FTZ R133, R169, R133, !PT ;  /* 0x00000085a9857209 */ /* 0x000fe80007810000 */
[----:B------:R-:W-:Y:S04]  /*b8a0*/  FMNMX.FTZ R133, R168, R133, !PT ;  /* 0x00000085a8857209 */ /* 0x000fe80007810000 */
[----:B------:R-:W-:Y:S04]  /*b8b0*/  FMNMX.FTZ R133, R134, R133, !PT ;  /* 0x0000008586857209 */ /* 0x000fe80007810000 */
[----:B------:R-:W-:Y:S04]  /*b8c0*/  FMNMX.FTZ R133, R13, R133, !PT ;  /* 0x000000850d857209 */ /* 0x000fe80007810000 */
[----:B-1----:R-:W-:Y:S04]  /*b8d0*/  FMNMX.FTZ R133, R11, R133, !PT ;  /* 0x000000850b857209 */ /* 0x002fe80007810000 */
        /* <DEDUP_REMOVED lines=12> */
[----:B------:R-:W3:Y:S01]  /*b9a0*/  LDL.LU R8, [R1+0x24] ;  /* 0x0000240001087983 */ /* 0x000ee20000300800 */
[--C-:B------:R-:W-:Y:S01]  /*b9b0*/  FFMA.FTZ R175, R175, c[0x0][0x2d0], -R2.reuse ;  /* 0x0000b400afaf7a23 */ /* 0x100fe20000010802 */
[----:B------:R-:W1:Y:S01]  /*b9c0*/  MUFU.EX2 R6, R0 ;  /* 0x0000000000067308 */ /* 0x000e620000000800 */
[--C-:B------:R-:W-:Y:S02]  /*b9d0*/  FFMA.FTZ R174, R174, c[0x0][0x2d0], -R2.reuse ;  /* 0x0000b400aeae7a23 */ /* 0x100fe40000010802 */
[--C-:B------:R-:W-:Y:S02]  /*b9e0*/  FFMA.FTZ R18, R168, c[0x0][0x2d0], -R2.reuse ;  /* 0x0000b400a8127a23 */ /* 0x100fe40000010802 */
[--C-:B------:R-:W-:Y:S02]  /*b9f0*/  FFMA.FTZ R173, R173, c[0x0][0x2d0], -R2.reuse ;  /* 0x0000b400adad7a23 */ /* 0x100fe40000010802 */
[--C-:B------:R-:W-:Y:S02]  /*ba00*/  FFMA.FTZ R169, R169, c[0x0][0x2d0], -R2.reuse ;  /* 0x0000b400a9a97a23 */ /* 0x100fe40000010802 */
[--C-:B------:R-:W-:Y:S01]  /*ba10*/  FFMA.FTZ R19, R134, c[0x0][0x2d0], -R2.reuse ;  /* 0x0000b40086137a23 */ /* 0x100fe20000010802 */
[----:B------:R-:W2:Y:S01]  /*ba20*/  MUFU.EX2 R175, R175 ;  /* 0x000000af00af7308 */ /* 0x000ea20000000800 */
[--C-:B------:R-:W-:Y:S02]  /*ba30*/  FFMA.FTZ R134, R11, c[0x0][0x2d0], -R2.reuse ;  /* 0x0000b4000b867a23 */ /* 0x100fe40000010802 */
[--C-:B------:R-:W-:Y:S02]  /*ba40*/  FFMA.FTZ R22, R13, c[0x0][0x2d0], -R2.reuse ;  /* 0x0000b4000d167a23 */ /* 0x100fe40000010802 */
[--C-:B------:R-:W-:Y:S02]  /*ba50*/  FFMA.FTZ R24, R10, c[0x0][0x2d0], -R2.reuse ;  /* 0x0000b4000a187a23 */ /* 0x100fe40000010802 */
[--C-:B------:R-:W-:Y:S02]  /*ba60*/  FFMA.FTZ R21, R5, c[0x0][0x2d0], -R2.reuse ;  /* 0x0000b40005157a23 */ /* 0x100fe40000010802 */
[----:B------:R-:W-:Y:S01]  /*ba70*/  FFMA.FTZ R7, R9, c[0x0][0x2d0], -R2 ;  /* 0x0000b40009077a23 */ /* 0x000fe20000010802 */
[----:B------:R-:W4:Y:S01]  /*ba80*/  MUFU.EX2 R168, R174 ;  /* 0x000000ae00a87308 */ /* 0x000f220000000800 */
[C---:B-1----:R-:W-:Y:S02]  /*ba90*/  FMUL.FTZ R25, R6.reuse, R137 ;  /* 0x0000008906197220 */ /* 0x042fe40000410000 */
[C---:B------:R-:W-:Y:S02]  /*baa0*/  FMUL.FTZ R9, R6.reuse, R153 ;  /* 0x0000009906097220 */ /* 0x040fe40000410000 */
[C---:B------:R-:W-:Y:S01]  /*bab0*/  FMUL.FTZ R13, R6.reuse, R149 ;  /* 0x00000095060d7220 */ /* 0x040fe20000410000 */
[----:B------:R-:W-:Y:S04]  /*bac0*/  MOV R149, R19 ;  /* 0x0000001300957202 */ /* 0x000fe80000000f00 */
[----:B------:R-:W1:Y:S01]  /*bad0*/  MUFU.EX2 R170, R173 ;  /* 0x000000ad00aa7308 */ /* 0x000e620000000800 */
[C---:B------:R-:W-:Y:S02]  /*bae0*/  FMUL.FTZ R28, R6.reuse, R28 ;  /* 0x0000001c061c7220 */ /* 0x040fe40000410000 */
[C---:B------:R-:W-:Y:S02]  /*baf0*/  FMUL.FTZ R29, R6.reuse, R29 ;  /* 0x0000001d061d7220 */ /* 0x040fe40000410000 */
[C---:B------:R-:W-:Y:S02]  /*bb00*/  FMUL.FTZ R32, R6.reuse, R32 ;  /* 0x0000002006207220 */ /* 0x040fe40000410000 */
[C---:B------:R-:W-:Y:S02]  /*bb10*/  FMUL.FTZ R33, R6.reuse, R33 ;  /* 0x0000002106217220 */ /* 0x040fe40000410000 */
[C---:B------:R-:W-:Y:S01]  /*bb20*/  FMUL.FTZ R36, R6.reuse, R36 ;  /* 0x0000002406247220 */ /* 0x040fe20000410000 */
[----:B------:R-:W5:Y:S01]  /*bb30*/  MUFU.EX2 R169, R169 ;  /* 0x000000a900a97308 */ /* 0x000f620000000800 */
        /* <DEDUP_REMOVED lines=48> */
[C---:B--2---:R-:W-:Y:S02]  /*be40*/  FFMA.FTZ R0, R6.reuse, R17, R175 ;  /* 0x0000001106007223 */ /* 0x044fe400000100af */
[----:B------:R-:W-:Y:S01]  /*be50*/  FMUL.FTZ R17, R6, R145 ;  /* 0x0000009106117220 */ /* 0x000fe20000410000 */
[----:B------:R-:W-:Y:S01]  /*be60*/  MOV R145, R24 ;  /* 0x0000001800917202 */ /* 0x000fe20000000f00 */
[C---:B----4-:R-:W-:Y:S01]  /*be70*/  FADD.FTZ R0, R168.reuse, R0 ;  /* 0x00000000a8007221 */ /* 0x050fe20000010000 */
[----:B------:R-:W-:Y:S01]  /*be80*/  F2FP.PACK_AB R168, R168, R175 ;  /* 0x000000afa8a8723e */ /* 0x000fe200000000ff */
[----:B------:R-:W-:Y:S02]  /*be90*/  FMUL.FTZ R24, R6, R136 ;  /* 0x0000008806187220 */ /* 0x000fe40000410000 */
[----:B-1----:R-:W-:Y:S01]  /*bea0*/  FADD.FTZ R0, R170, R0 ;  /* 0x00000000aa007221 */ /* 0x002fe20000010000 */
[C---:B-----5:R-:W-:Y:S03]  /*beb0*/  F2FP.PACK_AB R170, R169.reuse, R170 ;  /* 0x000000aaa9aa723e */ /* 0x060fe600000000ff */
[----:B------:R-:W-:Y:S01]  /*bec0*/  FADD.FTZ R11, R169, R0 ;  /* 0x00000000a90b7221 */ /* 0x000fe20000010000 */
        /* <DEDUP_REMOVED lines=16> */
[C---:B------:R-:W-:Y:S01]  /*bfd0*/  FADD.FTZ R0, -R2.reuse, R132 ;  /* 0x0000008402007221 */ /* 0x040fe20000010100 */
[----:B------:R-:W-:Y:S01]  /*bfe0*/  MOV R132, R21 ;  /* 0x0000001500847202 */ /* 0x000fe20000000f00 */
[----:B------:R-:W-:Y:S02]  /*bff0*/  FMUL.FTZ R5, R2, c[0x0][0x2d0] ;  /* 0x0000b40002057a20 */ /* 0x000fe40000410000 */
[----:B------:R-:W-:Y:S01]  /*c000*/  FMUL.FTZ R0, R0, c[0x0][0x2d0] ;  /* 0x0000b40000007a20 */ /* 0x000fe20000410000 */
[----:B------:R-:W-:Y:S01]  /*c010*/  MOV R153, R132 ;  /* 0x0000008400997202 */ /* 0x000fe20000000f00 */
[--C-:B------:R-:W-:Y:S01]  /*c020*/  FFMA.FTZ R178, R178, c[0x0][0x2d0], -R5.reuse ;  /* 0x0000b400b2b27a23 */ /* 0x100fe20000010805 */
[----:B------:R-:W-:Y:S01]  /*c030*/  MOV R132, R18 ;  /* 0x0000001200847202 */ /* 0x000fe20000000f00 */
[--C-:B------:R-:W-:Y:S02]  /*c040*/  FFMA.FTZ R27, R14, c[0x0][0x2d0], -R5.reuse ;  /* 0x0000b4000e1b7a23 */ /* 0x100fe40000010805 */
[----:B------:R-:W1:Y:S01]  /*c050*/  MUFU.EX2 R0, R0 ;  /* 0x0000000000007308 */ /* 0x000e620000000800 */
[--C-:B------:R-:W-:Y:S02]  /*c060*/  FFMA.FTZ R26, R12, c[0x0][0x2d0], -R5.reuse ;  /* 0x0000b4000c1a7a23 */ /* 0x100fe40000010805 */
[--C-:B------:R-:W-:Y:S02]  /*c070*/  FFMA.FTZ R174, R16, c[0x0][0x2d0], -R5.reuse ;  /* 0x0000b40010ae7a23 */ /* 0x100fe40000010805 */
[--C-:B------:R-:W-:Y:S02]  /*c080*/  FFMA.FTZ R23, R4, c[0x0][0x2d0], -R5.reuse ;  /* 0x0000b40004177a23 */ /* 0x100fe40000010805 */
[--C-:B------:R-:W-:Y:S02]  /*c090*/  FFMA.FTZ R179, R179, c[0x0][0x2d0], -R5.reuse ;  /* 0x0000b400b3b37a23 */ /* 0x100fe40000010805 */
[--C-:B------:R-:W-:Y:S01]  /*c0a0*/  FFMA.FTZ R177, R177, c[0x0][0x2d0], -R5.reuse ;  /* 0x0000b400b1b17a23 */ /* 0x100fe20000010805 */
[----:B------:R-:W3:Y:S01]  /*c0b0*/  MUFU.EX2 R178, R178 ;  /* 0x000000b200b27308 */ /* 0x000ee20000000800 */
[--C-:B------:R-:W-:Y:S02]  /*c0c0*/  FFMA.FTZ R176, R176, c[0x0][0x2d0], -R5.reuse ;  /* 0x0000b400b0b07a23 */ /* 0x100fe40000010805 */
[--C-:B------:R-:W-:Y:S02]  /*c0d0*/  FFMA.FTZ R173, R172, c[0x0][0x2d0], -R5.reuse ;  /* 0x0000b400acad7a23 */ /* 0x100fe40000010805 */
[--C-:B------:R-:W-:Y:S01]  /*c0e0*/  FFMA.FTZ R172, R171, c[0x0][0x2d0], -R5.reuse ;  /* 0x0000b400abac7a23 */ /* 0x100fe20000010805 */
[----:B------:R-:W-:Y:S01]  /*c0f0*/  MOV R171, R20 ;  /* 0x0000001400ab7202 */ /* 0x000fe20000000f00 */
[--C-:B------:R-:W-:Y:S01]  /*c100*/  FFMA.FTZ R175, R15, c[0x0][0x2d0], -R5.reuse ;  /* 0x0000b4000faf7a23 */ /* 0x100fe20000010805 */
[----:B------:R-:W-:Y:S01]  /*c110*/  MOV R15, R7 ;  /* 0x00000007000f7202 */ /* 0x000fe20000000f00 */
[----:B------:R-:W-:Y:S01]  /*c120*/  FFMA.FTZ R10, R3, c[0x0][0x2d0], -R5 ;  /* 0x0000b400030a7a23 */ /* 0x000fe20000010805 */
[----:B------:R-:W2:Y:S01]  /*c130*/  MUFU.EX2 R169, R179 ;  /* 0x000000b300a97308 */ /* 0x000ea20000000800 */
[C---:B------:R-:W-:Y:S01]  /*c140*/  FMUL.FTZ R5, R6.reuse, R157 ;  /* 0x0000009d06057220 */ /* 0x040fe20000410000 */
[----:B------:R-:W-:Y:S01]  /*c150*/  MOV R157, R26 ;  /* 0x0000001a009d7202 */ /* 0x000fe20000000f00 */
[----:B------:R-:W-:Y:S02]  /*c160*/  FMUL.FTZ R20, R6, R140 ;  /* 0x0000008c06147220 */ /* 0x000fe40000410000 */
[----:B-1----:R-:W-:Y:S02]  /*c170*/  FMUL.FTZ R26, R0, R138 ;  /* 0x0000008a001a7220 */ /* 0x002fe40000410000 */
[C---:B------:R-:W-:Y:S02]  /*c180*/  FMUL.FTZ R21, R6.reuse, R141 ;  /* 0x0000008d06157220 */ /* 0x040fe40000410000 */
[C---:B------:R-:W-:Y:S01]  /*c190*/  FMUL.FTZ R4, R6.reuse, R156 ;  /* 0x0000009c06047220 */ /* 0x040fe20000410000 */
[----:B------:R-:W-:Y:S01]  /*c1a0*/  MOV R156, R23 ;  /* 0x00000017009c7202 */ /* 0x000fe20000000f00 */
[C---:B------:R-:W-:Y:S01]  /*c1b0*/  FMUL.FTZ R12, R6.reuse, R148 ;  /* 0x00000094060c7220 */ /* 0x040fe20000410000 */
[----:B------:R-:W-:Y:S01]  /*c1c0*/  MUFU.EX2 R132, R132 ;  /* 0x0000008400847308 */ /* 0x000fe20000000800 */
[----:B------:R-:W-:Y:S02]  /*c1d0*/  FMUL.FTZ R16, R6, R144 ;  /* 0x0000009006107220 */ /* 0x000fe40000410000 */
[----:B---3--:R-:W-:Y:S02]  /*c1e0*/  FFMA.FTZ R3, R0, R8, R178 ;  /* 0x0000000800037223 */ /* 0x008fe400000100b2 */
[----:B------:R-:W-:Y:S01]  /*c1f0*/  FMUL.FTZ R8, R6, R152 ;  /* 0x0000009806087220 */ /* 0x000fe20000410000 */
[----:B------:R-:W-:Y:S01]  /*c200*/  MOV R152, R27 ;  /* 0x0000001b00987202 */ /* 0x000fe20000000f00 */
[C---:B------:R-:W-:Y:S02]  /*c210*/  FMUL.FTZ R27, R0.reuse, R139 ;  /* 0x0000008b001b7220 */ /* 0x040fe40000410000 */
[----:B------:R-:W1:Y:S01]  /*c220*/  LDSM.16.MT88.4 R136, [R236+0x100] ;  /* 0x00010000ec88783b */ /* 0x000e620000004200 */
[C---:B------:R-:W-:Y:S01]  /*c230*/  FMUL.FTZ R6, R0.reuse, R158 ;  /* 0x0000009e00067220 */ /* 0x040fe20000410000 */
[----:B------:R-:W-:Y:S01]  /*c240*/  MOV R158, R171 ;  /* 0x000000ab009e7202 */ /* 0x000fe20000000f00 */
[C---:B------:R-:W-:Y:S01]  /*c250*/  FMUL.FTZ R14, R0.reuse, R150 ;  /* 0x00000096000e7220 */ /* 0x040fe20000410000 */
[----:B------:R-:W3:Y:S01]  /*c260*/  MUFU.EX2 R171, R177 ;  /* 0x000000b100ab7308 */ /* 0x000ee20000000800 */
[C---:B--2---:R-:W-:Y:S01]  /*c270*/  FADD.FTZ R3, R169.reuse, R3 ;  /* 0x00000003a9037221 */ /* 0x044fe20000010000 */
[----:B------:R-:W-:Y:S01]  /*c280*/  F2FP.PACK_AB R169, R169, R178 ;  /* 0x000000b2a9a9723e */ /* 0x000fe200000000ff */
[C---:B------:R-:W-:Y:S01]  /*c290*/  FMUL.FTZ R7, R0.reuse, R159 ;  /* 0x0000009f00077220 */ /* 0x040fe20000410000 */
[----:B------:R-:W-:Y:S01]  /*c2a0*/  MOV R179, R10 ;  /* 0x0000000a00b37202 */ /* 0x000fe20000000f00 */
[C---:B------:R-:W-:Y:S01]  /*c2b0*/  FMUL.FTZ R10, R0.reuse, R154 ;  /* 0x0000009a000a7220 */ /* 0x040fe20000410000 */
[----:B------:R-:W-:Y:S01]  /*c2c0*/  MOV R154, R11 ;  /* 0x0000000b009a7202 */ /* 0x000fe20000000f00 */
[C---:B------:R-:W-:Y:S01]  /*c2d0*/  FMUL.FTZ R11, R0.reuse, R155 ;  /* 0x0000009b000b7220 */ /* 0x040fe20000410000 */
[----:B------:R-:W-:Y:S01]  /*c2e0*/  MOV R159, R15 ;  /* 0x0000000f009f7202 */ /* 0x000fe20000000f00 */
[C---:B------:R-:W-:Y:S01]  /*c2f0*/  FMUL.FTZ R15, R0.reuse, R151 ;  /* 0x00000097000f7220 */ /* 0x040fe20000410000 */
[----:B------:R-:W2:Y:S01]  /*c300*/  MUFU.EX2 R150, R176 ;  /* 0x000000b000967308 */ /* 0x000ea20000000800 */
[C---:B------:R-:W-:Y:S01]  /*c310*/  FMUL.FTZ R18, R0.reuse, R146 ;  /* 0x0000009200127220 */ /* 0x040fe20000410000 */
[----:B------:R-:W-:Y:S01]  /*c320*/  MOV R178, R22 ;  /* 0x0000001600b27202 */ /* 0x000fe20000000f00 */
[C---:B------:R-:W-:Y:S02]  /*c330*/  FMUL.FTZ R19, R0.reuse, R147 ;  /* 0x0000009300137220 */ /* 0x040fe40000410000 */
[C---:B------:R-:W-:Y:S02]  /*c340*/  FMUL.FTZ R22, R0.reuse, R142 ;  /* 0x0000008e00167220 */ /* 0x040fe40000410000 */
[C---:B------:R-:W-:Y:S02]  /*c350*/  FMUL.FTZ R23, R0.reuse, R143 ;  /* 0x0000008f00177220 */ /* 0x040fe40000410000 */
[C---:B------:R-:W-:Y:S01]  /*c360*/  FMUL.FTZ R30, R0.reuse, R30 ;  /* 0x0000001e001e7220 */ /* 0x040fe20000410000 */
[----:B------:R-:W-:Y:S01]  /*c370*/  LDSM.16.MT88.4 R140, [R236+0x900] ;  /* 0x00090000ec8c783b */ /* 0x000fe20000004200 */
[C---:B------:R-:W-:Y:S01]  /*c380*/  FMUL.FTZ R31, R0.reuse, R31 ;  /* 0x0000001f001f7220 */ /* 0x040fe20000410000 */
[----:B------:R-:W-:Y:S01]  /*c390*/  MUFU.EX2 R144, R178 ;  /* 0x000000b200907308 */ /* 0x000fe20000000800 */
[C---:B------:R-:W-:Y:S02]  /*c3a0*/  FMUL.FTZ R34, R0.reuse, R34 ;  /* 0x0000002200227220 */ /* 0x040fe40000410000 */
[----:B---3--:R-:W-:Y:S02]  /*c3b0*/  FADD.FTZ R148, R171, R3 ;  /* 0x00000003ab947221 */ /* 0x008fe40000010000 */
[C---:B------:R-:W-:Y:S02]  /*c3c0*/  FMUL.FTZ R35, R0.reuse, R35 ;  /* 0x0000002300237220 */ /* 0x040fe40000410000 */
[C---:B------:R-:W-:Y:S02]  /*c3d0*/  FMUL.FTZ R38, R0.reuse, R38 ;  /* 0x0000002600267220 */ /* 0x040fe40000410000 */
[C---:B------:R-:W-:Y:S01]  /*c3e0*/  FMUL.FTZ R39, R0.reuse, R39 ;  /* 0x0000002700277220 */ /* 0x040fe20000410000 */
[----:B------:R-:W3:Y:S01]  /*c3f0*/  MUFU.EX2 R3, R149 ;  /* 0x0000009500037308 */ /* 0x000ee20000000800 */
[----:B------:R-:W-:Y:S01]  /*c400*/  FMUL.FTZ R42, R0, R42 ;  /* 0x0000002a002a7220 */ /* 0x000fe20000410000 */
[----:B--2---:R-:W-:Y:S01]  /*c410*/  F2FP.PACK_AB R171, R150, R171 ;  /* 0x000000ab96ab723e */ /* 0x004fe200000000ff */
[C---:B------:R-:W-:Y:S02]  /*c420*/  FMUL.FTZ R43, R0.reuse, R43 ;  /* 0x0000002b002b7220 */ /* 0x040fe40000410000 */
[C---:B------:R-:W-:Y:S02]  /*c430*/  FMUL.FTZ R46, R0.reuse, R46 ;  /* 0x0000002e002e7220 */ /* 0x040fe40000410000 */
[C---:B------:R-:W-:Y:S02]  /*c440*/  FMUL.FTZ R47, R0.reuse, R47 ;  /* 0x0000002f002f7220 */ /* 0x040fe40000410000 */
[C---:B-1----:R-:W-:Y:S01]  /*c450*/  HMMA.16816.F32 R4, R168.reuse, R136, R4 ;  /* 0x00000088a804723c */ /* 0x042fe20000001804 */
[----:B------:R-:W-:Y:S04]  /*c460*/  MUFU.EX2 R149, R173 ;  /* 0x000000ad00957308 */ /* 0x000fe80000000800 */
[C---:B------:R-:W-:Y:S02]  /*c470*/  FMUL.FTZ R50, R0.reuse, R50 ;  /* 0x0000003200327220 */ /* 0x040fe40000410000 */
[C---:B------:R-:W-:Y:S01]  /*c480*/  FMUL.FTZ R51, R0.reuse, R51 ;  /* 0x0000003300337220 */ /* 0x040fe20000410000 */
[C---:B------:R-:W-:Y:S01]  /*c490*/  HMMA.16816.F32 R8, R168.reuse, R138, R8 ;  /* 0x0000008aa808723c */ /* 0x040fe20000001808 */
[----:B------:R-:W1:Y:S02]  /*c4a0*/  LDSM.16.MT88.4 R136, [R237+0x100] ;  /* 0x00010000ed88783b */ /* 0x000e640000004200 */
[----:B------:R-:W2:Y:S01]  /*c4b0*/  MUFU.EX2 R178, R172 ;  /* 0x000000ac00b27308 */ /* 0x000ea20000000800 */
[C---:B------:R-:W-:Y:S02]  /*c4c0*/  FMUL.FTZ R54, R0.reuse, R54 ;  /* 0x0000003600367220 */ /* 0x040fe40000410000 */
[C---:B------:R-:W-:Y:S02]  /*c4d0*/  FMUL.FTZ R55, R0.reuse, R55 ;  /* 0x0000003700377220 */ /* 0x040fe40000410000 */
[C---:B------:R-:W-:Y:S04]  /*c4e0*/  FMUL.FTZ R58, R0.reuse, R58 ;  /* 0x0000003a003a7220 */ /* 0x040fe80000410000 */
        /* <DEDUP_REMOVED lines=13> */
[----:B------:R-:W4:Y:S01]  /*c5c0*/  MUFU.EX2 R176, R175 ;  /* 0x000000af00b07308 */ /* 0x000f220000000800 */
[C---:B------:R-:W-:Y:S02]  /*c5d0*/  FMUL.FTZ R82, R0.reuse, R82 ;  /* 0x0000005200527220 */ /* 0x040fe40000410000 */
[C---:B------:R-:W-:Y:S02]  /*c5e0*/  FMUL.FTZ R83, R0.reuse, R83 ;  /* 0x0000005300537220 */ /* 0x040fe40000410000 */
[C---:B------:R-:W-:Y:S02]  /*c5f0*/  FMUL.FTZ R86, R0.reuse, R86 ;  /* 0x0000005600567220 */ /* 0x040fe40000410000 */
[C---:B------:R-:W-:Y:S01]  /*c600*/  FMUL.FTZ R87, R0.reuse, R87 ;  /* 0x0000005700577220 */ /* 0x040fe20000410000 */
[C---:B-1----:R-:W-:Y:S02]  /*c610*/  HMMA.16816.F32 R12, R168.reuse, R136, R12 ;  /* 0x00000088a80c723c */ /* 0x042fe4000000180c */
[----:B------:R-:W1:Y:S01]  /*c620*/  MUFU.EX2 R175, R157 ;  /* 0x0000009d00af7308 */ /* 0x000e620000000800 */
[C---:B------:R-:W-:Y:S02]  /*c630*/  FMUL.FTZ R90, R0.reuse, R90 ;  /* 0x0000005a005a7220 */ /* 0x040fe40000410000 */
[C---:B------:R-:W-:Y:S02]  /*c640*/  FMUL.FTZ R91, R0.reuse, R91 ;  /* 0x0000005b005b7220 */ /* 0x040fe40000410000 */
[C---:B------:R-:W-:Y:S01]  /*c650*/  FMUL.FTZ R94, R0.reuse, R94 ;  /* 0x0000005e005e7220 */ /* 0x040fe20000410000 */
[C---:B------:R-:W-:Y:S01]  /*c660*/  HMMA.16816.F32 R16, R168.reuse, R138, R16 ;  /* 0x0000008aa810723c */ /* 0x040fe20000001810 */
[----:B------:R-:W5:Y:S03]  /*c670*/  LDSM.16.MT88.4 R136, [R240+0x100] ;  /* 0x00010000f088783b */ /* 0x000f660000004200 */
[C---:B------:R-:W-:Y:S01]  /*c680*/  FMUL.FTZ R95, R0.reuse, R95 ;  /* 0x0000005f005f7220 */ /* 0x040fe20000410000 */
[----:B------:R-:W-:Y:S01]  /*c690*/  MUFU.EX2 R172, R156 ;  /* 0x0000009c00ac7308 */ /* 0x000fe20000000800 */
[C---:B------:R-:W-:Y:S02]  /*c6a0*/  FMUL.FTZ R98, R0.reuse, R98 ;  /* 0x0000006200627220 */ /* 0x040fe40000410000 */
[C---:B------:R-:W-:Y:S04]  /*c6b0*/  FMUL.FTZ R99, R0.reuse, R99 ;  /* 0x0000006300637220 */ /* 0x040fe80000410000 */
[C---:B------:R-:W-:Y:S02]  /*c6c0*/  FMUL.FTZ R102, R0.reuse, R102 ;  /* 0x0000006600667220 */ /* 0x040fe40000410000 */
[C---:B------:R-:W-:Y:S01]  /*c6d0*/  FMUL.FTZ R103, R0.reuse, R103 ;  /* 0x0000006700677220 */ /* 0x040fe20000410000 */
[----:B------:R-:W1:Y:S01]  /*c6e0*/  MUFU.EX2 R173, R179 ;  /* 0x000000b300ad7308 */ /* 0x000e620000000800 */
        /* <DEDUP_REMOVED lines=12> */
[C---:B------:R-:W-:Y:S01]  /*c7b0*/  FMUL.FTZ R130, R0.reuse, R130 ;  /* 0x0000008200827220 */ /* 0x040fe20000410000 */
[C---:B-----5:R-:W-:Y:S03]  /*c7c0*/  HMMA.16816.F32 R20, R168.reuse, R136, R20 ;  /* 0x00000088a814723c */ /* 0x060fe60000001814 */
[----:B------:R-:W-:Y:S02]  /*c7d0*/  FMUL.FTZ R131, R0, R131 ;  /* 0x0000008300837220 */ /* 0x000fe40000410000 */
[----:B------:R-:W-:Y:S01]  /*c7e0*/  FADD.FTZ R0, R132, R154 ;  /* 0x0000009a84007221 */ /* 0x000fe20000010000 */
[----:B------:R-:W-:Y:S02]  /*c7f0*/  MOV R154, R145 ;  /* 0x00000091009a7202 */ /* 0x000fe40000000f00 */
[C---:B------:R-:W-:Y:S01]  /*c800*/  HMMA.16816.F32 R24, R168.reuse, R138, R24 ;  /* 0x0000008aa818723c */ /* 0x040fe20000001818 */
[----:B------:R-:W5:Y:S03]  /*c810*/  LDSM.16.MT88.4 R136, [R239+0x100] ;  /* 0x00010000ef88783b */ /* 0x000f660000004200 */
[C---:B---3--:R-:W-:Y:S04]  /*c820*/  FADD.FTZ R0, R3.reuse, R0 ;  /* 0x0000000003007221 */ /* 0x048fe80000010000 */
[----:B------:R-:W-:Y:S04]  /*c830*/  FADD.FTZ R0, R144, R0 ;  /* 0x0000000090007221 */ /* 0x000fe80000010000 */
[----:B------:R-:W-:Y:S01]  /*c840*/  FADD.FTZ R0, R134, R0 ;  /* 0x0000000086007221 */ /* 0x000fe20000010000 */
[C---:B-----5:R-:W-:Y:S08]  /*c850*/  HMMA.16816.F32 R28, R168.reuse, R136, R28 ;  /* 0x00000088a81c723c */ /* 0x060ff0000000181c */
[C---:B------:R-:W-:Y:S01]  /*c860*/  HMMA.16816.F32 R32, R168.reuse, R138, R32 ;  /* 0x0000008aa820723c */ /* 0x040fe20000001820 */
[----:B------:R-:W3:Y:S07]  /*c870*/  LDSM.16.MT88.4 R136, [R236+0x1900] ;  /* 0x00190000ec88783b */ /* 0x000eee0000004200 */
[C---:B---3--:R-:W-:Y:S08]  /*c880*/  HMMA.16816.F32 R36, R168.reuse, R136, R36 ;  /* 0x00000088a824723c */ /* 0x048ff00000001824 */
        /* <DEDUP_REMOVED lines=32> */
[C---:B---3--:R-:W-:Y:S07]  /*ca90*/  HMMA.16816.F32 R124, R168.reuse, R136, R124 ;  /* 0x00000088a87c723c */ /* 0x048fee000000187c */
[----:B------:R-:W-:Y:S01]  /*caa0*/  F2FP.PACK_AB R136, R3, R132 ;  /* 0x000000840388723e */ /* 0x000fe200000000ff */
[----:B------:R-:W-:Y:S01]  /*cab0*/  HMMA.16816.F32 R128, R168, R138, R128 ;  /* 0x0000008aa880723c */ /* 0x000fe20000001880 */
[----:B------:R-:W3:Y:S03]  /*cac0*/  MUFU.EX2 R132, R154 ;  /* 0x0000009a00847308 */ /* 0x000ee60000000800 */
[----:B--2---:R-:W-:Y:S01]  /*cad0*/  F2FP.PACK_AB R137, R178, R149 ;  /* 0x00000095b289723e */ /* 0x004fe200000000ff */
[----:B------:R-:W-:Y:S02]  /*cae0*/  FADD.FTZ R3, R150, R148 ;  /* 0x0000009496037221 */ /* 0x000fe40000010000 */
[----:B------:R-:W-:Y:S02]  /*caf0*/  F2FP.PACK_AB R138, R134, R144 ;  /* 0x00000090868a723e */ /* 0x000fe400000000ff */
[----:B------:R-:W2:Y:S02]  /*cb00*/  LDSM.16.MT88.4 R144, [R237+0x900] ;  /* 0x00090000ed90783b */ /* 0x000ea40000004200 */
[----:B------:R5:W-:Y:S01]  /*cb10*/  MUFU.EX2 R170, R153 ;  /* 0x0000009900aa7308 */ /* 0x000be20000000800 */
[----:B----4-:R-:W-:Y:S02]  /*cb20*/  F2FP.PACK_AB R139, R176, R177 ;  /* 0x000000b1b08b723e */ /* 0x010fe400000000ff */
[----:B-1----:R-:W-:Y:S02]  /*cb30*/  F2FP.PACK_AB R169, R175, R174 ;  /* 0x000000aeafa9723e */ /* 0x002fe400000000ff */
[----:B------:R-:W-:Y:S03]  /*cb40*/  F2FP.PACK_AB R171, R173, R172 ;  /* 0x000000acadab723e */ /* 0x000fe600000000ff */
[C---:B------:R-:W-:Y:S02]  /*cb50*/  HMMA.16816.F32 R4, R136.reuse, R140, R4 ;  /* 0x0000008c8804723c */ /* 0x040fe40000001804 */
[----:B------:R-:W1:Y:S03]  /*cb60*/  MUFU.EX2 R168, R159 ;  /* 0x0000009f00a87308 */ /* 0x000e660000000800 */
[----:B---3--:R-:W-:Y:S03]  /*cb70*/  FADD.FTZ R0, R132, R0 ;  /* 0x0000000084007221 */ /* 0x008fe60000010000 */
[C---:B------:R-:W-:Y:S01]  /*cb80*/  HMMA.16816.F32 R8, R136.reuse, R142, R8 ;  /* 0x0000008e8808723c */ /* 0x040fe20000001808 */
[----:B------:R-:W3:Y:S03]  /*cb90*/  LDSM.16.MT88.4 R140, [R240+0x900] ;  /* 0x00090000f08c783b */ /* 0x000ee60000004200 */
[----:B------:R-:W4:Y:S05]  /*cba0*/  MUFU.EX2 R134, R158 ;  /* 0x0000009e00867308 */ /* 0x000f2a0000000800 */
[----:B-----5:R-:W-:Y:S03]  /*cbb0*/  LDSM.16.MT88.4 R152, [R236+0x1100] ;  /* 0x00110000ec98783b */ /* 0x020fe60000004200 */
[C---:B-1----:R-:W-:Y:S01]  /*cbc0*/  FADD.FTZ R0, R168.reuse, R0 ;  /* 0x00000000a8007221 */ /* 0x042fe20000010000 */
[----:B------:R-:W-:Y:S01]  /*cbd0*/  F2FP.PACK_AB R168, R168, R132 ;  /* 0x00000084a8a8723e */ /* 0x000fe200000000ff */
[C---:B--2---:R-:W-:Y:S03]  /*cbe0*/  HMMA.16816.F32 R12, R136.reuse, R144, R12 ;  /* 0x00000090880c723c */ /* 0x044fe6000000180c */
[----:B----4-:R-:W-:Y:S05]  /*cbf0*/  FADD.FTZ R0, R134, R0 ;  /* 0x0000000086007221 */ /* 0x010fea0000010000 */
[C---:B------:R-:W-:Y:S01]  /*cc00*/  HMMA.16816.F32 R16, R136.reuse, R146, R16 ;  /* 0x000000928810723c */ /* 0x040fe20000001810 */
[----:B------:R-:W1:Y:S03]  /*cc10*/  LDSM.16.MT88.4 R144, [R239+0x900] ;  /* 0x00090000ef90783b */ /* 0x000e660000004200 */
[C---:B------:R-:W-:Y:S01]  /*cc20*/  FADD.FTZ R132, R170.reuse, R0 ;  /* 0x00000000aa847221 */ /* 0x040fe20000010000 */
[----:B------:R-:W-:Y:S01]  /*cc30*/  F2FP.PACK_AB R170, R170, R134 ;  /* 0x00000086aaaa723e */ /* 0x000fe200000000ff */
[----:B------:R-:W-:Y:S03]  /*cc40*/  FADD.FTZ R0, R149, R3 ;  /* 0x0000000395007221 */ /* 0x000fe60000010000 */
[----:B------:R2:W-:Y:S01]  /*cc50*/  STL [R1+0x20], R132 ;  /* 0x0000208401007387 */ /* 0x0005e20000100800 */
[C---:B---3--:R-:W-:Y:S03]  /*cc60*/  HMMA.16816.F32 R20, R136.reuse, R140, R20 ;  /* 0x0000008c8814723c */ /* 0x048fe60000001814 */
[----:B------:R-:W-:Y:S04]  /*cc70*/  FADD.FTZ R0, R178, R0 ;  /* 0x00000000b2007221 */ /* 0x000fe80000010000 */
[----:B------:R-:W-:Y:S01]  /*cc80*/  FADD.FTZ R0, R177, R0 ;  /* 0x00000000b1007221 */ /* 0x000fe20000010000 */
[C---:B------:R-:W-:Y:S01]  /*cc90*/  HMMA.16816.F32 R24, R136.reuse, R142, R24 ;  /* 0x0000008e8818723c */ /* 0x040fe20000001818 */
[----:B------:R-:W3:Y:S03]  /*cca0*/  LDSM.16.MT88.4 R140, [R236+0x2100] ;  /* 0x00210000ec8c783b */ /* 0x000ee60000004200 */
[----:B------:R-:W-:Y:S04]  /*ccb0*/  FADD.FTZ R0, R176, R0 ;  /* 0x00000000b0007221 */ /* 0x000fe80000010000 */
[----:B------:R-:W-:Y:S04]  /*ccc0*/  FADD.FTZ R0, R174, R0 ;  /* 0x00000000ae007221 */ /* 0x000fe80000010000 */
[----:B------:R-:W-:Y:S01]  /*ccd0*/  FADD.FTZ R0, R175, R0 ;  /* 0x00000000af007221 */ /* 0x000fe20000010000 */
[----:B--2---:R-:W-:Y:S03]  /*cce0*/  MOV R132, R2 ;  /* 0x0000000200847202 */ /* 0x004fe60000000f00 */
[----:B------:R-:W-:Y:S04]  /*ccf0*/  FADD.FTZ R0, R172, R0 ;  /* 0x00000000ac007221 */ /* 0x000fe80000010000 */
[----:B------:R-:W-:Y:S01]  /*cd00*/  FADD.FTZ R0, R173, R0 ;  /* 0x00000000ad007221 */ /* 0x000fe20000010000 */
[C---:B-1----:R-:W-:Y:S04]  /*cd10*/  HMMA.16816.F32 R28, R136.reuse, R144, R28 ;  /* 0x00000090881c723c */ /* 0x042fe8000000181c */
[----:B------:R-:W-:Y:S04]  /*cd20*/  STL [R1+0x24], R0 ;  /* 0x0000240001007387 */ /* 0x000fe80000100800 */
[C---:B------:R-:W-:Y:S01]  /*cd30*/  HMMA.16816.F32 R32, R136.reuse, R146, R32 ;  /* 0x000000928820723c */ /* 0x040fe20000001820 */
[----:B------:R-:W1:Y:S07]  /*cd40*/  LDSM.16.MT88.4 R144, [R237+0x2100] ;  /* 0x00210000ed90783b */ /* 0x000e6e0000004200 */
[C---:B---3--:R-:W-:Y:S08]  /*cd50*/  HMMA.16816.F32 R36, R136.reuse, R140, R36 ;  /* 0x0000008c8824723c */ /* 0x048ff00000001824 */
        /* <DEDUP_REMOVED lines=30> */
[C---:B------:R-:W-:Y:S08]  /*cf40*/  HMMA.16816.F32 R120, R136.reuse, R142, R120 ;  /* 0x0000008e8878723c */ /* 0x040ff00000001878 */
[C---:B-1----:R-:W-:Y:S08]  /*cf50*/  HMMA.16816.F32 R124, R136.reuse, R144, R124 ;  /* 0x00000090887c723c */ /* 0x042ff0000000187c */
        /* <DEDUP_REMOVED lines=49> */
.L_x_361:
[----:B------:R-:W-:-:S06]  /*d270*/  UISETP.GE.AND UP0, UPT, UR8, UR9, UPT ;  /* 0x000000090800728c */ /* 0x000fcc000bf06270 */
[----:B------:R-:W-:-:S13]  /*d280*/  PLOP3.LUT P0, PT, PT, PT, UP0, 0x40, 0x0 ;  /* 0x000000000000781c */ /* 0x000fda0003f0e808 */
[----:B------:R-:W-:Y:S05]  /*d290*/  @P0 BRA `(.L_x_365) ;  /* 0x00003f6000000947 */ /* 0x000fea0003800000 */
[----:B------:R-:W2:Y:S01]  /*d2a0*/  LDL.64 R8, [R1+0x48] ;  /* 0x0000480001087983 */ /* 0x000ea20000100a00 */
[----:B------:R-:W-:-:S03]  /*d2b0*/  ULDC.64 UR4, c[0x0][0x208] ;  /* 0x0000820000047ab9 */ /* 0x000fc60000000a00 */
[----:B------:R-:W3:Y:S04]  /*d2c0*/  LDL.64 R2, [R1+0x40] ;  /* 0x0000400001027983 */ /* 0x000ee80000100a00 */
[----:B------:R-:W4:Y:S04]  /*d2d0*/  LDL.64 R6, [R1+0x38] ;  /* 0x0000380001067983 */ /* 0x000f280000100a00 */
[----:B-1----:R-:W4:Y:S01]  /*d2e0*/  LDL.64 R4, [R1+0x30] ;  /* 0x0000300001047983 */ /* 0x002f220000100a00 */
[----:B------:R-:W-:Y:S01]  /*d2f0*/  UIMAD.WIDE.U32 UR18, UR4, 0x30, URZ ;  /* 0x00000030041278a5 */ /* 0x000fe2000f8e003f */
[----:B------:R-:W-:Y:S01]  /*d300*/  IMAD.MOV.U32 R134, RZ, RZ, R132 ;  /* 0x000000ffff867224 */ /* 0x000fe200078e0084 */
[----:B------:R-:W-:-:S04]  /*d310*/  UIMAD UR5, UR5, 0x30, URZ ;  /* 0x00000030050578a4 */ /* 0x000fc8000f8e023f */
[----:B------:R-:W-:Y:S01]  /*d320*/  UIADD3 UR10, UR19, UR5, URZ ;  /* 0x00000005130a7290 */ /* 0x000fe2000fffe03f */
[C---:B--2---:R-:W-:Y:S02]  /*d330*/  IADD3 R10, P0, R8.reuse, 0x40, RZ ;  /* 0x00000040080a7810 */ /* 0x044fe40007f1e0ff */
[C---:B------:R-:W-:Y:S01]  /*d340*/  IADD3 R0, P1, R8.reuse, 0x80, RZ ;  /* 0x0000008008007810 */ /* 0x040fe20007f3e0ff */
[----:B---3--:R-:W1:Y:S04]  /*d350*/  S2R R2, SR_TID.X ;  /* 0x0000000000027919 */ /* 0x008e680000002100 */
[--C-:B------:R-:W-:Y:S01]  /*d360*/  IMAD.X R9, RZ, RZ, R3.reuse, P1 ;  /* 0x000000ffff097224 */ /* 0x100fe200008e0603 */
[----:B------:R2:W-:Y:S04]  /*d370*/  STL [R1+0x6c], R10 ;  /* 0x00006c0a01007387 */ /* 0x0005e80000100800 */
[----:B------:R3:W-:Y:S01]  /*d380*/  STL [R1+0x64], R0 ;  /* 0x0000640001007387 */ /* 0x0007e20000100800 */
[----:B--2---:R-:W-:Y:S01]  /*d390*/  IMAD.X R10, RZ, RZ, R3, P0 ;  /* 0x000000ffff0a7224 */ /* 0x004fe200000e0603 */
[----:B---3--:R-:W-:-:S04]  /*d3a0*/  IADD3 R0, P0, R8, 0xc0, RZ ;  /* 0x000000c008007810 */ /* 0x008fc80007f1e0ff */
[----:B------:R-:W-:Y:S01]  /*d3b0*/  STL [R1+0x68], R10 ;  /* 0x0000680a01007387 */ /* 0x000fe20000100800 */
[----:B----4-:R-:W-:-:S03]  /*d3c0*/  IADD3 R8, P2, R6, 0x40, RZ ;  /* 0x0000004006087810 */ /* 0x010fc60007f5e0ff */
[----:B------:R2:W-:Y:S04]  /*d3d0*/  STL [R1+0x5c], R0 ;  /* 0x00005c0001007387 */ /* 0x0005e80000100800 */
[----:B------:R-:W-:Y:S04]  /*d3e0*/  STL [R1+0x60], R9 ;  /* 0x0000600901007387 */ /* 0x000fe80000100800 */
[----:B------:R-:W-:Y:S01]  /*d3f0*/  STL [R1+0x54], R8 ;  /* 0x0000540801007387 */ /* 0x000fe20000100800 */
[----:B--2---:R-:W-:Y:S01]  /*d400*/  IMAD.X R0, RZ, RZ, R3, P0 ;  /* 0x000000ffff007224 */ /* 0x004fe200000e0603 */
[----:B------:R-:W-:-:S04]  /*d410*/  IADD3 R3, P1, R6, 0x80, RZ ;  /* 0x0000008006037810 */ /* 0x000fc80007f3e0ff */
[----:B------:R2:W-:Y:S04]  /*d420*/  STL [R1+0x58], R0 ;  /* 0x0000580001007387 */ /* 0x0005e80000100800 */
[----:B------:R3:W-:Y:S04]  /*d430*/  STL [R1+0x2c], R3 ;  /* 0x00002c0301007387 */ /* 0x0007e80000100800 */
[----:B--2---:R-:W2:Y:S01]  /*d440*/  S2R R0, SR_TID.X ;  /* 0x0000000000007919 */ /* 0x004ea20000002100 */
[----:B---3--:R-:W-:-:S05]  /*d450*/  IMAD.X R3, RZ, RZ, R5, P2 ;  /* 0x000000ffff037224 */ /* 0x008fca00010e0605 */
[----:B------:R3:W-:Y:S01]  /*d460*/  STL [R1+0x50], R3 ;  /* 0x0000500301007387 */ /* 0x0007e20000100800 */
[----:B--2---:R-:W-:-:S04]  /*d470*/  SHF.R.S32.HI R0, RZ, 0x1f, R0 ;  /* 0x0000001fff007819 */ /* 0x004fc80000011400 */
[----:B-1----:R-:W-:Y:S02]  /*d480*/  LEA.HI R0, R0, R2, RZ, 0x3 ;  /* 0x0000000200007211 */ /* 0x002fe400078f18ff */
[----:B------:R-:W-:Y:S02]  /*d490*/  IADD3 R2, P0, R6, 0xc0, RZ ;  /* 0x000000c006027810 */ /* 0x000fe40007f1e0ff */
[----:B------:R-:W-:Y:S01]  /*d4a0*/  SHF.R.S32.HI R0, RZ, 0x3, R0 ;  /* 0x00000003ff007819 */ /* 0x000fe20000011400 */
[----:B---3--:R-:W-:Y:S02]  /*d4b0*/  IMAD.X R3, RZ, RZ, R5, P1 ;  /* 0x000000ffff037224 */ /* 0x008fe400008e0605 */
[----:B------:R1:W-:Y:S01]  /*d4c0*/  STL [R1+0x18], R2 ;  /* 0x0000180201007387 */ /* 0x0003e20000100800 */
[----:B------:R-:W-:-:S05]  /*d4d0*/  IADD3 R0, -R0, 0x30, RZ ;  /* 0x0000003000007810 */ /* 0x000fca0007ffe1ff */
[----:B------:R2:W-:Y:S01]  /*d4e0*/  STL [R1+0xc], R0 ;  /* 0x00000c0001007387 */ /* 0x0005e20000100800 */
[----:B-1----:R-:W-:Y:S02]  /*d4f0*/  IMAD.MOV.U32 R2, RZ, RZ, R133 ;  /* 0x000000ffff027224 */ /* 0x002fe400078e0085 */
[----:B--2---:R-:W-:-:S05]  /*d500*/  IMAD.X R0, RZ, RZ, R5, P0 ;  /* 0x000000ffff007224 */ /* 0x004fca00000e0605 */
[----:B------:R1:W-:Y:S04]  /*d510*/  STL [R1+0x14], R0 ;  /* 0x0000140001007387 */ /* 0x0003e80000100800 */
[----:B------:R1:W-:Y:S02]  /*d520*/  STL [R1+0x1c], R3 ;  /* 0x00001c0301007387 */ /* 0x0003e40000100800 */
.L_x_375:
[----:B------:R-:W2:Y:S01]  /*d530*/  LDL.64 R132, [R1+0x48] ;  /* 0x0000480001847983 */ /* 0x000ea20000100a00 */
[----:B------:R-:W-:Y:S01]  /*d540*/  USHF.R.S32.HI UR5, URZ, 0x1f, UR8 ;  /* 0x0000001f3f057899 */ /* 0x000fe20008011408 */
[----:B------:R-:W-:Y:S01]  /*d550*/  IMAD.MOV.U32 R24, RZ, RZ, c[0x0][0x208] ;  /* 0x00008200ff187624 */ /* 0x000fe200078e00ff */
[----:B------:R-:W-:Y:S01]  /*d560*/  UIMAD UR4, UR10, UR8, URZ ;  /* 0x000000080a0472a4 */ /* 0x000fe2000f8e023f */
[----:B------:R-:W-:Y:S01]  /*d570*/  IMAD.MOV.U32 R27, RZ, RZ, c[0x0][0x20c] ;  /* 0x00008300ff1b7624 */ /* 0x000fe200078e00ff */
[----:B------:R-:W-:Y:S01]  /*d580*/  UIMAD.WIDE.U32 UR20, UR18, UR8, URZ ;  /* 0x00000008121472a5 */ /* 0x000fe2000f8e003f */
[----:B------:R-:W3:Y:S01]  /*d590*/  LDL.64 R18, [R1+0x40] ;  /* 0x0000400001127983 */ /* 0x000ee20000100a00 */
[----:B------:R-:W-:Y:S01]  /*d5a0*/  UIMAD UR4, UR5, UR18, UR4 ;  /* 0x00000012050472a4 */ /* 0x000fe2000f8e0204 */
[----:B------:R-:W-:Y:S04]  /*d5b0*/  DEPBAR.LE SB0, 0x0 ;  /* 0x000080000000791a */ /* 0x000fe80000000000 */
[----:B------:R-:W4:Y:S01]  /*d5c0*/  LDL R22, [R1+0x6c] ;  /* 0x00006c0001167983 */ /* 0x000f220000100800 */
[----:B------:R-:W-:Y:S02]  /*d5d0*/  UIADD3 UR4, UR21, UR4, URZ ;  /* 0x0000000415047290 */ /* 0x000fe4000fffe03f */
[----:B------:R-:W-:Y:S03]  /*d5e0*/  UISETP.GT.AND UP0, UPT, UR8, UR9, UPT ;  /* 0x000000090800728c */ /* 0x000fe6000bf04270 */
[----:B------:R-:W4:Y:S06]  /*d5f0*/  LDL R17, [R1+0x68] ;  /* 0x0000680001117983 */ /* 0x000f2c0000100800 */
[----:B------:R-:W4:Y:S06]  /*d600*/  LDL R26, [R1+0x64] ;  /* 0x00006400011a7983 */ /* 0x000f2c0000100800 */
[----:B------:R-:W4:Y:S06]  /*d610*/  LDL R25, [R1+0x5c] ;  /* 0x00005c0001197983 */ /* 0x000f2c0000100800 */
[----:B------:R-:W4:Y:S06]  /*d620*/  LDL R174, [R1+0x60] ;  /* 0x0000600001ae7983 */ /* 0x000f2c0000100800 */
[----:B------:R-:W4:Y:S06]  /*d630*/  LDL R173, [R1+0x58] ;  /* 0x0000580001ad7983 */ /* 0x000f2c0000100800 */
[----:B------:R-:W4:Y:S06]  /*d640*/  LDL R23, [R1+0x28] ;  /* 0x0000280001177983 */ /* 0x000f2c0000100800 */
[----:B-1----:R1:W-:Y:S06]  /*d650*/  STL.64 [R1+0x90], R30 ;  /* 0x0000901e01007387 */ /* 0x0023ec0000100a00 */
[----:B------:R1:W-:Y:S06]  /*d660*/  STL.64 [R1+0x88], R28 ;  /* 0x0000881c01007387 */ /* 0x0003ec0000100a00 */
[----:B------:R-:W4:Y:S06]  /*d670*/  LDL R172, [R1] ;  /* 0x0000000001ac7983 */ /* 0x000f2c0000100800 */
[----:B------:R-:W-:Y:S06]  /*d680*/  BAR.SYNC.DEFER_BLOCKING 0x0 ;  /* 0x0000000000007b1d */ /* 0x000fec0000010000 */
[----:B-----5:R-:W1:Y:S06]  /*d690*/  LDSM.16.M88.4 R8, [R135+0x10100] ;  /* 0x010100008708783b */ /* 0x020e6c0000000200 */
[----:B------:R-:W-:Y:S06]  /*d6a0*/  LDSM.16.M88.4 R168, [R242] ;  /* 0x00000000f2a8783b */ /* 0x000fec0000000200 */
[----:B------:R-:W-:Y:S01]  /*d6b0*/  LDSM.16.M88.4 R176, [R252] ;  /* 0x00000000fcb0783b */ /* 0x000fe20000000200 */
[----:B-12---:R-:W-:Y:S04]  /*d6c0*/  IADD3 R0, P1, R132, UR20, RZ ;  /* 0x0000001484007c10 */ /* 0x006fe8000ff3e0ff */
[----:B---3--:R-:W-:Y:S02]  /*d6d0*/  IADD3.X R4, R19, UR4, RZ, P1, !PT ;  /* 0x0000000413047c10 */ /* 0x008fe40008ffe4ff */
[----:B------:R-:W-:Y:S02]  /*d6e0*/  LEA R14, P1, R0, c[0x0][0x1f8], 0x1 ;  /* 0x00007e00000e7a11 */ /* 0x000fe400078208ff */
[----:B----4-:R-:W-:Y:S02]  /*d6f0*/  IADD3 R3, P0, R22, UR20, RZ ;  /* 0x0000001416037c10 */ /* 0x010fe4000ff1e0ff */
[----:B------:R-:W-:Y:S02]  /*d700*/  LEA.HI.X R15, R0, c[0x0][0x1fc], R4, 0x1, P1 ;  /* 0x00007f00000f7a11 */ /* 0x000fe400008f0c04 */
[----:B------:R-:W-:Y:S02]  /*d710*/  IADD3.X R5, R17, UR4, RZ, P0, !PT ;  /* 0x0000000411057c10 */ /* 0x000fe400087fe4ff */
[C---:B------:R-:W-:Y:S02]  /*d720*/  LEA R12, P0, R3.reuse, c[0x0][0x1f8], 0x1 ;  /* 0x00007e00030c7a11 */ /* 0x040fe400078008ff */
[----:B------:R-:W-:Y:S02]  /*d730*/  IADD3 R0, P1, R26, UR20, RZ ;  /* 0x000000141a007c10 */ /* 0x000fe4000ff3e0ff */
[----:B------:R-:W-:Y:S02]  /*d740*/  LEA.HI.X R13, R3, c[0x0][0x1fc], R5, 0x1, P0 ;  /* 0x00007f00030d7a11 */ /* 0x000fe400000f0c05 */
[----:B------:R-:W-:Y:S02]  /*d750*/  LEA R6, P0, R0, c[0x0][0x1f8], 0x1 ;  /* 0x00007e0000067a11 */ /* 0x000fe400078008ff */
[----:B------:R-:W-:Y:S02]  /*d760*/  IADD3.X R3, R174, UR4, RZ, P1, !PT ;  /* 0x00000004ae037c10 */ /* 0x000fe40008ffe4ff */
[----:B------:R-:W-:Y:S02]  /*d770*/  IADD3 R4, P1, R25, UR20, RZ ;  /* 0x0000001419047c10 */ /* 0x000fe4000ff3e0ff */
[----:B------:R-:W-:Y:S02]  /*d780*/  LEA.HI.X R7, R0, c[0x0][0x1fc], R3, 0x1, P0 ;  /* 0x00007f0000077a11 */ /* 0x000fe400000f0c03 */
[----:B------:R-:W-:Y:S02]  /*d790*/  IADD3.X R16, R173, UR4, RZ, P1, !PT ;  /* 0x00000004ad107c10 */ /* 0x000fe40008ffe4ff */
[----:B------:R-:W-:Y:S02]  /*d7a0*/  LEA R20, P2, R4, c[0x0][0x1f8], 0x1 ;  /* 0x00007e0004147a11 */ /* 0x000fe400078408ff */
[----:B------:R-:W-:Y:S02]  /*d7b0*/  @!P3 LEA R0, P0, R24, UR20, 0x5 ;  /* 0x000000141800bc11 */ /* 0x000fe4000f8028ff */
[----:B------:R-:W-:Y:S02]  /*d7c0*/  LEA.HI.X R21, R4, c[0x0][0x1fc], R16, 0x1, P2 ;  /* 0x00007f0004157a11 */ /* 0x000fe400010f0c10 */
[----:B------:R-:W-:Y:S02]  /*d7d0*/  @!P3 LEA.HI.X R3, R24, UR4, R27, 0x5, P0 ;  /* 0x000000041803bc11 */ /* 0x000fe400080f2c1b */
[C---:B------:R-:W-:Y:S02]  /*d7e0*/  @!P3 IADD3 R5, P1, R0.reuse, R132, RZ ;  /* 0x000000840005b210 */ /* 0x040fe40007f3e0ff */
[----:B------:R-:W-:Y:S02]  /*d7f0*/  @!P3 IADD3 R4, P0, R0, R22, RZ ;  /* 0x000000160004b210 */ /* 0x000fe40007f1e0ff */
[----:B------:R-:W-:Y:S01]  /*d800*/  LOP3.LUT P2, RZ, R23, 0x1, RZ, 0xc0, !PT ;  /* 0x0000000117ff7812 */ /* 0x000fe2000784c0ff */
[----:B------:R-:W-:Y:S01]  /*d810*/  @!P3 IMAD.X R23, R3, 0x1, R19, P1 ;  /* 0x000000010317b824 */ /* 0x000fe200008e0613 */
[----:B------:R-:W-:Y:S01]  /*d820*/  @!P3 LEA R22, P1, R5, c[0x0][0x1f8], 0x1 ;  /* 0x00007e000516ba11 */ /* 0x000fe200078208ff */
[----:B------:R-:W-:Y:S01]  /*d830*/  @!P3 IMAD.X R24, R3, 0x1, R17, P0 ;  /* 0x000000010318b824 */ /* 0x000fe200000e0611 */
[C---:B------:R-:W-:Y:S01]  /*d840*/  @!P3 LEA R132, P0, R4.reuse, c[0x0][0x1f8], 0x1 ;  /* 0x00007e000484ba11 */ /* 0x040fe200078008ff */
[----:B------:R-:W1:Y:S01]  /*d850*/  LDSM.16.M88.4 R16, [R135+0x10900] ;  /* 0x010900008710783b */ /* 0x000e620000000200 */
[----:B------:R-:W-:Y:S02]  /*d860*/  @!P3 LEA.HI.X R23, R5, c[0x0][0x1fc], R23, 0x1, P1 ;  /* 0x00007f000517ba11 */ /* 0x000fe400008f0c17 */
[----:B------:R-:W-:Y:S02]  /*d870*/  @!P3 LEA.HI.X R133, R4, c[0x0][0x1fc], R24, 0x1, P0 ;  /* 0x00007f000485ba11 */ /* 0x000fe400000f0c18 */
[C---:B------:R-:W-:Y:S02]  /*d880*/  @!P3 IADD3 R4, P1, R0.reuse, R26, RZ ;  /* 0x0000001a0004b210 */ /* 0x040fe40007f3e0ff */
[----:B------:R-:W-:Y:S02]  /*d890*/  @!P3 IADD3 R0, P0, R0, R25, RZ ;  /* 0x000000190000b210 */ /* 0x000fe40007f1e0ff */
[----:B------:R-:W2:Y:S01]  /*d8a0*/  LDSM.16.M88.4 R24, [R135+0x11100] ;  /* 0x011100008718783b */ /* 0x000ea20000000200 */
[C---:B------:R-:W-:Y:S01]  /*d8b0*/  @!P3 IMAD.X R5, R3.reuse, 0x1, R174, P1 ;  /* 0x000000010305b824 */ /* 0x040fe200008e06ae */
[----:B------:R-:W-:Y:S01]  /*d8c0*/  @!P3 LEA R30, P1, R4, c[0x0][0x1f8], 0x1 ;  /* 0x00007e00041eba11 */ /* 0x000fe200078208ff */
[----:B------:R-:W-:Y:S01]  /*d8d0*/  @!P3 IMAD.X R3, R3, 0x1, R173, P0 ;  /* 0x000000010303b824 */ /* 0x000fe200000e06ad */
[----:B------:R-:W-:Y:S02]  /*d8e0*/  @!P3 LEA R28, P0, R0, c[0x0][0x1f8], 0x1 ;  /* 0x00007e00001cba11 */ /* 0x000fe400078008ff */
[----:B------:R-:W3:Y:S01]  /*d8f0*/  LDSM.16.M88.4 R172, [R172] ;  /* 0x00000000acac783b */ /* 0x000ee20000000200 */
[----:B------:R-:W-:Y:S02]  /*d900*/  @!P3 LEA.HI.X R31, R4, c[0x0][0x1fc], R5, 0x1, P1 ;  /* 0x00007f00041fba11 */ /* 0x000fe400008f0c05 */
[----:B------:R-:W-:Y:S02]  /*d910*/  @!P3 LEA.HI.X R29, R0, c[0x0][0x1fc], R3, 0x1, P0 ;  /* 0x00007f00001dba11 */ /* 0x000fe400000f0c03 */
[----:B------:R-:W-:Y:S01]  /*d920*/  PLOP3.LUT P0, PT, PT, PT, UP0, 0x40, 0x0 ;  /* 0x000000000000781c */ /* 0x000fe20003f0e808 */
[----:B------:R-:W4:Y:S06]  /*d930*/  LDL R3, [R1+0x4] ;  /* 0x0000040001037983 */ /* 0x000f2c0000100800 */
[----:B------:R-:W-:Y:S01]  /*d940*/  @!PT LDS RZ, [RZ] ;  /* 0x00000000fffff984 */ /* 0x000fe20000000800 */
[----:B------:R-:W-:Y:S01]  /*d950*/  @!PT LDS RZ, [RZ] ;  /* 0x00000000fffff984 */ /* 0x000fe20000000800 */
[----:B------:R-:W-:Y:S01]  /*d960*/  @!PT LDS RZ, [RZ] ;  /* 0x00000000fffff984 */ /* 0x000fe20000000800 */
[----:B----4-:R1:W-:Y:S06]  /*d970*/  LDGSTS.E.BYPASS.LTC128B.128 [R3+0x100], [R14.64], !P6 ;  /* 0x001000000e037fae */ /* 0x0103ec000f101d50 */
[----:B------:R1:W-:Y:S06]  /*d980*/  LDGSTS.E.BYPASS.LTC128B.128 [R3+0x1900], [R12.64], !P2 ;  /* 0x019000000c037fae */ /* 0x0003ec000d101d50 */
[----:B------:R4:W-:Y:S06]  /*d990*/  LDGSTS.E.BYPASS.LTC128B.128 [R3+0x3100], [R6.64], !P5 ;  /* 0x0310000006037fae */ /* 0x0009ec000e901d50 */
[----:B------:R2:W-:Y:S06]  /*d9a0*/  LDGSTS.E.BYPASS.LTC128B.128 [R3+0x4900], [R20.64], !P4 ;  /* 0x0490000014037fae */ /* 0x0005ec000e101d50 */
[----:B------:R2:W-:Y:S06]  /*d9b0*/  @!P3 LDGSTS.E.BYPASS.LTC128B.128 [R3+0x1100], [R22.64], !P6 ;  /* 0x011000001603bfae */ /* 0x0005ec000f101d50 */
[----:B------:R2:W-:Y:S06]  /*d9c0*/  @!P3 LDGSTS.E.BYPASS.LTC128B.128 [R3+0x2900], [R132.64], !P2 ;  /* 0x029000008403bfae */ /* 0x0005ec000d101d50 */
[----:B------:R2:W-:Y:S01]  /*d9d0*/  @!P3 LDGSTS.E.BYPASS.LTC128B.128 [R3+0x4100], [R30.64], !P5 ;  /* 0x041000001e03bfae */ /* 0x0005e2000e901d50 */
[C---:B----4-:R-:W-:Y:S05]  /*d9e0*/  HMMA.16816.F32 R4, R160.reuse, R8, RZ ;  /* 0x00000008a004723c */ /* 0x050fea00000018ff */
[----:B------:R4:W-:Y:S03]  /*d9f0*/  @!P3 LDGSTS.E.BYPASS.LTC128B.128 [R3+0x5900], [R28.64], !P4 ;  /* 0x059000001c03bfae */ /* 0x0009e6000e101d50 */
[C---:B------:R-:W-:Y:S03]  /*da00*/  HMMA.16816.F32 R8, R160.reuse, R10, RZ ;  /* 0x0000000aa008723c */ /* 0x040fe600000018ff */
[----:B------:R-:W0:Y:S05]  /*da10*/  LDGDEPBAR ;  /* 0x00000000000079af */ /* 0x000e2a0000000000 */
[C---:B-1----:R-:W-:Y:S08]  /*da20*/  HMMA.16816.F32 R12, R160.reuse, R16, RZ ;  /* 0x00000010a00c723c */ /* 0x042ff000000018ff */
[C---:B------:R-:W-:Y:S01]  /*da30*/  HMMA.16816.F32 R16, R160.reuse, R18, RZ ;  /* 0x00000012a010723c */ /* 0x040fe200000018ff */
[----:B--2---:R1:W5:Y:S06]  /*da40*/  LDL.LU.64 R30, [R1+0x90] ;  /* 0x00009000011e7983 */ /* 0x00436c0000300a00 */
[----:B----4-:R1:W5:Y:S01]  /*da50*/  LDL.LU.64 R28, [R1+0x88] ;  /* 0x00008800011c7983 */ /* 0x0103620000300a00 */
[C---:B------:R-:W-:Y:S08]  /*da60*/  HMMA.16816.F32 R20, R160.reuse, R24, RZ ;  /* 0x00000018a014723c */ /* 0x040ff000000018ff */
[----:B------:R-:W-:Y:S08]  /*da70*/  HMMA.16816.F32 R24, R160, R26, RZ ;  /* 0x0000001aa018723c */ /* 0x000ff000000018ff */
[C---:B------:R-:W-:Y:S08]  /*da80*/  HMMA.16816.F32 R4, R164.reuse, R168, R4 ;  /* 0x000000a8a404723c */ /* 0x040ff00000001804 */
[C---:B------:R-:W-:Y:S01]  /*da90*/  HMMA.16816.F32 R8, R164.reuse, R170, R8 ;  /* 0x000000aaa408723c */ /* 0x040fe20000001808 */
[----:B------:R-:W2:Y:S07]  /*daa0*/  LDSM.16.M88.4 R168, [R241+0x10100] ;  /* 0x01010000f1a8783b */ /* 0x000eae0000000200 */
[C---:B---3--:R-:W-:Y:S08]  /*dab0*/  HMMA.16816.F32 R12, R164.reuse, R172, R12 ;  /* 0x000000aca40c723c */ /* 0x048ff0000000180c */
[C---:B------:R-:W-:Y:S01]  /*dac0*/  HMMA.16816.F32 R16, R164.reuse, R174, R16 ;  /* 0x000000aea410723c */ /* 0x040fe20000001810 */
[----:B------:R-:W3:Y:S07]  /*dad0*/  LDSM.16.M88.4 R172, [R241+0x10900] ;  /* 0x01090000f1ac783b */ /* 0x000eee0000000200 */
[C---:B------:R-:W-:Y:S08]  /*dae0*/  HMMA.16816.F32 R20, R164.reuse, R176, R20 ;  /* 0x000000b0a414723c */ /* 0x040ff00000001814 */
[----:B------:R-:W-:Y:S01]  /*daf0*/  HMMA.16816.F32 R24, R164, R178, R24 ;  /* 0x000000b2a418723c */ /* 0x000fe20000001818 */
[----:B------:R-:W4:Y:S07]  /*db00*/  LDSM.16.M88.4 R176, [R241+0x11100] ;  /* 0x01110000f1b0783b */ /* 0x000f2e0000000200 */
[C---:B--2---:R-:W-:Y:S08]  /*db10*/  HMMA.16816.F32 R4, R180.reuse, R168, R4 ;  /* 0x000000a8b404723c */ /* 0x044ff00000001804 */
[C---:B------:R-:W-:Y:S01]  /*db20*/  HMMA.16816.F32 R8, R180.reuse, R170, R8 ;  /* 0x000000aab408723c */ /* 0x040fe20000001808 */
[----:B------:R-:W2:Y:S07]  /*db30*/  LDSM.16.M88.4 R168, [R238] ;  /* 0x00000000eea8783b */ /* 0x000eae0000000200 */
[C---:B---3--:R-:W-:Y:S08]  /*db40*/  HMMA.16816.F32 R12, R180.reuse, R172, R12 ;  /* 0x000000acb40c723c */ /* 0x048ff0000000180c */
[C---:B------:R-:W-:Y:S01]  /*db50*/  HMMA.16816.F32 R16, R180.reuse, R174, R16 ;  /* 0x000000aeb410723c */ /* 0x040fe20000001810 */
[----:B------:R-:W3:Y:S07]  /*db60*/  LDSM.16.M88.4 R172, [R238+0x800] ;  /* 0x00080000eeac783b */ /* 0x000eee0000000200 */
[C---:B----4-:R-:W-:Y:S08]  /*db70*/  HMMA.16816.F32 R20, R180.reuse, R176, R20 ;  /* 0x000000b0b414723c */ /* 0x050ff00000001814 */
[----:B------:R-:W-:Y:S01]  /*db80*/  HMMA.16816.F32 R24, R180, R178, R24 ;  /* 0x000000b2b418723c */ /* 0x000fe20000001818 */
[----:B------:R-:W4:Y:S07]  /*db90*/  LDSM.16.M88.4 R176, [R238+0x1000] ;  /* 0x00100000eeb0783b */ /* 0x000f2e0000000200 */
[C---:B--2---:R-:W-:Y:S08]  /*dba0*/  HMMA.16816.F32 R4, R184.reuse, R168, R4 ;  /* 0x000000a8b804723c */ /* 0x044ff00000001804 */
[C---:B------:R-:W-:Y:S01]  /*dbb0*/  HMMA.16816.F32 R8, R184.reuse, R170, R8 ;  /* 0x000000aab808723c */ /* 0x040fe20000001808 */
[----:B------:R-:W2:Y:S07]  /*dbc0*/  LDSM.16.M88.4 R168, [R135+0x11900] ;  /* 0x0119000087a8783b */ /* 0x000eae0000000200 */
        /* <DEDUP_REMOVED lines=8> */
[----:B------:R-:W2:Y:S07]  /*dc50*/  LDSM.16.M88.4 R168, [R251] ;  /* 0x00000000fba8783b */ /* 0x000eae0000000200 */
[C---:B---3--:R-:W-:Y:S08]  /*dc60*/  HMMA.16816.F32 R12, R188.reuse, R172, R12 ;  /* 0x000000acbc0c723c */ /* 0x048ff0000000180c */
[C---:B------:R-:W-:Y:S01]  /*dc70*/  HMMA.16816.F32 R16, R188.reuse, R174, R16 ;  /* 0x000000aebc10723c */ /* 0x040fe20000001810 */
[----:B------:R-:W3:Y:S07]  /*dc80*/  LDSM.16.M88.4 R172, [R250] ;  /* 0x00000000faac783b */ /* 0x000eee0000000200 */
[C---:B----4-:R-:W-:Y:S08]  /*dc90*/  HMMA.16816.F32 R20, R188.reuse, R176, R20 ;  /* 0x000000b0bc14723c */ /* 0x050ff00000001814 */
[----:B------:R-:W-:Y:S01]  /*dca0*/  HMMA.16816.F32 R24, R188, R178, R24 ;  /* 0x000000b2bc18723c */ /* 0x000fe20000001818 */
[----:B------:R-:W4:Y:S07]  /*dcb0*/  LDSM.16.M88.4 R176, [R249] ;  /* 0x00000000f9b0783b */ /* 0x000f2e0000000200 */
        /* <DEDUP_REMOVED lines=88> */
[----:B------:R-:W-:Y:S08]  /*e240*/  HMMA.16816.F32 R24, R228, R178, R24 ;  /* 0x000000b2e418723c */ /* 0x000ff00000001818 */
[C---:B--2---:R-:W-:Y:S08]  /*e250*/  HMMA.16816.F32 R4, R232.reuse, R168, R4 ;  /* 0x000000a8e804723c */ /* 0x044ff00000001804 */
[C---:B------:R-:W-:Y:S08]  /*e260*/  HMMA.16816.F32 R8, R232.reuse, R170, R8 ;  /* 0x000000aae808723c */ /* 0x040ff00000001808 */
[C---:B---3--:R-:W-:Y:S08]  /*e270*/  HMMA.16816.F32 R12, R232.reuse, R172, R12 ;  /* 0x000000ace80c723c */ /* 0x048ff0000000180c */
[----:B------:R-:W-:Y:S01]  /*e280*/  FMUL.FTZ R4, R4, c[0x0][0x320] ;  /* 0x0000c80004047a20 */ /* 0x000fe20000410000 */
[C---:B------:R-:W-:Y:S03]  /*e290*/  HMMA.16816.F32 R16, R232.reuse, R174, R16 ;  /* 0x000000aee810723c */ /* 0x040fe60000001810 */
[----:B------:R-:W2:Y:S01]  /*e2a0*/  MUFU.TANH R171, R4 ;  /* 0x0000000400ab7308 */ /* 0x000ea20000002400 */
[----:B------:R-:W-:Y:S02]  /*e2b0*/  FMUL.FTZ R5, R5, c[0x0][0x320] ;  /* 0x0000c80005057a20 */ /* 0x000fe40000410000 */
[----:B------:R-:W-:Y:S02]  /*e2c0*/  FMUL.FTZ R6, R6, c[0x0][0x320] ;  /* 0x0000c80006067a20 */ /* 0x000fe40000410000 */
[----:B------:R-:W-:Y:S04]  /*e2d0*/  FMUL.FTZ R7, R7, c[0x0][0x320] ;  /* 0x0000c80007077a20 */ /* 0x000fe80000410000 */
[----:B------:R-:W-:Y:S01]  /*e2e0*/  FMUL.FTZ R9, R9, c[0x0][0x320] ;  /* 0x0000c80009097a20 */ /* 0x000fe20000410000 */
[----:B------:R-:W3:Y:S01]  /*e2f0*/  MUFU.TANH R170, R5 ;  /* 0x0000000500aa7308 */ /* 0x000ee20000002400 */
[----:B------:R-:W-:Y:S02]  /*e300*/  FMUL.FTZ R11, R11, c[0x0][0x320] ;  /* 0x0000c8000b0b7a20 */ /* 0x000fe40000410000 */
[----:B------:R-:W-:Y:S02]  /*e310*/  FMUL.FTZ R12, R12, c[0x0][0x320] ;  /* 0x0000c8000c0c7a20 */ /* 0x000fe40000410000 */
[----:B------:R-:W-:Y:S02]  /*e320*/  FMUL.FTZ R13, R13, c[0x0][0x320] ;  /* 0x0000c8000d0d7a20 */ /* 0x000fe40000410000 */
[----:B------:R-:W-:Y:S02]  /*e330*/  FMUL.FTZ R14, R14, c[0x0][0x320] ;  /* 0x0000c8000e0e7a20 */ /* 0x000fe40000410000 */
[----:B------:R-:W-:Y:S01]  /*e340*/  FMUL.FTZ R8, R8, c[0x0][0x320] ;  /* 0x0000c80008087a20 */ /* 0x000fe20000410000 */
[----:B------:R-:W4:Y:S01]  /*e350*/  MUFU.TANH R179, R6 ;  /* 0x0000000600b37308 */ /* 0x000f220000002400 */
[----:B------:R-:W-:Y:S02]  /*e360*/  FMUL.FTZ R10, R10, c[0x0][0x320] ;  /* 0x0000c8000a0a7a20 */ /* 0x000fe40000410000 */
[----:B------:R-:W-:Y:S02]  /*e370*/  FMUL.FTZ R15, R15, c[0x0][0x320] ;  /* 0x0000c8000f0f7a20 */ /* 0x000fe40000410000 */
[----:B------:R-:W-:Y:S02]  /*e380*/  FMUL.FTZ R18, R18, c[0x0][0x320] ;  /* 0x0000c80012127a20 */ /* 0x000fe40000410000 */
[----:B------:R-:W-:Y:S03]  /*e390*/  FMUL.FTZ R19, R19, c[0x0][0x320] ;  /* 0x0000c80013137a20 */ /* 0x000fe60000410000 */
[----:B------:R1:W1:Y:S10]  /*e3a0*/  MUFU.TANH R178, R7 ;  /* 0x0000000700b27308 */ /* 0x0002740000002400 */
[----:B------:R-:W2:Y:S10]  /*e3b0*/  MUFU.TANH R168, R9 ;  /* 0x0000000900a87308 */ /* 0x000eb40000002400 */
[----:B------:R-:W2:Y:S01]  /*e3c0*/  MUFU.TANH R176, R11 ;  /* 0x0000000b00b07308 */ /* 0x000ea20000002400 */
[----:B-1----:R-:W1:Y:S01]  /*e3d0*/  LDSM.16.M88.4 R4, [R238+0x5800] ;  /* 0x00580000ee04783b */ /* 0x002e620000000200 */
[----:B------:R-:W-:Y:S08]  /*e3e0*/  DEPBAR.LE SB0, 0x0 ;  /* 0x000080000000791a */ /* 0x000ff00000000000 */
[----:B------:R-:W1:Y:S01]  /*e3f0*/  MUFU.TANH R133, R12 ;  /* 0x0000000c00857308 */ /* 0x000e620000002400 */
[----:B------:R-:W-:Y:S09]  /*e400*/  BAR.SYNC.DEFER_BLOCKING 0x0 ;  /* 0x0000000000007b1d */ /* 0x000ff20000010000 */
[----:B------:R1:W1:Y:S10]  /*e410*/  MUFU.TANH R132, R13 ;  /* 0x0000000d00847308 */ /* 0x0002740000002400 */
[----:B------:R2:W2:Y:S10]  /*e420*/  MUFU.TANH R175, R14 ;  /* 0x0000000e00af7308 */ /* 0x0004b40000002400 */
[----:B------:R3:W3:Y:S01]  /*e430*/  MUFU.TANH R169, R8 ;  /* 0x0000000800a97308 */ /* 0x0006e20000002400 */
[C---:B-1----:R-:W-:Y:S05]  /*e440*/  HMMA.16816.F32 R20, R232.reuse, R4, R20 ;  /* 0x00000004e814723c */ /* 0x042fea0000001814 */
[----:B------:R-:W-:Y:S04]  /*e450*/  FMUL.FTZ R13, R17, c[0x0][0x320] ;  /* 0x0000c800110d7a20 */ /* 0x000fe80000410000 */
[----:B------:R1:W1:Y:S01]  /*e460*/  MUFU.TANH R177, R10 ;  /* 0x0000000a00b17308 */ /* 0x0002620000002400 */
[----:B------:R-:W-:Y:S03]  /*e470*/  HMMA.16816.F32 R24, R232, R6, R24 ;  /* 0x00000006e818723c */ /* 0x000fe60000001818 */
[----:B--2---:R-:W-:Y:S06]  /*e480*/  FMUL.FTZ R14, R16, c[0x0][0x320] ;  /* 0x0000c800100e7a20 */ /* 0x004fec0000410000 */
[----:B------:R2:W1:Y:S05]  /*e490*/  MUFU.TANH R174, R15 ;  /* 0x0000000f00ae7308 */ /* 0x00046a0000002400 */
[----:B------:R-:W-:Y:S05]  /*e4a0*/  FMUL.FTZ R12, R20, c[0x0][0x320] ;  /* 0x0000c800140c7a20 */ /* 0x000fea0000410000 */
[----:B------:R-:W1:Y:S01]  /*e4b0*/  MUFU.TANH R14, R14 ;  /* 0x0000000e000e7308 */ /* 0x000e620000002400 */
[----:B------:R-:W-:Y:S02]  /*e4c0*/  FMUL.FTZ R11, R21, c[0x0][0x320] ;  /* 0x0000c800150b7a20 */ /* 0x000fe40000410000 */
[----:B------:R-:W-:Y:S02]  /*e4d0*/  FMUL.FTZ R22, R22, c[0x0][0x320] ;  /* 0x0000c80016167a20 */ /* 0x000fe40000410000 */
[----:B------:R-:W-:Y:S02]  /*e4e0*/  FMUL.FTZ R21, R23, c[0x0][0x320] ;  /* 0x0000c80017157a20 */ /* 0x000fe40000410000 */
[----:B------:R-:W-:Y:S02]  /*e4f0*/  FMUL.FTZ R9, R24, c[0x0][0x320] ;  /* 0x0000c80018097a20 */ /* 0x000fe40000410000 */
[----:B------:R-:W-:Y:S01]  /*e500*/  FMUL.FTZ R20, R25, c[0x0][0x320] ;  /* 0x0000c80019147a20 */ /* 0x000fe20000410000 */
[----:B------:R-:W1:Y:S01]  /*e510*/  MUFU.TANH R13, R13 ;  /* 0x0000000d000d7308 */ /* 0x000e620000002400 */
[----:B------:R-:W-:Y:S02]  /*e520*/  FMUL.FTZ R24, R26, c[0x0][0x320] ;  /* 0x0000c8001a187a20 */ /* 0x000fe40000410000 */
[----:B------:R-:W-:Y:S07]  /*e530*/  FMUL.FTZ R23, R27, c[0x0][0x320] ;  /* 0x0000c8001b177a20 */ /* 0x000fee0000410000 */
[----:B------:R2:W1:Y:S10]  /*e540*/  MUFU.TANH R173, R18 ;  /* 0x0000001200ad7308 */ /* 0x0004740000002400 */
        /* <DEDUP_REMOVED lines=10> */
[----:B--234-:R-:W2:Y:S01]  /*e5f0*/  LDL R25, [R1+0xc] ;  /* 0x00000c0001197983 */ /* 0x01cea20000100800 */
[----:B------:R-:W-:Y:S02]  /*e600*/  ULDC.64 UR4, c[0x0][0x1e0] ;  /* 0x0000780000047ab9 */ /* 0x000fe40000000a00 */
[----:B------:R-:W-:Y:S01]  /*e610*/  UIADD3 UR20, UR8, -0x1, URZ ;  /* 0xffffffff08147890 */ /* 0x000fe2000fffe03f */
[----:B------:R-:W3:Y:S03]  /*e620*/  LDL.64 R26, [R1+0x38] ;  /* 0x00003800011a7983 */ /* 0x000ee60000100a00 */
[----:B------:R-:W-:Y:S01]  /*e630*/  USHF.R.S32.HI UR11, URZ, 0x1f, UR20 ;  /* 0x0000001f3f0b7899 */ /* 0x000fe20008011414 */
[----:B------:R-:W4:Y:S01]  /*e640*/  LDL.64 R6, [R1+0x30] ;  /* 0x0000300001067983 */ /* 0x000f220000100a00 */
[----:B------:R-:W-:Y:S02]  /*e650*/  UIMAD.WIDE.U32 UR22, UR20, UR4, URZ ;  /* 0x00000004141672a5 */ /* 0x000fe4000f8e003f */
[----:B------:R-:W-:Y:S01]  /*e660*/  UIMAD UR11, UR11, UR4, URZ ;  /* 0x000000040b0b72a4 */ /* 0x000fe2000f8e023f */
[----:B------:R-:W3:Y:S03]  /*e670*/  LDL R8, [R1+0x4] ;  /* 0x0000040001087983 */ /* 0x000ee60000100800 */
[----:B------:R-:W-:Y:S01]  /*e680*/  UIMAD UR11, UR20, UR5, UR11 ;  /* 0x00000005140b72a4 */ /* 0x000fe2000f8e020b */
[----:B------:R-:W4:Y:S03]  /*e690*/  LDL R19, [R1+0x54] ;  /* 0x0000540001137983 */ /* 0x000f260000100800 */
[----:B------:R-:W-:Y:S01]  /*e6a0*/  UIADD3 UR11, UR23, UR11, URZ ;  /* 0x0000000b170b7290 */ /* 0x000fe2000fffe03f */
[----:B------:R-:W4:Y:S01]  /*e6b0*/  LDL R18, [R1+0x50] ;  /* 0x0000500001127983 */ /* 0x000f220000100800 */
[----:B------:R-:W-:Y:S02]  /*e6c0*/  UIMAD.WIDE.U32 UR22, UR22, 0x30, URZ ;  /* 0x00000030161678a5 */ /* 0x000fe4000f8e003f */
[----:B------:R-:W-:Y:S01]  /*e6d0*/  UIMAD UR4, UR11, 0x30, URZ ;  /* 0x000000300b0478a4 */ /* 0x000fe2000f8e023f */
[----:B------:R-:W4:Y:S03]  /*e6e0*/  LDL R17, [R1+0x2c] ;  /* 0x00002c0001117983 */ /* 0x000f260000100800 */
[----:B------:R-:W-:Y:S01]  /*e6f0*/  UIADD3 UR4, UR23, UR4, URZ ;  /* 0x0000000417047290 */ /* 0x000fe2000fffe03f */
[----:B------:R-:W4:Y:S04]  /*e700*/  LDL R16, [R1+0x1c] ;  /* 0x00001c0001107983 */ /* 0x000f280000100800 */
[----:B------:R-:W4:Y:S04]  /*e710*/  LDL R15, [R1+0x18] ;  /* 0x00001800010f7983 */ /* 0x000f280000100800 */
[----:B-1----:R-:W4:Y:S01]  /*e720*/  LDL R10, [R1+0x14] ;  /* 0x00001400010a7983 */ /* 0x002f220000100800 */
[----:B--2---:R-:W-:Y:S11]  /*e730*/  ISETP.GE.AND P0, PT, R25, 0x1, PT ;  /* 0x000000011900780c */ /* 0x004ff60003f06270 */
[----:B------:R-:W-:Y:S02]  /*e740*/  @!UPT UIADD3 URZ, URZ, URZ, URZ ;  /* 0x0000003f3f3ff290 */ /* 0x000fe4000fffe03f */
[----:B---3--:R-:W-:Y:S04]  /*e750*/  @P0 IADD3 R0, P1, R26, UR22, RZ ;  /* 0x000000161a000c10 */ /* 0x008fe8000ff3e0ff */
[----:B----4-:R-:W-:Y:S02]  /*e760*/  @P0 IADD3.X R3, R7, UR4, RZ, P1, !PT ;  /* 0x0000000407030c10 */ /* 0x010fe40008ffe4ff */
[C---:B------:R-:W-:Y:S04]  /*e770*/  @P0 LEA R4, P1, R0.reuse, c[0x0][0x1c8], 0x1 ;  /* 0x0000720000040a11 */ /* 0x040fe800078208ff */
[----:B------:R-:W-:Y:S02]  /*e780*/  @P0 LEA.HI.X R5, R0, c[0x0][0x1cc], R3, 0x1, P1 ;  /* 0x0000730000050a11 */ /* 0x000fe400008f0c03 */
[----:B------:R-:W-:Y:S03]  /*e790*/  @P0 IADD3 R0, P1, R19, UR22, RZ ;  /* 0x0000001613000c10 */ /* 0x000fe6000ff3e0ff */
[----:B------:R-:W-:Y:S01]  /*e7a0*/  @!PT LDS RZ, [RZ] ;  /* 0x00000000fffff984 */ /* 0x000fe20000000800 */
[----:B------:R-:W-:Y:S01]  /*e7b0*/  @!PT LDS RZ, [RZ] ;  /* 0x00000000fffff984 */ /* 0x000fe20000000800 */
[----:B------:R-:W-:Y:S01]  /*e7c0*/  @!PT LDS RZ, [RZ] ;  /* 0x00000000fffff984 */ /* 0x000fe20000000800 */
        /* <DEDUP_REMOVED lines=14> */
[----:B------:R1:W-:Y:S01]  /*e8b0*/  @P0 LDGSTS.E.BYPASS.LTC128B.128 [R8+0x14900], [R4.64], !P4 ;  /* 0x1490000004080fae */ /* 0x0003e2000e101d50 */
[----:B------:R-:W-:Y:S11]  /*e8c0*/  ISETP.GE.AND P0, PT, R25, 0x21, PT ;  /* 0x000000211900780c */ /* 0x000ff60003f06270 */
[----:B------:R-:W-:Y:S02]  /*e8d0*/  @!UPT UIADD3 URZ, URZ, URZ, URZ ;  /* 0x0000003f3f3ff290 */ /* 0x000fe4000fffe03f */
[----:B------:R-:W-:Y:S05]  /*e8e0*/  VOTEU.ANY UP0, P0 ;  /* 0x00000000003f7886 */ /* 0x000fea0000000100 */
[----:B------:R-:W-:Y:S04]  /*e8f0*/  @UP0 UIADD3 UR22, UP1, UR15, UR22, URZ ;  /* 0x000000160f160290 */ /* 0x000fe8000ff3e03f */
[----:B------:R-:W-:Y:S02]  /*e900*/  @UP0 UIADD3.X UR4, UR6, UR4, URZ, UP1, !UPT ;  /* 0x0000000406040290 */ /* 0x000fe40008ffe43f */
        /* <DEDUP_REMOVED lines=20> */
.L_x_366:
[----:B-1234-:R-:W2:Y:S01]  /*ea50*/  LDL R4, [R1+0x84] ;  /* 0x0000840001047983 */ /* 0x01eea20000100800 */
[----:B------:R-:W-:Y:S02]  /*ea60*/  UISETP.NE.AND UP1, UPT, UR14, URZ, UPT ;  /* 0x0000003f0e00728c */ /* 0x000fe4000bf25270 */
[----:B------:R-:W-:Y:S01]  /*ea70*/  UIMAD UR4, UR8, -0x30, URZ ;  /* 0xffffffd0080478a4 */ /* 0x000fe2000f8e023f */
[----:B------:R-:W3:Y:S01]  /*ea80*/  LDL R3, [R1+0x7c] ;  /* 0x00007c0001037983 */ /* 0x000ee20000100800 */
[----:B------:R-:W-:Y:S02]  /*ea90*/  UISETP.NE.AND UP0, UPT, UR13, URZ, UPT ;  /* 0x0000003f0d00728c */ /* 0x000fe4000bf05270 */
[----:B------:R-:W-:Y:S01]  /*eaa0*/  PLOP3.LUT P1, PT, PT, PT, UP1, 0x80, 0x0 ;  /* 0x000000000000781c */ /* 0x000fe20003f2f018 */
[----:B------:R-:W0:Y:S01]  /*eab0*/  LDGDEPBAR ;  /* 0x00000000000079af */ /* 0x000e220000000000 */
[----:B------:R-:W-:Y:S02]  /*eac0*/  PLOP3.LUT P0, PT, PT, PT, UP1, 0x80, 0x0 ;  /* 0x000000000000781c */ /* 0x000fe40003f0f018 */
[C---:B---3--:R-:W-:Y:S09]  /*ead0*/  IADD3 R10, -R3.reuse, UR4, RZ ;  /* 0x00000004030a7c10 */ /* 0x048ff2000fffe1ff */
[----:B--2---:R-:W-:Y:S04]  /*eae0*/  @P1 IMAD.HI.U32 R0, R4, c[0x0][0x2c8], RZ ;  /* 0x0000b20004001a27 */ /* 0x004fe800078e00ff */
[----:B------:R-:W-:Y:S01]  /*eaf0*/  IMAD.MOV.U32 R5, RZ, RZ, R4 ;  /* 0x000000ffff057224 */ /* 0x000fe200078e0004 */
[----:B------:R-:W-:Y:S01]  /*eb00*/  @P0 SHF.R.U32.HI R5, RZ, c[0x0][0x2cc], R0 ;  /* 0x0000b300ff050a19 */ /* 0x000fe20000011600 */
[----:B------:R-:W-:Y:S01]  /*eb10*/  IMAD.U32 R0, RZ, RZ, UR4 ;  /* 0x00000004ff007e24 */ /* 0x000fe2000f8e00ff */
[----:B------:R-:W-:Y:S03]  /*eb20*/  PLOP3.LUT P0, PT, PT, PT, UP0, 0x40, 0x0 ;  /* 0x000000000000781c */ /* 0x000fe60003f0e808 */
[----:B------:R-:W1:Y:S01]  /*eb30*/  SHFL.IDX PT, R4, R5, RZ, 0x1c1f ;  /* 0x001c1fff05047589 */ /* 0x000e6200000e0000 */
[----:B------:R-:W-:Y:S04]  /*eb40*/  IADD3 R0, -R3, 0x1, R0 ;  /* 0x0000000103007810 */ /* 0x000fe80007ffe100 */
[----:B------:R-:W-:Y:S04]  /*eb50*/  IADD3 R0, R0, c[0x0][0x1d0], RZ ;  /* 0x0000740000007a10 */ /* 0x000fe80007ffe0ff */
[----:B------:R-:W-:Y:S04]  /*eb60*/  IADD3 R0, R0, -c[0x0][0x168], RZ ;  /* 0x80005a0000007a10 */ /* 0x000fe80007ffe0ff */
[C---:B------:R-:W-:Y:S02]  /*eb70*/  IADD3 R7, R0.reuse, c[0x0][0x328], RZ ;  /* 0x0000ca0000077a10 */ /* 0x040fe40007ffe0ff */
[----:B------:R-:W-:Y:S03]  /*eb80*/  IADD3 R6, R0, UR7, RZ ;  /* 0x0000000700067c10 */ /* 0x000fe6000fffe0ff */
[--C-:B-1----:R-:W-:Y:S02]  /*eb90*/  IMAD.IADD R3, R7, 0x1, R4.reuse ;  /* 0x0000000107037824 */ /* 0x102fe400078e0204 */
        /* <DEDUP_REMOVED lines=16> */
.L_x_369:
[----:B------:R-:W-:Y:S04]  /*eca0*/  MOV R8, c[0x0][0x32c] ;  /* 0x0000cb0000087a02 */ /* 0x000fe80000000f00 */
[----:B------:R-:W-:Y:S11]  /*ecb0*/  ISETP.NE.AND P0, PT, R8, 0x1, PT ;  /* 0x000000010800780c */ /* 0x000ff60003f05270 */
[----:B------:R-:W-:Y:S02]  /*ecc0*/  @!UPT UIADD3 URZ, URZ, URZ, URZ ;  /* 0x0000003f3f3ff290 */ /* 0x000fe4000fffe03f */
[----:B------:R-:W-:Y:S05]  /*ecd0*/  @P0 IMAD.HI.U32 R8, R4, c[0x0][0x330], RZ ;  /* 0x0000cc0004080a27 */ /* 0x000fea00078e00ff */
[----:B------:R-:W-:Y:S02]  /*ece0*/  @P0 SHF.R.U32.HI R4, RZ, c[0x0][0x334], R8 ;  /* 0x0000cd00ff040a19 */ /* 0x000fe40000011608 */
.L_x_370:
[----:B------:R-:W-:Y:S05]  /*ecf0*/  BSYNC B0 ;  /* 0x0000000000007941 */ /* 0x000fea0003800000 */
.L_x_368:
[----:B------:R-:W-:Y:S05]  /*ed00*/  IMAD R4, R4, c[0x0][0x32c], R10 ;  /* 0x0000cb0004047a24 */ /* 0x000fea00078e020a */
[----:B------:R-:W-:Y:S02]  /*ed10*/  IMNMX R0, R0, R4, !PT ;  /* 0x0000000400007217 */ /* 0x000fe40007800200 */
[----:B------:R-:W-:Y:S04]  /*ed20*/  IADD3 R4, R4, c[0x0][0x32c], RZ ;  /* 0x0000cb0004047a10 */ /* 0x000fe80007ffe0ff */
[----:B------:R-:W-:Y:S02]  /*ed30*/  IMNMX R3, R3, R4, PT ;  /* 0x0000000403037217 */ /* 0x000fe40003800200 */
.L_x_367:
        /* <DEDUP_REMOVED lines=87> */
.L_x_373:
[----:B------:R-:W-:Y:S04]  /*f2b0*/  MOV R5, c[0x0][0x32c] ;  /* 0x0000cb0000057a02 */ /* 0x000fe80000000f00 */
[----:B------:R-:W-:Y:S11]  /*f2c0*/  ISETP.NE.AND P0, PT, R5, 0x1, PT ;  /* 0x000000010500780c */ /* 0x000ff60003f05270 */
[----:B------:R-:W-:Y:S02]  /*f2d0*/  @!UPT UIADD3 URZ, URZ, URZ, URZ ;  /* 0x0000003f3f3ff290 */ /* 0x000fe4000fffe03f */
[----:B------:R-:W-:Y:S05]  /*f2e0*/  @P0 IMAD.HI.U32 R5, R0, c[0x0][0x330], RZ ;  /* 0x0000cc0000050a27 */ /* 0x000fea00078e00ff */
[----:B------:R-:W-:Y:S02]  /*f2f0*/  @P0 SHF.R.U32.HI R0, RZ, c[0x0][0x334], R5 ;  /* 0x0000cd00ff000a19 */ /* 0x000fe40000011605 */
.L_x_374:
[----:B------:R-:W-:Y:S05]  /*f300*/  BSYNC B0 ;  /* 0x0000000000007941 */ /* 0x000fea0003800000 */
.L_x_372:
[----:B------:R-:W-:Y:S05]  /*f310*/  IMAD R0, R0, c[0x0][0x32c], R10 ;  /* 0x0000cb0000007a24 */ /* 0x000fea00078e020a */
[----:B------:R-:W-:Y:S02]  /*f320*/  IMNMX R3, R3, R0, !PT ;  /* 0x0000000003037217 */ /* 0x000fe40007800200 */
[----:B------:R-:W-:Y:S04]  /*f330*/  IADD3 R0, R0, c[0x0][0x32c], RZ ;  /* 0x0000cb0000007a10 */ /* 0x000fe80007ffe0ff */
[----:B------:R-:W-:Y:S02]  /*f340*/  IMNMX R4, R4, R0, PT ;  /* 0x0000000004047217 */ /* 0x000fe40003800200 */
.L_x_371:
[----:B------:R-:W-:Y:S01]  /*f350*/  FMNMX.FTZ R133, R8, R2, !PT ;  /* 0x0000000208857209 */ /* 0x000fe20007810000 */
[----:B------:R-:W2:Y:S01]  /*f360*/  LDL.LU R132, [R1+0x20] ;  /* 0x0000200001847983 */ /* 0x000ea20000300800 */
[----:B------:R-:W-:Y:S02]  /*f370*/  UP2UR UR4, UPR, URZ, 0x10 ;  /* 0x000000103f047883 */ /* 0x000fe40008000000 */
[----:B------:R-:W-:Y:S01]  /*f380*/  FMNMX.FTZ R133, R19, R133, !PT ;  /* 0x0000008513857209 */ /* 0x000fe20007810000 */
[----:B------:R-:W-:Y:S02]  /*f390*/  UISETP.NE.AND UP4, UPT, UR22, URZ, UPT ;  /* 0x0000003f1600728c */ /* 0x000fe4000bf85270 */
[----:B------:R-:W-:Y:S01]  /*f3a0*/  UP2UR UR22, UPR, URZ, 0x8 ;  /* 0x000000083f167883 */ /* 0x000fe20008000000 */
[----:B------:R-:W-:Y:S01]  /*f3b0*/  FMNMX.FTZ R133, R18, R133, !PT ;  /* 0x0000008512857209 */ /* 0x000fe20007810000 */
[----:B------:R-:W-:Y:S02]  /*f3c0*/  UISETP.NE.AND UP3, UPT, UR21, URZ, UPT ;  /* 0x0000003f1500728c */ /* 0x000fe4000bf65270 */
[----:B------:R-:W-:Y:S01]  /*f3d0*/  UP2UR UR21, UPR, URZ, 0x4 ;  /* 0x000000043f157883 */ /* 0x000fe20008000000 */
[----:B------:R-:W-:Y:S01]  /*f3e0*/  FMNMX.FTZ R133, R17, R133, !PT ;  /* 0x0000008511857209 */ /* 0x000fe20007810000 */
[----:B------:R-:W-:Y:S02]  /*f3f0*/  UISETP.NE.AND UP2, UPT, UR20, URZ, UPT ;  /* 0x0000003f1400728c */ /* 0x000fe4000bf45270 */
[----:B------:R-:W-:Y:S01]  /*f400*/  PLOP3.LUT P2, PT, PT, PT, UP3, 0x40, 0x0 ;  /* 0x000000000000781c */ /* 0x000fe20003f4e838 */
[----:B------:R-:W-:Y:S01]  /*f410*/  UP2UR UR20, UPR, URZ, 0x2 ;  /* 0x000000023f147883 */ /* 0x000fe20008000000 */
[----:B------:R-:W-:Y:S01]  /*f420*/  FMNMX.FTZ R133, R16, R133, !PT ;  /* 0x0000008510857209 */ /* 0x000fe20007810000 */
[----:B------:R-:W-:Y:S01]  /*f430*/  UISETP.NE.AND UP1, UPT, UR11, URZ, UPT ;  /* 0x0000003f0b00728c */ /* 0x000fe2000bf25270 */
[----:B------:R-:W-:Y:S01]  /*f440*/  PLOP3.LUT P1, PT, PT, PT, UP2, 0x40, 0x0 ;  /* 0x000000000000781c */ /* 0x000fe20003f2e828 */
[----:B------:R-:W-:Y:S01]  /*f450*/  UP2UR UR11, UPR, URZ, 0x1 ;  /* 0x000000013f0b7883 */ /* 0x000fe20008000000 */
[----:B------:R-:W-:Y:S01]  /*f460*/  FMNMX.FTZ R133, R15, R133, !PT ;  /* 0x000000850f857209 */ /* 0x000fe20007810000 */
[----:B------:R-:W-:Y:S02]  /*f470*/  UISETP.NE.AND UP0, UPT, UR5, URZ, UPT ;  /* 0x0000003f0500728c */ /* 0x000fe4000bf05270 */
[----:B------:R-:W-:Y:S01]  /*f480*/  UISETP.NE.AND UP2, UPT, UR21, URZ, UPT ;  /* 0x0000003f1500728c */ /* 0x000fe2000bf45270 */
[----:B------:R-:W-:Y:S01]  /*f490*/  FMNMX.FTZ R133, R14, R133, !PT ;  /* 0x000000850e857209 */ /* 0x000fe20007810000 */
[----:B------:R-:W-:Y:S03]  /*f4a0*/  UISETP.NE.AND UP3, UPT, UR22, URZ, UPT ;  /* 0x0000003f1600728c */ /* 0x000fe6000bf65270 */
        /* <DEDUP_REMOVED lines=23> */
[--C-:B------:R-:W-:Y:S01]  /*f620*/  FFMA.FTZ R8, R8, c[0x0][0x2d0], -R2.reuse ;  /* 0x0000b40008087a23 */ /* 0x100fe20000010802 */
[----:B------:R-:W-:Y:S01]  /*f630*/  FSEL R6, R179, -INF , !P0 ;  /* 0xff800000b3067808 */ /* 0x000fe20004000000 */
[--C-:B------:R-:W-:Y:S01]  /*f640*/  FFMA.FTZ R19, R19, c[0x0][0x2d0], -R2.reuse ;  /* 0x0000b40013137a23 */ /* 0x100fe20000010802 */
[----:B------:R-:W-:Y:S01]  /*f650*/  ISETP.GT.AND P0, PT, R3, 0x1, P2 ;  /* 0x000000010300780c */ /* 0x000fe20001704270 */
[--C-:B------:R-:W-:Y:S01]  /*f660*/  FFMA.FTZ R18, R18, c[0x0][0x2d0], -R2.reuse ;  /* 0x0000b40012127a23 */ /* 0x100fe20000010802 */
[----:B------:R-:W-:Y:S01]  /*f670*/  PLOP3.LUT P2, PT, PT, PT, UP1, 0x40, 0x0 ;  /* 0x000000000000781c */ /* 0x000fe20003f4e818 */
[--C-:B------:R-:W-:Y:S01]  /*f680*/  FFMA.FTZ R17, R17, c[0x0][0x2d0], -R2.reuse ;  /* 0x0000b40011117a23 */ /* 0x100fe20000010802 */
[----:B------:R-:W-:Y:S01]  /*f690*/  ISETP.LT.OR P0, PT, R4, 0x2, P0 ;  /* 0x000000020400780c */ /* 0x000fe20000701670 */
[--C-:B------:R-:W-:Y:S01]  /*f6a0*/  FFMA.FTZ R5, R16, c[0x0][0x2d0], -R2.reuse ;  /* 0x0000b40010057a23 */ /* 0x100fe20000010802 */
[----:B------:R-:W-:Y:S01]  /*f6b0*/  MUFU.EX2 R8, R8 ;  /* 0x0000000800087308 */ /* 0x000fe20000000800 */
[--C-:B------:R-:W-:Y:S01]  /*f6c0*/  FFMA.FTZ R20, R15, c[0x0][0x2d0], -R2.reuse ;  /* 0x0000b4000f147a23 */ /* 0x100fe20000010802 */
[----:B------:R-:W-:Y:S01]  /*f6d0*/  FSEL R7, R178, -INF , !P0 ;  /* 0xff800000b2077808 */ /* 0x000fe20004000000 */
[--C-:B------:R-:W-:Y:S01]  /*f6e0*/  FFMA.FTZ R14, R14, c[0x0][0x2d0], -R2.reuse ;  /* 0x0000b4000e0e7a23 */ /* 0x100fe20000010802 */
[----:B------:R-:W-:Y:S01]  /*f6f0*/  ISETP.GT.AND P0, PT, R3, 0x8, P1 ;  /* 0x000000080300780c */ /* 0x000fe20000f04270 */
[----:B------:R-:W-:Y:S01]  /*f700*/  FFMA.FTZ R15, R13, c[0x0][0x2d0], -R2 ;  /* 0x0000b4000d0f7a23 */ /* 0x000fe20000010802 */
[----:B------:R-:W-:Y:S01]  /*f710*/  PLOP3.LUT P1, PT, PT, PT, UP0, 0x40, 0x0 ;  /* 0x000000000000781c */ /* 0x000fe20003f2e808 */
[----:B------:R-:W-:Y:S01]  /*f720*/  UISETP.NE.AND UP1, UPT, UR20, URZ, UPT ;  /* 0x0000003f1400728c */ /* 0x000fe2000bf25270 */
[C---:B------:R-:W-:Y:S01]  /*f730*/  ISETP.LT.OR P0, PT, R4.reuse, 0x9, P0 ;  /* 0x000000090400780c */ /* 0x040fe20000701670 */
[----:B------:R-:W-:Y:S01]  /*f740*/  UISETP.NE.AND UP0, UPT, UR11, URZ, UPT ;  /* 0x0000003f0b00728c */ /* 0x000fe2000bf05270 */
[----:B------:R-:W1:Y:S01]  /*f750*/  MUFU.EX2 R2, R0 ;  /* 0x0000000000027308 */ /* 0x000e620000000800 */
[----:B------:R-:W-:Y:S02]  /*f760*/  MOV R11, R20 ;  /* 0x00000014000b7202 */ /* 0x000fe40000000f00 */
[----:B------:R-:W-:Y:S02]  /*f770*/  FSEL R10, R177, -INF , !P0 ;  /* 0xff800000b10a7808 */ /* 0x000fe40004000000 */
[C---:B------:R-:W-:Y:S02]  /*f780*/  ISETP.GT.AND P0, PT, R3.reuse, 0x9, P2 ;  /* 0x000000090300780c */ /* 0x040fe40001704270 */
[----:B------:R-:W-:Y:S02]  /*f790*/  PLOP3.LUT P2, PT, PT, PT, UP6, 0x40, 0x0 ;  /* 0x000000000000781c */ /* 0x000fe40003f4e868 */
[----:B------:R-:W-:Y:S01]  /*f7a0*/  ISETP.LT.OR P0, PT, R4, 0xa, P0 ;  /* 0x0000000a0400780c */ /* 0x000fe20000701670 */
[----:B------:R-:W3:Y:S03]  /*f7b0*/  MUFU.EX2 R19, R19 ;  /* 0x0000001300137308 */ /* 0x000ee60000000800 */
[----:B------:R-:W-:Y:S02]  /*f7c0*/  FSEL R171, R176, -INF , !P0 ;  /* 0xff800000b0ab7808 */ /* 0x000fe40004000000 */
[C---:B------:R-:W-:Y:S02]  /*f7d0*/  ISETP.GT.AND P0, PT, R3.reuse, 0x10, P1 ;  /* 0x000000100300780c */ /* 0x040fe40000f04270 */
[----:B------:R-:W-:Y:S02]  /*f7e0*/  PLOP3.LUT P1, PT, PT, PT, UP5, 0x40, 0x0 ;  /* 0x000000000000781c */ /* 0x000fe40003f2e858 */
[----:B------:R-:W-:Y:S01]  /*f7f0*/  ISETP.LT.OR P0, PT, R4, 0x11, P0 ;  /* 0x000000110400780c */ /* 0x000fe20000701670 */
[----:B------:R-:W-:Y:S01]  /*f800*/  MUFU.EX2 R18, R18 ;  /* 0x0000001200127308 */ /* 0x000fe20000000800 */
[----:B------:R-:W-:Y:S02]  /*f810*/  ISETP.GT.AND P1, PT, R3, 0x18, P1 ;  /* 0x000000180300780c */ /* 0x000fe40000f24270 */
[----:B------:R-:W-:Y:S01]  /*f820*/  FSEL R175, R175, -INF , !P0 ;  /* 0xff800000afaf7808 */ /* 0x000fe20004000000 */
[C---:B-1----:R-:W-:Y:S01]  /*f830*/  FMUL.FTZ R13, R2.reuse, R149 ;  /* 0x00000095020d7220 */ /* 0x042fe20000410000 */
[----:B------:R-:W-:Y:S01]  /*f840*/  ISETP.GT.AND P0, PT, R3, 0x11, P2 ;  /* 0x000000110300780c */ /* 0x000fe20001704270 */
[----:B------:R-:W-:Y:S01]  /*f850*/  FMUL.FTZ R16, R2, R144 ;  /* 0x0000009002107220 */ /* 0x000fe20000410000 */
[----:B------:R-:W-:Y:S01]  /*f860*/  ISETP.LT.OR P1, PT, R4, 0x19, P1 ;  /* 0x000000190400780c */ /* 0x000fe20000f21670 */
[----:B------:R-:W-:Y:S01]  /*f870*/  FMUL.FTZ R9, R2, R153 ;  /* 0x0000009902097220 */ /* 0x000fe20000410000 */
[----:B------:R-:W-:Y:S01]  /*f880*/  ISETP.LT.OR P0, PT, R4, 0x12, P0 ;  /* 0x000000120400780c */ /* 0x000fe20000701670 */
[----:B------:R-:W1:Y:S01]  /*f890*/  MUFU.EX2 R17, R17 ;  /* 0x0000001100117308 */ /* 0x000e620000000800 */
[----:B------:R-:W-:Y:S01]  /*f8a0*/  FSEL R173, R173, -INF , !P1 ;  /* 0xff800000adad7808 */ /* 0x000fe20004800000 */
[----:B------:R-:W-:Y:S01]  /*f8b0*/  FMUL.FTZ R12, R2, R148 ;  /* 0x00000094020c7220 */ /* 0x000fe20000410000 */
[----:B------:R-:W-:Y:S01]  /*f8c0*/  FSEL R174, R174, -INF , !P0 ;  /* 0xff800000aeae7808 */ /* 0x000fe20004000000 */
[C---:B------:R-:W-:Y:S01]  /*f8d0*/  FMUL.FTZ R20, R2.reuse, R140 ;  /* 0x0000008c02147220 */ /* 0x040fe20000410000 */
[----:B------:R-:W-:Y:S01]  /*f8e0*/  PLOP3.LUT P0, PT, PT, PT, UP4, 0x40, 0x0 ;  /* 0x000000000000781c */ /* 0x000fe20003f0e848 */
[C---:B-----5:R-:W-:Y:S01]  /*f8f0*/  FMUL.FTZ R28, R2.reuse, R28 ;  /* 0x0000001c021c7220 */ /* 0x060fe20000410000 */
[----:B------:R-:W-:Y:S01]  /*f900*/  PLOP3.LUT P1, PT, PT, PT, UP3, 0x40, 0x0 ;  /* 0x000000000000781c */ /* 0x000fe20003f2e838 */
[C---:B------:R-:W-:Y:S01]  /*f910*/  FMUL.FTZ R29, R2.reuse, R29 ;  /* 0x0000001d021d7220 */ /* 0x040fe20000410000 */
[C---:B------:R-:W-:Y:S01]  /*f920*/  ISETP.GT.AND P0, PT, R3.reuse, 0x19, P0 ;  /* 0x000000190300780c */ /* 0x040fe20000704270 */
[C---:B------:R-:W-:Y:S01]  /*f930*/  FMUL.FTZ R32, R2.reuse, R32 ;  /* 0x0000002002207220 */ /* 0x040fe20000410000 */
[C---:B------:R-:W-:Y:S01]  /*f940*/  ISETP.GT.AND P1, PT, R3.reuse, 0x20, P1 ;  /* 0x000000200300780c */ /* 0x040fe20000f24270 */
[----:B------:R-:W-:Y:S01]  /*f950*/  FMUL.FTZ R33, R2, R33 ;  /* 0x0000002102217220 */ /* 0x000fe20000410000 */
[----:B------:R-:W-:Y:S01]  /*f960*/  ISETP.LT.OR P0, PT, R4, 0x1a, P0 ;  /* 0x0000001a0400780c */ /* 0x000fe20000701670 */
[----:B------:R-:W-:Y:S01]  /*f970*/  FMUL.FTZ R36, R2, R36 ;  /* 0x0000002402247220 */ /* 0x000fe20000410000 */
[----:B------:R-:W-:Y:S01]  /*f980*/  ISETP.LT.OR P1, PT, R4, 0x21, P1 ;  /* 0x000000210400780c */ /* 0x000fe20000f21670 */
[----:B------:R-:W-:Y:S01]  /*f990*/  FMUL.FTZ R37, R2, R37 ;  /* 0x0000002502257220 */ /* 0x000fe20000410000 */
[----:B------:R-:W-:Y:S01]  /*f9a0*/  FSEL R172, R172, -INF , !P0 ;  /* 0xff800000acac7808 */ /* 0x000fe20004000000 */
[C---:B------:R-:W-:Y:S01]  /*f9b0*/  FMUL.FTZ R40, R2.reuse, R40 ;  /* 0x0000002802287220 */ /* 0x040fe20000410000 */
[----:B------:R-:W-:Y:S01]  /*f9c0*/  PLOP3.LUT P0, PT, PT, PT, UP2, 0x40, 0x0 ;  /* 0x000000000000781c */ /* 0x000fe20003f0e828 */
[----:B------:R-:W-:Y:S01]  /*f9d0*/  FMUL.FTZ R41, R2, R41 ;  /* 0x0000002902297220 */ /* 0x000fe20000410000 */
[----:B------:R-:W-:Y:S01]  /*f9e0*/  FSEL R177, R22, -INF , !P1 ;  /* 0xff80000016b17808 */ /* 0x000fe20004800000 */
[C---:B------:R-:W-:Y:S01]  /*f9f0*/  FMUL.FTZ R44, R2.reuse, R44 ;  /* 0x0000002c022c7220 */ /* 0x040fe20000410000 */
[C---:B------:R-:W-:Y:S01]  /*fa00*/  ISETP.GT.AND P0, PT, R3.reuse, 0x21, P0 ;  /* 0x000000210300780c */ /* 0x040fe20000704270 */
[C---:B------:R-:W-:Y:S01]  /*fa10*/  FMUL.FTZ R45, R2.reuse, R45 ;  /* 0x0000002d022d7220 */ /* 0x040fe20000410000 */
[----:B------:R-:W-:Y:S01]  /*fa20*/  PLOP3.LUT P1, PT, PT, PT, UP1, 0x40, 0x0 ;  /* 0x000000000000781c */ /* 0x000fe20003f2e818 */
[----:B------:R-:W-:Y:S01]  /*fa30*/  FMUL.FTZ R48, R2, R48 ;  /* 0x0000003002307220 */ /* 0x000fe20000410000 */
[----:B------:R-:W-:Y:S01]  /*fa40*/  ISETP.LT.OR P0, PT, R4, 0x22, P0 ;  /* 0x000000220400780c */ /* 0x000fe20000701670 */
[C---:B------:R-:W-:Y:S01]  /*fa50*/  FMUL.FTZ R49, R2.reuse, R49 ;  /* 0x0000003102317220 */ /* 0x040fe20000410000 */
[----:B------:R-:W-:Y:S01]  /*fa60*/  ISETP.GT.AND P1, PT, R3, 0x28, P1 ;  /* 0x000000280300780c */ /* 0x000fe20000f24270 */
[C---:B------:R-:W-:Y:S01]  /*fa70*/  FMUL.FTZ R52, R2.reuse, R52 ;  /* 0x0000003402347220 */ /* 0x040fe20000410000 */
[----:B------:R-:W-:Y:S01]  /*fa80*/  FSEL R178, R21, -INF , !P0 ;  /* 0xff80000015b27808 */ /* 0x000fe20004000000 */
[----:B------:R-:W-:Y:S01]  /*fa90*/  FMUL.FTZ R21, R2, R141 ;  /* 0x0000008d02157220 */ /* 0x000fe20000410000 */
[----:B------:R-:W-:Y:S01]  /*faa0*/  PLOP3.LUT P0, PT, PT, PT, UP0, 0x40, 0x0 ;  /* 0x000000000000781c */ /* 0x000fe20003f0e808 */
[----:B------:R-:W4:Y:S01]  /*fab0*/  LDL.LU R141, [R1+0x24] ;  /* 0x00002400018d7983 */ /* 0x000f220000300800 */
[----:B------:R-:W-:Y:S01]  /*fac0*/  ISETP.LT.OR P1, PT, R4, 0x29, P1 ;  /* 0x000000290400780c */ /* 0x000fe20000f21670 */
[C---:B------:R-:W-:Y:S01]  /*fad0*/  FMUL.FTZ R53, R2.reuse, R53 ;  /* 0x0000003502357220 */ /* 0x040fe20000410000 */
[----:B------:R-:W-:Y:S01]  /*fae0*/  ISETP.GT.AND P0, PT, R3, 0x29, P0 ;  /* 0x000000290300780c */ /* 0x000fe20000704270 */
[----:B------:R-:W-:Y:S01]  /*faf0*/  FMUL.FTZ R56, R2, R56 ;  /* 0x0000003802387220 */ /* 0x000fe20000410000 */
[----:B------:R-:W-:Y:S01]  /*fb00*/  FSEL R176, R24, -INF , !P1 ;  /* 0xff80000018b07808 */ /* 0x000fe20004800000 */
[----:B------:R-:W-:Y:S01]  /*fb10*/  FMUL.FTZ R24, R2, R136 ;  /* 0x0000008802187220 */ /* 0x000fe20000410000 */
[----:B------:R-:W-:Y:S01]  /*fb20*/  ISETP.LT.OR P0, PT, R4, 0x2a, P0 ;  /* 0x0000002a0400780c */ /* 0x000fe20000701670 */
[C---:B------:R-:W-:Y:S01]  /*fb30*/  FMUL.FTZ R57, R2.reuse, R57 ;  /* 0x0000003902397220 */ /* 0x040fe20000410000 */
[----:B------:R-:W-:Y:S01]  /*fb40*/  MOV R149, R169 ;  /* 0x000000a900957202 */ /* 0x000fe20000000f00 */
[C---:B------:R-:W-:Y:S01]  /*fb50*/  FMUL.FTZ R60, R2.reuse, R60 ;  /* 0x0000003c023c7220 */ /* 0x040fe20000410000 */
[----:B---3--:R-:W-:Y:S01]  /*fb60*/  F2FP.PACK_AB R168, R19, R8 ;  /* 0x0000000813a8723e */ /* 0x008fe200000000ff */
[C---:B------:R-:W-:Y:S01]  /*fb70*/  FMUL.FTZ R61, R2.reuse, R61 ;  /* 0x0000003d023d7220 */ /* 0x040fe20000410000 */
[----:B------:R-:W-:Y:S01]  /*fb80*/  MOV R153, R27 ;  /* 0x0000001b00997202 */ /* 0x000fe20000000f00 */
[C---:B------:R-:W-:Y:S01]  /*fb90*/  FMUL.FTZ R64, R2.reuse, R64 ;  /* 0x0000004002407220 */ /* 0x040fe20000410000 */
[----:B------:R-:W-:Y:S01]  /*fba0*/  MOV R148, R25 ;  /* 0x0000001900947202 */ /* 0x000fe20000000f00 */
[C---:B------:R-:W-:Y:S01]  /*fbb0*/  FMUL.FTZ R25, R2.reuse, R137 ;  /* 0x0000008902197220 */ /* 0x040fe20000410000 */
[----:B------:R-:W-:Y:S01]  /*fbc0*/  MOV R22, R5 ;  /* 0x0000000500167202 */ /* 0x000fe20000000f00 */
[C---:B------:R-:W-:Y:S01]  /*fbd0*/  FMUL.FTZ R5, R2.reuse, R157 ;  /* 0x0000009d02057220 */ /* 0x040fe20000410000 */
[----:B-1----:R-:W-:Y:S01]  /*fbe0*/  F2FP.PACK_AB R170, R17, R18 ;  /* 0x0000001211aa723e */ /* 0x002fe200000000ff */
[C---:B------:R-:W-:Y:S01]  /*fbf0*/  FMUL.FTZ R65, R2.reuse, R65 ;  /* 0x0000004102417220 */ /* 0x040fe20000410000 */
[----:B------:R-:W-:Y:S01]  /*fc00*/  MOV R140, R22 ;  /* 0x00000016008c7202 */ /* 0x000fe20000000f00 */
[C---:B------:R-:W-:Y:S01]  /*fc10*/  FMUL.FTZ R68, R2.reuse, R68 ;  /* 0x0000004402447220 */ /* 0x040fe20000410000 */
[----:B------:R-:W-:Y:S01]  /*fc20*/  MOV R157, R15 ;  /* 0x0000000f009d7202 */ /* 0x000fe20000000f00 */
[C---:B------:R-:W-:Y:S01]  /*fc30*/  FMUL.FTZ R69, R2.reuse, R69 ;  /* 0x0000004502457220 */ /* 0x040fe20000410000 */
[----:B------:R-:W-:Y:S01]  /*fc40*/  MUFU.EX2 R153, R153 ;  /* 0x0000009900997308 */ /* 0x000fe20000000800 */
[C---:B------:R-:W-:Y:S01]  /*fc50*/  FMUL.FTZ R72, R2.reuse, R72 ;  /* 0x0000004802487220 */ /* 0x040fe20000410000 */
[----:B------:R-:W-:Y:S01]  /*fc60*/  UISETP.GT.AND UP0, UPT, UR8, UR9, UPT ;  /* 0x000000090800728c */ /* 0x000fe2000bf04270 */
[C---:B------:R-:W-:Y:S01]  /*fc70*/  FMUL.FTZ R73, R2.reuse, R73 ;  /* 0x0000004902497220 */ /* 0x040fe20000410000 */
[----:B------:R-:W-:Y:S01]  /*fc80*/  UIADD3 UR8, UR8, -0x1, URZ ;  /* 0xffffffff08087890 */ /* 0x000fe2000fffe03f */
        /* <DEDUP_REMOVED lines=27> */
[C---:B--2---:R-:W-:Y:S01]  /*fe40*/  FFMA.FTZ R0, R2.reuse, R132, R8 ;  /* 0x0000008402007223 */ /* 0x044fe20000010008 */
[----:B------:R-:W-:Y:S01]  /*fe50*/  FSEL R132, R23, -INF , !P0 ;  /* 0xff80000017847808 */ /* 0x000fe20004000000 */
[----:B------:R-:W-:Y:S01]  /*fe60*/  FMUL.FTZ R8, R2, R152 ;  /* 0x0000009802087220 */ /* 0x000fe20000410000 */
[----:B------:R-:W-:Y:S01]  /*fe70*/  MOV R152, R26 ;  /* 0x0000001a00987202 */ /* 0x000fe20000000f00 */
[----:B------:R-:W-:Y:S01]  /*fe80*/  FADD.FTZ R4, R19, R0 ;  /* 0x0000000013047221 */ /* 0x000fe20000010000 */
[----:B------:R-:W-:Y:S01]  /*fe90*/  FMNMX.FTZ R0, R6, R134, !PT ;  /* 0x0000008606007209 */ /* 0x000fe20007810000 */
[C---:B------:R-:W-:Y:S02]  /*fea0*/  FMUL.FTZ R128, R2.reuse, R128 ;  /* 0x0000008002807220 */ /* 0x040fe40000410000 */
[----:B------:R-:W-:Y:S01]  /*feb0*/  FMUL.FTZ R129, R2, R129 ;  /* 0x0000008102817220 */ /* 0x000fe20000410000 */
[----:B------:R-:W-:Y:S01]  /*fec0*/  FMNMX.FTZ R0, R7, R0, !PT ;  /* 0x0000000007007209 */ /* 0x000fe20007810000 */
[----:B------:R-:W-:Y:S03]  /*fed0*/  MUFU.EX2 R152, R152 ;  /* 0x0000009800987308 */ /* 0x000fe60000000800 */
        /* <DEDUP_REMOVED lines=15> */
[C---:B------:R-:W-:Y:S01]  /*ffd0*/  FMUL.FTZ R4, R2.reuse, R156 ;  /* 0x0000009c02047220 */ /* 0x040fe20000410000 */
[----:B------:R-:W-:Y:S01]  /*ffe0*/  FSETP.NEU.FTZ.AND P0, PT, R3, -INF , PT ;  /* 0xff8000000300780b */ /* 0x000fe20003f1d000 */
[----:B------:R-:W-:Y:S01]  /*fff0*/  FADD.FTZ R179, R17, R0 ;  /* 0x0000000011b37221 */ /* 0x000fe20000010000 */
[----:B------:R-:W-:Y:S01]  /*10000*/  MOV R156, R14 ;  /* 0x0000000e009c7202 */ /* 0x000fe20000000f00 */
[----:B------:R-:W-:Y:S01]  /*10010*/  FMUL.FTZ R17, R2, R145 ;  /* 0x0000009102117220 */ /* 0x000fe20000410000 */
[C---:B------:R-:W-:Y:S02]  /*10020*/  FSEL R0, R3.reuse, RZ, P0 ;  /* 0x000000ff03007208 */ /* 0x040fe40000000000 */
[----:B------:R-:W-:Y:S02]  /*10030*/  MOV R145, R11 ;  /* 0x0000000b00917202 */ /* 0x000fe40000000f00 */
[----:B------:R-:W-:Y:S01]  /*10040*/  MUFU.EX2 R156, R156 ;  /* 0x0000009c009c7308 */ /* 0x000fe20000000800 */
[----:B------:R-:W-:Y:S02]  /*10050*/  FADD.FTZ R0, -R0, R134 ;  /* 0x0000008600007221 */ /* 0x000fe40000010100 */
[----:B------:R-:W-:Y:S02]  /*10060*/  FMUL.FTZ R134, R3, c[0x0][0x2d0] ;  /* 0x0000b40003867a20 */ /* 0x000fe40000410000 */
[----:B------:R-:W-:Y:S03]  /*10070*/  FMUL.FTZ R0, R0, c[0x0][0x2d0] ;  /* 0x0000b40000007a20 */ /* 0x000fe60000410000 */
[----:B------:R-:W-:Y:S02]  /*10080*/  FSEL R134, R134, RZ, P0 ;  /* 0x000000ff86867208 */ /* 0x000fe40000000000 */
[----:B------:R-:W-:Y:S01]  /*10090*/  MUFU.EX2 R145, R145 ;  /* 0x0000009100917308 */ /* 0x000fe20000000800 */
[----:B------:R-:W-:Y:S02]  /*100a0*/  PLOP3.LUT P0, PT, PT, PT, UP0, 0x80, 0x0 ;  /* 0x000000000000781c */ /* 0x000fe40003f0f008 */
[--C-:B------:R-:W-:Y:S02]  /*100b0*/  FFMA.FTZ R169, R6, c[0x0][0x2d0], -R134.reuse ;  /* 0x0000b40006a97a23 */ /* 0x100fe40000010886 */
[--C-:B------:R-:W-:Y:S02]  /*100c0*/  FFMA.FTZ R7, R7, c[0x0][0x2d0], -R134.reuse ;  /* 0x0000b40007077a23 */ /* 0x100fe40000010886 */
[--C-:B------:R-:W-:Y:S03]  /*100d0*/  FFMA.FTZ R2, R10, c[0x0][0x2d0], -R134.reuse ;  /* 0x0000b4000a027a23 */ /* 0x100fe60000010886 */
[----:B------:R-:W1:Y:S10]  /*100e0*/  MUFU.EX2 R0, R0 ;  /* 0x0000000000007308 */ /* 0x000e740000000800 */
[----:B------:R-:W4:Y:S10]  /*100f0*/  MUFU.EX2 R169, R169 ;  /* 0x000000a900a97308 */ /* 0x000f340000000800 */
[----:B------:R2:W3:Y:S01]  /*10100*/  MUFU.EX2 R144, R7 ;  /* 0x0000000700907308 */ /* 0x0004e20000000800 */
        /* <DEDUP_REMOVED lines=8> */
[C---:B------:R-:W-:Y:S02]  /*10190*/  FMUL.FTZ R10, R0.reuse, R154 ;  /* 0x0000009a000a7220 */ /* 0x040fe40000410000 */
[C---:B------:R-:W-:Y:S01]  /*101a0*/  FMUL.FTZ R14, R0.reuse, R150 ;  /* 0x00000096000e7220 */ /* 0x040fe20000410000 */
[----:B------:R-:W-:Y:S01]  /*101b0*/  MUFU.EX2 R154, R158 ;  /* 0x0000009e009a7308 */ /* 0x000fe20000000800 */
[C---:B------:R-:W-:Y:S02]  /*101c0*/  FMUL.FTZ R15, R0.reuse, R151 ;  /* 0x00000097000f7220 */ /* 0x040fe40000410000 */
[C---:B------:R-:W-:Y:S02]  /*101d0*/  FMUL.FTZ R18, R0.reuse, R146 ;  /* 0x0000009200127220 */ /* 0x040fe40000410000 */
[C---:B--2---:R-:W-:Y:S01]  /*101e0*/  FMUL.FTZ R7, R0.reuse, R159 ;  /* 0x0000009f00077220 */ /* 0x044fe20000410000 */
[----:B------:R-:W-:Y:S01]  /*101f0*/  MOV R159, R148 ;  /* 0x00000094009f7202 */ /* 0x000fe20000000f00 */
        /* <DEDUP_REMOVED lines=8> */
[----:B------:R2:W-:Y:S01]  /*10280*/  MUFU.EX2 R2, R140 ;  /* 0x0000008c00027308 */ /* 0x0005e20000000800 */
        /* <DEDUP_REMOVED lines=9> */
[----:B----4-:R-:W-:Y:S01]  /*10320*/  FFMA.FTZ R151, R0, R141, R169 ;  /* 0x0000008d00977223 */ /* 0x010fe200000100a9 */
[----:B---3--:R-:W-:Y:S01]  /*10330*/  F2FP.PACK_AB R169, R144, R169 ;  /* 0x000000a990a9723e */ /* 0x008fe200000000ff */
[C---:B------:R-:W-:Y:S02]  /*10340*/  FMUL.FTZ R59, R0.reuse, R59 ;  /* 0x0000003b003b7220 */ /* 0x040fe40000410000 */
[C---:B------:R-:W-:Y:S01]  /*10350*/  FMUL.FTZ R62, R0.reuse, R62 ;  /* 0x0000003e003e7220 */ /* 0x040fe20000410000 */
[----:B--2---:R-:W-:Y:S01]  /*10360*/  LDSM.16.MT88.4 R140, [R236+0x900] ;  /* 0x00090000ec8c783b */ /* 0x004fe20000004200 */
        /* <DEDUP_REMOVED lines=40> */
[----:B------:R2:W-:Y:S01]  /*105f0*/  MUFU.EX2 R149, R0 ;  /* 0x0000000000957308 */ /* 0x0005e20000000800 */
[C---:B-1----:R-:W-:Y:S08]  /*10600*/  HMMA.16816.F32 R4, R168.reuse, R136, R4 ;  /* 0x00000088a804723c */ /* 0x042ff00000001804 */
[C---:B------:R-:W-:Y:S01]  /*10610*/  HMMA.16816.F32 R8, R168.reuse, R138, R8 ;  /* 0x0000008aa808723c */ /* 0x040fe20000001808 */
[----:B------:R-:W1:Y:S03]  /*10620*/  LDSM.16.MT88.4 R136, [R237+0x100] ;  /* 0x00010000ed88783b */ /* 0x000e660000004200 */
[--C-:B--2---:R-:W-:Y:S04]  /*10630*/  FFMA.FTZ R0, R174, c[0x0][0x2d0], -R134.reuse ;  /* 0x0000b400ae007a23 */ /* 0x104fe80000010886 */
[----:B------:R2:W3:Y:S01]  /*10640*/  MUFU.EX2 R150, R0 ;  /* 0x0000000000967308 */ /* 0x0004e20000000800 */
[C---:B-1----:R-:W-:Y:S03]  /*10650*/  HMMA.16816.F32 R12, R168.reuse, R136, R12 ;  /* 0x00000088a80c723c */ /* 0x042fe6000000180c */
[--C-:B--2---:R-:W-:Y:S06]  /*10660*/  FFMA.FTZ R0, R173, c[0x0][0x2d0], -R134.reuse ;  /* 0x0000b400ad007a23 */ /* 0x104fec0000010886 */
[----:B------:R1:W-:Y:S01]  /*10670*/  MUFU.EX2 R148, R0 ;  /* 0x0000000000947308 */ /* 0x0003e20000000800 */
[C---:B------:R-:W-:Y:S01]  /*10680*/  HMMA.16816.F32 R16, R168.reuse, R138, R16 ;  /* 0x0000008aa810723c */ /* 0x040fe20000001810 */
[----:B------:R-:W2:Y:S02]  /*10690*/  LDSM.16.MT88.4 R136, [R240+0x100] ;  /* 0x00010000f088783b */ /* 0x000ea40000004200 */
        /* <DEDUP_REMOVED lines=54> */
[----:B------:R-:W-:Y:S01]  /*10a00*/  MOV R177, R154 ;  /* 0x0000009a00b17202 */ /* 0x000fe20000000f00 */
[----:B------:R-:W-:Y:S02]  /*10a10*/  FADD.FTZ R2, R149, R2 ;  /* 0x0000000295027221 */ /* 0x000fe40000010000 */
[C---:B------:R-:W-:Y:S01]  /*10a20*/  HMMA.16816.F32 R4, R136.reuse, R140, R4 ;  /* 0x0000008c8804723c */ /* 0x040fe20000001804 */
[----:B------:R2:W-:Y:S04]  /*10a30*/  MUFU.EX2 R172, R0 ;  /* 0x0000000000ac7308 */ /* 0x0005e80000000800 */
[----:B------:R-:W-:Y:S03]  /*10a40*/  FADD.FTZ R2, R150, R2 ;  /* 0x0000000296027221 */ /* 0x000fe60000010000 */
[C---:B------:R-:W-:Y:S01]  /*10a50*/  HMMA.16816.F32 R8, R136.reuse, R142, R8 ;  /* 0x0000008e8808723c */ /* 0x040fe20000001808 */
[----:B------:R-:W3:Y:S03]  /*10a60*/  LDSM.16.MT88.4 R140, [R237+0x900] ;  /* 0x00090000ed8c783b */ /* 0x000ee60000004200 */
[--C-:B--2---:R-:W-:Y:S01]  /*10a70*/  FFMA.FTZ R0, R178, c[0x0][0x2d0], -R134.reuse ;  /* 0x0000b400b2007a23 */ /* 0x104fe20000010886 */
[----:B------:R-:W-:Y:S03]  /*10a80*/  MOV R178, R153 ;  /* 0x0000009900b27202 */ /* 0x000fe60000000f00 */
[----:B------:R2:W4:Y:S01]  /*10a90*/  MUFU.EX2 R173, R0 ;  /* 0x0000000000ad7308 */ /* 0x0005220000000800 */
[----:B------:R-:W-:Y:S01]  /*10aa0*/  F2FP.PACK_AB R170, R177, R178 ;  /* 0x000000b2b1aa723e */ /* 0x000fe200000000ff */
[C---:B---3--:R-:W-:Y:S03]  /*10ab0*/  HMMA.16816.F32 R12, R136.reuse, R140, R12 ;  /* 0x0000008c880c723c */ /* 0x048fe6000000180c */
[--C-:B--2---:R-:W-:Y:S01]  /*10ac0*/  FFMA.FTZ R0, R176, c[0x0][0x2d0], -R134.reuse ;  /* 0x0000b400b0007a23 */ /* 0x104fe20000010886 */
[----:B------:R-:W-:Y:S01]  /*10ad0*/  MOV R176, R152 ;  /* 0x0000009800b07202 */ /* 0x000fe20000000f00 */
[----:B------:R-:W-:Y:S01]  /*10ae0*/  FFMA.FTZ R134, R132, c[0x0][0x2d0], -R134 ;  /* 0x0000b40084867a23 */ /* 0x000fe20000010886 */
[----:B------:R-:W-:Y:S02]  /*10af0*/  LDSM.16.MT88.4 R152, [R236+0x1100] ;  /* 0x00110000ec98783b */ /* 0x000fe40000004200 */
[C---:B------:R-:W-:Y:S01]  /*10b00*/  HMMA.16816.F32 R16, R136.reuse, R142, R16 ;  /* 0x0000008e8810723c */ /* 0x040fe20000001810 */
[----:B------:R2:W-:Y:S03]  /*10b10*/  MUFU.EX2 R132, R0 ;  /* 0x0000000000847308 */ /* 0x0005e60000000800 */
[----:B-1----:R-:W-:Y:S02]  /*10b20*/  F2FP.PACK_AB R168, R176, R179 ;  /* 0x000000b3b0a8723e */ /* 0x002fe400000000ff */
[----:B----4-:R-:W-:Y:S01]  /*10b30*/  F2FP.PACK_AB R169, R173, R172 ;  /* 0x000000acada9723e */ /* 0x010fe200000000ff */
[----:B------:R-:W1:Y:S04]  /*10b40*/  LDSM.16.MT88.4 R140, [R240+0x900] ;  /* 0x00090000f08c783b */ /* 0x000e680000004200 */
[----:B------:R-:W3:Y:S01]  /*10b50*/  MUFU.EX2 R134, R134 ;  /* 0x0000008600867308 */ /* 0x000ee20000000800 */
[----:B--2---:R-:W-:Y:S04]  /*10b60*/  FADD.FTZ R0, R156, R151 ;  /* 0x000000979c007221 */ /* 0x004fe80000010000 */
        /* <DEDUP_REMOVED lines=9> */
[C---:B-1----:R-:W-:Y:S03]  /*10c00*/  HMMA.16816.F32 R20, R136.reuse, R140, R20 ;  /* 0x0000008c8814723c */ /* 0x042fe60000001814 */
        /* <DEDUP_REMOVED lines=95> */
.L_x_365:
[----:B------:R-:W2:Y:S04]  /*11200*/  LDL.LU R3, [R1+0x20] ;  /* 0x0000200001037983 */ /* 0x000ea80000300800 */
[----:B-1----:R-:W3:Y:S01]  /*11210*/  LDL.LU R0, [R1+0x24] ;  /* 0x0000240001007983 */ /* 0x002ee20000300800 */
        /* <DEDUP_REMOVED lines=155> */
.L_x_333:
        /* <DEDUP_REMOVED lines=83> */
[----:B------:R-:W-:-:S04]  /*12100*/  IMAD.WIDE.U32 R2, R9, c[0x0][0x4c8], R2 ;  /* 0x0001320009027a25 */ /* 0x000fc800078e0002 */
        /* <DEDUP_REMOVED lines=11> */
[----:B------:R-:W-:Y:S01]  /*121c0*/  SHFL.IDX PT, R6, R6, 0x1, 0x1c1f ;  /* 0x003c1f0006067f89 */ /* 0x000fe200000e0000 */
[----:B------:R-:W-:-:S02]  /*121d0*/  LOP3.LUT P0, RZ, R14, 0x3, RZ, 0xc0, !PT ;  /* 0x000000030eff7812 */ /* 0x000fc4000780c0ff */
[----:B------:R-:W-:Y:S01]  /*121e0*/  IADD3 R3, R5, R0, RZ ;  /* 0x0000000005037210 */ /* 0x000fe20007ffe0ff */
[----:B------:R-:W-:Y:S01]  /*121f0*/  IMAD R0, R7, c[0x0][0x428], RZ ;  /* 0x00010a0007007a24 */ /* 0x000fe200078e02ff */
[----:B------:R-:W1:Y:S01]  /*12200*/  SHFL.IDX PT, R9, R2, RZ, 0x1c1f ;  /* 0x001c1fff02097589 */ /* 0x000e6200000e0000 */
[----:B------:R-:W-:Y:S02]  /*12210*/  IMAD R5, R20, c[0x0][0x388], RZ ;  /* 0x0000e20014057a24 */ /* 0x000fe400078e02ff */
        /* <DEDUP_REMOVED lines=16> */
[----:B------:R2:W3:Y:S02]  /*12320*/  SHFL.IDX PT, R2, R20, RZ, 0x1c1f ;  /* 0x001c1fff14027589 */ /* 0x0004e400000e0000 */
[----:B-1----:R-:W-:-:S02]  /*12330*/  P2R R16, PR, RZ, 0x2 ;  /* 0x00000002ff107803 */ /* 0x002fc40000000000 */
[----:B------:R2:W1:Y:S01]  /*12340*/  SHFL.IDX PT, R3, R19, RZ, 0x1c1f ;  /* 0x001c1fff13037589 */ /* 0x00046200000e0000 */
[----:B------:R-:W-:-:S04]  /*12350*/  SHF.L.U32 R0, R0, 0x1, RZ ;  /* 0x0000000100007819 */ /* 0x000fc800000006ff */
[----:B------:R-:W-:Y:S05]  /*12360*/  @P0 BRA `(.L_x_378) ;  /* 0x00000bd000000947 */ /* 0x000fea0003800000 */
[C---:B------:R-:W-:Y:S02]  /*12370*/  ISETP.GE.AND P0, PT, R0.reuse, c[0x0][0x3c8], PT ;  /* 0x0000f20000007a0c */ /* 0x040fe40003f06270 */
[C---:B------:R-:W-:Y:S02]  /*12380*/  IADD3 R5, R0.reuse, 0x8, RZ ;  /* 0x0000000800057810 */ /* 0x040fe40007ffe0ff */
[----:B------:R-:W-:Y:S02]  /*12390*/  IADD3 R4, R0, 0x10, RZ ;  /* 0x0000001000047810 */ /* 0x000fe40007ffe0ff */
[----:B------:R-:W-:Y:S02]  /*123a0*/  ISETP.GE.AND P5, PT, R5, c[0x0][0x3c8], PT ;  /* 0x0000f20005007a0c */ /* 0x000fe40003fa6270 */
[----:B------:R-:W-:Y:S02]  /*123b0*/  ISETP.GE.AND P4, PT, R4, c[0x0][0x3c8], PT ;  /* 0x0000f20004007a0c */ /* 0x000fe40003f86270 */
[----:B------:R-:W-:-:S02]  /*123c0*/  IADD3 R8, R0, 0x18, RZ ;  /* 0x0000001800087810 */ /* 0x000fc40007ffe0ff */
[C---:B------:R-:W-:Y:S01]  /*123d0*/  IADD3 R10, R0.reuse, 0x20, RZ ;  /* 0x00000020000a7810 */ /* 0x040fe20007ffe0ff */
[C---:B-123--:R-:W-:Y:S01]  /*123e0*/  @!P0 IMAD.WIDE R6, R0.reuse, 0x4, R2 ;  /* 0x0000000400068825 */ /* 0x04efe200078e0202 */
        /* <DEDUP_REMOVED lines=87> */
[----:B------:R-:W-:-:S02]  /*12960*/  IADD3 R13, R0, 0xa0, RZ ;  /* 0x000000a0000d7810 */ /* 0x000fc40007ffe0ff */
[----:B------:R-:W-:Y:S01]  /*12970*/  ISETP.GE.AND P5, PT, R12, c[0x0][0x3c8], PT ;  /* 0x0000f2000c007a0c */ /* 0x000fe20003fa6270 */
[----:B------:R2:W-:Y:S01]  /*12980*/  @!P4 ST.E.64 [R4.64], R60 ;  /* 0x0000003c0400c985 */ /* 0x0005e2000c101b10 */
        /* <DEDUP_REMOVED lines=91> */
.L_x_378:
[----:B------:R-:W-:Y:S05]  /*12f40*/  BSYNC B0 ;  /* 0x0000000000007941 */ /* 0x000fea0003800000 */
.L_x_377:
[----:B------:R-:W-:Y:S01]  /*12f50*/  ISETP.NE.AND P0, PT, R16, RZ, PT ;  /* 0x000000ff1000720c */ /* 0x000fe20003f05270 */
[----:B-1----:R1:W4:Y:S04]  /*12f60*/  SHFL.IDX PT, R3, R19, 0x1, 0x1c1f ;  /* 0x003c1f0013037f89 */ /* 0x00232800000e0000 */
[----:B---3--:R1:W3:Y:S08]  /*12f70*/  SHFL.IDX PT, R2, R20, 0x1, 0x1c1f ;  /* 0x003c1f0014027f89 */ /* 0x0082f000000e0000 */
        /* <DEDUP_REMOVED lines=12> */
[--C-:B---34-:R-:W-:Y:S01]  /*13040*/  @!P2 IMAD.WIDE R8, R0, 0x4, R2.reuse ;  /* 0x000000040008a825 */ /* 0x118fe200078e0202 */
[----:B------:R-:W-:Y:S02]  /*13050*/  @!P1 LOP3.LUT R5, R5, 0xfffffffe, RZ, 0xc0, !PT ;  /* 0xfffffffe05059812 */ /* 0x000fe400078ec0ff */
[----:B------:R-:W-:Y:S02]  /*13060*/  @!P0 LOP3.LUT R4, R4, 0xfffffffe, RZ, 0xc0, !PT ;  /* 0xfffffffe04048812 */ /* 0x000fe400078ec0ff */
[----:B------:R3:W-:Y:S01]  /*13070*/  @!P2 ST.E.64 [R8.64], R158 ;  /* 0x0000009e0800a985 */ /* 0x0007e2000c101b10 */
[----:B--2---:R-:W-:Y:S01]  /*13080*/  @!P1 IMAD.WIDE R6, R5, 0x4, R2 ;  /* 0x0000000405069825 */ /* 0x004fe200078e0202 */
        /* <DEDUP_REMOVED lines=11> */
[C---:B---3--:R-:W-:Y:S02]  /*13140*/  IADD3 R8, R0.reuse, 0x28, RZ ;  /* 0x0000002800087810 */ /* 0x048fe40007ffe0ff */
[----:B------:R-:W-:Y:S02]  /*13150*/  IADD3 R9, R0, 0x30, RZ ;  /* 0x0000003000097810 */ /* 0x000fe40007ffe0ff */
[----:B------:R-:W-:Y:S02]  /*13160*/  ISETP.GE.AND P4, PT, R8, c[0x0][0x3c8], PT ;  /* 0x0000f20008007a0c */ /* 0x000fe40003f86270 */
[----:B------:R-:W-:Y:S02]  /*13170*/  ISETP.GE.AND P3, PT, R9, c[0x0][0x3c8], PT ;  /* 0x0000f20009007a0c */ /* 0x000fe40003f66270 */
[----:B--2---:R-:W-:-:S02]  /*13180*/  @!P6 LEA.HI R4, R11, R11, RZ, 0x1 ;  /* 0x0000000b0b04e211 */ /* 0x004fc400078f08ff */
        /* <DEDUP_REMOVED lines=159> */
.L_x_376:
        /* <DEDUP_REMOVED lines=50> */
.L_x_379:
        /* <DEDUP_REMOVED lines=14> */
.L_x_5152:


//--------------------- .text._ZN7cutlass13device_kernelIN5flash19enable_sm80_to_sm89INS1_16FlashAttnFwdSm80INS1_25CollectiveMainloopFwdSm80ILi8ELi1ELb1EN4cute5tupleIJNS5_1CILi128EEENS7_ILi48EEENS7_ILi256EEEEEELi256ENS_6half_tEfNS_4arch4Sm80ELb0ELb1ELb1ELb1ELb0ELb0ELb1ELb1EEENS1_21CollectiveEpilogueFwdINS6_IJS8_SA_S9_EEENS6_IJNS7_ILi1EEESI_SI_EEESC_SE_Li256ELb1ELb1ELb1ELb0EEENS1_36VarlenDynamicPersistentTileSchedulerILi128ELi48ELi256ELi256ELb1ELb1ELb0ELb1ELb0ELb1EEEEEEEEEvNT_6ParamsE --------------------------
	.section	.text._ZN7cutlass13device_kernelIN5flash19enable_sm80_to_sm89INS1_16FlashAttnFwdSm80INS1_25CollectiveMainloopFwdSm80ILi8ELi1ELb1EN4cute5tupleIJNS5_1CILi128EEENS7_ILi48EEENS7_ILi256EEEEEELi256ENS_6half_tEfNS_4arch4Sm80ELb0ELb1ELb1ELb1ELb0ELb0ELb1ELb1EEENS1_21CollectiveEpilogueFwdINS6_IJS8_SA_S9_EEENS6_IJNS7_ILi1EEESI_SI_EEESC_SE_Li256ELb1ELb1ELb1ELb0EEENS1_36VarlenDynamicPersistentTileSchedulerILi128ELi48ELi256ELi256ELb1ELb1ELb0ELb1ELb0ELb1EEEEEEEEEvNT_6ParamsE,"ax",@progbits
	.sectioninfo	@"SHI_REGISTERS=255"
	.align	128
.text._ZN7cutlass13device_kernelIN5flash19enable_sm80_to_sm89INS1_16FlashAttnFwdSm80INS1_25CollectiveMainloopFwdSm80ILi8ELi1ELb1EN4cute5tupleIJNS5_1CILi128EEENS7_ILi48EEENS7_ILi256EEEEEELi256ENS_6half_tEfNS_4arch4Sm80ELb0ELb1ELb1ELb1ELb0ELb0ELb1ELb1EEENS1_21CollectiveEpilogueFwdINS6_IJS8_SA_S9_EEENS6_IJNS7_ILi1EEESI_SI_EEESC_SE_Li256ELb1ELb1ELb1ELb0EEENS1_36VarlenDynamicPersistentTileSchedulerILi128ELi48ELi256ELi256ELb1ELb1ELb0ELb1ELb0ELb1EEEEEEEEEvNT_6ParamsE:
        .type           _ZN7cutlass13device_kernelIN5flash19enable_sm80_to_sm89INS1_16FlashAttnFwdSm80INS1_25CollectiveMainloopFwdSm80ILi8ELi1ELb1EN4cute5tupleIJNS5_1CILi128EEENS7_ILi48EEENS7_ILi256EEEEEELi256ENS_6half_tEfNS_4arch4Sm80ELb0ELb1ELb1ELb1ELb0ELb0ELb1ELb1EEENS1_21CollectiveEpilogueFwdINS6_IJS8_SA_S9_EEENS6_IJNS7_ILi1EEESI_SI_EEESC_SE_Li256ELb1ELb1ELb1ELb0EEENS1_36VarlenDynamicPersistentTileSchedulerILi128ELi48ELi256ELi256ELb1ELb1ELb0ELb1ELb0ELb1EEEEEEEEEvNT_6ParamsE,@function
        .size           _ZN7cutlass13device_kernelIN5flash19enable_sm80_to_sm89INS1_16FlashAttnFwdSm80INS1_25CollectiveMainloopFwdSm80ILi8ELi1ELb1EN4cute5tupleIJNS5_1CILi128EEENS7_ILi48EEENS7_ILi256EEEEEELi256ENS_6half_tEfNS_4arch4Sm80ELb0ELb1ELb1ELb1ELb0ELb0ELb1ELb1EEENS1_21CollectiveEpilogueFwdINS6_IJS8_SA_S9_EEENS6_IJNS7_ILi1EEESI_SI_EEESC_SE_Li256ELb1ELb1ELb1ELb0EEENS1_36VarlenDynamicPersistentTileSchedulerILi128ELi48ELi256ELi256ELb1ELb1ELb0ELb1ELb0ELb1EEEEEEEEEvNT_6ParamsE,(.L_x_5153 - _ZN7cutlass13device_kernelIN5flash19enable_sm80_to_sm89INS1_16FlashAttnFwdSm80INS1_25CollectiveMainloopFwdSm80ILi8ELi1ELb1EN4cute5tupleIJNS5_1CILi128EEENS7_ILi48EEENS7_ILi256EEEEEELi256ENS_6half_tEfNS_4arch4Sm80ELb0ELb1ELb1ELb1ELb0ELb0ELb1ELb1EEENS1_21CollectiveEpilogueFwdINS6_IJS8_SA_S9_EEENS6_IJNS7_ILi1EEESI_SI_EEESC_SE_Li256ELb1ELb1ELb1ELb0EEENS1_36VarlenDynamicPersistentTileSchedulerILi128ELi48ELi256ELi256ELb1ELb1ELb0ELb1ELb0ELb1EEEEEEEEEvNT_6ParamsE)
        .other          _ZN7cutlass13device_kernelIN5flash19enable_sm80_to_sm89INS1_16FlashAttnFwdSm80INS1_25CollectiveMainloopFwdSm80ILi8ELi1ELb1EN4cute5tupleIJNS5_1CILi128EEENS7_ILi48EEENS7_ILi256EEEEEELi256ENS_6half_tEfNS_4arch4Sm80ELb0ELb1ELb1ELb1ELb0ELb0ELb1ELb1EEENS1_21CollectiveEpilogueFwdINS6_IJS8_SA_S9_EEENS6_IJNS7_ILi1EEESI_SI_EEESC_SE_Li256ELb1ELb1ELb1ELb0EEENS1_36VarlenDynamicPersistentTileSchedulerILi128ELi48ELi256ELi256ELb1ELb1ELb0ELb1ELb0ELb1EEEEEEEEEvNT_6ParamsE,@"STO_CUDA_ENTRY STV_DEFAULT"
_ZN7cutlass13device_kernelIN5flash19enable_sm80_to_sm89INS1_16FlashAttnFwdSm80INS1_25CollectiveMainloopFwdSm80ILi8ELi1ELb1EN4cute5tupleIJNS5_1CILi128EEENS7_ILi48EEENS7_ILi256EEEEEELi256ENS_6half_tEfNS_4arch4Sm80ELb0ELb1ELb1ELb1ELb0ELb0ELb1ELb1EEENS1_21CollectiveEpilogueFwdINS6_IJS8_SA_S9_EEENS6_IJNS7_ILi1EEESI_SI_EEESC_SE_Li256ELb1ELb1ELb1ELb0EEENS1_36VarlenDynamicPersistentTileSchedulerILi128ELi48ELi256ELi256ELb1ELb1ELb0ELb1ELb0ELb1EEEEEEEEEvNT_6ParamsE:
        /* <DEDUP_REMOVED lines=15> */
[----:B------:R-:W-:-:S03]  /*00f0*/  CS2R R8, SRZ ;  /* 0x0000000000087805 */ /* 0x000fc6000001ff00 */
[----:B------:R-:W-:-:S04]  /*0100*/  ISETP.NE.AND P6, PT, R13, 0x1f, PT ;  /* 0x0000001f0d00780c */ /* 0x000fc80003fc5270 */
[----:B------:R-:W-:-:S13]  /*0110*/  ISETP.GE.OR P0, PT, R13, c[0x0][0x53c], !P6 ;  /* 0x00014f000d007a0c */ /* 0x000fda0007706670 */
[----:B-1----:R-:W-:Y:S02]  /*0120*/  @!P0 IMAD.MOV.U32 R4, RZ, RZ, 0x4 ;  /* 0x00000004ff048424 */ /* 0x002fe400078e00ff */
[----:B------:R-:W-:Y:S02]  /*0130*/  @!P0 IMAD.MOV.U32 R2, RZ, RZ, 0x4 ;  /* 0x00000004ff028424 */ /* 0x000fe400078e00ff */
[----:B------:R-:W-:-:S04]  /*0140*/  @!P0 IMAD.WIDE.U32 R4, R13, R4, c[0x0][0x580] ;  /* 0x000160000d048625 */ /* 0x000fc800078e0004 */
[C---:B------:R-:W-:Y:S01]  /*0150*/  @!P0 IMAD.WIDE.U32 R2, R13.reuse, R2, c[0x0][0x578] ;  /* 0x00015e000d028625 */ /* 0x040fe200078e0002 */
[----:B------:R-:W2:Y:S04]  /*0160*/  @!P0 LDG.E R9, [R4.64] ;  /* 0x0000000604098981 */ /* 0x000ea8000c1e1900 */
[----:B------:R-:W2:Y:S01]  /*0170*/  @!P0 LDG.E R8, [R2.64] ;  /* 0x0000000602088981 */ /* 0x000ea2000c1e1900 */
[C---:B------:R-:W-:Y:S01]  /*0180*/  ISETP.NE.AND P5, PT, R13.reuse, RZ, PT ;  /* 0x000000ff0d00720c */ /* 0x040fe20003fa5270 */
[----:B------:R-:W1:Y:S01]  /*0190*/  S2UR UR4, SR_CTAID.X ;  /* 0x00000000000479c3 */ /* 0x000e620000002500 */
[C---:B------:R-:W-:Y:S01]  /*01a0*/  ISETP.GE.U32.AND P4, PT, R13.reuse, 0x2, PT ;  /* 0x000000020d00780c */ /* 0x040fe20003f86070 */
[----:B------:R-:W-:Y:S01]  /*01b0*/  IMAD.MOV.U32 R7, RZ, RZ, RZ ;  /* 0x000000ffff077224 */ /* 0x000fe200078e00ff */
        /* <DEDUP_REMOVED lines=26> */
.L_x_385:
[----:B------:R-:W-:-:S04]  /*0360*/  IADD3 R0, R7, 0x1f, RZ ;  /* 0x0000001f07007810 */ /* 0x000fc80007ffe0ff */
[----:B------:R-:W-:-:S13]  /*0370*/  ISETP.GE.AND P0, PT, R0, c[0x0][0x53c], PT ;  /* 0x00014f0000007a0c */ /* 0x000fda0003f06270 */
[----:B------:R-:W-:Y:S05]  /*0380*/  @P0 BRA `(.L_x_382) ;  /* 0x00000c4000000947 */ /* 0x000fea0003800000 */
[----:B------:R-:W-:Y:S01]  /*0390*/  MOV R7, R0 ;  /* 0x0000000000077202 */ /* 0x000fe20000000f00 */
[----:B------:R-:W-:-:S03]  /*03a0*/  CS2R R8, SRZ ;  /* 0x0000000000087805 */ /* 0x000fc6000001ff00 */
[----:B------:R-:W-:-:S04]  /*03b0*/  IADD3 R0, R13, R7, RZ ;  /* 0x000000070d007210 */ /* 0x000fc80007ffe0ff */
[----:B------:R-:W-:-:S13]  /*03c0*/  ISETP.GE.OR P0, PT, R0, c[0x0][0x53c], !P6 ;  /* 0x00014f0000007a0c */ /* 0x000fda0007706670 */
[----:B------:R-:W-:Y:S02]  /*03d0*/  @!P0 MOV R2, 0x4 ;  /* 0x0000000400028802 */ /* 0x000fe40000000f00 */
[----:B------:R-:W-:-:S03]  /*03e0*/  @!P0 MOV R3, 0x4 ;  /* 0x0000000400038802 */ /* 0x000fc60000000f00 */
[----:B------:R-:W-:-:S04]  /*03f0*/  @!P0 IMAD.WIDE R4, R0, R2, c[0x0][0x580] ;  /* 0x0001600000048625 */ /* 0x000fc800078e0202 */
[----:B------:R-:W-:Y:S01]  /*0400*/  @!P0 IMAD.WIDE R2, R0, R3, c[0x0][0x578] ;  /* 0x00015e0000028625 */ /* 0x000fe200078e0203 */
[----:B------:R-:W2:Y:S04]  /*0410*/  @!P0 LDG.E R9, [R4.64] ;  /* 0x0000000604098981 */ /* 0x000ea8000c1e1900 */
[----:B------:R-:W2:Y:S02]  /*0420*/  @!P0 LDG.E R8, [R2.64] ;  /* 0x0000000602088981 */ /* 0x000ea4000c1e1900 */
[----:B--2---:R-:W-:Y:S01]  /*0430*/  IMAD R5, R9, R8, RZ ;  /* 0x0000000809057224 */ /* 0x004fe200078e02ff */
[----:B------:R-:W-:Y:S05]  /*0440*/  BRA.DIV ~URZ, `(.L_x_383) ;  /* 0x000166927f007947 */ /* 0x000fea000b800000 */
[----:B------:R1:W2:Y:S02]  /*0450*/  SHFL.UP PT, R0, R5, 0x1, RZ ;  /* 0x0420000005007989 */ /* 0x0002a400000e00ff */
.L_x_522:
        /* <DEDUP_REMOVED lines=16> */
.L_x_523:
[----:B--2---:R-:W-:-:S05]  /*0560*/  IMAD R0, R0, c[0x0][0x538], RZ ;  /* 0x00014e0000007a24 */ /* 0x004fca00078e02ff */
[----:B------:R-:W-:-:S04]  /*0570*/  IADD3 R6, R0, R6, RZ ;  /* 0x0000000600067210 */ /* 0x000fc80007ffe0ff */
[----:B------:R-:W-:-:S13]  /*0580*/  ISETP.GT.AND P0, PT, R6, UR4, PT ;  /* 0x0000000406007c0c */ /* 0x000fda000bf04270 */
[----:B-1----:R-:W-:Y:S05]  /*0590*/  @!P0 BRA `(.L_x_385) ;  /* 0xfffffdc000008947 */ /* 0x002fea000383ffff */
.L_x_381:
[----:B------:R-:W-:-:S05]  /*05a0*/  IADD3 R11, -R0, R6, RZ ;  /* 0x00000006000b7210 */ /* 0x000fca0007ffe1ff */
[----:B------:R-:W-:-:S05]  /*05b0*/  IMAD R0, R4, c[0x0][0x538], R11 ;  /* 0x00014e0004007a24 */ /* 0x000fca00078e020b */
[----:B------:R-:W-:Y:S01]  /*05c0*/  ISETP.GT.AND P0, PT, R0, UR4, PT ;  /* 0x0000000400007c0c */ /* 0x000fe2000bf04270 */
[----:B------:R-:W-:-:S12]  /*05d0*/  BRA.DIV ~URZ, `(.L_x_386) ;  /* 0x000167127f007947 */ /* 0x000fd8000b800000 */
[----:B------:R-:W-:-:S04]  /*05e0*/  VOTE.ANY R10, PT, !P0 ;  /* 0x00000000000a7806 */ /* 0x000fc800040e0100 */
.L_x_524:
[----:B------:R-:W1:Y:S02]  /*05f0*/  POPC R6, R10 ;  /* 0x0000000a00067309 */ /* 0x000e640000000000 */
[----:B-1----:R-:W-:-:S05]  /*0600*/  IADD3 R0, R6, R7, RZ ;  /* 0x0000000706007210 */ /* 0x002fca0007ffe0ff */
[----:B------:R1:W-:Y:S01]  /*0610*/  STL [R1+0x7c], R0 ;  /* 0x00007c0001007387 */ /* 0x0003e20000100800 */
[----:B------:R-:W-:Y:S05]  /*0620*/  BRA.DIV ~URZ, `(.L_x_387) ;  /* 0x000167127f007947 */ /* 0x000fea000b800000 */
[----:B------:R2:W3:Y:S01]  /*0630*/  SHFL.IDX PT, R12, R9, R6, 0x1f ;  /* 0x00001f06090c7589 */ /* 0x0004e200000e0000 */
[----:B------:R-:W-:-:S03]  /*0640*/  MOV R7, RZ ;  /* 0x000000ff00077202 */ /* 0x000fc60000000f00 */
[----:B------:R2:W4:Y:S04]  /*0650*/  SHFL.IDX PT, R9, R8, R6, 0x1f ;  /* 0x00001f0608097589 */ /* 0x00052800000e0000 */
.L_x_525:
[----:B------:R-:W-:Y:S01]  /*0660*/  ISETP.NE.AND P0, PT, R10, RZ, PT ;  /* 0x000000ff0a00720c */ /* 0x000fe20003f05270 */
[----:B------:R-:W-:-:S12]  /*0670*/  BSSY B0, `(.L_x_388) ;  /* 0x0000005000007945 */ /* 0x000fd80003800000 */
[----:B------:R-:W-:Y:S05]  /*0680*/  @!P0 BRA `(.L_x_389) ;  /* 0x0000003000008947 */ /* 0x000fea0003800000 */
[----:B------:R-:W-:Y:S01]  /*0690*/  IADD3 R3, R6, -0x1, RZ ;  /* 0xffffffff06037810 */ /* 0x000fe20007ffe0ff */
[----:B------:R-:W-:Y:S05]  /*06a0*/  BRA.DIV ~URZ, `(.L_x_390) ;  /* 0x000167727f007947 */ /* 0x000fea000b800000 */
[----:B------:R1:W2:Y:S02]  /*06b0*/  SHFL.IDX PT, R7, R4, R3, 0x1f ;  /* 0x00001f0304077589 */ /* 0x0002a400000e0000 */
.L_x_389:
[----:B------:R-:W-:Y:S05]  /*06c0*/  BSYNC B0 ;  /* 0x0000000000007941 */ /* 0x000fea0003800000 */
.L_x_388:
[----:B-12---:R-:W-:Y:S01]  /*06d0*/  IMAD R0, R7, c[0x0][0x538], R11 ;  /* 0x00014e0007007a24 */ /* 0x006fe200078e020b */
[----:B----4-:R-:W-:Y:S01]  /*06e0*/  ISETP.NE.AND P0, PT, R9, 0x1, PT ;  /* 0x000000010900780c */ /* 0x010fe20003f05270 */
[----:B------:R-:W-:Y:S03]  /*06f0*/  BSSY B0, `(.L_x_391) ;  /* 0x0000089000007945 */ /* 0x000fe60003800000 */
[----:B------:R1:W-:Y:S01]  /*0700*/  STL [R1+0x70], R0 ;  /* 0x0000700001007387 */ /* 0x0003e20000100800 */
[----:B------:R-:W-:-:S08]  /*0710*/  IADD3 R11, -R0, UR4, RZ ;  /* 0x00000004000b7c10 */ /* 0x000fd0000fffe1ff */
[----:B------:R-:W-:Y:S05]  /*0720*/  @!P0 BRA `(.L_x_392) ;  /* 0x000003f000008947 */ /* 0x000fea0003800000 */
[-C--:B-1-3--:R-:W-:Y:S02]  /*0730*/  IABS R0, R12.reuse ;  /* 0x0000000c00007213 */ /* 0x08afe40000000000 */
[----:B------:R-:W-:-:S03]  /*0740*/  IABS R6, R12 ;  /* 0x0000000c00067213 */ /* 0x000fc60000000000 */
[----:B------:R-:W-:Y:S01]  /*0750*/  IMAD.MOV.U32 R5, RZ, RZ, R0 ;  /* 0x000000ffff057224 */ /* 0x000fe200078e0000 */
[----:B------:R-:W-:-:S03]  /*0760*/  IABS R0, R9 ;  /* 0x0000000900007213 */ /* 0x000fc60000000000 */
[----:B------:R-:W1:Y:S02]  /*0770*/  I2F.RP R2, R5 ;  /* 0x0000000500027306 */ /* 0x000e640000209400 */
[----:B------:R-:W-:Y:S01]  /*0780*/  IMAD.MOV.U32 R8, RZ, RZ, R0 ;  /* 0x000000ffff087224 */ /* 0x000fe200078e0000 */
[----:B------:R-:W-:-:S05]  /*0790*/  IABS R0, R11 ;  /* 0x0000000b00007213 */ /* 0x000fca0000000000 */
[----:B------:R-:W-:Y:S08]  /*07a0*/  I2F.RP R7, R8 ;  /* 0x0000000800077306 */ /* 0x000ff00000209400 */
[----:B-1----:R-:W1:Y:S02]  /*07b0*/  MUFU.RCP R2, R2 ;  /* 0x0000000200027308 */ /* 0x002e640000001000 */
[----:B-1----:R-:W-:-:S06]  /*07c0*/  IADD3 R2, R2, 0xffffffe, RZ ;  /* 0x0ffffffe02027810 */ /* 0x002fcc0007ffe0ff */
[----:B------:R-:W1:Y:S02]  /*07d0*/  F2I.FTZ.U32.TRUNC.NTZ R3, R2 ;  /* 0x0000000200037305 */ /* 0x000e64000021f000 */
[----:B-1----:R-:W-:-:S04]  /*07e0*/  IMAD.MOV R2, RZ, RZ, -R3 ;  /* 0x000000ffff027224 */ /* 0x002fc800078e0a03 */
[----:B------:R-:W-:Y:S02]  /*07f0*/  IMAD R4, R2, R5, RZ ;  /* 0x0000000502047224 */ /* 0x000fe400078e02ff */
[----:B------:R-:W-:-:S04]  /*0800*/  IMAD.MOV.U32 R2, RZ, RZ, RZ ;  /* 0x000000ffff027224 */ /* 0x000fc800078e00ff */
[----:B------:R-:W-:Y:S01]  /*0810*/  IMAD.HI.U32 R2, R3, R4, R2 ;  /* 0x0000000403027227 */ /* 0x000fe200078e0002 */
[----:B------:R-:W-:-:S03]  /*0820*/  MOV R3, R0 ;  /* 0x0000000000037202 */ /* 0x000fc60000000f00 */
[----:B------:R-:W-:Y:S02]  /*0830*/  IMAD.MOV R0, RZ, RZ, -R6 ;  /* 0x000000ffff007224 */ /* 0x000fe400078e0a06 */
        /* <DEDUP_REMOVED lines=28> */
[----:B------:R-:W-:-:S03]  /*0a00*/  IMAD.MOV R5, RZ, RZ, -R4 ;  /* 0x000000ffff057224 */ /* 0x000fc600078e0a04 */
        /* <DEDUP_REMOVED lines=10> */
[----:B------:R-:W-:-:S04]  /*0ab0*/  IMAD.MOV R2, RZ, RZ, -R0 ;  /* 0x000000ffff027224 */ /* 0x000fc800078e0a00 */
[C---:B------:R-:W-:Y:S01]  /*0ac0*/  IMAD R3, R9.reuse, R2, R4 ;  /* 0x0000000209037224 */ /* 0x040fe200078e0204 */
[----:B------:R-:W-:Y:S01]  /*0ad0*/  LEA R2, R9, R0, 0x18 ;  /* 0x0000000009027211 */ /* 0x000fe200078ec0ff */
[----:B------:R-:W-:-:S04]  /*0ae0*/  IMAD R0, R12, R5, R11 ;  /* 0x000000050c007224 */ /* 0x000fc800078e020b */
[----:B------:R-:W-:-:S05]  /*0af0*/  IMAD R2, R3, 0x10000, R2 ;  /* 0x0001000003027824 */ /* 0x000fca00078e0202 */
[----:B------:R1:W-:Y:S01]  /*0b00*/  STL [R1+0x78], R2 ;  /* 0x0000780201007387 */ /* 0x0003e20000100800 */
[----:B------:R-:W-:Y:S05]  /*0b10*/  BRA `(.L_x_393) ;  /* 0x0000046000007947 */ /* 0x000fea0003800000 */
.L_x_392:
[----:B------:R-:W2:Y:S01]  /*0b20*/  LDL R3, [R1+0x7c] ;  /* 0x00007c0001037983 */ /* 0x000ea20000100800 */
[----:B------:R-:W-:-:S04]  /*0b30*/  IMAD.MOV.U32 R2, RZ, RZ, 0x4 ;  /* 0x00000004ff027424 */ /* 0x000fc800078e00ff */
[----:B--2---:R-:W-:-:S05]  /*0b40*/  IMAD.WIDE R2, R3, R2, c[0x0][0x590] ;  /* 0x0001640003027625 */ /* 0x004fca00078e0202 */
[----:B------:R-:W2:Y:S02]  /*0b50*/  LDG.E R7, [R2.64] ;  /* 0x0000000602077981 */ /* 0x000ea4000c1e1900 */
[----:B--23--:R-:W-:-:S05]  /*0b60*/  IMAD R9, R7, R12, RZ ;  /* 0x0000000c07097224 */ /* 0x00cfca00078e02ff */
[-C--:B-1----:R-:W-:Y:S02]  /*0b70*/  IABS R0, R9.reuse ;  /* 0x0000000900007213 */ /* 0x082fe40000000000 */
[----:B------:R-:W-:-:S03]  /*0b80*/  IABS R8, R9 ;  /* 0x0000000900087213 */ /* 0x000fc60000000000 */
[----:B------:R-:W-:-:S04]  /*0b90*/  IMAD.MOV.U32 R6, RZ, RZ, R0 ;  /* 0x000000ffff067224 */ /* 0x000fc800078e0000 */
[----:B------:R-:W1:Y:S08]  /*0ba0*/  I2F.RP R2, R6 ;  /* 0x0000000600027306 */ /* 0x000e700000209400 */
[----:B-1----:R-:W1:Y:S02]  /*0bb0*/  MUFU.RCP R2, R2 ;  /* 0x0000000200027308 */ /* 0x002e640000001000 */
[----:B-1----:R-:W-:-:S06]  /*0bc0*/  IADD3 R2, R2, 0xffffffe, RZ ;  /* 0x0ffffffe02027810 */ /* 0x002fcc0007ffe0ff */
[----:B------:R-:W1:Y:S02]  /*0bd0*/  F2I.FTZ.U32.TRUNC.NTZ R3, R2 ;  /* 0x0000000200037305 */ /* 0x000e64000021f000 */
[----:B-1----:R-:W-:-:S04]  /*0be0*/  IMAD.MOV R0, RZ, RZ, -R3 ;  /* 0x000000ffff007224 */ /* 0x002fc800078e0a03 */
[----:B------:R-:W-:Y:S01]  /*0bf0*/  IMAD.MOV.U32 R2, RZ, RZ, R0 ;  /* 0x000000ffff027224 */ /* 0x000fe200078e0000 */
[----:B------:R-:W-:-:S03]  /*0c00*/  IABS R0, R11 ;  /* 0x0000000b00007213 */ /* 0x000fc60000000000 */
[----:B------:R-:W-:Y:S01]  /*0c10*/  IMAD R4, R2, R6, RZ ;  /* 0x0000000602047224 */ /* 0x000fe200078e02ff */
[----:B------:R-:W-:Y:S01]  /*0c20*/  MOV R5, R0 ;  /* 0x0000000000057202 */ /* 0x000fe20000000f00 */
[----:B------:R-:W-:-:S04]  /*0c30*/  IMAD.MOV.U32 R2, RZ, RZ, RZ ;  /* 0x000000ffff027224 */ /* 0x000fc800078e00ff */
[----:B------:R-:W-:-:S04]  /*0c40*/  IMAD.HI.U32 R0, R3, R4, R2 ;  /* 0x0000000403007227 */ /* 0x000fc800078e0002 */
[----:B------:R-:W-:Y:S02]  /*0c50*/  IMAD.MOV R2, RZ, RZ, -R8 ;  /* 0x000000ffff027224 */ /* 0x000fe400078e0a08 */
        /* <DEDUP_REMOVED lines=9> */
[----:B------:R-:W-:-:S04]  /*0cf0*/  @P2 IADD3 R0, R0, 0x1, RZ ;  /* 0x0000000100002810 */ /* 0x000fc80007ffe0ff */
[----:B------:R-:W-:-:S05]  /*0d00*/  MOV R4, R0 ;  /* 0x0000000000047202 */ /* 0x000fca0000000f00 */
[----:B------:R-:W-:Y:S01]  /*0d10*/  @!P1 IMAD.MOV R4, RZ, RZ, -R4 ;  /* 0x000000ffff049224 */ /* 0x000fe200078e0a04 */
[----:B------:R-:W-:-:S05]  /*0d20*/  @!P0 LOP3.LUT R4, RZ, R9, RZ, 0x33, !PT ;  /* 0x00000009ff048212 */ /* 0x000fca00078e33ff */
[----:B------:R-:W-:-:S05]  /*0d30*/  IMAD R10, R7, R4, RZ ;  /* 0x00000004070a7224 */ /* 0x000fca00078e02ff */
[----:B------:R-:W-:-:S04]  /*0d40*/  IADD3 R0, -R10, c[0x0][0x538], RZ ;  /* 0x00014e000a007a10 */ /* 0x000fc80007ffe1ff */
[----:B------:R-:W-:-:S04]  /*0d50*/  IMNMX R6, R7, R0, PT ;  /* 0x0000000007067217 */ /* 0x000fc80003800200 */
[----:B------:R-:W-:-:S05]  /*0d60*/  IABS R0, R6 ;  /* 0x0000000600007213 */ /* 0x000fca0000000000 */
[----:B------:R-:W-:-:S04]  /*0d70*/  IMAD.MOV.U32 R5, RZ, RZ, R0 ;  /* 0x000000ffff057224 */ /* 0x000fc800078e0000 */
[----:B------:R-:W1:Y:S08]  /*0d80*/  I2F.RP R2, R5 ;  /* 0x0000000500027306 */ /* 0x000e700000209400 */
[----:B-1----:R-:W1:Y:S02]  /*0d90*/  MUFU.RCP R2, R2 ;  /* 0x0000000200027308 */ /* 0x002e640000001000 */
[----:B-1----:R-:W-:-:S06]  /*0da0*/  IADD3 R2, R2, 0xffffffe, RZ ;  /* 0x0ffffffe02027810 */ /* 0x002fcc0007ffe0ff */
[----:B------:R1:W2:Y:S02]  /*0db0*/  F2I.FTZ.U32.TRUNC.NTZ R3, R2 ;  /* 0x0000000200037305 */ /* 0x0002a4000021f000 */
[----:B-1----:R-:W-:Y:S01]  /*0dc0*/  IMAD.MOV R2, RZ, RZ, -R4 ;  /* 0x000000ffff027224 */ /* 0x002fe200078e0a04 */
[----:B--2---:R-:W-:-:S03]  /*0dd0*/  IADD3 R0, RZ, -R3, RZ ;  /* 0x80000003ff007210 */ /* 0x004fc60007ffe0ff */
[----:B------:R-:W-:Y:S01]  /*0de0*/  IMAD R8, R9, R2, R11 ;  /* 0x0000000209087224 */ /* 0x000fe200078e020b */
[----:B------:R-:W-:Y:S01]  /*0df0*/  IABS R9, R6 ;  /* 0x0000000600097213 */ /* 0x000fe20000000000 */
[----:B------:R-:W-:-:S03]  /*0e00*/  IMAD.MOV.U32 R2, RZ, RZ, R0 ;  /* 0x000000ffff027224 */ /* 0x000fc600078e0000 */
[----:B------:R-:W-:Y:S01]  /*0e10*/  IABS R0, R8 ;  /* 0x0000000800007213 */ /* 0x000fe20000000000 */
[----:B------:R-:W-:Y:S02]  /*0e20*/  IMAD R7, R2, R5, RZ ;  /* 0x0000000502077224 */ /* 0x000fe400078e02ff */
[----:B------:R-:W-:Y:S02]  /*0e30*/  IMAD.MOV.U32 R2, RZ, RZ, RZ ;  /* 0x000000ffff027224 */ /* 0x000fe400078e00ff */
[----:B------:R-:W-:Y:S01]  /*0e40*/  IMAD.MOV.U32 R4, RZ, RZ, R0 ;  /* 0x000000ffff047224 */ /* 0x000fe200078e0000 */
[----:B------:R-:W-:Y:S01]  /*0e50*/  IADD3 R0, RZ, -R9, RZ ;  /* 0x80000009ff007210 */ /* 0x000fe20007ffe0ff */
[----:B------:R-:W-:-:S04]  /*0e60*/  IMAD.HI.U32 R3, R3, R7, R2 ;  /* 0x0000000703037227 */ /* 0x000fc800078e0002 */
[----:B------:R-:W-:Y:S02]  /*0e70*/  IMAD.MOV.U32 R2, RZ, RZ, R0 ;  /* 0x000000ffff027224 */ /* 0x000fe400078e0000 */
[----:B------:R-:W-:Y:S01]  /*0e80*/  IMAD.HI.U32 R0, R3, R4, RZ ;  /* 0x0000000403007227 */ /* 0x000fe200078e00ff */
[----:B------:R-:W-:-:S03]  /*0e90*/  IADD3 R3, R10, 0x1000000, R8 ;  /* 0x010000000a037810 */ /* 0x000fc60007ffe008 */
[----:B------:R-:W-:-:S05]  /*0ea0*/  IMAD R2, R0, R2, R4 ;  /* 0x0000000200027224 */ /* 0x000fca00078e0204 */
[----:B------:R-:W-:-:S13]  /*0eb0*/  ISETP.GT.U32.AND P0, PT, R5, R2, PT ;  /* 0x000000020500720c */ /* 0x000fda0003f04070 */
[----:B------:R-:W-:Y:S01]  /*0ec0*/  @!P0 IMAD.IADD R2, R2, 0x1, -R5 ;  /* 0x0000000102028824 */ /* 0x000fe200078e0a05 */
[----:B------:R-:W-:Y:S02]  /*0ed0*/  @!P0 IADD3 R0, R0, 0x1, RZ ;  /* 0x0000000100008810 */ /* 0x000fe40007ffe0ff */
[----:B------:R-:W-:Y:S02]  /*0ee0*/  ISETP.NE.AND P0, PT, R6, RZ, PT ;  /* 0x000000ff0600720c */ /* 0x000fe40003f05270 */
[----:B------:R-:W-:Y:S02]  /*0ef0*/  ISETP.GE.U32.AND P2, PT, R2, R5, PT ;  /* 0x000000050200720c */ /* 0x000fe40003f46070 */
[----:B------:R-:W-:-:S04]  /*0f00*/  LOP3.LUT R2, R8, R6, RZ, 0x3c, !PT ;  /* 0x0000000608027212 */ /* 0x000fc800078e3cff */
[----:B------:R-:W-:Y:S01]  /*0f10*/  ISETP.GE.AND P1, PT, R2, RZ, PT ;  /* 0x000000ff0200720c */ /* 0x000fe20003f26270 */
[----:B------:R-:W-:-:S06]  /*0f20*/  IMAD.MOV R2, RZ, RZ, -R6 ;  /* 0x000000ffff027224 */ /* 0x000fcc00078e0a06 */
[----:B------:R-:W-:-:S06]  /*0f30*/  @P2 IADD3 R0, R0, 0x1, RZ ;  /* 0x0000000100002810 */ /* 0x000fcc0007ffe0ff */
[----:B------:R-:W-:Y:S02]  /*0f40*/  @!P1 IADD3 R0, -R0, RZ, RZ ;  /* 0x000000ff00009210 */ /* 0x000fe40007ffe1ff */
[----:B------:R-:W-:-:S05]  /*0f50*/  @!P0 LOP3.LUT R0, RZ, R6, RZ, 0x33, !PT ;  /* 0x00000006ff008212 */ /* 0x000fca00078e33ff */
[----:B------:R-:W-:-:S05]  /*0f60*/  IMAD R2, R0, R2, R3 ;  /* 0x0000000200027224 */ /* 0x000fca00078e0203 */
[----:B------:R1:W-:Y:S02]  /*0f70*/  STL [R1+0x78], R2 ;  /* 0x0000780201007387 */ /* 0x0003e40000100800 */
.L_x_393:
[----:B------:R-:W-:Y:S05]  /*0f80*/  BSYNC B0 ;  /* 0x0000000000007941 */ /* 0x000fea0003800000 */
.L_x_391:
[----:B------:R-:W-:-:S04]  /*0f90*/  LOP3.LUT R0, RZ, R0, RZ, 0x33, !PT ;  /* 0x00000000ff007212 */ /* 0x000fc800078e33ff */
[----:B------:R-:W-:-:S05]  /*0fa0*/  IADD3 R0, R0, R12, RZ ;  /* 0x0000000c00007210 */ /* 0x000fca0007ffe0ff */
[----:B------:R2:W-:Y:S01]  /*0fb0*/  STL [R1+0x74], R0 ;  /* 0x0000740001007387 */ /* 0x0005e20000100800 */
[----:B------:R-:W-:Y:S05]  /*0fc0*/  BRA `(.L_x_394) ;  /* 0x0000006000007947 */ /* 0x000fea0003800000 */
.L_x_382:
[----:B------:R-:W-:Y:S01]  /*0fd0*/  MOV R0, UR4 ;  /* 0x0000000400007c02 */ /* 0x000fe20008000f00 */
[----:B------:R-:W-:Y:S04]  /*0fe0*/  STL [R1+0x74], RZ ;  /* 0x000074ff01007387 */ /* 0x000fe80000100800 */
[----:B------:R-:W-:Y:S04]  /*0ff0*/  STL [R1+0x78], RZ ;  /* 0x000078ff01007387 */ /* 0x000fe80000100800 */
[----:B------:R1:W-:Y:S02]  /*1000*/  STL [R1+0x70], R0 ;  /* 0x0000700001007387 */ /* 0x0003e40000100800 */
[----:B-1----:R-:W-:-:S05]  /*1010*/  MOV R0, c[0x0][0x53c] ;  /* 0x00014f0000007a02 */ /* 0x002fca0000000f00 */
[----:B------:R1:W-:Y:S02]  /*1020*/  STL [R1+0x7c], R0 ;  /* 0x00007c0001007387 */ /* 0x0003e40000100800 */
.L_x_394:
[----:B------:R-:W3:Y:S04]  /*1030*/  LDL R4, [R1+0x70] ;  /* 0x0000700001047983 */ /* 0x000ee80000100800 */
[----:B------:R-:W3:Y:S04]  /*1040*/  LDL R5, [R1+0x74] ;  /* 0x0000740001057983 */ /* 0x000ee80000100800 */
[----:B------:R-:W3:Y:S04]  /*1050*/  LDL R6, [R1+0x78] ;  /* 0x0000780001067983 */ /* 0x000ee80000100800 */
[----:B------:R-:W3:Y:S01]  /*1060*/  LDL R7, [R1+0x7c] ;  /* 0x00007c0001077983 */ /* 0x000ee20000100800 */
[----:B------:R-:W-:Y:S01]  /*1070*/  ISETP.NE.AND P0, PT, R13, RZ, PT ;  /* 0x000000ff0d00720c */ /* 0x000fe20003f05270 */
[----:B------:R-:W-:-:S12]  /*1080*/  WARPSYNC 0xffffffff ;  /* 0xffffffff00007948 */ /* 0x000fd80003800000 */
[----:B---3--:R3:W-:Y:S04]  /*1090*/  @!P0 STS.128 [0x1a080], R4 ;  /* 0x01a08004ff008388 */ /* 0x0087e80000000c00 */
[----:B------:R-:W-:Y:S06]  /*10a0*/  BAR.ARV 0x5, 0x100 ;  /* 0x0144000000007b1d */ /* 0x000fec0000002000 */
.L_x_380:
[----:B-12---:R-:W2:Y:S02]  /*10b0*/  LDL R0, [R1+0x7c] ;  /* 0x00007c0001007983 */ /* 0x006ea40000100800 */
[----:B--2---:R-:W-:-:S13]  /*10c0*/  ISETP.GE.AND P0, PT, R0, c[0x0][0x53c], PT ;  /* 0x00014f0000007a0c */ /* 0x004fda0003f06270 */
[----:B------:R-:W-:Y:S05]  /*10d0*/  @P0 EXIT ;  /* 0x000000000000094d */ /* 0x000fea0003800000 */
[----:B------:R-:W1:Y:S02]  /*10e0*/  S2R R17, SR_TID.X ;  /* 0x0000000000117919 */ /* 0x000e640000002100 */
[----:B-1-3--:R-:W-:-:S04]  /*10f0*/  SHF.R.S32.HI R7, RZ, 0x1f, R17 ;  /* 0x0000001fff077819 */ /* 0x00afc80000011411 */
[CC--:B------:R-:W-:Y:S02]  /*1100*/  LEA.HI R0, R7.reuse, R17.reuse, RZ, 0x4 ;  /* 0x0000001107007211 */ /* 0x0c0fe400078f20ff */
[-C--:B------:R-:W-:Y:S02]  /*1110*/  LEA.HI R14, R7, R17.reuse, RZ, 0x3 ;  /* 0x00000011070e7211 */ /* 0x080fe400078f18ff */
[----:B------:R-:W-:Y:S02]  /*1120*/  SHF.R.S32.HI R2, RZ, 0x4, R0 ;  /* 0x00000004ff027819 */ /* 0x000fe40000011400 */
[----:B------:R-:W-:Y:S02]  /*1130*/  SHF.R.S32.HI R4, RZ, 0x3, R14 ;  /* 0x00000003ff047819 */ /* 0x000fe4000001140e */
[----:B------:R-:W-:Y:S02]  /*1140*/  LOP3.LUT R3, R14, 0xfffffff8, RZ, 0xc0, !PT ;  /* 0xfffffff80e037812 */ /* 0x000fe400078ec0ff */
[----:B------:R-:W-:Y:S01]  /*1150*/  LOP3.LUT R6, R0, 0xfffffff0, RZ, 0xc0, !PT ;  /* 0xfffffff000067812 */ /* 0x000fe200078ec0ff */
[----:B------:R-:W-:Y:S01]  /*1160*/  IMAD.SHL.U32 R4, R4, 0x40, RZ ;  /* 0x0000004004047824 */ /* 0x000fe200078e00ff */
[----:B------:R-:W-:Y:S01]  /*1170*/  LEA.HI R0, R0, R2, RZ, 0x1 ;  /* 0x0000000200007211 */ /* 0x000fe200078f08ff */
[----:B------:R-:W-:Y:S01]  /*1180*/  IMAD.IADD R10, R17, 0x1, -R3 ;  /* 0x00000001110a7824 */ /* 0x000fe200078e0a03 */
[----:B------:R-:W-:-:S02]  /*1190*/  LEA.HI R15, R7, R17, RZ, 0x2 ;  /* 0x00000011070f7211 */ /* 0x000fc400078f10ff */
[----:B------:R-:W-:Y:S02]  /*11a0*/  LOP3.LUT R3, R0, 0xfffffffe, RZ, 0xc0, !PT ;  /* 0xfffffffe00037812 */ /* 0x000fe400078ec0ff */
[--C-:B------:R-:W-:Y:S02]  /*11b0*/  SHF.R.S32.HI R8, RZ, 0x2, R15.reuse ;  /* 0x00000002ff087819 */ /* 0x100fe4000001140f */
[----:B------:R-:W-:Y:S01]  /*11c0*/  SHF.R.S32.HI R5, RZ, 0x1f, R15 ;  /* 0x0000001fff057819 */ /* 0x000fe2000001140f */
[----:B------:R-:W-:Y:S01]  /*11d0*/  IMAD.IADD R11, R2, 0x1, -R3 ;  /* 0x00000001020b7824 */ /* 0x000fe200078e0a03 */
[----:B------:R-:W-:Y:S01]  /*11e0*/  LOP3.LUT R0, R4, 0x1c0, RZ, 0xc0, !PT ;  /* 0x000001c004007812 */ /* 0x000fe200078ec0ff */
[----:B------:R-:W-:Y:S01]  /*11f0*/  IMAD.SHL.U32 R4, R10, 0x8, RZ ;  /* 0x000000080a047824 */ /* 0x000fe200078e00ff */
[----:B------:R-:W-:Y:S01]  /*1200*/  LEA.HI R5, R5, R8, RZ, 0x3 ;  /* 0x0000000805057211 */ /* 0x000fe200078f18ff */
[----:B------:R-:W-:Y:S01]  /*1210*/  IMAD.IADD R2, R17, 0x1, -R6 ;  /* 0x0000000111027824 */ /* 0x000fe200078e0a06 */
[----:B------:R-:W-:-:S02]  /*1220*/  LEA.HI R6, R7, R17, RZ, 0x5 ;  /* 0x0000001107067211 */ /* 0x000fc400078f28ff */
[----:B------:R-:W-:Y:S02]  /*1230*/  LOP3.LUT R4, R0, 0x38, R4, 0xf8, !PT ;  /* 0x0000003800047812 */ /* 0x000fe400078ef804 */
[----:B------:R-:W-:Y:S02]  /*1240*/  SHF.R.U32.HI R0, RZ, 0x3, R0 ;  /* 0x00000003ff007819 */ /* 0x000fe40000011600 */
[----:B------:R-:W-:Y:S02]  /*1250*/  LOP3.LUT R3, R5, 0xfffffff8, RZ, 0xc0, !PT ;  /* 0xfffffff805037812 */ /* 0x000fe400078ec0ff */
[----:B------:R-:W-:Y:S02]  /*1260*/  SHF.R.S32.HI R5, RZ, 0x1f, R2 ;  /* 0x0000001fff057819 */ /* 0x000fe40000011402 */
[----:B------:R-:W-:Y:S01]  /*1270*/  LOP3.LUT R12, R4, R0, RZ, 0x3c, !PT ;  /* 0x00000000040c7212 */ /* 0x000fe200078e3cff */
[----:B------:R-:W-:Y:S01]  /*1280*/  IMAD.IADD R8, R8, 0x1, -R3 ;  /* 0x0000000108087824 */ /* 0x000fe200078e0a03 */
[----:B------:R-:W-:Y:S01]  /*1290*/  LOP3.LUT R0, R6, 0xffffffe0, RZ, 0xc0, !PT ;  /* 0xffffffe006007812 */ /* 0x000fe200078ec0ff */
[----:B------:R-:W-:Y:S01]  /*12a0*/  IMAD.SHL.U32 R3, R10, 0x40, RZ ;  /* 0x000000400a037824 */ /* 0x000fe200078e00ff */
[----:B------:R-:W-:-:S02]  /*12b0*/  LEA.HI R13, R5, R2, RZ, 0x3 ;  /* 0x00000002050d7211 */ /* 0x000fc400078f18ff */
[--C-:B------:R-:W-:Y:S02]  /*12c0*/  SHF.R.S32.HI R9, RZ, 0x5, R6.reuse ;  /* 0x00000005ff097819 */ /* 0x100fe40000011406 */
[----:B------:R-:W-:Y:S01]  /*12d0*/  SHF.R.S32.HI R4, RZ, 0x1f, R6 ;  /* 0x0000001fff047819 */ /* 0x000fe20000011406 */
[----:B------:R-:W-:Y:S01]  /*12e0*/  IMAD.IADD R6, R17, 0x1, -R0 ;  /* 0x0000000111067824 */ /* 0x000fe200078e0a00 */
[----:B------:R-:W-:Y:S02]  /*12f0*/  LOP3.LUT R5, R13, 0xfffffff8, RZ, 0xc0, !PT ;  /* 0xfffffff80d057812 */ /* 0x000fe400078ec0ff */
[----:B------:R-:W-:Y:S02]  /*1300*/  LOP3.LUT R0, R3, 0x1c0, RZ, 0xc0, !PT ;  /* 0x000001c003007812 */ /* 0x000fe400078ec0ff */
[----:B------:R-:W-:Y:S01]  /*1310*/  SHF.R.S32.HI R10, RZ, 0x1f, R6 ;  /* 0x0000001fff0a7819 */ /* 0x000fe20000011406 */
[----:B------:R-:W-:Y:S01]  /*1320*/  IMAD.IADD R5, R2, 0x1, -R5 ;  /* 0x0000000102057824 */ /* 0x000fe200078e0a05 */
[----:B------:R-:W-:-:S02]  /*1330*/  LEA.HI R2, R4, R9, RZ, 0x3 ;  /* 0x0000000904027211 */ /* 0x000fc400078f18ff */
[----:B------:R-:W-:Y:S02]  /*1340*/  LOP3.LUT R4, R0, 0x8, R14, 0xf8, !PT ;  /* 0x0000000800047812 */ /* 0x000fe400078ef80e */
[----:B------:R-:W-:Y:S02]  /*1350*/  SHF.R.U32.HI R3, RZ, 0x3, R0 ;  /* 0x00000003ff037819 */ /* 0x000fe40000011600 */
[----:B------:R-:W-:Y:S02]  /*1360*/  LEA.HI R7, R7, R17, RZ, 0x6 ;  /* 0x0000001107077211 */ /* 0x000fe400078f30ff */
[----:B------:R-:W-:Y:S02]  /*1370*/  LEA.HI R0, R10, R6, RZ, 0x2 ;  /* 0x000000060a007211 */ /* 0x000fe400078f10ff */
[----:B------:R-:W-:Y:S01]  /*1380*/  LOP3.LUT R2, R2, 0xffffff8, RZ, 0xc0, !PT ;  /* 0x0ffffff802027812 */ /* 0x000fe200078ec0ff */
[----:B------:R-:W-:Y:S01]  /*1390*/  IMAD.SHL.U32 R7, R7, 0x8, RZ ;  /* 0x0000000807077824 */ /* 0x000fe200078e00ff */
[----:B------:R-:W-:-:S02]  /*13a0*/  LOP3.LUT R10, R4, R3, RZ, 0x3c, !PT ;  /* 0x00000003040a7212 */ /* 0x000fc400078e3cff */
[----:B------:R-:W-:Y:S01]  /*13b0*/  SHF.R.S32.HI R3, RZ, 0x2, R0 ;  /* 0x00000002ff037819 */ /* 0x000fe20000011400 */
[----:B------:R-:W-:Y:S01]  /*13c0*/  IMAD.IADD R4, R9, 0x1, -R2 ;  /* 0x0000000109047824 */ /* 0x000fe200078e0a02 */
[----:B------:R-:W-:Y:S02]  /*13d0*/  LOP3.LUT R0, R0, 0x7ffffffc, RZ, 0xc0, !PT ;  /* 0x7ffffffc00007812 */ /* 0x000fe400078ec0ff */
[----:B------:R-:W-:Y:S01]  /*13e0*/  LOP3.LUT R2, R8, 0x1, RZ, 0xc0, !PT ;  /* 0x0000000108027812 */ /* 0x000fe200078ec0ff */
[----:B------:R-:W-:Y:S01]  /*13f0*/  IMAD R16, R4, 0x10, R3 ;  /* 0x0000001004107824 */ /* 0x000fe200078e0203 */
[----:B------:R-:W-:Y:S01]  /*1400*/  LOP3.LUT R14, R12, 0x7ffffe00, R7, 0xf8, !PT ;  /* 0x7ffffe000c0e7812 */ /* 0x000fe200078ef807 */
[----:B------:R-:W-:Y:S01]  /*1410*/  IMAD.IADD R12, R6, 0x1, -R0 ;  /* 0x00000001060c7824 */ /* 0x000fe200078e0a00 */
[----:B------:R-:W-:Y:S01]  /*1420*/  ISETP.NE.U32.AND P4, PT, R2, 0x1, PT ;  /* 0x000000010200780c */ /* 0x000fe20003f85070 */
[----:B------:R-:W-:Y:S01]  /*1430*/  IMAD.SHL.U32 R0, R5, 0x40, RZ ;  /* 0x0000004005007824 */ /* 0x000fe200078e00ff */
[----:B------:R-:W-:Y:S01]  /*1440*/  LOP3.LUT R2, R15, 0xfffffffc, RZ, 0xc0, !PT ;  /* 0xfffffffc0f027812 */ /* 0x000fe200078ec0ff */
[----:B------:R-:W-:Y:S01]  /*1450*/  IMAD.SHL.U32 R4, R11, 0x8, RZ ;  /* 0x000000080b047824 */ /* 0x000fe200078e00ff */
[----:B------:R-:W-:Y:S01]  /*1460*/  LOP3.LUT P3, RZ, R5, 0x2, RZ, 0xc0, !PT ;  /* 0x0000000205ff7812 */ /* 0x000fe2000786c0ff */
[----:B------:R-:W-:Y:S01]  /*1470*/  IMAD.SHL.U32 R14, R14, 0x2, RZ ;  /* 0x000000020e0e7824 */ /* 0x000fe200078e00ff */
[----:B------:R-:W-:Y:S01]  /*1480*/  LOP3.LUT R3, R0, 0x1c0, RZ, 0xc0, !PT ;  /* 0x000001c000037812 */ /* 0x000fe200078ec0ff */
[----:B------:R-:W-:Y:S01]  /*1490*/  IMAD.IADD R2, R17, 0x1, -R2 ;  /* 0x0000000111027824 */ /* 0x000fe200078e0a02 */
[----:B------:R-:W-:Y:S01]  /*14a0*/  LOP3.LUT P0, RZ, R5, 0x4, RZ, 0xc0, !PT ;  /* 0x0000000405ff7812 */ /* 0x000fe2000780c0ff */
[----:B------:R-:W-:Y:S01]  /*14b0*/  IMAD.SHL.U32 R5, R8, 0x40, RZ ;  /* 0x0000004008057824 */ /* 0x000fe200078e00ff */
[----:B------:R-:W-:Y:S01]  /*14c0*/  LOP3.LUT R6, R3, 0x8, R4, 0xf8, !PT ;  /* 0x0000000803067812 */ /* 0x000fe200078ef804 */
[----:B------:R-:W-:Y:S01]  /*14d0*/  IMAD R0, R11, 0x200, R10 ;  /* 0x000002000b007824 */ /* 0x000fe200078e020a */
[----:B------:R-:W-:Y:S01]  /*14e0*/  SHF.R.U32.HI R4, RZ, 0x3, R3 ;  /* 0x00000003ff047819 */ /* 0x000fe20000011603 */
[----:B------:R-:W-:Y:S01]  /*14f0*/  IMAD.MOV.U32 R10, RZ, RZ, 0x20 ;  /* 0x00000020ff0a7424 */ /* 0x000fe200078e00ff */
[----:B------:R-:W-:Y:S01]  /*1500*/  LEA.HI R3, R2, R2, RZ, 0x1 ;  /* 0x0000000202037211 */ /* 0x000fe200078f08ff */
[----:B------:R-:W-:Y:S01]  /*1510*/  IMAD.MOV.U32 R11, RZ, RZ, 0x40 ;  /* 0x00000040ff0b7424 */ /* 0x000fe200078e00ff */
[----:B------:R-:W-:Y:S01]  /*1520*/  LOP3.LUT R7, R6, R4, RZ, 0x3c, !PT ;  /* 0x0000000406077212 */ /* 0x000fe200078e3cff */
[----:B------:R-:W-:Y:S01]  /*1530*/  IMAD.MOV.U32 R6, RZ, RZ, 0x10 ;  /* 0x00000010ff067424 */ /* 0x000fe200078e00ff */
[----:B------:R-:W-:Y:S01]  /*1540*/  LOP3.LUT R3, R3, 0x1ffffffe, RZ, 0xc0, !PT ;  /* 0x1ffffffe03037812 */ /* 0x000fe200078ec0ff */
[----:B------:R-:W-:Y:S01]  /*1550*/  STL [R1+0xac], R16 ;  /* 0x0000ac1001007387 */ /* 0x000fe20000100800 */
[----:B------:R-:W-:Y:S01]  /*1560*/  LOP3.LUT R4, R5, 0x1c0, RZ, 0xc0, !PT ;  /* 0x000001c005047812 */ /* 0x000fe200078ec0ff */
[----:B------:R-:W-:Y:S01]  /*1570*/  IMAD R5, R9, 0x200, R2 ;  /* 0x0000020009057824 */ /* 0x000fe200078e0202 */
[----:B------:R-:W-:Y:S01]  /*1580*/  R2P PR, R8, 0x6 ;  /* 0x0000000608007804 */ /* 0x000fe20000000000 */
[----:B------:R-:W-:Y:S01]  /*1590*/  IMAD.IADD R8, R2, 0x1, -R3 ;  /* 0x0000000102087824 */ /* 0x000fe200078e0a03 */
[----:B------:R-:W-:Y:S01]  /*15a0*/  LEA.HI R2, R4, R4, RZ, 0x1d ;  /* 0x0000000404027211 */ /* 0x000fe200078fe8ff */
[----:B------:R-:W-:Y:S01]  /*15b0*/  STL [R1+0x18], R14 ;  /* 0x0000180e01007387 */ /* 0x000fe20000100800 */
[----:B------:R-:W-:Y:S01]  /*15c0*/  SEL R4, R6, 0xfffffff0, !P3 ;  /* 0xfffffff006047807 */ /* 0x000fe20005800000 */
[----:B------:R-:W-:Y:S01]  /*15d0*/  IMAD.SHL.U32 R6, R13, 0x40, RZ ;  /* 0x000000400d067824 */ /* 0x000fe200078e00ff */
[----:B------:R-:W-:Y:S01]  /*15e0*/  SEL R3, R10, 0xffffffe0, !P0 ;  /* 0xffffffe00a037807 */ /* 0x000fe20004000000 */
[----:B------:R-:W-:Y:S01]  /*15f0*/  IMAD.U32 R2, R5, 0x2, R2 ;  /* 0x0000000205027824 */ /* 0x000fe200078e0002 */
[----:B------:R-:W-:-:S02]  /*1600*/  SEL R5, R11, 0xffffffc0, !P2 ;  /* 0xffffffc00b057807 */ /* 0x000fc40005000000 */
[----:B------:R-:W-:Y:S01]  /*1610*/  LEA R135, R0, 0x14080, 0x1 ;  /* 0x0001408000877811 */ /* 0x000fe200078e08ff */
[----:B------:R-:W-:Y:S01]  /*1620*/  IMAD.IADD R4, R4, 0x1, R3 ;  /* 0x0000000104047824 */ /* 0x000fe200078e0203 */
[----:B------:R-:W-:Y:S01]  /*1630*/  LOP3.LUT R3, R7, 0x7ffffe00, R6, 0xf8, !PT ;  /* 0x7ffffe0007037812 */ /* 0x000fe200078ef806 */
[----:B------:R-:W-:Y:S01]  /*1640*/  IMAD.SHL.U32 R7, R12, 0x2, RZ ;  /* 0x000000020c077824 */ /* 0x000fe200078e00ff */
[----:B------:R-:W-:Y:S02]  /*1650*/  SEL R6, R10, 0xffffffe0, !P1 ;  /* 0xffffffe00a067807 */ /* 0x000fe40004800000 */
[----:B------:R-:W-:Y:S01]  /*1660*/  LEA R13, R2, 0x80, 0x1 ;  /* 0x00000080020d7811 */ /* 0x000fe200078e08ff */
[----:B------:R-:W-:Y:S01]  /*1670*/  IMAD R2, R8, 0x8, R16 ;  /* 0x0000000808027824 */ /* 0x000fe200078e0210 */
[----:B------:R1:W-:Y:S01]  /*1680*/  STL [R1+0x2c], R7 ;  /* 0x00002c0701007387 */ /* 0x0003e20000100800 */
[----:B------:R-:W-:Y:S02]  /*1690*/  LEA R238, R3, 0x4080, 0x1 ;  /* 0x0000408003ee7811 */ /* 0x000fe400078e08ff */
[C---:B------:R-:W-:Y:S01]  /*16a0*/  IADD3 R12, R13.reuse, -0x10, RZ ;  /* 0xfffffff00d0c7810 */ /* 0x040fe20007ffe0ff */
[C---:B------:R-:W-:Y:S01]  /*16b0*/  IMAD.IADD R8, R13.reuse, 0x1, R5 ;  /* 0x000000010d087824 */ /* 0x040fe200078e0205 */
[----:B------:R-:W-:Y:S01]  /*16c0*/  @P4 IADD3 R12, R13, 0x10, RZ ;  /* 0x000000100d0c4810 */ /* 0x000fe20007ffe0ff */
[----:B------:R-:W-:Y:S01]  /*16d0*/  STL [R1+0x88], R13 ;  /* 0x0000880d01007387 */ /* 0x000fe20000100800 */
[----:B------:R-:W-:-:S03]  /*16e0*/  SEL R0, R11, 0xffffffc0, !P0 ;  /* 0xffffffc00b007807 */ /* 0x000fc60004000000 */
[----:B------:R2:W-:Y:S02]  /*16f0*/  STL [R1+0x80], R2 ;  /* 0x0000800201007387 */ /* 0x0005e40000100800 */
[----:B------:R-:W-:Y:S02]  /*1700*/  IMAD.IADD R239, R238, 0x1, R0 ;  /* 0x00000001eeef7824 */ /* 0x000fe400078e0200 */
[----:B-1----:R-:W-:-:S04]  /*1710*/  IMAD.IADD R7, R13, 0x1, R6 ;  /* 0x000000010d077824 */ /* 0x002fc800078e0206 */
[----:B------:R-:W-:Y:S01]  /*1720*/  IMAD.IADD R3, R7, 0x1, R5 ;  /* 0x0000000107037824 */ /* 0x000fe200078e0205 */
[----:B------:R1:W-:Y:S04]  /*1730*/  STL [R1+0x94], R7 ;  /* 0x0000940701007387 */ /* 0x0003e80000100800 */
[----:B------:R3:W-:Y:S01]  /*1740*/  STL [R1+0xa4], R8 ;  /* 0x0000a40801007387 */ /* 0x0007e20000100800 */
[----:B--2---:R-:W-:-:S03]  /*1750*/  SEL R2, R10, 0xffffffe0, !P3 ;  /* 0xffffffe00a027807 */ /* 0x004fc60005800000 */
[----:B------:R-:W-:Y:S01]  /*1760*/  STL [R1+0x8c], R12 ;  /* 0x00008c0c01007387 */ /* 0x000fe20000100800 */
[--C-:B------:R-:W-:Y:S01]  /*1770*/  IADD3 R241, R0, R238, R2.reuse ;  /* 0x000000ee00f17210 */ /* 0x100fe20007ffe002 */
[----:B------:R-:W-:Y:S02]  /*1780*/  IMAD.IADD R240, R238, 0x1, R2 ;  /* 0x00000001eef07824 */ /* 0x000fe400078e0202 */
[----:B------:R2:W-:Y:S01]  /*1790*/  STL [R1+0xa0], R3 ;  /* 0x0000a00301007387 */ /* 0x0005e20000100800 */
[----:B-1----:R-:W-:Y:S02]  /*17a0*/  IMAD.IADD R7, R6, 0x1, R12 ;  /* 0x0000000106077824 */ /* 0x002fe400078e020c */
[----:B------:R-:W-:Y:S02]  /*17b0*/  IMAD R6, R9, 0x800, R238 ;  /* 0x0000080009067824 */ /* 0x000fe400078e02ee */
[----:B---3--:R-:W-:-:S05]  /*17c0*/  IMAD.IADD R8, R5, 0x1, R12 ;  /* 0x0000000105087824 */ /* 0x008fca00078e020c */
[----:B------:R-:W-:Y:S01]  /*17d0*/  STL [R1+0x9c], R8 ;  /* 0x00009c0801007387 */ /* 0x000fe20000100800 */
[----:B--2---:R-:W-:-:S03]  /*17e0*/  IMAD R3, R4, 0x2, R238 ;  /* 0x0000000204037824 */ /* 0x004fc600078e02ee */
[----:B------:R-:W-:Y:S01]  /*17f0*/  STL [R1+0x90], R7 ;  /* 0x0000900701007387 */ /* 0x000fe20000100800 */
[----:B------:R-:W-:-:S03]  /*1800*/  IMAD.IADD R4, R7, 0x1, R5 ;  /* 0x0000000107047824 */ /* 0x000fc600078e0205 */
[----:B------:R1:W-:Y:S04]  /*1810*/  STL [R1+0x4], R3 ;  /* 0x0000040301007387 */ /* 0x0003e80000100800 */
[----:B------:R2:W-:Y:S01]  /*1820*/  STL [R1+0x98], R4 ;  /* 0x0000980401007387 */ /* 0x0005e20000100800 */
[--C-:B-1----:R-:W-:Y:S02]  /*1830*/  IMAD.IADD R3, R2, 0x1, R6.reuse ;  /* 0x0000000102037824 */ /* 0x102fe400078e0206 */
[C---:B------:R-:W-:Y:S02]  /*1840*/  IMAD.IADD R2, R0.reuse, 0x1, R6 ;  /* 0x0000000100027824 */ /* 0x040fe400078e0206 */
[----:B------:R-:W-:Y:S01]  /*1850*/  IMAD.IADD R0, R0, 0x1, R3 ;  /* 0x0000000100007824 */ /* 0x000fe200078e0203 */
[----:B------:R2:W-:Y:S04]  /*1860*/  STL [R1+0x8], R3 ;  /* 0x0000080301007387 */ /* 0x0005e80000100800 */
[----:B------:R2:W-:Y:S04]  /*1870*/  STL [R1+0x10], R2 ;  /* 0x0000100201007387 */ /* 0x0005e80000100800 */
[----:B------:R2:W-:Y:S02]  /*1880*/  STL [R1+0xc], R0 ;  /* 0x00000c0001007387 */ /* 0x0005e40000100800 */
.L_x_521:
[----:B------:R-:W3:Y:S01]  /*1890*/  LDL R16, [R1+0x7c] ;  /* 0x00007c0001107983 */ /* 0x000ee20000100800 */
[----:B------:R-:W-:-:S02]  /*18a0*/  ISETP.NE.U32.AND P0, PT, RZ, c[0x0][0x370], PT ;  /* 0x0000dc00ff007a0c */ /* 0x000fc40003f05070 */
[----:B------:R-:W-:Y:S01]  /*18b0*/  ISETP.NE.U32.AND P2, PT, RZ, c[0x0][0x360], PT ;  /* 0x0000d800ff007a0c */ /* 0x000fe20003f45070 */
[----:B------:R-:W4:Y:S01]  /*18c0*/  LDL R15, [R1+0x78] ;  /* 0x00007800010f7983 */ /* 0x000f220000100800 */
[----:B------:R-:W-:Y:S02]  /*18d0*/  ISETP.NE.AND.EX P1, PT, RZ, c[0x0][0x374], PT, P0 ;  /* 0x0000dd00ff007a0c */ /* 0x000fe40003f25300 */
[----:B------:R-:W-:Y:S01]  /*18e0*/  ISETP.NE.AND.EX P0, PT, RZ, c[0x0][0x364], PT, P2 ;  /* 0x0000d900ff007a0c */ /* 0x000fe20003f05320 */
[----:B------:R-:W-:Y:S01]  /*18f0*/  IMAD.MOV.U32 R14, RZ, RZ, 0x4 ;  /* 0x00000004ff0e7424 */ /* 0x000fe200078e00ff */
[----:B------:R-:W-:Y:S02]  /*1900*/  ISETP.NE.U32.AND P3, PT, RZ, c[0x0][0x348], PT ;  /* 0x0000d200ff007a0c */ /* 0x000fe40003f65070 */
[----:B------:R-:W-:Y:S02]  /*1910*/  ISETP.NE.U32.AND P4, PT, RZ, c[0x0][0x350], PT ;  /* 0x0000d400ff007a0c */ /* 0x000fe40003f85070 */
[----:B------:R-:W-:-:S02]  /*1920*/  ISETP.NE.AND.EX P3, PT, RZ, c[0x0][0x34c], PT, P3 ;  /* 0x0000d300ff007a0c */ /* 0x000fc40003f65330 */
[----:B------:R-:W-:Y:S01]  /*1930*/  ISETP.NE.AND.EX P4, PT, RZ, c[0x0][0x354], PT, P4 ;  /* 0x0000d500ff007a0c */ /* 0x000fe20003f85340 */
[----:B--2---:R-:W-:Y:S01]  /*1940*/  IMAD.MOV.U32 R4, RZ, RZ, RZ ;  /* 0x000000ffff047224 */ /* 0x004fe200078e00ff */
[----:B------:R-:W-:-:S03]  /*1950*/  CS2R R12, SRZ ;  /* 0x00000000000c7805 */ /* 0x000fc6000001ff00 */
[----:B---3--:R-:W-:-:S05]  /*1960*/  @P0 IMAD.WIDE R8, R16, R14, c[0x0][0x360] ;  /* 0x0000d80010080625 */ /* 0x008fca00078e020e */
[----:B------:R-:W2:Y:S01]  /*1970*/  @P0 LDG.E R0, [R8.64] ;  /* 0x0000000608000981 */ /* 0x000ea2000c1e1900 */
[----:B------:R-:W-:-:S04]  /*1980*/  @P1 IMAD.WIDE R10, R16, R14, c[0x0][0x370] ;  /* 0x0000dc00100a1625 */ /* 0x000fc800078e020e */
[CC--:B------:R-:W-:Y:S01]  /*1990*/  IMAD.WIDE R6, R16.reuse, R14.reuse, c[0x0][0x348] ;  /* 0x0000d20010067625 */ /* 0x0c0fe200078e020e */
[----:B------:R1:W5:Y:S03]  /*19a0*/  @P1 LDG.E R4, [R10.64] ;  /* 0x000000060a041981 */ /* 0x000366000c1e1900 */
[----:B------:R-:W-:Y:S01]  /*19b0*/  IMAD.WIDE R2, R16, R14, c[0x0][0x350] ;  /* 0x0000d40010027625 */ /* 0x000fe200078e020e */
[----:B------:R1:W5:Y:S04]  /*19c0*/  @P3 LDG.E R13, [R6.64] ;  /* 0x00000006060d3981 */ /* 0x000368000c1e1900 */
[----:B------:R1:W5:Y:S01]  /*19d0*/  @P4 LDG.E R12, [R2.64] ;  /* 0x00000006020c4981 */ /* 0x000362000c1e1900 */
[----:B----4-:R-:W-:-:S05]  /*19e0*/  LOP3.LUT R29, R15, 0xffff, RZ, 0xc0, !PT ;  /* 0x0000ffff0f1d7812 */ /* 0x010fca00078ec0ff */
[----:B------:R1:W-:Y:S01]  /*19f0*/  STL [R1+0x84], R29 ;  /* 0x0000841d01007387 */ /* 0x0003e20000100800 */
[----:B------:R-:W-:Y:S03]  /*1a00*/  YIELD ;  /* 0x0000000000007946 */ /* 0x000fe60003800000 */
[----:B--2---:R1:W-:Y:S01]  /*1a10*/  @P0 STL [R1+0x34], R0 ;  /* 0x0000340001000387 */ /* 0x0043e20000100800 */
[----:B------:R-:W-:Y:S05]  /*1a20*/  @P0 BRA `(.L_x_395) ;  /* 0x0000007000000947 */ /* 0x000fea0003800000 */
[----:B-1----:R-:W-:-:S05]  /*1a30*/  MOV R0, c[0x0][0x168] ;  /* 0x00005a0000007a02 */ /* 0x002fca0000000f00 */
[----:B------:R1:W-:Y:S01]  /*1a40*/  STL [R1+0x34], R0 ;  /* 0x0000340001007387 */ /* 0x0003e20000100800 */
[----:B------:R-:W-:Y:S05]  /*1a50*/  @!P3 BRA `(.L_x_395) ;  /* 0x000000400000b947 */ /* 0x000fea0003800000 */
[----:B------:R-:W2:Y:S04]  /*1a60*/  LDG.E R5, [R6.64] ;  /* 0x0000000606057981 */ /* 0x000ea8000c1e1900 */
[----:B-1----:R-:W2:Y:S02]  /*1a70*/  LDG.E R0, [R6.64+0x4] ;  /* 0x0000040606007981 */ /* 0x002ea4000c1e1900 */
[----:B--2---:R-:W-:-:S05]  /*1a80*/  IADD3 R0, -R5, R0, RZ ;  /* 0x0000000005007210 */ /* 0x004fca0007ffe1ff */
[----:B------:R1:W-:Y:S02]  /*1a90*/  STL [R1+0x34], R0 ;  /* 0x0000340001007387 */ /* 0x0003e40000100800 */
.L_x_395:
[----:B------:R-:W-:-:S04]  /*1aa0*/  ISETP.NE.U32.AND P0, PT, RZ, c[0x0][0x368], PT ;  /* 0x0000da00ff007a0c */ /* 0x000fc80003f05070 */
[----:B------:R-:W-:-:S13]  /*1ab0*/  ISETP.NE.AND.EX P0, PT, RZ, c[0x0][0x36c], PT, P0 ;  /* 0x0000db00ff007a0c */ /* 0x000fda0003f05300 */
[----:B------:R-:W-:Y:S05]  /*1ac0*/  @!P0 BRA `(.L_x_396) ;  /* 0x0000003000008947 */ /* 0x000fea0003800000 */
[----:B-1----:R-:W-:-:S05]  /*1ad0*/  IMAD.WIDE R2, R16, R14, c[0x0][0x368] ;  /* 0x0000da0010027625 */ /* 0x002fca00078e020e */
[----:B------:R1:W5:Y:S01]  /*1ae0*/  LDG.E R0, [R2.64] ;  /* 0x0000000602007981 */ /* 0x000362000c1e1900 */
[----:B------:R-:W-:Y:S05]  /*1af0*/  BRA `(.L_x_397) ;  /* 0x0000005000007947 */ /* 0x000fea0003800000 */
.L_x_396:
[----:B-1----:R-:W-:Y:S01]  /*1b00*/  MOV R0, c[0x0][0x1d0] ;  /* 0x0000740000007a02 */ /* 0x002fe20000000f00 */
[----:B------:R-:W-:Y:S05]  /*1b10*/  @!P4 BRA `(.L_x_397) ;  /* 0x000000300000c947 */ /* 0x000fea0003800000 */
[----:B------:R-:W2:Y:S04]  /*1b20*/  LDG.E R5, [R2.64] ;  /* 0x0000000602057981 */ /* 0x000ea8000c1e1900 */
[----:B------:R-:W2:Y:S02]  /*1b30*/  LDG.E R0, [R2.64+0x4] ;  /* 0x0000040602007981 */ /* 0x000ea4000c1e1900 */
[----:B--2---:R-:W-:Y:S02]  /*1b40*/  IADD3 R0, -R5, R0, RZ ;  /* 0x0000000005007210 */ /* 0x004fe40007ffe1ff */
.L_x_397:
[----:B-1----:R-:W2:Y:S04]  /*1b50*/  LDL R3, [R1+0x34] ;  /* 0x0000340001037983 */ /* 0x002ea80000100800 */
[----:B------:R-:W3:Y:S04]  /*1b60*/  LDL.LU R2, [R1+0x74] ;  /* 0x0000740001027983 */ /* 0x000ee80000300800 */
[----:B------:R-:W4:Y:S01]  /*1b70*/  LDL.LU R28, [R1+0x14] ;  /* 0x00001400011c7983 */ /* 0x000f220000300800 */
[----:B------:R-:W-:-:S02]  /*1b80*/  IMAD.MOV.U32 R111, RZ, RZ, c[0x0][0x2c4] ;  /* 0x0000b100ff6f7624 */ /* 0x000fc400078e00ff */
[----:B------:R-:W-:Y:S02]  /*1b90*/  IMAD.MOV.U32 R110, RZ, RZ, c[0x0][0x32c] ;  /* 0x0000cb00ff6e7624 */ /* 0x000fe400078e00ff */
[--C-:B-----5:R-:W-:Y:S01]  /*1ba0*/  IMAD.IADD R122, R0, 0x1, -R4.reuse ;  /* 0x00000001007a7824 */ /* 0x120fe200078e0a04 */
[----:B------:R-:W-:Y:S01]  /*1bb0*/  ISETP.NE.AND P5, PT, R111, 0x1, PT ;  /* 0x000000016f00780c */ /* 0x000fe20003fa5270 */
[----:B------:R-:W-:Y:S01]  /*1bc0*/  IMAD.IADD R23, R12, 0x1, R4 ;  /* 0x000000010c177824 */ /* 0x000fe200078e0204 */
[----:B------:R-:W-:Y:S01]  /*1bd0*/  ISETP.GE.AND P1, PT, R110, 0x1, PT ;  /* 0x000000016e00780c */ /* 0x000fe20003f26270 */
[----:B--2---:R-:W-:Y:S02]  /*1be0*/  IMAD.MOV.U32 R114, RZ, RZ, R3 ;  /* 0x000000ffff727224 */ /* 0x004fe400078e0003 */
[----:B---3--:R-:W-:Y:S01]  /*1bf0*/  IMAD.SHL.U32 R115, R2, 0x80, RZ ;  /* 0x0000008002737824 */ /* 0x008fe200078e00ff */
[----:B----4-:R-:W-:-:S04]  /*1c00*/  LOP3.LUT R28, R28, 0xfffff7ff, RZ, 0xc0, !PT ;  /* 0xfffff7ff1c1c7812 */ /* 0x010fc800078ec0ff */
[----:B------:R1:W-:Y:S01]  /*1c10*/  STL [R1+0x68], R115 ;  /* 0x0000687301007387 */ /* 0x0003e20000100800 */
[----:B------:R-:W-:Y:S02]  /*1c20*/  IADD3 R2, R115, 0x7f, RZ ;  /* 0x0000007f73027810 */ /* 0x000fe40007ffe0ff */
[----:B------:R-:W-:Y:S01]  /*1c30*/  @P5 LOP3.LUT R28, R28, 0x800, RZ, 0xfc, !PT ;  /* 0x000008001c1c5812 */ /* 0x000fe200078efcff */
[----:B------:R1:W-:Y:S02]  /*1c40*/  STL [R1+0x38], R122 ;  /* 0x0000387a01007387 */ /* 0x0003e40000100800 */
[----:B------:R-:W-:Y:S01]  /*1c50*/  @P5 IMAD.HI.U32 R3, R2, c[0x0][0x2c8], RZ ;  /* 0x0000b20002035a27 */ /* 0x000fe200078e00ff */
[----:B------:R-:W-:-:S03]  /*1c60*/  LOP3.LUT R28, R28, 0xffffefff, RZ, 0xc0, !PT ;  /* 0xffffefff1c1c7812 */ /* 0x000fc600078ec0ff */
[----:B------:R-:W-:Y:S01]  /*1c70*/  IMAD.MOV.U32 R0, RZ, RZ, R2 ;  /* 0x000000ffff007224 */ /* 0x000fe200078e0002 */
[----:B------:R-:W-:Y:S02]  /*1c80*/  @P1 LOP3.LUT R28, R28, 0x1000, RZ, 0xfc, !PT ;  /* 0x000010001c1c1812 */ /* 0x000fe400078efcff */
[----:B------:R-:W-:Y:S02]  /*1c90*/  IADD3 R2, R122, 0x1, -R114 ;  /* 0x000000017a027810 */ /* 0x000fe40007ffe872 */
[----:B------:R-:W-:Y:S01]  /*1ca0*/  @P5 SHF.R.U32.HI R0, RZ, c[0x0][0x2cc], R3 ;  /* 0x0000b300ff005a19 */ /* 0x000fe20000011603 */
[----:B------:R1:W-:Y:S04]  /*1cb0*/  STL [R1+0x14], R28 ;  /* 0x0000141c01007387 */ /* 0x0003e80000100800 */
[----:B------:R-:W-:-:S05]  /*1cc0*/  IMAD.IADD R0, R2, 0x1, R0 ;  /* 0x0000000102007824 */ /* 0x000fca00078e0200 */
[----:B------:R-:W-:Y:S01]  /*1cd0*/  IADD3 R3, R0, c[0x0][0x328], RZ ;  /* 0x0000ca0000037a10 */ /* 0x000fe20007ffe0ff */
[----:B------:R-:W-:Y:S05]  /*1ce0*/  @!P1 BRA `(.L_x_398) ;  /* 0x0000010000009947 */ /* 0x000fea0003800000 */
[C---:B------:R-:W-:Y:S01]  /*1cf0*/  ISETP.GT.AND P0, PT, R0.reuse, RZ, PT ;  /* 0x000000ff0000720c */ /* 0x040fe20003f04270 */
[----:B------:R-:W-:Y:S01]  /*1d00*/  BSSY B0, `(.L_x_399) ;  /* 0x000000c000007945 */ /* 0x000fe20003800000 */
[----:B------:R-:W-:-:S11]  /*1d10*/  IADD3 R2, R0, -0x1, RZ ;  /* 0xffffffff00027810 */ /* 0x000fd60007ffe0ff */
[----:B------:R-:W-:Y:S05]  /*1d20*/  @P0 BRA `(.L_x_400) ;  /* 0x0000006000000947 */ /* 0x000fea0003800000 */
[----:B------:R-:W-:Y:S01]  /*1d30*/  ISETP.NE.AND P0, PT, R110, 0x1, PT ;  /* 0x000000016e00780c */ /* 0x000fe20003f05270 */
[----:B------:R-:W-:-:S12]  /*1d40*/  IMAD.MOV R0, RZ, RZ, -R0 ;  /* 0x000000ffff007224 */ /* 0x000fd800078e0a00 */
[----:B------:R-:W-:-:S05]  /*1d50*/  @P0 IMAD.HI.U32 R2, R0, c[0x0][0x330], RZ ;  /* 0x0000cc0000020a27 */ /* 0x000fca00078e00ff */
[----:B------:R-:W-:-:S04]  /*1d60*/  @P0 SHF.R.U32.HI R0, RZ, c[0x0][0x334], R2 ;  /* 0x0000cd00ff000a19 */ /* 0x000fc80000011602 */
[----:B------:R-:W-:Y:S01]  /*1d70*/  LOP3.LUT R2, RZ, R0, RZ, 0x33, !PT ;  /* 0x00000000ff027212 */ /* 0x000fe200078e33ff */
[----:B------:R-:W-:Y:S05]  /*1d80*/  BRA `(.L_x_401) ;  /* 0x0000003000007947 */ /* 0x000fea0003800000 */
.L_x_400:
[----:B------:R-:W-:-:S13]  /*1d90*/  ISETP.NE.AND P0, PT, R110, 0x1, PT ;  /* 0x000000016e00780c */ /* 0x000fda0003f05270 */
[----:B------:R-:W-:-:S05]  /*1da0*/  @P0 IMAD.HI.U32 R0, R2, c[0x0][0x330], RZ ;  /* 0x0000cc0002000a27 */ /* 0x000fca00078e00ff */
[----:B------:R-:W-:Y:S02]  /*1db0*/  @P0 SHF.R.U32.HI R2, RZ, c[0x0][0x334], R0 ;  /* 0x0000cd00ff020a19 */ /* 0x000fe40000011600 */
.L_x_401:
[----:B------:R-:W-:Y:S05]  /*1dc0*/  BSYNC B0 ;  /* 0x0000000000007941 */ /* 0x000fea0003800000 */
.L_x_399:
[----:B------:R-:W-:-:S05]  /*1dd0*/  IMAD R2, R2, R110, c[0x0][0x32c] ;  /* 0x0000cb0002027624 */ /* 0x000fca00078e026e */
[----:B------:R-:W-:-:S04]  /*1de0*/  IMNMX R3, R3, R2, PT ;  /* 0x0000000203037217 */ /* 0x000fc80003800200 */
.L_x_398:
[----:B------:R-:W-:Y:S01]  /*1df0*/  IADD3 R3, R3, 0x2f, RZ ;  /* 0x0000002f03037810 */ /* 0x000fe20007ffe0ff */
[----:B------:R-:W-:Y:S01]  /*1e00*/  @P5 IMAD.HI.U32 R4, R115, c[0x0][0x2c8], RZ ;  /* 0x0000b20073045a27 */ /* 0x000fe200078e00ff */
[----:B------:R-:W-:-:S03]  /*1e10*/  IADD3 R2, R122, 0x2f, RZ ;  /* 0x0000002f7a027810 */ /* 0x000fc60007ffe0ff */
[----:B------:R-:W-:-:S04]  /*1e20*/  IMAD.HI R6, R3, 0x2aaaaaab, RZ ;  /* 0x2aaaaaab03067827 */ /* 0x000fc800078e02ff */
[----:B------:R-:W-:Y:S01]  /*1e30*/  IMAD.HI R2, R2, 0x2aaaaaab, RZ ;  /* 0x2aaaaaab02027827 */ /* 0x000fe200078e02ff */
[----:B------:R-:W-:-:S03]  /*1e40*/  SHF.R.U32.HI R5, RZ, 0x1f, R6 ;  /* 0x0000001fff057819 */ /* 0x000fc60000011606 */
[----:B------:R-:W-:Y:S01]  /*1e50*/  IMAD.MOV.U32 R0, RZ, RZ, R115 ;  /* 0x000000ffff007224 */ /* 0x000fe200078e0073 */
[----:B------:R-:W-:Y:S01]  /*1e60*/  @P5 SHF.R.U32.HI R0, RZ, c[0x0][0x2cc], R4 ;  /* 0x0000b300ff005a19 */ /* 0x000fe20000011604 */
[----:B------:R-:W-:Y:S01]  /*1e70*/  IMAD.IADD R3, R122, 0x1, -R114 ;  /* 0x000000017a037824 */ /* 0x000fe200078e0a72 */
[----:B------:R-:W-:Y:S02]  /*1e80*/  SHF.R.U32.HI R4, RZ, 0x1f, R2 ;  /* 0x0000001fff047819 */ /* 0x000fe40000011602 */
[----:B------:R-:W-:Y:S01]  /*1e90*/  LEA.HI.SX32 R5, R6, R5, 0x1d ;  /* 0x0000000506057211 */ /* 0x000fe200078feaff */
[----:B------:R-:W-:Y:S01]  /*1ea0*/  IMAD.IADD R0, R3, 0x1, R0 ;  /* 0x0000000103007824 */ /* 0x000fe200078e0200 */
[----:B------:R-:W-:-:S04]  /*1eb0*/  LEA.HI.SX32 R3, R2, R4, 0x1d ;  /* 0x0000000402037211 */ /* 0x000fc800078feaff */
[----:B------:R-:W-:Y:S02]  /*1ec0*/  IADD3 R2, R0, -c[0x0][0x324], RZ ;  /* 0x8000c90000027a10 */ /* 0x000fe40007ffe0ff */
[----:B------:R-:W-:Y:S01]  /*1ed0*/  IMNMX R11, R3, R5, PT ;  /* 0x00000005030b7217 */ /* 0x000fe20003800200 */
[----:B------:R-:W-:Y:S05]  /*1ee0*/  @!P1 BRA `(.L_x_402) ;  /* 0x000000f000009947 */ /* 0x000fea0003800000 */
[----:B------:R-:W-:Y:S01]  /*1ef0*/  ISETP.GT.AND P0, PT, R0, -0x1, PT ;  /* 0xffffffff0000780c */ /* 0x000fe20003f04270 */
[----:B------:R-:W-:-:S12]  /*1f00*/  BSSY B0, `(.L_x_403) ;  /* 0x000000b000007945 */ /* 0x000fd80003800000 */
[----:B------:R-:W-:Y:S05]  /*1f10*/  @P0 BRA `(.L_x_404) ;  /* 0x0000006000000947 */ /* 0x000fea0003800000 */
[----:B------:R-:W-:Y:S02]  /*1f20*/  ISETP.NE.AND P0, PT, R110, 0x1, PT ;  /* 0x000000016e00780c */ /* 0x000fe40003f05270 */
[----:B------:R-:W-:-:S11]  /*1f30*/  LOP3.LUT R0, RZ, R0, RZ, 0x33, !PT ;  /* 0x00000000ff007212 */ /* 0x000fd600078e33ff */
[----:B------:R-:W-:-:S05]  /*1f40*/  @P0 IMAD.HI.U32 R3, R0, c[0x0][0x330], RZ ;  /* 0x0000cc0000030a27 */ /* 0x000fca00078e00ff */
[----:B------:R-:W-:-:S04]  /*1f50*/  @P0 SHF.R.U32.HI R0, RZ, c[0x0][0x334], R3 ;  /* 0x0000cd00ff000a19 */ /* 0x000fc80000011603 */
[----:B------:R-:W-:Y:S01]  /*1f60*/  LOP3.LUT R0, RZ, R0, RZ, 0x33, !PT ;  /* 0x00000000ff007212 */ /* 0x000fe200078e33ff */
[----:B------:R-:W-:Y:S05]  /*1f70*/  BRA `(.L_x_405) ;  /* 0x0000003000007947 */ /* 0x000fea0003800000 */
.L_x_404:
[----:B------:R-:W-:-:S13]  /*1f80*/  ISETP.NE.AND P0, PT, R110, 0x1, PT ;  /* 0x000000016e00780c */ /* 0x000fda0003f05270 */
[----:B------:R-:W-:-:S05]  /*1f90*/  @P0 IMAD.HI.U32 R3, R0, c[0x0][0x330], RZ ;  /* 0x0000cc0000030a27 */ /* 0x000fca00078e00ff */
[----:B------:R-:W-:Y:S02]  /*1fa0*/  @P0 SHF.R.U32.HI R0, RZ, c[0x0][0x334], R3 ;  /* 0x0000cd00ff000a19 */ /* 0x000fe40000011603 */
.L_x_405:
[----:B------:R-:W-:Y:S05]  /*1fb0*/  BSYNC B0 ;  /* 0x0000000000007941 */ /* 0x000fea0003800000 */
.L_x_403:
[----:B------:R-:W-:-:S05]  /*1fc0*/  IMAD R0, R0, c[0x0][0x32c], RZ ;  /* 0x0000cb0000007a24 */ /* 0x000fca00078e02ff */
[----:B------:R-:W-:-:S05]  /*1fd0*/  IMNMX R2, R2, R0, !PT ;  /* 0x0000000002027217 */ /* 0x000fca0007800200 */
.L_x_402:
[----:B------:R-:W-:Y:S01]  /*1fe0*/  IMAD.HI R2, R2, 0x2aaaaaab, RZ ;  /* 0x2aaaaaab02027827 */ /* 0x000fe200078e02ff */
[C---:B------:R-:W-:Y:S01]  /*1ff0*/  LOP3.LUT R3, R15.reuse, 0xff000000, RZ, 0xc0, !PT ;  /* 0xff0000000f037812 */ /* 0x040fe200078ec0ff */
[----:B------:R-:W-:Y:S03]  /*2000*/  BSSY B0, `(.L_x_406) ;  /* 0x000002d000007945 */ /* 0x000fe60003800000 */
[----:B------:R-:W-:Y:S02]  /*2010*/  SHF.R.U32.HI R0, RZ, 0x1f, R2 ;  /* 0x0000001fff007819 */ /* 0x000fe40000011602 */
[----:B------:R-:W-:Y:S02]  /*2020*/  SHF.R.U32.HI R3, RZ, 0x8, R3 ;  /* 0x00000008ff037819 */ /* 0x000fe40000011603 */
[----:B------:R-:W-:Y:S02]  /*2030*/  LEA.HI.SX32 R2, R2, R0, 0x1d ;  /* 0x0000000002027211 */ /* 0x000fe400078feaff */
[----:B------:R-:W-:-:S02]  /*2040*/  LOP3.LUT R0, R15, 0xff0000, RZ, 0xc0, !PT ;  /* 0x00ff00000f007812 */ /* 0x000fc400078ec0ff */
[----:B------:R-:W-:Y:S01]  /*2050*/  IMNMX R6, RZ, R2, !PT ;  /* 0x00000002ff067217 */ /* 0x000fe20007800200 */
[----:B------:R-:W-:Y:S01]  /*2060*/  IMAD.MOV.U32 R2, RZ, RZ, RZ ;  /* 0x000000ffff027224 */ /* 0x000fe200078e00ff */
[----:B------:R-:W-:Y:S02]  /*2070*/  LEA.HI R0, R0, R3, RZ, 0x10 ;  /* 0x0000000300007211 */ /* 0x000fe400078f80ff */
[----:B------:R-:W-:Y:S02]  /*2080*/  ISETP.GT.AND P0, PT, R11, R6, PT ;  /* 0x000000060b00720c */ /* 0x000fe40003f04270 */
[----:B------:R-:W-:Y:S02]  /*2090*/  LOP3.LUT R12, R0, 0xff, RZ, 0xc0, !PT ;  /* 0x000000ff000c7812 */ /* 0x000fe400078ec0ff */
[----:B------:R-:W-:-:S03]  /*20a0*/  SHF.R.U32.HI R5, RZ, 0x10, R0 ;  /* 0x00000010ff057819 */ /* 0x000fc60000011600 */
[----:B------:R2:W-:Y:S04]  /*20b0*/  STL [R1+0x78], R12 ;  /* 0x0000780c01007387 */ /* 0x0005e80000100800 */
[----:B------:R2:W-:Y:S02]  /*20c0*/  STL [R1+0x74], R5 ;  /* 0x0000740501007387 */ /* 0x0005e40000100800 */
[----:B------:R-:W-:Y:S05]  /*20d0*/  @!P0 BRA `(.L_x_407) ;  /* 0x000001f000008947 */ /* 0x000fea0003800000 */
[----:B------:R-:W-:-:S04]  /*20e0*/  ISETP.NE.AND P0, PT, R5, RZ, PT ;  /* 0x000000ff0500720c */ /* 0x000fc80003f05270 */
[----:B------:R-:W-:-:S04]  /*20f0*/  SEL R0, R5, c[0x0][0x338], P0 ;  /* 0x0000ce0005007a07 */ /* 0x000fc80000000000 */
[----:B------:R-:W-:Y:S02]  /*2100*/  IABS R3, R0 ;  /* 0x0000000000037213 */ /* 0x000fe40000000000 */
[----:B------:R-:W-:Y:S02]  /*2110*/  IADD3 R7, R0, -0x1, R11 ;  /* 0xffffffff00077810 */ /* 0x000fe40007ffe00b */
[----:B------:R-:W3:Y:S03]  /*2120*/  I2F.RP R2, R3 ;  /* 0x0000000300027306 */ /* 0x000ee60000209400 */
[----:B------:R-:W-:-:S05]  /*2130*/  IMAD.IADD R7, R7, 0x1, -R6 ;  /* 0x0000000107077824 */ /* 0x000fca00078e0a06 */
[----:B------:R-:W-:Y:S01]  /*2140*/  IABS R10, R7 ;  /* 0x00000007000a7213 */ /* 0x000fe20000000000 */
[----:B---3--:R-:W3:Y:S02]  /*2150*/  MUFU.RCP R2, R2 ;  /* 0x0000000200027308 */ /* 0x008ee40000001000 */
[----:B---3--:R-:W-:-:S06]  /*2160*/  IADD3 R2, R2, 0xffffffe, RZ ;  /* 0x0ffffffe02027810 */ /* 0x008fcc0007ffe0ff */
[----:B--2---:R-:W2:Y:S02]  /*2170*/  F2I.FTZ.U32.TRUNC.NTZ R5, R2 ;  /* 0x0000000200057305 */ /* 0x004ea4000021f000 */
[----:B--2---:R-:W-:-:S04]  /*2180*/  IMAD.MOV R2, RZ, RZ, -R5 ;  /* 0x000000ffff027224 */ /* 0x004fc800078e0a05 */
        /* <DEDUP_REMOVED lines=20> */
.L_x_407:
[----:B------:R-:W-:Y:S05]  /*22d0*/  BSYNC B0 ;  /* 0x0000000000007941 */ /* 0x000fea0003800000 */
.L_x_406:
[----:B------:R-:W-:Y:S01]  /*22e0*/  IMAD R126, R12, R2, R6 ;  /* 0x000000020c7e7224 */ /* 0x000fe200078e0206 */
        /* <DEDUP_REMOVED lines=72> */
[----:B---3--:R-:W-:Y:S01]  /*2770*/  ISETP.NE.U32.AND P1, PT, RZ, c[0x0][0x340], PT ;  /* 0x0000d000ff007a0c */ /* 0x008fe20003f25070 */
[----:B------:R-:W3:Y:S03]  /*2780*/  LDL R118, [R1+0x18] ;  /* 0x0000180001767983 */ /* 0x000ee60000100800 */
[----:B------:R-:W-:Y:S01]  /*2790*/  ISETP.NE.AND.EX P1, PT, RZ, c[0x0][0x344], PT, P1 ;  /* 0x0000d100ff007a0c */ /* 0x000fe20003f25310 */
[----:B------:R-:W4:-:S12]  /*27a0*/  S2R R4, SR_TID.X ;  /* 0x0000000000047919 */ /* 0x000f180000002100 */
[----:B------:R-:W-:-:S05]  /*27b0*/  @P1 IMAD.WIDE R2, R16, R14, c[0x0][0x340] ;  /* 0x0000d00010021625 */ /* 0x000fca00078e020e */
[----:B--2---:R5:W2:Y:S01]  /*27c0*/  @P1 LDG.E R9, [R2.64] ;  /* 0x0000000602091981 */ /* 0x004aa2000c1e1900 */
[----:B------:R-:W-:Y:S01]  /*27d0*/  SHF.R.S32.HI R0, RZ, 0x1f, R13 ;  /* 0x0000001fff007819 */ /* 0x000fe2000001140d */
[----:B------:R-:W-:Y:S01]  /*27e0*/  WARPSYNC 0xffffffff ;  /* 0xffffffff00007948 */ /* 0x000fe20003800000 */
[----:B------:R-:W-:Y:S01]  /*27f0*/  SHF.R.S32.HI R8, RZ, 0x1f, R16 ;  /* 0x0000001fff087819 */ /* 0x000fe20000011410 */
[----:B------:R-:W-:Y:S01]  /*2800*/  IMAD R18, R114, c[0x0][0x2c4], RZ ;  /* 0x0000b10072127a24 */ /* 0x000fe200078e02ff */
[----:B------:R-:W-:Y:S01]  /*2810*/  BAR.SYNC.DEFER_BLOCKING 0x0 ;  /* 0x0000000000007b1d */ /* 0x000fe20000010000 */
[----:B------:R-:W-:Y:S01]  /*2820*/  IMAD R0, R0, c[0x0][0x178], RZ ;  /* 0x00005e0000007a24 */ /* 0x000fe200078e02ff */
[----:B----4-:R-:W-:Y:S01]  /*2830*/  SHF.R.S32.HI R27, RZ, 0x1f, R4 ;  /* 0x0000001fff1b7819 */ /* 0x010fe20000011404 */
[----:B------:R-:W-:Y:S01]  /*2840*/  IMAD.MOV.U32 R123, RZ, RZ, R28 ;  /* 0x000000ffff7b7224 */ /* 0x000fe200078e001c */
[----:B------:R-:W-:Y:S01]  /*2850*/  SHF.R.S32.HI R119, RZ, 0x1f, R4 ;  /* 0x0000001fff777819 */ /* 0x000fe20000011404 */
[----:B------:R-:W-:Y:S01]  /*2860*/  IMAD R0, R13, c[0x0][0x17c], R0 ;  /* 0x00005f000d007a24 */ /* 0x000fe200078e0200 */
[----:B------:R-:W-:-:S02]  /*2870*/  LEA.HI R27, R27, R4, RZ, 0x3 ;  /* 0x000000041b1b7211 */ /* 0x000fc400078f18ff */
[----:B------:R-:W-:Y:S02]  /*2880*/  LEA.HI R119, R119, R4, RZ, 0x3 ;  /* 0x0000000477777211 */ /* 0x000fe400078f18ff */
[----:B------:R-:W-:Y:S02]  /*2890*/  LOP3.LUT R27, R27, 0xfffffff8, RZ, 0xc0, !PT ;  /* 0xfffffff81b1b7812 */ /* 0x000fe400078ec0ff */
[----:B------:R-:W-:Y:S02]  /*28a0*/  SHF.R.S32.HI R119, RZ, 0x3, R119 ;  /* 0x00000003ff777819 */ /* 0x000fe40000011477 */
[----:B------:R-:W-:Y:S01]  /*28b0*/  SEL R6, R8, RZ, !P3 ;  /* 0x000000ff08067207 */ /* 0x000fe20005800000 */
[----:B------:R-:W-:Y:S01]  /*28c0*/  IMAD.IADD R27, R4, 0x1, -R27 ;  /* 0x00000001041b7824 */ /* 0x000fe200078e0a1b */
[----:B------:R-:W-:Y:S01]  /*28d0*/  SEL R4, R16, RZ, !P3 ;  /* 0x000000ff10047207 */ /* 0x000fe20005800000 */
[----:B------:R-:W-:Y:S01]  /*28e0*/  IMAD.IADD R17, R119, 0x1, R115 ;  /* 0x0000000177117824 */ /* 0x000fe200078e0273 */
[----:B------:R-:W-:Y:S01]  /*28f0*/  IADD3 R77, R134, -0x1, RZ ;  /* 0xffffffff864d7810 */ /* 0x000fe20007ffe0ff */
[----:B------:R-:W-:-:S02]  /*2900*/  IMAD R5, R27, 0x20, R119 ;  /* 0x000000201b057824 */ /* 0x000fc400078e0277 */
[----:B-----5:R-:W-:-:S04]  /*2910*/  IMAD.WIDE.U32 R2, R13, c[0x0][0x178], RZ ;  /* 0x00005e000d027a25 */ /* 0x020fc800078e00ff */
[----:B------:R-:W-:Y:S02]  /*2920*/  IMAD.IADD R5, R115, 0x1, R5 ;  /* 0x0000000173057824 */ /* 0x000fe400078e0205 */
[----:B------:R-:W-:Y:S02]  /*2930*/  IMAD.IADD R3, R3, 0x1, R0 ;  /* 0x0000000103037824 */ /* 0x000fe400078e0200 */
[----:B------:R-:W-:-:S04]  /*2940*/  @P5 IMAD.HI.U32 R7, R5, c[0x0][0x2c8], RZ ;  /* 0x0000b20005075a27 */ /* 0x000fc800078e00ff */
[----:B------:R-:W-:-:S04]  /*2950*/  IMAD.WIDE.U32 R2, R29, c[0x0][0x1b8], R2 ;  /* 0x00006e001d027a25 */ /* 0x000fc800078e0002 */
[----:B------:R-:W-:Y:S01]  /*2960*/  IMAD.MOV.U32 R0, RZ, RZ, R5 ;  /* 0x000000ffff007224 */ /* 0x000fe200078e0005 */
[----:B------:R-:W-:Y:S01]  /*2970*/  @P5 SHF.R.U32.HI R0, RZ, c[0x0][0x2cc], R7 ;  /* 0x0000b300ff005a19 */ /* 0x000fe20000011607 */
[----:B------:R-:W-:Y:S02]  /*2980*/  IMAD R3, R29, c[0x0][0x1bc], R3 ;  /* 0x00006f001d037a24 */ /* 0x000fe400078e0203 */
[----:B------:R-:W-:Y:S01]  /*2990*/  IMAD R6, R6, c[0x0][0x1c0], RZ ;  /* 0x0000700006067a24 */ /* 0x000fe200078e02ff */
[----:B------:R-:W-:Y:S01]  /*29a0*/  SHF.R.S32.HI R7, RZ, 0x1f, R0 ;  /* 0x0000001fff077819 */ /* 0x000fe20000011400 */
[----:B------:R-:W-:-:S04]  /*29b0*/  IMAD.WIDE.U32 R2, R4, c[0x0][0x1c0], R2 ;  /* 0x0000700004027a25 */ /* 0x000fc800078e0002 */
[----:B------:R-:W-:Y:S02]  /*29c0*/  IMAD R6, R4, c[0x0][0x1c4], R6 ;  /* 0x0000710004067a24 */ /* 0x000fe400078e0206 */
[----:B------:R-:W-:Y:S02]  /*29d0*/  IMAD.MOV R4, RZ, RZ, -R0 ;  /* 0x000000ffff047224 */ /* 0x000fe400078e0a00 */
[----:B------:R-:W-:Y:S02]  /*29e0*/  IMAD.IADD R3, R3, 0x1, R6 ;  /* 0x0000000103037824 */ /* 0x000fe400078e0206 */
        /* <DEDUP_REMOVED lines=11> */
[----:B------:R-:W4:Y:S03]  /*2aa0*/  SHFL.IDX PT, R6, R14, RZ, 0x181f ;  /* 0x00181fff0e067589 */ /* 0x000f2600000e0000 */
[----:B------:R-:W-:Y:S01]  /*2ab0*/  LEA.HI.X R15, R2, c[0x0][0x164], R0, 0x1, P0 ;  /* 0x00005900020f7a11 */ /* 0x000fe200000f0c00 */
[----:B------:R-:W-:Y:S01]  /*2ac0*/  IMAD.SHL.U32 R2, R27, 0x8, RZ ;  /* 0x000000081b027824 */ /* 0x000fe200078e00ff */
[----:B------:R-:W-:-:S03]  /*2ad0*/  ISETP.GE.AND P0, PT, R17, R18, PT ;  /* 0x000000121100720c */ /* 0x000fc60003f06270 */
[----:B------:R-:W5:Y:S01]  /*2ae0*/  SHFL.IDX PT, R7, R15, RZ, 0x181f ;  /* 0x00181fff0f077589 */ /* 0x000f6200000e0000 */
[C---:B------:R-:W-:Y:S02]  /*2af0*/  IADD3 R0, R2.reuse, 0x40, RZ ;  /* 0x0000004002007810 */ /* 0x040fe40007ffe0ff */
[C---:B------:R-:W-:Y:S02]  /*2b00*/  IADD3 R25, R2.reuse, 0x80, RZ ;  /* 0x0000008002197810 */ /* 0x040fe40007ffe0ff */
[----:B------:R-:W-:Y:S02]  /*2b10*/  SHF.R.S32.HI R19, RZ, 0x1f, R0 ;  /* 0x0000001fff137819 */ /* 0x000fe40000011400 */
[----:B------:R-:W-:Y:S02]  /*2b20*/  IADD3 R24, R2, 0xc0, RZ ;  /* 0x000000c002187810 */ /* 0x000fe40007ffe0ff */
[----:B------:R-:W-:Y:S02]  /*2b30*/  SHF.R.S32.HI R3, RZ, 0x1f, R2 ;  /* 0x0000001fff037819 */ /* 0x000fe40000011402 */
[----:B------:R-:W-:-:S02]  /*2b40*/  ISETP.GE.AND P5, PT, R25, c[0x0][0x198], PT ;  /* 0x0000660019007a0c */ /* 0x000fc40003fa6270 */
[----:B------:R-:W-:Y:S02]  /*2b50*/  ISETP.GE.AND P6, PT, R24, c[0x0][0x198], PT ;  /* 0x0000660018007a0c */ /* 0x000fe40003fc6270 */
[----:B------:R-:W-:Y:S02]  /*2b60*/  SHF.R.S32.HI R22, RZ, 0x1f, R25 ;  /* 0x0000001fff167819 */ /* 0x000fe40000011419 */
[CC--:B----4-:R-:W-:Y:S02]  /*2b70*/  @!P0 LEA R12, P3, R0.reuse, R6.reuse, 0x1 ;  /* 0x00000006000c8211 */ /* 0x0d0fe400078608ff */
[----:B------:R-:W-:Y:S02]  /*2b80*/  @!P0 LEA R10, P2, R25, R6, 0x1 ;  /* 0x00000006190a8211 */ /* 0x000fe400078408ff */
[----:B------:R-:W-:Y:S02]  /*2b90*/  SHF.R.S32.HI R26, RZ, 0x1f, R24 ;  /* 0x0000001fff1a7819 */ /* 0x000fe40000011418 */
[----:B-----5:R-:W-:-:S02]  /*2ba0*/  @!P0 LEA.HI.X R13, R0, R7, R19, 0x1, P3 ;  /* 0x00000007000d8211 */ /* 0x020fc400018f0c13 */
[----:B------:R-:W-:Y:S02]  /*2bb0*/  ISETP.GE.AND P3, PT, R0, c[0x0][0x198], PT ;  /* 0x0000660000007a0c */ /* 0x000fe40003f66270 */
[----:B------:R-:W-:Y:S02]  /*2bc0*/  @!P0 LEA.HI.X R11, R25, R7, R22, 0x1, P2 ;  /* 0x00000007190b8211 */ /* 0x000fe400010f0c16 */
[--C-:B--2---:R-:W-:Y:S01]  /*2bd0*/  @P1 SHF.R.S32.HI R5, RZ, 0x1f, R9.reuse ;  /* 0x0000001fff051819 */ /* 0x104fe20000011409 */
[----:B------:R-:W-:Y:S02]  /*2be0*/  @P1 IMAD.MOV.U32 R4, RZ, RZ, R9 ;  /* 0x000000ffff041224 */ /* 0x000fe400078e0009 */
[----:B------:R-:W-:Y:S02]  /*2bf0*/  @!P1 IMAD.MOV.U32 R4, RZ, RZ, R16 ;  /* 0x000000ffff049224 */ /* 0x000fe400078e0010 */
[----:B------:R-:W-:Y:S01]  /*2c00*/  @!P1 IMAD.MOV.U32 R5, RZ, RZ, R8 ;  /* 0x000000ffff059224 */ /* 0x000fe200078e0008 */
[----:B------:R-:W-:Y:S01]  /*2c10*/  @!P0 LEA R8, P1, R2, R6, 0x1 ;  /* 0x0000000602088211 */ /* 0x000fe200078208ff */
[----:B------:R-:W-:Y:S01]  /*2c20*/  SHFL.IDX PT, R16, R14, 0x3, 0x181f ;  /* 0x00781f000e107f89 */ /* 0x000fe200000e0000 */
[----:B------:R-:W-:-:S02]  /*2c30*/  SEL R21, R4, RZ, !P4 ;  /* 0x000000ff04157207 */ /* 0x000fc40006000000 */
[----:B------:R-:W-:Y:S01]  /*2c40*/  SEL R20, R5, RZ, !P4 ;  /* 0x000000ff05147207 */ /* 0x000fe20006000000 */
[----:B------:R-:W2:Y:S01]  /*2c50*/  SHFL.IDX PT, R4, R14, 0x1, 0x181f ;  /* 0x00381f000e047f89 */ /* 0x000ea200000e0000 */
[C---:B------:R-:W-:Y:S02]  /*2c60*/  ISETP.GE.AND P4, PT, R2.reuse, c[0x0][0x198], PT ;  /* 0x0000660002007a0c */ /* 0x040fe40003f86270 */
[----:B------:R-:W-:Y:S01]  /*2c70*/  @!P0 LEA.HI.X R9, R2, R7, R3, 0x1, P1 ;  /* 0x0000000702098211 */ /* 0x000fe200008f0c03 */
[----:B------:R-:W4:Y:S01]  /*2c80*/  SHFL.IDX PT, R5, R15, 0x1, 0x181f ;  /* 0x00381f000f057f89 */ /* 0x000f2200000e0000 */
[----:B------:R-:W-:-:S04]  /*2c90*/  @!P0 LEA R6, P1, R24, R6, 0x1 ;  /* 0x0000000618068211 */ /* 0x000fc800078208ff */
[----:B------:R-:W-:-:S05]  /*2ca0*/  @!P0 LEA.HI.X R7, R24, R7, R26, 0x1, P1 ;  /* 0x0000000718078211 */ /* 0x000fca00008f0c1a */
[----:B---3--:R3:W-:Y:S04]  /*2cb0*/  @!P0 LDGSTS.E.BYPASS.LTC128B.128 [R118+0x4080], [R8.64], !P4 ;  /* 0x0408000008768fae */ /* 0x0087e8000e101d46 */
[----:B------:R5:W-:Y:S04]  /*2cc0*/  @!P0 LDGSTS.E.BYPASS.LTC128B.128 [R118+0x8080], [R12.64], !P3 ;  /* 0x080800000c768fae */ /* 0x000be8000d901d46 */
[----:B------:R1:W-:Y:S04]  /*2cd0*/  @!P0 LDGSTS.E.BYPASS.LTC128B.128 [R118+0xc080], [R10.64], !P5 ;  /* 0x0c0800000a768fae */ /* 0x0003e8000e901d46 */
[----:B------:R1:W-:Y:S01]  /*2ce0*/  @!P0 LDGSTS.E.BYPASS.LTC128B.128 [R118+0x10080], [R6.64], !P6 ;  /* 0x1008000006768fae */ /* 0x0003e2000f101d46 */
[----:B---3--:R-:W-:-:S04]  /*2cf0*/  IADD3 R8, R17, 0x20, RZ ;  /* 0x0000002011087810 */ /* 0x008fc80007ffe0ff */
[----:B------:R-:W-:-:S13]  /*2d00*/  ISETP.GE.AND P0, PT, R8, R18, PT ;  /* 0x000000120800720c */ /* 0x000fda0003f06270 */
[----:B--2---:R-:W-:-:S04]  /*2d10*/  @!P0 LEA R8, P1, R2, R4, 0x1 ;  /* 0x0000000402088211 */ /* 0x004fc800078208ff */
[----:B----4-:R-:W-:Y:S02]  /*2d20*/  @!P0 LEA.HI.X R9, R2, R5, R3, 0x1, P1 ;  /* 0x0000000502098211 */ /* 0x010fe400008f0c03 */
[----:B-----5:R-:W-:-:S03]  /*2d30*/  @!P0 LEA R12, P1, R0, R4, 0x1 ;  /* 0x00000004000c8211 */ /* 0x020fc600078208ff */
[----:B------:R2:W-:Y:S01]  /*2d40*/  @!P0 LDGSTS.E.BYPASS.LTC128B.128 [R118+0x5080], [R8.64], !P4 ;  /* 0x0508000008768fae */ /* 0x0005e2000e101d46 */
[----:B------:R-:W-:Y:S02]  /*2d50*/  @!P0 LEA.HI.X R13, R0, R5, R19, 0x1, P1 ;  /* 0x00000005000d8211 */ /* 0x000fe400008f0c13 */
[----:B-1----:R-:W-:-:S03]  /*2d60*/  @!P0 LEA R10, P1, R25, R4, 0x1 ;  /* 0x00000004190a8211 */ /* 0x002fc600078208ff */
[----:B------:R1:W-:Y:S01]  /*2d70*/  @!P0 LDGSTS.E.BYPASS.LTC128B.128 [R118+0x9080], [R12.64], !P3 ;  /* 0x090800000c768fae */ /* 0x0003e2000d901d46 */
[-C--:B------:R-:W-:Y:S02]  /*2d80*/  @!P0 LEA.HI.X R11, R25, R5.reuse, R22, 0x1, P1 ;  /* 0x00000005190b8211 */ /* 0x080fe400008f0c16 */
[C---:B------:R-:W-:Y:S02]  /*2d90*/  @!P0 LEA R6, P1, R24.reuse, R4, 0x1 ;  /* 0x0000000418068211 */ /* 0x040fe400078208ff */
[----:B------:R3:W4:Y:S02]  /*2da0*/  SHFL.IDX PT, R4, R14, 0x2, 0x181f ;  /* 0x00581f000e047f89 */ /* 0x00072400000e0000 */
[----:B------:R-:W-:Y:S02]  /*2db0*/  @!P0 LEA.HI.X R7, R24, R5, R26, 0x1, P1 ;  /* 0x0000000518078211 */ /* 0x000fe400008f0c1a */
[----:B------:R-:W5:Y:S04]  /*2dc0*/  SHFL.IDX PT, R5, R15, 0x2, 0x181f ;  /* 0x00581f000f057f89 */ /* 0x000f6800000e0000 */
[----:B------:R4:W-:Y:S04]  /*2dd0*/  @!P0 LDGSTS.E.BYPASS.LTC128B.128 [R118+0xd080], [R10.64], !P5 ;  /* 0x0d0800000a768fae */ /* 0x0009e8000e901d46 */
[----:B------:R1:W-:Y:S01]  /*2de0*/  @!P0 LDGSTS.E.BYPASS.LTC128B.128 [R118+0x11080], [R6.64], !P6 ;  /* 0x1108000006768fae */ /* 0x0003e2000f101d46 */
[----:B--2---:R-:W-:-:S03]  /*2df0*/  IADD3 R8, R17, 0x40, RZ ;  /* 0x0000004011087810 */ /* 0x004fc60007ffe0ff */
[----:B------:R-:W2:Y:S01]  /*2e00*/  SHFL.IDX PT, R15, R15, 0x3, 0x181f ;  /* 0x00781f000f0f7f89 */ /* 0x000ea200000e0000 */
[----:B------:R-:W-:Y:S01]  /*2e10*/  ISETP.GE.AND P0, PT, R8, R18, PT ;  /* 0x000000120800720c */ /* 0x000fe20003f06270 */
[----:B---3--:R-:W-:-:S04]  /*2e20*/  IMAD.MOV.U32 R14, RZ, RZ, 0x30 ;  /* 0x00000030ff0e7424 */ /* 0x008fc800078e00ff */
[----:B------:R-:W-:-:S04]  /*2e30*/  IMAD R14, R134, -0x30, R14 ;  /* 0xffffffd0860e7824 */ /* 0x000fc800078e020e */
[----:B------:R-:W-:-:S04]  /*2e40*/  IMAD.IADD R76, R122, 0x1, R14 ;  /* 0x000000017a4c7824 */ /* 0x000fc800078e020e */
[----:B----4-:R-:W-:-:S04]  /*2e50*/  @!P0 LEA R10, P1, R2, R4, 0x1 ;  /* 0x00000004020a8211 */ /* 0x010fc800078208ff */
[----:B-----5:R-:W-:Y:S02]  /*2e60*/  @!P0 LEA.HI.X R11, R2, R5, R3, 0x1, P1 ;  /* 0x00000005020b8211 */ /* 0x020fe400008f0c03 */
[----:B------:R-:W-:-:S03]  /*2e70*/  @!P0 LEA R8, P1, R0, R4, 0x1 ;  /* 0x0000000400088211 */ /* 0x000fc600078208ff */
[----:B------:R3:W-:Y:S01]  /*2e80*/  @!P0 LDGSTS.E.BYPASS.LTC128B.128 [R118+0x6080], [R10.64], !P4 ;  /* 0x060800000a768fae */ /* 0x0007e2000e101d46 */
[----:B------:R-:W-:Y:S02]  /*2e90*/  @!P0 LEA.HI.X R9, R0, R5, R19, 0x1, P1 ;  /* 0x0000000500098211 */ /* 0x000fe400008f0c13 */
[----:B-1----:R-:W-:-:S03]  /*2ea0*/  @!P0 LEA R6, P1, R25, R4, 0x1 ;  /* 0x0000000419068211 */ /* 0x002fc600078208ff */
[----:B------:R1:W-:Y:S01]  /*2eb0*/  @!P0 LDGSTS.E.BYPASS.LTC128B.128 [R118+0xa080], [R8.64], !P3 ;  /* 0x0a08000008768fae */ /* 0x0003e2000d901d46 */
[----:B------:R-:W-:Y:S02]  /*2ec0*/  @!P0 LEA.HI.X R7, R25, R5, R22, 0x1, P1 ;  /* 0x0000000519078211 */ /* 0x000fe400008f0c16 */
[----:B------:R-:W-:-:S03]  /*2ed0*/  @!P0 LEA R4, P1, R24, R4, 0x1 ;  /* 0x0000000418048211 */ /* 0x000fc600078208ff */
[----:B------:R4:W-:Y:S01]  /*2ee0*/  @!P0 LDGSTS.E.BYPASS.LTC128B.128 [R118+0xe080], [R6.64], !P5 ;  /* 0x0e08000006768fae */ /* 0x0009e2000e901d46 */
[----:B------:R-:W-:-:S05]  /*2ef0*/  @!P0 LEA.HI.X R5, R24, R5, R26, 0x1, P1 ;  /* 0x0000000518058211 */ /* 0x000fca00008f0c1a */
[----:B------:R5:W-:Y:S01]  /*2f00*/  @!P0 LDGSTS.E.BYPASS.LTC128B.128 [R118+0x12080], [R4.64], !P6 ;  /* 0x1208000004768fae */ /* 0x000be2000f101d46 */
[----:B----4-:R-:W-:Y:S02]  /*2f10*/  IADD3 R6, R17, 0x60, RZ ;  /* 0x0000006011067810 */ /* 0x010fe40007ffe0ff */
[----:B------:R-:W-:Y:S02]  /*2f20*/  SHF.R.S32.HI R17, RZ, 0x1f, R77 ;  /* 0x0000001fff117819 */ /* 0x000fe4000001144d */
[----:B------:R-:W-:Y:S02]  /*2f30*/  ISETP.GE.AND P1, PT, R6, R18, PT ;  /* 0x000000120600720c */ /* 0x000fe40003f26270 */
[----:B-----5:R-:W-:Y:S02]  /*2f40*/  SHF.R.S32.HI R5, RZ, 0x1f, R23 ;  /* 0x0000001fff057819 */ /* 0x020fe40000011417 */
[----:B------:R-:W-:-:S04]  /*2f50*/  IADD3 R4, P0, R119, R23, RZ ;  /* 0x0000001777047210 */ /* 0x000fc80007f1e0ff */
[----:B------:R-:W-:Y:S01]  /*2f60*/  LEA.HI.X.SX32 R5, R119, R5, 0x1, P0 ;  /* 0x0000000577057211 */ /* 0x000fe200000f0eff */
[----:B---3--:R-:W-:-:S04]  /*2f70*/  IMAD.WIDE.U32 R10, R4, c[0x0][0x1e0], R2 ;  /* 0x00007800040a7a25 */ /* 0x008fc800078e0002 */
[CC--:B------:R-:W-:Y:S01]  /*2f80*/  @!P1 LEA R6, P0, R2.reuse, R16.reuse, 0x1 ;  /* 0x0000001002069211 */ /* 0x0c0fe200078008ff */
[C---:B-1----:R-:W-:Y:S02]  /*2f90*/  IMAD R8, R5.reuse, c[0x0][0x1e0], RZ ;  /* 0x0000780005087a24 */ /* 0x042fe400078e02ff */
[----:B------:R-:W-:Y:S01]  /*2fa0*/  IMAD R5, R5, c[0x0][0x208], RZ ;  /* 0x0000820005057a24 */ /* 0x000fe200078e02ff */
[--C-:B--2---:R-:W-:Y:S01]  /*2fb0*/  @!P1 LEA.HI.X R7, R2, R15, R3.reuse, 0x1, P0 ;  /* 0x0000000f02079211 */ /* 0x104fe200000f0c03 */
[----:B------:R-:W-:Y:S01]  /*2fc0*/  IMAD R9, R4, c[0x0][0x1e4], R8 ;  /* 0x0000790004097a24 */ /* 0x000fe200078e0208 */
[----:B------:R-:W-:Y:S01]  /*2fd0*/  @!P1 LEA R8, P0, R0, R16, 0x1 ;  /* 0x0000001000089211 */ /* 0x000fe200078008ff */
[C---:B------:R-:W-:Y:S02]  /*2fe0*/  IMAD.WIDE.U32 R12, R4.reuse, c[0x0][0x208], R2 ;  /* 0x00008200040c7a25 */ /* 0x040fe400078e0002 */
[----:B------:R1:W-:Y:S02]  /*2ff0*/  @!P1 LDGSTS.E.BYPASS.LTC128B.128 [R118+0x7080], [R6.64], !P4 ;  /* 0x0708000006769fae */ /* 0x0003e4000e101d46 */
[----:B------:R-:W-:-:S02]  /*3000*/  IMAD R3, R4, c[0x0][0x20c], R5 ;  /* 0x0000830004037a24 */ /* 0x000fc400078e0205 */
[----:B------:R-:W-:Y:S02]  /*3010*/  IMAD.MOV.U32 R4, RZ, RZ, R12 ;  /* 0x000000ffff047224 */ /* 0x000fe400078e000c */
[----:B------:R-:W-:Y:S01]  /*3020*/  IMAD.IADD R5, R13, 0x1, R3 ;  /* 0x000000010d057824 */ /* 0x000fe200078e0203 */
[----:B------:R-:W-:Y:S01]  /*3030*/  IMNMX R3, R76, 0x30, PT ;  /* 0x000000304c037817 */ /* 0x000fe20003800200 */
[----:B------:R-:W-:-:S04]  /*3040*/  IMAD.WIDE.U32 R12, R77, c[0x0][0x1e0], RZ ;  /* 0x000078004d0c7a25 */ /* 0x000fc800078e00ff */
[----:B------:R-:W-:Y:S02]  /*3050*/  IMAD.IADD R3, R3, 0x1, -R119 ;  /* 0x0000000103037824 */ /* 0x000fe400078e0a77 */
[----:B------:R-:W-:-:S03]  /*3060*/  IMAD.WIDE.U32 R4, R29, c[0x0][0x210], R4 ;  /* 0x000084001d047a25 */ /* 0x000fc600078e0004 */
[----:B------:R-:W-:Y:S01]  /*3070*/  ISETP.GE.AND P2, PT, R3, 0x21, PT ;  /* 0x000000210300780c */ /* 0x000fe20003f46270 */
[----:B------:R-:W-:Y:S02]  /*3080*/  IMAD R5, R29, c[0x0][0x214], R5 ;  /* 0x000085001d057a24 */ /* 0x000fe400078e0205 */
[----:B-1----:R-:W-:Y:S01]  /*3090*/  IMAD.IADD R7, R11, 0x1, R9 ;  /* 0x000000010b077824 */ /* 0x002fe200078e0209 */
[----:B------:R-:W-:Y:S01]  /*30a0*/  @!P1 LEA.HI.X R9, R0, R15, R19, 0x1, P0 ;  /* 0x0000000f00099211 */ /* 0x000fe200000f0c13 */
[----:B------:R-:W-:Y:S02]  /*30b0*/  IMAD.MOV.U32 R6, RZ, RZ, R10 ;  /* 0x000000ffff067224 */ /* 0x000fe400078e000a */
[----:B------:R-:W-:Y:S02]  /*30c0*/  IMAD R11, R17, c[0x0][0x1e0], RZ ;  /* 0x00007800110b7a24 */ /* 0x000fe400078e02ff */
[----:B------:R1:W-:Y:S01]  /*30d0*/  @!P1 LDGSTS.E.BYPASS.LTC128B.128 [R118+0xb080], [R8.64], !P3 ;  /* 0x0b08000008769fae */ /* 0x0003e2000d901d46 */
[----:B------:R-:W-:Y:S01]  /*30e0*/  IMAD.WIDE.U32 R6, R29, c[0x0][0x1e8], R6 ;  /* 0x00007a001d067a25 */ /* 0x000fe200078e0006 */
[----:B------:R-:W-:-:S03]  /*30f0*/  ISETP.GE.AND P3, PT, R3, 0x1, PT ;  /* 0x000000010300780c */ /* 0x000fc60003f66270 */
[----:B------:R-:W-:Y:S02]  /*3100*/  IMAD R7, R29, c[0x0][0x1ec], R7 ;  /* 0x00007b001d077a24 */ /* 0x000fe400078e0207 */
[----:B------:R-:W-:Y:S02]  /*3110*/  IMAD R3, R20, c[0x0][0x1f0], RZ ;  /* 0x00007c0014037a24 */ /* 0x000fe400078e02ff */
[----:B------:R-:W-:-:S04]  /*3120*/  IMAD.WIDE.U32 R80, R21, c[0x0][0x1f0], R6 ;  /* 0x00007c0015507a25 */ /* 0x000fc800078e0006 */
[C---:B------:R-:W-:Y:S01]  /*3130*/  IMAD R6, R21.reuse, c[0x0][0x1f4], R3 ;  /* 0x00007d0015067a24 */ /* 0x040fe200078e0203 */
[----:B------:R-:W-:Y:S01]  /*3140*/  STL.64 [R1+0x50], R80 ;  /* 0x0000505001007387 */ /* 0x000fe20000100a00 */
[----:B------:R-:W-:-:S04]  /*3150*/  IMAD.WIDE.U32 R28, R21, c[0x0][0x218], R4 ;  /* 0x00008600151c7a25 */ /* 0x000fc800078e0004 */
[----:B------:R-:W-:Y:S02]  /*3160*/  IMAD.IADD R79, R81, 0x1, R6 ;  /* 0x00000001514f7824 */ /* 0x000fe400078e0206 */
[----:B------:R-:W-:Y:S02]  /*3170*/  IMAD.MOV.U32 R78, RZ, RZ, R80 ;  /* 0x000000ffff4e7224 */ /* 0x000fe400078e0050 */
[----:B------:R-:W-:Y:S02]  /*3180*/  IMAD R11, R77, c[0x0][0x1e4], R11 ;  /* 0x000079004d0b7a24 */ /* 0x000fe400078e020b */
[----:B------:R-:W-:Y:S01]  /*3190*/  IMAD.WIDE.U32 R6, R12, 0x30, R78 ;  /* 0x000000300c067825 */ /* 0x000fe200078e004e */
[----:B------:R-:W-:Y:S01]  /*31a0*/  STL.64 [R1+0x40], R78 ;  /* 0x0000404e01007387 */ /* 0x000fe20000100a00 */
[-C--:B-1----:R-:W-:Y:S02]  /*31b0*/  @!P1 LEA R8, P0, R25, R16.reuse, 0x1 ;  /* 0x0000001019089211 */ /* 0x082fe400078008ff */
[----:B------:R-:W-:Y:S01]  /*31c0*/  IMAD.IADD R3, R13, 0x1, R11 ;  /* 0x000000010d037824 */ /* 0x000fe200078e020b */
[----:B------:R-:W-:Y:S01]  /*31d0*/  STL.64 [R1+0x58], R28 ;  /* 0x0000581c01007387 */ /* 0x000fe20000100a00 */
[----:B------:R-:W-:Y:S01]  /*31e0*/  @!P1 LEA.HI.X R9, R25, R15, R22, 0x1, P0 ;  /* 0x0000000f19099211 */ /* 0x000fe200000f0c16 */
[----:B------:R-:W-:Y:S01]  /*31f0*/  IMAD.MOV.U32 R22, RZ, RZ, R28 ;  /* 0x000000ffff167224 */ /* 0x000fe200078e001c */
[----:B------:R-:W-:Y:S01]  /*3200*/  @!P1 LEA R10, P0, R24, R16, 0x1 ;  /* 0x00000010180a9211 */ /* 0x000fe200078008ff */
[----:B------:R-:W-:-:S02]  /*3210*/  IMAD R12, R17, c[0x0][0x208], RZ ;  /* 0x00008200110c7a24 */ /* 0x000fc400078e02ff */
[----:B------:R1:W-:Y:S01]  /*3220*/  @!P1 LDGSTS.E.BYPASS.LTC128B.128 [R118+0xf080], [R8.64], !P5 ;  /* 0x0f08000008769fae */ /* 0x0003e2000e901d46 */
[----:B------:R-:W-:Y:S01]  /*3230*/  @!P1 LEA.HI.X R11, R24, R15, R26, 0x1, P0 ;  /* 0x0000000f180b9211 */ /* 0x000fe200000f0c1a */
[----:B------:R-:W-:Y:S01]  /*3240*/  IMAD R3, R3, 0x30, RZ ;  /* 0x0000003003037824 */ /* 0x000fe200078e02ff */
[----:B------:R-:W-:Y:S01]  /*3250*/  @P3 LEA R4, P0, R6, c[0x0][0x1c8], 0x1 ;  /* 0x0000720006043a11 */ /* 0x000fe200078008ff */
[----:B------:R-:W-:Y:S02]  /*3260*/  IMAD.MOV.U32 R13, RZ, RZ, 0x20 ;  /* 0x00000020ff0d7424 */ /* 0x000fe400078e00ff */
[----:B------:R-:W-:Y:S01]  /*3270*/  IMAD.IADD R3, R7, 0x1, R3 ;  /* 0x0000000107037824 */ /* 0x000fe200078e0203 */
[----:B------:R2:W-:Y:S01]  /*3280*/  @!P1 LDGSTS.E.BYPASS.LTC128B.128 [R118+0x13080], [R10.64], !P6 ;  /* 0x130800000a769fae */ /* 0x0005e2000f101d46 */
[----:B------:R-:W-:-:S04]  /*3290*/  IMAD.WIDE.U32 R18, R13, c[0x0][0x1e0], RZ ;  /* 0x000078000d127a25 */ /* 0x000fc800078e00ff */
[----:B------:R-:W-:Y:S02]  /*32a0*/  IMAD R12, R77, c[0x0][0x20c], R12 ;  /* 0x000083004d0c7a24 */ /* 0x000fe400078e020c */
[----:B-1----:R-:W-:Y:S01]  /*32b0*/  IMAD R8, R20, c[0x0][0x218], RZ ;  /* 0x0000860014087a24 */ /* 0x002fe200078e02ff */
[----:B------:R-:W-:Y:S01]  /*32c0*/  LOP3.LUT R123, R123, 0xfffffbff, RZ, 0xc0, !PT ;  /* 0xfffffbff7b7b7812 */ /* 0x000fe200078ec0ff */
[----:B------:R-:W-:Y:S01]  /*32d0*/  IMAD R13, R13, c[0x0][0x1e4], RZ ;  /* 0x000079000d0d7a24 */ /* 0x000fe200078e02ff */
[----:B------:R-:W-:Y:S01]  /*32e0*/  ISETP.GE.AND P4, PT, R2, c[0x0][0x1d4], PT ;  /* 0x0000750002007a0c */ /* 0x000fe20003f86270 */
[----:B------:R-:W-:Y:S01]  /*32f0*/  IMAD R5, R21, c[0x0][0x21c], R8 ;  /* 0x0000870015057a24 */ /* 0x000fe200078e0208 */
[----:B------:R-:W-:Y:S01]  /*3300*/  ISETP.GE.AND P1, PT, R0, c[0x0][0x1d4], PT ;  /* 0x0000750000007a0c */ /* 0x000fe20003f26270 */
[----:B------:R-:W-:Y:S01]  /*3310*/  IMAD.WIDE.U32 R8, R77, c[0x0][0x208], RZ ;  /* 0x000082004d087a25 */ /* 0x000fe200078e00ff */
[----:B------:R-:W-:Y:S01]  /*3320*/  ISETP.GE.AND P6, PT, R25, c[0x0][0x1d4], PT ;  /* 0x0000750019007a0c */ /* 0x000fe20003fc6270 */
[----:B------:R-:W0:Y:S02]  /*3330*/  LDGDEPBAR ;  /* 0x00000000000079af */ /* 0x000e240000000000 */
[----:B------:R-:W-:Y:S01]  /*3340*/  IMAD.IADD R23, R29, 0x1, R5 ;  /* 0x000000011d177824 */ /* 0x000fe200078e0205 */
[----:B------:R-:W-:-:S02]  /*3350*/  @P3 LEA.HI.X R5, R6, c[0x0][0x1cc], R3, 0x1, P0 ;  /* 0x0000730006053a11 */ /* 0x000fc400000f0c03 */
[----:B------:R-:W-:Y:S01]  /*3360*/  @P2 IADD3 R7, P0, R6, R18, RZ ;  /* 0x0000001206072210 */ /* 0x000fe20007f1e0ff */
[----:B------:R-:W-:Y:S01]  /*3370*/  IMAD.IADD R6, R9, 0x1, R12 ;  /* 0x0000000109067824 */ /* 0x000fe200078e020c */
[----:B------:R1:W-:Y:S01]  /*3380*/  STL.64 [R1+0x48], R22 ;  /* 0x0000481601007387 */ /* 0x0003e20000100a00 */
[----:B------:R-:W-:-:S03]  /*3390*/  IMAD.WIDE.U32 R8, R8, 0x30, R22 ;  /* 0x0000003008087825 */ /* 0x000fc600078e0016 */
[----:B------:R-:W3:Y:S04]  /*33a0*/  LDL R17, [R1+0x8] ;  /* 0x0000080001117983 */ /* 0x000ee80000100800 */
[----:B------:R-:W4:Y:S04]  /*33b0*/  LDL R16, [R1+0x10] ;  /* 0x0000100001107983 */ /* 0x000f280000100800 */
[----:B------:R-:W5:Y:S01]  /*33c0*/  LDL R15, [R1+0xc] ;  /* 0x00000c00010f7983 */ /* 0x000f620000100800 */
[----:B------:R-:W-:Y:S01]  /*33d0*/  @P2 IADD3.X R12, R3, R19, R13, P0, !PT ;  /* 0x00000013030c2210 */ /* 0x000fe200007fe40d */
[----:B------:R-:W-:Y:S01]  /*33e0*/  IMAD R3, R6, 0x30, RZ ;  /* 0x0000003006037824 */ /* 0x000fe200078e02ff */
[----:B------:R-:W-:Y:S01]  /*33f0*/  @P2 LEA R6, P0, R7, c[0x0][0x1c8], 0x1 ;  /* 0x0000720007062a11 */ /* 0x000fe200078008ff */
[----:B------:R2:W-:Y:S01]  /*3400*/  @P3 LDGSTS.E.BYPASS.LTC128B.128 [R118+0x14080], [R4.64], !P4 ;  /* 0x1408000004763fae */ /* 0x0005e2000e101d46 */
[----:B------:R-:W-:Y:S01]  /*3410*/  SEL R2, RZ, 0xffffffff, P1 ;  /* 0xffffffffff027807 */ /* 0x000fe20000800000 */
[----:B------:R-:W-:Y:S01]  /*3420*/  IMAD.IADD R3, R9, 0x1, R3 ;  /* 0x0000000109037824 */ /* 0x000fe200078e0203 */
[----:B------:R-:W-:Y:S01]  /*3430*/  @P2 LEA.HI.X R7, R7, c[0x0][0x1cc], R12, 0x1, P0 ;  /* 0x0000730007072a11 */ /* 0x000fe200000f0c0c */
[----:B------:R2:W-:Y:S01]  /*3440*/  @P3 LDGSTS.E.BYPASS.LTC128B.128 [R118+0x15880], [R4.64+0x80], !P1 ;  /* 0x1588008004763fae */ /* 0x0005e2000c901d46 */
[----:B------:R-:W-:Y:S01]  /*3450*/  LEA R12, P0, R8, c[0x0][0x1f8], 0x1 ;  /* 0x00007e00080c7a11 */ /* 0x000fe200078008ff */
[----:B------:R-:W-:Y:S01]  /*3460*/  IMAD.SHL.U32 R2, R2, 0x2, RZ ;  /* 0x0000000202027824 */ /* 0x000fe200078e00ff */
[----:B------:R-:W-:Y:S01]  /*3470*/  IADD3 R242, R135, 0x20, RZ ;  /* 0x0000002087f27810 */ /* 0x000fe20007ffe0ff */
[----:B------:R2:W-:Y:S01]  /*3480*/  @P3 LDGSTS.E.BYPASS.LTC128B.128 [R118+0x17080], [R4.64+0x100], !P6 ;  /* 0x1708010004763fae */ /* 0x0005e2000f101d46 */
[----:B------:R-:W-:Y:S01]  /*3490*/  LEA.HI.X R13, R8, c[0x0][0x1fc], R3, 0x1, P0 ;  /* 0x00007f00080d7a11 */ /* 0x000fe200000f0c03 */
[----:B------:R-:W-:Y:S01]  /*34a0*/  IMAD.MOV.U32 R0, RZ, RZ, 0x40 ;  /* 0x00000040ff007424 */ /* 0x000fe200078e00ff */
[----:B------:R-:W-:Y:S01]  /*34b0*/  BSSY B0, `(.L_x_409) ;  /* 0x000014d000007945 */ /* 0x000fe20003800000 */
[----:B-1----:R-:W1:Y:S04]  /*34c0*/  S2R R22, SR_TID.X ;  /* 0x0000000000167919 */ /* 0x002e680000002100 */
[----:B------:R-:W2:Y:S01]  /*34d0*/  S2R R21, SR_TID.X ;  /* 0x0000000000157919 */ /* 0x000ea20000002100 */
[----:B-1----:R-:W-:-:S02]  /*34e0*/  ISETP.GT.AND P5, PT, R22, 0x7f, PT ;  /* 0x0000007f1600780c */ /* 0x002fc40003fa4270 */
[----:B--2---:R-:W-:-:S04]  /*34f0*/  SHF.R.S32.HI R20, RZ, 0x1f, R21 ;  /* 0x0000001fff147819 */ /* 0x004fc80000011415 */
[----:B------:R-:W-:-:S04]  /*3500*/  LEA.HI R20, R20, R21, RZ, 0x5 ;  /* 0x0000001514147211 */ /* 0x000fc800078f28ff */
[----:B------:R-:W-:-:S03]  /*3510*/  SHF.R.S32.HI R20, RZ, 0x5, R20 ;  /* 0x00000005ff147819 */ /* 0x000fc60000011414 */
[----:B------:R-:W-:Y:S01]  /*3520*/  @!P5 IMAD.MOV.U32 R3, RZ, RZ, c[0x0][0x208] ;  /* 0x00008200ff03d624 */ /* 0x000fe200078e00ff */
[----:B------:R-:W-:Y:S01]  /*3530*/  @P5 LOP3.LUT R123, R123, 0x400, RZ, 0xfc, !PT ;  /* 0x000004007b7b5812 */ /* 0x000fe200078efcff */
[----:B------:R-:W-:Y:S02]  /*3540*/  @!P5 IMAD.MOV.U32 R8, RZ, RZ, c[0x0][0x20c] ;  /* 0x00008300ff08d624 */ /* 0x000fe400078e00ff */
[----:B------:R-:W-:Y:S01]  /*3550*/  IMAD R20, R20, 0x800, R238 ;  /* 0x0000080014147824 */ /* 0x000fe200078e02ee */
[----:B------:R-:W-:Y:S02]  /*3560*/  @!P5 LEA R10, P0, R3, R12, 0x6 ;  /* 0x0000000c030ad211 */ /* 0x000fe400078030ff */
[----:B------:R-:W-:Y:S02]  /*3570*/  LOP3.LUT R123, R123, 0xfffffdff, RZ, 0xc0, !PT ;  /* 0xfffffdff7b7b7812 */ /* 0x000fe400078ec0ff */
[----:B------:R-:W-:Y:S02]  /*3580*/  @!P5 LEA.HI.X R11, R3, R13, R8, 0x6, P0 ;  /* 0x0000000d030bd211 */ /* 0x000fe400000f3408 */
[----:B------:R-:W-:-:S02]  /*3590*/  ISETP.GE.AND P5, PT, R24, c[0x0][0x1d4], PT ;  /* 0x0000750018007a0c */ /* 0x000fc40003fa6270 */
[----:B------:R-:W-:Y:S02]  /*35a0*/  LOP3.LUT P0, RZ, R27, 0x2, RZ, 0xc0, !PT ;  /* 0x000000021bff7812 */ /* 0x000fe4000780c0ff */
[----:B------:R-:W-:Y:S02]  /*35b0*/  SEL R3, RZ, 0x1, P4 ;  /* 0x00000001ff037807 */ /* 0x000fe40002000000 */
[----:B------:R-:W-:-:S04]  /*35c0*/  @P4 LOP3.LUT R123, R123, 0x200, RZ, 0xfc, !PT ;  /* 0x000002007b7b4812 */ /* 0x000fc800078efcff */
[----:B------:R-:W-:-:S03]  /*35d0*/  LOP3.LUT R123, R123, 0xfffffeff, RZ, 0xc0, !PT ;  /* 0xfffffeff7b7b7812 */ /* 0x000fc600078ec0ff */
[----:B------:R1:W-:Y:S01]  /*35e0*/  @P3 LDGSTS.E.BYPASS.LTC128B.128 [R118+0x18880], [R4.64+0x180], !P5 ;  /* 0x1888018004763fae */ /* 0x0003e2000e901d46 */
[----:B------:R-:W-:Y:S02]  /*35f0*/  @P1 LOP3.LUT R123, R123, 0x100, RZ, 0xfc, !PT ;  /* 0x000001007b7b1812 */ /* 0x000fe400078efcff */
[----:B------:R-:W-:Y:S01]  /*3600*/  @P0 IADD3 R242, R135, -0x20, RZ ;  /* 0xffffffe087f20810 */ /* 0x000fe20007ffe0ff */
[----:B------:R2:W-:Y:S01]  /*3610*/  @P2 LDGSTS.E.BYPASS.LTC128B.128 [R118+0x15080], [R6.64], !P4 ;  /* 0x1508000006762fae */ /* 0x0005e2000e101d46 */
[----:B------:R-:W-:Y:S02]  /*3620*/  LOP3.LUT P0, RZ, R27, 0x4, RZ, 0xc0, !PT ;  /* 0x000000041bff7812 */ /* 0x000fe4000780c0ff */
[----:B------:R-:W-:Y:S01]  /*3630*/  LOP3.LUT R123, R123, 0xffffff7f, RZ, 0xc0, !PT ;  /* 0xffffff7f7b7b7812 */ /* 0x000fe200078ec0ff */
[----:B------:R2:W-:Y:S01]  /*3640*/  @P2 LDGSTS.E.BYPASS.LTC128B.128 [R118+0x16880], [R6.64+0x80], !P1 ;  /* 0x1688008006762fae */ /* 0x0005e2000c901d46 */
[----:B------:R-:W-:Y:S02]  /*3650*/  SEL R0, R0, 0xffffffc0, !P0 ;  /* 0xffffffc000007807 */ /* 0x000fe40004000000 */
[----:B------:R-:W-:Y:S01]  /*3660*/  @P6 LOP3.LUT R123, R123, 0x80, RZ, 0xfc, !PT ;  /* 0x000000807b7b6812 */ /* 0x000fe200078efcff */
[----:B------:R2:W-:Y:S01]  /*3670*/  @P2 LDGSTS.E.BYPASS.LTC128B.128 [R118+0x18080], [R6.64+0x100], !P6 ;  /* 0x1808010006762fae */ /* 0x0005e2000f101d46 */
[C---:B------:R-:W-:Y:S01]  /*3680*/  IADD3 R252, R242.reuse, 0x800, RZ ;  /* 0x00000800f2fc7810 */ /* 0x040fe20007ffe0ff */
[--C-:B------:R-:W-:Y:S01]  /*3690*/  IMAD.IADD R237, R135, 0x1, R0.reuse ;  /* 0x0000000187ed7824 */ /* 0x100fe200078e0200 */
[----:B------:R-:W-:Y:S01]  /*36a0*/  LOP3.LUT R123, R123, 0xffffffbf, RZ, 0xc0, !PT ;  /* 0xffffffbf7b7b7812 */ /* 0x000fe200078ec0ff */
[----:B------:R2:W-:Y:S01]  /*36b0*/  @P2 LDGSTS.E.BYPASS.LTC128B.128 [R118+0x19880], [R6.64+0x180], !P5 ;  /* 0x1988018006762fae */ /* 0x0005e2000e901d46 */
[C---:B------:R-:W-:Y:S01]  /*36c0*/  IMAD.IADD R236, R242.reuse, 0x1, R0 ;  /* 0x00000001f2ec7824 */ /* 0x040fe200078e0200 */
[----:B------:R-:W-:-:S02]  /*36d0*/  IADD3 R251, R242, 0x4800, RZ ;  /* 0x00004800f2fb7810 */ /* 0x000fc40007ffe0ff */
[----:B------:R-:W0:Y:S01]  /*36e0*/  LDGDEPBAR ;  /* 0x00000000000079af */ /* 0x000e220000000000 */
[----:B------:R-:W-:Y:S02]  /*36f0*/  @P5 LOP3.LUT R123, R123, 0x40, RZ, 0xfc, !PT ;  /* 0x000000407b7b5812 */ /* 0x000fe400078efcff */
[C---:B------:R-:W-:Y:S02]  /*3700*/  IADD3 R250, R242.reuse, 0x5800, RZ ;  /* 0x00005800f2fa7810 */ /* 0x040fe40007ffe0ff */
[----:B------:R-:W-:Y:S01]  /*3710*/  IADD3 R249, R242, 0x5000, RZ ;  /* 0x00005000f2f97810 */ /* 0x000fe20007ffe0ff */
[----:B------:R-:W-:Y:S01]  /*3720*/  STL [R1+0x14], R123 ;  /* 0x0000147b01007387 */ /* 0x000fe20000100800 */
[----:B-1----:R-:W-:Y:S02]  /*3730*/  LOP3.LUT R4, R2, 0x2, R3, 0xe2, !PT ;  /* 0x0000000202047812 */ /* 0x002fe400078ee203 */
[----:B------:R-:W-:Y:S02]  /*3740*/  SEL R3, RZ, 0x4, P6 ;  /* 0x00000004ff037807 */ /* 0x000fe40003000000 */
[----:B------:R-:W-:-:S02]  /*3750*/  SEL R2, RZ, 0x8, P5 ;  /* 0x00000008ff027807 */ /* 0x000fc40002800000 */
[----:B------:R-:W-:Y:S02]  /*3760*/  IADD3 R248, R242, 0x3000, RZ ;  /* 0x00003000f2f87810 */ /* 0x000fe40007ffe0ff */
[----:B------:R-:W-:Y:S02]  /*3770*/  LOP3.LUT R3, R2, R4, R3, 0xfe, !PT ;  /* 0x0000000402037212 */ /* 0x000fe400078efe03 */
[----:B------:R-:W-:Y:S02]  /*3780*/  IADD3 R2, R14, R122, -R119 ;  /* 0x0000007a0e027210 */ /* 0x000fe40007ffe877 */
[C---:B------:R-:W-:Y:S02]  /*3790*/  LOP3.LUT P3, RZ, R3.reuse, 0x1, RZ, 0xc0, !PT ;  /* 0x0000000103ff7812 */ /* 0x040fe4000786c0ff */
[----:B------:R-:W-:Y:S02]  /*37a0*/  LOP3.LUT P2, RZ, R3, 0x2, RZ, 0xc0, !PT ;  /* 0x0000000203ff7812 */ /* 0x000fe4000784c0ff */
[----:B------:R-:W-:Y:S01]  /*37b0*/  ISETP.LT.OR P0, PT, R2, 0x1, !P3 ;  /* 0x000000010200780c */ /* 0x000fe20005f01670 */
[----:B------:R-:W-:-:S04]  /*37c0*/  DEPBAR.LE SB0, 0x1 ;  /* 0x000080400000791a */ /* 0x000fc80000000000 */
[----:B------:R-:W-:Y:S01]  /*37d0*/  BAR.SYNC.DEFER_BLOCKING 0x0 ;  /* 0x0000000000007b1d */ /* 0x000fe20000010000 */
[----:B------:R-:W-:Y:S02]  /*37e0*/  LOP3.LUT P1, RZ, R3, 0x4, RZ, 0xc0, !PT ;  /* 0x0000000403ff7812 */ /* 0x000fe4000782c0ff */
[C---:B------:R-:W-:Y:S02]  /*37f0*/  IADD3 R247, R242.reuse, 0x4000, RZ ;  /* 0x00004000f2f77810 */ /* 0x040fe40007ffe0ff */
[C---:B------:R-:W-:Y:S02]  /*3800*/  IADD3 R246, R242.reuse, 0x3800, RZ ;  /* 0x00003800f2f67810 */ /* 0x040fe40007ffe0ff */
[C---:B------:R-:W-:Y:S02]  /*3810*/  IADD3 R245, R242.reuse, 0x1800, RZ ;  /* 0x00001800f2f57810 */ /* 0x040fe40007ffe0ff */
[C---:B------:R-:W-:Y:S02]  /*3820*/  IADD3 R244, R242.reuse, 0x2800, RZ ;  /* 0x00002800f2f47810 */ /* 0x040fe40007ffe0ff */
[----:B------:R-:W-:Y:S01]  /*3830*/  IADD3 R243, R242, 0x2000, RZ ;  /* 0x00002000f2f37810 */ /* 0x000fe20007ffe0ff */
[----:B------:R-:W-:Y:S04]  /*3840*/  LDSM.16.M88.4 R160, [R20] ;  /* 0x0000000014a0783b */ /* 0x000fe80000000200 */
[----:B------:R-:W-:Y:S04]  /*3850*/  LDSM.16.M88.4 R188, [R20+0x4000] ;  /* 0x0040000014bc783b */ /* 0x000fe80000000200 */
[----:B------:R-:W-:Y:S04]  /*3860*/  LDSM.16.M88.4 R204, [R20+0x8000] ;  /* 0x0080000014cc783b */ /* 0x000fe80000000200 */
[----:B------:R-:W-:Y:S04]  /*3870*/  LDSM.16.M88.4 R220, [R20+0xc000] ;  /* 0x00c0000014dc783b */ /* 0x000fe80000000200 */
[----:B---3--:R-:W-:Y:S04]  /*3880*/  LDSM.16.M88.4 R164, [R17] ;  /* 0x0000000011a4783b */ /* 0x008fe80000000200 */
[----:B----4-:R-:W-:Y:S04]  /*3890*/  LDSM.16.M88.4 R180, [R16] ;  /* 0x0000000010b4783b */ /* 0x010fe80000000200 */
[----:B-----5:R-:W-:Y:S04]  /*38a0*/  LDSM.16.M88.4 R184, [R15] ;  /* 0x000000000fb8783b */ /* 0x020fe80000000200 */
        /* <DEDUP_REMOVED lines=12> */
[----:B------:R-:W2:Y:S04]  /*3970*/  LDSM.16.M88.4 R16, [R135] ;  /* 0x000000008710783b */ /* 0x000ea80000000200 */
[----:B------:R-:W-:Y:S04]  /*3980*/  LDSM.16.M88.4 R28, [R135+0x800] ;  /* 0x00080000871c783b */ /* 0x000fe80000000200 */
[----:B------:R-:W-:Y:S04]  /*3990*/  LDSM.16.M88.4 R32, [R135+0x1000] ;  /* 0x001000008720783b */ /* 0x000fe80000000200 */
[----:B------:R-:W1:Y:S04]  /*39a0*/  LDSM.16.M88.4 R24, [R242] ;  /* 0x00000000f218783b */ /* 0x000e680000000200 */
[----:B------:R-:W3:Y:S04]  /*39b0*/  LDSM.16.M88.4 R48, [R242+0x800] ;  /* 0x00080000f230783b */ /* 0x000ee80000000200 */
[----:B------:R-:W4:Y:S04]  /*39c0*/  LDSM.16.M88.4 R56, [R242+0x1000] ;  /* 0x00100000f238783b */ /* 0x000f280000000200 */
[----:B------:R-:W-:Y:S01]  /*39d0*/  @!PT LDS RZ, [RZ] ;  /* 0x00000000fffff984 */ /* 0x000fe20000000800 */
[----:B------:R-:W-:Y:S01]  /*39e0*/  @!PT LDS RZ, [RZ] ;  /* 0x00000000fffff984 */ /* 0x000fe20000000800 */
[----:B------:R-:W-:Y:S01]  /*39f0*/  @!PT LDS RZ, [RZ] ;  /* 0x00000000fffff984 */ /* 0x000fe20000000800 */
[----:B------:R5:W-:Y:S01]  /*3a00*/  LDGSTS.E.BYPASS.LTC128B.128 [R118+0x4080], [R12.64], !P0 ;  /* 0x040800000c767fae */ /* 0x000be2000c101d46 */
[----:B------:R-:W-:-:S13]  /*3a10*/  ISETP.LT.OR P0, PT, R2, 0x1, !P2 ;  /* 0x000000010200780c */ /* 0x000fda0005701670 */
[----:B------:R5:W-:Y:S01]  /*3a20*/  LDGSTS.E.BYPASS.LTC128B.128 [R118+0x5880], [R12.64+0x80], !P0 ;  /* 0x058800800c767fae */ /* 0x000be2000c101d46 */
[----:B------:R-:W-:Y:S01]  /*3a30*/  ISETP.LT.OR P0, PT, R2, 0x1, !P1 ;  /* 0x000000010200780c */ /* 0x000fe20004f01670 */
[C---:B--2---:R-:W-:Y:S08]  /*3a40*/  HMMA.16816.F32 R4, R160.reuse, R16, RZ ;  /* 0x00000010a004723c */ /* 0x044ff000000018ff */
[----:B------:R-:W-:Y:S04]  /*3a50*/  HMMA.16816.F32 R16, R160, R18, RZ ;  /* 0x00000012a010723c */ /* 0x000fe800000018ff */
[----:B------:R5:W-:Y:S01]  /*3a60*/  LDGSTS.E.BYPASS.LTC128B.128 [R118+0x7080], [R12.64+0x100], !P0 ;  /* 0x070801000c767fae */ /* 0x000be2000c101d46 */
[----:B------:R-:W-:-:S04]  /*3a70*/  LOP3.LUT P0, RZ, R3, 0x8, RZ, 0xc0, !PT ;  /* 0x0000000803ff7812 */ /* 0x000fc8000780c0ff */
[----:B------:R-:W-:-:S07]  /*3a80*/  ISETP.LT.OR P4, PT, R2, 0x1, !P0 ;  /* 0x000000010200780c */ /* 0x000fce0004781670 */
[C---:B-1----:R-:W-:Y:S06]  /*3a90*/  HMMA.16816.F32 R44, R164.reuse, R24, R4 ;  /* 0x00000018a42c723c */ /* 0x042fec0000001804 */
[----:B------:R5:W-:Y:S01]  /*3aa0*/  LDGSTS.E.BYPASS.LTC128B.128 [R118+0x8880], [R12.64+0x180], !P4 ;  /* 0x088801800c767fae */ /* 0x000be2000e101d46 */
[----:B------:R-:W-:Y:S01]  /*3ab0*/  ISETP.GT.AND P4, PT, R22, 0x7f, PT ;  /* 0x0000007f1600780c */ /* 0x000fe20003f84270 */
[----:B------:R-:W-:Y:S08]  /*3ac0*/  HMMA.16816.F32 R40, R164, R26, R16 ;  /* 0x0000001aa428723c */ /* 0x000ff00000001810 */
[----:B------:R-:W-:Y:S04]  /*3ad0*/  HMMA.16816.F32 R20, R160, R28, RZ ;  /* 0x0000001ca014723c */ /* 0x000fe800000018ff */
[----:B------:R-:W-:-:S02]  /*3ae0*/  @!P4 ISETP.LT.OR P3, PT, R2, 0x21, !P3 ;  /* 0x000000210200c80c */ /* 0x000fc40005f61670 */
[C---:B------:R-:W-:Y:S02]  /*3af0*/  @!P4 ISETP.LT.OR P2, PT, R2.reuse, 0x21, !P2 ;  /* 0x000000210200c80c */ /* 0x040fe40005741670 */
[C---:B------:R-:W-:Y:S01]  /*3b00*/  @!P4 ISETP.LT.OR P1, PT, R2.reuse, 0x21, !P1 ;  /* 0x000000210200c80c */ /* 0x040fe20004f21670 */
[----:B------:R-:W-:Y:S01]  /*3b10*/  HMMA.16816.F32 R4, R160, R30, RZ ;  /* 0x0000001ea004723c */ /* 0x000fe200000018ff */
[----:B------:R-:W-:-:S07]  /*3b20*/  @!P4 ISETP.LT.OR P0, PT, R2, 0x21, !P0 ;  /* 0x000000210200c80c */ /* 0x000fce0004701670 */
[----:B------:R1:W-:Y:S01]  /*3b30*/  @!P4 LDGSTS.E.BYPASS.LTC128B.128 [R118+0x5080], [R10.64], !P3 ;  /* 0x050800000a76cfae */ /* 0x0003e2000d901d46 */
[C---:B------:R-:W-:Y:S03]  /*3b40*/  HMMA.16816.F32 R16, R160.reuse, R32, RZ ;  /* 0x00000020a010723c */ /* 0x040fe600000018ff */
[----:B------:R1:W-:Y:S04]  /*3b50*/  @!P4 LDGSTS.E.BYPASS.LTC128B.128 [R118+0x6880], [R10.64+0x80], !P2 ;  /* 0x068800800a76cfae */ /* 0x0003e8000d101d46 */
[----:B------:R1:W-:Y:S01]  /*3b60*/  @!P4 LDGSTS.E.BYPASS.LTC128B.128 [R118+0x8080], [R10.64+0x100], !P1 ;  /* 0x080801000a76cfae */ /* 0x0003e2000c901d46 */
[----:B------:R-:W-:Y:S03]  /*3b70*/  HMMA.16816.F32 R24, R160, R34, RZ ;  /* 0x00000022a018723c */ /* 0x000fe600000018ff */
[----:B------:R1:W-:Y:S01]  /*3b80*/  @!P4 LDGSTS.E.BYPASS.LTC128B.128 [R118+0x9880], [R10.64+0x180], !P0 ;  /* 0x098801800a76cfae */ /* 0x0003e2000c101d46 */
[----:B------:R-:W-:-:S03]  /*3b90*/  ISETP.GT.AND P0, PT, R77, R126, PT ;  /* 0x0000007e4d00720c */ /* 0x000fc60003f04270 */
[----:B------:R-:W2:Y:S01]  /*3ba0*/  LDSM.16.M88.4 R36, [R237] ;  /* 0x00000000ed24783b */ /* 0x000ea20000000200 */
[C---:B---3--:R-:W-:Y:S03]  /*3bb0*/  HMMA.16816.F32 R4, R164.reuse, R50, R4 ;  /* 0x00000032a404723c */ /* 0x048fe60000001804 */
[----:B------:R-:W3:Y:S04]  /*3bc0*/  LDSM.16.M88.4 R52, [R237+0x800] ;  /* 0x00080000ed34783b */ /* 0x000ee80000000200 */
[----:B------:R-:W3:Y:S04]  /*3bd0*/  LDSM.16.M88.4 R32, [R237+0x1000] ;  /* 0x00100000ed20783b */ /* 0x000ee80000000200 */
[----:B------:R-:W3:Y:S04]  /*3be0*/  LDSM.16.M88.4 R60, [R236] ;  /* 0x00000000ec3c783b */ /* 0x000ee80000000200 */
[----:B------:R-:W3:Y:S01]  /*3bf0*/  LDSM.16.M88.4 R68, [R236+0x800] ;  /* 0x00080000ec44783b */ /* 0x000ee20000000200 */
[C---:B----4-:R-:W-:Y:S03]  /*3c00*/  HMMA.16816.F32 R24, R164.reuse, R58, R24 ;  /* 0x0000003aa418723c */ /* 0x050fe60000001818 */
[----:B------:R-:W-:Y:S04]  /*3c10*/  LDSM.16.M88.4 R64, [R135+0x2000] ;  /* 0x002000008740783b */ /* 0x000fe80000000200 */
[----:B------:R-:W0:Y:S01]  /*3c20*/  LDGDEPBAR ;  /* 0x00000000000079af */ /* 0x000e220000000000 */
[C---:B-1----:R-:W-:Y:S03]  /*3c30*/  HMMA.16816.F32 R8, R164.reuse, R48, R20 ;  /* 0x00000030a408723c */ /* 0x042fe60000001814 */
[----:B------:R-:W-:Y:S05]  /*3c40*/  LDSM.16.M88.4 R48, [R242+0x1800] ;  /* 0x00180000f230783b */ /* 0x000fea0000000200 */
[----:B------:R-:W-:Y:S01]  /*3c50*/  HMMA.16816.F32 R20, R164, R56, R16 ;  /* 0x00000038a414723c */ /* 0x000fe20000001810 */
[----:B------:R-:W1:Y:S04]  /*3c60*/  LDSM.16.M88.4 R16, [R236+0x1000] ;  /* 0x00100000ec10783b */ /* 0x000e680000000200 */
[----:B------:R-:W-:Y:S03]  /*3c70*/  LDSM.16.M88.4 R56, [R242+0x2000] ;  /* 0x00200000f238783b */ /* 0x000fe60000000200 */
[C---:B--2---:R-:W-:Y:S01]  /*3c80*/  HMMA.16816.F32 R28, R180.reuse, R36, R44 ;  /* 0x00000024b41c723c */ /* 0x044fe2000000182c */
[----:B------:R-:W2:Y:S07]  /*3c90*/  LDSM.16.M88.4 R44, [R135+0x1800] ;  /* 0x00180000872c783b */ /* 0x000eae0000000200 */
[C---:B------:R-:W-:Y:S01]  /*3ca0*/  HMMA.16816.F32 R36, R180.reuse, R38, R40 ;  /* 0x00000026b424723c */ /* 0x040fe20000001828 */
[----:B------:R-:W4:Y:S07]  /*3cb0*/  LDSM.16.M88.4 R40, [R135+0x2800] ;  /* 0x002800008728783b */ /* 0x000f2e0000000200 */
[C---:B---3--:R-:W-:Y:S08]  /*3cc0*/  HMMA.16816.F32 R8, R180.reuse, R52, R8 ;  /* 0x00000034b408723c */ /* 0x048ff00000001808 */
[C---:B------:R-:W-:Y:S01]  /*3cd0*/  HMMA.16816.F32 R4, R180.reuse, R54, R4 ;  /* 0x00000036b404723c */ /* 0x040fe20000001804 */
[----:B------:R-:W-:Y:S07]  /*3ce0*/  LDSM.16.M88.4 R52, [R236+0x1800] ;  /* 0x00180000ec34783b */ /* 0x000fee0000000200 */
[C---:B------:R-:W-:Y:S08]  /*3cf0*/  HMMA.16816.F32 R20, R180.reuse, R32, R20 ;  /* 0x00000020b414723c */ /* 0x040ff00000001814 */
[----:B------:R-:W-:Y:S01]  /*3d00*/  HMMA.16816.F32 R24, R180, R34, R24 ;  /* 0x00000022b418723c */ /* 0x000fe20000001818 */
[----:B------:R-:W3:Y:S07]  /*3d10*/  LDSM.16.M88.4 R32, [R242+0x2800] ;  /* 0x00280000f220783b */ /* 0x000eee0000000200 */
[C---:B------:R-:W-:Y:S08]  /*3d20*/  HMMA.16816.F32 R28, R184.reuse, R60, R28 ;  /* 0x0000003cb81c723c */ /* 0x040ff0000000181c */
[C---:B------:R-:W-:Y:S01]  /*3d30*/  HMMA.16816.F32 R36, R184.reuse, R62, R36 ;  /* 0x0000003eb824723c */ /* 0x040fe20000001824 */
[----:B------:R-:W-:Y:S07]  /*3d40*/  LDSM.16.M88.4 R60, [R135+0x3800] ;  /* 0x00380000873c783b */ /* 0x000fee0000000200 */
[C---:B------:R-:W-:Y:S08]  /*3d50*/  HMMA.16816.F32 R8, R184.reuse, R68, R8 ;  /* 0x00000044b808723c */ /* 0x040ff00000001808 */
[C---:B------:R-:W-:Y:S01]  /*3d60*/  HMMA.16816.F32 R4, R184.reuse, R70, R4 ;  /* 0x00000046b804723c */ /* 0x040fe20000001804 */
[----:B------:R-:W-:Y:S07]  /*3d70*/  LDSM.16.M88.4 R68, [R237+0x2000] ;  /* 0x00200000ed44783b */ /* 0x000fee0000000200 */
[C---:B-1----:R-:W-:Y:S08]  /*3d80*/  HMMA.16816.F32 R20, R184.reuse, R16, R20 ;  /* 0x00000010b814723c */ /* 0x042ff00000001814 */
[----:B------:R-:W-:Y:S08]  /*3d90*/  HMMA.16816.F32 R24, R184, R18, R24 ;  /* 0x00000012b818723c */ /* 0x000ff00000001818 */
[C---:B--2---:R-:W-:Y:S08]  /*3da0*/  HMMA.16816.F32 R28, R188.reuse, R44, R28 ;  /* 0x0000002cbc1c723c */ /* 0x044ff0000000181c */
[C---:B------:R-:W-:Y:S01]  /*3db0*/  HMMA.16816.F32 R36, R188.reuse, R46, R36 ;  /* 0x0000002ebc24723c */ /* 0x040fe20000001824 */
[----:B------:R-:W1:Y:S07]  /*3dc0*/  LDSM.16.M88.4 R44, [R237+0x1800] ;  /* 0x00180000ed2c783b */ /* 0x000e6e0000000200 */
[C---:B------:R-:W-:Y:S08]  /*3dd0*/  HMMA.16816.F32 R16, R188.reuse, R64, R8 ;  /* 0x00000040bc10723c */ /* 0x040ff00000001808 */
[C---:B------:R-:W-:Y:S01]  /*3de0*/  HMMA.16816.F32 R8, R188.reuse, R66, R4 ;  /* 0x00000042bc08723c */ /* 0x040fe20000001804 */
[----:B------:R-:W-:Y:S07]  /*3df0*/  LDSM.16.M88.4 R64, [R236+0x2000] ;  /* 0x00200000ec40783b */ /* 0x000fee0000000200 */
[C---:B----4-:R-:W-:Y:S08]  /*3e00*/  HMMA.16816.F32 R4, R188.reuse, R40, R20 ;  /* 0x00000028bc04723c */ /* 0x050ff00000001814 */
[----:B------:R-:W-:Y:S01]  /*3e10*/  HMMA.16816.F32 R24, R188, R42, R24 ;  /* 0x0000002abc18723c */ /* 0x000fe20000001818 */
[----:B------:R-:W2:Y:S07]  /*3e20*/  LDSM.16.M88.4 R40, [R237+0x2800] ;  /* 0x00280000ed28783b */ /* 0x000eae0000000200 */
[C---:B------:R-:W-:Y:S08]  /*3e30*/  HMMA.16816.F32 R28, R192.reuse, R48, R28 ;  /* 0x00000030c01c723c */ /* 0x040ff0000000181c */
[C---:B------:R-:W-:Y:S01]  /*3e40*/  HMMA.16816.F32 R36, R192.reuse, R50, R36 ;  /* 0x00000032c024723c */ /* 0x040fe20000001824 */
[----:B------:R-:W4:Y:S07]  /*3e50*/  LDSM.16.M88.4 R48, [R135+0x3000] ;  /* 0x003000008730783b */ /* 0x000f2e0000000200 */
[C---:B------:R-:W-:Y:S08]  /*3e60*/  HMMA.16816.F32 R20, R192.reuse, R56, R16 ;  /* 0x00000038c014723c */ /* 0x040ff00000001810 */
[C---:B------:R-:W-:Y:S01]  /*3e70*/  HMMA.16816.F32 R16, R192.reuse, R58, R8 ;  /* 0x0000003ac010723c */ /* 0x040fe20000001808 */
[----:B------:R-:W-:Y:S07]  /*3e80*/  LDSM.16.M88.4 R56, [R242+0x3800] ;  /* 0x00380000f238783b */ /* 0x000fee0000000200 */
[C---:B---3--:R-:W-:Y:S08]  /*3e90*/  HMMA.16816.F32 R8, R192.reuse, R32, R4 ;  /* 0x00000020c008723c */ /* 0x048ff00000001804 */
[----:B------:R-:W-:Y:S08]  /*3ea0*/  HMMA.16816.F32 R4, R192, R34, R24 ;  /* 0x00000022c004723c */ /* 0x000ff00000001818 */
[C---:B-1----:R-:W-:Y:S08]  /*3eb0*/  HMMA.16816.F32 R28, R196.reuse, R44, R28 ;  /* 0x0000002cc41c723c */ /* 0x042ff0000000181c */
[C---:B------:R-:W-:Y:S01]  /*3ec0*/  HMMA.16816.F32 R36, R196.reuse, R46, R36 ;  /* 0x0000002ec424723c */ /* 0x040fe20000001824 */
[----:B------:R-:W1:Y:S07]  /*3ed0*/  LDSM.16.M88.4 R44, [R236+0x2800] ;  /* 0x00280000ec2c783b */ /* 0x000e6e0000000200 */
[C---:B------:R-:W-:Y:S08]  /*3ee0*/  HMMA.16816.F32 R24, R196.reuse, R68, R20 ;  /* 0x00000044c418723c */ /* 0x040ff00000001814 */
[C---:B------:R-:W-:Y:S08]  /*3ef0*/  HMMA.16816.F32 R20, R196.reuse, R70, R16 ;  /* 0x00000046c414723c */ /* 0x040ff00000001810 */
[C---:B--2---:R-:W-:Y:S08]  /*3f00*/  HMMA.16816.F32 R16, R196.reuse, R40, R8 ;  /* 0x00000028c410723c */ /* 0x044ff00000001808 */
[----:B------:R-:W-:Y:S01]  /*3f10*/  HMMA.16816.F32 R8, R196, R42, R4 ;  /* 0x0000002ac408723c */ /* 0x000fe20000001804 */
[----:B------:R-:W-:Y:S07]  /*3f20*/  LDSM.16.M88.4 R40, [R135+0x4000] ;  /* 0x004000008728783b */ /* 0x000fee0000000200 */
[C---:B------:R-:W-:Y:S08]  /*3f30*/  HMMA.16816.F32 R4, R200.reuse, R52, R28 ;  /* 0x00000034c804723c */ /* 0x040ff0000000181c */
[C---:B------:R-:W-:Y:S01]  /*3f40*/  HMMA.16816.F32 R36, R200.reuse, R54, R36 ;  /* 0x00000036c824723c */ /* 0x040fe20000001824 */
[----:B------:R-:W2:Y:S07]  /*3f50*/  LDSM.16.M88.4 R52, [R242+0x3000] ;  /* 0x00300000f234783b */ /* 0x000eae0000000200 */
[----:B------:R-:W-:Y:S08]  /*3f60*/  HMMA.16816.F32 R32, R200, R64, R24 ;  /* 0x00000040c820723c */ /* 0x000ff00000001818 */
[----:B----4-:R-:W-:Y:S08]  /*3f70*/  HMMA.16816.F32 R4, R204, R48, R4 ;  /* 0x00000030cc04723c */ /* 0x010ff00000001804 */
[C---:B-1----:R-:W-:Y:S08]  /*3f80*/  HMMA.16816.F32 R24, R200.reuse, R44, R16 ;  /* 0x0000002cc818723c */ /* 0x042ff00000001810 */
[C---:B------:R-:W-:Y:S01]  /*3f90*/  HMMA.16816.F32 R28, R200.reuse, R66, R20 ;  /* 0x00000042c81c723c */ /* 0x040fe20000001814 */
[----:B------:R-:W-:Y:S07]  /*3fa0*/  LDSM.16.M88.4 R64, [R237+0x4000] ;  /* 0x00400000ed40783b */ /* 0x000fee0000000200 */
[----:B------:R-:W-:Y:S01]  /*3fb0*/  HMMA.16816.F32 R16, R200, R46, R8 ;  /* 0x0000002ec810723c */ /* 0x000fe20000001808 */
[----:B------:R-:W-:Y:S07]  /*3fc0*/  LDSM.16.M88.4 R44, [R242+0x4000] ;  /* 0x00400000f22c783b */ /* 0x000fee0000000200 */
[C---:B------:R-:W-:Y:S01]  /*3fd0*/  HMMA.16816.F32 R8, R204.reuse, R50, R36 ;  /* 0x00000032cc08723c */ /* 0x040fe20000001824 */
[----:B------:R-:W1:Y:S07]  /*3fe0*/  LDSM.16.M88.4 R48, [R237+0x3000] ;  /* 0x00300000ed30783b */ /* 0x000e6e0000000200 */
[----:B------:R-:W-:Y:S08]  /*3ff0*/  HMMA.16816.F32 R20, R204, R60, R32 ;  /* 0x0000003ccc14723c */ /* 0x000ff00000001820 */
[----:B--2---:R-:W-:Y:S08]  /*4000*/  HMMA.16816.F32 R4, R208, R52, R4 ;  /* 0x00000034d004723c */ /* 0x004ff00000001804 */
[C---:B------:R-:W-:Y:S01]  /*4010*/  HMMA.16816.F32 R32, R204.reuse, R62, R28 ;  /* 0x0000003ecc20723c */ /* 0x040fe2000000181c */
[----:B------:R-:W-:Y:S07]  /*4020*/  LDSM.16.M88.4 R60, [R135+0x5800] ;  /* 0x00580000873c783b */ /* 0x000fee0000000200 */
[C---:B------:R-:W-:Y:S08]  /*4030*/  HMMA.16816.F32 R28, R204.reuse, R40, R24 ;  /* 0x00000028cc1c723c */ /* 0x040ff00000001818 */
[----:B------:R-:W-:Y:S01]  /*4040*/  HMMA.16816.F32 R36, R204, R42, R16 ;  /* 0x0000002acc24723c */ /* 0x000fe20000001810 */
[----:B------:R-:W2:Y:S07]  /*4050*/  LDSM.16.M88.4 R40, [R236+0x3000] ;  /* 0x00300000ec28783b */ /* 0x000eae0000000200 */
[C---:B------:R-:W-:Y:S01]  /*4060*/  HMMA.16816.F32 R8, R208.reuse, R54, R8 ;  /* 0x00000036d008723c */ /* 0x040fe20000001808 */
[----:B------:R-:W-:Y:S07]  /*4070*/  LDSM.16.M88.4 R52, [R236+0x4800] ;  /* 0x00480000ec34783b */ /* 0x000fee0000000200 */
[----:B------:R-:W-:Y:S01]  /*4080*/  HMMA.16816.F32 R16, R208, R56, R20 ;  /* 0x00000038d010723c */ /* 0x000fe20000001814 */
[----:B------:R-:W3:Y:S07]  /*4090*/  LDSM.16.M88.4 R20, [R237+0x3800] ;  /* 0x00380000ed14783b */ /* 0x000eee0000000200 */
[----:B-1----:R-:W-:Y:S08]  /*40a0*/  HMMA.16816.F32 R4, R212, R48, R4 ;  /* 0x00000030d404723c */ /* 0x002ff00000001804 */
[C---:B------:R-:W-:Y:S08]  /*40b0*/  HMMA.16816.F32 R28, R208.reuse, R44, R28 ;  /* 0x0000002cd01c723c */ /* 0x040ff0000000181c */
[----:B------:R-:W-:Y:S01]  /*40c0*/  HMMA.16816.F32 R72, R208, R46, R36 ;  /* 0x0000002ed048723c */ /* 0x000fe20000001824 */
[----:B------:R-:W1:Y:S04]  /*40d0*/  LDSM.16.M88.4 R44, [R135+0x4800] ;  /* 0x00480000872c783b */ /* 0x000e680000000200 */
[----:B------:R-:W-:Y:S03]  /*40e0*/  LDSM.16.M88.4 R36, [R237+0x4800] ;  /* 0x00480000ed24783b */ /* 0x000fe60000000200 */
[----:B------:R-:W-:Y:S01]  /*40f0*/  HMMA.16816.F32 R8, R212, R50, R8 ;  /* 0x00000032d408723c */ /* 0x000fe20000001808 */
[----:B------:R-:W-:Y:S07]  /*4100*/  LDSM.16.M88.4 R48, [R242+0x5000] ;  /* 0x00500000f230783b */ /* 0x000fee0000000200 */
[----:B------:R-:W-:Y:S01]  /*4110*/  HMMA.16816.F32 R24, R208, R58, R32 ;  /* 0x0000003ad018723c */ /* 0x000fe20000001820 */
[----:B------:R-:W4:Y:S04]  /*4120*/  LDSM.16.M88.4 R32, [R236+0x3800] ;  /* 0x00380000ec20783b */ /* 0x000f280000000200 */
[----:B------:R-:W-:Y:S03]  /*4130*/  LDSM.16.M88.4 R56, [R135+0x5000] ;  /* 0x005000008738783b */ /* 0x000fe60000000200 */
[----:B--2---:R-:W-:Y:S08]  /*4140*/  HMMA.16816.F32 R4, R216, R40, R4 ;  /* 0x00000028d804723c */ /* 0x004ff00000001804 */
[C---:B------:R-:W-:Y:S01]  /*4150*/  HMMA.16816.F32 R68, R212.reuse, R64, R28 ;  /* 0x00000040d444723c */ /* 0x040fe2000000181c */
[----:B------:R-:W2:Y:S07]  /*4160*/  LDSM.16.M88.4 R28, [R242+0x4800] ;  /* 0x00480000f21c783b */ /* 0x000eae0000000200 */
[----:B---3--:R-:W-:Y:S08]  /*4170*/  HMMA.16816.F32 R16, R212, R20, R16 ;  /* 0x00000014d410723c */ /* 0x008ff00000001810 */
[----:B------:R-:W-:Y:S01]  /*4180*/  HMMA.16816.F32 R8, R216, R42, R8 ;  /* 0x0000002ad808723c */ /* 0x000fe20000001808 */
[----:B------:R-:W3:Y:S07]  /*4190*/  LDSM.16.M88.4 R40, [R236+0x4000] ;  /* 0x00400000ec28783b */ /* 0x000eee0000000200 */
[----:B-1----:R-:W-:Y:S08]  /*41a0*/  HMMA.16816.F32 R4, R220, R44, R4 ;  /* 0x0000002cdc04723c */ /* 0x002ff00000001804 */
[----:B------:R-:W-:Y:S08]  /*41b0*/  HMMA.16816.F32 R20, R212, R22, R24 ;  /* 0x00000016d414723c */ /* 0x000ff00000001818 */
[----:B----4-:R-:W-:Y:S08]  /*41c0*/  HMMA.16816.F32 R16, R216, R32, R16 ;  /* 0x00000020d810723c */ /* 0x010ff00000001810 */
[----:B------:R-:W-:Y:S01]  /*41d0*/  HMMA.16816.F32 R8, R220, R46, R8 ;  /* 0x0000002edc08723c */ /* 0x000fe20000001808 */
[----:B------:R-:W-:Y:S07]  /*41e0*/  LDSM.16.M88.4 R44, [R236+0x5000] ;  /* 0x00500000ec2c783b */ /* 0x000fee0000000200 */
[----:B--2---:R-:W-:Y:S08]  /*41f0*/  HMMA.16816.F32 R4, R224, R28, R4 ;  /* 0x0000001ce004723c */ /* 0x004ff00000001804 */
[----:B------:R-:W-:Y:S08]  /*4200*/  HMMA.16816.F32 R32, R216, R34, R20 ;  /* 0x00000022d820723c */ /* 0x000ff00000001814 */
[----:B------:R-:W-:Y:S08]  /*4210*/  HMMA.16816.F32 R24, R220, R56, R16 ;  /* 0x00000038dc18723c */ /* 0x000ff00000001810 */
[----:B------:R-:W-:Y:S08]  /*4220*/  HMMA.16816.F32 R16, R224, R30, R8 ;  /* 0x0000001ee010723c */ /* 0x000ff00000001808 */
[----:B------:R-:W-:Y:S01]  /*4230*/  HMMA.16816.F32 R8, R212, R66, R72 ;  /* 0x00000042d408723c */ /* 0x000fe20000001848 */
[----:B------:R-:W1:Y:S07]  /*4240*/  LDSM.16.M88.4 R64, [R237+0x5000] ;  /* 0x00500000ed40783b */ /* 0x000e6e0000000200 */
[----:B------:R-:W-:Y:S08]  /*4250*/  HMMA.16816.F32 R4, R228, R36, R4 ;  /* 0x00000024e404723c */ /* 0x000ff00000001804 */
[----:B---3--:R-:W-:Y:S08]  /*4260*/  HMMA.16816.F32 R20, R216, R40, R68 ;  /* 0x00000028d814723c */ /* 0x008ff00000001844 */
[----:B------:R-:W-:Y:S01]  /*4270*/  HMMA.16816.F32 R32, R220, R58, R32 ;  /* 0x0000003adc20723c */ /* 0x000fe20000001820 */
[----:B------:R-:W2:Y:S07]  /*4280*/  LDSM.16.M88.4 R56, [R242+0x5800] ;  /* 0x00580000f238783b */ /* 0x000eae0000000200 */
[----:B------:R-:W-:Y:S08]  /*4290*/  HMMA.16816.F32 R24, R224, R48, R24 ;  /* 0x00000030e018723c */ /* 0x000ff00000001818 */
[----:B------:R-:W-:Y:S08]  /*42a0*/  HMMA.16816.F32 R28, R228, R38, R16 ;  /* 0x00000026e41c723c */ /* 0x000ff00000001810 */
[----:B------:R-:W-:Y:S08]  /*42b0*/  HMMA.16816.F32 R36, R232, R52, R4 ;  /* 0x00000034e824723c */ /* 0x000ff00000001804 */
[----:B------:R-:W-:Y:S01]  /*42c0*/  HMMA.16816.F32 R8, R216, R42, R8 ;  /* 0x0000002ad808723c */ /* 0x000fe20000001808 */
[----:B------:R-:W3:Y:S07]  /*42d0*/  LDSM.16.M88.4 R40, [R237+0x5800] ;  /* 0x00580000ed28783b */ /* 0x000eee0000000200 */
[----:B------:R-:W-:Y:S08]  /*42e0*/  HMMA.16816.F32 R4, R220, R60, R20 ;  /* 0x0000003cdc04723c */ /* 0x000ff00000001814 */
[----:B------:R-:W-:Y:S01]  /*42f0*/  HMMA.16816.F32 R16, R224, R50, R32 ;  /* 0x00000032e010723c */ /* 0x000fe20000001820 */
[----:B------:R-:W-:Y:S01]  /*4300*/  FMUL.FTZ R0, R36, c[0x0][0x320] ;  /* 0x0000c80024007a20 */ /* 0x000fe20000410000 */
[----:B------:R-:W4:Y:S01]  /*4310*/  LDSM.16.M88.4 R32, [R236+0x5800] ;  /* 0x00580000ec20783b */ /* 0x000f220000000200 */
[----:B------:R-:W-:-:S04]  /*4320*/  DEPBAR.LE SB0, 0x0 ;  /* 0x000080000000791a */ /* 0x000fc80000000000 */
[----:B------:R2:W2:Y:S01]  /*4330*/  MUFU.TANH R51, R0 ;  /* 0x0000000000337308 */ /* 0x0004a20000002400 */
[----:B-1----:R-:W-:Y:S08]  /*4340*/  HMMA.16816.F32 R24, R228, R64, R24 ;  /* 0x00000040e418723c */ /* 0x002ff00000001818 */
[----:B------:R-:W-:Y:S01]  /*4350*/  HMMA.16816.F32 R28, R232, R54, R28 ;  /* 0x00000036e81c723c */ /* 0x000fe2000000181c */
[----:B--2---:R-:W-:-:S07]  /*4360*/  FMUL.FTZ R0, R37, c[0x0][0x320] ;  /* 0x0000c80025007a20 */ /* 0x004fce0000410000 */
[----:B------:R-:W-:Y:S01]  /*4370*/  HMMA.16816.F32 R20, R220, R62, R8 ;  /* 0x0000003edc14723c */ /* 0x000fe20000001808 */
[----:B------:R1:W2:Y:S07]  /*4380*/  MUFU.TANH R48, R0 ;  /* 0x0000000000307308 */ /* 0x0002ae0000002400 */
[----:B------:R-:W-:Y:S08]  /*4390*/  HMMA.16816.F32 R8, R224, R56, R4 ;  /* 0x00000038e008723c */ /* 0x000ff00000001804 */
[----:B------:R-:W-:Y:S01]  /*43a0*/  HMMA.16816.F32 R4, R228, R66, R16 ;  /* 0x00000042e404723c */ /* 0x000fe20000001810 */
[----:B-1----:R-:W-:-:S04]  /*43b0*/  FMUL.FTZ R0, R38, c[0x0][0x320] ;  /* 0x0000c80026007a20 */ /* 0x002fc80000410000 */
[----:B------:R1:W1:Y:S03]  /*43c0*/  MUFU.TANH R50, R0 ;  /* 0x0000000000327308 */ /* 0x0002660000002400 */
[----:B------:R-:W-:Y:S08]  /*43d0*/  HMMA.16816.F32 R24, R232, R44, R24 ;  /* 0x0000002ce818723c */ /* 0x000ff00000001818 */
[----:B------:R-:W-:Y:S01]  /*43e0*/  HMMA.16816.F32 R20, R224, R58, R20 ;  /* 0x0000003ae014723c */ /* 0x000fe20000001814 */
[----:B-1----:R-:W-:-:S07]  /*43f0*/  FMUL.FTZ R0, R39, c[0x0][0x320] ;  /* 0x0000c80027007a20 */ /* 0x002fce0000410000 */
[----:B---3--:R-:W-:Y:S01]  /*4400*/  HMMA.16816.F32 R16, R228, R40, R8 ;  /* 0x00000028e410723c */ /* 0x008fe20000001808 */
[----:B------:R1:W3:Y:S07]  /*4410*/  MUFU.TANH R49, R0 ;  /* 0x0000000000317308 */ /* 0x0002ee0000002400 */
[----:B------:R-:W-:Y:S08]  /*4420*/  HMMA.16816.F32 R4, R232, R46, R4 ;  /* 0x0000002ee804723c */ /* 0x000ff00000001804 */
[----:B------:R-:W-:Y:S01]  /*4430*/  HMMA.16816.F32 R8, R228, R42, R20 ;  /* 0x0000002ae408723c */ /* 0x000fe20000001814 */
[----:B-1----:R-:W-:-:S04]  /*4440*/  FMUL.FTZ R0, R28, c[0x0][0x320] ;  /* 0x0000c8001c007a20 */ /* 0x002fc80000410000 */
[----:B------:R1:W1:Y:S03]  /*4450*/  MUFU.TANH R44, R0 ;  /* 0x00000000002c7308 */ /* 0x0002660000002400 */
[----:B----4-:R-:W-:Y:S01]  /*4460*/  HMMA.16816.F32 R16, R232, R32, R16 ;  /* 0x00000020e810723c */ /* 0x010fe20000001810 */
[----:B-1----:R-:W-:-:S04]  /*4470*/  FMUL.FTZ R0, R29, c[0x0][0x320] ;  /* 0x0000c8001d007a20 */ /* 0x002fc80000410000 */
        /* <DEDUP_REMOVED lines=16> */
[----:B-----5:R1:W1:Y:S02]  /*4580*/  MUFU.TANH R13, R0 ;  /* 0x00000000000d7308 */ /* 0x0202640000002400 */
[----:B-1----:R-:W-:-:S06]  /*4590*/  FMUL.FTZ R0, R6, c[0x0][0x320] ;  /* 0x0000c80006007a20 */ /* 0x002fcc0000410000 */
[----:B------:R1:W1:Y:S02]  /*45a0*/  MUFU.TANH R32, R0 ;  /* 0x0000000000207308 */ /* 0x0002640000002400 */
[----:B-1----:R-:W-:Y:S02]  /*45b0*/  FMUL.FTZ R0, R7, c[0x0][0x320] ;  /* 0x0000c80007007a20 */ /* 0x002fe40000410000 */
[----:B------:R-:W-:Y:S04]  /*45c0*/  HMMA.16816.F32 R4, R232, R34, R8 ;  /* 0x00000022e804723c */ /* 0x000fe80000001808 */
[----:B------:R1:W1:Y:S02]  /*45d0*/  MUFU.TANH R31, R0 ;  /* 0x00000000001f7308 */ /* 0x0002640000002400 */
[----:B-1----:R-:W-:-:S06]  /*45e0*/  FMUL.FTZ R0, R16, c[0x0][0x320] ;  /* 0x0000c80010007a20 */ /* 0x002fcc0000410000 */
[----:B------:R1:W1:Y:S11]  /*45f0*/  MUFU.TANH R26, R0 ;  /* 0x00000000001a7308 */ /* 0x0002760000002400 */
[----:B------:R-:W-:Y:S01]  /*4600*/  @!UPT UIADD3 URZ, URZ, URZ, URZ ;  /* 0x0000003f3f3ff290 */ /* 0x000fe2000fffe03f */
[----:B------:R-:W-:Y:S02]  /*4610*/  FMUL.FTZ R2, R6, c[0x0][0x320] ;  /* 0x0000c80006027a20 */ /* 0x000fe40000410000 */
[----:B------:R-:W-:Y:S02]  /*4620*/  FMUL.FTZ R3, R7, c[0x0][0x320] ;  /* 0x0000c80007037a20 */ /* 0x000fe40000410000 */
[----:B------:R-:W2:Y:S01]  /*4630*/  MUFU.TANH R28, R2 ;  /* 0x00000002001c7308 */ /* 0x000ea20000002400 */
[----:B-1----:R-:W-:-:S07]  /*4640*/  FMUL.FTZ R0, R17, c[0x0][0x320] ;  /* 0x0000c80011007a20 */ /* 0x002fce0000410000 */
[----:B------:R-:W1:Y:S08]  /*4650*/  MUFU.TANH R27, R3 ;  /* 0x00000003001b7308 */ /* 0x000e700000002400 */
[----:B------:R5:W1:Y:S02]  /*4660*/  MUFU.TANH R25, R0 ;  /* 0x0000000000197308 */ /* 0x000a640000002400 */
[----:B-----5:R-:W-:-:S06]  /*4670*/  FMUL.FTZ R0, R18, c[0x0][0x320] ;  /* 0x0000c80012007a20 */ /* 0x020fcc0000410000 */
[----:B------:R5:W1:Y:S02]  /*4680*/  MUFU.TANH R30, R0 ;  /* 0x00000000001e7308 */ /* 0x000a640000002400 */
[----:B-----5:R-:W-:-:S06]  /*4690*/  FMUL.FTZ R0, R19, c[0x0][0x320] ;  /* 0x0000c80013007a20 */ /* 0x020fcc0000410000 */
[----:B------:R5:W1:Y:S02]  /*46a0*/  MUFU.TANH R29, R0 ;  /* 0x00000000001d7308 */ /* 0x000a640000002400 */
[----:B-----5:R-:W-:-:S06]  /*46b0*/  FMUL.FTZ R0, R4, c[0x0][0x320] ;  /* 0x0000c80004007a20 */ /* 0x020fcc0000410000 */
[----:B------:R5:W1:Y:S02]  /*46c0*/  MUFU.TANH R11, R0 ;  /* 0x00000000000b7308 */ /* 0x000a640000002400 */
[----:B-----5:R-:W-:-:S06]  /*46d0*/  FMUL.FTZ R0, R5, c[0x0][0x320] ;  /* 0x0000c80005007a20 */ /* 0x020fcc0000410000 */
[----:B------:R5:W1:Y:S02]  /*46e0*/  MUFU.TANH R24, R0 ;  /* 0x0000000000187308 */ /* 0x000a640000002400 */
[----:B-----5:R-:W-:-:S05]  /*46f0*/  IADD3 R0, R242, 0x1000, RZ ;  /* 0x00001000f2007810 */ /* 0x020fca0007ffe0ff */
[----:B------:R1:W-:Y:S04]  /*4700*/  STL [R1], R0 ;  /* 0x0000000001007387 */ /* 0x0003e80000100800 */
[----:B------:R-:W-:Y:S06]  /*4710*/  BAR.SYNC.DEFER_BLOCKING 0x0 ;  /* 0x0000000000007b1d */ /* 0x000fec0000010000 */
[----:B------:R-:W-:Y:S05]  /*4720*/  @!P0 BRA `(.L_x_410) ;  /* 0x0000025000008947 */ /* 0x000fea0003800000 */
[----:B--234-:R-:W-:Y:S02]  /*4730*/  IADD3 R4, -R119, 0x30, RZ ;  /* 0x0000003077047810 */ /* 0x01cfe40007ffe1ff */
[----:B-1----:R-:W-:-:S02]  /*4740*/  IADD3 R0, R134, -0x2, RZ ;  /* 0xfffffffe86007810 */ /* 0x002fc40007ffe0ff */
[----:B------:R-:W-:Y:S02]  /*4750*/  ISETP.GE.AND P0, PT, R4, 0x21, PT ;  /* 0x000000210400780c */ /* 0x000fe40003f06270 */
[----:B------:R-:W-:Y:S02]  /*4760*/  SHF.R.S32.HI R2, RZ, 0x1f, R0 ;  /* 0x0000001fff027819 */ /* 0x000fe40000011400 */
[C---:B------:R-:W-:Y:S02]  /*4770*/  LOP3.LUT P3, RZ, R123.reuse, 0x200, RZ, 0xc0, !PT ;  /* 0x000002007bff7812 */ /* 0x040fe4000786c0ff */
[----:B------:R-:W-:Y:S01]  /*4780*/  LOP3.LUT P4, RZ, R123, 0x100, RZ, 0xc0, !PT ;  /* 0x000001007bff7812 */ /* 0x000fe2000788c0ff */
[----:B------:R-:W-:-:S04]  /*4790*/  IMAD R2, R2, c[0x0][0x1e0], RZ ;  /* 0x0000780002027a24 */ /* 0x000fc800078e02ff */
[----:B------:R-:W-:Y:S02]  /*47a0*/  IMAD R5, R0, c[0x0][0x1e4], R2 ;  /* 0x0000790000057a24 */ /* 0x000fe400078e0202 */
[----:B------:R-:W-:Y:S02]  /*47b0*/  @P0 IMAD.MOV.U32 R6, RZ, RZ, c[0x0][0x1e0] ;  /* 0x00007800ff060624 */ /* 0x000fe400078e00ff */
[----:B------:R-:W-:Y:S02]  /*47c0*/  @P0 IMAD.MOV.U32 R3, RZ, RZ, 0x5 ;  /* 0x00000005ff030424 */ /* 0x000fe400078e00ff */
[----:B------:R-:W-:-:S03]  /*47d0*/  @P0 IMAD.SHL.U32 R2, R6, 0x20, RZ ;  /* 0x0000002006020824 */ /* 0x000fc600078e00ff */
[----:B------:R-:W-:Y:S01]  /*47e0*/  @P0 SHF.L.U64.HI R3, R6, R3, c[0x0][0x1e4] ;  /* 0x0000790006030619 */ /* 0x000fe20000010203 */
[----:B------:R-:W-:-:S04]  /*47f0*/  IMAD.WIDE.U32 R6, R0, c[0x0][0x1e0], RZ ;  /* 0x0000780000067a25 */ /* 0x000fc800078e00ff */
[----:B------:R-:W-:Y:S02]  /*4800*/  IMAD.IADD R0, R7, 0x1, R5 ;  /* 0x0000000107007824 */ /* 0x000fe400078e0205 */
[----:B------:R-:W-:-:S04]  /*4810*/  @P0 IMAD.WIDE.U32 R2, R6, 0x30, R2 ;  /* 0x0000003006020825 */ /* 0x000fc800078e0002 */
[----:B------:R-:W-:Y:S01]  /*4820*/  @P0 IMAD R5, R0, 0x30, RZ ;  /* 0x0000003000050824 */ /* 0x000fe200078e02ff */
[----:B------:R-:W-:-:S04]  /*4830*/  @P0 IADD3 R7, P1, R80, R2, RZ ;  /* 0x0000000250070210 */ /* 0x000fc80007f3e0ff */
[----:B------:R-:W-:Y:S02]  /*4840*/  @P0 IADD3.X R8, R79, R5, R3, P1, !PT ;  /* 0x000000054f080210 */ /* 0x000fe40000ffe403 */
[----:B------:R-:W-:-:S13]  /*4850*/  ISETP.GE.AND P1, PT, R4, 0x1, PT ;  /* 0x000000010400780c */ /* 0x000fda0003f26270 */
[----:B------:R-:W-:-:S04]  /*4860*/  @P1 IMAD.WIDE.U32 R2, R6, 0x30, R78 ;  /* 0x0000003006021825 */ /* 0x000fc800078e004e */
[----:B------:R-:W-:Y:S01]  /*4870*/  @P1 IMAD R0, R0, 0x30, RZ ;  /* 0x0000003000001824 */ /* 0x000fe200078e02ff */
[----:B------:R-:W-:-:S03]  /*4880*/  @P1 LEA R4, P2, R2, c[0x0][0x1c8], 0x1 ;  /* 0x0000720002041a11 */ /* 0x000fc600078408ff */
[----:B------:R-:W-:-:S05]  /*4890*/  @P1 IMAD.IADD R0, R3, 0x1, R0 ;  /* 0x0000000103001824 */ /* 0x000fca00078e0200 */
        /* <DEDUP_REMOVED lines=14> */
.L_x_410:
[----:B--234-:R-:W-:Y:S05]  /*4980*/  BSYNC B0 ;  /* 0x0000000000007941 */ /* 0x01cfea0003800000 */
.L_x_409:
[----:B-1----:R-:W2:Y:S04]  /*4990*/  LDL R0, [R1+0x80] ;  /* 0x0000800001007983 */ /* 0x002ea80000100800 */
[----:B------:R-:W3:Y:S01]  /*49a0*/  LDL R8, [R1+0x2c] ;  /* 0x00002c0001087983 */ /* 0x000ee20000100800 */
[----:B------:R-:W-:Y:S01]  /*49b0*/  ISETP.NE.AND P0, PT, R111, 0x1, PT ;  /* 0x000000016f00780c */ /* 0x000fe20003f05270 */
[----:B------:R-:W-:-:S02]  /*49c0*/  ULDC UR4, c[0x0][0x324] ;  /* 0x0000c90000047ab9 */ /* 0x000fc40000000800 */
[----:B------:R-:W-:Y:S01]  /*49d0*/  ULOP3.LUT UR4, URZ, UR4, URZ, 0x33, !UPT ;  /* 0x000000043f047292 */ /* 0x000fe2000f8e333f */
[----:B------:R-:W0:Y:S01]  /*49e0*/  LDGDEPBAR ;  /* 0x00000000000079af */ /* 0x000e220000000000 */
[----:B--2---:R-:W-:-:S08]  /*49f0*/  IMAD.IADD R0, R0, 0x1, R115 ;  /* 0x0000000100007824 */ /* 0x004fd000078e0273 */
[----:B------:R-:W-:Y:S01]  /*4a00*/  @P0 IMAD.HI.U32 R2, R0, c[0x0][0x2c8], RZ ;  /* 0x0000b20000020a27 */ /* 0x000fe200078e00ff */
[----:B---3--:R-:W-:-:S03]  /*4a10*/  IADD3 R7, -R8, R76, RZ ;  /* 0x0000004c08077210 */ /* 0x008fc60007ffe1ff */
[----:B------:R-:W-:Y:S01]  /*4a20*/  IMAD.MOV.U32 R4, RZ, RZ, R0 ;  /* 0x000000ffff047224 */ /* 0x000fe200078e0000 */
[----:B------:R-:W-:Y:S02]  /*4a30*/  @P0 SHF.R.U32.HI R4, RZ, c[0x0][0x2cc], R2 ;  /* 0x0000b300ff040a19 */ /* 0x000fe40000011602 */
[----:B------:R-:W-:Y:S01]  /*4a40*/  IADD3 R0, -R8, 0x1, R76 ;  /* 0x0000000108007810 */ /* 0x000fe20007ffe14c */
[----:B------:R-:W-:Y:S01]  /*4a50*/  IMAD.IADD R8, R14, 0x1, -R8 ;  /* 0x000000010e087824 */ /* 0x000fe200078e0a08 */
[----:B------:R-:W-:Y:S01]  /*4a60*/  ISETP.GE.AND P0, PT, R110, 0x1, PT ;  /* 0x000000016e00780c */ /* 0x000fe20003f06270 */
[----:B------:R-:W1:Y:S02]  /*4a70*/  SHFL.IDX PT, R3, R4, RZ, 0x1c1f ;  /* 0x001c1fff04037589 */ /* 0x000e6400000e0000 */
[----:B------:R-:W-:-:S05]  /*4a80*/  IMAD.IADD R0, R0, 0x1, -R114 ;  /* 0x0000000100007824 */ /* 0x000fca00078e0a72 */
[C---:B------:R-:W-:Y:S02]  /*4a90*/  IADD3 R5, R0.reuse, c[0x0][0x328], RZ ;  /* 0x0000ca0000057a10 */ /* 0x040fe40007ffe0ff */
[----:B------:R-:W-:-:S03]  /*4aa0*/  IADD3 R6, R0, UR4, RZ ;  /* 0x0000000400067c10 */ /* 0x000fc6000fffe0ff */
[----:B-1----:R-:W-:Y:S01]  /*4ab0*/  IMAD.IADD R2, R5, 0x1, R3 ;  /* 0x0000000105027824 */ /* 0x002fe200078e0203 */
[----:B------:R-:W-:-:S04]  /*4ac0*/  IADD3 R0, R6, R3, RZ ;  /* 0x0000000306007210 */ /* 0x000fc80007ffe0ff */
[----:B------:R-:W-:Y:S01]  /*4ad0*/  IMNMX R2, R7, R2, PT ;  /* 0x0000000207027217 */ /* 0x000fe20003800200 */
[----:B------:R-:W-:Y:S05]  /*4ae0*/  @!P0 BRA `(.L_x_411) ;  /* 0x0000012000008947 */ /* 0x000fea0003800000 */
[----:B------:R-:W-:Y:S01]  /*4af0*/  IADD3 R3, -R114, R122, R3 ;  /* 0x0000007a72037210 */ /* 0x000fe20007ffe103 */
[----:B------:R-:W-:Y:S03]  /*4b00*/  BSSY B0, `(.L_x_412) ;  /* 0x000000c000007945 */ /* 0x000fe60003800000 */
[----:B------:R-:W-:-:S13]  /*4b10*/  ISETP.GT.AND P0, PT, R3, -0x1, PT ;  /* 0xffffffff0300780c */ /* 0x000fda0003f04270 */
[----:B------:R-:W-:Y:S05]  /*4b20*/  @P0 BRA `(.L_x_413) ;  /* 0x0000006000000947 */ /* 0x000fea0003800000 */
[----:B------:R-:W-:Y:S02]  /*4b30*/  ISETP.NE.AND P0, PT, R110, 0x1, PT ;  /* 0x000000016e00780c */ /* 0x000fe40003f05270 */
[----:B------:R-:W-:-:S11]  /*4b40*/  LOP3.LUT R3, RZ, R3, RZ, 0x33, !PT ;  /* 0x00000003ff037212 */ /* 0x000fd600078e33ff */
[----:B------:R-:W-:-:S05]  /*4b50*/  @P0 IMAD.HI.U32 R9, R3, c[0x0][0x330], RZ ;  /* 0x0000cc0003090a27 */ /* 0x000fca00078e00ff */
[----:B------:R-:W-:-:S04]  /*4b60*/  @P0 SHF.R.U32.HI R3, RZ, c[0x0][0x334], R9 ;  /* 0x0000cd00ff030a19 */ /* 0x000fc80000011609 */
[----:B------:R-:W-:Y:S01]  /*4b70*/  LOP3.LUT R3, RZ, R3, RZ, 0x33, !PT ;  /* 0x00000003ff037212 */ /* 0x000fe200078e33ff */
[----:B------:R-:W-:Y:S05]  /*4b80*/  BRA `(.L_x_414) ;  /* 0x0000003000007947 */ /* 0x000fea0003800000 */
.L_x_413:
[----:B------:R-:W-:-:S13]  /*4b90*/  ISETP.NE.AND P0, PT, R110, 0x1, PT ;  /* 0x000000016e00780c */ /* 0x000fda0003f05270 */
[----:B------:R-:W-:-:S05]  /*4ba0*/  @P0 IMAD.HI.U32 R9, R3, c[0x0][0x330], RZ ;  /* 0x0000cc0003090a27 */ /* 0x000fca00078e00ff */
[----:B------:R-:W-:Y:S02]  /*4bb0*/  @P0 SHF.R.U32.HI R3, RZ, c[0x0][0x334], R9 ;  /* 0x0000cd00ff030a19 */ /* 0x000fe40000011609 */
.L_x_414:
[----:B------:R-:W-:Y:S05]  /*4bc0*/  BSYNC B0 ;  /* 0x0000000000007941 */ /* 0x000fea0003800000 */
.L_x_412:
[----:B------:R-:W-:-:S05]  /*4bd0*/  IMAD R3, R3, c[0x0][0x32c], R8 ;  /* 0x0000cb0003037a24 */ /* 0x000fca00078e0208 */
[----:B------:R-:W-:Y:S02]  /*4be0*/  IADD3 R9, R3, c[0x0][0x32c], RZ ;  /* 0x0000cb0003097a10 */ /* 0x000fe40007ffe0ff */
[----:B------:R-:W-:Y:S02]  /*4bf0*/  IMNMX R0, R0, R3, !PT ;  /* 0x0000000300007217 */ /* 0x000fe40007800200 */
[----:B------:R-:W-:Y:S02]  /*4c00*/  IMNMX R2, R2, R9, PT ;  /* 0x0000000902027217 */ /* 0x000fe40003800200 */
.L_x_411:
[C---:B------:R-:W-:Y:S01]  /*4c10*/  ISETP.GE.AND P0, PT, R14.reuse, 0x2, PT ;  /* 0x000000020e00780c */ /* 0x040fe20003f06270 */
[----:B------:R-:W1:Y:S01]  /*4c20*/  SHFL.IDX PT, R3, R4, 0x1, 0x1c1f ;  /* 0x003c1f0004037f89 */ /* 0x000e6200000e0000 */
[----:B------:R-:W-:Y:S02]  /*4c30*/  ISETP.GE.AND P1, PT, R14, 0x9, PT ;  /* 0x000000090e00780c */ /* 0x000fe40003f26270 */
[----:B------:R-:W-:Y:S02]  /*4c40*/  P2R R12, PR, RZ, 0x1 ;  /* 0x00000001ff0c7803 */ /* 0x000fe40000000000 */
[----:B------:R-:W-:-:S02]  /*4c50*/  ISETP.GT.AND P0, PT, R0, 0x1, !P0 ;  /* 0x000000010000780c */ /* 0x000fc40004704270 */
[----:B------:R-:W-:Y:S02]  /*4c60*/  P2R R20, PR, RZ, 0x2 ;  /* 0x00000002ff147803 */ /* 0x000fe40000000000 */
[----:B------:R-:W-:Y:S02]  /*4c70*/  ISETP.LT.OR P0, PT, R2, 0x2, P0 ;  /* 0x000000020200780c */ /* 0x000fe40000701670 */
[----:B------:R-:W-:Y:S02]  /*4c80*/  ISETP.GE.AND P6, PT, R14, 0x19, PT ;  /* 0x000000190e00780c */ /* 0x000fe40003fc6270 */
[----:B------:R-:W-:Y:S02]  /*4c90*/  FSEL R10, R48, -INF , !P0 ;  /* 0xff800000300a7808 */ /* 0x000fe40004000000 */
[----:B------:R-:W-:Y:S02]  /*4ca0*/  ISETP.GT.AND P0, PT, R0, 0x8, !P1 ;  /* 0x000000080000780c */ /* 0x000fe40004f04270 */
[----:B------:R-:W-:-:S02]  /*4cb0*/  ISETP.GE.AND P1, PT, R14, 0xa, PT ;  /* 0x0000000a0e00780c */ /* 0x000fc40003f26270 */
[----:B------:R-:W-:Y:S02]  /*4cc0*/  ISETP.LT.OR P0, PT, R2, 0x9, P0 ;  /* 0x000000090200780c */ /* 0x000fe40000701670 */
[----:B------:R-:W-:Y:S02]  /*4cd0*/  P2R R21, PR, RZ, 0x2 ;  /* 0x00000002ff157803 */ /* 0x000fe40000000000 */
[----:B------:R-:W-:Y:S02]  /*4ce0*/  FSEL R19, R44, -INF , !P0 ;  /* 0xff8000002c137808 */ /* 0x000fe40004000000 */
[----:B------:R-:W-:Y:S02]  /*4cf0*/  ISETP.GT.AND P0, PT, R0, 0x9, !P1 ;  /* 0x000000090000780c */ /* 0x000fe40004f04270 */
[----:B------:R-:W-:Y:S02]  /*4d00*/  ISETP.GE.AND P1, PT, R14, 0x11, PT ;  /* 0x000000110e00780c */ /* 0x000fe40003f26270 */
[----:B------:R-:W-:-:S02]  /*4d10*/  ISETP.LT.OR P0, PT, R2, 0xa, P0 ;  /* 0x0000000a0200780c */ /* 0x000fc40000701670 */
[----:B------:R-:W-:Y:S02]  /*4d20*/  P2R R22, PR, RZ, 0x2 ;  /* 0x00000002ff167803 */ /* 0x000fe40000000000 */
[----:B------:R-:W-:Y:S02]  /*4d30*/  FSEL R18, R39, -INF , !P0 ;  /* 0xff80000027127808 */ /* 0x000fe40004000000 */
[----:B------:R-:W-:Y:S02]  /*4d40*/  ISETP.GT.AND P0, PT, R0, 0x10, !P1 ;  /* 0x000000100000780c */ /* 0x000fe40004f04270 */
[----:B------:R-:W-:Y:S02]  /*4d50*/  ISETP.GE.AND P1, PT, R14, 0x12, PT ;  /* 0x000000120e00780c */ /* 0x000fe40003f26270 */
[----:B------:R-:W-:Y:S02]  /*4d60*/  ISETP.LT.OR P0, PT, R2, 0x11, P0 ;  /* 0x000000110200780c */ /* 0x000fe40000701670 */
[----:B------:R-:W-:-:S02]  /*4d70*/  ISETP.GE.AND P5, PT, R14, 0x1a, PT ;  /* 0x0000001a0e00780c */ /* 0x000fc40003fa6270 */
[----:B------:R-:W-:Y:S02]  /*4d80*/  FSEL R17, R37, -INF , !P0 ;  /* 0xff80000025117808 */ /* 0x000fe40004000000 */
[----:B------:R-:W-:Y:S02]  /*4d90*/  ISETP.GT.AND P0, PT, R0, 0x11, !P1 ;  /* 0x000000110000780c */ /* 0x000fe40004f04270 */
[----:B------:R-:W-:Y:S02]  /*4da0*/  ISETP.GE.AND P4, PT, R14, 0x21, PT ;  /* 0x000000210e00780c */ /* 0x000fe40003f86270 */
[----:B------:R-:W-:Y:S02]  /*4db0*/  ISETP.LT.OR P0, PT, R2, 0x12, P0 ;  /* 0x000000120200780c */ /* 0x000fe40000701670 */
[----:B------:R-:W-:Y:S02]  /*4dc0*/  ISETP.GE.AND P3, PT, R14, 0x22, PT ;  /* 0x000000220e00780c */ /* 0x000fe40003f66270 */
[----:B------:R-:W-:-:S02]  /*4dd0*/  FSEL R16, R36, -INF , !P0 ;  /* 0xff80000024107808 */ /* 0x000fc40004000000 */
[----:B------:R-:W-:Y:S02]  /*4de0*/  ISETP.GT.AND P0, PT, R0, 0x18, !P6 ;  /* 0x000000180000780c */ /* 0x000fe40007704270 */
[----:B------:R-:W-:Y:S02]  /*4df0*/  ISETP.GE.AND P2, PT, R14, 0x29, PT ;  /* 0x000000290e00780c */ /* 0x000fe40003f46270 */
[----:B------:R-:W-:Y:S02]  /*4e00*/  ISETP.LT.OR P0, PT, R2, 0x19, P0 ;  /* 0x000000190200780c */ /* 0x000fe40000701670 */
[----:B------:R-:W-:Y:S02]  /*4e10*/  P2R R23, PR, RZ, 0x2 ;  /* 0x00000002ff177803 */ /* 0x000fe40000000000 */
[----:B------:R-:W-:Y:S02]  /*4e20*/  FSEL R15, R15, -INF , !P0 ;  /* 0xff8000000f0f7808 */ /* 0x000fe40004000000 */
[----:B------:R-:W-:-:S02]  /*4e30*/  ISETP.GT.AND P0, PT, R0, 0x19, !P5 ;  /* 0x000000190000780c */ /* 0x000fc40006f04270 */
[----:B------:R-:W-:Y:S02]  /*4e40*/  ISETP.GE.AND P1, PT, R14, 0x1, PT ;  /* 0x000000010e00780c */ /* 0x000fe40003f26270 */
[----:B------:R-:W-:-:S04]  /*4e50*/  ISETP.LT.OR P0, PT, R2, 0x1a, P0 ;  /* 0x0000001a0200780c */ /* 0x000fc80000701670 */
[----:B------:R-:W-:Y:S02]  /*4e60*/  FSEL R13, R13, -INF , !P0 ;  /* 0xff8000000d0d7808 */ /* 0x000fe40004000000 */
[----:B------:R-:W-:-:S04]  /*4e70*/  ISETP.GT.AND P0, PT, R0, 0x20, !P4 ;  /* 0x000000200000780c */ /* 0x000fc80006704270 */
        /* <DEDUP_REMOVED lines=8> */
[----:B------:R-:W-:-:S04]  /*4f00*/  ISETP.GT.AND P0, PT, R0, RZ, !P1 ;  /* 0x000000ff0000720c */ /* 0x000fc80004f04270 */
[----:B------:R-:W-:-:S04]  /*4f10*/  ISETP.LT.OR P0, PT, R2, 0x1, P0 ;  /* 0x000000010200780c */ /* 0x000fc80000701670 */
[----:B------:R-:W-:Y:S02]  /*4f20*/  FSEL R11, R51, -INF , !P0 ;  /* 0xff800000330b7808 */ /* 0x000fe40004000000 */
[----:B------:R-:W-:-:S04]  /*4f30*/  ISETP.GE.AND P0, PT, R14, 0x2a, PT ;  /* 0x0000002a0e00780c */ /* 0x000fc80003f06270 */
[----:B------:R-:W-:Y:S02]  /*4f40*/  P2R R9, PR, RZ, 0x1 ;  /* 0x00000001ff097803 */ /* 0x000fe40000000000 */
[----:B------:R-:W-:Y:S01]  /*4f50*/  ISETP.GT.AND P0, PT, R0, 0x29, !P0 ;  /* 0x000000290000780c */ /* 0x000fe20004704270 */
[----:B-1----:R-:W-:-:S03]  /*4f60*/  IMAD.IADD R0, R6, 0x1, R3 ;  /* 0x0000000106007824 */ /* 0x002fc600078e0203 */
[----:B------:R-:W-:Y:S01]  /*4f70*/  ISETP.LT.OR P0, PT, R2, 0x2a, P0 ;  /* 0x0000002a0200780c */ /* 0x000fe20000701670 */
[----:B------:R-:W-:-:S03]  /*4f80*/  IMAD.IADD R2, R5, 0x1, R3 ;  /* 0x0000000105027824 */ /* 0x000fc600078e0203 */
[----:B------:R-:W-:Y:S02]  /*4f90*/  FSEL R92, R24, -INF , !P0 ;  /* 0xff800000185c7808 */ /* 0x000fe40004000000 */
[----:B------:R-:W-:Y:S02]  /*4fa0*/  ISETP.GE.AND P0, PT, R110, 0x1, PT ;  /* 0x000000016e00780c */ /* 0x000fe40003f06270 */
[----:B------:R-:W-:-:S11]  /*4fb0*/  IMNMX R2, R7, R2, PT ;  /* 0x0000000207027217 */ /* 0x000fd60003800200 */
        /* <DEDUP_REMOVED lines=11> */
.L_x_417:
[----:B------:R-:W-:-:S13]  /*5070*/  ISETP.NE.AND P0, PT, R110, 0x1, PT ;  /* 0x000000016e00780c */ /* 0x000fda0003f05270 */
[----:B------:R-:W-:-:S05]  /*5080*/  @P0 IMAD.HI.U32 R4, R3, c[0x0][0x330], RZ ;  /* 0x0000cc0003040a27 */ /* 0x000fca00078e00ff */
[----:B------:R-:W-:Y:S02]  /*5090*/  @P0 SHF.R.U32.HI R3, RZ, c[0x0][0x334], R4 ;  /* 0x0000cd00ff030a19 */ /* 0x000fe40000011604 */
.L_x_418:
[----:B------:R-:W-:Y:S05]  /*50a0*/  BSYNC B0 ;  /* 0x0000000000007941 */ /* 0x000fea0003800000 */
.L_x_416:
[----:B------:R-:W-:-:S05]  /*50b0*/  IMAD R3, R3, c[0x0][0x32c], R8 ;  /* 0x0000cb0003037a24 */ /* 0x000fca00078e0208 */
[----:B------:R-:W-:Y:S02]  /*50c0*/  IADD3 R4, R3, c[0x0][0x32c], RZ ;  /* 0x0000cb0003047a10 */ /* 0x000fe40007ffe0ff */
[----:B------:R-:W-:Y:S02]  /*50d0*/  IMNMX R0, R0, R3, !PT ;  /* 0x0000000300007217 */ /* 0x000fe40007800200 */
[----:B------:R-:W-:Y:S02]  /*50e0*/  IMNMX R2, R2, R4, PT ;  /* 0x0000000402027217 */ /* 0x000fe40003800200 */
.L_x_415:
[----:B------:R-:W-:Y:S01]  /*50f0*/  ISETP.GT.AND P0, PT, R0, RZ, !P1 ;  /* 0x000000ff0000720c */ /* 0x000fe20004f04270 */
[----:B------:R-:W2:Y:S01]  /*5100*/  LDL R36, [R1+0x4] ;  /* 0x0000040001247983 */ /* 0x000ea20000100800 */
[----:B------:R-:W-:Y:S02]  /*5110*/  ISETP.NE.AND P1, PT, R9, RZ, PT ;  /* 0x000000ff0900720c */ /* 0x000fe40003f25270 */
[----:B------:R-:W-:Y:S01]  /*5120*/  ISETP.LT.OR P0, PT, R2, 0x1, P0 ;  /* 0x000000010200780c */ /* 0x000fe20000701670 */
[----:B------:R-:W-:Y:S03]  /*5130*/  LDSM.16.MT88.4 R76, [R240+0x1800] ;  /* 0x00180000f04c783b */ /* 0x000fe60000004200 */
[----:B------:R-:W-:Y:S01]  /*5140*/  FSEL R4, R50, -INF , !P0 ;  /* 0xff80000032047808 */ /* 0x000fe20004000000 */
[----:B------:R-:W-:Y:S01]  /*5150*/  LDSM.16.MT88.4 R56, [R238+0x2000] ;  /* 0x00200000ee38783b */ /* 0x000fe20000004200 */
[----:B------:R-:W-:-:S03]  /*5160*/  ISETP.NE.AND P0, PT, R12, RZ, PT ;  /* 0x000000ff0c00720c */ /* 0x000fc60003f05270 */
[----:B------:R-:W-:Y:S01]  /*5170*/  LDSM.16.MT88.4 R84, [R240+0x2000] ;  /* 0x00200000f054783b */ /* 0x000fe20000004200 */
[----:B------:R-:W-:-:S03]  /*5180*/  ISETP.GT.AND P0, PT, R0, 0x1, !P0 ;  /* 0x000000010000780c */ /* 0x000fc60004704270 */
[----:B------:R-:W-:Y:S01]  /*5190*/  LDSM.16.MT88.4 R60, [R241+0x800] ;  /* 0x00080000f13c783b */ /* 0x000fe20000004200 */
[----:B------:R-:W-:-:S03]  /*51a0*/  ISETP.LT.OR P0, PT, R2, 0x2, P0 ;  /* 0x000000020200780c */ /* 0x000fc60000701670 */
[----:B------:R-:W-:Y:S01]  /*51b0*/  LDSM.16.MT88.4 R64, [R239+0x800] ;  /* 0x00080000ef40783b */ /* 0x000fe20000004200 */
[----:B------:R-:W-:Y:S02]  /*51c0*/  FSEL R3, R49, -INF , !P0 ;  /* 0xff80000031037808 */ /* 0x000fe40004000000 */
[----:B------:R-:W-:Y:S01]  /*51d0*/  ISETP.NE.AND P0, PT, R20, RZ, PT ;  /* 0x000000ff1400720c */ /* 0x000fe20003f05270 */
[----:B------:R-:W-:Y:S03]  /*51e0*/  LDSM.16.MT88.4 R48, [R238+0x1800] ;  /* 0x00180000ee30783b */ /* 0x000fe60000004200 */
[----:B------:R-:W-:Y:S01]  /*51f0*/  ISETP.GT.AND P0, PT, R0, 0x8, !P0 ;  /* 0x000000080000780c */ /* 0x000fe20004704270 */
[----:B------:R-:W-:Y:S03]  /*5200*/  LDSM.16.MT88.4 R72, [R240+0x800] ;  /* 0x00080000f048783b */ /* 0x000fe60000004200 */
[----:B------:R-:W-:Y:S01]  /*5210*/  ISETP.LT.OR P0, PT, R2, 0x9, P0 ;  /* 0x000000090200780c */ /* 0x000fe20000701670 */
[----:B------:R-:W-:Y:S03]  /*5220*/  LDSM.16.MT88.4 R68, [R241+0x1800] ;  /* 0x00180000f144783b */ /* 0x000fe60000004200 */
[----:B------:R-:W-:-:S02]  /*5230*/  FSEL R9, R45, -INF , !P0 ;  /* 0xff8000002d097808 */ /* 0x000fc40004000000 */
[----:B------:R-:W-:-:S04]  /*5240*/  ISETP.NE.AND P0, PT, R21, RZ, PT ;  /* 0x000000ff1500720c */ /* 0x000fc80003f05270 */
[----:B------:R-:W-:-:S04]  /*5250*/  ISETP.GT.AND P0, PT, R0, 0x9, !P0 ;  /* 0x000000090000780c */ /* 0x000fc80004704270 */
[----:B------:R-:W-:-:S04]  /*5260*/  ISETP.LT.OR P0, PT, R2, 0xa, P0 ;  /* 0x0000000a0200780c */ /* 0x000fc80000701670 */
[----:B------:R-:W-:Y:S02]  /*5270*/  FSEL R8, R40, -INF , !P0 ;  /* 0xff80000028087808 */ /* 0x000fe40004000000 */
[----:B------:R-:W-:-:S04]  /*5280*/  ISETP.NE.AND P0, PT, R22, RZ, PT ;  /* 0x000000ff1600720c */ /* 0x000fc80003f05270 */
[----:B------:R-:W-:-:S04]  /*5290*/  ISETP.GT.AND P0, PT, R0, 0x10, !P0 ;  /* 0x000000100000780c */ /* 0x000fc80004704270 */
[----:B------:R-:W-:-:S04]  /*52a0*/  ISETP.LT.OR P0, PT, R2, 0x11, P0 ;  /* 0x000000110200780c */ /* 0x000fc80000701670 */
[----:B------:R-:W-:Y:S02]  /*52b0*/  FSEL R7, R38, -INF , !P0 ;  /* 0xff80000026077808 */ /* 0x000fe40004000000 */
[----:B------:R-:W-:Y:S02]  /*52c0*/  ISETP.NE.AND P0, PT, R23, RZ, PT ;  /* 0x000000ff1700720c */ /* 0x000fe40003f05270 */
[----:B------:R-:W-:Y:S02]  /*52d0*/  LDSM.16.MT88.4 R20, [R239] ;  /* 0x00000000ef14783b */ /* 0x000fe40000004200 */
[----:B------:R-:W-:-:S04]  /*52e0*/  ISETP.GT.AND P0, PT, R0, 0x11, !P0 ;  /* 0x000000110000780c */ /* 0x000fc80004704270 */
[----:B------:R-:W-:-:S04]  /*52f0*/  ISETP.LT.OR P0, PT, R2, 0x12, P0 ;  /* 0x000000120200780c */ /* 0x000fc80000701670 */
[----:B------:R-:W-:Y:S02]  /*5300*/  FSEL R6, R33, -INF , !P0 ;  /* 0xff80000021067808 */ /* 0x000fe40004000000 */
[----:B------:R-:W-:-:S04]  /*5310*/  ISETP.GT.AND P0, PT, R0, 0x18, !P6 ;  /* 0x000000180000780c */ /* 0x000fc80007704270 */
[----:B------:R-:W-:-:S04]  /*5320*/  ISETP.LT.OR P0, PT, R2, 0x19, P0 ;  /* 0x000000190200780c */ /* 0x000fc80000701670 */
[----:B------:R-:W-:Y:S02]  /*5330*/  FSEL R5, R32, -INF , !P0 ;  /* 0xff80000020057808 */ /* 0x000fe40004000000 */
[----:B------:R-:W-:Y:S01]  /*5340*/  ISETP.GT.AND P0, PT, R0, 0x19, !P5 ;  /* 0x000000190000780c */ /* 0x000fe20006f04270 */
[----:B------:R-:W-:Y:S03]  /*5350*/  LDSM.16.MT88.4 R32, [R238] ;  /* 0x00000000ee20783b */ /* 0x000fe60000004200 */
        /* <DEDUP_REMOVED lines=11> */
[----:B------:R-:W-:Y:S01]  /*5410*/  ISETP.GT.AND P0, PT, R0, 0x29, !P1 ;  /* 0x000000290000780c */ /* 0x000fe20004f04270 */
[----:B------:R-:W-:Y:S01]  /*5420*/  LDSM.16.MT88.4 R28, [R238+0x800] ;  /* 0x00080000ee1c783b */ /* 0x000fe20000004200 */
[----:B------:R-:W-:Y:S02]  /*5430*/  FMNMX.FTZ R0, R11, R10, !PT ;  /* 0x0000000a0b007209 */ /* 0x000fe40007810000 */
[----:B------:R-:W-:Y:S02]  /*5440*/  ISETP.LT.OR P0, PT, R2, 0x2a, P0 ;  /* 0x0000002a0200780c */ /* 0x000fe40000701670 */
[----:B------:R-:W-:Y:S02]  /*5450*/  FMNMX.FTZ R0, R19, R0, !PT ;  /* 0x0000000013007209 */ /* 0x000fe40007810000 */
[----:B------:R-:W-:-:S02]  /*5460*/  FSEL R88, R27, -INF , !P0 ;  /* 0xff8000001b587808 */ /* 0x000fc40004000000 */
[----:B------:R-:W-:Y:S01]  /*5470*/  FMNMX.FTZ R0, R18, R0, !PT ;  /* 0x0000000012007209 */ /* 0x000fe20007810000 */
[----:B------:R-:W-:Y:S03]  /*5480*/  LDSM.16.MT88.4 R24, [R240] ;  /* 0x00000000f018783b */ /* 0x000fe60000004200 */
[----:B------:R-:W-:-:S04]  /*5490*/  FMNMX.FTZ R0, R17, R0, !PT ;  /* 0x0000000011007209 */ /* 0x000fc80007810000 */
[----:B------:R-:W-:-:S04]  /*54a0*/  FMNMX.FTZ R0, R16, R0, !PT ;  /* 0x0000000010007209 */ /* 0x000fc80007810000 */
[----:B------:R-:W-:-:S04]  /*54b0*/  FMNMX.FTZ R0, R15, R0, !PT ;  /* 0x000000000f007209 */ /* 0x000fc80007810000 */
[----:B------:R-:W-:-:S04]  /*54c0*/  FMNMX.FTZ R0, R13, R0, !PT ;  /* 0x000000000d007209 */ /* 0x000fc80007810000 */
[----:B------:R-:W-:-:S04]  /*54d0*/  FMNMX.FTZ R0, R95, R0, !PT ;  /* 0x000000005f007209 */ /* 0x000fc80007810000 */
[----:B------:R-:W-:-:S04]  /*54e0*/  FMNMX.FTZ R0, R94, R0, !PT ;  /* 0x000000005e007209 */ /* 0x000fc80007810000 */
[----:B------:R-:W-:-:S04]  /*54f0*/  FMNMX.FTZ R0, R93, R0, !PT ;  /* 0x000000005d007209 */ /* 0x000fc80007810000 */
[----:B------:R-:W-:-:S05]  /*5500*/  FMNMX.FTZ R0, R92, R0, !PT ;  /* 0x000000005c007209 */ /* 0x000fca0007810000 */
[----:B------:R-:W1:Y:S02]  /*5510*/  SHFL.BFLY PT, R2, R0, 0x2, 0x1f ;  /* 0x0c401f0000027f89 */ /* 0x000e6400000e0000 */
[----:B-1----:R-:W-:-:S05]  /*5520*/  FMNMX.FTZ R0, R0, R2, !PT ;  /* 0x0000000200007209 */ /* 0x002fca0007810000 */
[----:B------:R-:W1:Y:S02]  /*5530*/  SHFL.BFLY PT, R2, R0, 0x1, 0x1f ;  /* 0x0c201f0000027f89 */ /* 0x000e6400000e0000 */
[----:B-1----:R-:W-:Y:S02]  /*5540*/  FMNMX.FTZ R133, R0, R2, !PT ;  /* 0x0000000200857209 */ /* 0x002fe40007810000 */
[----:B------:R-:W-:Y:S02]  /*5550*/  FMNMX.FTZ R0, R4, R3, !PT ;  /* 0x0000000304007209 */ /* 0x000fe40007810000 */
[C---:B------:R-:W-:Y:S01]  /*5560*/  FSETP.NEU.FTZ.AND P0, PT, R133.reuse, -INF , PT ;  /* 0xff8000008500780b */ /* 0x040fe20003f1d000 */
[----:B------:R-:W-:Y:S01]  /*5570*/  FMUL.FTZ R2, R133, c[0x0][0x2d0] ;  /* 0x0000b40085027a20 */ /* 0x000fe20000410000 */
[----:B------:R-:W-:-:S04]  /*5580*/  FMNMX.FTZ R0, R9, R0, !PT ;  /* 0x0000000009007209 */ /* 0x000fc80007810000 */
[----:B------:R-:W-:Y:S02]  /*5590*/  FMNMX.FTZ R0, R8, R0, !PT ;  /* 0x0000000008007209 */ /* 0x000fe40007810000 */
[----:B------:R-:W-:Y:S02]  /*55a0*/  FSEL R2, R2, RZ, P0 ;  /* 0x000000ff02027208 */ /* 0x000fe40000000000 */
[----:B------:R-:W-:-:S03]  /*55b0*/  FMNMX.FTZ R0, R7, R0, !PT ;  /* 0x0000000007007209 */ /* 0x000fc60007810000 */
[--C-:B------:R-:W-:Y:S01]  /*55c0*/  FFMA.FTZ R10, R10, c[0x0][0x2d0], -R2.reuse ;  /* 0x0000b4000a0a7a23 */ /* 0x100fe20000010802 */
[----:B------:R-:W-:Y:S01]  /*55d0*/  FMNMX.FTZ R0, R6, R0, !PT ;  /* 0x0000000006007209 */ /* 0x000fe20007810000 */
[----:B------:R-:W-:Y:S02]  /*55e0*/  FFMA.FTZ R11, R11, c[0x0][0x2d0], -R2 ;  /* 0x0000b4000b0b7a23 */ /* 0x000fe40000010802 */
[----:B------:R1:W-:Y:S01]  /*55f0*/  MUFU.EX2 R100, R10 ;  /* 0x0000000a00647308 */ /* 0x0003e20000000800 */
[----:B------:R-:W-:-:S04]  /*5600*/  FMNMX.FTZ R0, R5, R0, !PT ;  /* 0x0000000005007209 */ /* 0x000fc80007810000 */
[----:B------:R-:W-:-:S03]  /*5610*/  FMNMX.FTZ R0, R12, R0, !PT ;  /* 0x000000000c007209 */ /* 0x000fc60007810000 */
[----:B------:R-:W-:Y:S01]  /*5620*/  MUFU.EX2 R101, R11 ;  /* 0x0000000b00657308 */ /* 0x000fe20000000800 */
[----:B------:R-:W-:-:S04]  /*5630*/  FMNMX.FTZ R0, R91, R0, !PT ;  /* 0x000000005b007209 */ /* 0x000fc80007810000 */
[----:B------:R-:W-:Y:S01]  /*5640*/  FMNMX.FTZ R0, R90, R0, !PT ;  /* 0x000000005a007209 */ /* 0x000fe20007810000 */
[----:B-1----:R-:W-:-:S03]  /*5650*/  FFMA.FTZ R10, R19, c[0x0][0x2d0], -R2 ;  /* 0x0000b400130a7a23 */ /* 0x002fc60000010802 */
[----:B------:R-:W-:Y:S01]  /*5660*/  FMNMX.FTZ R0, R89, R0, !PT ;  /* 0x0000000059007209 */ /* 0x000fe20007810000 */
[----:B------:R1:W-:Y:S03]  /*5670*/  MUFU.EX2 R102, R10 ;  /* 0x0000000a00667308 */ /* 0x0003e60000000800 */
[----:B------:R-:W-:-:S05]  /*5680*/  FMNMX.FTZ R0, R88, R0, !PT ;  /* 0x0000000058007209 */ /* 0x000fca0007810000 */
[----:B------:R-:W3:Y:S01]  /*5690*/  SHFL.BFLY PT, R14, R0, 0x2, 0x1f ;  /* 0x0c401f00000e7f89 */ /* 0x000ee200000e0000 */
[----:B-1----:R-:W-:-:S04]  /*56a0*/  FFMA.FTZ R10, R18, c[0x0][0x2d0], -R2 ;  /* 0x0000b400120a7a23 */ /* 0x002fc80000010802 */
[----:B------:R1:W-:Y:S01]  /*56b0*/  MUFU.EX2 R110, R10 ;  /* 0x0000000a006e7308 */ /* 0x0003e20000000800 */
[----:B---3--:R-:W-:Y:S01]  /*56c0*/  FMNMX.FTZ R0, R0, R14, !PT ;  /* 0x0000000e00007209 */ /* 0x008fe20007810000 */
[----:B--2---:R-:W-:Y:S04]  /*56d0*/  LDSM.16.MT88.4 R44, [R36] ;  /* 0x00000000242c783b */ /* 0x004fe80000004200 */
[----:B------:R-:W2:Y:S01]  /*56e0*/  SHFL.BFLY PT, R14, R0, 0x1, 0x1f ;  /* 0x0c201f00000e7f89 */ /* 0x000ea200000e0000 */
[----:B-1----:R-:W-:-:S04]  /*56f0*/  FFMA.FTZ R10, R17, c[0x0][0x2d0], -R2 ;  /* 0x0000b400110a7a23 */ /* 0x002fc80000010802 */
[----:B------:R1:W-:Y:S02]  /*5700*/  MUFU.EX2 R109, R10 ;  /* 0x0000000a006d7308 */ /* 0x0003e40000000800 */
[----:B-1----:R-:W-:Y:S01]  /*5710*/  FFMA.FTZ R10, R16, c[0x0][0x2d0], -R2 ;  /* 0x0000b400100a7a23 */ /* 0x002fe20000010802 */
[----:B--2---:R-:W-:-:S05]  /*5720*/  FMNMX.FTZ R132, R0, R14, !PT ;  /* 0x0000000e00847209 */ /* 0x004fca0007810000 */
[----:B------:R1:W-:Y:S01]  /*5730*/  MUFU.EX2 R116, R10 ;  /* 0x0000000a00747308 */ /* 0x0003e20000000800 */
[C---:B------:R-:W-:Y:S01]  /*5740*/  FSETP.NEU.FTZ.AND P0, PT, R132.reuse, -INF , PT ;  /* 0xff8000008400780b */ /* 0x040fe20003f1d000 */
[----:B------:R-:W-:-:S05]  /*5750*/  FMUL.FTZ R0, R132, c[0x0][0x2d0] ;  /* 0x0000b40084007a20 */ /* 0x000fca0000410000 */
[----:B------:R-:W-:-:S05]  /*5760*/  FSEL R0, R0, RZ, P0 ;  /* 0x000000ff00007208 */ /* 0x000fca0000000000 */
[--C-:B------:R-:W-:Y:S02]  /*5770*/  FFMA.FTZ R3, R3, c[0x0][0x2d0], -R0.reuse ;  /* 0x0000b40003037a23 */ /* 0x100fe40000010800 */
[----:B------:R-:W-:Y:S02]  /*5780*/  FFMA.FTZ R4, R4, c[0x0][0x2d0], -R0 ;  /* 0x0000b40004047a23 */ /* 0x000fe40000010800 */
[----:B------:R2:W-:Y:S01]  /*5790*/  MUFU.EX2 R108, R3 ;  /* 0x00000003006c7308 */ /* 0x0005e20000000800 */
[----:B-1----:R-:W-:-:S07]  /*57a0*/  FFMA.FTZ R10, R15, c[0x0][0x2d0], -R2 ;  /* 0x0000b4000f0a7a23 */ /* 0x002fce0000010802 */
[----:B------:R-:W1:Y:S01]  /*57b0*/  MUFU.EX2 R80, R4 ;  /* 0x0000000400507308 */ /* 0x000e620000000800 */
[----:B--2---:R-:W-:-:S07]  /*57c0*/  FFMA.FTZ R3, R9, c[0x0][0x2d0], -R0 ;  /* 0x0000b40009037a23 */ /* 0x004fce0000010800 */
[----:B------:R2:W-:Y:S01]  /*57d0*/  MUFU.EX2 R119, R10 ;  /* 0x0000000a00777308 */ /* 0x0005e20000000800 */
[----:B-1----:R-:W-:-:S07]  /*57e0*/  F2FP.PACK_AB R9, R108, R80 ;  /* 0x000000506c09723e */ /* 0x002fce00000000ff */
[----:B------:R1:W-:Y:S01]  /*57f0*/  MUFU.EX2 R111, R3 ;  /* 0x00000003006f7308 */ /* 0x0003e20000000800 */
[----:B------:R-:W-:Y:S01]  /*5800*/  F2FP.PACK_AB R4, R116, R109 ;  /* 0x0000006d7404723e */ /* 0x000fe200000000ff */
[----:B--2---:R-:W-:-:S06]  /*5810*/  FFMA.FTZ R10, R13, c[0x0][0x2d0], -R2 ;  /* 0x0000b4000d0a7a23 */ /* 0x004fcc0000010802 */
[----:B------:R2:W-:Y:S01]  /*5820*/  MUFU.EX2 R128, R10 ;  /* 0x0000000a00807308 */ /* 0x0005e20000000800 */
[----:B-1----:R-:W-:Y:S01]  /*5830*/  FFMA.FTZ R3, R8, c[0x0][0x2d0], -R0 ;  /* 0x0000b40008037a23 */ /* 0x002fe20000010800 */
[----:B------:R-:W-:-:S06]  /*5840*/  F2FP.PACK_AB R8, R100, R101 ;  /* 0x000000656408723e */ /* 0x000fcc00000000ff */
[----:B------:R1:W3:Y:S01]  /*5850*/  MUFU.EX2 R117, R3 ;  /* 0x0000000300757308 */ /* 0x0002e20000000800 */
[----:B--2---:R-:W-:Y:S01]  /*5860*/  F2FP.PACK_AB R10, R110, R102 ;  /* 0x000000666e0a723e */ /* 0x004fe200000000ff */
[----:B-1----:R-:W-:Y:S01]  /*5870*/  FFMA.FTZ R3, R7, c[0x0][0x2d0], -R0 ;  /* 0x0000b40007037a23 */ /* 0x002fe20000010800 */
[----:B---3--:R-:W-:-:S05]  /*5880*/  F2FP.PACK_AB R11, R117, R111 ;  /* 0x0000006f750b723e */ /* 0x008fca00000000ff */
[----:B------:R1:W-:Y:S02]  /*5890*/  MUFU.EX2 R118, R3 ;  /* 0x0000000300767308 */ /* 0x0003e40000000800 */
[C---:B------:R-:W-:Y:S08]  /*58a0*/  HMMA.16816.F32 R16, R8.reuse, R32, RZ ;  /* 0x000000200810723c */ /* 0x040ff000000018ff */
[----:B------:R-:W-:Y:S01]  /*58b0*/  HMMA.16816.F32 R36, R8, R20, RZ ;  /* 0x000000140824723c */ /* 0x000fe200000018ff */
[----:B-1----:R-:W-:Y:S01]  /*58c0*/  FFMA.FTZ R3, R6, c[0x0][0x2d0], -R0 ;  /* 0x0000b40006037a23 */ /* 0x002fe20000010800 */
[----:B------:R-:W-:-:S03]  /*58d0*/  F2FP.PACK_AB R6, R128, R119 ;  /* 0x000000778006723e */ /* 0x000fc600000000ff */
[----:B------:R1:W2:Y:S03]  /*58e0*/  MUFU.EX2 R81, R3 ;  /* 0x0000000300517308 */ /* 0x0002a60000000800 */
[C---:B------:R-:W-:Y:S08]  /*58f0*/  HMMA.16816.F32 R52, R8.reuse, R24, RZ ;  /* 0x000000180834723c */ /* 0x040ff000000018ff */
[----:B------:R-:W-:Y:S01]  /*5900*/  HMMA.16816.F32 R40, R8, R26, RZ ;  /* 0x0000001a0828723c */ /* 0x000fe200000018ff */
[----:B-1----:R-:W-:Y:S01]  /*5910*/  FFMA.FTZ R3, R5, c[0x0][0x2d0], -R0 ;  /* 0x0000b40005037a23 */ /* 0x002fe20000010800 */
[----:B--2---:R-:W-:-:S06]  /*5920*/  F2FP.PACK_AB R5, R81, R118 ;  /* 0x000000765105723e */ /* 0x004fcc00000000ff */
[----:B------:R-:W-:Y:S01]  /*5930*/  HMMA.16816.F32 R24, R8, R46, RZ ;  /* 0x0000002e0818723c */ /* 0x000fe200000018ff */
[----:B------:R1:W-:Y:S02]  /*5940*/  MUFU.EX2 R82, R3 ;  /* 0x0000000300527308 */ /* 0x0003e40000000800 */
[----:B-1----:R-:W-:-:S05]  /*5950*/  FFMA.FTZ R3, R12, c[0x0][0x2d0], -R0 ;  /* 0x0000b4000c037a23 */ /* 0x002fca0000010800 */
[C---:B------:R-:W-:Y:S01]  /*5960*/  HMMA.16816.F32 R12, R8.reuse, R34, RZ ;  /* 0x00000022080c723c */ /* 0x040fe200000018ff */
[----:B------:R-:W1:Y:S07]  /*5970*/  MUFU.EX2 R83, R3 ;  /* 0x0000000300537308 */ /* 0x000e6e0000000800 */
[C---:B------:R-:W-:Y:S08]  /*5980*/  HMMA.16816.F32 R32, R8.reuse, R22, RZ ;  /* 0x000000160820723c */ /* 0x040ff000000018ff */
[----:B------:R-:W-:Y:S01]  /*5990*/  HMMA.16816.F32 R20, R8, R48, RZ ;  /* 0x000000300814723c */ /* 0x000fe200000018ff */
[----:B-1----:R-:W-:-:S07]  /*59a0*/  F2FP.PACK_AB R7, R83, R82 ;  /* 0x000000525307723e */ /* 0x002fce00000000ff */
[----:B------:R-:W-:Y:S08]  /*59b0*/  HMMA.16816.F32 R144, R4, R30, R12 ;  /* 0x0000001e0490723c */ /* 0x000ff0000000180c */
[----:B------:R-:W-:Y:S08]  /*59c0*/  HMMA.16816.F32 R12, R8, R76, RZ ;  /* 0x0000004c080c723c */ /* 0x000ff000000018ff */
[----:B------:R-:W-:Y:S08]  /*59d0*/  HMMA.16816.F32 R156, R4, R28, R16 ;  /* 0x0000001c049c723c */ /* 0x000ff00000001810 */
[----:B------:R-:W-:Y:S01]  /*59e0*/  HMMA.16816.F32 R28, R8, R44, RZ ;  /* 0x0000002c081c723c */ /* 0x000fe200000018ff */
[----:B------:R-:W1:Y:S07]  /*59f0*/  LDSM.16.MT88.4 R44, [R239+0x1800] ;  /* 0x00180000ef2c783b */ /* 0x000e6e0000004200 */
[C---:B------:R-:W-:Y:S08]  /*5a00*/  HMMA.16816.F32 R20, R4.reuse, R56, R20 ;  /* 0x000000380414723c */ /* 0x040ff00000001814 */
[----:B------:R-:W-:Y:S08]  /*5a10*/  HMMA.16816.F32 R12, R4, R84, R12 ;  /* 0x00000054040c723c */ /* 0x000ff0000000180c */
[----:B------:R-:W-:Y:S01]  /*5a20*/  HMMA.16816.F32 R16, R8, R50, RZ ;  /* 0x000000320810723c */ /* 0x000fe200000018ff */
[----:B------:R-:W-:Y:S07]  /*5a30*/  LDSM.16.MT88.4 R48, [R240+0x3000] ;  /* 0x00300000f030783b */ /* 0x000fee0000004200 */
[----:B------:R-:W-:Y:S01]  /*5a40*/  IMAD.MOV.U32 R127, RZ, RZ, R20 ;  /* 0x000000ffff7f7224 */ /* 0x000fe200078e0014 */
[----:B------:R-:W-:Y:S01]  /*5a50*/  MOV R153, R23 ;  /* 0x0000001700997202 */ /* 0x000fe20000000f00 */
[----:B------:R-:W-:Y:S01]  /*5a60*/  IMAD.MOV.U32 R155, RZ, RZ, R21 ;  /* 0x000000ffff9b7224 */ /* 0x000fe200078e0015 */
[----:B------:R-:W-:Y:S01]  /*5a70*/  HMMA.16816.F32 R28, R4, R60, R28 ;  /* 0x0000003c041c723c */ /* 0x000fe2000000181c */
[----:B------:R-:W-:-:S02]  /*5a80*/  IMAD.MOV.U32 R154, RZ, RZ, R22 ;  /* 0x000000ffff9a7224 */ /* 0x000fc400078e0016 */
[----:B------:R-:W2:Y:S02]  /*5a90*/  LDSM.16.MT88.4 R20, [R239+0x2000] ;  /* 0x00200000ef14783b */ /* 0x000ea40000004200 */
[----:B------:R-:W-:Y:S01]  /*5aa0*/  IMAD.MOV.U32 R152, RZ, RZ, R12 ;  /* 0x000000ffff987224 */ /* 0x000fe200078e000c */
[----:B------:R-:W-:Y:S01]  /*5ab0*/  MOV R129, R15 ;  /* 0x0000000f00817202 */ /* 0x000fe20000000f00 */
[----:B------:R-:W-:Y:S01]  /*5ac0*/  IMAD.MOV.U32 R131, RZ, RZ, R13 ;  /* 0x000000ffff837224 */ /* 0x000fe200078e000d */
[----:B------:R-:W-:Y:S01]  /*5ad0*/  HMMA.16816.F32 R24, R4, R62, R24 ;  /* 0x0000003e0418723c */ /* 0x000fe20000001818 */
[----:B------:R-:W-:-:S07]  /*5ae0*/  IMAD.MOV.U32 R130, RZ, RZ, R14 ;  /* 0x000000ffff827224 */ /* 0x000fce00078e000e */
[----:B-1----:R-:W-:Y:S08]  /*5af0*/  HMMA.16816.F32 R12, R8, R44, RZ ;  /* 0x0000002c080c723c */ /* 0x002ff000000018ff */
[----:B------:R-:W-:Y:S01]  /*5b00*/  HMMA.16816.F32 R140, R4, R64, R36 ;  /* 0x00000040048c723c */ /* 0x000fe20000001824 */
[----:B------:R-:W1:Y:S01]  /*5b10*/  LDSM.16.MT88.4 R36, [R241+0x2000] ;  /* 0x00200000f124783b */ /* 0x000e620000004200 */
[----:B------:R-:W-:Y:S01]  /*5b20*/  IMAD.MOV.U32 R124, RZ, RZ, R31 ;  /* 0x000000ffff7c7224 */ /* 0x000fe200078e001f */
[----:B------:R-:W-:Y:S01]  /*5b30*/  MOV R120, R28 ;  /* 0x0000001c00787202 */ /* 0x000fe20000000f00 */
[----:B------:R-:W-:-:S02]  /*5b40*/  IMAD.MOV.U32 R123, RZ, RZ, R29 ;  /* 0x000000ffff7b7224 */ /* 0x000fc400078e001d */
[----:B------:R-:W-:Y:S02]  /*5b50*/  IMAD.MOV.U32 R121, RZ, RZ, R30 ;  /* 0x000000ffff797224 */ /* 0x000fe400078e001e */
[----:B------:R-:W-:Y:S01]  /*5b60*/  HMMA.16816.F32 R96, R4, R66, R32 ;  /* 0x000000420460723c */ /* 0x000fe20000001820 */
[----:B------:R-:W-:Y:S01]  /*5b70*/  IMAD.MOV.U32 R113, RZ, RZ, R25 ;  /* 0x000000ffff717224 */ /* 0x000fe200078e0019 */
[----:B------:R-:W-:Y:S01]  /*5b80*/  MOV R106, R24 ;  /* 0x00000018006a7202 */ /* 0x000fe20000000f00 */
[----:B------:R-:W-:Y:S02]  /*5b90*/  IMAD.MOV.U32 R112, RZ, RZ, R26 ;  /* 0x000000ffff707224 */ /* 0x000fe400078e001a */
[----:B------:R-:W-:-:S03]  /*5ba0*/  IMAD.MOV.U32 R107, RZ, RZ, R27 ;  /* 0x000000ffff6b7224 */ /* 0x000fc600078e001b */
[C---:B------:R-:W-:Y:S01]  /*5bb0*/  HMMA.16816.F32 R136, R4.reuse, R74, R40 ;  /* 0x0000004a0488723c */ /* 0x040fe20000001828 */
[----:B------:R-:W3:Y:S07]  /*5bc0*/  LDSM.16.MT88.4 R40, [R238+0x3000] ;  /* 0x00300000ee28783b */ /* 0x000eee0000004200 */
[C---:B------:R-:W-:Y:S01]  /*5bd0*/  HMMA.16816.F32 R16, R4.reuse, R58, R16 ;  /* 0x0000003a0410723c */ /* 0x040fe20000001810 */
[----:B------:R-:W4:Y:S07]  /*5be0*/  LDSM.16.MT88.4 R56, [R239+0x3000] ;  /* 0x00300000ef38783b */ /* 0x000f2e0000004200 */
[----:B--2---:R-:W-:Y:S01]  /*5bf0*/  HMMA.16816.F32 R60, R4, R20, R12 ;  /* 0x00000014043c723c */ /* 0x004fe2000000180c */
[----:B------:R-:W-:Y:S01]  /*5c00*/  IMAD.MOV.U32 R126, RZ, RZ, R99 ;  /* 0x000000ffff7e7224 */ /* 0x000fe200078e0063 */
[----:B------:R-:W-:Y:S01]  /*5c10*/  MOV R125, R96 ;  /* 0x00000060007d7202 */ /* 0x000fe20000000f00 */
[----:B------:R-:W-:-:S02]  /*5c20*/  IMAD.MOV.U32 R77, RZ, RZ, R97 ;  /* 0x000000ffff4d7224 */ /* 0x000fc400078e0061 */
[----:B------:R-:W-:-:S03]  /*5c30*/  IMAD.MOV.U32 R76, RZ, RZ, R98 ;  /* 0x000000ffff4c7224 */ /* 0x000fc600078e0062 */
[C---:B------:R-:W-:Y:S01]  /*5c40*/  HMMA.16816.F32 R32, R8.reuse, R46, RZ ;  /* 0x0000002e0820723c */ /* 0x040fe200000018ff */
[----:B------:R-:W2:Y:S07]  /*5c50*/  LDSM.16.MT88.4 R44, [R240+0x3800] ;  /* 0x00380000f02c783b */ /* 0x000eae0000004200 */
[----:B------:R-:W-:Y:S01]  /*5c60*/  HMMA.16816.F32 R28, R8, R68, RZ ;  /* 0x00000044081c723c */ /* 0x000fe200000018ff */
[----:B------:R-:W-:Y:S01]  /*5c70*/  IMAD.MOV.U32 R105, RZ, RZ, R17 ;  /* 0x000000ffff697224 */ /* 0x000fe200078e0011 */
[----:B------:R-:W-:Y:S01]  /*5c80*/  MOV R99, R16 ;  /* 0x0000001000637202 */ /* 0x000fe20000000f00 */
[----:B------:R-:W-:-:S02]  /*5c90*/  IMAD.MOV.U32 R104, RZ, RZ, R18 ;  /* 0x000000ffff687224 */ /* 0x000fc400078e0012 */
[----:B------:R-:W-:-:S03]  /*5ca0*/  IMAD.MOV.U32 R103, RZ, RZ, R19 ;  /* 0x000000ffff677224 */ /* 0x000fc600078e0013 */
[----:B------:R-:W-:Y:S01]  /*5cb0*/  HMMA.16816.F32 R24, R8, R70, RZ ;  /* 0x000000460818723c */ /* 0x000fe200000018ff */
[----:B------:R-:W-:Y:S01]  /*5cc0*/  IMAD.MOV.U32 R98, RZ, RZ, R61 ;  /* 0x000000ffff627224 */ /* 0x000fe200078e003d */
[----:B------:R-:W-:Y:S01]  /*5cd0*/  MOV R3, R60 ;  /* 0x0000003c00037202 */ /* 0x000fe20000000f00 */
[----:B------:R-:W-:Y:S02]  /*5ce0*/  IMAD.MOV.U32 R97, RZ, RZ, R62 ;  /* 0x000000ffff617224 */ /* 0x000fe400078e003e */
[----:B------:R-:W-:-:S03]  /*5cf0*/  IMAD.MOV.U32 R96, RZ, RZ, R63 ;  /* 0x000000ffff607224 */ /* 0x000fc600078e003f */
[----:B------:R-:W-:Y:S01]  /*5d00*/  HMMA.16816.F32 R148, R4, R72, R52 ;  /* 0x000000480494723c */ /* 0x000fe20000001834 */
[----:B------:R-:W5:Y:S07]  /*5d10*/  LDSM.16.MT88.4 R52, [R238+0x3800] ;  /* 0x00380000ee34783b */ /* 0x000f6e0000004200 */
[----:B------:R-:W-:Y:S08]  /*5d20*/  HMMA.16816.F32 R16, R8, R78, RZ ;  /* 0x0000004e0810723c */ /* 0x000ff000000018ff */
[C---:B------:R-:W-:Y:S01]  /*5d30*/  HMMA.16816.F32 R60, R4.reuse, R22, R32 ;  /* 0x00000016043c723c */ /* 0x040fe20000001820 */
[----:B------:R-:W2:Y:S07]  /*5d40*/  LDSM.16.MT88.4 R32, [R239+0x3800] ;  /* 0x00380000ef20783b */ /* 0x000eae0000004200 */
[C---:B-1----:R-:W-:Y:S08]  /*5d50*/  HMMA.16816.F32 R72, R4.reuse, R36, R28 ;  /* 0x000000240448723c */ /* 0x042ff0000000181c */
[----:B------:R-:W-:Y:S01]  /*5d60*/  HMMA.16816.F32 R68, R4, R38, R24 ;  /* 0x000000260444723c */ /* 0x000fe20000001818 */
[----:B------:R-:W1:Y:S07]  /*5d70*/  LDSM.16.MT88.4 R36, [R241+0x3000] ;  /* 0x00300000f124783b */ /* 0x000e6e0000004200 */
[C---:B------:R-:W-:Y:S07]  /*5d80*/  HMMA.16816.F32 R20, R8.reuse, R50, RZ ;  /* 0x000000320814723c */ /* 0x040fee00000018ff */
[----:B------:R-:W-:Y:S01]  /*5d90*/  IMAD.MOV.U32 R50, RZ, RZ, R104 ;  /* 0x000000ffff327224 */ /* 0x000fe200078e0068 */
[----:B---3--:R-:W-:Y:S01]  /*5da0*/  HMMA.16816.F32 R12, R8, R40, RZ ;  /* 0x00000028080c723c */ /* 0x008fe200000018ff */
[----:B------:R-:W-:-:S06]  /*5db0*/  MOV R51, R103 ;  /* 0x0000006700337202 */ /* 0x000fcc0000000f00 */
[----:B------:R-:W-:Y:S01]  /*5dc0*/  IMAD.MOV.U32 R40, RZ, RZ, R106 ;  /* 0x000000ffff287224 */ /* 0x000fe200078e006a */
[----:B------:R-:W-:Y:S01]  /*5dd0*/  HMMA.16816.F32 R64, R4, R86, R16 ;  /* 0x000000560440723c */ /* 0x000fe20000001810 */
[----:B------:R-:W-:-:S07]  /*5de0*/  IMAD.MOV.U32 R41, RZ, RZ, R113 ;  /* 0x000000ffff297224 */ /* 0x000fce00078e0071 */
[C---:B----4-:R-:W-:Y:S07]  /*5df0*/  HMMA.16816.F32 R16, R8.reuse, R56, RZ ;  /* 0x000000380810723c */ /* 0x050fee00000018ff */
[----:B------:R-:W-:Y:S01]  /*5e00*/  IMAD.MOV.U32 R57, RZ, RZ, R127 ;  /* 0x000000ffff397224 */ /* 0x000fe200078e007f */
[----:B------:R-:W-:Y:S01]  /*5e10*/  HMMA.16816.F32 R24, R8, R48, RZ ;  /* 0x000000300818723c */ /* 0x000fe200000018ff */
[----:B------:R-:W-:-:S06]  /*5e20*/  IMAD.MOV.U32 R56, RZ, RZ, R126 ;  /* 0x000000ffff387224 */ /* 0x000fcc00078e007e */
[----:B------:R-:W-:Y:S01]  /*5e30*/  IMAD.MOV.U32 R48, RZ, RZ, R99 ;  /* 0x000000ffff307224 */ /* 0x000fe200078e0063 */
[----:B--2---:R-:W-:Y:S01]  /*5e40*/  HMMA.16816.F32 R84, R4, R46, R20 ;  /* 0x0000002e0454723c */ /* 0x004fe20000001814 */
[----:B------:R-:W2:Y:S01]  /*5e50*/  LDSM.16.MT88.4 R20, [R241+0x3800] ;  /* 0x00380000f114783b */ /* 0x000ea20000004200 */
[----:B------:R-:W-:-:S05]  /*5e60*/  IMAD.MOV.U32 R49, RZ, RZ, R105 ;  /* 0x000000ffff317224 */ /* 0x000fca00078e0069 */
[----:B------:R-:W-:Y:S01]  /*5e70*/  IMAD.MOV.U32 R46, RZ, RZ, R123 ;  /* 0x000000ffff2e7224 */ /* 0x000fe200078e007b */
[----:B------:R-:W-:Y:S01]  /*5e80*/  HMMA.16816.F32 R28, R8, R42, RZ ;  /* 0x0000002a081c723c */ /* 0x000fe200000018ff */
[----:B------:R-:W-:-:S06]  /*5e90*/  MOV R47, R121 ;  /* 0x00000079002f7202 */ /* 0x000fcc0000000f00 */
[----:B------:R-:W-:Y:S01]  /*5ea0*/  MOV R43, R107 ;  /* 0x0000006b002b7202 */ /* 0x000fe20000000f00 */
[----:B-----5:R-:W-:Y:S01]  /*5eb0*/  HMMA.16816.F32 R176, R4, R52, R12 ;  /* 0x0000003404b0723c */ /* 0x020fe2000000180c */
[----:B------:R-:W-:-:S06]  /*5ec0*/  IMAD.MOV.U32 R42, RZ, RZ, R112 ;  /* 0x000000ffff2a7224 */ /* 0x000fcc00078e0070 */
[----:B------:R-:W-:Y:S01]  /*5ed0*/  IMAD.MOV.U32 R53, RZ, RZ, R98 ;  /* 0x000000ffff357224 */ /* 0x000fe200078e0062 */
[----:B------:R-:W-:Y:S01]  /*5ee0*/  HMMA.16816.F32 R12, R8, R58, RZ ;  /* 0x0000003a080c723c */ /* 0x000fe200000018ff */
[----:B------:R-:W-:Y:S02]  /*5ef0*/  IMAD.MOV.U32 R52, RZ, RZ, R3 ;  /* 0x000000ffff347224 */ /* 0x000fe400078e0003 */
[----:B------:R-:W-:-:S04]  /*5f00*/  FADD.FTZ R3, R101, R100 ;  /* 0x0000006465037221 */ /* 0x000fc80000010000 */
[----:B------:R-:W-:Y:S01]  /*5f10*/  IMAD.MOV.U32 R58, RZ, RZ, R77 ;  /* 0x000000ffff3a7224 */ /* 0x000fe200078e004d */
[----:B------:R-:W-:Y:S01]  /*5f20*/  HMMA.16816.F32 R168, R4, R32, R16 ;  /* 0x0000002004a8723c */ /* 0x000fe20000001810 */
[----:B------:R-:W-:Y:S01]  /*5f30*/  MOV R59, R76 ;  /* 0x0000004c003b7202 */ /* 0x000fe20000000f00 */
[----:B------:R-:W-:-:S04]  /*5f40*/  FADD.FTZ R3, R102, R3 ;  /* 0x0000000366037221 */ /* 0x000fc80000010000 */
[----:B------:R-:W-:Y:S02]  /*5f50*/  FADD.FTZ R3, R110, R3 ;  /* 0x000000036e037221 */ /* 0x000fe40000010000 */
[----:B------:R-:W-:Y:S01]  /*5f60*/  HMMA.16816.F32 R172, R4, R44, R24 ;  /* 0x0000002c04ac723c */ /* 0x000fe20000001818 */
[----:B------:R-:W3:Y:S01]  /*5f70*/  LDSM.16.MT88.4 R24, [R238+0x4800] ;  /* 0x00480000ee18783b */ /* 0x000ee20000004200 */
[----:B------:R-:W-:Y:S02]  /*5f80*/  IMAD.MOV.U32 R33, RZ, RZ, R120 ;  /* 0x000000ffff217224 */ /* 0x000fe400078e0078 */
[----:B------:R-:W-:Y:S02]  /*5f90*/  FFMA.FTZ R32, R89, c[0x0][0x2d0], -R0 ;  /* 0x0000b40059207a23 */ /* 0x000fe40000010800 */
[----:B------:R-:W-:Y:S02]  /*5fa0*/  IMAD.MOV.U32 R89, RZ, RZ, R58 ;  /* 0x000000ffff597224 */ /* 0x000fe400078e003a */
[----:B-1----:R-:W-:Y:S01]  /*5fb0*/  HMMA.16816.F32 R16, R8, R36, RZ ;  /* 0x000000240810723c */ /* 0x002fe200000018ff */
[----:B------:R-:W-:-:S02]  /*5fc0*/  IMAD.MOV.U32 R45, RZ, RZ, R125 ;  /* 0x000000ffff2d7224 */ /* 0x000fc400078e007d */
[----:B------:R-:W-:Y:S02]  /*5fd0*/  IMAD.MOV.U32 R44, RZ, RZ, R124 ;  /* 0x000000ffff2c7224 */ /* 0x000fe400078e007c */
[----:B------:R-:W-:Y:S02]  /*5fe0*/  IMAD.MOV.U32 R58, RZ, RZ, R130 ;  /* 0x000000ffff3a7224 */ /* 0x000fe400078e0082 */
[----:B------:R-:W-:Y:S01]  /*5ff0*/  MOV R37, R114 ;  /* 0x0000007200257202 */ /* 0x000fe20000000f00 */
[----:B------:R-:W-:Y:S01]  /*6000*/  HMMA.16816.F32 R76, R4, R54, R28 ;  /* 0x00000036044c723c */ /* 0x000fe2000000181c */
[----:B------:R-:W-:-:S06]  /*6010*/  MOV R36, R33 ;  /* 0x0000002100247202 */ /* 0x000fcc0000000f00 */
[----:B------:R-:W-:Y:S01]  /*6020*/  IMAD.MOV.U32 R54, RZ, RZ, R97 ;  /* 0x000000ffff367224 */ /* 0x000fe200078e0061 */
[----:B------:R-:W-:Y:S01]  /*6030*/  MOV R55, R96 ;  /* 0x0000006000377202 */ /* 0x000fe20000000f00 */
[--C-:B------:R-:W-:Y:S01]  /*6040*/  FFMA.FTZ R30, R95, c[0x0][0x2d0], -R2.reuse ;  /* 0x0000b4005f1e7a23 */ /* 0x100fe20000010802 */
[----:B------:R-:W-:Y:S01]  /*6050*/  HMMA.16816.F32 R96, R4, R34, R12 ;  /* 0x000000220460723c */ /* 0x000fe2000000180c */
[--C-:B------:R-:W-:Y:S02]  /*6060*/  FFMA.FTZ R29, R94, c[0x0][0x2d0], -R2.reuse ;  /* 0x0000b4005e1d7a23 */ /* 0x100fe40000010802 */
[----:B------:R-:W-:Y:S02]  /*6070*/  FFMA.FTZ R28, R93, c[0x0][0x2d0], -R2 ;  /* 0x0000b4005d1c7a23 */ /* 0x000fe40000010802 */
[----:B------:R-:W-:Y:S01]  /*6080*/  FFMA.FTZ R31, R88, c[0x0][0x2d0], -R0 ;  /* 0x0000b400581f7a23 */ /* 0x000fe20000010800 */
[----:B------:R-:W-:Y:S01]  /*6090*/  MOV R88, R45 ;  /* 0x0000002d00587202 */ /* 0x000fe20000000f00 */
[----:B------:R-:W-:Y:S01]  /*60a0*/  IMAD.MOV.U32 R34, RZ, RZ, R115 ;  /* 0x000000ffff227224 */ /* 0x000fe200078e0073 */
[----:B------:R-:W-:Y:S01]  /*60b0*/  HMMA.16816.F32 R12, R8, R38, RZ ;  /* 0x00000026080c723c */ /* 0x000fe200000018ff */
[----:B------:R-:W-:-:S02]  /*60c0*/  IMAD.MOV.U32 R35, RZ, RZ, R122 ;  /* 0x000000ffff237224 */ /* 0x000fc400078e007a */
[----:B------:R-:W-:Y:S02]  /*60d0*/  IMAD.MOV.U32 R95, RZ, RZ, R34 ;  /* 0x000000ffff5f7224 */ /* 0x000fe400078e0022 */
[----:B------:R-:W-:Y:S02]  /*60e0*/  IMAD.MOV.U32 R94, RZ, RZ, R35 ;  /* 0x000000ffff5e7224 */ /* 0x000fe400078e0023 */
[----:B------:R-:W-:Y:S01]  /*60f0*/  IMAD.MOV.U32 R39, RZ, RZ, R44 ;  /* 0x000000ffff277224 */ /* 0x000fe200078e002c */
[----:B--2---:R-:W-:Y:S01]  /*6100*/  HMMA.16816.F32 R124, R4, R20, R16 ;  /* 0x00000014047c723c */ /* 0x004fe20000001810 */
[----:B------:R-:W1:Y:S01]  /*6110*/  LDSM.16.MT88.4 R16, [R238+0x5000] ;  /* 0x00500000ee10783b */ /* 0x000e620000004200 */
[----:B------:R-:W-:Y:S01]  /*6120*/  IMAD.MOV.U32 R44, RZ, RZ, R57 ;  /* 0x000000ffff2c7224 */ /* 0x000fe200078e0039 */
[----:B------:R-:W-:Y:S01]  /*6130*/  MOV R57, R131 ;  /* 0x0000008300397202 */ /* 0x000fe20000000f00 */
[----:B------:R-:W-:Y:S02]  /*6140*/  IMAD.MOV.U32 R38, RZ, RZ, R47 ;  /* 0x000000ffff267224 */ /* 0x000fe400078e002f */
[----:B------:R-:W-:-:S02]  /*6150*/  IMAD.MOV.U32 R45, RZ, RZ, R155 ;  /* 0x000000ffff2d7224 */ /* 0x000fc400078e009b */
[----:B------:R-:W-:-:S08]  /*6160*/  IMAD.MOV.U32 R47, RZ, RZ, R153 ;  /* 0x000000ffff2f7224 */ /* 0x000fd000078e0099 */
[----:B------:R-:W-:Y:S01]  /*6170*/  HMMA.16816.F32 R104, R4, R22, R12 ;  /* 0x000000160468723c */ /* 0x000fe2000000180c */
[----:B------:R-:W2:Y:S07]  /*6180*/  LDSM.16.MT88.4 R20, [R240+0x4800] ;  /* 0x00480000f014783b */ /* 0x000eae0000004200 */
[----:B---3--:R-:W-:Y:S07]  /*6190*/  HMMA.16816.F32 R12, R8, R24, RZ ;  /* 0x00000018080c723c */ /* 0x008fee00000018ff */
[----:B------:R-:W-:Y:S01]  /*61a0*/  FFMA.FTZ R25, R91, c[0x0][0x2d0], -R0 ;  /* 0x0000b4005b197a23 */ /* 0x000fe20000010800 */
[----:B------:R-:W-:Y:S01]  /*61b0*/  MOV R91, R56 ;  /* 0x00000038005b7202 */ /* 0x000fe20000000f00 */
[----:B------:R-:W-:Y:S11]  /*61c0*/  IMAD.MOV.U32 R56, RZ, RZ, R152 ;  /* 0x000000ffff387224 */ /* 0x000ff600078e0098 */
[----:B------:R-:W-:Y:S04]  /*61d0*/  @!UPT UIADD3 URZ, URZ, URZ, URZ ;  /* 0x0000003f3f3ff290 */ /* 0x000fe8000fffe03f */
[----:B-1----:R-:W-:Y:S07]  /*61e0*/  HMMA.16816.F32 R100, R4, R16, R12 ;  /* 0x000000100464723c */ /* 0x002fee000000180c */
[----:B------:R-:W-:Y:S01]  /*61f0*/  FADD.FTZ R16, R109, R3 ;  /* 0x000000036d107221 */ /* 0x000fe20000010000 */
[----:B------:R-:W-:Y:S01]  /*6200*/  HMMA.16816.F32 R12, R8, R26, RZ ;  /* 0x0000001a080c723c */ /* 0x000fe200000018ff */
[----:B------:R-:W-:Y:S02]  /*6210*/  FADD.FTZ R3, R80, R108 ;  /* 0x0000006c50037221 */ /* 0x000fe40000010000 */
[----:B------:R-:W-:-:S02]  /*6220*/  FADD.FTZ R24, R116, R16 ;  /* 0x0000001074187221 */ /* 0x000fc40000010000 */
[----:B------:R-:W-:Y:S02]  /*6230*/  FADD.FTZ R3, R111, R3 ;  /* 0x000000036f037221 */ /* 0x000fe40000010000 */
[----:B------:R-:W-:Y:S02]  /*6240*/  FFMA.FTZ R27, R92, c[0x0][0x2d0], -R2 ;  /* 0x0000b4005c1b7a23 */ /* 0x000fe40000010802 */
[----:B------:R-:W-:Y:S02]  /*6250*/  FADD.FTZ R3, R117, R3 ;  /* 0x0000000375037221 */ /* 0x000fe40000010000 */
[----:B------:R-:W-:Y:S02]  /*6260*/  FFMA.FTZ R26, R90, c[0x0][0x2d0], -R0 ;  /* 0x0000b4005a1a7a23 */ /* 0x000fe40000010800 */
[----:B------:R-:W-:Y:S02]  /*6270*/  FADD.FTZ R2, R118, R3 ;  /* 0x0000000376027221 */ /* 0x000fe40000010000 */
[----:B------:R1:W-:Y:S01]  /*6280*/  MUFU.EX2 R0, R26 ;  /* 0x0000001a00007308 */ /* 0x0003e20000000800 */
[----:B------:R-:W-:-:S02]  /*6290*/  IMAD.MOV.U32 R90, RZ, RZ, R59 ;  /* 0x000000ffff5a7224 */ /* 0x000fc400078e003b */
[----:B------:R-:W-:Y:S02]  /*62a0*/  FADD.FTZ R2, R81, R2 ;  /* 0x0000000251027221 */ /* 0x000fe40000010000 */
[----:B------:R-:W-:Y:S02]  /*62b0*/  IMAD.MOV.U32 R59, RZ, RZ, R129 ;  /* 0x000000ffff3b7224 */ /* 0x000fe400078e0081 */
[----:B------:R-:W-:Y:S02]  /*62c0*/  IMAD.MOV.U32 R80, RZ, RZ, R37 ;  /* 0x000000ffff507224 */ /* 0x000fe400078e0025 */
[----:B------:R-:W-:Y:S01]  /*62d0*/  HMMA.16816.F32 R112, R4, R18, R12 ;  /* 0x000000120470723c */ /* 0x000fe2000000180c */
[----:B------:R-:W3:Y:S01]  /*62e0*/  LDSM.16.MT88.4 R16, [R240+0x5000] ;  /* 0x00500000f010783b */ /* 0x000ee20000004200 */
[----:B------:R-:W-:Y:S01]  /*62f0*/  IMAD.MOV.U32 R37, RZ, RZ, R46 ;  /* 0x000000ffff257224 */ /* 0x000fe200078e002e */
[----:B------:R-:W-:Y:S02]  /*6300*/  MOV R46, R154 ;  /* 0x0000009a002e7202 */ /* 0x000fe40000000f00 */
[----:B------:R-:W-:Y:S01]  /*6310*/  LDSM.16.MT88.4 R152, [R238+0x1000] ;  /* 0x00100000ee98783b */ /* 0x000fe20000004200 */
[----:B-1----:R-:W-:-:S02]  /*6320*/  IMAD.MOV.U32 R26, RZ, RZ, R80 ;  /* 0x000000ffff1a7224 */ /* 0x002fc400078e0050 */
[----:B--2---:R-:W-:Y:S11]  /*6330*/  HMMA.16816.F32 R12, R8, R20, RZ ;  /* 0x00000014080c723c */ /* 0x004ff600000018ff */
[----:B------:R-:W-:Y:S11]  /*6340*/  @!UPT UIADD3 URZ, URZ, URZ, URZ ;  /* 0x0000003f3f3ff290 */ /* 0x000ff6000fffe03f */
[----:B------:R-:W-:Y:S02]  /*6350*/  @!UPT UIADD3 URZ, URZ, URZ, URZ ;  /* 0x0000003f3f3ff290 */ /* 0x000fe4000fffe03f */
[----:B---3--:R-:W-:Y:S08]  /*6360*/  HMMA.16816.F32 R108, R4, R16, R12 ;  /* 0x00000010046c723c */ /* 0x008ff0000000180c */
[----:B------:R-:W-:Y:S01]  /*6370*/  HMMA.16816.F32 R12, R8, R22, RZ ;  /* 0x00000016080c723c */ /* 0x000fe200000018ff */
[----:B------:R-:W-:Y:S11]  /*6380*/  LDSM.16.MT88.4 R20, [R239+0x5000] ;  /* 0x00500000ef14783b */ /* 0x000ff60000004200 */
[----:B------:R-:W-:Y:S11]  /*6390*/  @!UPT UIADD3 URZ, URZ, URZ, URZ ;  /* 0x0000003f3f3ff290 */ /* 0x000ff6000fffe03f */
[----:B------:R-:W-:Y:S01]  /*63a0*/  @!UPT UIADD3 URZ, URZ, URZ, URZ ;  /* 0x0000003f3f3ff290 */ /* 0x000fe2000fffe03f */
[----:B------:R-:W-:Y:S01]  /*63b0*/  HMMA.16816.F32 R120, R4, R18, R12 ;  /* 0x000000120478723c */ /* 0x000fe2000000180c */
[----:B------:R-:W1:Y:S06]  /*63c0*/  LDSM.16.MT88.4 R16, [R239+0x4800] ;  /* 0x00480000ef10783b */ /* 0x000e6c0000004200 */
[----:B------:R-:W-:Y:S02]  /*63d0*/  FADD.FTZ R12, R119, R24 ;  /* 0x00000018770c7221 */ /* 0x000fe40000010000 */
[----:B------:R-:W-:Y:S02]  /*63e0*/  FADD.FTZ R24, R82, R2 ;  /* 0x0000000252187221 */ /* 0x000fe40000010000 */
[----:B------:R-:W-:Y:S01]  /*63f0*/  FADD.FTZ R3, R128, R12 ;  /* 0x0000000c80037221 */ /* 0x000fe20000010000 */
[----:B------:R-:W2:Y:S02]  /*6400*/  MUFU.EX2 R2, R25 ;  /* 0x0000001900027308 */ /* 0x000ea40000000800 */
[----:B--2---:R-:W-:-:S02]  /*6410*/  F2FP.PACK_AB R129, R0, R2 ;  /* 0x000000020081723e */ /* 0x004fc400000000ff */
[----:B------:R-:W-:Y:S01]  /*6420*/  MOV R25, R94 ;  /* 0x0000005e00197202 */ /* 0x000fe20000000f00 */
[----:B-1----:R-:W-:Y:S03]  /*6430*/  HMMA.16816.F32 R12, R8, R16, RZ ;  /* 0x00000010080c723c */ /* 0x002fe600000018ff */
[----:B------:R-:W1:Y:S08]  /*6440*/  MUFU.EX2 R17, R30 ;  /* 0x0000001e00117308 */ /* 0x000e700000000800 */
[----:B------:R-:W2:Y:S01]  /*6450*/  MUFU.EX2 R16, R29 ;  /* 0x0000001d00107308 */ /* 0x000ea20000000800 */
[----:B-1----:R-:W-:Y:S11]  /*6460*/  FADD.FTZ R3, R17, R3 ;  /* 0x0000000311037221 */ /* 0x002ff60000010000 */
[----:B------:R-:W-:Y:S01]  /*6470*/  @!UPT UIADD3 URZ, URZ, URZ, URZ ;  /* 0x0000003f3f3ff290 */ /* 0x000fe2000fffe03f */
[----:B------:R-:W-:Y:S01]  /*6480*/  HMMA.16816.F32 R116, R4, R20, R12 ;  /* 0x000000140474723c */ /* 0x000fe2000000180c */
[C---:B--2---:R-:W-:Y:S01]  /*6490*/  FADD.FTZ R3, R16.reuse, R3 ;  /* 0x0000000310037221 */ /* 0x044fe20000010000 */
[----:B------:R-:W-:-:S06]  /*64a0*/  F2FP.PACK_AB R128, R16, R17 ;  /* 0x000000111080723e */ /* 0x000fcc00000000ff */
[----:B------:R-:W-:Y:S01]  /*64b0*/  HMMA.16816.F32 R12, R8, R18, RZ ;  /* 0x00000012080c723c */ /* 0x000fe200000018ff */
[----:B------:R-:W1:Y:S08]  /*64c0*/  MUFU.EX2 R19, R28 ;  /* 0x0000001c00137308 */ /* 0x000e700000000800 */
[----:B------:R-:W2:Y:S01]  /*64d0*/  MUFU.EX2 R18, R27 ;  /* 0x0000001b00127308 */ /* 0x000ea20000000800 */
[----:B-1----:R-:W-:Y:S11]  /*64e0*/  FADD.FTZ R3, R19, R3 ;  /* 0x0000000313037221 */ /* 0x002ff60000010000 */
[----:B------:R-:W-:Y:S03]  /*64f0*/  @!UPT UIADD3 URZ, URZ, URZ, URZ ;  /* 0x0000003f3f3ff290 */ /* 0x000fe6000fffe03f */
[----:B------:R-:W-:Y:S01]  /*6500*/  HMMA.16816.F32 R20, R4, R22, R12 ;  /* 0x000000160414723c */ /* 0x000fe2000000180c */
[C---:B--2---:R-:W-:Y:S01]  /*6510*/  FADD.FTZ R3, R18.reuse, R3 ;  /* 0x0000000312037221 */ /* 0x044fe20000010000 */
[----:B------:R-:W-:Y:S02]  /*6520*/  F2FP.PACK_AB R130, R18, R19 ;  /* 0x000000131282723e */ /* 0x000fe400000000ff */
[----:B------:R-:W-:Y:S02]  /*6530*/  MOV R27, c[0x0][0x2c4] ;  /* 0x0000b100001b7a02 */ /* 0x000fe40000000f00 */
[----:B------:R1:W-:Y:S01]  /*6540*/  STL [R1+0x24], R3 ;  /* 0x0000240301007387 */ /* 0x0003e20000100800 */
[----:B------:R-:W-:Y:S01]  /*6550*/  FADD.FTZ R12, R83, R24 ;  /* 0x00000018530c7221 */ /* 0x000fe20000010000 */
[----:B------:R-:W-:Y:S01]  /*6560*/  ISETP.NE.AND P1, PT, R27, 0x1, PT ;  /* 0x000000011b00780c */ /* 0x000fe20003f25270 */
[----:B------:R-:W-:Y:S01]  /*6570*/  IMAD.MOV.U32 R24, RZ, RZ, R95 ;  /* 0x000000ffff187224 */ /* 0x000fe200078e005f */
[----:B------:R-:W-:Y:S01]  /*6580*/  LDSM.16.MT88.4 R80, [R240+0x4000] ;  /* 0x00400000f050783b */ /* 0x000fe20000004200 */
[----:B------:R-:W-:-:S02]  /*6590*/  FADD.FTZ R12, R2, R12 ;  /* 0x0000000c020c7221 */ /* 0x000fc40000010000 */
[----:B------:R2:W3:Y:S01]  /*65a0*/  MUFU.EX2 R2, R32 ;  /* 0x0000002000027308 */ /* 0x0004e20000000800 */
[----:B------:R-:W-:Y:S01]  /*65b0*/  IMAD.MOV.U32 R27, RZ, RZ, c[0x0][0x32c] ;  /* 0x0000cb00ff1b7624 */ /* 0x000fe200078e00ff */
[----:B--2---:R-:W2:Y:S01]  /*65c0*/  LDSM.16.MT88.4 R32, [R241+0x1000] ;  /* 0x00100000f120783b */ /* 0x004ea20000004200 */
[----:B-1----:R-:W-:-:S05]  /*65d0*/  FADD.FTZ R3, R0, R12 ;  /* 0x0000000c00037221 */ /* 0x002fca0000010000 */
[----:B------:R-:W1:Y:S01]  /*65e0*/  MUFU.EX2 R0, R31 ;  /* 0x0000001f00007308 */ /* 0x000e620000000800 */
[----:B------:R-:W4:Y:S01]  /*65f0*/  LDSM.16.MT88.4 R12, [R241+0x4800] ;  /* 0x00480000f10c783b */ /* 0x000f220000004200 */
[----:B---3--:R-:W-:Y:S01]  /*6600*/  FADD.FTZ R3, R2, R3 ;  /* 0x0000000302037221 */ /* 0x008fe20000010000 */
[----:B-1----:R-:W-:-:S03]  /*6610*/  F2FP.PACK_AB R131, R0, R2 ;  /* 0x000000020083723e */ /* 0x002fc600000000ff */
[----:B------:R-:W-:Y:S02]  /*6620*/  FADD.FTZ R3, R0, R3 ;  /* 0x0000000300037221 */ /* 0x000fe40000010000 */
[----:B------:R-:W-:-:S03]  /*6630*/  @P1 IMAD.HI.U32 R2, R24, c[0x0][0x2c8], RZ ;  /* 0x0000b20018021a27 */ /* 0x000fc600078e00ff */
[----:B------:R1:W-:Y:S01]  /*6640*/  STL [R1+0x28], R3 ;  /* 0x0000280301007387 */ /* 0x0003e20000100800 */
[C---:B------:R-:W-:Y:S01]  /*6650*/  HMMA.16816.F32 R156, R128.reuse, R152, R156 ;  /* 0x00000098809c723c */ /* 0x040fe2000000189c */
[----:B------:R-:W-:Y:S01]  /*6660*/  IMAD.MOV.U32 R0, RZ, RZ, R24 ;  /* 0x000000ffff007224 */ /* 0x000fe200078e0018 */
[----:B------:R-:W-:Y:S02]  /*6670*/  @P1 SHF.R.U32.HI R0, RZ, c[0x0][0x2cc], R2 ;  /* 0x0000b300ff001a19 */ /* 0x000fe40000011602 */
[----:B------:R-:W-:Y:S02]  /*6680*/  ISETP.GE.AND P1, PT, R27, 0x1, PT ;  /* 0x000000011b00780c */ /* 0x000fe40003f26270 */
[----:B------:R-:W-:Y:S02]  /*6690*/  IADD3 R2, R25, -R26, RZ ;  /* 0x8000001a19027210 */ /* 0x000fe40007ffe0ff */
[----:B------:R-:W-:Y:S01]  /*66a0*/  HMMA.16816.F32 R152, R128, R154, R144 ;  /* 0x0000009a8098723c */ /* 0x000fe20000001890 */
[----:B------:R-:W3:Y:S02]  /*66b0*/  LDSM.16.MT88.4 R144, [R240+0x1000] ;  /* 0x00100000f090783b */ /* 0x000ee40000004200 */
[----:B------:R-:W-:-:S05]  /*66c0*/  IMAD.IADD R0, R2, 0x1, R0 ;  /* 0x0000000102007824 */ /* 0x000fca00078e0200 */
[C---:B--2---:R-:W-:Y:S08]  /*66d0*/  HMMA.16816.F32 R28, R128.reuse, R32, R36 ;  /* 0x00000020801c723c */ /* 0x044ff00000001824 */
[----:B------:R-:W-:Y:S01]  /*66e0*/  HMMA.16816.F32 R32, R128, R34, R40 ;  /* 0x000000228020723c */ /* 0x000fe20000001828 */
[----:B------:R-:W2:Y:S01]  /*66f0*/  LDSM.16.MT88.4 R40, [R238+0x2800] ;  /* 0x00280000ee28783b */ /* 0x000ea20000004200 */
[----:B-1----:R-:W-:-:S06]  /*6700*/  IADD3 R3, R0, c[0x0][0x328], RZ ;  /* 0x0000ca0000037a10 */ /* 0x002fcc0007ffe0ff */
[C---:B----4-:R-:W-:Y:S08]  /*6710*/  HMMA.16816.F32 R16, R8.reuse, R12, RZ ;  /* 0x0000000c0810723c */ /* 0x050ff000000018ff */
[----:B------:R-:W-:Y:S01]  /*6720*/  HMMA.16816.F32 R8, R8, R14, RZ ;  /* 0x0000000e0808723c */ /* 0x000fe200000018ff */
[----:B------:R-:W1:Y:S07]  /*6730*/  LDSM.16.MT88.4 R12, [R241+0x5000] ;  /* 0x00500000f10c783b */ /* 0x000e6e0000004200 */
[C---:B---3--:R-:W-:Y:S08]  /*6740*/  HMMA.16816.F32 R148, R128.reuse, R144, R148 ;  /* 0x000000908094723c */ /* 0x048ff00000001894 */
[C---:B------:R-:W-:Y:S01]  /*6750*/  HMMA.16816.F32 R144, R128.reuse, R146, R136 ;  /* 0x000000928090723c */ /* 0x040fe20000001888 */
[----:B------:R-:W3:Y:S07]  /*6760*/  LDSM.16.MT88.4 R136, [R239+0x1000] ;  /* 0x00100000ef88783b */ /* 0x000eee0000004200 */
[C---:B--2---:R-:W-:Y:S08]  /*6770*/  HMMA.16816.F32 R36, R128.reuse, R40, R44 ;  /* 0x000000288024723c */ /* 0x044ff0000000182c */
[----:B------:R-:W-:Y:S01]  /*6780*/  HMMA.16816.F32 R40, R128, R42, R48 ;  /* 0x0000002a8028723c */ /* 0x000fe20000001830 */
[----:B------:R-:W2:Y:S07]  /*6790*/  LDSM.16.MT88.4 R48, [R240+0x2800] ;  /* 0x00280000f030783b */ /* 0x000eae0000004200 */
[C---:B-1----:R-:W-:Y:S08]  /*67a0*/  HMMA.16816.F32 R16, R4.reuse, R12, R16 ;  /* 0x0000000c0410723c */ /* 0x042ff00000001810 */
[----:B------:R-:W-:Y:S01]  /*67b0*/  HMMA.16816.F32 R8, R4, R14, R8 ;  /* 0x0000000e0408723c */ /* 0x000fe20000001808 */
[----:B------:R-:W-:Y:S07]  /*67c0*/  LDSM.16.MT88.4 R4, [R241+0x5800] ;  /* 0x00580000f104783b */ /* 0x000fee0000004200 */
[C---:B---3--:R-:W-:Y:S08]  /*67d0*/  HMMA.16816.F32 R140, R128.reuse, R136, R140 ;  /* 0x00000088808c723c */ /* 0x048ff0000000188c */
[C---:B------:R-:W-:Y:S01]  /*67e0*/  HMMA.16816.F32 R136, R128.reuse, R138, R88 ;  /* 0x0000008a8088723c */ /* 0x040fe20000001858 */
[----:B------:R-:W-:Y:S07]  /*67f0*/  LDSM.16.MT88.4 R88, [R239+0x4000] ;  /* 0x00400000ef58783b */ /* 0x000fee0000004200 */
[C---:B--2---:R-:W-:Y:S01]  /*6800*/  HMMA.16816.F32 R44, R128.reuse, R48, R56 ;  /* 0x00000030802c723c */ /* 0x044fe20000001838 */
        /* <DEDUP_REMOVED lines=8> */
[C---:B-1----:R-:W-:Y:S08]  /*6890*/  HMMA.16816.F32 R68, R128.reuse, R72, R176 ;  /* 0x000000488044723c */ /* 0x042ff000000018b0 */
[C---:B------:R-:W-:Y:S08]  /*68a0*/  HMMA.16816.F32 R72, R128.reuse, R74, R76 ;  /* 0x0000004a8048723c */ /* 0x040ff0000000184c */
[C---:B------:R-:W-:Y:S08]  /*68b0*/  HMMA.16816.F32 R76, R128.reuse, R80, R172 ;  /* 0x00000050804c723c */ /* 0x040ff000000018ac */
[C---:B------:R-:W-:Y:S08]  /*68c0*/  HMMA.16816.F32 R80, R128.reuse, R82, R84 ;  /* 0x000000528050723c */ /* 0x040ff00000001854 */
[C---:B------:R-:W-:Y:S08]  /*68d0*/  HMMA.16816.F32 R84, R128.reuse, R88, R168 ;  /* 0x000000588054723c */ /* 0x040ff000000018a8 */
[C---:B------:R-:W-:Y:S01]  /*68e0*/  HMMA.16816.F32 R88, R128.reuse, R90, R96 ;  /* 0x0000005a8058723c */ /* 0x040fe20000001860 */
[----:B------:R-:W1:Y:S07]  /*68f0*/  LDSM.16.MT88.4 R96, [R241+0x4000] ;  /* 0x00400000f160783b */ /* 0x000e6e0000004200 */
[C---:B-1----:R-:W-:Y:S08]  /*6900*/  HMMA.16816.F32 R92, R128.reuse, R96, R124 ;  /* 0x00000060805c723c */ /* 0x042ff0000000187c */
[C---:B------:R-:W-:Y:S01]  /*6910*/  HMMA.16816.F32 R96, R128.reuse, R98, R104 ;  /* 0x000000628060723c */ /* 0x040fe20000001868 */
[----:B------:R-:W1:Y:S07]  /*6920*/  LDSM.16.MT88.4 R104, [R238+0x5800] ;  /* 0x00580000ee68783b */ /* 0x000e6e0000004200 */
[----:B------:R-:W-:Y:S07]  /*6930*/  HMMA.16816.F32 R124, R128, R4, R16 ;  /* 0x00000004807c723c */ /* 0x000fee0000001810 */
[----:B------:R-:W-:-:S05]  /*6940*/  IADD3 R4, R134, -0x2, RZ ;  /* 0xfffffffe86047810 */ /* 0x000fca0007ffe0ff */
[----:B------:R-:W-:Y:S01]  /*6950*/  STL [R1+0x20], R4 ;  /* 0x0000200401007387 */ /* 0x000fe20000100800 */
        /* <DEDUP_REMOVED lines=8> */
[----:B------:R-:W-:Y:S01]  /*69e0*/  HMMA.16816.F32 R128, R128, R6, R8 ;  /* 0x000000068080723c */ /* 0x000fe20000001808 */
[----:B------:R-:W-:Y:S07]  /*69f0*/  @!P1 BRA `(.L_x_419) ;  /* 0x0000010000009947 */ /* 0x000fee0003800000 */
        /* <DEDUP_REMOVED lines=10> */
.L_x_421:
[----:B------:R-:W-:-:S13]  /*6aa0*/  ISETP.NE.AND P0, PT, R27, 0x1, PT ;  /* 0x000000011b00780c */ /* 0x000fda0003f05270 */
[----:B------:R-:W-:-:S05]  /*6ab0*/  @P0 IMAD.HI.U32 R0, R2, c[0x0][0x330], RZ ;  /* 0x0000cc0002000a27 */ /* 0x000fca00078e00ff */
[----:B------:R-:W-:Y:S02]  /*6ac0*/  @P0 SHF.R.U32.HI R2, RZ, c[0x0][0x334], R0 ;  /* 0x0000cd00ff020a19 */ /* 0x000fe40000011600 */
.L_x_422:
[----:B------:R-:W-:Y:S05]  /*6ad0*/  BSYNC B0 ;  /* 0x0000000000007941 */ /* 0x000fea0003800000 */
.L_x_420:
[----:B------:R-:W-:-:S05]  /*6ae0*/  IMAD R2, R2, R27, c[0x0][0x32c] ;  /* 0x0000cb0002027624 */ /* 0x000fca00078e021b */
[----:B------:R-:W-:-:S04]  /*6af0*/  IMNMX R3, R3, R2, PT ;  /* 0x0000000203037217 */ /* 0x000fc80003800200 */
.L_x_419:
[----:B------:R-:W2:Y:S01]  /*6b00*/  LDL R2, [R1+0x30] ;  /* 0x0000300001027983 */ /* 0x000ea20000100800 */
[----:B------:R-:W-:-:S05]  /*6b10*/  IMAD.HI R3, R3, 0x2aaaaaab, RZ ;  /* 0x2aaaaaab03037827 */ /* 0x000fca00078e02ff */
[----:B------:R-:W-:-:S04]  /*6b20*/  SHF.R.U32.HI R0, RZ, 0x1f, R3 ;  /* 0x0000001fff007819 */ /* 0x000fc80000011603 */
[----:B------:R-:W-:-:S04]  /*6b30*/  LEA.HI.SX32 R3, R3, R0, 0x1d ;  /* 0x0000000003037211 */ /* 0x000fc800078feaff */
[----:B--2---:R-:W-:-:S04]  /*6b40*/  IMNMX R2, R2, R3, !PT ;  /* 0x0000000302027217 */ /* 0x004fc80007800200 */
[----:B------:R-:W-:Y:S01]  /*6b50*/  ISETP.GE.AND P0, PT, R4, R2, PT ;  /* 0x000000020400720c */ /* 0x000fe20003f06270 */
[----:B------:R1:W-:-:S12]  /*6b60*/  STL [R1+0x60], R2 ;  /* 0x0000600201007387 */ /* 0x0003d80000100800 */
[----:B------:R-:W-:Y:S05]  /*6b70*/  @!P0 BRA `(.L_x_423) ;  /* 0x00003a2000008947 */ /* 0x000fea0003800000 */
[----:B------:R-:W-:Y:S02]  /*6b80*/  MOV R0, R4 ;  /* 0x0000000400007202 */ /* 0x000fe40000000f00 */
[----:B------:R-:W-:Y:S02]  /*6b90*/  MOV R134, R132 ;  /* 0x0000008400867202 */ /* 0x000fe40000000f00 */
[----:B-1----:R-:W-:Y:S01]  /*6ba0*/  MOV R2, R133 ;  /* 0x0000008500027202 */ /* 0x002fe20000000f00 */
[----:B------:R1:W-:Y:S04]  /*6bb0*/  STL [R1+0x1c], R0 ;  /* 0x00001c0001007387 */ /* 0x0003e80000100800 */
.L_x_436:
[----:B-1----:R-:W2:Y:S01]  /*6bc0*/  LDL R0, [R1] ;  /* 0x0000000001007983 */ /* 0x002ea20000100800 */
[----:B------:R-:W-:Y:S04]  /*6bd0*/  DEPBAR.LE SB0, 0x0 ;  /* 0x000080000000791a */ /* 0x000fe80000000000 */
[----:B------:R-:W3:Y:S01]  /*6be0*/  LDL R13, [R1+0x30] ;  /* 0x00003000010d7983 */ /* 0x000ee20000100800 */
[----:B------:R-:W-:Y:S01]  /*6bf0*/  WARPSYNC 0xffffffff ;  /* 0xffffffff00007948 */ /* 0x000fe20003800000 */
[----:B------:R-:W-:Y:S02]  /*6c00*/  BSSY B0, `(.L_x_424) ;  /* 0x0000034000007945 */ /* 0x000fe40003800000 */
[----:B------:R-:W3:Y:S04]  /*6c10*/  LDL R132, [R1+0x1c] ;  /* 0x00001c0001847983 */ /* 0x000ee80000100800 */
[----:B------:R-:W4:Y:S04]  /*6c20*/  LDL R133, [R1+0x14] ;  /* 0x0000140001857983 */ /* 0x000f280000100800 */
[----:B------:R-:W-:Y:S06]  /*6c30*/  BAR.SYNC.DEFER_BLOCKING 0x0 ;  /* 0x0000000000007b1d */ /* 0x000fec0000010000 */
[----:B------:R1:W1:Y:S04]  /*6c40*/  LDSM.16.M88.4 R8, [R135] ;  /* 0x000000008708783b */ /* 0x0002680000000200 */
[----:B------:R1:W1:Y:S04]  /*6c50*/  LDSM.16.M88.4 R16, [R135+0x800] ;  /* 0x000800008710783b */ /* 0x0002680000000200 */
[----:B------:R1:W1:Y:S04]  /*6c60*/  LDSM.16.M88.4 R24, [R135+0x1000] ;  /* 0x001000008718783b */ /* 0x0002680000000200 */
[----:B------:R1:W1:Y:S04]  /*6c70*/  LDSM.16.M88.4 R168, [R242] ;  /* 0x00000000f2a8783b */ /* 0x0002680000000200 */
[----:B------:R1:W1:Y:S01]  /*6c80*/  LDSM.16.M88.4 R172, [R252] ;  /* 0x00000000fcac783b */ /* 0x0002620000000200 */
[----:B---3--:R-:W-:Y:S03]  /*6c90*/  ISETP.GT.AND P0, PT, R13, R132, PT ;  /* 0x000000840d00720c */ /* 0x008fe60003f04270 */
[----:B--2---:R2:W3:Y:S01]  /*6ca0*/  LDSM.16.M88.4 R176, [R0] ;  /* 0x0000000000b0783b */ /* 0x0044e20000000200 */
[C---:B----4-:R-:W-:Y:S02]  /*6cb0*/  LOP3.LUT P6, RZ, R133.reuse, 0x100, RZ, 0xc0, !PT ;  /* 0x0000010085ff7812 */ /* 0x050fe400078cc0ff */
[C---:B------:R-:W-:Y:S02]  /*6cc0*/  LOP3.LUT P5, RZ, R133.reuse, 0x80, RZ, 0xc0, !PT ;  /* 0x0000008085ff7812 */ /* 0x040fe400078ac0ff */
[----:B------:R-:W-:Y:S05]  /*6cd0*/  LOP3.LUT P4, RZ, R133, 0x40, RZ, 0xc0, !PT ;  /* 0x0000004085ff7812 */ /* 0x000fea000788c0ff */
[----:B------:R-:W-:-:S05]  /*6ce0*/  @P0 BRA `(.L_x_425) ;  /* 0x0000025000000947 */ /* 0x000fca0003800000 */
[----:B-1----:R-:W4:Y:S01]  /*6cf0*/  LDL.64 R22, [R1+0x58] ;  /* 0x0000580001167983 */ /* 0x002f220000100a00 */
[----:B------:R-:W-:Y:S01]  /*6d00*/  LOP3.LUT P3, RZ, R133, 0x200, RZ, 0xc0, !PT ;  /* 0x0000020085ff7812 */ /* 0x000fe2000786c0ff */
[----:B------:R-:W-:Y:S01]  /*6d10*/  IMAD.WIDE.U32 R4, R132, c[0x0][0x208], RZ ;  /* 0x0000820084047a25 */ /* 0x000fe200078e00ff */
[----:B--2---:R-:W-:Y:S01]  /*6d20*/  SHF.R.S32.HI R0, RZ, 0x1f, R132 ;  /* 0x0000001fff007819 */ /* 0x004fe20000011484 */
[----:B------:R-:W2:Y:S04]  /*6d30*/  LDL.64 R20, [R1+0x48] ;  /* 0x0000480001147983 */ /* 0x000ea80000100a00 */
[----:B------:R-:W5:Y:S01]  /*6d40*/  LDL R14, [R1+0x18] ;  /* 0x00001800010e7983 */ /* 0x000f620000100800 */
[----:B------:R-:W-:Y:S03]  /*6d50*/  IMAD R0, R0, c[0x0][0x208], RZ ;  /* 0x0000820000007a24 */ /* 0x000fe600078e02ff */
[----:B------:R-:W1:Y:S01]  /*6d60*/  S2R R3, SR_TID.X ;  /* 0x0000000000037919 */ /* 0x000e620000002100 */
[----:B------:R-:W-:Y:S04]  /*6d70*/  IMAD R0, R132, c[0x0][0x20c], R0 ;  /* 0x0000830084007a24 */ /* 0x000fe800078e0200 */
[----:B------:R-:W-:Y:S02]  /*6d80*/  IMAD.IADD R0, R5, 0x1, R0 ;  /* 0x0000000105007824 */ /* 0x000fe400078e0200 */
[----:B------:R-:W-:Y:S01]  /*6d90*/  IMAD.WIDE.U32 R4, R4, 0x30, RZ ;  /* 0x0000003004047825 */ /* 0x000fe200078e00ff */
[----:B-1----:R-:W-:Y:S03]  /*6da0*/  ISETP.GT.AND P2, PT, R3, 0x7f, PT ;  /* 0x0000007f0300780c */ /* 0x002fe60003f44270 */
[----:B------:R-:W-:Y:S04]  /*6db0*/  IMAD R3, R0, 0x30, RZ ;  /* 0x0000003000037824 */ /* 0x000fe800078e02ff */
[----:B------:R-:W-:Y:S06]  /*6dc0*/  IMAD.IADD R3, R5, 0x1, R3 ;  /* 0x0000000105037824 */ /* 0x000fec00078e0203 */
[----:B------:R-:W-:Y:S05]  /*6dd0*/  @!P2 IMAD.MOV.U32 R0, RZ, RZ, c[0x0][0x208] ;  /* 0x00008200ff00a624 */ /* 0x000fea00078e00ff */
[-C--:B------:R-:W-:Y:S02]  /*6de0*/  @!P2 LEA R12, P0, R0, R4.reuse, 0x5 ;  /* 0x00000004000ca211 */ /* 0x080fe400078028ff */
[----:B----4-:R-:W-:Y:S01]  /*6df0*/  IADD3 R5, P1, R22, R4, RZ ;  /* 0x0000000416057210 */ /* 0x010fe20007f3e0ff */
[----:B------:R-:W-:Y:S05]  /*6e00*/  @!P2 IMAD.MOV.U32 R4, RZ, RZ, c[0x0][0x20c] ;  /* 0x00008300ff04a624 */ /* 0x000fea00078e00ff */
[----:B------:R-:W-:Y:S01]  /*6e10*/  @!P2 LEA.HI.X R4, R0, R3, R4, 0x5, P0 ;  /* 0x000000030004a211 */ /* 0x000fe200000f2c04 */
[----:B--2---:R-:W-:Y:S01]  /*6e20*/  IMAD.X R3, R3, 0x1, R21, P1 ;  /* 0x0000000103037824 */ /* 0x004fe200008e0615 */
[C---:B------:R-:W-:Y:S04]  /*6e30*/  LEA R6, P0, R5.reuse, c[0x0][0x1f8], 0x1 ;  /* 0x00007e0005067a11 */ /* 0x040fe800078008ff */
[----:B------:R-:W-:Y:S02]  /*6e40*/  LEA.HI.X R7, R5, c[0x0][0x1fc], R3, 0x1, P0 ;  /* 0x00007f0005077a11 */ /* 0x000fe400000f0c03 */
[----:B------:R-:W-:Y:S03]  /*6e50*/  @!P2 IADD3 R0, P0, R12, R22, RZ ;  /* 0x000000160c00a210 */ /* 0x000fe60007f1e0ff */
[----:B------:R-:W-:Y:S01]  /*6e60*/  @!PT LDS RZ, [RZ] ;  /* 0x00000000fffff984 */ /* 0x000fe20000000800 */
[----:B------:R-:W-:Y:S01]  /*6e70*/  @!PT LDS RZ, [RZ] ;  /* 0x00000000fffff984 */ /* 0x000fe20000000800 */
[----:B------:R-:W-:Y:S01]  /*6e80*/  @!PT LDS RZ, [RZ] ;  /* 0x00000000fffff984 */ /* 0x000fe20000000800 */
[----:B-----5:R1:W-:Y:S02]  /*6e90*/  LDGSTS.E.BYPASS.LTC128B.128 [R14+0x4080], [R6.64], !P3 ;  /* 0x04080000060e7fae */ /* 0x0203e4000d901d46 */
[----:B------:R-:W-:Y:S01]  /*6ea0*/  @!P2 IMAD.X R3, R4, 0x1, R21, P0 ;  /* 0x000000010403a824 */ /* 0x000fe200000e0615 */
[C---:B------:R-:W-:Y:S01]  /*6eb0*/  @!P2 LEA R4, P0, R0.reuse, c[0x0][0x1f8], 0x1 ;  /* 0x00007e000004aa11 */ /* 0x040fe200078008ff */
[----:B------:R1:W-:Y:S03]  /*6ec0*/  LDGSTS.E.BYPASS.LTC128B.128 [R14+0x5880], [R6.64+0x80], !P6 ;  /* 0x05880080060e7fae */ /* 0x0003e6000f101d46 */
[----:B------:R-:W-:Y:S01]  /*6ed0*/  @!P2 LEA.HI.X R5, R0, c[0x0][0x1fc], R3, 0x1, P0 ;  /* 0x00007f000005aa11 */ /* 0x000fe200000f0c03 */
[----:B------:R1:W-:Y:S04]  /*6ee0*/  LDGSTS.E.BYPASS.LTC128B.128 [R14+0x7080], [R6.64+0x100], !P5 ;  /* 0x07080100060e7fae */ /* 0x0003e8000e901d46 */
[----:B------:R1:W-:Y:S04]  /*6ef0*/  LDGSTS.E.BYPASS.LTC128B.128 [R14+0x8880], [R6.64+0x180], !P4 ;  /* 0x08880180060e7fae */ /* 0x0003e8000e101d46 */
[----:B------:R1:W-:Y:S04]  /*6f00*/  @!P2 LDGSTS.E.BYPASS.LTC128B.128 [R14+0x5080], [R4.64], !P3 ;  /* 0x05080000040eafae */ /* 0x0003e8000d901d46 */
[----:B------:R1:W-:Y:S04]  /*6f10*/  @!P2 LDGSTS.E.BYPASS.LTC128B.128 [R14+0x6880], [R4.64+0x80], !P6 ;  /* 0x06880080040eafae */ /* 0x0003e8000f101d46 */
[----:B------:R1:W-:Y:S04]  /*6f20*/  @!P2 LDGSTS.E.BYPASS.LTC128B.128 [R14+0x8080], [R4.64+0x100], !P5 ;  /* 0x08080100040eafae */ /* 0x0003e8000e901d46 */
[----:B------:R1:W-:Y:S02]  /*6f30*/  @!P2 LDGSTS.E.BYPASS.LTC128B.128 [R14+0x9880], [R4.64+0x180], !P4 ;  /* 0x09880180040eafae */ /* 0x0003e4000e101d46 */
.L_x_425:
[----:B-1----:R-:W-:Y:S05]  /*6f40*/  BSYNC B0 ;  /* 0x0000000000007941 */ /* 0x002fea0003800000 */
.L_x_424:
[C---:B------:R-:W-:Y:S01]  /*6f50*/  HMMA.16816.F32 R4, R160.reuse, R8, RZ ;  /* 0x00000008a004723c */ /* 0x040fe200000018ff */
[----:B------:R-:W0:Y:S01]  /*6f60*/  LDGDEPBAR ;  /* 0x00000000000079af */ /* 0x000e220000000000 */
[----:B------:R-:W-:Y:S02]  /*6f70*/  BSSY B0, `(.L_x_426) ;  /* 0x00000f1000007945 */ /* 0x000fe40003800000 */
[----:B------:R-:W-:Y:S04]  /*6f80*/  MOV R3, R13 ;  /* 0x0000000d00037202 */ /* 0x000fe80000000f00 */
[C---:B------:R-:W-:Y:S08]  /*6f90*/  HMMA.16816.F32 R8, R160.reuse, R10, RZ ;  /* 0x0000000aa008723c */ /* 0x040ff000000018ff */
[C---:B------:R-:W-:Y:S08]  /*6fa0*/  HMMA.16816.F32 R12, R160.reuse, R16, RZ ;  /* 0x00000010a00c723c */ /* 0x040ff000000018ff */
[C---:B------:R-:W-:Y:S08]  /*6fb0*/  HMMA.16816.F32 R16, R160.reuse, R18, RZ ;  /* 0x00000012a010723c */ /* 0x040ff000000018ff */
[C---:B------:R-:W-:Y:S08]  /*6fc0*/  HMMA.16816.F32 R20, R160.reuse, R24, RZ ;  /* 0x00000018a014723c */ /* 0x040ff000000018ff */
[----:B------:R-:W-:Y:S08]  /*6fd0*/  HMMA.16816.F32 R24, R160, R26, RZ ;  /* 0x0000001aa018723c */ /* 0x000ff000000018ff */
[C---:B------:R-:W-:Y:S08]  /*6fe0*/  HMMA.16816.F32 R4, R164.reuse, R168, R4 ;  /* 0x000000a8a404723c */ /* 0x040ff00000001804 */
[C---:B------:R-:W-:Y:S01]  /*6ff0*/  HMMA.16816.F32 R8, R164.reuse, R170, R8 ;  /* 0x000000aaa408723c */ /* 0x040fe20000001808 */
[----:B------:R-:W1:Y:S07]  /*7000*/  LDSM.16.M88.4 R168, [R237] ;  /* 0x00000000eda8783b */ /* 0x000e6e0000000200 */
[C---:B------:R-:W-:Y:S08]  /*7010*/  HMMA.16816.F32 R12, R164.reuse, R172, R12 ;  /* 0x000000aca40c723c */ /* 0x040ff0000000180c */
[C---:B------:R-:W-:Y:S01]  /*7020*/  HMMA.16816.F32 R16, R164.reuse, R174, R16 ;  /* 0x000000aea410723c */ /* 0x040fe20000001810 */
[----:B------:R-:W4:Y:S07]  /*7030*/  LDSM.16.M88.4 R172, [R237+0x800] ;  /* 0x00080000edac783b */ /* 0x000f2e0000000200 */
[C---:B---3--:R-:W-:Y:S08]  /*7040*/  HMMA.16816.F32 R20, R164.reuse, R176, R20 ;  /* 0x000000b0a414723c */ /* 0x048ff00000001814 */
[----:B------:R-:W-:Y:S08]  /*7050*/  HMMA.16816.F32 R24, R164, R178, R24 ;  /* 0x000000b2a418723c */ /* 0x000ff00000001818 */
[C---:B-1----:R-:W-:Y:S08]  /*7060*/  HMMA.16816.F32 R4, R180.reuse, R168, R4 ;  /* 0x000000a8b404723c */ /* 0x042ff00000001804 */
[C---:B------:R-:W-:Y:S01]  /*7070*/  HMMA.16816.F32 R8, R180.reuse, R170, R8 ;  /* 0x000000aab408723c */ /* 0x040fe20000001808 */
[----:B------:R-:W1:Y:S07]  /*7080*/  LDSM.16.M88.4 R168, [R237+0x1000] ;  /* 0x00100000eda8783b */ /* 0x000e6e0000000200 */
[C---:B----4-:R-:W-:Y:S08]  /*7090*/  HMMA.16816.F32 R12, R180.reuse, R172, R12 ;  /* 0x000000acb40c723c */ /* 0x050ff0000000180c */
[C---:B------:R-:W-:Y:S01]  /*70a0*/  HMMA.16816.F32 R16, R180.reuse, R174, R16 ;  /* 0x000000aeb410723c */ /* 0x040fe20000001810 */
[----:B------:R-:W3:Y:S07]  /*70b0*/  LDSM.16.M88.4 R172, [R236] ;  /* 0x00000000ecac783b */ /* 0x000eee0000000200 */
[C---:B-1----:R-:W-:Y:S08]  /*70c0*/  HMMA.16816.F32 R20, R180.reuse, R168, R20 ;  /* 0x000000a8b414723c */ /* 0x042ff00000001814 */
[----:B------:R-:W-:Y:S01]  /*70d0*/  HMMA.16816.F32 R24, R180, R170, R24 ;  /* 0x000000aab418723c */ /* 0x000fe20000001818 */
[----:B------:R-:W1:Y:S07]  /*70e0*/  LDSM.16.M88.4 R168, [R236+0x800] ;  /* 0x00080000eca8783b */ /* 0x000e6e0000000200 */
[C---:B---3--:R-:W-:Y:S08]  /*70f0*/  HMMA.16816.F32 R4, R184.reuse, R172, R4 ;  /* 0x000000acb804723c */ /* 0x048ff00000001804 */
[C---:B------:R-:W-:Y:S01]  /*7100*/  HMMA.16816.F32 R8, R184.reuse, R174, R8 ;  /* 0x000000aeb808723c */ /* 0x040fe20000001808 */
[----:B------:R-:W3:Y:S07]  /*7110*/  LDSM.16.M88.4 R172, [R236+0x1000] ;  /* 0x00100000ecac783b */ /* 0x000eee0000000200 */
[C---:B-1----:R-:W-:Y:S08]  /*7120*/  HMMA.16816.F32 R12, R184.reuse, R168, R12 ;  /* 0x000000a8b80c723c */ /* 0x042ff0000000180c */
[C---:B------:R-:W-:Y:S01]  /*7130*/  HMMA.16816.F32 R16, R184.reuse, R170, R16 ;  /* 0x000000aab810723c */ /* 0x040fe20000001810 */
[----:B------:R-:W1:Y:S07]  /*7140*/  LDSM.16.M88.4 R168, [R135+0x1800] ;  /* 0x0018000087a8783b */ /* 0x000e6e0000000200 */
[C---:B---3--:R-:W-:Y:S08]  /*7150*/  HMMA.16816.F32 R20, R184.reuse, R172, R20 ;  /* 0x000000acb814723c */ /* 0x048ff00000001814 */
[----:B------:R-:W-:Y:S01]  /*7160*/  HMMA.16816.F32 R24, R184, R174, R24 ;  /* 0x000000aeb818723c */ /* 0x000fe20000001818 */
[----:B------:R-:W3:Y:S07]  /*7170*/  LDSM.16.M88.4 R172, [R135+0x2000] ;  /* 0x0020000087ac783b */ /* 0x000eee0000000200 */
[C---:B-1----:R-:W-:Y:S08]  /*7180*/  HMMA.16816.F32 R4, R188.reuse, R168, R4 ;  /* 0x000000a8bc04723c */ /* 0x042ff00000001804 */
[C---:B------:R-:W-:Y:S01]  /*7190*/  HMMA.16816.F32 R8, R188.reuse, R170, R8 ;  /* 0x000000aabc08723c */ /* 0x040fe20000001808 */
[----:B------:R-:W1:Y:S07]  /*71a0*/  LDSM.16.M88.4 R168, [R135+0x2800] ;  /* 0x0028000087a8783b */ /* 0x000e6e0000000200 */
[C---:B---3--:R-:W-:Y:S08]  /*71b0*/  HMMA.16816.F32 R12, R188.reuse, R172, R12 ;  /* 0x000000acbc0c723c */ /* 0x048ff0000000180c */
[C---:B------:R-:W-:Y:S01]  /*71c0*/  HMMA.16816.F32 R16, R188.reuse, R174, R16 ;  /* 0x000000aebc10723c */ /* 0x040fe20000001810 */
[----:B------:R-:W3:Y:S07]  /*71d0*/  LDSM.16.M88.4 R172, [R245] ;  /* 0x00000000f5ac783b */ /* 0x000eee0000000200 */
[C---:B-1----:R-:W-:Y:S08]  /*71e0*/  HMMA.16816.F32 R20, R188.reuse, R168, R20 ;  /* 0x000000a8bc14723c */ /* 0x042ff00000001814 */
[----:B------:R-:W-:Y:S01]  /*71f0*/  HMMA.16816.F32 R24, R188, R170, R24 ;  /* 0x000000aabc18723c */ /* 0x000fe20000001818 */
[----:B------:R-:W1:Y:S07]  /*7200*/  LDSM.16.M88.4 R168, [R243] ;  /* 0x00000000f3a8783b */ /* 0x000e6e0000000200 */
[C---:B---3--:R-:W-:Y:S08]  /*7210*/  HMMA.16816.F32 R4, R192.reuse, R172, R4 ;  /* 0x000000acc004723c */ /* 0x048ff00000001804 */
[C---:B------:R-:W-:Y:S01]  /*7220*/  HMMA.16816.F32 R8, R192.reuse, R174, R8 ;  /* 0x000000aec008723c */ /* 0x040fe20000001808 */
[----:B------:R-:W3:Y:S07]  /*7230*/  LDSM.16.M88.4 R172, [R244] ;  /* 0x00000000f4ac783b */ /* 0x000eee0000000200 */
        /* <DEDUP_REMOVED lines=11> */
[----:B------:R-:W3:Y:S07]  /*72f0*/  LDSM.16.M88.4 R172, [R236+0x1800] ;  /* 0x00180000ecac783b */ /* 0x000eee0000000200 */
        /* <DEDUP_REMOVED lines=76> */
[C---:B------:R-:W-:Y:S11]  /*77c0*/  HMMA.16816.F32 R8, R232.reuse, R174, R8 ;  /* 0x000000aee808723c */ /* 0x040ff60000001808 */
[----:B------:R-:W-:Y:S05]  /*77d0*/  @!UPT UIADD3 URZ, URZ, URZ, URZ ;  /* 0x0000003f3f3ff290 */ /* 0x000fea000fffe03f */
[----:B--2---:R-:W-:Y:S04]  /*77e0*/  FMUL.FTZ R0, R4, c[0x0][0x320] ;  /* 0x0000c80004007a20 */ /* 0x004fe80000410000 */
[----:B------:R2:W-:Y:S04]  /*77f0*/  MUFU.TANH R174, R0 ;  /* 0x0000000000ae7308 */ /* 0x0005e80000002400 */
[----:B------:R-:W-:Y:S01]  /*7800*/  FMUL.FTZ R10, R10, c[0x0][0x320] ;  /* 0x0000c8000a0a7a20 */ /* 0x000fe20000410000 */
[C---:B-1----:R-:W-:Y:S03]  /*7810*/  HMMA.16816.F32 R12, R232.reuse, R168, R12 ;  /* 0x000000a8e80c723c */ /* 0x042fe6000000180c */
[----:B------:R-:W-:Y:S02]  /*7820*/  FMUL.FTZ R11, R11, c[0x0][0x320] ;  /* 0x0000c8000b0b7a20 */ /* 0x000fe40000410000 */
[----:B------:R1:W-:Y:S03]  /*7830*/  MUFU.TANH R178, R10 ;  /* 0x0000000a00b27308 */ /* 0x0003e60000002400 */
[C---:B------:R-:W-:Y:S07]  /*7840*/  HMMA.16816.F32 R16, R232.reuse, R170, R16 ;  /* 0x000000aae810723c */ /* 0x040fee0000001810 */
[----:B------:R-:W-:Y:S01]  /*7850*/  MUFU.TANH R169, R11 ;  /* 0x0000000b00a97308 */ /* 0x000fe20000002400 */
[----:B--2---:R-:W-:Y:S09]  /*7860*/  FMUL.FTZ R0, R5, c[0x0][0x320] ;  /* 0x0000c80005007a20 */ /* 0x004ff20000410000 */
[----:B------:R2:W-:Y:S01]  /*7870*/  MUFU.TANH R173, R0 ;  /* 0x0000000000ad7308 */ /* 0x0005e20000002400 */
[----:B-1----:R-:W-:Y:S01]  /*7880*/  MOV R10, R132 ;  /* 0x00000084000a7202 */ /* 0x002fe20000000f00 */
[----:B--2---:R-:W-:Y:S08]  /*7890*/  FMUL.FTZ R0, R6, c[0x0][0x320] ;  /* 0x0000c80006007a20 */ /* 0x004ff00000410000 */
[----:B------:R1:W2:Y:S02]  /*78a0*/  MUFU.TANH R4, R0 ;  /* 0x0000000000047308 */ /* 0x0002a40000002400 */
[----:B-1----:R-:W-:Y:S01]  /*78b0*/  FMUL.FTZ R0, R7, c[0x0][0x320] ;  /* 0x0000c80007007a20 */ /* 0x002fe20000410000 */
[----:B--2---:R-:W-:Y:S07]  /*78c0*/  STL [R1+0x20], R4 ;  /* 0x0000200401007387 */ /* 0x004fee0000100800 */
[----:B------:R1:W2:Y:S01]  /*78d0*/  MUFU.TANH R179, R0 ;  /* 0x0000000000b37308 */ /* 0x0002a20000002400 */
[----:B------:R-:W3:Y:S01]  /*78e0*/  LDSM.16.M88.4 R4, [R236+0x5800] ;  /* 0x00580000ec04783b */ /* 0x000ee20000000200 */
[----:B------:R-:W-:Y:S07]  /*78f0*/  DEPBAR.LE SB0, 0x0 ;  /* 0x000080000000791a */ /* 0x000fee0000000000 */
[----:B------:R-:W-:Y:S01]  /*7900*/  BAR.SYNC.DEFER_BLOCKING 0x0 ;  /* 0x0000000000007b1d */ /* 0x000fe20000010000 */
[----:B-1----:R-:W-:Y:S01]  /*7910*/  FMUL.FTZ R0, R8, c[0x0][0x320] ;  /* 0x0000c80008007a20 */ /* 0x002fe20000410000 */
[----:B------:R-:W-:Y:S01]  /*7920*/  MOV R8, R3 ;  /* 0x0000000300087202 */ /* 0x000fe20000000f00 */
[----:B------:R-:W-:Y:S03]  /*7930*/  FMUL.FTZ R3, R13, c[0x0][0x320] ;  /* 0x0000c8000d037a20 */ /* 0x000fe60000410000 */
[----:B------:R1:W4:Y:S10]  /*7940*/  MUFU.TANH R172, R0 ;  /* 0x0000000000ac7308 */ /* 0x0003340000002400 */
[----:B------:R-:W2:Y:S01]  /*7950*/  MUFU.TANH R132, R3 ;  /* 0x0000000300847308 */ /* 0x000ea20000002400 */
[C---:B---3--:R-:W-:Y:S08]  /*7960*/  HMMA.16816.F32 R20, R232.reuse, R4, R20 ;  /* 0x00000004e814723c */ /* 0x048ff00000001814 */
[----:B------:R-:W-:Y:S04]  /*7970*/  HMMA.16816.F32 R24, R232, R6, R24 ;  /* 0x00000006e818723c */ /* 0x000fe80000001818 */
[----:B-1----:R-:W-:Y:S01]  /*7980*/  FMUL.FTZ R0, R9, c[0x0][0x320] ;  /* 0x0000c80009007a20 */ /* 0x002fe20000410000 */
[----:B------:R-:W-:Y:S03]  /*7990*/  MOV R9, R133 ;  /* 0x0000008500097202 */ /* 0x000fe60000000f00 */
[----:B------:R1:W3:Y:S04]  /*79a0*/  MUFU.TANH R168, R0 ;  /* 0x0000000000a87308 */ /* 0x0002e80000002400 */
[----:B-1----:R-:W-:Y:S06]  /*79b0*/  FMUL.FTZ R0, R12, c[0x0][0x320] ;  /* 0x0000c8000c007a20 */ /* 0x002fec0000410000 */
[----:B------:R1:W1:Y:S02]  /*79c0*/  MUFU.TANH R133, R0 ;  /* 0x0000000000857308 */ /* 0x0002640000002400 */
[----:B-1----:R-:W-:Y:S08]  /*79d0*/  FMUL.FTZ R0, R14, c[0x0][0x320] ;  /* 0x0000c8000e007a20 */ /* 0x002ff00000410000 */
[----:B------:R1:W1:Y:S02]  /*79e0*/  MUFU.TANH R177, R0 ;  /* 0x0000000000b17308 */ /* 0x0002640000002400 */
[----:B-1----:R-:W-:Y:S08]  /*79f0*/  FMUL.FTZ R0, R15, c[0x0][0x320] ;  /* 0x0000c8000f007a20 */ /* 0x002ff00000410000 */
[----:B------:R1:W1:Y:S02]  /*7a00*/  MUFU.TANH R176, R0 ;  /* 0x0000000000b07308 */ /* 0x0002640000002400 */
[----:B-1----:R-:W-:Y:S01]  /*7a10*/  FMUL.FTZ R0, R16, c[0x0][0x320] ;  /* 0x0000c80010007a20 */ /* 0x002fe20000410000 */
[----:B------:R-:W-:Y:S07]  /*7a20*/  MOV R16, R9 ;  /* 0x0000000900107202 */ /* 0x000fee0000000f00 */
        /* <DEDUP_REMOVED lines=15> */
[----:B-1----:R-:W-:Y:S01]  /*7b20*/  FMUL.FTZ R0, R24, c[0x0][0x320] ;  /* 0x0000c80018007a20 */ /* 0x002fe20000410000 */
[----:B------:R-:W-:Y:S07]  /*7b30*/  MOV R24, R10 ;  /* 0x0000000a00187202 */ /* 0x000fee0000000f00 */
[----:B------:R1:W1:Y:S01]  /*7b40*/  MUFU.TANH R11, R0 ;  /* 0x00000000000b7308 */ /* 0x0002620000002400 */
[----:B------:R-:W-:Y:S01]  /*7b50*/  ISETP.GT.AND P0, PT, R24, R8, PT ;  /* 0x000000081800720c */ /* 0x000fe20003f04270 */
[----:B-1----:R-:W-:Y:S08]  /*7b60*/  FMUL.FTZ R0, R25, c[0x0][0x320] ;  /* 0x0000c80019007a20 */ /* 0x002ff00000410000 */
[----:B------:R1:W1:Y:S02]  /*7b70*/  MUFU.TANH R10, R0 ;  /* 0x00000000000a7308 */ /* 0x0002640000002400 */
[----:B-1----:R-:W-:Y:S08]  /*7b80*/  FMUL.FTZ R0, R26, c[0x0][0x320] ;  /* 0x0000c8001a007a20 */ /* 0x002ff00000410000 */
[----:B------:R1:W1:Y:S02]  /*7b90*/  MUFU.TANH R22, R0 ;  /* 0x0000000000167308 */ /* 0x0002640000002400 */
[----:B-1----:R-:W-:Y:S08]  /*7ba0*/  FMUL.FTZ R0, R27, c[0x0][0x320] ;  /* 0x0000c8001b007a20 */ /* 0x002ff00000410000 */
[----:B------:R1:W1:Y:S01]  /*7bb0*/  MUFU.TANH R21, R0 ;  /* 0x0000000000157308 */ /* 0x0002620000002400 */
[----:B------:R-:W-:-:S05]  /*7bc0*/  @!P0 BRA `(.L_x_427) ;  /* 0x000002b000008947 */ /* 0x000fca0003800000 */
[----:B--234-:R-:W2:Y:S01]  /*7bd0*/  LDL.64 R26, [R1+0x50] ;  /* 0x00005000011a7983 */ /* 0x01cea20000100a00 */
[----:B-1----:R-:W-:Y:S03]  /*7be0*/  IADD3 R0, R24, -0x1, RZ ;  /* 0xffffffff18007810 */ /* 0x002fe60007ffe0ff */
[----:B------:R-:W3:Y:S04]  /*7bf0*/  LDL.64 R18, [R1+0x40] ;  /* 0x0000400001127983 */ /* 0x000ee80000100a00 */
[----:B------:R-:W4:Y:S04]  /*7c00*/  LDL R8, [R1+0x18] ;  /* 0x0000180001087983 */ /* 0x000f280000100800 */
[----:B------:R-:W1:Y:S02]  /*7c10*/  S2R R3, SR_TID.X ;  /* 0x0000000000037919 */ /* 0x000e640000002100 */
[----:B-1----:R-:W-:Y:S04]  /*7c20*/  SHF.R.S32.HI R9, RZ, 0x1f, R3 ;  /* 0x0000001fff097819 */ /* 0x002fe80000011403 */
[----:B------:R-:W-:Y:S02]  /*7c30*/  LEA.HI R9, R9, R3, RZ, 0x3 ;  /* 0x0000000309097211 */ /* 0x000fe400078f18ff */
[----:B------:R-:W-:Y:S02]  /*7c40*/  SHF.R.S32.HI R3, RZ, 0x1f, R0 ;  /* 0x0000001fff037819 */ /* 0x000fe40000011400 */
[----:B------:R-:W-:Y:S03]  /*7c50*/  SHF.R.S32.HI R9, RZ, 0x3, R9 ;  /* 0x00000003ff097819 */ /* 0x000fe60000011409 */
[----:B------:R-:W-:Y:S01]  /*7c60*/  IMAD R3, R3, c[0x0][0x1e0], RZ ;  /* 0x0000780003037a24 */ /* 0x000fe200078e02ff */
[----:B------:R-:W-:Y:S03]  /*7c70*/  IADD3 R4, -R9, 0x30, RZ ;  /* 0x0000003009047810 */ /* 0x000fe60007ffe1ff */
[----:B------:R-:W-:Y:S01]  /*7c80*/  IMAD R3, R0, c[0x0][0x1e4], R3 ;  /* 0x0000790000037a24 */ /* 0x000fe200078e0203 */
        /* <DEDUP_REMOVED lines=19> */
[----:B------:R-:W-:Y:S05]  /*7dc0*/  @P1 LEA.HI.X R7, R3, c[0x0][0x1cc], R7, 0x1, P2 ;  /* 0x0000730003071a11 */ /* 0x000fea00010f0c07 */
[----:B------:R-:W-:Y:S01]  /*7dd0*/  @!PT LDS RZ, [RZ] ;  /* 0x00000000fffff984 */ /* 0x000fe20000000800 */
[----:B------:R-:W-:Y:S01]  /*7de0*/  @!PT LDS RZ, [RZ] ;  /* 0x00000000fffff984 */ /* 0x000fe20000000800 */
[----:B------:R-:W-:Y:S01]  /*7df0*/  @!PT LDS RZ, [RZ] ;  /* 0x00000000fffff984 */ /* 0x000fe20000000800 */
[----:B----4-:R1:W-:Y:S04]  /*7e00*/  @P1 LDGSTS.E.BYPASS.LTC128B.128 [R8+0x14080], [R6.64], !P3 ;  /* 0x1408000006081fae */ /* 0x0103e8000d901d46 */
[----:B------:R1:W-:Y:S04]  /*7e10*/  @P1 LDGSTS.E.BYPASS.LTC128B.128 [R8+0x15880], [R6.64+0x80], !P6 ;  /* 0x1588008006081fae */ /* 0x0003e8000f101d46 */
[----:B------:R1:W-:Y:S04]  /*7e20*/  @P1 LDGSTS.E.BYPASS.LTC128B.128 [R8+0x17080], [R6.64+0x100], !P5 ;  /* 0x1708010006081fae */ /* 0x0003e8000e901d46 */
[----:B------:R1:W-:Y:S04]  /*7e30*/  @P1 LDGSTS.E.BYPASS.LTC128B.128 [R8+0x18880], [R6.64+0x180], !P4 ;  /* 0x1888018006081fae */ /* 0x0003e8000e101d46 */
[----:B------:R1:W-:Y:S04]  /*7e40*/  @P0 LDGSTS.E.BYPASS.LTC128B.128 [R8+0x15080], [R4.64], !P3 ;  /* 0x1508000004080fae */ /* 0x0003e8000d901d46 */
[----:B------:R1:W-:Y:S04]  /*7e50*/  @P0 LDGSTS.E.BYPASS.LTC128B.128 [R8+0x16880], [R4.64+0x80], !P6 ;  /* 0x1688008004080fae */ /* 0x0003e8000f101d46 */
[----:B------:R1:W-:Y:S04]  /*7e60*/  @P0 LDGSTS.E.BYPASS.LTC128B.128 [R8+0x18080], [R4.64+0x100], !P5 ;  /* 0x1808010004080fae */ /* 0x0003e8000e901d46 */
[----:B------:R1:W-:Y:S02]  /*7e70*/  @P0 LDGSTS.E.BYPASS.LTC128B.128 [R8+0x19880], [R4.64+0x180], !P4 ;  /* 0x1988018004080fae */ /* 0x0003e4000e101d46 */
.L_x_427:
[----:B--234-:R-:W-:Y:S05]  /*7e80*/  BSYNC B0 ;  /* 0x0000000000007941 */ /* 0x01cfea0003800000 */
.L_x_426:
[----:B------:R-:W2:Y:S01]  /*7e90*/  LDL R3, [R1+0x68] ;  /* 0x0000680001037983 */ /* 0x000ea20000100800 */
[----:B-1----:R-:W-:Y:S01]  /*7ea0*/  IMAD.MOV.U32 R4, RZ, RZ, c[0x0][0x2c4] ;  /* 0x0000b100ff047624 */ /* 0x002fe200078e00ff */
[----:B------:R-:W-:Y:S02]  /*7eb0*/  ULDC UR4, c[0x0][0x324] ;  /* 0x0000c90000047ab9 */ /* 0x000fe40000000800 */
[----:B------:R-:W2:Y:S01]  /*7ec0*/  LDL R0, [R1+0x80] ;  /* 0x0000800001007983 */ /* 0x000ea20000100800 */
[----:B------:R-:W-:Y:S01]  /*7ed0*/  ULOP3.LUT UR4, URZ, UR4, URZ, 0x33, !UPT ;  /* 0x000000043f047292 */ /* 0x000fe2000f8e333f */
[----:B------:R-:W-:Y:S01]  /*7ee0*/  ISETP.NE.AND P0, PT, R4, 0x1, PT ;  /* 0x000000010400780c */ /* 0x000fe20003f05270 */
[----:B------:R-:W-:Y:S01]  /*7ef0*/  IMAD.MOV.U32 R4, RZ, RZ, c[0x0][0x32c] ;  /* 0x0000cb00ff047624 */ /* 0x000fe200078e00ff */
[----:B------:R-:W3:Y:S04]  /*7f00*/  LDL R25, [R1+0x2c] ;  /* 0x00002c0001197983 */ /* 0x000ee80000100800 */
[----:B------:R-:W4:Y:S04]  /*7f10*/  LDL R27, [R1+0x38] ;  /* 0x00003800011b7983 */ /* 0x000f280000100800 */
[----:B------:R-:W4:Y:S04]  /*7f20*/  LDL R26, [R1+0x34] ;  /* 0x00003400011a7983 */ /* 0x000f280000100800 */
[----:B------:R-:W0:Y:S01]  /*7f30*/  LDGDEPBAR ;  /* 0x00000000000079af */ /* 0x000e220000000000 */
[----:B--2---:R-:W-:Y:S04]  /*7f40*/  IMAD.IADD R6, R0, 0x1, R3 ;  /* 0x0000000100067824 */ /* 0x004fe800078e0203 */
[----:B------:R-:W-:Y:S05]  /*7f50*/  @P0 IMAD.HI.U32 R0, R6, c[0x0][0x2c8], RZ ;  /* 0x0000b20006000a27 */ /* 0x000fea00078e00ff */
[----:B------:R-:W-:Y:S01]  /*7f60*/  @P0 SHF.R.U32.HI R6, RZ, c[0x0][0x2cc], R0 ;  /* 0x0000b300ff060a19 */ /* 0x000fe20000011600 */
[----:B------:R-:W-:Y:S01]  /*7f70*/  IMAD R0, R24, -0x30, RZ ;  /* 0xffffffd018007824 */ /* 0x000fe200078e02ff */
[----:B------:R-:W-:Y:S03]  /*7f80*/  ISETP.GE.AND P0, PT, R4, 0x1, PT ;  /* 0x000000010400780c */ /* 0x000fe60003f06270 */
[----:B------:R-:W1:Y:S01]  /*7f90*/  SHFL.IDX PT, R5, R6, RZ, 0x1c1f ;  /* 0x001c1fff06057589 */ /* 0x000e6200000e0000 */
[----:B---3--:R-:W-:Y:S04]  /*7fa0*/  IADD3 R3, -R25, 0x1, R0 ;  /* 0x0000000119037810 */ /* 0x008fe80007ffe100 */
[----:B----4-:R-:W-:Y:S04]  /*7fb0*/  IADD3 R3, -R26, R3, R27 ;  /* 0x000000031a037210 */ /* 0x010fe80007ffe11b */
[C---:B------:R-:W-:Y:S02]  /*7fc0*/  IADD3 R8, R3.reuse, c[0x0][0x328], RZ ;  /* 0x0000ca0003087a10 */ /* 0x040fe40007ffe0ff */
[----:B------:R-:W-:Y:S03]  /*7fd0*/  IADD3 R7, R3, UR4, RZ ;  /* 0x0000000403077c10 */ /* 0x000fe6000fffe0ff */
[----:B-1----:R-:W-:Y:S02]  /*7fe0*/  IMAD.IADD R4, R8, 0x1, R5 ;  /* 0x0000000108047824 */ /* 0x002fe400078e0205 */
[----:B------:R-:W-:Y:S01]  /*7ff0*/  IMAD.IADD R3, R5, 0x1, R7 ;  /* 0x0000000105037824 */ /* 0x000fe200078e0207 */
[----:B------:R-:W-:-:S05]  /*8000*/  @!P0 BRA `(.L_x_428) ;  /* 0x0000018000008947 */ /* 0x000fca0003800000 */
[----:B------:R-:W-:Y:S01]  /*8010*/  IADD3 R5, -R26, R27, R5 ;  /* 0x0000001b1a057210 */ /* 0x000fe20007ffe105 */
[----:B------:R-:W-:Y:S03]  /*8020*/  BSSY B0, `(.L_x_429) ;  /* 0x0000011000007945 */ /* 0x000fe60003800000 */
        /* <DEDUP_REMOVED lines=11> */
.L_x_430:
[----:B------:R-:W-:Y:S04]  /*80e0*/  MOV R9, c[0x0][0x32c] ;  /* 0x0000cb0000097a02 */ /* 0x000fe80000000f00 */
[----:B------:R-:W-:Y:S11]  /*80f0*/  ISETP.NE.AND P0, PT, R9, 0x1, PT ;  /* 0x000000010900780c */ /* 0x000ff60003f05270 */
[----:B------:R-:W-:Y:S02]  /*8100*/  @!UPT UIADD3 URZ, URZ, URZ, URZ ;  /* 0x0000003f3f3ff290 */ /* 0x000fe4000fffe03f */
[----:B------:R-:W-:Y:S05]  /*8110*/  @P0 IMAD.HI.U32 R9, R5, c[0x0][0x330], RZ ;  /* 0x0000cc0005090a27 */ /* 0x000fea00078e00ff */
[----:B------:R-:W-:Y:S02]  /*8120*/  @P0 SHF.R.U32.HI R5, RZ, c[0x0][0x334], R9 ;  /* 0x0000cd00ff050a19 */ /* 0x000fe40000011609 */
.L_x_431:
[----:B------:R-:W-:Y:S05]  /*8130*/  BSYNC B0 ;  /* 0x0000000000007941 */ /* 0x000fea0003800000 */
.L_x_429:
[----:B------:R-:W-:Y:S04]  /*8140*/  IMAD.IADD R9, R0, 0x1, -R25 ;  /* 0x0000000100097824 */ /* 0x000fe800078e0a19 */
[----:B------:R-:W-:Y:S05]  /*8150*/  IMAD R5, R5, c[0x0][0x32c], R9 ;  /* 0x0000cb0005057a24 */ /* 0x000fea00078e0209 */
[----:B------:R-:W-:Y:S02]  /*8160*/  IMNMX R3, R3, R5, !PT ;  /* 0x0000000503037217 */ /* 0x000fe40007800200 */
[----:B------:R-:W-:Y:S04]  /*8170*/  IADD3 R5, R5, c[0x0][0x32c], RZ ;  /* 0x0000cb0005057a10 */ /* 0x000fe80007ffe0ff */
[----:B------:R-:W-:Y:S02]  /*8180*/  IMNMX R4, R4, R5, PT ;  /* 0x0000000504047217 */ /* 0x000fe40003800200 */
.L_x_428:
[----:B------:R-:W-:Y:S01]  /*8190*/  ISETP.GE.AND P0, PT, R0, 0x1, PT ;  /* 0x000000010000780c */ /* 0x000fe20003f06270 */
[----:B------:R-:W-:Y:S01]  /*81a0*/  IMAD.MOV.U32 R5, RZ, RZ, c[0x0][0x32c] ;  /* 0x0000cb00ff057624 */ /* 0x000fe200078e00ff */
[----:B------:R-:W-:Y:S02]  /*81b0*/  LOP3.LUT R16, R16, 0xffffffef, RZ, 0xc0, !PT ;  /* 0xffffffef10107812 */ /* 0x000fe400078ec0ff */
[C---:B------:R-:W-:Y:S02]  /*81c0*/  ISETP.GE.AND P1, PT, R0.reuse, 0x2, PT ;  /* 0x000000020000780c */ /* 0x040fe40003f26270 */
[C---:B------:R-:W-:Y:S02]  /*81d0*/  ISETP.GE.AND P6, PT, R0.reuse, 0x12, PT ;  /* 0x000000120000780c */ /* 0x040fe40003fc6270 */
[C---:B------:R-:W-:Y:S02]  /*81e0*/  ISETP.GE.AND P5, PT, R0.reuse, 0x19, PT ;  /* 0x000000190000780c */ /* 0x040fe40003fa6270 */
[C---:B------:R-:W-:Y:S02]  /*81f0*/  ISETP.GE.AND P4, PT, R0.reuse, 0x1a, PT ;  /* 0x0000001a0000780c */ /* 0x040fe40003f86270 */
[----:B------:R-:W-:Y:S02]  /*8200*/  ISETP.GE.AND P3, PT, R0, 0x21, PT ;  /* 0x000000210000780c */ /* 0x000fe40003f66270 */
[----:B------:R-:W-:Y:S02]  /*8210*/  @P0 LOP3.LUT R16, R16, 0x10, RZ, 0xfc, !PT ;  /* 0x0000001010100812 */ /* 0x000fe400078efcff */
[C---:B------:R-:W-:Y:S02]  /*8220*/  ISETP.GT.AND P0, PT, R3.reuse, RZ, !P0 ;  /* 0x000000ff0300720c */ /* 0x040fe40004704270 */
[----:B------:R-:W-:Y:S01]  /*8230*/  ISETP.GE.AND P2, PT, R0, 0x22, PT ;  /* 0x000000220000780c */ /* 0x000fe20003f46270 */
[----:B------:R1:W-:Y:S01]  /*8240*/  STL [R1+0x14], R16 ;  /* 0x0000141001007387 */ /* 0x0003e20000100800 */
[----:B------:R-:W-:Y:S04]  /*8250*/  ISETP.LT.OR P0, PT, R4, 0x1, P0 ;  /* 0x000000010400780c */ /* 0x000fe80000701670 */
[----:B------:R-:W-:Y:S01]  /*8260*/  FSEL R9, R174, -INF , !P0 ;  /* 0xff800000ae097808 */ /* 0x000fe20004000000 */
[----:B------:R-:W-:Y:S01]  /*8270*/  IMAD.MOV.U32 R174, RZ, RZ, R16 ;  /* 0x000000ffffae7224 */ /* 0x000fe200078e0010 */
[----:B------:R-:W-:Y:S04]  /*8280*/  ISETP.GT.AND P0, PT, R3, 0x1, !P1 ;  /* 0x000000010300780c */ /* 0x000fe80004f04270 */
[----:B------:R-:W-:Y:S02]  /*8290*/  LOP3.LUT R174, R174, 0xfffffff7, RZ, 0xc0, !PT ;  /* 0xfffffff7aeae7812 */ /* 0x000fe400078ec0ff */
[----:B------:R-:W-:Y:S02]  /*82a0*/  ISETP.LT.OR P0, PT, R4, 0x2, P0 ;  /* 0x000000020400780c */ /* 0x000fe40000701670 */
[----:B------:R-:W-:Y:S02]  /*82b0*/  @P1 LOP3.LUT R174, R174, 0x8, RZ, 0xfc, !PT ;  /* 0x00000008aeae1812 */ /* 0x000fe400078efcff */
[----:B------:R-:W-:Y:S02]  /*82c0*/  ISETP.GE.AND P1, PT, R0, 0x9, PT ;  /* 0x000000090000780c */ /* 0x000fe40003f26270 */
[----:B------:R-:W-:Y:S02]  /*82d0*/  LOP3.LUT R174, R174, 0xfffffffb, RZ, 0xc0, !PT ;  /* 0xfffffffbaeae7812 */ /* 0x000fe400078ec0ff */
[----:B------:R-:W-:Y:S02]  /*82e0*/  FSEL R20, R173, -INF , !P0 ;  /* 0xff800000ad147808 */ /* 0x000fe40004000000 */
[C---:B------:R-:W-:Y:S04]  /*82f0*/  ISETP.GT.AND P0, PT, R3.reuse, 0x8, !P1 ;  /* 0x000000080300780c */ /* 0x040fe80004f04270 */
[----:B------:R-:W-:Y:S03]  /*8300*/  ISETP.LT.OR P0, PT, R4, 0x9, P0 ;  /* 0x000000090400780c */ /* 0x000fe60000701670 */
[----:B------:R-:W-:Y:S02]  /*8310*/  @P1 LOP3.LUT R174, R174, 0x4, RZ, 0xfc, !PT ;  /* 0x00000004aeae1812 */ /* 0x000fe400078efcff */
[----:B------:R-:W-:Y:S02]  /*8320*/  ISETP.GE.AND P1, PT, R0, 0xa, PT ;  /* 0x0000000a0000780c */ /* 0x000fe40003f26270 */
[----:B------:R-:W-:Y:S02]  /*8330*/  FSEL R19, R172, -INF , !P0 ;  /* 0xff800000ac137808 */ /* 0x000fe40004000000 */
[----:B------:R-:W-:Y:S02]  /*8340*/  LOP3.LUT R174, R174, 0xfffffffd, RZ, 0xc0, !PT ;  /* 0xfffffffdaeae7812 */ /* 0x000fe400078ec0ff */
[C---:B------:R-:W-:Y:S04]  /*8350*/  ISETP.GT.AND P0, PT, R3.reuse, 0x9, !P1 ;  /* 0x000000090300780c */ /* 0x040fe80004f04270 */
[----:B------:R-:W-:Y:S03]  /*8360*/  ISETP.LT.OR P0, PT, R4, 0xa, P0 ;  /* 0x0000000a0400780c */ /* 0x000fe60000701670 */
[----:B------:R-:W-:Y:S02]  /*8370*/  @P1 LOP3.LUT R174, R174, 0x2, RZ, 0xfc, !PT ;  /* 0x00000002aeae1812 */ /* 0x000fe400078efcff */
[----:B------:R-:W-:Y:S02]  /*8380*/  ISETP.GE.AND P1, PT, R0, 0x11, PT ;  /* 0x000000110000780c */ /* 0x000fe40003f26270 */
[----:B------:R-:W-:Y:S02]  /*8390*/  FSEL R18, R168, -INF , !P0 ;  /* 0xff800000a8127808 */ /* 0x000fe40004000000 */
[----:B------:R-:W-:Y:S02]  /*83a0*/  ISETP.GT.AND P0, PT, R3, 0x10, !P1 ;  /* 0x000000100300780c */ /* 0x000fe40004f04270 */
[----:B------:R-:W-:Y:S02]  /*83b0*/  LOP3.LUT R174, R174, 0xfffffffe, RZ, 0xc0, !PT ;  /* 0xfffffffeaeae7812 */ /* 0x000fe400078ec0ff */
[----:B------:R-:W-:Y:S04]  /*83c0*/  ISETP.LT.OR P0, PT, R4, 0x11, P0 ;  /* 0x000000110400780c */ /* 0x000fe80000701670 */
[----:B------:R-:W-:Y:S02]  /*83d0*/  FSEL R17, R133, -INF , !P0 ;  /* 0xff80000085117808 */ /* 0x000fe40004000000 */
[C---:B------:R-:W-:Y:S02]  /*83e0*/  ISETP.GT.AND P0, PT, R3.reuse, 0x11, !P6 ;  /* 0x000000110300780c */ /* 0x040fe40007704270 */
[----:B------:R-:W-:Y:S02]  /*83f0*/  @P1 LOP3.LUT R174, R174, 0x1, RZ, 0xfc, !PT ;  /* 0x00000001aeae1812 */ /* 0x000fe400078efcff */
[----:B------:R-:W-:Y:S02]  /*8400*/  ISETP.LT.OR P0, PT, R4, 0x12, P0 ;  /* 0x000000120400780c */ /* 0x000fe40000701670 */
[----:B------:R-:W-:Y:S02]  /*8410*/  ISETP.GE.AND P1, PT, R0, 0x29, PT ;  /* 0x000000290000780c */ /* 0x000fe40003f26270 */
[----:B-1----:R-:W-:Y:S02]  /*8420*/  FSEL R16, R132, -INF , !P0 ;  /* 0xff80000084107808 */ /* 0x002fe40004000000 */
[----:B------:R-:W-:Y:S02]  /*8430*/  ISETP.GT.AND P0, PT, R3, 0x18, !P5 ;  /* 0x000000180300780c */ /* 0x000fe40006f04270 */
[----:B------:R-:W-:Y:S02]  /*8440*/  LOP3.LUT R174, R174, 0xffffffdf, RZ, 0xc0, !PT ;  /* 0xffffffdfaeae7812 */ /* 0x000fe400078ec0ff */
[C---:B------:R-:W-:Y:S04]  /*8450*/  ISETP.LT.OR P0, PT, R4.reuse, 0x19, P0 ;  /* 0x000000190400780c */ /* 0x040fe80000701670 */
[----:B------:R-:W-:Y:S02]  /*8460*/  FSEL R15, R15, -INF , !P0 ;  /* 0xff8000000f0f7808 */ /* 0x000fe40004000000 */
[C---:B------:R-:W-:Y:S04]  /*8470*/  ISETP.GT.AND P0, PT, R3.reuse, 0x19, !P4 ;  /* 0x000000190300780c */ /* 0x040fe80006704270 */
[----:B------:R-:W-:Y:S04]  /*8480*/  ISETP.LT.OR P0, PT, R4, 0x1a, P0 ;  /* 0x0000001a0400780c */ /* 0x000fe80000701670 */
[----:B------:R-:W-:Y:S02]  /*8490*/  FSEL R14, R14, -INF , !P0 ;  /* 0xff8000000e0e7808 */ /* 0x000fe40004000000 */
[----:B------:R-:W-:Y:S04]  /*84a0*/  ISETP.GT.AND P0, PT, R3, 0x20, !P3 ;  /* 0x000000200300780c */ /* 0x000fe80005f04270 */
[C---:B------:R-:W-:Y:S04]  /*84b0*/  ISETP.LT.OR P0, PT, R4.reuse, 0x21, P0 ;  /* 0x000000210400780c */ /* 0x040fe80000701670 */
[----:B------:R-:W-:Y:S02]  /*84c0*/  FSEL R13, R13, -INF , !P0 ;  /* 0xff8000000d0d7808 */ /* 0x000fe40004000000 */
[C---:B------:R-:W-:Y:S04]  /*84d0*/  ISETP.GT.AND P0, PT, R3.reuse, 0x21, !P2 ;  /* 0x000000210300780c */ /* 0x040fe80005704270 */
[----:B------:R-:W-:Y:S04]  /*84e0*/  ISETP.LT.OR P0, PT, R4, 0x22, P0 ;  /* 0x000000220400780c */ /* 0x000fe80000701670 */
[----:B------:R-:W-:Y:S02]  /*84f0*/  FSEL R12, R12, -INF , !P0 ;  /* 0xff8000000c0c7808 */ /* 0x000fe40004000000 */
[----:B------:R-:W-:Y:S04]  /*8500*/  ISETP.GT.AND P0, PT, R3, 0x28, !P1 ;  /* 0x000000280300780c */ /* 0x000fe80004f04270 */
[----:B------:R-:W-:Y:S04]  /*8510*/  ISETP.LT.OR P0, PT, R4, 0x29, P0 ;  /* 0x000000290400780c */ /* 0x000fe80000701670 */
[----:B------:R-:W-:Y:S02]  /*8520*/  FSEL R11, R11, -INF , !P0 ;  /* 0xff8000000b0b7808 */ /* 0x000fe40004000000 */
[----:B------:R-:W-:Y:S11]  /*8530*/  ISETP.GE.AND P0, PT, R0, 0x2a, PT ;  /* 0x0000002a0000780c */ /* 0x000ff60003f06270 */
[----:B------:R-:W-:Y:S02]  /*8540*/  @!UPT UIADD3 URZ, URZ, URZ, URZ ;  /* 0x0000003f3f3ff290 */ /* 0x000fe4000fffe03f */
[----:B------:R-:W-:Y:S02]  /*8550*/  @P0 LOP3.LUT R174, R174, 0x20, RZ, 0xfc, !PT ;  /* 0x00000020aeae0812 */ /* 0x000fe400078efcff */
[----:B------:R-:W-:Y:S03]  /*8560*/  ISETP.GT.AND P0, PT, R3, 0x29, !P0 ;  /* 0x000000290300780c */ /* 0x000fe60004704270 */
[----:B------:R-:W-:Y:S01]  /*8570*/  STL [R1+0x14], R174 ;  /* 0x000014ae01007387 */ /* 0x000fe20000100800 */
[----:B------:R-:W-:Y:S04]  /*8580*/  ISETP.LT.OR P0, PT, R4, 0x2a, P0 ;  /* 0x0000002a0400780c */ /* 0x000fe80000701670 */
[----:B------:R-:W-:Y:S02]  /*8590*/  FSEL R10, R10, -INF , !P0 ;  /* 0xff8000000a0a7808 */ /* 0x000fe40004000000 */
[----:B------:R-:W-:Y:S02]  /*85a0*/  ISETP.GE.AND P0, PT, R5, 0x1, PT ;  /* 0x000000010500780c */ /* 0x000fe40003f06270 */
[----:B------:R-:W1:Y:S02]  /*85b0*/  SHFL.IDX PT, R5, R6, 0x1, 0x1c1f ;  /* 0x003c1f0006057f89 */ /* 0x000e6400000e0000 */
[--C-:B-1----:R-:W-:Y:S02]  /*85c0*/  IMAD.IADD R4, R8, 0x1, R5.reuse ;  /* 0x0000000108047824 */ /* 0x102fe400078e0205 */
[----:B------:R-:W-:Y:S07]  /*85d0*/  IMAD.IADD R3, R7, 0x1, R5 ;  /* 0x0000000107037824 */ /* 0x000fee00078e0205 */
        /* <DEDUP_REMOVED lines=14> */
.L_x_434:
[----:B------:R-:W-:Y:S04]  /*86c0*/  MOV R6, c[0x0][0x32c] ;  /* 0x0000cb0000067a02 */ /* 0x000fe80000000f00 */
[----:B------:R-:W-:Y:S11]  /*86d0*/  ISETP.NE.AND P0, PT, R6, 0x1, PT ;  /* 0x000000010600780c */ /* 0x000ff60003f05270 */
[----:B------:R-:W-:Y:S02]  /*86e0*/  @!UPT UIADD3 URZ, URZ, URZ, URZ ;  /* 0x0000003f3f3ff290 */ /* 0x000fe4000fffe03f */
[----:B------:R-:W-:Y:S05]  /*86f0*/  @P0 IMAD.HI.U32 R6, R5, c[0x0][0x330], RZ ;  /* 0x0000cc0005060a27 */ /* 0x000fea00078e00ff */
[----:B------:R-:W-:Y:S02]  /*8700*/  @P0 SHF.R.U32.HI R5, RZ, c[0x0][0x334], R6 ;  /* 0x0000cd00ff050a19 */ /* 0x000fe40000011606 */
.L_x_435:
[----:B------:R-:W-:Y:S05]  /*8710*/  BSYNC B0 ;  /* 0x0000000000007941 */ /* 0x000fea0003800000 */
.L_x_433:
[----:B------:R-:W-:Y:S04]  /*8720*/  IMAD.IADD R0, R0, 0x1, -R25 ;  /* 0x0000000100007824 */ /* 0x000fe800078e0a19 */
[----:B------:R-:W-:Y:S05]  /*8730*/  IMAD R0, R5, c[0x0][0x32c], R0 ;  /* 0x0000cb0005007a24 */ /* 0x000fea00078e0200 */
[----:B------:R-:W-:Y:S02]  /*8740*/  IMNMX R3, R3, R0, !PT ;  /* 0x0000000003037217 */ /* 0x000fe40007800200 */
[----:B------:R-:W-:Y:S04]  /*8750*/  IADD3 R0, R0, c[0x0][0x32c], RZ ;  /* 0x0000cb0000007a10 */ /* 0x000fe80007ffe0ff */
[----:B------:R-:W-:Y:S02]  /*8760*/  IMNMX R4, R4, R0, PT ;  /* 0x0000000004047217 */ /* 0x000fe40003800200 */
.L_x_432:
[----:B------:R-:W-:Y:S01]  /*8770*/  FMNMX.FTZ R0, R9, R2, !PT ;  /* 0x0000000209007209 */ /* 0x000fe20007810000 */
[----:B------:R-:W2:Y:S01]  /*8780*/  LDL.LU R7, [R1+0x20] ;  /* 0x0000200001077983 */ /* 0x000ea20000300800 */
        /* <DEDUP_REMOVED lines=22> */
[----:B------:R-:W-:Y:S03]  /*88f0*/  LOP3.LUT P0, RZ, R174, 0x10, RZ, 0xc0, !PT ;  /* 0x00000010aeff7812 */ /* 0x000fe6000780c0ff */
[--C-:B------:R-:W-:Y:S01]  /*8900*/  FFMA.FTZ R168, R15, c[0x0][0x2d0], -R2.reuse ;  /* 0x0000b4000fa87a23 */ /* 0x100fe20000010802 */
[----:B------:R-:W-:Y:S01]  /*8910*/  ISETP.GT.AND P0, PT, R3, RZ, !P0 ;  /* 0x000000ff0300720c */ /* 0x000fe20004704270 */
[--C-:B------:R-:W-:Y:S02]  /*8920*/  FFMA.FTZ R15, R10, c[0x0][0x2d0], -R2.reuse ;  /* 0x0000b4000a0f7a23 */ /* 0x100fe40000010802 */
[----:B------:R-:W3:Y:S01]  /*8930*/  LDL.LU R10, [R1+0x24] ;  /* 0x00002400010a7983 */ /* 0x000ee20000300800 */
[----:B------:R-:W-:Y:S01]  /*8940*/  ISETP.LT.OR P0, PT, R4, 0x1, P0 ;  /* 0x000000010400780c */ /* 0x000fe20000701670 */
[--C-:B------:R-:W-:Y:S01]  /*8950*/  FFMA.FTZ R24, R17, c[0x0][0x2d0], -R2.reuse ;  /* 0x0000b40011187a23 */ /* 0x100fe20000010802 */
[----:B------:R-:W-:Y:S01]  /*8960*/  MOV R17, R6 ;  /* 0x0000000600117202 */ /* 0x000fe20000000f00 */
        /* <DEDUP_REMOVED lines=9> */
[----:B------:R-:W-:Y:S01]  /*8a00*/  FFMA.FTZ R20, R14, c[0x0][0x2d0], -R2 ;  /* 0x0000b4000e147a23 */ /* 0x000fe20000010802 */
[----:B------:R-:W-:Y:S01]  /*8a10*/  MOV R14, R17 ;  /* 0x00000011000e7202 */ /* 0x000fe20000000f00 */
[----:B------:R-:W1:Y:S02]  /*8a20*/  MUFU.EX2 R2, R0 ;  /* 0x0000000000027308 */ /* 0x000e640000000800 */
[C---:B-1----:R-:W-:Y:S01]  /*8a30*/  FMUL.FTZ R12, R2.reuse, R148 ;  /* 0x00000094020c7220 */ /* 0x042fe20000410000 */
[----:B------:R-:W-:Y:S01]  /*8a40*/  MOV R148, R26 ;  /* 0x0000001a00947202 */ /* 0x000fe20000000f00 */
[C---:B------:R-:W-:Y:S01]  /*8a50*/  FMUL.FTZ R13, R2.reuse, R149 ;  /* 0x00000095020d7220 */ /* 0x040fe20000410000 */
[----:B------:R-:W-:Y:S01]  /*8a60*/  MOV R149, R27 ;  /* 0x0000001b00957202 */ /* 0x000fe20000000f00 */
        /* <DEDUP_REMOVED lines=55> */
[----:B------:R-:W-:Y:S04]  /*8de0*/  LOP3.LUT P0, RZ, R174, 0x8, RZ, 0xc0, !PT ;  /* 0x00000008aeff7812 */ /* 0x000fe8000780c0ff */
[----:B------:R-:W-:Y:S04]  /*8df0*/  ISETP.GT.AND P0, PT, R3, 0x1, !P0 ;  /* 0x000000010300780c */ /* 0x000fe80004704270 */
[----:B------:R-:W-:Y:S04]  /*8e00*/  ISETP.LT.OR P0, PT, R4, 0x2, P0 ;  /* 0x000000020400780c */ /* 0x000fe80000701670 */
[----:B------:R-:W-:Y:S02]  /*8e10*/  FSEL R6, R179, -INF , !P0 ;  /* 0xff800000b3067808 */ /* 0x000fe40004000000 */
[----:B------:R-:W-:Y:S04]  /*8e20*/  LOP3.LUT P0, RZ, R174, 0x4, RZ, 0xc0, !PT ;  /* 0x00000004aeff7812 */ /* 0x000fe8000780c0ff */
[C---:B------:R-:W-:Y:S04]  /*8e30*/  ISETP.GT.AND P0, PT, R3.reuse, 0x8, !P0 ;  /* 0x000000080300780c */ /* 0x040fe80004704270 */
[----:B------:R-:W-:Y:S04]  /*8e40*/  ISETP.LT.OR P0, PT, R4, 0x9, P0 ;  /* 0x000000090400780c */ /* 0x000fe80000701670 */
[----:B------:R-:W-:Y:S02]  /*8e50*/  FSEL R7, R178, -INF , !P0 ;  /* 0xff800000b2077808 */ /* 0x000fe40004000000 */
[----:B------:R-:W-:Y:S04]  /*8e60*/  LOP3.LUT P0, RZ, R174, 0x2, RZ, 0xc0, !PT ;  /* 0x00000002aeff7812 */ /* 0x000fe8000780c0ff */
[----:B------:R-:W-:Y:S04]  /*8e70*/  ISETP.GT.AND P0, PT, R3, 0x9, !P0 ;  /* 0x000000090300780c */ /* 0x000fe80004704270 */
[----:B------:R-:W-:Y:S04]  /*8e80*/  ISETP.LT.OR P0, PT, R4, 0xa, P0 ;  /* 0x0000000a0400780c */ /* 0x000fe80000701670 */
[----:B------:R-:W-:Y:S02]  /*8e90*/  FSEL R169, R169, -INF , !P0 ;  /* 0xff800000a9a97808 */ /* 0x000fe40004000000 */
[----:B------:R-:W-:Y:S04]  /*8ea0*/  LOP3.LUT P0, RZ, R174, 0x1, RZ, 0xc0, !PT ;  /* 0x00000001aeff7812 */ /* 0x000fe8000780c0ff */
[----:B------:R-:W-:Y:S04]  /*8eb0*/  ISETP.GT.AND P0, PT, R3, 0x10, !P0 ;  /* 0x000000100300780c */ /* 0x000fe80004704270 */
[----:B------:R-:W-:Y:S04]  /*8ec0*/  ISETP.LT.OR P0, PT, R4, 0x11, P0 ;  /* 0x000000110400780c */ /* 0x000fe80000701670 */
[----:B------:R-:W-:Y:S02]  /*8ed0*/  FSEL R172, R177, -INF , !P0 ;  /* 0xff800000b1ac7808 */ /* 0x000fe40004000000 */
[C---:B------:R-:W-:Y:S02]  /*8ee0*/  ISETP.GT.AND P0, PT, R3.reuse, 0x11, !P6 ;  /* 0x000000110300780c */ /* 0x040fe40007704270 */
[----:B------:R-:W-:Y:S02]  /*8ef0*/  LOP3.LUT P6, RZ, R174, 0x20, RZ, 0xc0, !PT ;  /* 0x00000020aeff7812 */ /* 0x000fe400078cc0ff */
[----:B------:R-:W-:Y:S04]  /*8f00*/  ISETP.LT.OR P0, PT, R4, 0x12, P0 ;  /* 0x000000120400780c */ /* 0x000fe80000701670 */
[----:B------:R-:W-:Y:S02]  /*8f10*/  FSEL R173, R176, -INF , !P0 ;  /* 0xff800000b0ad7808 */ /* 0x000fe40004000000 */
[----:B------:R-:W-:Y:S04]  /*8f20*/  ISETP.GT.AND P0, PT, R3, 0x18, !P5 ;  /* 0x000000180300780c */ /* 0x000fe80006f04270 */
[C---:B------:R-:W-:Y:S04]  /*8f30*/  ISETP.LT.OR P0, PT, R4.reuse, 0x19, P0 ;  /* 0x000000190400780c */ /* 0x040fe80000701670 */
[----:B------:R-:W-:Y:S02]  /*8f40*/  FSEL R175, R175, -INF , !P0 ;  /* 0xff800000afaf7808 */ /* 0x000fe40004000000 */
[----:B------:R-:W-:Y:S04]  /*8f50*/  ISETP.GT.AND P0, PT, R3, 0x19, !P4 ;  /* 0x000000190300780c */ /* 0x000fe80006704270 */
[----:B------:R-:W-:Y:S04]  /*8f60*/  ISETP.LT.OR P0, PT, R4, 0x1a, P0 ;  /* 0x0000001a0400780c */ /* 0x000fe80000701670 */
[----:B------:R-:W-:Y:S02]  /*8f70*/  FSEL R174, R171, -INF , !P0 ;  /* 0xff800000abae7808 */ /* 0x000fe40004000000 */
[C---:B------:R-:W-:Y:S02]  /*8f80*/  ISETP.GT.AND P0, PT, R3.reuse, 0x20, !P3 ;  /* 0x000000200300780c */ /* 0x040fe40005f04270 */
[----:B------:R-:W-:Y:S01]  /*8f90*/  MOV R171, R20 ;  /* 0x0000001400ab7202 */ /* 0x000fe20000000f00 */
[----:B------:R-:W-:Y:S01]  /*8fa0*/  FMUL.FTZ R20, R2, R140 ;  /* 0x0000008c02147220 */ /* 0x000fe20000410000 */
[----:B------:R-:W-:Y:S04]  /*8fb0*/  ISETP.LT.OR P0, PT, R4, 0x21, P0 ;  /* 0x000000210400780c */ /* 0x000fe80000701670 */
[----:B------:R-:W-:Y:S02]  /*8fc0*/  FSEL R176, R170, -INF , !P0 ;  /* 0xff800000aab07808 */ /* 0x000fe40004000000 */
[----:B------:R-:W-:Y:S04]  /*8fd0*/  ISETP.GT.AND P0, PT, R3, 0x21, !P2 ;  /* 0x000000210300780c */ /* 0x000fe80005704270 */
[C---:B------:R-:W-:Y:S04]  /*8fe0*/  ISETP.LT.OR P0, PT, R4.reuse, 0x22, P0 ;  /* 0x000000220400780c */ /* 0x040fe80000701670 */
[----:B------:R-:W-:Y:S02]  /*8ff0*/  FSEL R177, R23, -INF , !P0 ;  /* 0xff80000017b17808 */ /* 0x000fe40004000000 */
[C---:B------:R-:W-:Y:S02]  /*9000*/  ISETP.GT.AND P0, PT, R3.reuse, 0x28, !P1 ;  /* 0x000000280300780c */ /* 0x040fe40004f04270 */
[----:B------:R-:W-:Y:S02]  /*9010*/  MOV R23, R168 ;  /* 0x000000a800177202 */ /* 0x000fe40000000f00 */
[----:B------:R-:W-:Y:S04]  /*9020*/  ISETP.LT.OR P0, PT, R4, 0x29, P0 ;  /* 0x000000290400780c */ /* 0x000fe80000701670 */
[----:B------:R-:W-:Y:S02]  /*9030*/  FSEL R178, R22, -INF , !P0 ;  /* 0xff80000016b27808 */ /* 0x000fe40004000000 */
[----:B------:R-:W-:Y:S02]  /*9040*/  ISETP.GT.AND P0, PT, R3, 0x29, !P6 ;  /* 0x000000290300780c */ /* 0x000fe40007704270 */
[----:B------:R-:W1:Y:S01]  /*9050*/  MUFU.EX2 R3, R8 ;  /* 0x0000000800037308 */ /* 0x000e620000000800 */
[----:B------:R-:W-:Y:S01]  /*9060*/  MOV R22, R25 ;  /* 0x0000001900167202 */ /* 0x000fe20000000f00 */
[----:B------:R-:W-:Y:S01]  /*9070*/  FMUL.FTZ R25, R2, R137 ;  /* 0x0000008902197220 */ /* 0x000fe20000410000 */
[----:B------:R-:W-:Y:S02]  /*9080*/  ISETP.LT.OR P0, PT, R4, 0x2a, P0 ;  /* 0x0000002a0400780c */ /* 0x000fe40000701670 */
[----:B------:R-:W-:Y:S02]  /*9090*/  MOV R145, R22 ;  /* 0x0000001600917202 */ /* 0x000fe40000000f00 */
[----:B------:R-:W-:Y:S01]  /*90a0*/  FSEL R132, R21, -INF , !P0 ;  /* 0xff80000015847808 */ /* 0x000fe20004000000 */
[C---:B------:R-:W-:Y:S01]  /*90b0*/  FMUL.FTZ R21, R2.reuse, R141 ;  /* 0x0000008d02157220 */ /* 0x040fe20000410000 */
[----:B------:R-:W-:Y:S01]  /*90c0*/  MOV R141, R11 ;  /* 0x0000000b008d7202 */ /* 0x000fe20000000f00 */
[----:B---3--:R-:W-:Y:S01]  /*90d0*/  FFMA.FTZ R0, R2, R10, R9 ;  /* 0x0000000a02007223 */ /* 0x008fe20000010009 */
[----:B------:R-:W-:Y:S10]  /*90e0*/  MUFU.EX2 R8, R18 ;  /* 0x0000001200087308 */ /* 0x000ff40000000800 */
[----:B------:R-:W-:Y:S01]  /*90f0*/  MUFU.EX2 R145, R145 ;  /* 0x0000009100917308 */ /* 0x000fe20000000800 */
[C---:B-1----:R-:W-:Y:S01]  /*9100*/  F2FP.PACK_AB R168, R3.reuse, R9 ;  /* 0x0000000903a8723e */ /* 0x042fe200000000ff */
[----:B------:R-:W-:Y:S01]  /*9110*/  FADD.FTZ R4, R3, R0 ;  /* 0x0000000003047221 */ /* 0x000fe20000010000 */
[----:B------:R-:W-:Y:S04]  /*9120*/  FMNMX.FTZ R0, R5, R134, !PT ;  /* 0x0000008605007209 */ /* 0x000fe80007810000 */
[----:B------:R-:W-:Y:S03]  /*9130*/  FMNMX.FTZ R0, R6, R0, !PT ;  /* 0x0000000006007209 */ /* 0x000fe60007810000 */
[----:B------:R-:W1:Y:S01]  /*9140*/  MUFU.EX2 R9, R19 ;  /* 0x0000001300097308 */ /* 0x000e620000000800 */
[----:B------:R-:W-:Y:S04]  /*9150*/  FMNMX.FTZ R0, R7, R0, !PT ;  /* 0x0000000007007209 */ /* 0x000fe80007810000 */
[----:B------:R-:W-:Y:S04]  /*9160*/  FMNMX.FTZ R0, R169, R0, !PT ;  /* 0x00000000a9007209 */ /* 0x000fe80007810000 */
[----:B------:R-:W-:Y:S04]  /*9170*/  FMNMX.FTZ R0, R172, R0, !PT ;  /* 0x00000000ac007209 */ /* 0x000fe80007810000 */
[----:B------:R-:W-:Y:S04]  /*9180*/  FMNMX.FTZ R0, R173, R0, !PT ;  /* 0x00000000ad007209 */ /* 0x000fe80007810000 */
[----:B------:R-:W-:Y:S04]  /*9190*/  FMNMX.FTZ R0, R175, R0, !PT ;  /* 0x00000000af007209 */ /* 0x000fe80007810000 */
[----:B------:R-:W-:Y:S01]  /*91a0*/  FMNMX.FTZ R0, R174, R0, !PT ;  /* 0x00000000ae007209 */ /* 0x000fe20007810000 */
[----:B-1----:R-:W-:Y:S01]  /*91b0*/  FADD.FTZ R4, R9, R4 ;  /* 0x0000000409047221 */ /* 0x002fe20000010000 */
[----:B------:R-:W-:Y:S01]  /*91c0*/  MOV R19, R24 ;  /* 0x0000001800137202 */ /* 0x000fe20000000f00 */
[----:B------:R-:W-:Y:S01]  /*91d0*/  FMUL.FTZ R24, R2, R136 ;  /* 0x0000008802187220 */ /* 0x000fe20000410000 */
[----:B------:R-:W-:Y:S01]  /*91e0*/  FMNMX.FTZ R0, R176, R0, !PT ;  /* 0x00000000b0007209 */ /* 0x000fe20007810000 */
[----:B------:R-:W2:Y:S01]  /*91f0*/  LDL.LU R136, [R1+0x28] ;  /* 0x0000280001887983 */ /* 0x000ea20000300800 */
[C---:B------:R-:W-:Y:S01]  /*9200*/  FADD.FTZ R179, R8.reuse, R4 ;  /* 0x0000000408b37221 */ /* 0x040fe20000010000 */
[----:B------:R-:W-:Y:S01]  /*9210*/  F2FP.PACK_AB R170, R8, R9 ;  /* 0x0000000908aa723e */ /* 0x000fe200000000ff */
[C---:B------:R-:W-:Y:S01]  /*9220*/  FMUL.FTZ R8, R2.reuse, R152 ;  /* 0x0000009802087220 */ /* 0x040fe20000410000 */
[----:B------:R-:W-:Y:S01]  /*9230*/  FMNMX.FTZ R0, R177, R0, !PT ;  /* 0x00000000b1007209 */ /* 0x000fe20007810000 */
[----:B------:R-:W-:Y:S01]  /*9240*/  FMUL.FTZ R9, R2, R153 ;  /* 0x0000009902097220 */ /* 0x000fe20000410000 */
[----:B------:R-:W-:Y:S02]  /*9250*/  MOV R153, R14 ;  /* 0x0000000e00997202 */ /* 0x000fe40000000f00 */
[----:B------:R-:W-:Y:S04]  /*9260*/  FMNMX.FTZ R0, R178, R0, !PT ;  /* 0x00000000b2007209 */ /* 0x000fe80007810000 */
[----:B------:R-:W-:Y:S05]  /*9270*/  FMNMX.FTZ R0, R132, R0, !PT ;  /* 0x0000000084007209 */ /* 0x000fea0007810000 */
[----:B------:R-:W1:Y:S02]  /*9280*/  SHFL.BFLY PT, R3, R0, 0x2, 0x1f ;  /* 0x0c401f0000037f89 */ /* 0x000e6400000e0000 */
[----:B-1----:R-:W-:Y:S06]  /*9290*/  FMNMX.FTZ R0, R0, R3, !PT ;  /* 0x0000000300007209 */ /* 0x002fec0007810000 */
[----:B------:R-:W1:Y:S02]  /*92a0*/  SHFL.BFLY PT, R3, R0, 0x1, 0x1f ;  /* 0x0c201f0000037f89 */ /* 0x000e6400000e0000 */
[----:B-1----:R-:W-:Y:S04]  /*92b0*/  FMNMX.FTZ R3, R0, R3, !PT ;  /* 0x0000000300037209 */ /* 0x002fe80007810000 */
[C---:B------:R-:W-:Y:S01]  /*92c0*/  FSETP.NEU.FTZ.AND P0, PT, R3.reuse, -INF , PT ;  /* 0xff8000000300780b */ /* 0x040fe20003f1d000 */
[C---:B------:R-:W-:Y:S03]  /*92d0*/  FMUL.FTZ R4, R3.reuse, c[0x0][0x2d0] ;  /* 0x0000b40003047a20 */ /* 0x040fe60000410000 */
[----:B------:R-:W-:Y:S05]  /*92e0*/  FSEL R0, R3, RZ, P0 ;  /* 0x000000ff03007208 */ /* 0x000fea0000000000 */
[----:B------:R-:W-:Y:S01]  /*92f0*/  FADD.FTZ R0, -R0, R134 ;  /* 0x0000008600007221 */ /* 0x000fe20000010100 */
[----:B------:R-:W-:Y:S01]  /*9300*/  FSEL R134, R4, RZ, P0 ;  /* 0x000000ff04867208 */ /* 0x000fe20000000000 */
[----:B------:R-:W-:Y:S01]  /*9310*/  FMUL.FTZ R4, R2, R156 ;  /* 0x0000009c02047220 */ /* 0x000fe20000410000 */
[----:B------:R-:W-:Y:S01]  /*9320*/  MOV R156, R23 ;  /* 0x00000017009c7202 */ /* 0x000fe20000000f00 */
[----:B------:R-:W-:Y:S02]  /*9330*/  FMUL.FTZ R0, R0, c[0x0][0x2d0] ;  /* 0x0000b40000007a20 */ /* 0x000fe40000410000 */
[--C-:B------:R-:W-:Y:S02]  /*9340*/  FFMA.FTZ R10, R5, c[0x0][0x2d0], -R134.reuse ;  /* 0x0000b400050a7a23 */ /* 0x100fe40000010886 */
[--C-:B------:R-:W-:Y:S01]  /*9350*/  FFMA.FTZ R6, R6, c[0x0][0x2d0], -R134.reuse ;  /* 0x0000b40006067a23 */ /* 0x100fe20000010886 */
[----:B------:R-:W-:Y:S01]  /*9360*/  MUFU.EX2 R156, R156 ;  /* 0x0000009c009c7308 */ /* 0x000fe20000000800 */
[----:B------:R-:W-:Y:S01]  /*9370*/  FMUL.FTZ R5, R2, R157 ;  /* 0x0000009d02057220 */ /* 0x000fe20000410000 */
[----:B------:R-:W-:Y:S01]  /*9380*/  MOV R157, R171 ;  /* 0x000000ab009d7202 */ /* 0x000fe20000000f00 */
[----:B------:R-:W-:Y:S07]  /*9390*/  FFMA.FTZ R2, R7, c[0x0][0x2d0], -R134 ;  /* 0x0000b40007027a23 */ /* 0x000fee0000010886 */
[----:B------:R-:W-:Y:S10]  /*93a0*/  MUFU.EX2 R140, R10 ;  /* 0x0000000a008c7308 */ /* 0x000ff40000000800 */
[----:B------:R-:W1:Y:S10]  /*93b0*/  MUFU.EX2 R0, R0 ;  /* 0x0000000000007308 */ /* 0x000e740000000800 */
[----:B------:R3:W4:Y:S10]  /*93c0*/  MUFU.EX2 R152, R6 ;  /* 0x0000000600987308 */ /* 0x0007340000000800 */
[----:B------:R-:W-:Y:S01]  /*93d0*/  MUFU.EX2 R157, R157 ;  /* 0x0000009d009d7308 */ /* 0x000fe20000000800 */
[C---:B-1----:R-:W-:Y:S02]  /*93e0*/  FMUL.FTZ R10, R0.reuse, R154 ;  /* 0x0000009a000a7220 */ /* 0x042fe40000410000 */
[----:B------:R-:W5:Y:S01]  /*93f0*/  LDL R154, [R1+0x4] ;  /* 0x00000400019a7983 */ /* 0x000f620000100800 */
[C---:B------:R-:W-:Y:S02]  /*9400*/  FMUL.FTZ R26, R0.reuse, R138 ;  /* 0x0000008a001a7220 */ /* 0x040fe40000410000 */
[C---:B------:R-:W-:Y:S02]  /*9410*/  FMUL.FTZ R27, R0.reuse, R139 ;  /* 0x0000008b001b7220 */ /* 0x040fe40000410000 */
[C---:B------:R-:W-:Y:S02]  /*9420*/  FMUL.FTZ R22, R0.reuse, R142 ;  /* 0x0000008e00167220 */ /* 0x040fe40000410000 */
[C---:B------:R-:W-:Y:S02]  /*9430*/  FMUL.FTZ R23, R0.reuse, R143 ;  /* 0x0000008f00177220 */ /* 0x040fe40000410000 */
[C---:B---3--:R-:W-:Y:S01]  /*9440*/  FMUL.FTZ R6, R0.reuse, R158 ;  /* 0x0000009e00067220 */ /* 0x048fe20000410000 */
[----:B------:R-:W-:Y:S01]  /*9450*/  MOV R158, R15 ;  /* 0x0000000f009e7202 */ /* 0x000fe20000000f00 */
[C---:B------:R-:W-:Y:S01]  /*9460*/  FMUL.FTZ R7, R0.reuse, R159 ;  /* 0x0000009f00077220 */ /* 0x040fe20000410000 */
[----:B------:R-:W-:Y:S01]  /*9470*/  MOV R159, R19 ;  /* 0x00000013009f7202 */ /* 0x000fe20000000f00 */
[C---:B------:R-:W-:Y:S01]  /*9480*/  FMUL.FTZ R11, R0.reuse, R155 ;  /* 0x0000009b000b7220 */ /* 0x040fe20000410000 */
[----:B------:R-:W-:Y:S01]  /*9490*/  MOV R155, R148 ;  /* 0x00000094009b7202 */ /* 0x000fe20000000f00 */
        /* <DEDUP_REMOVED lines=24> */
[----:B-1----:R-:W-:Y:S01]  /*9620*/  MOV R159, R141 ;  /* 0x0000008d009f7202 */ /* 0x002fe20000000f00 */
        /* <DEDUP_REMOVED lines=35> */
[----:B------:R-:W1:Y:S01]  /*9860*/  LDSM.16.MT88.4 R136, [R238] ;  /* 0x00000000ee88783b */ /* 0x000e620000004200 */
[----:B------:R-:W-:Y:S01]  /*9870*/  FFMA.FTZ R0, R169, c[0x0][0x2d0], -R134 ;  /* 0x0000b400a9007a23 */ /* 0x000fe20000010886 */
[C---:B----4-:R-:W-:Y:S01]  /*9880*/  F2FP.PACK_AB R169, R152.reuse, R140 ;  /* 0x0000008c98a9723e */ /* 0x050fe200000000ff */
[----:B------:R-:W-:Y:S02]  /*9890*/  FADD.FTZ R144, R152, R144 ;  /* 0x0000009098907221 */ /* 0x000fe40000010000 */
[----:B------:R-:W2:Y:S03]  /*98a0*/  MUFU.EX2 R146, R0 ;  /* 0x0000000000927308 */ /* 0x000ea60000000800 */
[----:B------:R-:W-:Y:S07]  /*98b0*/  LDSM.16.MT88.4 R140, [R238+0x800] ;  /* 0x00080000ee8c783b */ /* 0x000fee0000004200 */
[----:B------:R-:W-:Y:S01]  /*98c0*/  MUFU.EX2 R152, R158 ;  /* 0x0000009e00987308 */ /* 0x000fe20000000800 */
[----:B--2---:R-:W-:Y:S01]  /*98d0*/  F2FP.PACK_AB R171, R146, R147 ;  /* 0x0000009392ab723e */ /* 0x004fe200000000ff */
[--C-:B------:R-:W-:Y:S06]  /*98e0*/  FFMA.FTZ R0, R172, c[0x0][0x2d0], -R134.reuse ;  /* 0x0000b400ac007a23 */ /* 0x100fec0000010886 */
        /* <DEDUP_REMOVED lines=8> */
[----:B-----5:R1:W2:Y:S03]  /*9970*/  LDSM.16.MT88.4 R136, [R154] ;  /* 0x000000009a88783b */ /* 0x0202a60000004200 */
[----:B-1----:R-:W-:Y:S02]  /*9980*/  MOV R154, R149 ;  /* 0x00000095009a7202 */ /* 0x002fe40000000f00 */
[----:B------:R1:W-:Y:S02]  /*9990*/  MUFU.EX2 R149, R0 ;  /* 0x0000000000957308 */ /* 0x0003e40000000800 */
[C---:B--2---:R-:W-:Y:S08]  /*99a0*/  HMMA.16816.F32 R28, R168.reuse, R136, R28 ;  /* 0x00000088a81c723c */ /* 0x044ff0000000181c */
[C---:B------:R-:W-:Y:S01]  /*99b0*/  HMMA.16816.F32 R32, R168.reuse, R138, R32 ;  /* 0x0000008aa820723c */ /* 0x040fe20000001820 */
[----:B------:R-:W2:Y:S03]  /*99c0*/  LDSM.16.MT88.4 R136, [R238+0x1800] ;  /* 0x00180000ee88783b */ /* 0x000ea60000004200 */
[--C-:B-1----:R-:W-:Y:S04]  /*99d0*/  FFMA.FTZ R0, R173, c[0x0][0x2d0], -R134.reuse ;  /* 0x0000b400ad007a23 */ /* 0x102fe80000010886 */
[----:B------:R1:W3:Y:S04]  /*99e0*/  MUFU.EX2 R150, R0 ;  /* 0x0000000000967308 */ /* 0x0002e80000000800 */
[--C-:B-1----:R-:W-:Y:S06]  /*99f0*/  FFMA.FTZ R0, R175, c[0x0][0x2d0], -R134.reuse ;  /* 0x0000b400af007a23 */ /* 0x102fec0000010886 */
[----:B------:R-:W-:Y:S01]  /*9a00*/  MUFU.EX2 R175, R155 ;  /* 0x0000009b00af7308 */ /* 0x000fe20000000800 */
[C---:B--2---:R-:W-:Y:S09]  /*9a10*/  HMMA.16816.F32 R36, R168.reuse, R136, R36 ;  /* 0x00000088a824723c */ /* 0x044ff20000001824 */
[----:B------:R1:W-:Y:S01]  /*9a20*/  MUFU.EX2 R148, R0 ;  /* 0x0000000000947308 */ /* 0x0003e20000000800 */
[C---:B------:R-:W-:Y:S01]  /*9a30*/  HMMA.16816.F32 R40, R168.reuse, R138, R40 ;  /* 0x0000008aa828723c */ /* 0x040fe20000001828 */
[----:B------:R-:W2:Y:S02]  /*9a40*/  LDSM.16.MT88.4 R136, [R240+0x1800] ;  /* 0x00180000f088783b */ /* 0x000ea40000004200 */
[----:B-1----:R-:W-:Y:S06]  /*9a50*/  FFMA.FTZ R0, R174, c[0x0][0x2d0], -R134 ;  /* 0x0000b400ae007a23 */ /* 0x002fec0000010886 */
[----:B------:R1:W4:Y:S01]  /*9a60*/  MUFU.EX2 R174, R0 ;  /* 0x0000000000ae7308 */ /* 0x0003220000000800 */
[C---:B--2---:R-:W-:Y:S03]  /*9a70*/  HMMA.16816.F32 R44, R168.reuse, R136, R44 ;  /* 0x00000088a82c723c */ /* 0x044fe6000000182c */
[----:B-1----:R-:W-:Y:S05]  /*9a80*/  FADD.FTZ R0, R2, R179 ;  /* 0x000000b302007221 */ /* 0x002fea0000010000 */
[C---:B------:R-:W-:Y:S01]  /*9a90*/  HMMA.16816.F32 R48, R168.reuse, R138, R48 ;  /* 0x0000008aa830723c */ /* 0x040fe20000001830 */
[----:B------:R-:W1:Y:S01]  /*9aa0*/  LDSM.16.MT88.4 R136, [R239+0x1800] ;  /* 0x00180000ef88783b */ /* 0x000e620000004200 */
[----:B------:R-:W2:Y:S02]  /*9ab0*/  MUFU.EX2 R179, R154 ;  /* 0x0000009a00b37308 */ /* 0x000ea40000000800 */
[----:B------:R-:W-:Y:S02]  /*9ac0*/  FADD.FTZ R151, R145, R0 ;  /* 0x0000000091977221 */ /* 0x000fe40000010000 */
[----:B------:R-:W-:Y:S02]  /*9ad0*/  FADD.FTZ R0, R147, R144 ;  /* 0x0000009093007221 */ /* 0x000fe40000010000 */
        /* <DEDUP_REMOVED lines=31> */
[----:B---3--:R-:W-:Y:S01]  /*9cd0*/  F2FP.PACK_AB R137, R150, R149 ;  /* 0x000000959689723e */ /* 0x008fe200000000ff */
[----:B------:R-:W-:Y:S02]  /*9ce0*/  FADD.FTZ R2, R146, R0 ;  /* 0x0000000092027221 */ /* 0x000fe40000010000 */
[----:B------:R-:W-:Y:S01]  /*9cf0*/  F2FP.PACK_AB R138, R157, R156 ;  /* 0x0000009c9d8a723e */ /* 0x000fe200000000ff */
[----:B------:R-:W-:Y:S01]  /*9d00*/  FFMA.FTZ R0, R176, c[0x0][0x2d0], -R134 ;  /* 0x0000b400b0007a23 */ /* 0x000fe20000010886 */
[----:B----4-:R-:W-:Y:S03]  /*9d10*/  F2FP.PACK_AB R139, R174, R148 ;  /* 0x00000094ae8b723e */ /* 0x010fe600000000ff */
[----:B------:R-:W-:Y:S01]  /*9d20*/  MOV R176, R153 ;  /* 0x0000009900b07202 */ /* 0x000fe20000000f00 */
[----:B------:R1:W-:Y:S01]  /*9d30*/  MUFU.EX2 R172, R0 ;  /* 0x0000000000ac7308 */ /* 0x0003e20000000800 */
[----:B--2---:R-:W-:Y:S01]  /*9d40*/  F2FP.PACK_AB R168, R179, R175 ;  /* 0x000000afb3a8723e */ /* 0x004fe200000000ff */
[----:B------:R-:W-:Y:S01]  /*9d50*/  FADD.FTZ R2, R149, R2 ;  /* 0x0000000295027221 */ /* 0x000fe20000010000 */
[C---:B------:R-:W-:Y:S05]  /*9d60*/  HMMA.16816.F32 R4, R136.reuse, R140, R4 ;  /* 0x0000008c8804723c */ /* 0x040fea0000001804 */
[----:B------:R-:W-:Y:S03]  /*9d70*/  FADD.FTZ R2, R150, R2 ;  /* 0x0000000296027221 */ /* 0x000fe60000010000 */
[C---:B------:R-:W-:Y:S01]  /*9d80*/  HMMA.16816.F32 R8, R136.reuse, R142, R8 ;  /* 0x0000008e8808723c */ /* 0x040fe20000001808 */
[----:B------:R-:W2:Y:S03]  /*9d90*/  LDSM.16.MT88.4 R140, [R240+0x800] ;  /* 0x00080000f08c783b */ /* 0x000ea60000004200 */
[----:B------:R-:W-:Y:S04]  /*9da0*/  FADD.FTZ R2, R148, R2 ;  /* 0x0000000294027221 */ /* 0x000fe80000010000 */
[----:B------:R-:W-:Y:S04]  /*9db0*/  FADD.FTZ R2, R174, R2 ;  /* 0x00000002ae027221 */ /* 0x000fe80000010000 */
[--C-:B-1----:R-:W-:Y:S02]  /*9dc0*/  FFMA.FTZ R0, R177, c[0x0][0x2d0], -R134.reuse ;  /* 0x0000b400b1007a23 */ /* 0x102fe40000010886 */
[----:B------:R-:W3:Y:S02]  /*9dd0*/  LDL R177, [R1+0x60] ;  /* 0x0000600001b17983 */ /* 0x000ee40000100800 */
[----:B------:R1:W4:Y:S01]  /*9de0*/  MUFU.EX2 R173, R0 ;  /* 0x0000000000ad7308 */ /* 0x0003220000000800 */
[C---:B--2---:R-:W-:Y:S03]  /*9df0*/  HMMA.16816.F32 R12, R136.reuse, R140, R12 ;  /* 0x0000008c880c723c */ /* 0x044fe6000000180c */
[--C-:B-1----:R-:W-:Y:S01]  /*9e00*/  FFMA.FTZ R0, R178, c[0x0][0x2d0], -R134.reuse ;  /* 0x0000b400b2007a23 */ /* 0x102fe20000010886 */
[----:B------:R-:W-:Y:S01]  /*9e10*/  MOV R178, R152 ;  /* 0x0000009800b27202 */ /* 0x000fe20000000f00 */
[----:B------:R-:W-:Y:S01]  /*9e20*/  FFMA.FTZ R134, R132, c[0x0][0x2d0], -R134 ;  /* 0x0000b40084867a23 */ /* 0x000fe20000010886 */
[----:B------:R-:W-:Y:S01]  /*9e30*/  LDSM.16.MT88.4 R152, [R238+0x1000] ;  /* 0x00100000ee98783b */ /* 0x000fe20000004200 */
[----:B----4-:R-:W-:Y:S01]  /*9e40*/  F2FP.PACK_AB R169, R173, R172 ;  /* 0x000000acada9723e */ /* 0x010fe200000000ff */
[C---:B------:R-:W-:Y:S01]  /*9e50*/  HMMA.16816.F32 R16, R136.reuse, R142, R16 ;  /* 0x0000008e8810723c */ /* 0x040fe20000001810 */
[----:B------:R1:W-:Y:S05]  /*9e60*/  MUFU.EX2 R132, R0 ;  /* 0x0000000000847308 */ /* 0x0003ea0000000800 */
[----:B------:R-:W2:Y:S05]  /*9e70*/  LDSM.16.MT88.4 R140, [R239+0x800] ;  /* 0x00080000ef8c783b */ /* 0x000eaa0000004200 */
[----:B------:R-:W4:Y:S01]  /*9e80*/  MUFU.EX2 R134, R134 ;  /* 0x0000008600867308 */ /* 0x000f220000000800 */
[----:B-1----:R-:W-:Y:S04]  /*9e90*/  FADD.FTZ R0, R156, R151 ;  /* 0x000000979c007221 */ /* 0x002fe80000010000 */
[----:B------:R-:W-:Y:S04]  /*9ea0*/  FADD.FTZ R0, R157, R0 ;  /* 0x000000009d007221 */ /* 0x000fe80000010000 */
[----:B------:R-:W-:Y:S01]  /*9eb0*/  FADD.FTZ R0, R175, R0 ;  /* 0x00000000af007221 */ /* 0x000fe20000010000 */
[----:B----4-:R-:W-:Y:S01]  /*9ec0*/  F2FP.PACK_AB R171, R134, R132 ;  /* 0x0000008486ab723e */ /* 0x010fe200000000ff */
[C---:B--2---:R-:W-:Y:S08]  /*9ed0*/  HMMA.16816.F32 R20, R136.reuse, R140, R20 ;  /* 0x0000008c8814723c */ /* 0x044ff00000001814 */
        /* <DEDUP_REMOVED lines=13> */
[----:B------:R-:W1:Y:S02]  /*9fb0*/  LDSM.16.MT88.4 R140, [R241+0x2000] ;  /* 0x00200000f18c783b */ /* 0x000e640000004200 */
[----:B---3--:R-:W-:Y:S05]  /*9fc0*/  ISETP.GT.AND P0, PT, R176, R177, PT ;  /* 0x000000b1b000720c */ /* 0x008fea0003f04270 */
        /* <DEDUP_REMOVED lines=22> */
[----:B------:R-:W-:Y:S01]  /*a130*/  MOV R141, R145 ;  /* 0x00000091008d7202 */ /* 0x000fe20000000f00 */
[C---:B------:R-:W-:Y:S01]  /*a140*/  HMMA.16816.F32 R120, R136.reuse, R142, R120 ;  /* 0x0000008e8878723c */ /* 0x040fe20000001878 */
[----:B------:R-:W1:Y:S03]  /*a150*/  LDSM.16.MT88.4 R144, [R241+0x5000] ;  /* 0x00500000f190783b */ /* 0x000e660000004200 */
[-C--:B------:R-:W-:Y:S04]  /*a160*/  F2FP.PACK_AB R170, R178, R141.reuse ;  /* 0x0000008db2aa723e */ /* 0x080fe800000000ff */
        /* <DEDUP_REMOVED lines=10> */
[C---:B------:R-:W-:Y:S07]  /*a210*/  HMMA.16816.F32 R144, R168.reuse, R146, R16 ;  /* 0x00000092a890723c */ /* 0x040fee0000001810 */
[----:B------:R-:W-:Y:S02]  /*a220*/  MOV R19, R141 ;  /* 0x0000008d00137202 */ /* 0x000fe40000000f00 */
        /* <DEDUP_REMOVED lines=39> */
[----:B------:R-:W-:Y:S02]  /*a4a0*/  FADD.FTZ R2, R179, R0 ;  /* 0x00000000b3027221 */ /* 0x000fe40000010000 */
[----:B------:R-:W-:Y:S02]  /*a4b0*/  FADD.FTZ R0, R173, R4 ;  /* 0x00000004ad007221 */ /* 0x000fe40000010000 */
[----:B------:R-:W-:Y:S04]  /*a4c0*/  FADD.FTZ R2, R19, R2 ;  /* 0x0000000213027221 */ /* 0x000fe80000010000 */
[----:B------:R-:W-:Y:S01]  /*a4d0*/  FADD.FTZ R4, R178, R2 ;  /* 0x00000002b2047221 */ /* 0x000fe20000010000 */
[----:B------:R-:W-:Y:S01]  /*a4e0*/  IADD3 R2, R176, -0x1, RZ ;  /* 0xffffffffb0027810 */ /* 0x000fe20007ffe0ff */
[----:B------:R-:W-:Y:S01]  /*a4f0*/  FADD.FTZ R0, R132, R0 ;  /* 0x0000000084007221 */ /* 0x000fe20000010000 */
[-C--:B------:R-:W-:Y:S02]  /*a500*/  MOV R132, R3.reuse ;  /* 0x0000000300847202 */ /* 0x080fe40000000f00 */
[----:B------:R-:W-:Y:S01]  /*a510*/  STL [R1+0x24], R4 ;  /* 0x0000240401007387 */ /* 0x000fe20000100800 */
[----:B------:R-:W-:Y:S01]  /*a520*/  FADD.FTZ R0, R134, R0 ;  /* 0x0000000086007221 */ /* 0x000fe20000010000 */
[----:B------:R-:W-:Y:S04]  /*a530*/  MOV R134, R3 ;  /* 0x0000000300867202 */ /* 0x000fe80000000f00 */
[----:B------:R1:W-:Y:S04]  /*a540*/  STL [R1+0x28], R0 ;  /* 0x0000280001007387 */ /* 0x0003e80000100800 */
[----:B------:R2:W-:Y:S01]  /*a550*/  STL [R1+0x20], R2 ;  /* 0x0000200201007387 */ /* 0x0005e20000100800 */
[----:B-1----:R-:W-:Y:S02]  /*a560*/  MOV R0, R2 ;  /* 0x0000000200007202 */ /* 0x002fe40000000f00 */
[----:B--2---:R-:W-:Y:S03]  /*a570*/  MOV R2, R133 ;  /* 0x0000008500027202 */ /* 0x004fe60000000f00 */
[----:B------:R1:W-:Y:S01]  /*a580*/  STL [R1+0x1c], R0 ;  /* 0x00001c0001007387 */ /* 0x0003e20000100800 */
[----:B------:R-:W-:-:S05]  /*a590*/  @P0 BRA `(.L_x_436) ;  /* 0xffffc62000000947 */ /* 0x000fca000383ffff */
.L_x_423:
[----:B-1----:R-:W2:Y:S04]  /*a5a0*/  LDL R0, [R1+0x68] ;  /* 0x0000680001007983 */ /* 0x002ea80000100800 */
[----:B------:R-:W3:Y:S04]  /*a5b0*/  LDL R4, [R1+0x34] ;  /* 0x0000340001047983 */ /* 0x000ee80000100800 */
[----:B------:R-:W3:Y:S01]  /*a5c0*/  LDL R3, [R1+0x38] ;  /* 0x0000380001037983 */ /* 0x000ee20000100800 */
[----:B------:R-:W-:-:S05]  /*a5d0*/  IMAD.MOV.U32 R5, RZ, RZ, c[0x0][0x2c4] ;  /* 0x0000b100ff057624 */ /* 0x000fca00078e00ff */
[----:B------:R-:W-:Y:S01]  /*a5e0*/  ISETP.NE.AND P0, PT, R5, 0x1, PT ;  /* 0x000000010500780c */ /* 0x000fe20003f05270 */
[----:B------:R-:W-:Y:S01]  /*a5f0*/  IMAD.MOV.U32 R5, RZ, RZ, c[0x0][0x32c] ;  /* 0x0000cb00ff057624 */ /* 0x000fe200078e00ff */
[----:B--2---:R-:W-:-:S11]  /*a600*/  IADD3 R0, R0, 0x7f, RZ ;  /* 0x0000007f00007810 */ /* 0x004fd60007ffe0ff */
[----:B------:R-:W-:-:S05]  /*a610*/  @P0 IMAD.HI.U32 R2, R0, c[0x0][0x2c8], RZ ;  /* 0x0000b20000020a27 */ /* 0x000fca00078e00ff */
[----:B------:R-:W-:Y:S02]  /*a620*/  @P0 SHF.R.U32.HI R0, RZ, c[0x0][0x2cc], R2 ;  /* 0x0000b300ff000a19 */ /* 0x000fe40000011602 */
[----:B------:R-:W-:Y:S02]  /*a630*/  ISETP.GE.AND P0, PT, R5, 0x1, PT ;  /* 0x000000010500780c */ /* 0x000fe40003f06270 */
[----:B---3--:R-:W-:-:S05]  /*a640*/  IADD3 R2, R3, 0x1, -R4 ;  /* 0x0000000103027810 */ /* 0x008fca0007ffe804 */
[----:B------:R-:W-:-:S05]  /*a650*/  IMAD.IADD R0, R2, 0x1, R0 ;  /* 0x0000000102007824 */ /* 0x000fca00078e0200 */
[----:B------:R-:W-:Y:S01]  /*a660*/  IADD3 R2, R0, -c[0x0][0x324], RZ ;  /* 0x8000c90000027a10 */ /* 0x000fe20007ffe0ff */
[----:B------:R-:W-:Y:S05]  /*a670*/  @!P0 BRA `(.L_x_437) ;  /* 0x0000011000008947 */ /* 0x000fea0003800000 */
[----:B------:R-:W-:Y:S01]  /*a680*/  ISETP.GT.AND P0, PT, R0, -0x1, PT ;  /* 0xffffffff0000780c */ /* 0x000fe20003f04270 */
[----:B------:R-:W-:-:S12]  /*a690*/  BSSY B0, `(.L_x_438) ;  /* 0x000000d000007945 */ /* 0x000fd80003800000 */
        /* <DEDUP_REMOVED lines=8> */
.L_x_439:
[----:B------:R-:W-:-:S04]  /*a720*/  MOV R3, c[0x0][0x32c] ;  /* 0x0000cb0000037a02 */ /* 0x000fc80000000f00 */
[----:B------:R-:W-:-:S13]  /*a730*/  ISETP.NE.AND P0, PT, R3, 0x1, PT ;  /* 0x000000010300780c */ /* 0x000fda0003f05270 */
[----:B------:R-:W-:-:S05]  /*a740*/  @P0 IMAD.HI.U32 R3, R0, c[0x0][0x330], RZ ;  /* 0x0000cc0000030a27 */ /* 0x000fca00078e00ff */
[----:B------:R-:W-:Y:S02]  /*a750*/  @P0 SHF.R.U32.HI R0, RZ, c[0x0][0x334], R3 ;  /* 0x0000cd00ff000a19 */ /* 0x000fe40000011603 */
.L_x_440:
[----:B------:R-:W-:Y:S05]  /*a760*/  BSYNC B0 ;  /* 0x0000000000007941 */ /* 0x000fea0003800000 */
.L_x_438:
[----:B------:R-:W-:-:S05]  /*a770*/  IMAD R0, R0, c[0x0][0x32c], RZ ;  /* 0x0000cb0000007a24 */ /* 0x000fca00078e02ff */
[----:B------:R-:W-:Y:S02]  /*a780*/  IMNMX R2, R2, R0, !PT ;  /* 0x0000000002027217 */ /* 0x000fe40007800200 */
.L_x_437:
[----:B------:R-:W2:Y:S04]  /*a790*/  LDL R0, [R1+0x20] ;  /* 0x0000200001007983 */ /* 0x000ea80000100800 */
[----:B------:R-:W3:Y:S01]  /*a7a0*/  LDL R4, [R1+0x30] ;  /* 0x0000300001047983 */ /* 0x000ee20000100800 */
[----:B------:R-:W-:-:S05]  /*a7b0*/  IADD3 R2, R2, 0x2f, RZ ;  /* 0x0000002f02027810 */ /* 0x000fca0007ffe0ff */
[----:B------:R-:W-:-:S04]  /*a7c0*/  IMAD.HI R2, R2, 0x2aaaaaab, RZ ;  /* 0x2aaaaaab02027827 */ /* 0x000fc800078e02ff */
[----:B--2---:R-:W-:Y:S01]  /*a7d0*/  IMAD.MOV.U32 R3, RZ, RZ, R0 ;  /* 0x000000ffff037224 */ /* 0x004fe200078e0000 */
[----:B------:R-:W-:-:S04]  /*a7e0*/  SHF.R.U32.HI R0, RZ, 0x1f, R2 ;  /* 0x0000001fff007819 */ /* 0x000fc80000011602 */
[----:B------:R-:W-:-:S04]  /*a7f0*/  LEA.HI.SX32 R0, R2, R0, 0x1d ;  /* 0x0000000002007211 */ /* 0x000fc800078feaff */
[----:B---3--:R-:W-:-:S04]  /*a800*/  IMNMX R4, R4, R0, !PT ;  /* 0x0000000004047217 */ /* 0x008fc80007800200 */
[----:B------:R-:W-:Y:S01]  /*a810*/  ISETP.GE.AND P0, PT, R3, R4, PT ;  /* 0x000000040300720c */ /* 0x000fe20003f06270 */
[----:B------:R1:W-:-:S12]  /*a820*/  STL [R1+0x64], R4 ;  /* 0x0000640401007387 */ /* 0x0003d80000100800 */
[----:B------:R-:W-:Y:S05]  /*a830*/  @!P0 BRA `(.L_x_441) ;  /* 0x00002da000008947 */ /* 0x000fea0003800000 */
.L_x_446:
[----:B------:R-:W2:Y:S01]  /*a840*/  LDL R2, [R1] ;  /* 0x0000000001027983 */ /* 0x000ea20000100800 */
[----:B------:R-:W-:Y:S04]  /*a850*/  DEPBAR.LE SB0, 0x0 ;  /* 0x000080000000791a */ /* 0x000fe80000000000 */
[----:B------:R-:W3:Y:S01]  /*a860*/  LDL R134, [R1+0x20] ;  /* 0x0000200001867983 */ /* 0x000ee20000100800 */
[----:B------:R-:W-:Y:S01]  /*a870*/  WARPSYNC 0xffffffff ;  /* 0xffffffff00007948 */ /* 0x000fe20003800000 */
[----:B------:R-:W-:Y:S02]  /*a880*/  BSSY B0, `(.L_x_442) ;  /* 0x0000036000007945 */ /* 0x000fe40003800000 */
[----:B------:R-:W4:Y:S04]  /*a890*/  LDL R13, [R1+0x30] ;  /* 0x00003000010d7983 */ /* 0x000f280000100800 */
[----:B------:R-:W5:Y:S04]  /*a8a0*/  LDL R0, [R1+0x14] ;  /* 0x0000140001007983 */ /* 0x000f680000100800 */
[----:B------:R-:W-:Y:S06]  /*a8b0*/  BAR.SYNC.DEFER_BLOCKING 0x0 ;  /* 0x0000000000007b1d */ /* 0x000fec0000010000 */
[----:B------:R-:W1:Y:S04]  /*a8c0*/  LDSM.16.M88.4 R8, [R135] ;  /* 0x000000008708783b */ /* 0x000e680000000200 */
[----:B------:R-:W1:Y:S04]  /*a8d0*/  LDSM.16.M88.4 R16, [R135+0x800] ;  /* 0x000800008710783b */ /* 0x000e680000000200 */
[----:B------:R-:W1:Y:S04]  /*a8e0*/  LDSM.16.M88.4 R24, [R135+0x1000] ;  /* 0x001000008718783b */ /* 0x000e680000000200 */
[----:B------:R-:W1:Y:S04]  /*a8f0*/  LDSM.16.M88.4 R168, [R242] ;  /* 0x00000000f2a8783b */ /* 0x000e680000000200 */
[----:B------:R-:W1:Y:S04]  /*a900*/  LDSM.16.M88.4 R172, [R252] ;  /* 0x00000000fcac783b */ /* 0x000e680000000200 */
[----:B--2---:R2:W1:Y:S04]  /*a910*/  LDSM.16.M88.4 R176, [R2] ;  /* 0x0000000002b0783b */ /* 0x0044680000000200 */
[----:B---3--:R3:W-:Y:S01]  /*a920*/  STL [R1+0x60], R134 ;  /* 0x0000608601007387 */ /* 0x0087e20000100800 */
[----:B----4-:R-:W-:Y:S02]  /*a930*/  ISETP.GT.AND P0, PT, R13, R134, PT ;  /* 0x000000860d00720c */ /* 0x010fe40003f04270 */
[C---:B-----5:R-:W-:Y:S02]  /*a940*/  LOP3.LUT P6, RZ, R0.reuse, 0x100, RZ, 0xc0, !PT ;  /* 0x0000010000ff7812 */ /* 0x060fe400078cc0ff */
[C---:B------:R-:W-:Y:S02]  /*a950*/  LOP3.LUT P5, RZ, R0.reuse, 0x80, RZ, 0xc0, !PT ;  /* 0x0000008000ff7812 */ /* 0x040fe400078ac0ff */
[----:B------:R-:W-:Y:S01]  /*a960*/  LOP3.LUT P4, RZ, R0, 0x40, RZ, 0xc0, !PT ;  /* 0x0000004000ff7812 */ /* 0x000fe2000788c0ff */
[----:B--2---:R-:W-:Y:S06]  /*a970*/  IMAD.MOV.U32 R2, RZ, RZ, R133 ;  /* 0x000000ffff027224 */ /* 0x004fec00078e0085 */
[----:B------:R-:W-:-:S05]  /*a980*/  @P0 BRA `(.L_x_443) ;  /* 0x0000025000000947 */ /* 0x000fca0003800000 */
[----:B------:R-:W2:Y:S01]  /*a990*/  LDL.64 R22, [R1+0x58] ;  /* 0x0000580001167983 */ /* 0x000ea20000100a00 */
[----:B------:R-:W-:Y:S01]  /*a9a0*/  LOP3.LUT P3, RZ, R0, 0x200, RZ, 0xc0, !PT ;  /* 0x0000020000ff7812 */ /* 0x000fe2000786c0ff */
[----:B-1----:R-:W-:Y:S01]  /*a9b0*/  IMAD.WIDE.U32 R4, R134, c[0x0][0x208], RZ ;  /* 0x0000820086047a25 */ /* 0x002fe200078e00ff */
[----:B------:R-:W-:Y:S01]  /*a9c0*/  SHF.R.S32.HI R0, RZ, 0x1f, R134 ;  /* 0x0000001fff007819 */ /* 0x000fe20000011486 */
[----:B------:R-:W4:Y:S04]  /*a9d0*/  LDL.64 R20, [R1+0x48] ;  /* 0x0000480001147983 */ /* 0x000f280000100a00 */
        /* <DEDUP_REMOVED lines=11> */
[----:B--2---:R-:W-:Y:S01]  /*aa90*/  IADD3 R5, P1, R22, R4, RZ ;  /* 0x0000000416057210 */ /* 0x004fe20007f3e0ff */
[----:B------:R-:W-:Y:S05]  /*aaa0*/  @!P2 IMAD.MOV.U32 R4, RZ, RZ, c[0x0][0x20c] ;  /* 0x00008300ff04a624 */ /* 0x000fea00078e00ff */
[----:B------:R-:W-:Y:S01]  /*aab0*/  @!P2 LEA.HI.X R4, R0, R3, R4, 0x5, P0 ;  /* 0x000000030004a211 */ /* 0x000fe200000f2c04 */
[----:B----4-:R-:W-:Y:S01]  /*aac0*/  IMAD.X R3, R3, 0x1, R21, P1 ;  /* 0x0000000103037824 */ /* 0x010fe200008e0615 */
        /* <DEDUP_REMOVED lines=17> */
.L_x_443:
[----:B------:R-:W-:Y:S05]  /*abe0*/  BSYNC B0 ;  /* 0x0000000000007941 */ /* 0x000fea0003800000 */
.L_x_442:
[C---:B-1----:R-:W-:Y:S01]  /*abf0*/  HMMA.16816.F32 R4, R160.reuse, R8, RZ ;  /* 0x00000008a004723c */ /* 0x042fe200000018ff */
        /* <DEDUP_REMOVED lines=136> */
[----:B------:R-:W-:Y:S04]  /*b480*/  FMUL.FTZ R0, R4, c[0x0][0x320] ;  /* 0x0000c80004007a20 */ /* 0x000fe80000410000 */
[----:B------:R2:W-:Y:S04]  /*b490*/  MUFU.TANH R176, R0 ;  /* 0x0000000000b07308 */ /* 0x0005e80000002400 */
[----:B------:R-:W-:Y:S01]  /*b4a0*/  FMUL.FTZ R11, R11, c[0x0][0x320] ;  /* 0x0000c8000b0b7a20 */ /* 0x000fe20000410000 */
[C---:B-1----:R-:W-:Y:S03]  /*b4b0*/  HMMA.16816.F32 R12, R232.reuse, R168, R12 ;  /* 0x000000a8e80c723c */ /* 0x042fe6000000180c */
[----:B------:R-:W-:Y:S02]  /*b4c0*/  FMUL.FTZ R10, R10, c[0x0][0x320] ;  /* 0x0000c8000a0a7a20 */ /* 0x000fe40000410000 */
[----:B------:R-:W-:Y:S03]  /*b4d0*/  MUFU.TANH R177, R11 ;  /* 0x0000000b00b17308 */ /* 0x000fe60000002400 */
[C---:B------:R-:W-:Y:S07]  /*b4e0*/  HMMA.16816.F32 R16, R232.reuse, R170, R16 ;  /* 0x000000aae810723c */ /* 0x040fee0000001810 */
[----:B------:R-:W-:Y:S01]  /*b4f0*/  MUFU.TANH R178, R10 ;  /* 0x0000000a00b27308 */ /* 0x000fe20000002400 */
[----:B--2---:R-:W-:Y:S09]  /*b500*/  FMUL.FTZ R0, R5, c[0x0][0x320] ;  /* 0x0000c80005007a20 */ /* 0x004ff20000410000 */
[----:B------:R1:W-:Y:S02]  /*b510*/  MUFU.TANH R175, R0 ;  /* 0x0000000000af7308 */ /* 0x0003e40000002400 */
[----:B-1----:R-:W-:Y:S08]  /*b520*/  FMUL.FTZ R0, R6, c[0x0][0x320] ;  /* 0x0000c80006007a20 */ /* 0x002ff00000410000 */
[----:B------:R1:W-:Y:S02]  /*b530*/  MUFU.TANH R179, R0 ;  /* 0x0000000000b37308 */ /* 0x0003e40000002400 */
[----:B-1----:R-:W-:Y:S08]  /*b540*/  FMUL.FTZ R0, R7, c[0x0][0x320] ;  /* 0x0000c80007007a20 */ /* 0x002ff00000410000 */
[----:B------:R1:W2:Y:S02]  /*b550*/  MUFU.TANH R4, R0 ;  /* 0x0000000000047308 */ /* 0x0002a40000002400 */
[----:B-1----:R-:W-:Y:S01]  /*b560*/  FMUL.FTZ R0, R8, c[0x0][0x320] ;  /* 0x0000c80008007a20 */ /* 0x002fe20000410000 */
[----:B--2---:R-:W-:Y:S01]  /*b570*/  STL [R1+0x1c], R4 ;  /* 0x00001c0401007387 */ /* 0x004fe20000100800 */
[----:B------:R-:W-:Y:S01]  /*b580*/  MOV R8, R3 ;  /* 0x0000000300087202 */ /* 0x000fe20000000f00 */
[----:B------:R-:W-:Y:S05]  /*b590*/  FMUL.FTZ R3, R13, c[0x0][0x320] ;  /* 0x0000c8000d037a20 */ /* 0x000fea0000410000 */
[----:B------:R1:W2:Y:S01]  /*b5a0*/  MUFU.TANH R174, R0 ;  /* 0x0000000000ae7308 */ /* 0x0002a20000002400 */
[----:B------:R-:W4:Y:S01]  /*b5b0*/  LDSM.16.M88.4 R4, [R236+0x5800] ;  /* 0x00580000ec04783b */ /* 0x000f220000000200 */
[----:B------:R-:W-:Y:S07]  /*b5c0*/  DEPBAR.LE SB0, 0x0 ;  /* 0x000080000000791a */ /* 0x000fee0000000000 */
[----:B------:R-:W-:Y:S01]  /*b5d0*/  BAR.SYNC.DEFER_BLOCKING 0x0 ;  /* 0x0000000000007b1d */ /* 0x000fe20000010000 */
[----:B-1----:R-:W-:Y:S01]  /*b5e0*/  FMUL.FTZ R0, R9, c[0x0][0x320] ;  /* 0x0000c80009007a20 */ /* 0x002fe20000410000 */
[----:B------:R-:W-:Y:S04]  /*b5f0*/  MOV R9, R134 ;  /* 0x0000008600097202 */ /* 0x000fe80000000f00 */
[----:B---3--:R-:W1:Y:S10]  /*b600*/  MUFU.TANH R134, R3 ;  /* 0x0000000300867308 */ /* 0x008e740000002400 */
[----:B------:R3:W1:Y:S01]  /*b610*/  MUFU.TANH R172, R0 ;  /* 0x0000000000ac7308 */ /* 0x0006620000002400 */
[C---:B----4-:R-:W-:Y:S08]  /*b620*/  HMMA.16816.F32 R20, R232.reuse, R4, R20 ;  /* 0x00000004e814723c */ /* 0x050ff00000001814 */
[----:B------:R-:W-:Y:S04]  /*b630*/  HMMA.16816.F32 R24, R232, R6, R24 ;  /* 0x00000006e818723c */ /* 0x000fe80000001818 */
[----:B---3--:R-:W-:Y:S04]  /*b640*/  FMUL.FTZ R0, R12, c[0x0][0x320] ;  /* 0x0000c8000c007a20 */ /* 0x008fe80000410000 */
[----:B------:R3:W4:Y:S04]  /*b650*/  MUFU.TANH R168, R0 ;  /* 0x0000000000a87308 */ /* 0x0007280000002400 */
[----:B---3--:R-:W-:Y:S06]  /*b660*/  FMUL.FTZ R0, R14, c[0x0][0x320] ;  /* 0x0000c8000e007a20 */ /* 0x008fec0000410000 */
[----:B------:R3:W1:Y:S02]  /*b670*/  MUFU.TANH R173, R0 ;  /* 0x0000000000ad7308 */ /* 0x0006640000002400 */
[----:B---3--:R-:W-:Y:S08]  /*b680*/  FMUL.FTZ R0, R15, c[0x0][0x320] ;  /* 0x0000c8000f007a20 */ /* 0x008ff00000410000 */
        /* <DEDUP_REMOVED lines=11> */
[----:B---3--:R-:W-:Y:S01]  /*b740*/  FMUL.FTZ R0, R21, c[0x0][0x320] ;  /* 0x0000c80015007a20 */ /* 0x008fe20000410000 */
[----:B------:R-:W-:Y:S07]  /*b750*/  MOV R21, R9 ;  /* 0x0000000900157202 */ /* 0x000fee0000000f00 */
[----:B------:R3:W1:Y:S01]  /*b760*/  MUFU.TANH R12, R0 ;  /* 0x00000000000c7308 */ /* 0x0006620000002400 */
[----:B------:R-:W-:Y:S01]  /*b770*/  ISETP.GT.AND P0, PT, R21, R8, PT ;  /* 0x000000081500720c */ /* 0x000fe20003f04270 */
        /* <DEDUP_REMOVED lines=11> */
[----:B------:R3:W1:Y:S01]  /*b830*/  MUFU.TANH R3, R0 ;  /* 0x0000000000037308 */ /* 0x0006620000002400 */
[----:B------:R-:W-:-:S05]  /*b840*/  @!P0 BRA `(.L_x_445) ;  /* 0x000002c000008947 */ /* 0x000fca0003800000 */
[----:B--2-4-:R-:W2:Y:S01]  /*b850*/  LDL.64 R24, [R1+0x50] ;  /* 0x0000500001187983 */ /* 0x014ea20000100a00 */
[----:B---3--:R-:W-:Y:S03]  /*b860*/  IADD3 R0, R21, -0x1, RZ ;  /* 0xffffffff15007810 */ /* 0x008fe60007ffe0ff */
[----:B------:R-:W3:Y:S01]  /*b870*/  LDL.64 R22, [R1+0x40] ;  /* 0x0000400001167983 */ /* 0x000ee20000100a00 */
[----:B------:R-:W-:Y:S03]  /*b880*/  SHF.R.S32.HI R5, RZ, 0x1f, R0 ;  /* 0x0000001fff057819 */ /* 0x000fe60000011400 */
[----:B------:R-:W4:Y:S02]  /*b890*/  LDL R19, [R1+0x14] ;  /* 0x0000140001137983 */ /* 0x000f240000100800 */
[----:B------:R-:W-:Y:S02]  /*b8a0*/  IMAD R5, R5, c[0x0][0x1e0], RZ ;  /* 0x0000780005057a24 */ /* 0x000fe400078e02ff */
[----:B------:R-:W5:Y:S02]  /*b8b0*/  LDL R170, [R1+0x18] ;  /* 0x0000180001aa7983 */ /* 0x000f640000100800 */
[----:B------:R-:W-:Y:S02]  /*b8c0*/  IMAD R5, R0, c[0x0][0x1e4], R5 ;  /* 0x0000790000057a24 */ /* 0x000fe400078e0205 */
[----:B------:R-:W1:Y:S02]  /*b8d0*/  S2R R9, SR_TID.X ;  /* 0x0000000000097919 */ /* 0x000e640000002100 */
        /* <DEDUP_REMOVED lines=18> */
[----:B----4-:R-:W-:Y:S03]  /*ba00*/  LOP3.LUT P3, RZ, R19, 0x200, RZ, 0xc0, !PT ;  /* 0x0000020013ff7812 */ /* 0x010fe6000786c0ff */
        /* <DEDUP_REMOVED lines=8> */
[----:B-----5:R1:W-:Y:S04]  /*ba90*/  @P1 LDGSTS.E.BYPASS.LTC128B.128 [R170+0x14080], [R8.64], !P3 ;  /* 0x1408000008aa1fae */ /* 0x0203e8000d901d46 */
[----:B------:R1:W-:Y:S04]  /*baa0*/  @P1 LDGSTS.E.BYPASS.LTC128B.128 [R170+0x15880], [R8.64+0x80], !P6 ;  /* 0x1588008008aa1fae */ /* 0x0003e8000f101d46 */
[----:B------:R1:W-:Y:S04]  /*bab0*/  @P1 LDGSTS.E.BYPASS.LTC128B.128 [R170+0x17080], [R8.64+0x100], !P5 ;  /* 0x1708010008aa1fae */ /* 0x0003e8000e901d46 */
[----:B------:R1:W-:Y:S04]  /*bac0*/  @P1 LDGSTS.E.BYPASS.LTC128B.128 [R170+0x18880], [R8.64+0x180], !P4 ;  /* 0x1888018008aa1fae */ /* 0x0003e8000e101d46 */
[----:B------:R1:W-:Y:S04]  /*bad0*/  @P0 LDGSTS.E.BYPASS.LTC128B.128 [R170+0x15080], [R6.64], !P3 ;  /* 0x1508000006aa0fae */ /* 0x0003e8000d901d46 */
[----:B------:R1:W-:Y:S04]  /*bae0*/  @P0 LDGSTS.E.BYPASS.LTC128B.128 [R170+0x16880], [R6.64+0x80], !P6 ;  /* 0x1688008006aa0fae */ /* 0x0003e8000f101d46 */
[----:B------:R1:W-:Y:S04]  /*baf0*/  @P0 LDGSTS.E.BYPASS.LTC128B.128 [R170+0x18080], [R6.64+0x100], !P5 ;  /* 0x1808010006aa0fae */ /* 0x0003e8000e901d46 */
[----:B------:R1:W-:Y:S02]  /*bb00*/  @P0 LDGSTS.E.BYPASS.LTC128B.128 [R170+0x19880], [R6.64+0x180], !P4 ;  /* 0x1988018006aa0fae */ /* 0x0003e4000e101d46 */
.L_x_445:
[----:B--2-4-:R-:W-:Y:S05]  /*bb10*/  BSYNC B0 ;  /* 0x0000000000007941 */ /* 0x014fea0003800000 */
.L_x_444:
[----:B-1----:R-:W2:Y:S01]  /*bb20*/  LDL.LU R9, [R1+0x24] ;  /* 0x0000240001097983 */ /* 0x002ea20000300800 */
[----:B---3--:R-:W-:Y:S03]  /*bb30*/  FMNMX.FTZ R0, R176, R133, !PT ;  /* 0x00000085b0007209 */ /* 0x008fe60007810000 */
[----:B------:R-:W3:Y:S01]  /*bb40*/  LDL.LU R27, [R1+0x1c] ;  /* 0x00001c00011b7983 */ /* 0x000ee20000300800 */
[----:B------:R-:W-:Y:S03]  /*bb50*/  FMNMX.FTZ R0, R175, R0, !PT ;  /* 0x00000000af007209 */ /* 0x000fe60007810000 */
        /* <DEDUP_REMOVED lines=19> */
[----:B------:R1:W4:Y:S01]  /*bc90*/  MUFU.EX2 R6, R0 ;  /* 0x0000000000067308 */ /* 0x0003220000000800 */
        /* <DEDUP_REMOVED lines=11> */
[----:B------:R-:W5:Y:S01]  /*bd50*/  MUFU.EX2 R7, R7 ;  /* 0x0000000700077308 */ /* 0x000f620000000800 */
[----:B-1----:R-:W-:Y:S02]  /*bd60*/  FFMA.FTZ R0, R172, c[0x0][0x2d0], -R2 ;  /* 0x0000b400ac007a23 */ /* 0x002fe40000010802 */
[C---:B----4-:R-:W-:Y:S01]  /*bd70*/  FMUL.FTZ R13, R6.reuse, R149 ;  /* 0x00000095060d7220 */ /* 0x050fe20000410000 */
[----:B------:R-:W-:Y:S01]  /*bd80*/  MOV R149, R25 ;  /* 0x0000001900957202 */ /* 0x000fe20000000f00 */
[C---:B------:R-:W-:Y:S05]  /*bd90*/  FMUL.FTZ R25, R6.reuse, R137 ;  /* 0x0000008906197220 */ /* 0x040fea0000410000 */
[----:B------:R-:W-:Y:S01]  /*bda0*/  MUFU.EX2 R2, R0 ;  /* 0x0000000000027308 */ /* 0x000fe20000000800 */
[C---:B------:R-:W-:Y:S01]  /*bdb0*/  FMUL.FTZ R16, R6.reuse, R144 ;  /* 0x0000009006107220 */ /* 0x040fe20000410000 */
[----:B------:R-:W-:Y:S01]  /*bdc0*/  MOV R144, R26 ;  /* 0x0000001a00907202 */ /* 0x000fe20000000f00 */
[C---:B------:R-:W-:Y:S02]  /*bdd0*/  FMUL.FTZ R12, R6.reuse, R148 ;  /* 0x00000094060c7220 */ /* 0x040fe40000410000 */
[C---:B------:R-:W-:Y:S02]  /*bde0*/  FMUL.FTZ R28, R6.reuse, R28 ;  /* 0x0000001c061c7220 */ /* 0x040fe40000410000 */
[C---:B------:R-:W-:Y:S02]  /*bdf0*/  FMUL.FTZ R29, R6.reuse, R29 ;  /* 0x0000001d061d7220 */ /* 0x040fe40000410000 */
[C---:B------:R-:W-:Y:S01]  /*be00*/  FMUL.FTZ R32, R6.reuse, R32 ;  /* 0x0000002006207220 */ /* 0x040fe20000410000 */
[----:B------:R-:W1:Y:S01]  /*be10*/  MUFU.EX2 R5, R5 ;  /* 0x0000000500057308 */ /* 0x000e620000000800 */
[C---:B------:R-:W-:Y:S02]  /*be20*/  FMUL.FTZ R33, R6.reuse, R33 ;  /* 0x0000002106217220 */ /* 0x040fe40000410000 */
[C---:B------:R-:W-:Y:S01]  /*be30*/  FMUL.FTZ R36, R6.reuse, R36 ;  /* 0x0000002406247220 */ /* 0x040fe20000410000 */
[C---:B-----5:R-:W-:Y:S01]  /*be40*/  F2FP.PACK_AB R168, R7.reuse, R8 ;  /* 0x0000000807a8723e */ /* 0x060fe200000000ff */
        /* <DEDUP_REMOVED lines=54> */
[----:B---3--:R-:W-:Y:S04]  /*c1b0*/  FMNMX.FTZ R0, R27, R0, !PT ;  /* 0x000000001b007209 */ /* 0x008fe80007810000 */
        /* <DEDUP_REMOVED lines=19> */
[--C-:B------:R-:W-:Y:S01]  /*c2f0*/  FFMA.FTZ R179, R4, c[0x0][0x2d0], -R5.reuse ;  /* 0x0000b40004b37a23 */ /* 0x100fe20000010805 */
        /* <DEDUP_REMOVED lines=9> */
[C---:B------:R-:W-:Y:S01]  /*c390*/  FMUL.FTZ R17, R6.reuse, R145 ;  /* 0x0000009106117220 */ /* 0x040fe20000410000 */
[----:B------:R-:W-:Y:S01]  /*c3a0*/  MOV R145, R19 ;  /* 0x0000001300917202 */ /* 0x000fe20000000f00 */
[--C-:B------:R-:W-:Y:S02]  /*c3b0*/  FFMA.FTZ R173, R173, c[0x0][0x2d0], -R5.reuse ;  /* 0x0000b400adad7a23 */ /* 0x100fe40000010805 */
[----:B------:R-:W-:Y:S01]  /*c3c0*/  FFMA.FTZ R172, R171, c[0x0][0x2d0], -R5 ;  /* 0x0000b400abac7a23 */ /* 0x000fe20000010805 */
[----:B------:R-:W4:Y:S01]  /*c3d0*/  MUFU.EX2 R7, R7 ;  /* 0x0000000700077308 */ /* 0x000f220000000800 */
[C---:B------:R-:W-:Y:S01]  /*c3e0*/  FMUL.FTZ R5, R6.reuse, R157 ;  /* 0x0000009d06057220 */ /* 0x040fe20000410000 */
[----:B------:R-:W-:Y:S01]  /*c3f0*/  MOV R157, R21 ;  /* 0x00000015009d7202 */ /* 0x000fe20000000f00 */
[----:B------:R-:W-:Y:S01]  /*c400*/  FMUL.FTZ R21, R6, R141 ;  /* 0x0000008d06157220 */ /* 0x000fe20000410000 */
[----:B------:R-:W-:Y:S01]  /*c410*/  MOV R141, R10 ;  /* 0x0000000a008d7202 */ /* 0x000fe20000000f00 */
[C---:B-1----:R-:W-:Y:S02]  /*c420*/  FMUL.FTZ R26, R0.reuse, R138 ;  /* 0x0000008a001a7220 */ /* 0x042fe40000410000 */
[C---:B------:R-:W-:Y:S02]  /*c430*/  FMUL.FTZ R27, R0.reuse, R139 ;  /* 0x0000008b001b7220 */ /* 0x040fe40000410000 */
[C---:B------:R-:W-:Y:S02]  /*c440*/  FMUL.FTZ R18, R0.reuse, R146 ;  /* 0x0000009200127220 */ /* 0x040fe40000410000 */
[C---:B------:R-:W-:Y:S02]  /*c450*/  FMUL.FTZ R19, R0.reuse, R147 ;  /* 0x0000009300137220 */ /* 0x040fe40000410000 */
[----:B------:R-:W-:Y:S02]  /*c460*/  FMUL.FTZ R10, R0, R154 ;  /* 0x0000009a000a7220 */ /* 0x000fe40000410000 */
[C---:B---3--:R-:W-:Y:S01]  /*c470*/  FMUL.FTZ R8, R6.reuse, R152 ;  /* 0x0000009806087220 */ /* 0x048fe20000410000 */
[----:B------:R-:W-:Y:S01]  /*c480*/  MOV R152, R24 ;  /* 0x0000001800987202 */ /* 0x000fe20000000f00 */
[----:B------:R-:W-:Y:S02]  /*c490*/  FMUL.FTZ R24, R6, R136 ;  /* 0x0000008806187220 */ /* 0x000fe40000410000 */
[----:B------:R-:W1:Y:S01]  /*c4a0*/  LDSM.16.MT88.4 R136, [R238] ;  /* 0x00000000ee88783b */ /* 0x000e620000004200 */
[C---:B------:R-:W-:Y:S02]  /*c4b0*/  FMUL.FTZ R14, R0.reuse, R150 ;  /* 0x00000096000e7220 */ /* 0x040fe40000410000 */
[C---:B------:R-:W-:Y:S01]  /*c4c0*/  FMUL.FTZ R15, R0.reuse, R151 ;  /* 0x00000097000f7220 */ /* 0x040fe20000410000 */
[----:B------:R-:W-:Y:S01]  /*c4d0*/  MUFU.EX2 R150, R134 ;  /* 0x0000008600967308 */ /* 0x000fe20000000800 */
[----:B----4-:R-:W-:Y:S01]  /*c4e0*/  F2FP.PACK_AB R169, R7, R4 ;  /* 0x0000000407a9723e */ /* 0x010fe200000000ff */
        /* <DEDUP_REMOVED lines=42> */
[----:B---3--:R-:W-:Y:S01]  /*c790*/  MOV R179, R157 ;  /* 0x0000009d00b37202 */ /* 0x008fe20000000f00 */
[C---:B------:R-:W-:Y:S02]  /*c7a0*/  FMUL.FTZ R103, R0.reuse, R103 ;  /* 0x0000006700677220 */ /* 0x040fe40000410000 */
[C---:B------:R-:W-:Y:S01]  /*c7b0*/  FMUL.FTZ R106, R0.reuse, R106 ;  /* 0x0000006a006a7220 */ /* 0x040fe20000410000 */
[----:B------:R-:W-:Y:S01]  /*c7c0*/  IADD3 R179, R179, -0x1, RZ ;  /* 0xffffffffb3b37810 */ /* 0x000fe20007ffe0ff */
        /* <DEDUP_REMOVED lines=16> */
[----:B------:R-:W-:Y:S02]  /*c8d0*/  FADD.FTZ R3, R7, R3 ;  /* 0x0000000307037221 */ /* 0x000fe40000010000 */
[----:B------:R-:W-:Y:S02]  /*c8e0*/  FMUL.FTZ R7, R0, R159 ;  /* 0x0000009f00077220 */ /* 0x000fe40000410000 */
[----:B------:R-:W2:Y:S01]  /*c8f0*/  LDL R159, [R1+0x4] ;  /* 0x00000400019f7983 */ /* 0x000ea20000100800 */
[----:B------:R-:W-:Y:S01]  /*c900*/  FMUL.FTZ R9, R6, R153 ;  /* 0x0000009906097220 */ /* 0x000fe20000410000 */
[----:B------:R-:W-:Y:S01]  /*c910*/  MOV R153, R23 ;  /* 0x0000001700997202 */ /* 0x000fe20000000f00 */
[----:B------:R-:W-:Y:S02]  /*c920*/  FMUL.FTZ R23, R0, R143 ;  /* 0x0000008f00177220 */ /* 0x000fe40000410000 */
[----:B------:R-:W-:Y:S01]  /*c930*/  FMUL.FTZ R20, R6, R140 ;  /* 0x0000008c06147220 */ /* 0x000fe20000410000 */
[----:B------:R-:W-:Y:S01]  /*c940*/  MOV R140, R11 ;  /* 0x0000000b008c7202 */ /* 0x000fe20000000f00 */
[C---:B------:R-:W-:Y:S02]  /*c950*/  FMUL.FTZ R11, R0.reuse, R155 ;  /* 0x0000009b000b7220 */ /* 0x040fe40000410000 */
[C---:B------:R-:W-:Y:S01]  /*c960*/  FMUL.FTZ R6, R0.reuse, R158 ;  /* 0x0000009e00067220 */ /* 0x040fe20000410000 */
[----:B------:R-:W-:Y:S01]  /*c970*/  MOV R158, R22 ;  /* 0x00000016009e7202 */ /* 0x000fe20000000f00 */
[----:B------:R-:W-:Y:S01]  /*c980*/  FMUL.FTZ R22, R0, R142 ;  /* 0x0000008e00167220 */ /* 0x000fe20000410000 */
[----:B------:R-:W-:Y:S01]  /*c990*/  MOV R154, R140 ;  /* 0x0000008c009a7202 */ /* 0x000fe20000000f00 */
[----:B------:R-:W3:Y:S10]  /*c9a0*/  MUFU.EX2 R0, R132 ;  /* 0x0000008400007308 */ /* 0x000ef40000000800 */
[----:B------:R-:W4:Y:S10]  /*c9b0*/  MUFU.EX2 R132, R144 ;  /* 0x0000009000847308 */ /* 0x000f340000000800 */
[----:B------:R-:W-:Y:S01]  /*c9c0*/  MUFU.EX2 R144, R156 ;  /* 0x0000009c00907308 */ /* 0x000fe20000000800 */
[----:B---3--:R-:W-:Y:S01]  /*c9d0*/  F2FP.PACK_AB R171, R150, R0 ;  /* 0x0000000096ab723e */ /* 0x008fe200000000ff */
[----:B------:R-:W-:Y:S08]  /*c9e0*/  FADD.FTZ R148, R0, R3 ;  /* 0x0000000300947221 */ /* 0x000ff00000010000 */
[----:B------:R-:W3:Y:S01]  /*c9f0*/  MUFU.EX2 R3, R149 ;  /* 0x0000009500037308 */ /* 0x000ee20000000800 */
[C---:B-1----:R-:W-:Y:S05]  /*ca00*/  HMMA.16816.F32 R4, R168.reuse, R136, R4 ;  /* 0x00000088a804723c */ /* 0x042fea0000001804 */
[----:B----4-:R-:W-:Y:S01]  /*ca10*/  FADD.FTZ R0, R132, R154 ;  /* 0x0000009a84007221 */ /* 0x010fe20000010000 */
[----:B------:R-:W-:Y:S02]  /*ca20*/  MOV R154, R145 ;  /* 0x00000091009a7202 */ /* 0x000fe40000000f00 */
[C---:B------:R-:W-:Y:S01]  /*ca30*/  HMMA.16816.F32 R8, R168.reuse, R138, R8 ;  /* 0x0000008aa808723c */ /* 0x040fe20000001808 */
[----:B------:R-:W1:Y:S01]  /*ca40*/  LDSM.16.MT88.4 R136, [R240] ;  /* 0x00000000f088783b */ /* 0x000e620000004200 */
[----:B------:R-:W4:Y:S10]  /*ca50*/  MUFU.EX2 R149, R173 ;  /* 0x000000ad00957308 */ /* 0x000f340000000800 */
[----:B------:R-:W5:Y:S01]  /*ca60*/  MUFU.EX2 R156, R174 ;  /* 0x000000ae009c7308 */ /* 0x000f620000000800 */
[C---:B---3--:R-:W-:Y:S04]  /*ca70*/  FADD.FTZ R0, R3.reuse, R0 ;  /* 0x0000000003007221 */ /* 0x048fe80000010000 */
[----:B------:R-:W-:Y:S05]  /*ca80*/  FADD.FTZ R0, R144, R0 ;  /* 0x0000000090007221 */ /* 0x000fea0000010000 */
[----:B------:R-:W3:Y:S01]  /*ca90*/  MUFU.EX2 R174, R178 ;  /* 0x000000b200ae7308 */ /* 0x000ee20000000800 */
[C---:B------:R-:W-:Y:S01]  /*caa0*/  FADD.FTZ R0, R134.reuse, R0 ;  /* 0x0000000086007221 */ /* 0x040fe20000010000 */
[C---:B-1----:R-:W-:Y:S08]  /*cab0*/  HMMA.16816.F32 R12, R168.reuse, R136, R12 ;  /* 0x00000088a80c723c */ /* 0x042ff0000000180c */
[C---:B------:R-:W-:Y:S01]  /*cac0*/  HMMA.16816.F32 R16, R168.reuse, R138, R16 ;  /* 0x0000008aa810723c */ /* 0x040fe20000001810 */
[----:B------:R-:W1:Y:S07]  /*cad0*/  LDSM.16.MT88.4 R136, [R239] ;  /* 0x00000000ef88783b */ /* 0x000e6e0000004200 */
[C---:B-1----:R-:W-:Y:S08]  /*cae0*/  HMMA.16816.F32 R20, R168.reuse, R136, R20 ;  /* 0x00000088a814723c */ /* 0x042ff00000001814 */
[C---:B------:R-:W-:Y:S01]  /*caf0*/  HMMA.16816.F32 R24, R168.reuse, R138, R24 ;  /* 0x0000008aa818723c */ /* 0x040fe20000001818 */
[----:B--2---:R1:W2:Y:S03]  /*cb00*/  LDSM.16.MT88.4 R136, [R159] ;  /* 0x000000009f88783b */ /* 0x0042a60000004200 */
[----:B-1----:R-:W-:Y:S02]  /*cb10*/  MOV R159, R158 ;  /* 0x0000009e009f7202 */ /* 0x002fe40000000f00 */
[----:B------:R-:W-:Y:S03]  /*cb20*/  MOV R158, R141 ;  /* 0x0000008d009e7202 */ /* 0x000fe60000000f00 */
[----:B------:R-:W-:Y:S01]  /*cb30*/  LDSM.16.MT88.4 R140, [R238+0x800] ;  /* 0x00080000ee8c783b */ /* 0x000fe20000004200 */
[----:B------:R-:W1:Y:S01]  /*cb40*/  MUFU.EX2 R173, R158 ;  /* 0x0000009e00ad7308 */ /* 0x000e620000000800 */
        /* <DEDUP_REMOVED lines=38> */
[----:B------:R-:W-:Y:S01]  /*cdb0*/  HMMA.16816.F32 R128, R168, R138, R128 ;  /* 0x0000008aa880723c */ /* 0x000fe20000001880 */
[----:B------:R-:W2:Y:S03]  /*cdc0*/  MUFU.EX2 R132, R154 ;  /* 0x0000009a00847308 */ /* 0x000ea60000000800 */
[----:B----4-:R-:W-:Y:S03]  /*cdd0*/  F2FP.PACK_AB R137, R151, R149 ;  /* 0x000000959789723e */ /* 0x010fe600000000ff */
[----:B------:R-:W-:Y:S02]  /*cde0*/  F2FP.PACK_AB R138, R134, R144 ;  /* 0x00000090868a723e */ /* 0x000fe400000000ff */
[----:B------:R-:W4:Y:S02]  /*cdf0*/  LDSM.16.MT88.4 R144, [R240+0x800] ;  /* 0x00080000f090783b */ /* 0x000f240000004200 */
[----:B------:R-:W-:Y:S01]  /*ce00*/  MUFU.EX2 R134, R152 ;  /* 0x0000009800867308 */ /* 0x000fe20000000800 */
[----:B-----5:R-:W-:Y:S02]  /*ce10*/  F2FP.PACK_AB R139, R176, R156 ;  /* 0x0000009cb08b723e */ /* 0x020fe400000000ff */
[----:B---3--:R-:W-:Y:S02]  /*ce20*/  F2FP.PACK_AB R169, R175, R174 ;  /* 0x000000aeafa9723e */ /* 0x008fe400000000ff */
[----:B-1----:R-:W-:Y:S03]  /*ce30*/  F2FP.PACK_AB R171, R173, R172 ;  /* 0x000000acadab723e */ /* 0x002fe600000000ff */
[C---:B------:R-:W-:Y:S02]  /*ce40*/  HMMA.16816.F32 R4, R136.reuse, R140, R4 ;  /* 0x0000008c8804723c */ /* 0x040fe40000001804 */
[----:B------:R-:W1:Y:S03]  /*ce50*/  MUFU.EX2 R3, R159 ;  /* 0x0000009f00037308 */ /* 0x000e660000000800 */
[----:B--2---:R-:W-:Y:S03]  /*ce60*/  FADD.FTZ R0, R132, R0 ;  /* 0x0000000084007221 */ /* 0x004fe60000010000 */
[C---:B------:R-:W-:Y:S01]  /*ce70*/  HMMA.16816.F32 R8, R136.reuse, R142, R8 ;  /* 0x0000008e8808723c */ /* 0x040fe20000001808 */
[----:B------:R-:W2:Y:S03]  /*ce80*/  LDSM.16.MT88.4 R140, [R239+0x800] ;  /* 0x00080000ef8c783b */ /* 0x000ea60000004200 */
[C---:B-1----:R-:W-:Y:S01]  /*ce90*/  F2FP.PACK_AB R168, R3.reuse, R132 ;  /* 0x0000008403a8723e */ /* 0x042fe200000000ff */
[----:B------:R-:W-:Y:S01]  /*cea0*/  FADD.FTZ R0, R3, R0 ;  /* 0x0000000003007221 */ /* 0x000fe20000010000 */
[----:B------:R-:W-:Y:S01]  /*ceb0*/  MOV R132, R156 ;  /* 0x0000009c00847202 */ /* 0x000fe20000000f00 */
[----:B------:R-:W-:Y:S01]  /*cec0*/  FADD.FTZ R3, R150, R148 ;  /* 0x0000009496037221 */ /* 0x000fe20000010000 */
[C---:B----4-:R-:W-:Y:S08]  /*ced0*/  HMMA.16816.F32 R12, R136.reuse, R144, R12 ;  /* 0x00000090880c723c */ /* 0x050ff0000000180c */
        /* <DEDUP_REMOVED lines=39> */
[----:B------:R-:W2:Y:S07]  /*d150*/  MUFU.EX2 R140, R153 ;  /* 0x00000099008c7308 */ /* 0x000eae0000000800 */
[C---:B------:R-:W-:Y:S04]  /*d160*/  HMMA.16816.F32 R120, R136.reuse, R142, R120 ;  /* 0x0000008e8878723c */ /* 0x040fe80000001878 */
[----:B--2---:R-:W-:Y:S01]  /*d170*/  FADD.FTZ R0, R140, R0 ;  /* 0x000000008c007221 */ /* 0x004fe20000010000 */
[----:B------:R-:W2:Y:S01]  /*d180*/  LDSM.16.MT88.4 R152, [R238+0x1000] ;  /* 0x00100000ee98783b */ /* 0x000ea20000004200 */
[C---:B------:R-:W-:Y:S02]  /*d190*/  F2FP.PACK_AB R170, R134.reuse, R140 ;  /* 0x0000008c86aa723e */ /* 0x040fe400000000ff */
[----:B------:R-:W-:Y:S01]  /*d1a0*/  FADD.FTZ R0, R134, R0 ;  /* 0x0000000086007221 */ /* 0x000fe20000010000 */
[C---:B-1----:R-:W-:Y:S03]  /*d1b0*/  HMMA.16816.F32 R124, R136.reuse, R144, R124 ;  /* 0x00000090887c723c */ /* 0x042fe6000000187c */
[----:B------:R-:W-:Y:S01]  /*d1c0*/  MOV R134, R151 ;  /* 0x0000009700867202 */ /* 0x000fe20000000f00 */
[----:B------:R1:W-:Y:S04]  /*d1d0*/  STL [R1+0x24], R0 ;  /* 0x0000240001007387 */ /* 0x0003e80000100800 */
[----:B------:R-:W-:Y:S01]  /*d1e0*/  HMMA.16816.F32 R128, R136, R146, R128 ;  /* 0x000000928880723c */ /* 0x000fe20000001880 */
[----:B------:R-:W3:Y:S04]  /*d1f0*/  LDL R177, [R1+0x64] ;  /* 0x0000640001b17983 */ /* 0x000ee80000100800 */
[----:B------:R-:W3:Y:S04]  /*d200*/  LDL.LU R178, [R1+0x60] ;  /* 0x0000600001b27983 */ /* 0x000ee80000300800 */
[----:B------:R-:W4:Y:S08]  /*d210*/  LDSM.16.MT88.4 R144, [R240+0x1000] ;  /* 0x00100000f090783b */ /* 0x000f300000004200 */
[----:B------:R-:W5:Y:S01]  /*d220*/  LDSM.16.MT88.4 R136, [R239+0x1000] ;  /* 0x00100000ef88783b */ /* 0x000f620000004200 */
[----:B-1----:R-:W-:Y:S04]  /*d230*/  FADD.FTZ R0, R149, R3 ;  /* 0x0000000395007221 */ /* 0x002fe80000010000 */
[----:B------:R-:W-:Y:S01]  /*d240*/  FADD.FTZ R0, R134, R0 ;  /* 0x0000000086007221 */ /* 0x000fe20000010000 */
[C---:B--2---:R-:W-:Y:S02]  /*d250*/  HMMA.16816.F32 R156, R168.reuse, R152, R4 ;  /* 0x00000098a89c723c */ /* 0x044fe40000001804 */
[----:B------:R-:W1:Y:S03]  /*d260*/  LDSM.16.MT88.4 R4, [R241+0x1000] ;  /* 0x00100000f104783b */ /* 0x000e660000004200 */
[----:B------:R-:W-:Y:S01]  /*d270*/  FADD.FTZ R0, R132, R0 ;  /* 0x0000000084007221 */ /* 0x000fe20000010000 */
[----:B------:R-:W-:Y:S02]  /*d280*/  MOV R132, R2 ;  /* 0x0000000200847202 */ /* 0x000fe40000000f00 */
[C---:B------:R-:W-:Y:S02]  /*d290*/  HMMA.16816.F32 R152, R168.reuse, R154, R8 ;  /* 0x0000009aa898723c */ /* 0x040fe40000001808 */
[----:B------:R-:W2:Y:S02]  /*d2a0*/  LDSM.16.MT88.4 R8, [R238+0x2800] ;  /* 0x00280000ee08783b */ /* 0x000ea40000004200 */
[----:B------:R-:W-:Y:S04]  /*d2b0*/  FADD.FTZ R0, R176, R0 ;  /* 0x00000000b0007221 */ /* 0x000fe80000010000 */
[----:B------:R-:W-:Y:S04]  /*d2c0*/  FADD.FTZ R0, R174, R0 ;  /* 0x00000000ae007221 */ /* 0x000fe80000010000 */
[----:B------:R-:W-:Y:S01]  /*d2d0*/  FADD.FTZ R0, R175, R0 ;  /* 0x00000000af007221 */ /* 0x000fe20000010000 */
[C---:B----4-:R-:W-:Y:S01]  /*d2e0*/  HMMA.16816.F32 R148, R168.reuse, R144, R12 ;  /* 0x00000090a894723c */ /* 0x050fe2000000180c */
[----:B------:R-:W4:Y:S02]  /*d2f0*/  LDSM.16.MT88.4 R12, [R240+0x2800] ;  /* 0x00280000f00c783b */ /* 0x000f240000004200 */
[----:B------:R-:W-:Y:S04]  /*d300*/  FADD.FTZ R0, R172, R0 ;  /* 0x00000000ac007221 */ /* 0x000fe80000010000 */
[----:B------:R-:W-:Y:S01]  /*d310*/  FADD.FTZ R0, R173, R0 ;  /* 0x00000000ad007221 */ /* 0x000fe20000010000 */
[C---:B------:R-:W-:Y:S04]  /*d320*/  HMMA.16816.F32 R144, R168.reuse, R146, R16 ;  /* 0x00000092a890723c */ /* 0x040fe80000001810 */
[----:B------:R-:W-:Y:S04]  /*d330*/  STL [R1+0x28], R0 ;  /* 0x0000280001007387 */ /* 0x000fe80000100800 */
[C---:B-----5:R-:W-:Y:S01]  /*d340*/  HMMA.16816.F32 R140, R168.reuse, R136, R20 ;  /* 0x00000088a88c723c */ /* 0x060fe20000001814 */
[----:B------:R-:W-:Y:S07]  /*d350*/  STL [R1+0x20], R179 ;  /* 0x000020b301007387 */ /* 0x000fee0000100800 */
[C---:B------:R-:W-:Y:S08]  /*d360*/  HMMA.16816.F32 R136, R168.reuse, R138, R24 ;  /* 0x0000008aa888723c */ /* 0x040ff00000001818 */
[C---:B-1----:R-:W-:Y:S08]  /*d370*/  HMMA.16816.F32 R28, R168.reuse, R4, R28 ;  /* 0x00000004a81c723c */ /* 0x042ff0000000181c */
[C---:B------:R-:W-:Y:S01]  /*d380*/  HMMA.16816.F32 R32, R168.reuse, R6, R32 ;  /* 0x00000006a820723c */ /* 0x040fe20000001820 */
[----:B------:R-:W1:Y:S07]  /*d390*/  LDSM.16.MT88.4 R4, [R239+0x2800] ;  /* 0x00280000ef04783b */ /* 0x000e6e0000004200 */
[C---:B--2---:R-:W-:Y:S08]  /*d3a0*/  HMMA.16816.F32 R36, R168.reuse, R8, R36 ;  /* 0x00000008a824723c */ /* 0x044ff00000001824 */
[C---:B------:R-:W-:Y:S01]  /*d3b0*/  HMMA.16816.F32 R40, R168.reuse, R10, R40 ;  /* 0x0000000aa828723c */ /* 0x040fe20000001828 */
[----:B------:R-:W2:Y:S07]  /*d3c0*/  LDSM.16.MT88.4 R8, [R241+0x2800] ;  /* 0x00280000f108783b */ /* 0x000eae0000004200 */
[C---:B----4-:R-:W-:Y:S08]  /*d3d0*/  HMMA.16816.F32 R44, R168.reuse, R12, R44 ;  /* 0x0000000ca82c723c */ /* 0x050ff0000000182c */
[C---:B------:R-:W-:Y:S01]  /*d3e0*/  HMMA.16816.F32 R48, R168.reuse, R14, R48 ;  /* 0x0000000ea830723c */ /* 0x040fe20000001830 */
[----:B------:R-:W4:Y:S07]  /*d3f0*/  LDSM.16.MT88.4 R12, [R238+0x4000] ;  /* 0x00400000ee0c783b */ /* 0x000f2e0000004200 */
        /* <DEDUP_REMOVED lines=22> */
[C---:B------:R-:W-:Y:S08]  /*d560*/  HMMA.16816.F32 R112, R168.reuse, R10, R112 ;  /* 0x0000000aa870723c */ /* 0x040ff00000001870 */
[C---:B----4-:R-:W-:Y:S08]  /*d570*/  HMMA.16816.F32 R116, R168.reuse, R12, R116 ;  /* 0x0000000ca874723c */ /* 0x050ff00000001874 */
[C---:B------:R-:W-:Y:S08]  /*d580*/  HMMA.16816.F32 R120, R168.reuse, R14, R120 ;  /* 0x0000000ea878723c */ /* 0x040ff00000001878 */
[C---:B-1----:R-:W-:Y:S08]  /*d590*/  HMMA.16816.F32 R124, R168.reuse, R4, R124 ;  /* 0x00000004a87c723c */ /* 0x042ff0000000187c */
[----:B------:R-:W-:Y:S03]  /*d5a0*/  HMMA.16816.F32 R128, R168, R6, R128 ;  /* 0x00000006a880723c */ /* 0x000fe60000001880 */
[----:B---3--:R-:W-:Y:S11]  /*d5b0*/  ISETP.GT.AND P0, PT, R178, R177, PT ;  /* 0x000000b1b200720c */ /* 0x008ff60003f04270 */
[----:B------:R-:W-:Y:S02]  /*d5c0*/  @!UPT UIADD3 URZ, URZ, URZ, URZ ;  /* 0x0000003f3f3ff290 */ /* 0x000fe4000fffe03f */
[----:B------:R-:W-:-:S05]  /*d5d0*/  @P0 BRA `(.L_x_446) ;  /* 0xffffd26000000947 */ /* 0x000fca000383ffff */
.L_x_441:
[----:B------:R-:W2:Y:S04]  /*d5e0*/  LDL R2, [R1+0x30] ;  /* 0x0000300001027983 */ /* 0x000ea80000100800 */
[----:B------:R-:W2:Y:S02]  /*d5f0*/  LDL R0, [R1+0x20] ;  /* 0x0000200001007983 */ /* 0x000ea40000100800 */
[----:B--2---:R-:W-:-:S13]  /*d600*/  ISETP.GE.AND P0, PT, R0, R2, PT ;  /* 0x000000020000720c */ /* 0x004fda0003f06270 */
[----:B------:R-:W-:Y:S05]  /*d610*/  @!P0 BRA `(.L_x_447) ;  /* 0x00003a0000008947 */ /* 0x000fea0003800000 */
[----:B------:R-:W-:Y:S02]  /*d620*/  MOV R134, R132 ;  /* 0x0000008400867202 */ /* 0x000fe40000000f00 */
[----:B------:R-:W-:Y:S02]  /*d630*/  MOV R2, R133 ;  /* 0x0000008500027202 */ /* 0x000fe40000000f00 */
.L_x_458:
[----:B--2---:R-:W2:Y:S01]  /*d640*/  LDL R21, [R1+0x20] ;  /* 0x0000200001157983 */ /* 0x004ea20000100800 */
[----:B------:R-:W-:Y:S04]  /*d650*/  DEPBAR.LE SB0, 0x0 ;  /* 0x000080000000791a */ /* 0x000fe80000000000 */
[----:B------:R-:W-:Y:S01]  /*d660*/  WARPSYNC 0xffffffff ;  /* 0xffffffff00007948 */ /* 0x000fe20003800000 */
[----:B------:R-:W3:Y:S01]  /*d670*/  LDL.64 R10, [R1+0x58] ;  /* 0x00005800010a7983 */ /* 0x000ee20000100a00 */
[----:B------:R-:W-:Y:S05]  /*d680*/  BSSY B0, `(.L_x_448) ;  /* 0x0000125000007945 */ /* 0x000fea0003800000 */
[----:B------:R-:W4:Y:S06]  /*d690*/  LDL.64 R8, [R1+0x48] ;  /* 0x0000480001087983 */ /* 0x000f2c0000100a00 */
[----:B------:R-:W5:Y:S06]  /*d6a0*/  LDL R20, [R1+0x14] ;  /* 0x0000140001147983 */ /* 0x000f6c0000100800 */
[----:B------:R-:W3:Y:S06]  /*d6b0*/  LDL R14, [R1] ;  /* 0x00000000010e7983 */ /* 0x000eec0000100800 */
[----:B------:R-:W4:Y:S06]  /*d6c0*/  LDL R22, [R1+0x18] ;  /* 0x0000180001167983 */ /* 0x000f2c0000100800 */
[----:B------:R-:W1:Y:S06]  /*d6d0*/  S2R R3, SR_TID.X ;  /* 0x0000000000037919 */ /* 0x000e6c0000002100 */
[----:B------:R-:W-:Y:S06]  /*d6e0*/  BAR.SYNC.DEFER_BLOCKING 0x0 ;  /* 0x0000000000007b1d */ /* 0x000fec0000010000 */
[----:B------:R-:W-:Y:S06]  /*d6f0*/  LDSM.16.M88.4 R16, [R135+0x800] ;  /* 0x000800008710783b */ /* 0x000fec0000000200 */
[----:B------:R-:W-:Y:S06]  /*d700*/  LDSM.16.M88.4 R24, [R135+0x1000] ;  /* 0x001000008718783b */ /* 0x000fec0000000200 */
[----:B------:R-:W-:Y:S06]  /*d710*/  LDSM.16.M88.4 R168, [R242] ;  /* 0x00000000f2a8783b */ /* 0x000fec0000000200 */
[----:B------:R-:W-:Y:S01]  /*d720*/  LDSM.16.M88.4 R172, [R252] ;  /* 0x00000000fcac783b */ /* 0x000fe20000000200 */
[----:B-1----:R-:W-:Y:S11]  /*d730*/  ISETP.GT.AND P1, PT, R3, 0x7f, PT ;  /* 0x0000007f0300780c */ /* 0x002ff60003f24270 */
[----:B------:R-:W-:Y:S02]  /*d740*/  @!UPT UIADD3 URZ, URZ, URZ, URZ ;  /* 0x0000003f3f3ff290 */ /* 0x000fe4000fffe03f */
[----:B------:R-:W-:Y:S02]  /*d750*/  @!P1 MOV R6, c[0x0][0x20c] ;  /* 0x0000830000069a02 */ /* 0x000fe40000000f00 */
[----:B--2---:R-:W-:Y:S01]  /*d760*/  SHF.R.S32.HI R0, RZ, 0x1f, R21 ;  /* 0x0000001fff007819 */ /* 0x004fe20000011415 */
[C---:B------:R-:W-:Y:S04]  /*d770*/  IMAD.WIDE.U32 R4, R21.reuse, c[0x0][0x208], RZ ;  /* 0x0000820015047a25 */ /* 0x040fe800078e00ff */
[----:B------:R-:W-:Y:S04]  /*d780*/  IMAD R0, R0, c[0x0][0x208], RZ ;  /* 0x0000820000007a24 */ /* 0x000fe800078e02ff */
[----:B------:R-:W-:Y:S05]  /*d790*/  IMAD R0, R21, c[0x0][0x20c], R0 ;  /* 0x0000830015007a24 */ /* 0x000fea00078e0200 */
[----:B------:R-:W-:Y:S01]  /*d7a0*/  IADD3 R0, R5, R0, RZ ;  /* 0x0000000005007210 */ /* 0x000fe20007ffe0ff */
[----:B------:R-:W-:Y:S01]  /*d7b0*/  IMAD.WIDE.U32 R4, R4, 0x30, RZ ;  /* 0x0000003004047825 */ /* 0x000fe200078e00ff */
[----:B-----5:R-:W-:Y:S03]  /*d7c0*/  LOP3.LUT P2, RZ, R20, 0x200, RZ, 0xc0, !PT ;  /* 0x0000020014ff7812 */ /* 0x020fe6000784c0ff */
[----:B------:R-:W-:Y:S01]  /*d7d0*/  IMAD R3, R0, 0x30, RZ ;  /* 0x0000003000037824 */ /* 0x000fe200078e02ff */
[----:B------:R-:W-:Y:S02]  /*d7e0*/  @!P1 MOV R0, c[0x0][0x208] ;  /* 0x0000820000009a02 */ /* 0x000fe40000000f00 */
[----:B------:R-:W-:Y:S02]  /*d7f0*/  LOP3.LUT P6, RZ, R20, 0x100, RZ, 0xc0, !PT ;  /* 0x0000010014ff7812 */ /* 0x000fe400078cc0ff */
[----:B------:R-:W-:Y:S01]  /*d800*/  IADD3 R3, R5, R3, RZ ;  /* 0x0000000305037210 */ /* 0x000fe20007ffe0ff */
[----:B---3--:R-:W-:Y:S01]  /*d810*/  LDSM.16.M88.4 R176, [R14] ;  /* 0x000000000eb0783b */ /* 0x008fe20000000200 */
[-C--:B------:R-:W-:Y:S02]  /*d820*/  @!P1 LEA R5, P0, R0, R4.reuse, 0x5 ;  /* 0x0000000400059211 */ /* 0x080fe400078028ff */
[----:B------:R-:W-:Y:S02]  /*d830*/  LOP3.LUT P5, RZ, R20, 0x80, RZ, 0xc0, !PT ;  /* 0x0000008014ff7812 */ /* 0x000fe400078ac0ff */
[----:B------:R-:W-:Y:S02]  /*d840*/  @!P1 LEA.HI.X R6, R0, R3, R6, 0x5, P0 ;  /* 0x0000000300069211 */ /* 0x000fe400000f2c06 */
[----:B------:R-:W-:Y:S02]  /*d850*/  IADD3 R0, P0, R10, R4, RZ ;  /* 0x000000040a007210 */ /* 0x000fe40007f1e0ff */
[----:B------:R-:W-:Y:S02]  /*d860*/  LOP3.LUT P4, RZ, R20, 0x40, RZ, 0xc0, !PT ;  /* 0x0000004014ff7812 */ /* 0x000fe4000788c0ff */
[-C--:B----4-:R-:W-:Y:S02]  /*d870*/  IADD3.X R3, R3, R9.reuse, RZ, P0, !PT ;  /* 0x0000000903037210 */ /* 0x090fe400007fe4ff */
[C---:B------:R-:W-:Y:S04]  /*d880*/  LEA R12, P0, R0.reuse, c[0x0][0x1f8], 0x1 ;  /* 0x00007e00000c7a11 */ /* 0x040fe800078008ff */
[----:B------:R-:W-:Y:S02]  /*d890*/  LEA.HI.X R13, R0, c[0x0][0x1fc], R3, 0x1, P0 ;  /* 0x00007f00000d7a11 */ /* 0x000fe400000f0c03 */
[----:B------:R-:W-:Y:S04]  /*d8a0*/  @!P1 IADD3 R0, P0, R5, R10, RZ ;  /* 0x0000000a05009210 */ /* 0x000fe80007f1e0ff */
[----:B------:R-:W-:Y:S02]  /*d8b0*/  @!P1 IADD3.X R3, R6, R9, RZ, P0, !PT ;  /* 0x0000000906039210 */ /* 0x000fe400007fe4ff */
[----:B------:R-:W1:Y:S01]  /*d8c0*/  LDSM.16.M88.4 R8, [R135] ;  /* 0x000000008708783b */ /* 0x000e620000000200 */
[C---:B------:R-:W-:Y:S04]  /*d8d0*/  @!P1 LEA R132, P0, R0.reuse, c[0x0][0x1f8], 0x1 ;  /* 0x00007e0000849a11 */ /* 0x040fe800078008ff */
[----:B------:R-:W-:Y:S01]  /*d8e0*/  @!P1 LEA.HI.X R133, R0, c[0x0][0x1fc], R3, 0x1, P0 ;  /* 0x00007f0000859a11 */ /* 0x000fe200000f0c03 */
[----:B------:R-:W-:Y:S01]  /*d8f0*/  @!PT LDS RZ, [RZ] ;  /* 0x00000000fffff984 */ /* 0x000fe20000000800 */
[----:B------:R-:W-:Y:S01]  /*d900*/  @!PT LDS RZ, [RZ] ;  /* 0x00000000fffff984 */ /* 0x000fe20000000800 */
[----:B------:R-:W-:Y:S01]  /*d910*/  @!PT LDS RZ, [RZ] ;  /* 0x00000000fffff984 */ /* 0x000fe20000000800 */
[----:B------:R2:W-:Y:S01]  /*d920*/  LDGSTS.E.BYPASS.LTC128B.128 [R22+0x4080], [R12.64], !P2 ;  /* 0x040800000c167fae */ /* 0x0005e2000d101d46 */
[----:B------:R-:W-:Y:S02]  /*d930*/  MOV R0, R20 ;  /* 0x0000001400007202 */ /* 0x000fe40000000f00 */
[----:B------:R-:W-:Y:S03]  /*d940*/  MOV R3, R21 ;  /* 0x0000001500037202 */ /* 0x000fe60000000f00 */
[----:B------:R2:W-:Y:S06]  /*d950*/  LDGSTS.E.BYPASS.LTC128B.128 [R22+0x5880], [R12.64+0x80], !P6 ;  /* 0x058800800c167fae */ /* 0x0005ec000f101d46 */
[----:B------:R2:W-:Y:S06]  /*d960*/  LDGSTS.E.BYPASS.LTC128B.128 [R22+0x7080], [R12.64+0x100], !P5 ;  /* 0x070801000c167fae */ /* 0x0005ec000e901d46 */
[----:B------:R2:W-:Y:S06]  /*d970*/  LDGSTS.E.BYPASS.LTC128B.128 [R22+0x8880], [R12.64+0x180], !P4 ;  /* 0x088801800c167fae */ /* 0x0005ec000e101d46 */
[----:B------:R3:W-:Y:S06]  /*d980*/  @!P1 LDGSTS.E.BYPASS.LTC128B.128 [R22+0x5080], [R132.64], !P2 ;  /* 0x0508000084169fae */ /* 0x0007ec000d101d46 */
[----:B------:R3:W-:Y:S01]  /*d990*/  @!P1 LDGSTS.E.BYPASS.LTC128B.128 [R22+0x6880], [R132.64+0x80], !P6 ;  /* 0x0688008084169fae */ /* 0x0007e2000f101d46 */
[C---:B-1----:R-:W-:Y:S05]  /*d9a0*/  HMMA.16816.F32 R4, R160.reuse, R8, RZ ;  /* 0x00000008a004723c */ /* 0x042fea00000018ff */
[----:B------:R3:W-:Y:S03]  /*d9b0*/  @!P1 LDGSTS.E.BYPASS.LTC128B.128 [R22+0x8080], [R132.64+0x100], !P5 ;  /* 0x0808010084169fae */ /* 0x0007e6000e901d46 */
[C---:B------:R-:W-:Y:S03]  /*d9c0*/  HMMA.16816.F32 R8, R160.reuse, R10, RZ ;  /* 0x0000000aa008723c */ /* 0x040fe600000018ff */
[----:B------:R3:W-:Y:S06]  /*d9d0*/  @!P1 LDGSTS.E.BYPASS.LTC128B.128 [R22+0x9880], [R132.64+0x180], !P4 ;  /* 0x0988018084169fae */ /* 0x0007ec000e101d46 */
[----:B------:R-:W0:Y:S01]  /*d9e0*/  LDGDEPBAR ;  /* 0x00000000000079af */ /* 0x000e220000000000 */
[C---:B--2---:R-:W-:Y:S08]  /*d9f0*/  HMMA.16816.F32 R12, R160.reuse, R16, RZ ;  /* 0x00000010a00c723c */ /* 0x044ff000000018ff */
[C---:B------:R-:W-:Y:S08]  /*da00*/  HMMA.16816.F32 R16, R160.reuse, R18, RZ ;  /* 0x00000012a010723c */ /* 0x040ff000000018ff */
[C---:B---3--:R-:W-:Y:S08]  /*da10*/  HMMA.16816.F32 R20, R160.reuse, R24, RZ ;  /* 0x00000018a014723c */ /* 0x048ff000000018ff */
        /* <DEDUP_REMOVED lines=127> */
[C---:B------:R-:W-:Y:S07]  /*e210*/  HMMA.16816.F32 R8, R232.reuse, R174, R8 ;  /* 0x000000aee808723c */ /* 0x040fee0000001808 */
[----:B------:R-:W-:Y:S09]  /*e220*/  MOV R175, R0 ;  /* 0x0000000000af7202 */ /* 0x000ff20000000f00 */
        /* <DEDUP_REMOVED lines=11> */
[----:B------:R1:W2:Y:S02]  /*e2e0*/  MUFU.TANH R4, R0 ;  /* 0x0000000000047308 */ /* 0x0002a40000002400 */
[----:B-1----:R-:W-:Y:S01]  /*e2f0*/  FMUL.FTZ R0, R7, c[0x0][0x320] ;  /* 0x0000c80007007a20 */ /* 0x002fe20000410000 */
[----:B--2---:R-:W-:Y:S07]  /*e300*/  STL [R1+0x1c], R4 ;  /* 0x00001c0401007387 */ /* 0x004fee0000100800 */
[----:B------:R1:W2:Y:S01]  /*e310*/  MUFU.TANH R179, R0 ;  /* 0x0000000000b37308 */ /* 0x0002a20000002400 */
[----:B------:R-:W3:Y:S01]  /*e320*/  LDSM.16.M88.4 R4, [R236+0x5800] ;  /* 0x00580000ec04783b */ /* 0x000ee20000000200 */
[----:B------:R-:W-:Y:S05]  /*e330*/  DEPBAR.LE SB0, 0x0 ;  /* 0x000080000000791a */ /* 0x000fea0000000000 */
        /* <DEDUP_REMOVED lines=8> */
[----:B-1----:R-:W-:Y:S04]  /*e3c0*/  FMUL.FTZ R0, R9, c[0x0][0x320] ;  /* 0x0000c80009007a20 */ /* 0x002fe80000410000 */
        /* <DEDUP_REMOVED lines=24> */
[----:B-1----:R-:W-:Y:S02]  /*e550*/  FMUL.FTZ R0, R24, c[0x0][0x320] ;  /* 0x0000c80018007a20 */ /* 0x002fe40000410000 */
[----:B------:R-:W5:Y:S06]  /*e560*/  LDL R24, [R1+0x30] ;  /* 0x0000300001187983 */ /* 0x000f6c0000100800 */
[----:B------:R1:W1:Y:S02]  /*e570*/  MUFU.TANH R11, R0 ;  /* 0x00000000000b7308 */ /* 0x0002640000002400 */
[----:B-1----:R-:W-:Y:S01]  /*e580*/  FMUL.FTZ R0, R25, c[0x0][0x320] ;  /* 0x0000c80019007a20 */ /* 0x002fe20000410000 */
[----:B------:R-:W-:Y:S07]  /*e590*/  MOV R25, R8 ;  /* 0x0000000800197202 */ /* 0x000fee0000000f00 */
[----:B------:R1:W1:Y:S02]  /*e5a0*/  MUFU.TANH R10, R0 ;  /* 0x00000000000a7308 */ /* 0x0002640000002400 */
[----:B-1----:R-:W-:Y:S08]  /*e5b0*/  FMUL.FTZ R0, R26, c[0x0][0x320] ;  /* 0x0000c8001a007a20 */ /* 0x002ff00000410000 */
[----:B------:R1:W1:Y:S02]  /*e5c0*/  MUFU.TANH R22, R0 ;  /* 0x0000000000167308 */ /* 0x0002640000002400 */
[----:B-1----:R-:W-:Y:S08]  /*e5d0*/  FMUL.FTZ R0, R27, c[0x0][0x320] ;  /* 0x0000c8001b007a20 */ /* 0x002ff00000410000 */
[----:B------:R1:W1:Y:S01]  /*e5e0*/  MUFU.TANH R21, R0 ;  /* 0x0000000000157308 */ /* 0x0002620000002400 */
[----:B-----5:R-:W-:Y:S11]  /*e5f0*/  ISETP.GT.AND P0, PT, R25, R24, PT ;  /* 0x000000181900720c */ /* 0x020ff60003f04270 */
[----:B------:R-:W-:Y:S02]  /*e600*/  @!UPT UIADD3 URZ, URZ, URZ, URZ ;  /* 0x0000003f3f3ff290 */ /* 0x000fe4000fffe03f */
[----:B------:R-:W-:-:S05]  /*e610*/  @!P0 BRA `(.L_x_449) ;  /* 0x000002b000008947 */ /* 0x000fca0003800000 */
[----:B-1234-:R-:W2:Y:S01]  /*e620*/  LDL.64 R26, [R1+0x50] ;  /* 0x00005000011a7983 */ /* 0x01eea20000100a00 */
[----:B------:R-:W-:Y:S03]  /*e630*/  IADD3 R0, R25, -0x1, RZ ;  /* 0xffffffff19007810 */ /* 0x000fe60007ffe0ff */
        /* <DEDUP_REMOVED lines=41> */
.L_x_449:
[----:B-1234-:R-:W-:Y:S05]  /*e8d0*/  BSYNC B0 ;  /* 0x0000000000007941 */ /* 0x01efea0003800000 */
.L_x_448:
[----:B------:R-:W2:Y:S01]  /*e8e0*/  LDL R3, [R1+0x68] ;  /* 0x0000680001037983 */ /* 0x000ea20000100800 */
[----:B------:R-:W-:Y:S01]  /*e8f0*/  IMAD.MOV.U32 R4, RZ, RZ, c[0x0][0x2c4] ;  /* 0x0000b100ff047624 */ /* 0x000fe200078e00ff */
        /* <DEDUP_REMOVED lines=35> */
.L_x_452:
[----:B------:R-:W-:Y:S04]  /*eb30*/  MOV R9, c[0x0][0x32c] ;  /* 0x0000cb0000097a02 */ /* 0x000fe80000000f00 */
[----:B------:R-:W-:Y:S11]  /*eb40*/  ISETP.NE.AND P0, PT, R9, 0x1, PT ;  /* 0x000000010900780c */ /* 0x000ff60003f05270 */
[----:B------:R-:W-:Y:S02]  /*eb50*/  @!UPT UIADD3 URZ, URZ, URZ, URZ ;  /* 0x0000003f3f3ff290 */ /* 0x000fe4000fffe03f */
[----:B------:R-:W-:Y:S05]  /*eb60*/  @P0 IMAD.HI.U32 R9, R5, c[0x0][0x330], RZ ;  /* 0x0000cc0005090a27 */ /* 0x000fea00078e00ff */
[----:B------:R-:W-:Y:S02]  /*eb70*/  @P0 SHF.R.U32.HI R5, RZ, c[0x0][0x334], R9 ;  /* 0x0000cd00ff050a19 */ /* 0x000fe40000011609 */
.L_x_453:
[----:B------:R-:W-:Y:S05]  /*eb80*/  BSYNC B0 ;  /* 0x0000000000007941 */ /* 0x000fea0003800000 */
.L_x_451:
[----:B------:R-:W-:Y:S04]  /*eb90*/  IMAD.IADD R9, R0, 0x1, -R26 ;  /* 0x0000000100097824 */ /* 0x000fe800078e0a1a */
[----:B------:R-:W-:Y:S05]  /*eba0*/  IMAD R5, R5, c[0x0][0x32c], R9 ;  /* 0x0000cb0005057a24 */ /* 0x000fea00078e0209 */
[----:B------:R-:W-:Y:S02]  /*ebb0*/  IMNMX R3, R3, R5, !PT ;  /* 0x0000000503037217 */ /* 0x000fe40007800200 */
[----:B------:R-:W-:Y:S04]  /*ebc0*/  IADD3 R5, R5, c[0x0][0x32c], RZ ;  /* 0x0000cb0005057a10 */ /* 0x000fe80007ffe0ff */
[----:B------:R-:W-:Y:S02]  /*ebd0*/  IMNMX R4, R4, R5, PT ;  /* 0x0000000504047217 */ /* 0x000fe40003800200 */
.L_x_450:
        /* <DEDUP_REMOVED lines=70> */
[----:B------:R-:W2:Y:S01]  /*f040*/  LDL R173, [R1+0x38] ;  /* 0x0000380001ad7983 */ /* 0x000ea20000100800 */
[----:B------:R-:W-:Y:S01]  /*f050*/  BSSY B0, `(.L_x_455) ;  /* 0x0000012000007945 */ /* 0x000fe20003800000 */
[----:B--2---:R-:W-:Y:S04]  /*f060*/  IADD3 R5, -R27, R173, R5 ;  /* 0x000000ad1b057210 */ /* 0x004fe80007ffe105 */
        /* <DEDUP_REMOVED lines=11> */
.L_x_456:
[----:B------:R-:W-:Y:S04]  /*f120*/  MOV R6, c[0x0][0x32c] ;  /* 0x0000cb0000067a02 */ /* 0x000fe80000000f00 */
[----:B------:R-:W-:Y:S11]  /*f130*/  ISETP.NE.AND P0, PT, R6, 0x1, PT ;  /* 0x000000010600780c */ /* 0x000ff60003f05270 */
[----:B------:R-:W-:Y:S02]  /*f140*/  @!UPT UIADD3 URZ, URZ, URZ, URZ ;  /* 0x0000003f3f3ff290 */ /* 0x000fe4000fffe03f */
[----:B------:R-:W-:Y:S05]  /*f150*/  @P0 IMAD.HI.U32 R6, R5, c[0x0][0x330], RZ ;  /* 0x0000cc0005060a27 */ /* 0x000fea00078e00ff */
[----:B------:R-:W-:Y:S02]  /*f160*/  @P0 SHF.R.U32.HI R5, RZ, c[0x0][0x334], R6 ;  /* 0x0000cd00ff050a19 */ /* 0x000fe40000011606 */
.L_x_457:
[----:B------:R-:W-:Y:S05]  /*f170*/  BSYNC B0 ;  /* 0x0000000000007941 */ /* 0x000fea0003800000 */
.L_x_455:
[----:B------:R-:W-:Y:S04]  /*f180*/  IMAD.IADD R0, R0, 0x1, -R26 ;  /* 0x0000000100007824 */ /* 0x000fe800078e0a1a */
[----:B------:R-:W-:Y:S05]  /*f190*/  IMAD R0, R5, c[0x0][0x32c], R0 ;  /* 0x0000cb0005007a24 */ /* 0x000fea00078e0200 */
[----:B------:R-:W-:Y:S02]  /*f1a0*/  IMNMX R3, R3, R0, !PT ;  /* 0x0000000003037217 */ /* 0x000fe40007800200 */
[----:B------:R-:W-:Y:S04]  /*f1b0*/  IADD3 R0, R0, c[0x0][0x32c], RZ ;  /* 0x0000cb0000007a10 */ /* 0x000fe80007ffe0ff */
[----:B------:R-:W-:Y:S02]  /*f1c0*/  IMNMX R4, R4, R0, PT ;  /* 0x0000000004047217 */ /* 0x000fe40003800200 */
.L_x_454:
[----:B------:R-:W-:Y:S01]  /*f1d0*/  FMNMX.FTZ R0, R9, R2, !PT ;  /* 0x0000000209007209 */ /* 0x000fe20007810000 */
[----:B------:R-:W2:Y:S01]  /*f1e0*/  LDL.LU R132, [R1+0x1c] ;  /* 0x00001c0001847983 */ /* 0x000ea20000300800 */
[----:B------:R-:W-:Y:S02]  /*f1f0*/  MOV R6, R25 ;  /* 0x0000001900067202 */ /* 0x000fe40000000f00 */
        /* <DEDUP_REMOVED lines=40> */
[----:B------:R-:W-:Y:S01]  /*f480*/  FFMA.FTZ R20, R14, c[0x0][0x2d0], -R2 ;  /* 0x0000b4000e147a23 */ /* 0x000fe20000010802 */
[----:B------:R-:W-:Y:S02]  /*f490*/  MOV R14, R16 ;  /* 0x00000010000e7202 */ /* 0x000fe40000000f00 */
        /* <DEDUP_REMOVED lines=98> */
[----:B------:R-:W-:Y:S02]  /*fac0*/  ISETP.GT.AND P0, PT, R3, 0x29, !P6 ;  /* 0x000000290300780c */ /* 0x000fe40007704270 */
[----:B------:R-:W1:Y:S01]  /*fad0*/  MUFU.EX2 R3, R8 ;  /* 0x0000000800037308 */ /* 0x000e620000000800 */
[----:B------:R-:W-:Y:S02]  /*fae0*/  MOV R22, R168 ;  /* 0x000000a800167202 */ /* 0x000fe40000000f00 */
[----:B------:R-:W-:Y:S04]  /*faf0*/  ISETP.LT.OR P0, PT, R4, 0x2a, P0 ;  /* 0x0000002a0400780c */ /* 0x000fe80000701670 */
[----:B------:R-:W-:Y:S01]  /*fb00*/  FSEL R132, R21, -INF , !P0 ;  /* 0xff80000015847808 */ /* 0x000fe20004000000 */
[C---:B------:R-:W-:Y:S01]  /*fb10*/  FMUL.FTZ R21, R2.reuse, R141 ;  /* 0x0000008d02157220 */ /* 0x040fe20000410000 */
[----:B------:R-:W-:Y:S01]  /*fb20*/  MOV R141, R11 ;  /* 0x0000000b008d7202 */ /* 0x000fe20000000f00 */
[----:B------:R2:W-:Y:S01]  /*fb30*/  MUFU.EX2 R8, R18 ;  /* 0x0000001200087308 */ /* 0x0005e20000000800 */
[----:B---3--:R-:W-:Y:S04]  /*fb40*/  FFMA.FTZ R0, R2, R10, R9 ;  /* 0x0000000a02007223 */ /* 0x008fe80000010009 */
[----:B-1----:R-:W-:Y:S01]  /*fb50*/  FADD.FTZ R4, R3, R0 ;  /* 0x0000000003047221 */ /* 0x002fe20000010000 */
[----:B------:R-:W-:Y:S02]  /*fb60*/  FMNMX.FTZ R0, R5, R134, !PT ;  /* 0x0000008605007209 */ /* 0x000fe40007810000 */
[----:B------:R-:W-:Y:S02]  /*fb70*/  F2FP.PACK_AB R168, R3, R9 ;  /* 0x0000000903a8723e */ /* 0x000fe400000000ff */
[----:B------:R-:W-:Y:S01]  /*fb80*/  FMNMX.FTZ R0, R6, R0, !PT ;  /* 0x0000000006007209 */ /* 0x000fe20007810000 */
[----:B------:R-:W1:Y:S03]  /*fb90*/  MUFU.EX2 R9, R19 ;  /* 0x0000001300097308 */ /* 0x000e660000000800 */
[----:B------:R-:W-:Y:S02]  /*fba0*/  FMNMX.FTZ R0, R7, R0, !PT ;  /* 0x0000000007007209 */ /* 0x000fe40007810000 */
[----:B--2---:R-:W-:Y:S01]  /*fbb0*/  MOV R18, R24 ;  /* 0x0000001800127202 */ /* 0x004fe20000000f00 */
[----:B------:R-:W-:Y:S01]  /*fbc0*/  FMUL.FTZ R24, R2, R136 ;  /* 0x0000008802187220 */ /* 0x000fe20000410000 */
[----:B------:R-:W-:Y:S01]  /*fbd0*/  FMNMX.FTZ R0, R169, R0, !PT ;  /* 0x00000000a9007209 */ /* 0x000fe20007810000 */
[----:B------:R-:W2:Y:S03]  /*fbe0*/  LDL.LU R136, [R1+0x28] ;  /* 0x0000280001887983 */ /* 0x000ea60000300800 */
[----:B------:R-:W-:Y:S04]  /*fbf0*/  FMNMX.FTZ R0, R172, R0, !PT ;  /* 0x00000000ac007209 */ /* 0x000fe80007810000 */
[----:B------:R-:W-:Y:S04]  /*fc00*/  FMNMX.FTZ R0, R173, R0, !PT ;  /* 0x00000000ad007209 */ /* 0x000fe80007810000 */
[----:B------:R-:W-:Y:S04]  /*fc10*/  FMNMX.FTZ R0, R175, R0, !PT ;  /* 0x00000000af007209 */ /* 0x000fe80007810000 */
[----:B------:R-:W-:Y:S01]  /*fc20*/  FMNMX.FTZ R0, R174, R0, !PT ;  /* 0x00000000ae007209 */ /* 0x000fe20007810000 */
[----:B-1----:R-:W-:Y:S01]  /*fc30*/  FADD.FTZ R4, R9, R4 ;  /* 0x0000000409047221 */ /* 0x002fe20000010000 */
[----:B------:R-:W-:Y:S01]  /*fc40*/  F2FP.PACK_AB R170, R8, R9 ;  /* 0x0000000908aa723e */ /* 0x000fe200000000ff */
[----:B------:R-:W-:Y:S01]  /*fc50*/  FMUL.FTZ R9, R2, R153 ;  /* 0x0000009902097220 */ /* 0x000fe20000410000 */
[----:B------:R-:W-:Y:S01]  /*fc60*/  FMNMX.FTZ R0, R176, R0, !PT ;  /* 0x00000000b0007209 */ /* 0x000fe20007810000 */
[----:B------:R-:W-:Y:S01]  /*fc70*/  FADD.FTZ R179, R8, R4 ;  /* 0x0000000408b37221 */ /* 0x000fe20000010000 */
[----:B------:R-:W-:Y:S01]  /*fc80*/  MOV R19, R25 ;  /* 0x0000001900137202 */ /* 0x000fe20000000f00 */
[C---:B------:R-:W-:Y:S01]  /*fc90*/  FMUL.FTZ R8, R2.reuse, R152 ;  /* 0x0000009802087220 */ /* 0x040fe20000410000 */
[----:B------:R-:W-:Y:S01]  /*fca0*/  FMNMX.FTZ R0, R177, R0, !PT ;  /* 0x00000000b1007209 */ /* 0x000fe20007810000 */
[----:B------:R-:W-:Y:S01]  /*fcb0*/  FMUL.FTZ R25, R2, R137 ;  /* 0x0000008902197220 */ /* 0x000fe20000410000 */
[----:B------:R-:W-:Y:S02]  /*fcc0*/  MOV R145, R19 ;  /* 0x0000001300917202 */ /* 0x000fe40000000f00 */
[----:B------:R-:W-:Y:S02]  /*fcd0*/  FMNMX.FTZ R0, R178, R0, !PT ;  /* 0x00000000b2007209 */ /* 0x000fe40007810000 */
[----:B------:R-:W-:Y:S02]  /*fce0*/  MOV R153, R171 ;  /* 0x000000ab00997202 */ /* 0x000fe40000000f00 */
[----:B------:R-:W-:Y:S01]  /*fcf0*/  FMNMX.FTZ R0, R132, R0, !PT ;  /* 0x0000000084007209 */ /* 0x000fe20007810000 */
[----:B------:R-:W-:Y:S04]  /*fd00*/  MUFU.EX2 R145, R145 ;  /* 0x0000009100917308 */ /* 0x000fe80000000800 */
        /* <DEDUP_REMOVED lines=18> */
[----:B------:R-:W1:Y:S10]  /*fe30*/  MUFU.EX2 R0, R0 ;  /* 0x0000000000007308 */ /* 0x000e740000000800 */
[----:B------:R3:W2:Y:S10]  /*fe40*/  MUFU.EX2 R140, R10 ;  /* 0x0000000a008c7308 */ /* 0x0006b40000000800 */
[----:B------:R4:W2:Y:S01]  /*fe50*/  MUFU.EX2 R152, R6 ;  /* 0x0000000600987308 */ /* 0x0008a20000000800 */
[C---:B-1----:R-:W-:Y:S02]  /*fe60*/  FMUL.FTZ R11, R0.reuse, R155 ;  /* 0x0000009b000b7220 */ /* 0x042fe40000410000 */
[----:B------:R-:W5:Y:S01]  /*fe70*/  LDL R155, [R1+0x4] ;  /* 0x00000400019b7983 */ /* 0x000f620000100800 */
[C---:B------:R-:W-:Y:S02]  /*fe80*/  FMUL.FTZ R26, R0.reuse, R138 ;  /* 0x0000008a001a7220 */ /* 0x040fe40000410000 */
[C---:B------:R-:W-:Y:S04]  /*fe90*/  FMUL.FTZ R27, R0.reuse, R139 ;  /* 0x0000008b001b7220 */ /* 0x040fe80000410000 */
[----:B------:R-:W-:Y:S01]  /*fea0*/  MUFU.EX2 R157, R157 ;  /* 0x0000009d009d7308 */ /* 0x000fe20000000800 */
[C---:B------:R-:W-:Y:S02]  /*feb0*/  FMUL.FTZ R22, R0.reuse, R142 ;  /* 0x0000008e00167220 */ /* 0x040fe40000410000 */
[C---:B------:R-:W-:Y:S02]  /*fec0*/  FMUL.FTZ R23, R0.reuse, R143 ;  /* 0x0000008f00177220 */ /* 0x040fe40000410000 */
[C---:B------:R-:W-:Y:S01]  /*fed0*/  FMUL.FTZ R7, R0.reuse, R159 ;  /* 0x0000009f00077220 */ /* 0x040fe20000410000 */
[----:B------:R-:W-:Y:S01]  /*fee0*/  MOV R159, R15 ;  /* 0x0000000f009f7202 */ /* 0x000fe20000000f00 */
[C---:B---3--:R-:W-:Y:S01]  /*fef0*/  FMUL.FTZ R10, R0.reuse, R154 ;  /* 0x0000009a000a7220 */ /* 0x048fe20000410000 */
[----:B------:R-:W-:Y:S01]  /*ff00*/  MOV R154, R18 ;  /* 0x00000012009a7202 */ /* 0x000fe20000000f00 */
[C---:B------:R-:W-:Y:S02]  /*ff10*/  FMUL.FTZ R15, R0.reuse, R151 ;  /* 0x00000097000f7220 */ /* 0x040fe40000410000 */
[C---:B------:R-:W-:Y:S02]  /*ff20*/  FMUL.FTZ R18, R0.reuse, R146 ;  /* 0x0000009200127220 */ /* 0x040fe40000410000 */
[C---:B------:R-:W-:Y:S02]  /*ff30*/  FMUL.FTZ R19, R0.reuse, R147 ;  /* 0x0000009300137220 */ /* 0x040fe40000410000 */
[C---:B----4-:R-:W-:Y:S01]  /*ff40*/  FMUL.FTZ R6, R0.reuse, R158 ;  /* 0x0000009e00067220 */ /* 0x050fe20000410000 */
[----:B------:R-:W-:Y:S01]  /*ff50*/  MOV R158, R14 ;  /* 0x0000000e009e7202 */ /* 0x000fe20000000f00 */
        /* <DEDUP_REMOVED lines=59> */
[C---:B------:R-:W-:Y:S01]  /*10310*/  F2FP.PACK_AB R169, R152.reuse, R140 ;  /* 0x0000008c98a9723e */ /* 0x040fe200000000ff */
[----:B------:R-:W-:Y:S02]  /*10320*/  FADD.FTZ R144, R152, R144 ;  /* 0x0000009098907221 */ /* 0x000fe40000010000 */
[----:B------:R-:W2:Y:S03]  /*10330*/  MUFU.EX2 R146, R0 ;  /* 0x0000000000927308 */ /* 0x000ea60000000800 */
[----:B------:R-:W-:Y:S07]  /*10340*/  LDSM.16.MT88.4 R140, [R238+0x800] ;  /* 0x00080000ee8c783b */ /* 0x000fee0000004200 */
[----:B------:R-:W-:Y:S01]  /*10350*/  MUFU.EX2 R152, R159 ;  /* 0x0000009f00987308 */ /* 0x000fe20000000800 */
[----:B--2---:R-:W-:Y:S01]  /*10360*/  F2FP.PACK_AB R171, R146, R147 ;  /* 0x0000009392ab723e */ /* 0x004fe200000000ff */
[--C-:B------:R-:W-:Y:S01]  /*10370*/  FFMA.FTZ R0, R172, c[0x0][0x2d0], -R134.reuse ;  /* 0x0000b400ac007a23 */ /* 0x100fe20000010886 */
[----:B------:R-:W-:Y:S05]  /*10380*/  MOV R172, R148 ;  /* 0x0000009400ac7202 */ /* 0x000fea0000000f00 */
        /* <DEDUP_REMOVED lines=67> */
[----:B--2---:R-:W-:Y:S01]  /*107c0*/  F2FP.PACK_AB R168, R179, R175 ;  /* 0x000000afb3a8723e */ /* 0x004fe200000000ff */
[----:B------:R-:W-:Y:S01]  /*107d0*/  FADD.FTZ R2, R149, R2 ;  /* 0x0000000295027221 */ /* 0x000fe20000010000 */
[----:B------:R-:W-:Y:S01]  /*107e0*/  MOV R176, R158 ;  /* 0x0000009e00b07202 */ /* 0x000fe20000000f00 */
[----:B------:R1:W-:Y:S01]  /*107f0*/  MUFU.EX2 R172, R0 ;  /* 0x0000000000ac7308 */ /* 0x0003e20000000800 */
[C---:B------:R-:W-:Y:S05]  /*10800*/  HMMA.16816.F32 R4, R136.reuse, R140, R4 ;  /* 0x0000008c8804723c */ /* 0x040fea0000001804 */
[----:B------:R-:W-:Y:S03]  /*10810*/  FADD.FTZ R2, R150, R2 ;  /* 0x0000000296027221 */ /* 0x000fe60000010000 */
[C---:B------:R-:W-:Y:S01]  /*10820*/  HMMA.16816.F32 R8, R136.reuse, R142, R8 ;  /* 0x0000008e8808723c */ /* 0x040fe20000001808 */
[----:B------:R-:W2:Y:S03]  /*10830*/  LDSM.16.MT88.4 R140, [R240+0x800] ;  /* 0x00080000f08c783b */ /* 0x000ea60000004200 */
[----:B------:R-:W-:Y:S04]  /*10840*/  FADD.FTZ R2, R148, R2 ;  /* 0x0000000294027221 */ /* 0x000fe80000010000 */
[----:B------:R-:W-:Y:S04]  /*10850*/  FADD.FTZ R2, R174, R2 ;  /* 0x00000002ae027221 */ /* 0x000fe80000010000 */
[--C-:B-1----:R-:W-:Y:S01]  /*10860*/  FFMA.FTZ R0, R177, c[0x0][0x2d0], -R134.reuse ;  /* 0x0000b400b1007a23 */ /* 0x102fe20000010886 */
[----:B------:R-:W-:Y:S03]  /*10870*/  MOV R177, R153 ;  /* 0x0000009900b17202 */ /* 0x000fe60000000f00 */
[----:B------:R-:W1:Y:S01]  /*10880*/  MUFU.EX2 R173, R0 ;  /* 0x0000000000ad7308 */ /* 0x000e620000000800 */
[----:B------:R-:W-:Y:S01]  /*10890*/  ISETP.GT.AND P0, PT, R176, R177, PT ;  /* 0x000000b1b000720c */ /* 0x000fe20003f04270 */
[C---:B--2---:R-:W-:Y:S03]  /*108a0*/  HMMA.16816.F32 R12, R136.reuse, R140, R12 ;  /* 0x0000008c880c723c */ /* 0x044fe6000000180c */
[----:B-1----:R-:W-:Y:S01]  /*108b0*/  F2FP.PACK_AB R169, R173, R172 ;  /* 0x000000acada9723e */ /* 0x002fe200000000ff */
[--C-:B------:R-:W-:Y:S01]  /*108c0*/  FFMA.FTZ R0, R178, c[0x0][0x2d0], -R134.reuse ;  /* 0x0000b400b2007a23 */ /* 0x100fe20000010886 */
[----:B------:R-:W-:Y:S01]  /*108d0*/  MOV R178, R152 ;  /* 0x0000009800b27202 */ /* 0x000fe20000000f00 */
[----:B------:R-:W-:Y:S01]  /*108e0*/  FFMA.FTZ R134, R132, c[0x0][0x2d0], -R134 ;  /* 0x0000b40084867a23 */ /* 0x000fe20000010886 */
[----:B------:R-:W-:Y:S01]  /*108f0*/  LDSM.16.MT88.4 R152, [R238+0x1000] ;  /* 0x00100000ee98783b */ /* 0x000fe20000004200 */
[C---:B------:R-:W-:Y:S01]  /*10900*/  HMMA.16816.F32 R16, R136.reuse, R142, R16 ;  /* 0x0000008e8810723c */ /* 0x040fe20000001810 */
[----:B------:R1:W-:Y:S06]  /*10910*/  MUFU.EX2 R132, R0 ;  /* 0x0000000000847308 */ /* 0x0003ec0000000800 */
[----:B------:R-:W2:Y:S04]  /*10920*/  LDSM.16.MT88.4 R140, [R239+0x800] ;  /* 0x00080000ef8c783b */ /* 0x000ea80000004200 */
[----:B------:R-:W3:Y:S01]  /*10930*/  MUFU.EX2 R134, R134 ;  /* 0x0000008600867308 */ /* 0x000ee20000000800 */
[----:B-1----:R-:W-:Y:S04]  /*10940*/  FADD.FTZ R0, R156, R151 ;  /* 0x000000979c007221 */ /* 0x002fe80000010000 */
[----:B------:R-:W-:Y:S04]  /*10950*/  FADD.FTZ R0, R157, R0 ;  /* 0x000000009d007221 */ /* 0x000fe80000010000 */
[----:B------:R-:W-:Y:S01]  /*10960*/  FADD.FTZ R0, R175, R0 ;  /* 0x00000000af007221 */ /* 0x000fe20000010000 */
[----:B---3--:R-:W-:Y:S01]  /*10970*/  F2FP.PACK_AB R171, R134, R132 ;  /* 0x0000008486ab723e */ /* 0x008fe200000000ff */
        /* <DEDUP_REMOVED lines=95> */
[----:B------:R-:W-:Y:S02]  /*10f70*/  FADD.FTZ R4, R178, R2 ;  /* 0x00000002b2047221 */ /* 0x000fe40000010000 */
[----:B------:R-:W-:Y:S01]  /*10f80*/  FADD.FTZ R0, R132, R0 ;  /* 0x0000000084007221 */ /* 0x000fe20000010000 */
[-C--:B------:R-:W-:Y:S02]  /*10f90*/  MOV R132, R3.reuse ;  /* 0x0000000300847202 */ /* 0x080fe40000000f00 */
[----:B------:R-:W-:Y:S01]  /*10fa0*/  STL [R1+0x24], R4 ;  /* 0x0000240401007387 */ /* 0x000fe20000100800 */
[----:B------:R-:W-:Y:S01]  /*10fb0*/  FADD.FTZ R2, R134, R0 ;  /* 0x0000000086027221 */ /* 0x000fe20000010000 */
[----:B------:R-:W-:Y:S02]  /*10fc0*/  IADD3 R0, R176, -0x1, RZ ;  /* 0xffffffffb0007810 */ /* 0x000fe40007ffe0ff */
[----:B------:R-:W-:Y:S02]  /*10fd0*/  MOV R134, R3 ;  /* 0x0000000300867202 */ /* 0x000fe40000000f00 */
[----:B------:R1:W-:Y:S04]  /*10fe0*/  STL [R1+0x28], R2 ;  /* 0x0000280201007387 */ /* 0x0003e80000100800 */
[----:B------:R2:W-:Y:S01]  /*10ff0*/  STL [R1+0x20], R0 ;  /* 0x0000200001007387 */ /* 0x0005e20000100800 */
[----:B-1----:R-:W-:Y:S01]  /*11000*/  MOV R2, R133 ;  /* 0x0000008500027202 */ /* 0x002fe20000000f00 */
[----:B------:R-:W-:-:S05]  /*11010*/  @P0 BRA `(.L_x_458) ;  /* 0xffffc62000000947 */ /* 0x000fca000383ffff */
.L_x_447:
[----:B------:R-:W-:Y:S02]  /*11020*/  MOV R7, 0x1f ;  /* 0x0000001f00077802 */ /* 0x000fe40000000f00 */
[----:B------:R-:W-:Y:S01]  /*11030*/  MOV R6, 0xffffffff ;  /* 0xffffffff00067802 */ /* 0x000fe20000000f00 */
[----:B------:R-:W-:Y:S05]  /*11040*/  BRA.DIV ~URZ, `(.L_x_459) ;  /* 0x00005e327f007947 */ /* 0x000fea000b800000 */
[----:B------:R-:W3:Y:S04]  /*11050*/  LDL R2, [R1+0x24] ;  /* 0x0000240001027983 */ /* 0x000ee80000100800 */
[----:B--23--:R2:W3:Y:S02]  /*11060*/  SHFL.BFLY PT, R0, R2, 0x2, 0x1f ;  /* 0x0c401f0002007f89 */ /* 0x00c4e400000e0000 */
.L_x_526:
[----:B--2---:R-:W2:Y:S02]  /*11070*/  LDL.LU R2, [R1+0x24] ;  /* 0x0000240001027983 */ /* 0x004ea40000300800 */
[----:B--23--:R-:W-:Y:S01]  /*11080*/  FADD.FTZ R0, R0, R2 ;  /* 0x0000000200007221 */ /* 0x00cfe20000010000 */
[----:B------:R-:W-:Y:S05]  /*11090*/  BRA.DIV ~URZ, `(.L_x_460) ;  /* 0x00005e427f007947 */ /* 0x000fea000b800000 */
[----:B------:R-:W2:Y:S04]  /*110a0*/  LDL.LU R6, [R1+0x28] ;  /* 0x0000280001067983 */ /* 0x000ea80000300800 */
[----:B------:R-:W3:Y:S02]  /*110b0*/  SHFL.BFLY PT, R5, R0, 0x1, 0x1f ;  /* 0x0c201f0000057f89 */ /* 0x000ee400000e0000 */
[----:B---3--:R-:W-:-:S02]  /*110c0*/  FADD.FTZ R0, R0, R5 ;  /* 0x0000000500007221 */ /* 0x008fc40000010000 */
[----:B--2---:R-:W2:Y:S02]  /*110d0*/  SHFL.BFLY PT, R2, R6, 0x2, 0x1f ;  /* 0x0c401f0006027f89 */ /* 0x004ea400000e0000 */
[----:B-12---:R-:W-:-:S05]  /*110e0*/  FADD.FTZ R4, R2, R6 ;  /* 0x0000000602047221 */ /* 0x006fca0000010000 */
[----:B------:R1:W2:Y:S02]  /*110f0*/  SHFL.BFLY PT, R3, R4, 0x1, 0x1f ;  /* 0x0c201f0004037f89 */ /* 0x0002a400000e0000 */
.L_x_527:
[----:B------:R-:W-:Y:S01]  /*11100*/  FSETP.NE.FTZ.AND P1, PT, R0, RZ, PT ;  /* 0x000000ff0000720b */ /* 0x000fe20003f35000 */
[----:B--2---:R-:W-:Y:S01]  /*11110*/  FADD.FTZ R3, R3, R4 ;  /* 0x0000000403037221 */ /* 0x004fe20000010000 */
[----:B------:R-:W-:Y:S02]  /*11120*/  MOV R2, RZ ;  /* 0x000000ff00027202 */ /* 0x000fe40000000f00 */
[----:B------:R-:W-:Y:S02]  /*11130*/  MOV R24, 0xff800000 ;  /* 0xff80000000187802 */ /* 0x000fe40000000f00 */
[----:B------:R-:W-:Y:S02]  /*11140*/  FSETP.NE.FTZ.AND P0, PT, R3, RZ, PT ;  /* 0x000000ff0300720b */ /* 0x000fe40003f15000 */
[----:B------:R-:W-:-:S05]  /*11150*/  MOV R22, 0xff800000 ;  /* 0xff80000000167802 */ /* 0x000fca0000000f00 */
[----:B------:R-:W2:Y:S01]  /*11160*/  @P1 MUFU.RCP R2, R0 ;  /* 0x0000000000021308 */ /* 0x000ea20000001000 */
[----:B-1----:R-:W-:-:S05]  /*11170*/  @P1 MOV R4, 0x3f317218 ;  /* 0x3f31721800041802 */ /* 0x002fca0000000f00 */
[----:B------:R-:W-:Y:S02]  /*11180*/  @P1 FMUL.FTZ R4, R4, c[0x0][0x2d0] ;  /* 0x0000b40004041a20 */ /* 0x000fe40000410000 */
[----:B------:R1:W3:Y:S01]  /*11190*/  @P1 MUFU.LG2 R5, R0 ;  /* 0x0000000000051308 */ /* 0x0002e20000000c00 */
[C---:B--2---:R-:W-:Y:S02]  /*111a0*/  FMUL.FTZ R186, R2.reuse, R100 ;  /* 0x0000006402ba7220 */ /* 0x044fe40000410000 */
[C---:B------:R-:W-:Y:S02]  /*111b0*/  FMUL.FTZ R187, R2.reuse, R101 ;  /* 0x0000006502bb7220 */ /* 0x040fe40000410000 */
[C---:B------:R-:W-:Y:S02]  /*111c0*/  FMUL.FTZ R100, R2.reuse, R104 ;  /* 0x0000006802647220 */ /* 0x040fe40000410000 */
[C---:B------:R-:W-:Y:S01]  /*111d0*/  FMUL.FTZ R101, R2.reuse, R105 ;  /* 0x0000006902657220 */ /* 0x040fe20000410000 */
[----:B-1----:R-:W-:Y:S01]  /*111e0*/  MOV R0, RZ ;  /* 0x000000ff00007202 */ /* 0x002fe20000000f00 */
        /* <DEDUP_REMOVED lines=134> */
.L_x_408:
[----:B---3--:R3:W5:Y:S01]  /*11a50*/  LDL R6, [R1+0x70] ;  /* 0x0000700001067983 */ /* 0x0087620000100800 */
[----:B------:R-:W-:Y:S03]  /*11a60*/  BSSY B0, `(.L_x_461) ;  /* 0x0000012000007945 */ /* 0x000fe60003800000 */
[----:B------:R-:W4:Y:S02]  /*11a70*/  S2R R26, SR_TID.X ;  /* 0x00000000001a7919 */ /* 0x000f240000002100 */
[----:B----4-:R-:W-:-:S13]  /*11a80*/  LOP3.LUT P0, RZ, R26, 0xff, RZ, 0xc0, !PT ;  /* 0x000000ff1aff7812 */ /* 0x010fda000780c0ff */
[----:B------:R-:W-:Y:S05]  /*11a90*/  @P0 BRA `(.L_x_462) ;  /* 0x000000e000000947 */ /* 0x000fea0003800000 */
[----:B---3--:R-:W3:Y:S01]  /*11aa0*/  S2R R4, SR_LANEID ;  /* 0x0000000000047919 */ /* 0x008ee20000000000 */
[----:B------:R-:W-:Y:S01]  /*11ab0*/  VOTEU.ANY UR4, UPT, PT ;  /* 0x0000000000047886 */ /* 0x000fe200038e0100 */
[----:B--2---:R-:W-:Y:S01]  /*11ac0*/  IMAD.MOV.U32 R5, RZ, RZ, c[0x0][0x564] ;  /* 0x00015900ff057624 */ /* 0x004fe200078e00ff */
[----:B------:R-:W3:Y:S08]  /*11ad0*/  FLO.U32 R3, UR4 ;  /* 0x0000000400037d00 */ /* 0x000ef000080e0000 */
[----:B------:R-:W2:Y:S01]  /*11ae0*/  POPC R2, UR4 ;  /* 0x0000000400027d09 */ /* 0x000ea20008000000 */
[----:B---3--:R-:W-:Y:S01]  /*11af0*/  ISETP.EQ.U32.AND P0, PT, R3, R4, PT ;  /* 0x000000040300720c */ /* 0x008fe20003f02070 */
[----:B------:R-:W-:-:S12]  /*11b00*/  IMAD.MOV.U32 R4, RZ, RZ, c[0x0][0x560] ;  /* 0x00015800ff047624 */ /* 0x000fd800078e00ff */
[----:B--2---:R2:W3:Y:S04]  /*11b10*/  @P0 ATOMG.E.ADD.STRONG.GPU PT, R2, [R4.64], R2 ;  /* 0x00000002040209a8 */ /* 0x0044e800081ee1c6 */
[----:B--2---:R-:W2:Y:S04]  /*11b20*/  S2R R4, SR_LTMASK ;  /* 0x0000000000047919 */ /* 0x004ea80000003900 */
[----:B---3--:R2:W3:Y:S02]  /*11b30*/  SHFL.IDX PT, R3, R2, R3, 0x1f ;  /* 0x00001f0302037589 */ /* 0x0084e400000e0000 */
[----:B--2---:R-:W-:-:S06]  /*11b40*/  LOP3.LUT R2, R4, UR4, RZ, 0xc0, !PT ;  /* 0x0000000404027c12 */ /* 0x004fcc000f8ec0ff */
[----:B------:R-:W3:Y:S02]  /*11b50*/  POPC R2, R2 ;  /* 0x0000000200027309 */ /* 0x000ee40000000000 */
[----:B---3-5:R-:W-:-:S05]  /*11b60*/  IADD3 R6, R3, c[0x0][0xc], R2 ;  /* 0x0000030003067a10 */ /* 0x028fca0007ffe002 */
[----:B------:R2:W-:Y:S02]  /*11b70*/  STL [R1+0x70], R6 ;  /* 0x0000700601007387 */ /* 0x0005e40000100800 */
.L_x_462:
[----:B---3--:R-:W-:Y:S05]  /*11b80*/  BSYNC B0 ;  /* 0x0000000000007941 */ /* 0x008fea0003800000 */
.L_x_461:
[----:B------:R-:W-:Y:S01]  /*11b90*/  SHF.R.S32.HI R25, RZ, 0x1f, R26 ;  /* 0x0000001fff197819 */ /* 0x000fe2000001141a */
[----:B------:R-:W-:Y:S01]  /*11ba0*/  BSSY B1, `(.L_x_463) ;  /* 0x00003e0000017945 */ /* 0x000fe20003800000 */
[----:B------:R-:W-:Y:S01]  /*11bb0*/  PRMT R0, R0, 0x9910, RZ ;  /* 0x0000991000007816 */ /* 0x000fe200000000ff */
[----:B-----5:R-:W-:Y:S01]  /*11bc0*/  IMAD.MOV.U32 R111, RZ, RZ, R6 ;  /* 0x000000ffff6f7224 */ /* 0x020fe200078e0006 */
[----:B------:R-:W-:Y:S02]  /*11bd0*/  LEA.HI R25, R25, R26, RZ, 0x3 ;  /* 0x0000001a19197211 */ /* 0x000fe400078f18ff */
[----:B------:R-:W-:Y:S02]  /*11be0*/  ISETP.NE.AND P0, PT, R0, RZ, PT ;  /* 0x000000ff0000720c */ /* 0x000fe40003f05270 */
[----:B------:R-:W-:-:S05]  /*11bf0*/  LOP3.LUT R25, R25, 0xfffffff8, RZ, 0xc0, !PT ;  /* 0xfffffff819197812 */ /* 0x000fca00078ec0ff */
[----:B------:R-:W-:-:S04]  /*11c00*/  IMAD.IADD R25, R26, 0x1, -R25 ;  /* 0x000000011a197824 */ /* 0x000fc800078e0a19 */
[----:B------:R-:W-:-:S05]  /*11c10*/  IMAD.SHL.U32 R11, R25, 0x8, RZ ;  /* 0x00000008190b7824 */ /* 0x000fca00078e00ff */
[C---:B------:R-:W-:Y:S02]  /*11c20*/  IADD3 R34, R11.reuse, 0x40, RZ ;  /* 0x000000400b227810 */ /* 0x040fe40007ffe0ff */
[C---:B------:R-:W-:Y:S02]  /*11c30*/  IADD3 R32, R11.reuse, 0xc0, RZ ;  /* 0x000000c00b207810 */ /* 0x040fe40007ffe0ff */
[----:B------:R-:W-:Y:S01]  /*11c40*/  IADD3 R33, R11, 0x80, RZ ;  /* 0x000000800b217810 */ /* 0x000fe20007ffe0ff */
[----:B------:R-:W-:Y:S05]  /*11c50*/  @!P0 BRA `(.L_x_464) ;  /* 0x00002f4000008947 */ /* 0x000fea0003800000 */
[----:B------:R-:W3:Y:S04]  /*11c60*/  LDL R8, [R1+0x88] ;  /* 0x0000880001087983 */ /* 0x000ee80000100800 */
[----:B------:R-:W4:Y:S04]  /*11c70*/  LDL R13, [R1+0x8c] ;  /* 0x00008c00010d7983 */ /* 0x000f280000100800 */
[----:B--2---:R-:W2:Y:S04]  /*11c80*/  LDL R9, [R1+0x94] ;  /* 0x0000940001097983 */ /* 0x004ea80000100800 */
[----:B------:R-:W2:Y:S04]  /*11c90*/  LDL R12, [R1+0x90] ;  /* 0x00009000010c7983 */ /* 0x000ea80000100800 */
[----:B------:R-:W2:Y:S04]  /*11ca0*/  LDL R7, [R1+0xa4] ;  /* 0x0000a40001077983 */ /* 0x000ea80000100800 */
[----:B------:R-:W2:Y:S04]  /*11cb0*/  LDL R6, [R1+0x9c] ;  /* 0x00009c0001067983 */ /* 0x000ea80000100800 */
[----:B------:R-:W2:Y:S04]  /*11cc0*/  LDL R5, [R1+0xa0] ;  /* 0x0000a00001057983 */ /* 0x000ea80000100800 */
[----:B------:R-:W2:Y:S01]  /*11cd0*/  LDL R10, [R1+0x98] ;  /* 0x00009800010a7983 */ /* 0x000ea20000100800 */
[----:B------:R-:W-:Y:S01]  /*11ce0*/  WARPSYNC 0xffffffff ;  /* 0xffffffff00007948 */ /* 0x000fe20003800000 */
[----:B------:R-:W-:-:S02]  /*11cf0*/  F2FP.PACK_AB R0, R185, R184 ;  /* 0x000000b8b900723e */ /* 0x000fc400000000ff */
[----:B------:R-:W-:Y:S01]  /*11d00*/  BAR.SYNC.DEFER_BLOCKING 0x1, 0x100 ;  /* 0x0044000000007b1d */ /* 0x000fe20000010000 */
[----:B------:R-:W-:Y:S02]  /*11d10*/  F2FP.PACK_AB R2, R117, R116 ;  /* 0x000000747502723e */ /* 0x000fe400000000ff */
[----:B------:R-:W-:Y:S02]  /*11d20*/  F2FP.PACK_AB R3, R153, R152 ;  /* 0x000000989903723e */ /* 0x000fe400000000ff */
[----:B------:R-:W-:Y:S01]  /*11d30*/  F2FP.PACK_AB R4, R93, R92 ;  /* 0x0000005c5d04723e */ /* 0x000fe200000000ff */
[----:B---3--:R3:W-:Y:S04]  /*11d40*/  STS [R8], R0 ;  /* 0x0000000008007388 */ /* 0x0087e80000000800 */
[----:B------:R1:W-:Y:S04]  /*11d50*/  STS [R8+0x400], R2 ;  /* 0x0004000208007388 */ /* 0x0003e80000000800 */
[----:B----4-:R4:W-:Y:S01]  /*11d60*/  STS [R13], R3 ;  /* 0x000000030d007388 */ /* 0x0109e20000000800 */
[----:B---3--:R-:W-:-:S02]  /*11d70*/  F2FP.PACK_AB R0, R213, R212 ;  /* 0x000000d4d500723e */ /* 0x008fc400000000ff */
[----:B-1----:R-:W-:-:S03]  /*11d80*/  F2FP.PACK_AB R2, R149, R148 ;  /* 0x000000949502723e */ /* 0x002fc600000000ff */
[----:B------:R1:W-:Y:S01]  /*11d90*/  STS [R13+0x400], R0 ;  /* 0x000400000d007388 */ /* 0x0003e20000000800 */
[----:B----4-:R-:W-:-:S03]  /*11da0*/  F2FP.PACK_AB R3, R203, R202 ;  /* 0x000000cacb03723e */ /* 0x010fc600000000ff */
[----:B--2---:R2:W-:Y:S04]  /*11db0*/  STS [R9], R2 ;  /* 0x0000000209007388 */ /* 0x0045e80000000800 */
        /* <DEDUP_REMOVED lines=85> */
[----:B------:R-:W-:Y:S01]  /*12310*/  STS [R8+0xc000], R2 ;  /* 0x00c0000208007388 */ /* 0x000fe20000000800 */
[----:B-1----:R-:W-:Y:S02]  /*12320*/  F2FP.PACK_AB R0, R83, R82 ;  /* 0x000000525300723e */ /* 0x002fe400000000ff */
[----:B--2---:R-:W-:-:S03]  /*12330*/  F2FP.PACK_AB R3, R211, R210 ;  /* 0x000000d2d303723e */ /* 0x004fc600000000ff */
[----:B------:R1:W-:Y:S01]  /*12340*/  STS [R8+0xc400], R0 ;  /* 0x00c4000008007388 */ /* 0x0003e20000000800 */
[----:B---3--:R-:W-:-:S03]  /*12350*/  F2FP.PACK_AB R4, R101, R100 ;  /* 0x000000646504723e */ /* 0x008fc600000000ff */
[----:B-1----:R-:W2:Y:S01]  /*12360*/  LDL R8, [R1+0x7c] ;  /* 0x00007c0001087983 */ /* 0x002ea20000100800 */
[----:B------:R-:W-:Y:S02]  /*12370*/  F2FP.PACK_AB R2, R105, R104 ;  /* 0x000000686902723e */ /* 0x000fe400000000ff */
[----:B------:R-:W-:Y:S01]  /*12380*/  F2FP.PACK_AB R0, R107, R106 ;  /* 0x0000006a6b00723e */ /* 0x000fe200000000ff */
[----:B------:R1:W-:Y:S04]  /*12390*/  STS [R13+0xc000], R4 ;  /* 0x00c000040d007388 */ /* 0x0003e80000000800 */
[----:B------:R3:W-:Y:S04]  /*123a0*/  STS [R13+0xc400], R3 ;  /* 0x00c400030d007388 */ /* 0x0007e80000000800 */
[----:B------:R4:W-:Y:S04]  /*123b0*/  STS [R9+0xc000], R2 ;  /* 0x00c0000209007388 */ /* 0x0009e80000000800 */
[----:B------:R4:W-:Y:S01]  /*123c0*/  STS [R9+0xc400], R0 ;  /* 0x00c4000009007388 */ /* 0x0009e20000000800 */
[----:B-1----:R-:W-:-:S02]  /*123d0*/  F2FP.PACK_AB R4, R109, R108 ;  /* 0x0000006c6d04723e */ /* 0x002fc400000000ff */
[----:B---3--:R-:W-:-:S03]  /*123e0*/  F2FP.PACK_AB R3, R103, R102 ;  /* 0x000000666703723e */ /* 0x008fc600000000ff */
[----:B------:R1:W-:Y:S01]  /*123f0*/  STS [R12+0xc000], R4 ;  /* 0x00c000040c007388 */ /* 0x0003e20000000800 */
[----:B----4-:R-:W-:-:S03]  /*12400*/  F2FP.PACK_AB R2, R191, R190 ;  /* 0x000000bebf02723e */ /* 0x010fc600000000ff */
[----:B------:R3:W-:Y:S01]  /*12410*/  STS [R12+0xc400], R3 ;  /* 0x00c400030c007388 */ /* 0x0007e20000000800 */
[----:B------:R-:W-:-:S03]  /*12420*/  F2FP.PACK_AB R0, R99, R98 ;  /* 0x000000626300723e */ /* 0x000fc600000000ff */
[----:B------:R4:W-:Y:S04]  /*12430*/  STS [R7+0xc000], R2 ;  /* 0x00c0000207007388 */ /* 0x0009e80000000800 */
[----:B------:R4:W-:Y:S01]  /*12440*/  STS [R7+0xc400], R0 ;  /* 0x00c4000007007388 */ /* 0x0009e20000000800 */
[----:B------:R-:W-:Y:S02]  /*12450*/  ISETP.NE.U32.AND P0, PT, RZ, c[0x0][0x508], PT ;  /* 0x00014200ff007a0c */ /* 0x000fe40003f05070 */
[----:B------:R-:W-:Y:S01]  /*12460*/  ISETP.NE.U32.AND P2, PT, RZ, c[0x0][0x500], PT ;  /* 0x00014000ff007a0c */ /* 0x000fe20003f45070 */
[----:B------:R-:W2:Y:S01]  /*12470*/  LDL.LU R9, [R1+0x74] ;  /* 0x0000740001097983 */ /* 0x000ea20000300800 */
[----:B------:R-:W-:Y:S01]  /*12480*/  ISETP.NE.AND.EX P1, PT, RZ, c[0x0][0x50c], PT, P0 ;  /* 0x00014300ff007a0c */ /* 0x000fe20003f25300 */
[----:B------:R-:W-:Y:S01]  /*12490*/  IMAD.MOV.U32 R15, RZ, RZ, c[0x0][0x388] ;  /* 0x0000e200ff0f7624 */ /* 0x000fe200078e00ff */
[----:B------:R-:W-:-:S02]  /*124a0*/  ISETP.NE.AND.EX P2, PT, RZ, c[0x0][0x504], PT, P2 ;  /* 0x00014100ff007a0c */ /* 0x000fc40003f45320 */
[----:B-1----:R-:W-:Y:S02]  /*124b0*/  F2FP.PACK_AB R4, R189, R188 ;  /* 0x000000bcbd04723e */ /* 0x002fe400000000ff */
[----:B---3--:R-:W-:-:S03]  /*124c0*/  F2FP.PACK_AB R3, R91, R90 ;  /* 0x0000005a5b03723e */ /* 0x008fc600000000ff */
[----:B------:R1:W-:Y:S01]  /*124d0*/  STS [R6+0xc000], R4 ;  /* 0x00c0000406007388 */ /* 0x0003e20000000800 */
[----:B----4-:R-:W-:-:S03]  /*124e0*/  F2FP.PACK_AB R2, R113, R112 ;  /* 0x000000707102723e */ /* 0x010fc600000000ff */
[----:B------:R3:W-:Y:S01]  /*124f0*/  STS [R6+0xc400], R3 ;  /* 0x00c4000306007388 */ /* 0x0007e20000000800 */
[----:B------:R-:W-:-:S03]  /*12500*/  F2FP.PACK_AB R0, R87, R86 ;  /* 0x000000565700723e */ /* 0x000fc600000000ff */
[----:B------:R4:W-:Y:S04]  /*12510*/  STS [R5+0xc000], R2 ;  /* 0x00c0000205007388 */ /* 0x0009e80000000800 */
[----:B------:R4:W-:Y:S01]  /*12520*/  STS [R5+0xc400], R0 ;  /* 0x00c4000005007388 */ /* 0x0009e20000000800 */
[----:B-1----:R-:W-:Y:S01]  /*12530*/  IMAD.MOV.U32 R4, RZ, RZ, 0x4 ;  /* 0x00000004ff047424 */ /* 0x002fe200078e00ff */
[----:B---3--:R-:W-:Y:S01]  /*12540*/  F2FP.PACK_AB R3, R77, R76 ;  /* 0x0000004c4d03723e */ /* 0x008fe200000000ff */
[----:B----4-:R-:W-:-:S04]  /*12550*/  IMAD.MOV.U32 R2, RZ, RZ, RZ ;  /* 0x000000ffff027224 */ /* 0x010fc800078e00ff */
[----:B------:R1:W-:Y:S01]  /*12560*/  STS [R10+0xc000], R3 ;  /* 0x00c000030a007388 */ /* 0x0003e20000000800 */
[----:B------:R-:W-:-:S05]  /*12570*/  F2FP.PACK_AB R0, R79, R78 ;  /* 0x0000004e4f00723e */ /* 0x000fca00000000ff */
[----:B------:R3:W-:Y:S01]  /*12580*/  STS [R10+0xc400], R0 ;  /* 0x00c400000a007388 */ /* 0x0007e20000000800 */
[----:B--2---:R-:W-:-:S03]  /*12590*/  @P1 IMAD.WIDE R6, R8, R4, c[0x0][0x508] ;  /* 0x0001420008061625 */ /* 0x004fc600078e0204 */
[----:B------:R-:W-:Y:S01]  /*125a0*/  BAR.SYNC.DEFER_BLOCKING 0x1, 0x100 ;  /* 0x0044000000007b1d */ /* 0x000fe20000010000 */
[----:B------:R-:W-:-:S05]  /*125b0*/  IMAD.WIDE R4, R8, R4, c[0x0][0x500] ;  /* 0x0001400008047625 */ /* 0x000fca00078e0204 */
[----:B------:R3:W5:Y:S04]  /*125c0*/  @P1 LDG.E R15, [R6.64] ;  /* 0x00000006060f1981 */ /* 0x000768000c1e1900 */
[----:B------:R3:W5:Y:S01]  /*125d0*/  @P2 LDG.E R2, [R4.64] ;  /* 0x0000000604022981 */ /* 0x000762000c1e1900 */
[----:B------:R-:W-:-:S04]  /*125e0*/  ISETP.NE.AND P0, PT, R9, RZ, PT ;  /* 0x000000ff0900720c */ /* 0x000fc80003f05270 */
[----:B-1----:R-:W-:Y:S01]  /*125f0*/  SEL R3, R9, c[0x0][0x3d4], P0 ;  /* 0x0000f50009037a07 */ /* 0x002fe20000000000 */
[----:B------:R-:W-:Y:S05]  /*12600*/  @P1 BRA `(.L_x_465) ;  /* 0x0000004000001947 */ /* 0x000fea0003800000 */
[----:B---3--:R-:W-:Y:S05]  /*12610*/  @!P2 BRA `(.L_x_465) ;  /* 0x000000300000a947 */ /* 0x008fea0003800000 */
[----:B------:R1:W2:Y:S04]  /*12620*/  LDG.E R0, [R4.64] ;  /* 0x0000000604007981 */ /* 0x0002a8000c1e1900 */
[----:B-1----:R-:W2:Y:S02]  /*12630*/  LDG.E R4, [R4.64+0x4] ;  /* 0x0000040604047981 */ /* 0x002ea4000c1e1900 */
[----:B--2--5:R-:W-:Y:S02]  /*12640*/  IADD3 R15, -R0, R4, RZ ;  /* 0x00000004000f7210 */ /* 0x024fe40007ffe1ff */
.L_x_465:
[----:B---3--:R-:W2:Y:S04]  /*12650*/  LDL R4, [R1+0x80] ;  /* 0x0000800001047983 */ /* 0x008ea80000100800 */
[----:B------:R-:W2:Y:S04]  /*12660*/  LDL R114, [R1+0x68] ;  /* 0x0000680001727983 */ /* 0x000ea80000100800 */
[----:B------:R-:W3:Y:S01]  /*12670*/  LDL R23, [R1+0x84] ;  /* 0x0000840001177983 */ /* 0x000ee20000100800 */
[----:B------:R-:W-:Y:S01]  /*12680*/  IMAD.MOV.U32 R0, RZ, RZ, 0x368 ;  /* 0x00000368ff007424 */ /* 0x000fe200078e00ff */
[----:B------:R-:W-:-:S02]  /*12690*/  ISETP.GT.AND P2, PT, R3, 0x1, PT ;  /* 0x000000010300780c */ /* 0x000fc40003f44270 */
[----:B------:R-:W4:Y:S02]  /*126a0*/  LDL R13, [R1+0x78] ;  /* 0x00007800010d7983 */ /* 0x000f240000100800 */
[----:B------:R-:W-:-:S04]  /*126b0*/  SEL R0, R0, 0x328, P2 ;  /* 0x0000032800007807 */ /* 0x000fc80001000000 */
[----:B------:R1:W2:Y:S08]  /*126c0*/  LDC.64 R6, c[0x0][R0+0x170] ;  /* 0x00005c0000067b82 */ /* 0x0002b00000000a00 */
[----:B------:R1:W3:Y:S01]  /*126d0*/  LDC.64 R16, c[0x0][R0+0x168] ;  /* 0x00005a0000107b82 */ /* 0x0002e20000000a00 */
[----:B------:R-:W-:-:S04]  /*126e0*/  ISETP.NE.U32.AND P0, PT, RZ, c[0x0][0x500], PT ;  /* 0x00014000ff007a0c */ /* 0x000fc80003f05070 */
[----:B------:R-:W-:-:S03]  /*126f0*/  ISETP.NE.AND.EX P0, PT, RZ, c[0x0][0x504], PT, P0 ;  /* 0x00014100ff007a0c */ /* 0x000fc60003f05300 */
[----:B------:R1:W2:Y:S01]  /*12700*/  LDC.64 R18, c[0x0][R0+0x178] ;  /* 0x00005e0000127b82 */ /* 0x0002a20000000a00 */
[----:B------:R-:W-:-:S07]  /*12710*/  SHF.R.S32.HI R3, RZ, 0x1f, R8 ;  /* 0x0000001fff037819 */ /* 0x000fce0000011408 */
[----:B------:R1:W2:Y:S02]  /*12720*/  LDC.64 R20, c[0x0][R0+0x160] ;  /* 0x0000580000147b82 */ /* 0x0002a40000000a00 */
[----:B-1----:R-:W-:-:S05]  /*12730*/  IMAD.MOV.U32 R0, RZ, RZ, c[0x0][0x4e8] ;  /* 0x00013a00ff007624 */ /* 0x002fca00078e00ff */
[----:B------:R-:W-:Y:S02]  /*12740*/  ISETP.NE.AND P3, PT, R0, 0x1, PT ;  /* 0x000000010000780c */ /* 0x000fe40003f65270 */
[----:B------:R-:W-:Y:S01]  /*12750*/  SEL R0, R8, RZ, !P0 ;  /* 0x000000ff08007207 */ /* 0x000fe20004000000 */
[----:B--2---:R-:W-:Y:S01]  /*12760*/  IMAD.IADD R9, R4, 0x1, R114 ;  /* 0x0000000104097824 */ /* 0x004fe200078e0272 */
[----:B------:R-:W-:-:S03]  /*12770*/  SEL R4, R3, RZ, !P0 ;  /* 0x000000ff03047207 */ /* 0x000fc60004000000 */
[----:B------:R-:W-:-:S04]  /*12780*/  IMAD R3, R7, R0, RZ ;  /* 0x0000000007037224 */ /* 0x000fc800078e02ff */
[C---:B------:R-:W-:Y:S02]  /*12790*/  IMAD R12, R6.reuse, R4, R3 ;  /* 0x00000004060c7224 */ /* 0x040fe400078e0203 */
[----:B------:R-:W-:-:S04]  /*127a0*/  IMAD.WIDE.U32 R4, R6, R0, RZ ;  /* 0x0000000006047225 */ /* 0x000fc800078e00ff */
[----:B---3--:R-:W-:Y:S02]  /*127b0*/  IMAD.WIDE.U32 R6, R16, R23, RZ ;  /* 0x0000001710067225 */ /* 0x008fe400078e00ff */
[----:B------:R-:W2:Y:S02]  /*127c0*/  LDL R16, [R1+0xac] ;  /* 0x0000ac0001107983 */ /* 0x000ea40000100800 */
[----:B------:R-:W-:-:S04]  /*127d0*/  @P3 IMAD.HI.U32 R8, R9, c[0x0][0x4ec], RZ ;  /* 0x00013b0009083a27 */ /* 0x000fc800078e00ff */
[----:B------:R-:W-:Y:S01]  /*127e0*/  IMAD.MOV.U32 R3, RZ, RZ, R9 ;  /* 0x000000ffff037224 */ /* 0x000fe200078e0009 */
[----:B------:R-:W-:Y:S01]  /*127f0*/  @P3 SHF.R.U32.HI R3, RZ, c[0x0][0x4f0], R8 ;  /* 0x00013c00ff033a19 */ /* 0x000fe20000011608 */
[----:B------:R-:W-:Y:S01]  /*12800*/  IMAD R10, R17, R23, RZ ;  /* 0x00000017110a7224 */ /* 0x000fe200078e02ff */
[----:B----4-:R-:W-:Y:S01]  /*12810*/  SEL R8, R13, RZ, P2 ;  /* 0x000000ff0d087207 */ /* 0x010fe20001000000 */
[----:B------:R-:W-:Y:S01]  /*12820*/  IMAD.IADD R13, R5, 0x1, R12 ;  /* 0x00000001050d7824 */ /* 0x000fe200078e020c */
[----:B-----5:R-:W-:Y:S01]  /*12830*/  IADD3 R14, P1, P0, R4, R6, R2 ;  /* 0x00000006040e7210 */ /* 0x020fe2000783e002 */
        /* <DEDUP_REMOVED lines=18> */
[----:B------:R-:W-:Y:S01]  /*12960*/  SHF.R.S32.HI R8, RZ, 0x1f, R26 ;  /* 0x0000001fff087819 */ /* 0x000fe2000001141a */
        /* <DEDUP_REMOVED lines=9> */
[----:B------:R2:W-:Y:S01]  /*12a00*/  SHFL.IDX PT, R4, R3, 0x1, 0x1c1f ;  /* 0x003c1f0003047f89 */ /* 0x0005e200000e0000 */
[----:B------:R-:W-:-:S03]  /*12a10*/  IMAD R12, R15, c[0x0][0x4e8], RZ ;  /* 0x00013a000f0c7a24 */ /* 0x000fc600078e02ff */
[----:B------:R-:W3:Y:S01]  /*12a20*/  SHFL.IDX PT, R5, R5, 0x1, 0x1c1f ;  /* 0x003c1f0005057f89 */ /* 0x000ee200000e0000 */
[----:B------:R-:W-:Y:S01]  /*12a30*/  LOP3.LUT P0, RZ, R8, 0x3, RZ, 0xc0, !PT ;  /* 0x0000000308ff7812 */ /* 0x000fe2000780c0ff */
[----:B--2---:R-:W-:-:S05]  /*12a40*/  IMAD.IADD R3, R16, 0x1, R114 ;  /* 0x0000000110037824 */ /* 0x004fca00078e0272 */
        /* <DEDUP_REMOVED lines=9> */
[----:B------:R-:W2:Y:S01]  /*12ae0*/  LDL R13, [R1+0x18] ;  /* 0x00001800010d7983 */ /* 0x000ea20000100800 */
[----:B------:R-:W-:Y:S01]  /*12af0*/  SHF.R.S32.HI R35, RZ, 0x1f, R26 ;  /* 0x0000001fff237819 */ /* 0x000fe2000001141a */
[----:B------:R-:W-:Y:S01]  /*12b00*/  IMAD R10, R10, c[0x0][0x3a0], RZ ;  /* 0x0000e8000a0a7a24 */ /* 0x000fe200078e02ff */
[----:B-1----:R-:W-:Y:S01]  /*12b10*/  SHF.R.S32.HI R7, RZ, 0x1f, R0 ;  /* 0x0000001fff077819 */ /* 0x002fe20000011400 */
[----:B------:R-:W-:Y:S01]  /*12b20*/  IMAD.WIDE.U32 R4, R2, c[0x0][0x3a0], RZ ;  /* 0x0000e80002047a25 */ /* 0x000fe200078e00ff */
[----:B------:R-:W-:-:S03]  /*12b30*/  LEA.HI R35, R35, R26, RZ, 0x3 ;  /* 0x0000001a23237211 */ /* 0x000fc600078f18ff */
[----:B------:R-:W-:Y:S01]  /*12b40*/  IMAD R2, R2, c[0x0][0x3a4], R10 ;  /* 0x0000e90002027a24 */ /* 0x000fe200078e020a */
[----:B------:R-:W-:-:S04]  /*12b50*/  SHF.R.S32.HI R35, RZ, 0x3, R35 ;  /* 0x00000003ff237819 */ /* 0x000fc80000011423 */
[----:B------:R-:W-:Y:S02]  /*12b60*/  LEA R6, R25, R35, 0x5 ;  /* 0x0000002319067211 */ /* 0x000fe400078e28ff */
[----:B------:R-:W-:Y:S02]  /*12b70*/  IADD3 R3, R5, R2, RZ ;  /* 0x0000000205037210 */ /* 0x000fe40007ffe0ff */
[----:B------:R-:W-:Y:S02]  /*12b80*/  MOV R2, R4 ;  /* 0x0000000400027202 */ /* 0x000fe40000000f00 */
[----:B------:R-:W-:-:S03]  /*12b90*/  IADD3 R6, R114, R6, RZ ;  /* 0x0000000672067210 */ /* 0x000fc60007ffe0ff */
[----:B------:R-:W-:Y:S01]  /*12ba0*/  IMAD.WIDE.U32 R4, R23, c[0x0][0x3e8], R2 ;  /* 0x0000fa0017047a25 */ /* 0x000fe200078e0002 */
[----:B------:R-:W-:-:S03]  /*12bb0*/  MOV R2, R6 ;  /* 0x0000000600027202 */ /* 0x000fc60000000f00 */
[----:B------:R-:W-:Y:S02]  /*12bc0*/  IMAD R3, R7, c[0x0][0x3f0], RZ ;  /* 0x0000fc0007037a24 */ /* 0x000fe400078e02ff */
[----:B------:R-:W-:-:S04]  /*12bd0*/  @P3 IMAD.HI.U32 R7, R6, c[0x0][0x4ec], RZ ;  /* 0x00013b0006073a27 */ /* 0x000fc800078e00ff */
[----:B------:R-:W-:Y:S01]  /*12be0*/  IMAD R5, R23, c[0x0][0x3ec], R5 ;  /* 0x0000fb0017057a24 */ /* 0x000fe200078e0205 */
[----:B------:R-:W-:Y:S01]  /*12bf0*/  @P3 SHF.R.U32.HI R2, RZ, c[0x0][0x4f0], R7 ;  /* 0x00013c00ff023a19 */ /* 0x000fe20000011607 */
[C---:B------:R-:W-:Y:S02]  /*12c00*/  IMAD R8, R0.reuse, c[0x0][0x3f4], R3 ;  /* 0x0000fd0000087a24 */ /* 0x040fe400078e0203 */
[----:B------:R-:W-:Y:S01]  /*12c10*/  IMAD.WIDE.U32 R4, R0, c[0x0][0x3f0], R4 ;  /* 0x0000fc0000047a25 */ /* 0x000fe200078e0004 */
[----:B------:R-:W-:Y:S02]  /*12c20*/  SHF.R.S32.HI R3, RZ, 0x1f, R2 ;  /* 0x0000001fff037819 */ /* 0x000fe40000011402 */
[----:B------:R-:W-:Y:S02]  /*12c30*/  IADD3 R0, -R2, RZ, RZ ;  /* 0x000000ff02007210 */ /* 0x000fe40007ffe1ff */
[----:B------:R-:W-:Y:S01]  /*12c40*/  IADD3 R5, R5, R8, RZ ;  /* 0x0000000805057210 */ /* 0x000fe20007ffe0ff */
[----:B------:R-:W-:-:S02]  /*12c50*/  IMAD R3, R3, c[0x0][0x3e0], RZ ;  /* 0x0000f80003037a24 */ /* 0x000fc400078e02ff */
        /* <DEDUP_REMOVED lines=11> */
[----:B--2---:R-:W1:Y:S04]  /*12d10*/  LDS.128 R28, [R13+0x80] ;  /* 0x000080000d1c7984 */ /* 0x004e680000000c00 */
[----:B------:R-:W2:Y:S04]  /*12d20*/  LDS.128 R48, [R13+0x1080] ;  /* 0x001080000d307984 */ /* 0x000ea80000000c00 */
[----:B------:R-:W3:Y:S04]  /*12d30*/  LDS.128 R64, [R13+0x2080] ;  /* 0x002080000d407984 */ /* 0x000ee80000000c00 */
[----:B------:R-:W4:Y:S04]  /*12d40*/  LDS.128 R76, [R13+0x3080] ;  /* 0x003080000d4c7984 */ /* 0x000f280000000c00 */
[----:B------:R-:W1:Y:S04]  /*12d50*/  LDS.128 R24, [R13+0x4080] ;  /* 0x004080000d187984 */ /* 0x000e680000000c00 */
        /* <DEDUP_REMOVED lines=10> */
[----:B------:R5:W1:Y:S02]  /*12e00*/  LDS.128 R80, [R13+0xf080] ;  /* 0x00f080000d507984 */ /* 0x000a640000000c00 */
[----:B-----5:R-:W-:Y:S01]  /*12e10*/  IADD3 R13, R35, R114, RZ ;  /* 0x00000072230d7210 */ /* 0x020fe20007ffe0ff */
[----:B------:R-:W-:Y:S05]  /*12e20*/  BRA.DIV ~URZ, `(.L_x_467) ;  /* 0x000041c27f007947 */ /* 0x000fea000b800000 */
[----:B--234-:R2:W3:Y:S02]  /*12e30*/  SHFL.IDX PT, R10, R14, RZ, 0x181f ;  /* 0x00181fff0e0a7589 */ /* 0x01c4e400000e0000 */
.L_x_528:
[----:B------:R-:W-:Y:S05]  /*12e40*/  BRA.DIV ~URZ, `(.L_x_468) ;  /* 0x000042127f007947 */ /* 0x000fea000b800000 */
[----:B------:R4:W2:Y:S02]  /*12e50*/  SHFL.IDX PT, R0, R15, RZ, 0x181f ;  /* 0x00181fff0f007589 */ /* 0x0008a400000e0000 */
.L_x_529:
[----:B------:R-:W-:Y:S01]  /*12e60*/  ISETP.GE.AND P0, PT, R13, R12, PT ;  /* 0x0000000c0d00720c */ /* 0x000fe20003f06270 */
[----:B------:R-:W-:Y:S01]  /*12e70*/  BSSY B0, `(.L_x_469) ;  /* 0x0000016000007945 */ /* 0x000fe20003800000 */
[----:B------:R-:W-:-:S02]  /*12e80*/  SHF.R.S32.HI R86, RZ, 0x1f, R32 ;  /* 0x0000001fff567819 */ /* 0x000fc40000011420 */
[----:B------:R-:W-:Y:S02]  /*12e90*/  SHF.R.S32.HI R85, RZ, 0x1f, R11 ;  /* 0x0000001fff557819 */ /* 0x000fe4000001140b */
[----:B------:R-:W-:Y:S02]  /*12ea0*/  SHF.R.S32.HI R84, RZ, 0x1f, R34 ;  /* 0x0000001fff547819 */ /* 0x000fe40000011422 */
[----:B------:R-:W-:-:S05]  /*12eb0*/  SHF.R.S32.HI R35, RZ, 0x1f, R33 ;  /* 0x0000001fff237819 */ /* 0x000fca0000011421 */
        /* <DEDUP_REMOVED lines=11> */
[----:B-1----:R1:W-:Y:S01]  /*12f70*/  @!P3 ST.E.128 [R8.64], R28 ;  /* 0x0000001c0800b985 */ /* 0x0023e2000c101d06 */
[----:B------:R-:W-:-:S02]  /*12f80*/  @!P1 LEA.HI.X R5, R33, R10, R35, 0x1, P5 ;  /* 0x0000000a21059211 */ /* 0x000fc400028f0c23 */
[----:B------:R-:W-:Y:S01]  /*12f90*/  @!P0 LEA.HI.X R3, R32, R10, R86, 0x1, P4 ;  /* 0x0000000a20038211 */ /* 0x000fe200020f0c56 */
[----:B------:R1:W-:Y:S04]  /*12fa0*/  @!P2 ST.E.128 [R6.64], R24 ;  /* 0x000000180600a985 */ /* 0x0003e8000c101d06 */
[----:B------:R1:W-:Y:S04]  /*12fb0*/  @!P1 ST.E.128 [R4.64], R20 ;  /* 0x0000001404009985 */ /* 0x0003e8000c101d06 */
[----:B------:R1:W-:Y:S02]  /*12fc0*/  @!P0 ST.E.128 [R2.64], R16 ;  /* 0x0000001002008985 */ /* 0x0003e4000c101d06 */
.L_x_470:
[----:B------:R-:W-:Y:S05]  /*12fd0*/  BSYNC B0 ;  /* 0x0000000000007941 */ /* 0x000fea0003800000 */
.L_x_469:
[----:B------:R-:W-:Y:S05]  /*12fe0*/  BRA.DIV ~URZ, `(.L_x_471) ;  /* 0x000040d27f007947 */ /* 0x000fea000b800000 */
[----:B---3--:R3:W4:Y:S04]  /*12ff0*/  SHFL.IDX PT, R10, R14, 0x1, 0x181f ;  /* 0x00381f000e0a7f89 */ /* 0x00872800000e0000 */
[----:B--2---:R3:W2:Y:S02]  /*13000*/  SHFL.IDX PT, R0, R15, 0x1, 0x181f ;  /* 0x00381f000f007f89 */ /* 0x0046a400000e0000 */
.L_x_530:
[----:B-1----:R-:W-:Y:S01]  /*13010*/  IADD3 R2, R13, 0x20, RZ ;  /* 0x000000200d027810 */ /* 0x002fe20007ffe0ff */
        /* <DEDUP_REMOVED lines=16> */
[----:B------:R1:W-:Y:S04]  /*13120*/  @!P2 ST.E.128 [R6.64], R44 ;  /* 0x0000002c0600a985 */ /* 0x0003e8000c101d06 */
[----:B------:R1:W-:Y:S04]  /*13130*/  @!P1 ST.E.128 [R4.64], R40 ;  /* 0x0000002804009985 */ /* 0x0003e8000c101d06 */
[----:B------:R1:W-:Y:S02]  /*13140*/  @!P0 ST.E.128 [R2.64], R36 ;  /* 0x0000002402008985 */ /* 0x0003e4000c101d06 */
.L_x_473:
[----:B------:R-:W-:Y:S05]  /*13150*/  BSYNC B0 ;  /* 0x0000000000007941 */ /* 0x000fea0003800000 */
.L_x_472:
[----:B------:R-:W-:Y:S05]  /*13160*/  BRA.DIV ~URZ, `(.L_x_474) ;  /* 0x000040127f007947 */ /* 0x000fea000b800000 */
[----:B----4-:R4:W1:Y:S02]  /*13170*/  SHFL.IDX PT, R10, R14, 0x2, 0x181f ;  /* 0x00581f000e0a7f89 */ /* 0x01086400000e0000 */
.L_x_531:
[----:B------:R-:W-:Y:S05]  /*13180*/  BRA.DIV ~URZ, `(.L_x_475) ;  /* 0x000040627f007947 */ /* 0x000fea000b800000 */
[----:B--2---:R2:W3:Y:S02]  /*13190*/  SHFL.IDX PT, R0, R15, 0x2, 0x181f ;  /* 0x00581f000f007f89 */ /* 0x0044e400000e0000 */
.L_x_532:
        /* <DEDUP_REMOVED lines=8> */
[-C--:B---3--:R-:W-:Y:S02]  /*13220*/  @!P3 LEA R8, P4, R11, R0.reuse, 0x1 ;  /* 0x000000000b08b211 */ /* 0x088fe400078808ff */
[-C--:B------:R-:W-:Y:S02]  /*13230*/  @!P2 LEA R6, P6, R34, R0.reuse, 0x1 ;  /* 0x000000002206a211 */ /* 0x080fe400078c08ff */
[----:B------:R-:W-:Y:S02]  /*13240*/  @!P1 LEA R4, P5, R33, R0, 0x1 ;  /* 0x0000000021049211 */ /* 0x000fe400078a08ff */
[----:B------:R-:W-:Y:S02]  /*13250*/  @!P3 LEA.HI.X R9, R11, R10, R85, 0x1, P4 ;  /* 0x0000000a0b09b211 */ /* 0x000fe400020f0c55 */
        /* <DEDUP_REMOVED lines=8> */
.L_x_477:
[----:B------:R-:W-:Y:S05]  /*132e0*/  BSYNC B0 ;  /* 0x0000000000007941 */ /* 0x000fea0003800000 */
.L_x_476:
[----:B------:R-:W-:Y:S05]  /*132f0*/  BRA.DIV ~URZ, `(.L_x_478) ;  /* 0x00003f527f007947 */ /* 0x000fea000b800000 */
[----:B-1----:R1:W2:Y:S04]  /*13300*/  SHFL.IDX PT, R8, R14, 0x3, 0x181f ;  /* 0x00781f000e087f89 */ /* 0x0022a800000e0000 */
[----:B---3--:R1:W3:Y:S02]  /*13310*/  SHFL.IDX PT, R0, R15, 0x3, 0x181f ;  /* 0x00781f000f007f89 */ /* 0x0082e400000e0000 */
.L_x_533:
[----:B------:R-:W-:-:S04]  /*13320*/  IADD3 R2, R13, 0x60, RZ ;  /* 0x000000600d027810 */ /* 0x000fc80007ffe0ff */
[----:B------:R-:W-:-:S13]  /*13330*/  ISETP.GE.AND P0, PT, R2, R12, PT ;  /* 0x0000000c0200720c */ /* 0x000fda0003f06270 */
[----:B------:R-:W-:Y:S05]  /*13340*/  @P0 BRA `(.L_x_479) ;  /* 0x0000265000000947 */ /* 0x000fea0003800000 */
[----:B------:R-:W-:Y:S02]  /*13350*/  ISETP.GE.AND P2, PT, R11, c[0x0][0x3c8], PT ;  /* 0x0000f2000b007a0c */ /* 0x000fe40003f46270 */
[----:B------:R-:W-:Y:S02]  /*13360*/  ISETP.GE.AND P1, PT, R34, c[0x0][0x3c8], PT ;  /* 0x0000f20022007a0c */ /* 0x000fe40003f26270 */
[----:B------:R-:W-:-:S09]  /*13370*/  ISETP.GE.AND P0, PT, R33, c[0x0][0x3c8], PT ;  /* 0x0000f20021007a0c */ /* 0x000fd20003f06270 */
[-C--:B---3--:R-:W-:Y:S02]  /*13380*/  @!P2 LEA R6, P5, R11, R0.reuse, 0x1 ;  /* 0x000000000b06a211 */ /* 0x088fe400078a08ff */
[CC--:B------:R-:W-:Y:S02]  /*13390*/  @!P1 LEA R4, P4, R34.reuse, R0.reuse, 0x1 ;  /* 0x0000000022049211 */ /* 0x0c0fe400078808ff */
[----:B------:R-:W-:Y:S02]  /*133a0*/  @!P0 LEA R2, P3, R33, R0, 0x1 ;  /* 0x0000000021028211 */ /* 0x000fe400078608ff */
[-C--:B--2---:R-:W-:Y:S02]  /*133b0*/  @!P2 LEA.HI.X R7, R11, R8.reuse, R85, 0x1, P5 ;  /* 0x000000080b07a211 */ /* 0x084fe400028f0c55 */
[-C--:B------:R-:W-:Y:S02]  /*133c0*/  @!P1 LEA.HI.X R5, R34, R8.reuse, R84, 0x1, P4 ;  /* 0x0000000822059211 */ /* 0x080fe400020f0c54 */
[----:B------:R-:W-:Y:S01]  /*133d0*/  @!P0 LEA.HI.X R3, R33, R8, R35, 0x1, P3 ;  /* 0x0000000821038211 */ /* 0x000fe200018f0c23 */
[----:B------:R2:W-:Y:S04]  /*133e0*/  @!P2 ST.E.128 [R6.64], R76 ;  /* 0x0000004c0600a985 */ /* 0x0005e8000c101d06 */
[----:B------:R2:W-:Y:S04]  /*133f0*/  @!P1 ST.E.128 [R4.64], R72 ;  /* 0x0000004804009985 */ /* 0x0005e8000c101d06 */
[----:B------:R2:W-:Y:S01]  /*13400*/  @!P0 ST.E.128 [R2.64], R68 ;  /* 0x0000004402008985 */ /* 0x0005e2000c101d06 */
[----:B------:R-:W-:-:S13]  /*13410*/  ISETP.GE.AND P0, PT, R32, c[0x0][0x3c8], PT ;  /* 0x0000f20020007a0c */ /* 0x000fda0003f06270 */
[----:B------:R-:W-:Y:S05]  /*13420*/  @P0 BRA `(.L_x_479) ;  /* 0x0000257000000947 */ /* 0x000fea0003800000 */
[----:B--2---:R-:W-:-:S04]  /*13430*/  LEA R2, P0, R32, R0, 0x1 ;  /* 0x0000000020027211 */ /* 0x004fc800078008ff */
[----:B------:R-:W-:-:S05]  /*13440*/  LEA.HI.X R3, R32, R8, R86, 0x1, P0 ;  /* 0x0000000820037211 */ /* 0x000fca00000f0c56 */
[----:B------:R2:W-:Y:S01]  /*13450*/  ST.E.128 [R2.64], R80 ;  /* 0x0000005002007985 */ /* 0x0005e2000c101d06 */
[----:B------:R-:W-:Y:S05]  /*13460*/  BRA `(.L_x_479) ;  /* 0x0000253000007947 */ /* 0x000fea0003800000 */
.L_x_466:
[----:B-1----:R-:W2:Y:S04]  /*13470*/  LDL.LU R7, [R1+0x84] ;  /* 0x0000840001077983 */ /* 0x002ea80000300800 */
[----:B------:R-:W3:Y:S01]  /*13480*/  LDL.LU R6, [R1+0x78] ;  /* 0x0000780001067983 */ /* 0x000ee20000300800 */
[----:B------:R-:W-:Y:S02]  /*13490*/  IMAD R10, R10, c[0x0][0x408], RZ ;  /* 0x000102000a0a7a24 */ /* 0x000fe400078e02ff */
[----:B------:R-:W-:-:S04]  /*134a0*/  IMAD.WIDE.U32 R4, R2, c[0x0][0x408], RZ ;  /* 0x0001020002047a25 */ /* 0x000fc800078e00ff */
[----:B------:R-:W-:-:S05]  /*134b0*/  IMAD R2, R2, c[0x0][0x40c], R10 ;  /* 0x0001030002027a24 */ /* 0x000fca00078e020a */
[----:B------:R-:W-:Y:S02]  /*134c0*/  IADD3 R3, R5, R2, RZ ;  /* 0x0000000205037210 */ /* 0x000fe40007ffe0ff */
[----:B------:R-:W-:Y:S02]  /*134d0*/  MOV R2, R4 ;  /* 0x0000000400027202 */ /* 0x000fe40000000f00 */
[----:B------:R-:W-:-:S05]  /*134e0*/  SHF.R.S32.HI R5, RZ, 0x1f, R0 ;  /* 0x0000001fff057819 */ /* 0x000fca0000011400 */
[----:B------:R-:W-:Y:S02]  /*134f0*/  IMAD R4, R5, c[0x0][0x440], RZ ;  /* 0x0001100005047a24 */ /* 0x000fe400078e02ff */
[----:B------:R-:W-:-:S04]  /*13500*/  @P3 IMAD.HI.U32 R5, R9, c[0x0][0x4ec], RZ ;  /* 0x00013b0009053a27 */ /* 0x000fc800078e00ff */
[----:B------:R-:W-:Y:S02]  /*13510*/  IMAD R4, R0, c[0x0][0x444], R4 ;  /* 0x0001110000047a24 */ /* 0x000fe400078e0204 */
[----:B--2---:R-:W-:-:S04]  /*13520*/  IMAD.WIDE.U32 R2, R7, c[0x0][0x438], R2 ;  /* 0x00010e0007027a25 */ /* 0x004fc800078e0002 */
[----:B------:R-:W-:-:S04]  /*13530*/  IMAD R3, R7, c[0x0][0x43c], R3 ;  /* 0x00010f0007037a24 */ /* 0x000fc800078e0203 */
[----:B------:R-:W-:Y:S01]  /*13540*/  IMAD.WIDE.U32 R2, R0, c[0x0][0x440], R2 ;  /* 0x0001100000027a25 */ /* 0x000fe200078e0002 */
[----:B------:R-:W-:Y:S02]  /*13550*/  MOV R0, R9 ;  /* 0x0000000900007202 */ /* 0x000fe40000000f00 */
[----:B------:R-:W-:Y:S02]  /*13560*/  @P3 SHF.R.U32.HI R0, RZ, c[0x0][0x4f0], R5 ;  /* 0x00013c00ff003a19 */ /* 0x000fe40000011605 */
        /* <DEDUP_REMOVED lines=19> */
.L_x_534:
[----:B------:R-:W-:Y:S05]  /*136a0*/  BRA.DIV ~URZ, `(.L_x_481) ;  /* 0x00003cd27f007947 */ /* 0x000fea000b800000 */
[----:B------:R3:W4:Y:S02]  /*136b0*/  SHFL.IDX PT, R0, R14, RZ, 0x1c1f ;  /* 0x001c1fff0e007589 */ /* 0x00072400000e0000 */
.L_x_535:
        /* <DEDUP_REMOVED lines=69> */
[----:B------:R-:W-:-:S05]  /*13b10*/  ISETP.GE.AND P6, PT, R41, c[0x0][0x3c8], PT ;  /* 0x0000f20029007a0c */ /* 0x000fca0003fc6270 */
[----:B----4-:R-:W-:Y:S02]  /*13b20*/  @!P1 IMAD.MOV.U32 R6, RZ, RZ, R0 ;  /* 0x000000ffff069224 */ /* 0x010fe400078e0000 */
[----:B--2---:R-:W-:Y:S01]  /*13b30*/  @!P1 IMAD.MOV.U32 R7, RZ, RZ, R4 ;  /* 0x000000ffff079224 */ /* 0x004fe200078e0004 */
[----:B------:R-:W-:-:S03]  /*13b40*/  @!P0 LEA R2, P2, R13, R0, 0x2 ;  /* 0x000000000d028211 */ /* 0x000fc600078410ff */
[----:B------:R-:W-:Y:S01]  /*13b50*/  @!P1 IMAD.WIDE R6, R5, 0x4, R6 ;  /* 0x0000000405069825 */ /* 0x000fe200078e0206 */
[----:B------:R-:W-:Y:S02]  /*13b60*/  @!P0 LEA.HI.X R3, R13, R4, R15, 0x2, P2 ;  /* 0x000000040d038211 */ /* 0x000fe400010f140f */
[----:B------:R-:W-:Y:S02]  /*13b70*/  ISETP.GE.AND P2, PT, R18, c[0x0][0x3c8], PT ;  /* 0x0000f20012007a0c */ /* 0x000fe40003f46270 */
[----:B------:R2:W-:Y:S01]  /*13b80*/  @!P1 ST.E.64 [R6.64], R184 ;  /* 0x000000b806009985 */ /* 0x0005e2000c101b06 */
[----:B------:R-:W-:-:S03]  /*13b90*/  ISETP.GE.AND P1, PT, R19, c[0x0][0x3c8], PT ;  /* 0x0000f20013007a0c */ /* 0x000fc60003f26270 */
[----:B------:R4:W-:Y:S01]  /*13ba0*/  @!P0 ST.E.64 [R2.64], R152 ;  /* 0x0000009802008985 */ /* 0x0009e2000c101b06 */
[CC--:B--2---:R-:W-:Y:S02]  /*13bb0*/  @!P3 LEA R6, P5, R17.reuse, R0.reuse, 0x2 ;  /* 0x000000001106b211 */ /* 0x0c4fe400078a10ff */
[C---:B----4-:R-:W-:Y:S02]  /*13bc0*/  @!P4 LEA R2, P0, R16.reuse, R0, 0x2 ;  /* 0x000000001002c211 */ /* 0x050fe400078010ff */
[-C--:B------:R-:W-:Y:S02]  /*13bd0*/  @!P3 LEA.HI.X R7, R17, R4.reuse, R47, 0x2, P5 ;  /* 0x000000041107b211 */ /* 0x080fe400028f142f */
[----:B------:R-:W-:-:S03]  /*13be0*/  @!P4 LEA.HI.X R3, R16, R4, R46, 0x2, P0 ;  /* 0x000000041003c211 */ /* 0x000fc600000f142e */
[----:B------:R2:W-:Y:S01]  /*13bf0*/  @!P3 ST.E.64 [R6.64], R148 ;  /* 0x000000940600b985 */ /* 0x0005e2000c101b06 */
[----:B------:R-:W-:-:S03]  /*13c00*/  ISETP.GE.AND P3, PT, R20, c[0x0][0x3c8], PT ;  /* 0x0000f20014007a0c */ /* 0x000fc60003f66270 */
[----:B------:R4:W-:Y:S01]  /*13c10*/  @!P4 ST.E.64 [R2.64], R144 ;  /* 0x000000900200c985 */ /* 0x0009e2000c101b06 */
[----:B------:R-:W-:Y:S02]  /*13c20*/  ISETP.GE.AND P4, PT, R21, c[0x0][0x3c8], PT ;  /* 0x0000f20015007a0c */ /* 0x000fe40003f86270 */
        /* <DEDUP_REMOVED lines=75> */
[----:B------:R-:W-:Y:S02]  /*140e0*/  @!P4 LEA.HI.X R3, R37, R4, R67, 0x2, P0 ;  /* 0x000000042503c211 */ /* 0x000fe400000f1443 */
[----:B------:R-:W-:Y:S01]  /*140f0*/  @!P2 LEA R8, P0, R38, R0, 0x2 ;  /* 0x000000002608a211 */ /* 0x000fe200078010ff */
[----:B------:R2:W-:Y:S01]  /*14100*/  @!P3 ST.E.64 [R6.64], R92 ;  /* 0x0000005c0600b985 */ /* 0x0005e2000c101b06 */
[----:B------:R-:W-:-:S02]  /*14110*/  ISETP.GE.AND P5, PT, R40, c[0x0][0x3c8], PT ;  /* 0x0000f20028007a0c */ /* 0x000fc40003fa6270 */
[----:B------:R-:W-:Y:S01]  /*14120*/  @!P2 LEA.HI.X R9, R38, R4, R68, 0x2, P0 ;  /* 0x000000042609a211 */ /* 0x000fe200000f1444 */
[----:B------:R4:W-:Y:S01]  /*14130*/  @!P4 ST.E.64 [R2.64], R96 ;  /* 0x000000600200c985 */ /* 0x0009e2000c101b06 */
[----:B------:R-:W-:-:S03]  /*14140*/  ISETP.GE.AND P4, PT, R42, c[0x0][0x3c8], PT ;  /* 0x0000f2002a007a0c */ /* 0x000fc60003f86270 */
[----:B------:R-:W-:Y:S01]  /*14150*/  @!P2 ST.E.64 [R8.64], R186 ;  /* 0x000000ba0800a985 */ /* 0x000fe2000c101b06 */
[----:B------:R-:W-:Y:S02]  /*14160*/  ISETP.GE.AND P2, PT, R43, c[0x0][0x3c8], PT ;  /* 0x0000f2002b007a0c */ /* 0x000fe40003f46270 */
[-C--:B--2---:R-:W-:Y:S02]  /*14170*/  @!P6 LEA R6, P0, R41, R0.reuse, 0x2 ;  /* 0x000000002906e211 */ /* 0x084fe400078010ff */
[----:B----4-:R-:W-:Y:S02]  /*14180*/  @!P1 LEA R2, P3, R39, R0, 0x2 ;  /* 0x0000000027029211 */ /* 0x010fe400078610ff */
[-C--:B------:R-:W-:Y:S02]  /*14190*/  @!P6 LEA.HI.X R7, R41, R4.reuse, R71, 0x2, P0 ;  /* 0x000000042907e211 */ /* 0x080fe400000f1447 */
[----:B------:R-:W-:Y:S02]  /*141a0*/  @!P1 LEA.HI.X R3, R39, R4, R69, 0x2, P3 ;  /* 0x0000000427039211 */ /* 0x000fe400018f1445 */
[----:B------:R-:W-:-:S03]  /*141b0*/  ISETP.GE.AND P0, PT, R45, c[0x0][0x3c8], PT ;  /* 0x0000f2002d007a0c */ /* 0x000fc60003f06270 */
        /* <DEDUP_REMOVED lines=18> */
.L_x_483:
[----:B------:R-:W-:Y:S05]  /*142e0*/  BSYNC B0 ;  /* 0x0000000000007941 */ /* 0x000fea0003800000 */
.L_x_482:
[----:B------:R-:W-:Y:S05]  /*142f0*/  BRA.DIV ~URZ, `(.L_x_484) ;  /* 0x000030e27f007947 */ /* 0x000fea000b800000 */
[----:B--2---:R2:W1:Y:S04]  /*14300*/  SHFL.IDX PT, R4, R12, 0x1, 0x1c1f ;  /* 0x003c1f000c047f89 */ /* 0x00446800000e0000 */
[----:B----4-:R2:W4:Y:S02]  /*14310*/  SHFL.IDX PT, R0, R14, 0x1, 0x1c1f ;  /* 0x003c1f000e007f89 */ /* 0x01052400000e0000 */
.L_x_536:
        /* <DEDUP_REMOVED lines=136> */
.L_x_464:
[----:B------:R-:W3:Y:S04]  /*14ba0*/  LDL.LU R0, [R1+0x74] ;  /* 0x0000740001007983 */ /* 0x000ee80000300800 */
[----:B------:R-:W4:Y:S01]  /*14bb0*/  LDL R7, [R1+0x7c] ;  /* 0x00007c0001077983 */ /* 0x000f220000100800 */
[----:B------:R-:W-:Y:S01]  /*14bc0*/  ISETP.NE.U32.AND P0, PT, RZ, c[0x0][0x508], PT ;  /* 0x00014200ff007a0c */ /* 0x000fe20003f05070 */
[----:B------:R-:W-:Y:S01]  /*14bd0*/  IMAD.MOV.U32 R4, RZ, RZ, 0x4 ;  /* 0x00000004ff047424 */ /* 0x000fe200078e00ff */
[----:B------:R-:W-:Y:S01]  /*14be0*/  ISETP.NE.U32.AND P2, PT, RZ, c[0x0][0x500], PT ;  /* 0x00014000ff007a0c */ /* 0x000fe20003f45070 */
[----:B------:R-:W-:Y:S01]  /*14bf0*/  IMAD.MOV.U32 R20, RZ, RZ, c[0x0][0x388] ;  /* 0x0000e200ff147624 */ /* 0x000fe200078e00ff */
[----:B------:R-:W-:Y:S01]  /*14c00*/  ISETP.NE.AND.EX P0, PT, RZ, c[0x0][0x50c], PT, P0 ;  /* 0x00014300ff007a0c */ /* 0x000fe20003f05300 */
[----:B--2---:R-:W-:Y:S01]  /*14c10*/  IMAD.MOV.U32 R6, RZ, RZ, RZ ;  /* 0x000000ffff067224 */ /* 0x004fe200078e00ff */
[----:B------:R-:W-:Y:S01]  /*14c20*/  ISETP.NE.AND.EX P2, PT, RZ, c[0x0][0x504], PT, P2 ;  /* 0x00014100ff007a0c */ /* 0x000fe20003f45320 */
[----:B----4-:R-:W-:-:S10]  /*14c30*/  IMAD.WIDE R2, R7, R4, c[0x0][0x500] ;  /* 0x0001400007027625 */ /* 0x010fd400078e0204 */
[----:B------:R-:W-:Y:S02]  /*14c40*/  @P0 IMAD.WIDE R4, R7, R4, c[0x0][0x508] ;  /* 0x0001420007040625 */ /* 0x000fe400078e0204 */
[----:B------:R2:W5:Y:S04]  /*14c50*/  @P2 LDG.E R6, [R2.64] ;  /* 0x0000000602062981 */ /* 0x000568000c1e1900 */
[----:B------:R2:W5:Y:S01]  /*14c60*/  @P0 LDG.E R20, [R4.64] ;  /* 0x0000000604140981 */ /* 0x000562000c1e1900 */
[----:B---3--:R-:W-:-:S04]  /*14c70*/  ISETP.NE.AND P1, PT, R0, RZ, PT ;  /* 0x000000ff0000720c */ /* 0x008fc80003f25270 */
[----:B------:R-:W-:Y:S01]  /*14c80*/  SEL R19, R0, c[0x0][0x3d4], P1 ;  /* 0x0000f50000137a07 */ /* 0x000fe20000800000 */
[----:B------:R-:W-:Y:S05]  /*14c90*/  @P0 BRA `(.L_x_485) ;  /* 0x0000004000000947 */ /* 0x000fea0003800000 */
[----:B------:R-:W-:Y:S05]  /*14ca0*/  @!P2 BRA `(.L_x_485) ;  /* 0x000000300000a947 */ /* 0x000fea0003800000 */
[----:B------:R3:W4:Y:S04]  /*14cb0*/  LDG.E R0, [R2.64] ;  /* 0x0000000602007981 */ /* 0x000728000c1e1900 */
[----:B--23--:R-:W4:Y:S02]  /*14cc0*/  LDG.E R2, [R2.64+0x4] ;  /* 0x0000040602027981 */ /* 0x00cf24000c1e1900 */
[----:B----45:R-:W-:Y:S02]  /*14cd0*/  IADD3 R20, -R0, R2, RZ ;  /* 0x0000000200147210 */ /* 0x030fe40007ffe1ff */
.L_x_485:
[----:B--2---:R-:W2:Y:S01]  /*14ce0*/  S2R R3, SR_TID.X ;  /* 0x0000000000037919 */ /* 0x004ea20000002100 */
[----:B------:R-:W-:Y:S01]  /*14cf0*/  SHF.R.S32.HI R0, RZ, 0x1f, R7 ;  /* 0x0000001fff007819 */ /* 0x000fe20000011407 */
[----:B------:R-:W-:Y:S01]  /*14d00*/  BSSY B0, `(.L_x_486) ;  /* 0x0000038000007945 */ /* 0x000fe20003800000 */
[----:B-----5:R-:W-:-:S02]  /*14d10*/  SHF.R.S32.HI R18, RZ, 0x1f, R6 ;  /* 0x0000001fff127819 */ /* 0x020fc40000011406 */
[----:B------:R-:W-:Y:S02]  /*14d20*/  SEL R16, R7, RZ, !P2 ;  /* 0x000000ff07107207 */ /* 0x000fe40005000000 */
[----:B------:R-:W-:Y:S02]  /*14d30*/  SEL R21, R0, RZ, !P2 ;  /* 0x000000ff00157207 */ /* 0x000fe40005000000 */
[----:B--2---:R-:W-:-:S13]  /*14d40*/  ISETP.GT.AND P0, PT, R3, 0x7f, PT ;  /* 0x0000007f0300780c */ /* 0x004fda0003f04270 */
[----:B------:R-:W-:Y:S05]  /*14d50*/  @P0 BRA `(.L_x_487) ;  /* 0x0000032000000947 */ /* 0x000fea0003800000 */
[----:B------:R-:W2:Y:S01]  /*14d60*/  LDL R2, [R1+0x68] ;  /* 0x0000680001027983 */ /* 0x000ea20000100800 */
[----:B------:R-:W-:Y:S01]  /*14d70*/  IMAD R0, R20, c[0x0][0x4e8], RZ ;  /* 0x00013a0014007a24 */ /* 0x000fe200078e02ff */
[----:B--2---:R-:W-:-:S04]  /*14d80*/  IADD3 R10, R2, R3, RZ ;  /* 0x00000003020a7210 */ /* 0x004fc80007ffe0ff */
[----:B------:R-:W-:-:S13]  /*14d90*/  ISETP.GE.AND P0, PT, R10, R0, PT ;  /* 0x000000000a00720c */ /* 0x000fda0003f06270 */
[----:B------:R-:W-:Y:S05]  /*14da0*/  @P0 BRA `(.L_x_487) ;  /* 0x000002d000000947 */ /* 0x000fea0003800000 */
[----:B------:R-:W2:Y:S04]  /*14db0*/  LDL R2, [R1+0x84] ;  /* 0x0000840001027983 */ /* 0x000ea80000100800 */
[----:B------:R-:W3:Y:S01]  /*14dc0*/  LDL.LU R22, [R1+0x78] ;  /* 0x0000780001167983 */ /* 0x000ee20000300800 */
[----:B------:R-:W-:Y:S01]  /*14dd0*/  IMAD.MOV.U32 R0, RZ, RZ, 0x368 ;  /* 0x00000368ff007424 */ /* 0x000fe200078e00ff */
[----:B------:R-:W-:-:S04]  /*14de0*/  ISETP.GT.AND P2, PT, R19, 0x1, PT ;  /* 0x000000011300780c */ /* 0x000fc80003f44270 */
[----:B------:R-:W-:-:S04]  /*14df0*/  SEL R0, R0, 0x328, P2 ;  /* 0x0000032800007807 */ /* 0x000fc80001000000 */
[----:B------:R4:W5:Y:S08]  /*14e00*/  LDC.64 R8, c[0x0][R0+0x170] ;  /* 0x00005c0000087b82 */ /* 0x0009700000000a00 */
[----:B------:R4:W2:Y:S08]  /*14e10*/  LDC.64 R4, c[0x0][R0+0x168] ;  /* 0x00005a0000047b82 */ /* 0x0008b00000000a00 */
[----:B------:R4:W1:Y:S08]  /*14e20*/  LDC.64 R14, c[0x0][R0+0x178] ;  /* 0x00005e00000e7b82 */ /* 0x0008700000000a00 */
[----:B------:R4:W1:Y:S02]  /*14e30*/  LDC.64 R12, c[0x0][R0+0x160] ;  /* 0x00005800000c7b82 */ /* 0x0008640000000a00 */
[----:B----4-:R-:W-:-:S02]  /*14e40*/  IMAD.MOV.U32 R0, RZ, RZ, c[0x0][0x4e8] ;  /* 0x00013a00ff007624 */ /* 0x010fc400078e00ff */
[----:B-----5:R-:W-:-:S03]  /*14e50*/  IMAD R7, R9, R16, RZ ;  /* 0x0000001009077224 */ /* 0x020fc600078e02ff */
[----:B------:R-:W-:Y:S02]  /*14e60*/  ISETP.NE.AND P0, PT, R0, 0x1, PT ;  /* 0x000000010000780c */ /* 0x000fe40003f05270 */
[----:B------:R-:W-:-:S11]  /*14e70*/  MOV R0, R10 ;  /* 0x0000000a00007202 */ /* 0x000fd60000000f00 */
[----:B------:R-:W-:-:S05]  /*14e80*/  @P0 IMAD.HI.U32 R17, R10, c[0x0][0x4ec], RZ ;  /* 0x00013b000a110a27 */ /* 0x000fca00078e00ff */
[----:B------:R-:W-:Y:S01]  /*14e90*/  @P0 SHF.R.U32.HI R0, RZ, c[0x0][0x4f0], R17 ;  /* 0x00013c00ff000a19 */ /* 0x000fe20000011611 */
[-C--:B--2---:R-:W-:Y:S02]  /*14ea0*/  IMAD R9, R5, R2.reuse, RZ ;  /* 0x0000000205097224 */ /* 0x084fe400078e02ff */
[----:B------:R-:W-:-:S04]  /*14eb0*/  IMAD.WIDE.U32 R4, R4, R2, RZ ;  /* 0x0000000204047225 */ /* 0x000fc800078e00ff */
[----:B------:R-:W-:-:S04]  /*14ec0*/  IMAD.WIDE.U32 R2, R8, R16, RZ ;  /* 0x0000001008027225 */ /* 0x000fc800078e00ff */
[----:B------:R-:W-:Y:S01]  /*14ed0*/  IMAD R8, R8, R21, R7 ;  /* 0x0000001508087224 */ /* 0x000fe200078e0207 */
[----:B---3--:R-:W-:Y:S01]  /*14ee0*/  SEL R7, R22, RZ, P2 ;  /* 0x000000ff16077207 */ /* 0x008fe20001000000 */
[----:B------:R-:W-:Y:S01]  /*14ef0*/  IMAD.IADD R9, R5, 0x1, R9 ;  /* 0x0000000105097824 */ /* 0x000fe200078e0209 */
[----:B------:R-:W-:Y:S01]  /*14f00*/  IADD3 R17, P1, P0, R2, R4, R6 ;  /* 0x0000000402117210 */ /* 0x000fe2000783e006 */
[----:B------:R-:W-:Y:S01]  /*14f10*/  IMAD.MOV R2, RZ, RZ, -R0 ;  /* 0x000000ffff027224 */ /* 0x000fe200078e0a00 */
[----:B------:R-:W-:Y:S01]  /*14f20*/  IADD3 R3, R3, R8, RZ ;  /* 0x0000000803037210 */ /* 0x000fe20007ffe0ff */
[-C--:B-1----:R-:W-:Y:S02]  /*14f30*/  IMAD R8, R15, R7.reuse, RZ ;  /* 0x000000070f087224 */ /* 0x082fe400078e02ff */
[----:B------:R-:W-:Y:S01]  /*14f40*/  IMAD.WIDE.U32 R4, R14, R7, RZ ;  /* 0x000000070e047225 */ /* 0x000fe200078e00ff */
[----:B------:R-:W-:Y:S02]  /*14f50*/  IADD3.X R9, R3, R9, R18, P1, P0 ;  /* 0x0000000903097210 */ /* 0x000fe40000fe0412 */
[----:B------:R-:W-:Y:S01]  /*14f60*/  SHF.R.S32.HI R3, RZ, 0x1f, R0 ;  /* 0x0000001fff037819 */ /* 0x000fe20000011400 */
[----:B------:R-:W-:Y:S01]  /*14f70*/  IMAD R2, R2, c[0x0][0x4e8], R10 ;  /* 0x00013a0002027a24 */ /* 0x000fe200078e020a */
[----:B------:R-:W-:Y:S01]  /*14f80*/  IADD3 R5, R5, R8, RZ ;  /* 0x0000000805057210 */ /* 0x000fe20007ffe0ff */
[----:B------:R-:W-:Y:S01]  /*14f90*/  IMAD.MOV.U32 R8, RZ, RZ, c[0x0][0x4a8] ;  /* 0x00012a00ff087624 */ /* 0x000fe200078e00ff */
[----:B------:R-:W-:Y:S01]  /*14fa0*/  IADD3 R4, P1, P0, R0, R17, R4 ;  /* 0x0000001100047210 */ /* 0x000fe2000783e004 */
[----:B------:R-:W-:Y:S01]  /*14fb0*/  IMAD R0, R13, R2, RZ ;  /* 0x000000020d007224 */ /* 0x000fe200078e02ff */
[----:B------:R-:W-:-:S02]  /*14fc0*/  SHF.R.S32.HI R7, RZ, 0x1f, R2 ;  /* 0x0000001fff077819 */ /* 0x000fc40000011402 */
        /* <DEDUP_REMOVED lines=11> */
.L_x_487:
[----:B------:R-:W-:Y:S05]  /*15080*/  BSYNC B0 ;  /* 0x0000000000007941 */ /* 0x000fea0003800000 */
.L_x_486:
        /* <DEDUP_REMOVED lines=19> */
[----:B------:R-:W-:Y:S01]  /*151c0*/  IADD3 R14, R8, R9, RZ ;  /* 0x00000009080e7210 */ /* 0x000fe20007ffe0ff */
[----:B------:R-:W-:Y:S02]  /*151d0*/  IMAD R6, R6, c[0x0][0x3a4], R0 ;  /* 0x0000e90006067a24 */ /* 0x000fe400078e0200 */
[----:B------:R-:W-:-:S03]  /*151e0*/  IMAD.IADD R4, R9, 0x1, R4 ;  /* 0x0000000109047824 */ /* 0x000fc600078e0204 */
        /* <DEDUP_REMOVED lines=25> */
.L_x_537:
[----:B------:R-:W-:Y:S05]  /*15380*/  BRA.DIV ~URZ, `(.L_x_489) ;  /* 0x000021827f007947 */ /* 0x000fea000b800000 */
[----:B------:R3:W4:Y:S02]  /*15390*/  SHFL.IDX PT, R0, R15, RZ, 0x181f ;  /* 0x00181fff0f007589 */ /* 0x00072400000e0000 */
.L_x_538:
[----:B------:R-:W-:Y:S01]  /*153a0*/  IMAD R13, R20, c[0x0][0x4e8], RZ ;  /* 0x00013a00140d7a24 */ /* 0x000fe200078e02ff */
[----:B------:R-:W-:Y:S01]  /*153b0*/  BSSY B0, `(.L_x_490) ;  /* 0x0000017000007945 */ /* 0x000fe20003800000 */
[----:B------:R-:W-:Y:S02]  /*153c0*/  SHF.R.S32.HI R19, RZ, 0x1f, R32 ;  /* 0x0000001fff137819 */ /* 0x000fe40000011420 */
[----:B------:R-:W-:Y:S02]  /*153d0*/  SHF.R.S32.HI R16, RZ, 0x1f, R11 ;  /* 0x0000001fff107819 */ /* 0x000fe4000001140b */
[----:B------:R-:W-:Y:S02]  /*153e0*/  ISETP.GE.AND P0, PT, R14, R13, PT ;  /* 0x0000000d0e00720c */ /* 0x000fe40003f06270 */
[----:B------:R-:W-:Y:S02]  /*153f0*/  SHF.R.S32.HI R18, RZ, 0x1f, R34 ;  /* 0x0000001fff127819 */ /* 0x000fe40000011422 */
[----:B------:R-:W-:-:S09]  /*15400*/  SHF.R.S32.HI R17, RZ, 0x1f, R33 ;  /* 0x0000001fff117819 */ /* 0x000fd20000011421 */
        /* <DEDUP_REMOVED lines=17> */
.L_x_491:
[----:B------:R-:W-:Y:S05]  /*15520*/  BSYNC B0 ;  /* 0x0000000000007941 */ /* 0x000fea0003800000 */
.L_x_490:
[----:B------:R-:W-:Y:S05]  /*15530*/  BRA.DIV ~URZ, `(.L_x_492) ;  /* 0x000020327f007947 */ /* 0x000fea000b800000 */
[----:B--2---:R2:W1:Y:S04]  /*15540*/  SHFL.IDX PT, R10, R12, 0x1, 0x181f ;  /* 0x00381f000c0a7f89 */ /* 0x00446800000e0000 */
[----:B----4-:R2:W4:Y:S02]  /*15550*/  SHFL.IDX PT, R0, R15, 0x1, 0x181f ;  /* 0x00381f000f007f89 */ /* 0x01052400000e0000 */
.L_x_539:
        /* <DEDUP_REMOVED lines=20> */
.L_x_494:
[----:B------:R-:W-:Y:S05]  /*156a0*/  BSYNC B0 ;  /* 0x0000000000007941 */ /* 0x000fea0003800000 */
.L_x_493:
[----:B------:R-:W-:Y:S05]  /*156b0*/  BRA.DIV ~URZ, `(.L_x_495) ;  /* 0x00001f727f007947 */ /* 0x000fea000b800000 */
[----:B-1----:R1:W2:Y:S02]  /*156c0*/  SHFL.IDX PT, R10, R12, 0x2, 0x181f ;  /* 0x00581f000c0a7f89 */ /* 0x0022a400000e0000 */
.L_x_540:
[----:B------:R-:W-:Y:S05]  /*156d0*/  BRA.DIV ~URZ, `(.L_x_496) ;  /* 0x00001fc27f007947 */ /* 0x000fea000b800000 */
[----:B----4-:R4:W1:Y:S02]  /*156e0*/  SHFL.IDX PT, R0, R15, 0x2, 0x181f ;  /* 0x00581f000f007f89 */ /* 0x01086400000e0000 */
.L_x_541:
        /* <DEDUP_REMOVED lines=20> */
.L_x_498:
[----:B------:R-:W-:Y:S05]  /*15830*/  BSYNC B0 ;  /* 0x0000000000007941 */ /* 0x000fea0003800000 */
.L_x_497:
[----:B------:R-:W-:Y:S05]  /*15840*/  BRA.DIV ~URZ, `(.L_x_499) ;  /* 0x00001eb27f007947 */ /* 0x000fea000b800000 */
[----:B--2---:R2:W3:Y:S04]  /*15850*/  SHFL.IDX PT, R10, R12, 0x3, 0x181f ;  /* 0x00781f000c0a7f89 */ /* 0x0044e800000e0000 */
[----:B-1----:R2:W1:Y:S02]  /*15860*/  SHFL.IDX PT, R0, R15, 0x3, 0x181f ;  /* 0x00781f000f007f89 */ /* 0x00246400000e0000 */
.L_x_542:
[----:B------:R-:W-:-:S04]  /*15870*/  IADD3 R2, R14, 0x60, RZ ;  /* 0x000000600e027810 */ /* 0x000fc80007ffe0ff */
[----:B------:R-:W-:-:S13]  /*15880*/  ISETP.GE.AND P0, PT, R2, R13, PT ;  /* 0x0000000d0200720c */ /* 0x000fda0003f06270 */
[----:B------:R-:W-:Y:S05]  /*15890*/  @P0 BRA `(.L_x_479) ;  /* 0x0000010000000947 */ /* 0x000fea0003800000 */
[----:B------:R-:W-:Y:S02]  /*158a0*/  ISETP.GE.AND P3, PT, R11, c[0x0][0x3c8], PT ;  /* 0x0000f2000b007a0c */ /* 0x000fe40003f66270 */
[----:B------:R-:W-:Y:S02]  /*158b0*/  ISETP.GE.AND P2, PT, R34, c[0x0][0x3c8], PT ;  /* 0x0000f20022007a0c */ /* 0x000fe40003f46270 */
[----:B------:R-:W-:Y:S02]  /*158c0*/  ISETP.GE.AND P1, PT, R33, c[0x0][0x3c8], PT ;  /* 0x0000f20021007a0c */ /* 0x000fe40003f26270 */
[----:B------:R-:W-:-:S07]  /*158d0*/  ISETP.GE.AND P0, PT, R32, c[0x0][0x3c8], PT ;  /* 0x0000f20020007a0c */ /* 0x000fce0003f06270 */
[CC--:B-1----:R-:W-:Y:S02]  /*158e0*/  @!P3 LEA R8, P4, R11.reuse, R0.reuse, 0x1 ;  /* 0x000000000b08b211 */ /* 0x0c2fe400078808ff */
[----:B------:R-:W-:Y:S02]  /*158f0*/  @!P2 LEA R6, P6, R34, R0, 0x1 ;  /* 0x000000002206a211 */ /* 0x000fe400078c08ff */
[----:B---3--:R-:W-:Y:S02]  /*15900*/  @!P3 LEA.HI.X R9, R11, R10, R16, 0x1, P4 ;  /* 0x0000000a0b09b211 */ /* 0x008fe400020f0c10 */
[-C--:B------:R-:W-:Y:S02]  /*15910*/  @!P1 LEA R4, P5, R33, R0.reuse, 0x1 ;  /* 0x0000000021049211 */ /* 0x080fe400078a08ff */
[----:B------:R-:W-:Y:S01]  /*15920*/  @!P0 LEA R2, P4, R32, R0, 0x1 ;  /* 0x0000000020028211 */ /* 0x000fe200078808ff */
[----:B------:R1:W-:Y:S01]  /*15930*/  @!P3 ST.E.128 [R8.64], RZ ;  /* 0x000000ff0800b985 */ /* 0x0003e2000c101d06 */
[----:B------:R-:W-:-:S02]  /*15940*/  @!P2 LEA.HI.X R7, R34, R10, R18, 0x1, P6 ;  /* 0x0000000a2207a211 */ /* 0x000fc400030f0c12 */
[-C--:B------:R-:W-:Y:S02]  /*15950*/  @!P1 LEA.HI.X R5, R33, R10.reuse, R17, 0x1, P5 ;  /* 0x0000000a21059211 */ /* 0x080fe400028f0c11 */
[----:B------:R-:W-:Y:S01]  /*15960*/  @!P0 LEA.HI.X R3, R32, R10, R19, 0x1, P4 ;  /* 0x0000000a20038211 */ /* 0x000fe200020f0c13 */
[----:B------:R1:W-:Y:S04]  /*15970*/  @!P2 ST.E.128 [R6.64], RZ ;  /* 0x000000ff0600a985 */ /* 0x0003e8000c101d06 */
[----:B------:R1:W-:Y:S04]  /*15980*/  @!P1 ST.E.128 [R4.64], RZ ;  /* 0x000000ff04009985 */ /* 0x0003e8000c101d06 */
[----:B------:R1:W-:Y:S02]  /*15990*/  @!P0 ST.E.128 [R2.64], RZ ;  /* 0x000000ff02008985 */ /* 0x0003e4000c101d06 */
.L_x_479:
[----:B------:R-:W-:Y:S05]  /*159a0*/  BSYNC B1 ;  /* 0x0000000000017941 */ /* 0x000fea0003800000 */
.L_x_463:
[----:B-1-34-:R-:W3:Y:S02]  /*159b0*/  LDL R0, [R1+0xa8] ;  /* 0x0000a80001007983 */ /* 0x01aee40000100800 */
[----:B---3--:R-:W-:-:S13]  /*159c0*/  ISETP.NE.AND P0, PT, R0, RZ, PT ;  /* 0x000000ff0000720c */ /* 0x008fda0003f05270 */
[----:B------:R-:W-:Y:S01]  /*159d0*/  @P0 WARPSYNC 0xffffffff ;  /* 0xffffffff00000948 */ /* 0x000fe20003800000 */
[----:B------:R-:W-:Y:S06]  /*159e0*/  @P0 BAR.SYNC.DEFER_BLOCKING 0x5, 0x100 ;  /* 0x0144000000000b1d */ /* 0x000fec0000010000 */
[----:B--2---:R-:W1:Y:S04]  /*159f0*/  @P0 LDS.128 R4, [0x1a080] ;  /* 0x01a08000ff040984 */ /* 0x004e680000000c00 */
[----:B-1----:R1:W-:Y:S04]  /*15a00*/  @P0 STL.64 [R1+0x70], R4 ;  /* 0x0000700401000387 */ /* 0x0023e80000100a00 */
[----:B------:R1:W-:Y:S04]  /*15a10*/  @P0 STL.64 [R1+0x78], R6 ;  /* 0x0000780601000387 */ /* 0x0003e80000100a00 */
[----:B------:R-:W-:Y:S06]  /*15a20*/  @P0 BAR.ARV 0x4, 0x100 ;  /* 0x0104000000000b1d */ /* 0x000fec0000002000 */
[----:B------:R-:W-:Y:S05]  /*15a30*/  @P0 BRA `(.L_x_500) ;  /* 0x0000105000000947 */ /* 0x000fea0003800000 */
[----:B------:R-:W2:Y:S01]  /*15a40*/  S2R R0, SR_TID.X ;  /* 0x0000000000007919 */ /* 0x000ea20000002100 */
[----:B-1----:R-:W-:Y:S01]  /*15a50*/  IMAD.MOV.U32 R7, RZ, RZ, RZ ;  /* 0x000000ffff077224 */ /* 0x002fe200078e00ff */
[----:B--2---:R-:W-:-:S04]  /*15a60*/  LOP3.LUT R14, R0, 0x1f, RZ, 0xc0, !PT ;  /* 0x0000001f000e7812 */ /* 0x004fc800078ec0ff */
[----:B------:R-:W-:Y:S01]  /*15a70*/  ISETP.NE.AND P6, PT, R14, 0x1f, PT ;  /* 0x0000001f0e00780c */ /* 0x000fe20003fc5270 */
[----:B------:R-:W-:Y:S10]  /*15a80*/  BRA.DIV ~URZ, `(.L_x_501) ;  /* 0x00001d327f007947 */ /* 0x000ff4000b800000 */
[----:B------:R1:W2:Y:S02]  /*15a90*/  SHFL.IDX PT, R9, R111, RZ, 0x1f ;  /* 0x00001fff6f097589 */ /* 0x0002a400000e0000 */
.L_x_543:
[----:B------:R-:W-:Y:S05]  /*15aa0*/  BRA.DIV ~URZ, `(.L_x_502) ;  /* 0x00001d827f007947 */ /* 0x000fea000b800000 */
[----:B------:R3:W4:Y:S02]  /*15ab0*/  SHFL.IDX PT, R8, R111, 0x1, 0x1f ;  /* 0x00201f006f087f89 */ /* 0x00072400000e0000 */
.L_x_544:
        /* <DEDUP_REMOVED lines=18> */
[----:B------:R1:W3:Y:S02]  /*15be0*/  SHFL.UP PT, R4, R0, 0x1, RZ ;  /* 0x0420000000047989 */ /* 0x0002e400000e00ff */
.L_x_545:
        /* <DEDUP_REMOVED lines=16> */
.L_x_546:
[----:B---3--:R-:W-:Y:S01]  /*15cf0*/  IMAD R0, R0, c[0x0][0x538], RZ ;  /* 0x00014e0000007a24 */ /* 0x008fe200078e02ff */
[----:B------:R-:W-:Y:S04]  /*15d00*/  BSSY B1, `(.L_x_505) ;  /* 0x00000cf000017945 */ /* 0x000fe80003800000 */
[----:B----4-:R-:W-:-:S04]  /*15d10*/  IADD3 R8, R0, R8, RZ ;  /* 0x0000000800087210 */ /* 0x010fc80007ffe0ff */
[----:B--2---:R-:W-:-:S13]  /*15d20*/  ISETP.GT.AND P0, PT, R8, R9, PT ;  /* 0x000000090800720c */ /* 0x004fda0003f04270 */
[----:B------:R-:W-:Y:S05]  /*15d30*/  @P0 BRA `(.L_x_506) ;  /* 0x0000025000000947 */ /* 0x000fea0003800000 */
.L_x_510:
[----:B------:R-:W2:Y:S02]  /*15d40*/  LDL.LU R0, [R1+0x7c] ;  /* 0x00007c0001007983 */ /* 0x000ea40000300800 */
[----:B--2---:R-:W-:-:S04]  /*15d50*/  IADD3 R0, R0, 0x1f, RZ ;  /* 0x0000001f00007810 */ /* 0x004fc80007ffe0ff */
[----:B------:R-:W-:-:S13]  /*15d60*/  ISETP.GE.AND P0, PT, R0, c[0x0][0x53c], PT ;  /* 0x00014f0000007a0c */ /* 0x000fda0003f06270 */
[----:B------:R-:W-:Y:S05]  /*15d70*/  @P0 BRA `(.L_x_507) ;  /* 0x00000c2000000947 */ /* 0x000fea0003800000 */
[----:B------:R2:W-:Y:S01]  /*15d80*/  STL [R1+0x7c], R0 ;  /* 0x00007c0001007387 */ /* 0x0005e20000100800 */
[----:B------:R-:W-:Y:S01]  /*15d90*/  CS2R R6, SRZ ;  /* 0x0000000000067805 */ /* 0x000fe2000001ff00 */
[----:B--2---:R-:W-:-:S04]  /*15da0*/  IADD3 R0, R0, R14, RZ ;  /* 0x0000000e00007210 */ /* 0x004fc80007ffe0ff */
[----:B------:R-:W-:-:S13]  /*15db0*/  ISETP.GE.OR P0, PT, R0, c[0x0][0x53c], !P6 ;  /* 0x00014f0000007a0c */ /* 0x000fda0007706670 */
[----:B------:R-:W-:Y:S02]  /*15dc0*/  @!P0 MOV R2, 0x4 ;  /* 0x0000000400028802 */ /* 0x000fe40000000f00 */
[----:B------:R-:W-:-:S03]  /*15dd0*/  @!P0 MOV R3, 0x4 ;  /* 0x0000000400038802 */ /* 0x000fc60000000f00 */
[----:B-1----:R-:W-:-:S04]  /*15de0*/  @!P0 IMAD.WIDE R4, R0, R2, c[0x0][0x580] ;  /* 0x0001600000048625 */ /* 0x002fc800078e0202 */
[----:B------:R-:W-:Y:S01]  /*15df0*/  @!P0 IMAD.WIDE R2, R0, R3, c[0x0][0x578] ;  /* 0x00015e0000028625 */ /* 0x000fe200078e0203 */
[----:B------:R-:W2:Y:S04]  /*15e00*/  @!P0 LDG.E R6, [R4.64] ;  /* 0x0000000604068981 */ /* 0x000ea8000c1e1900 */
[----:B------:R-:W2:Y:S02]  /*15e10*/  @!P0 LDG.E R7, [R2.64] ;  /* 0x0000000602078981 */ /* 0x000ea4000c1e1900 */
[----:B--2---:R-:W-:Y:S01]  /*15e20*/  IMAD R0, R7, R6, RZ ;  /* 0x0000000607007224 */ /* 0x004fe200078e02ff */
[----:B------:R-:W-:Y:S05]  /*15e30*/  BRA.DIV ~URZ, `(.L_x_508) ;  /* 0x00001c427f007947 */ /* 0x000fea000b800000 */
[----:B------:R1:W2:Y:S02]  /*15e40*/  SHFL.UP PT, R2, R0, 0x1, RZ ;  /* 0x0420000000027989 */ /* 0x0002a400000e00ff */
.L_x_547:
        /* <DEDUP_REMOVED lines=16> */
.L_x_548:
[----:B--2---:R-:W-:-:S05]  /*15f50*/  IMAD R0, R0, c[0x0][0x538], RZ ;  /* 0x00014e0000007a24 */ /* 0x004fca00078e02ff */
[----:B------:R-:W-:-:S04]  /*15f60*/  IADD3 R8, R0, R8, RZ ;  /* 0x0000000800087210 */ /* 0x000fc80007ffe0ff */
[----:B------:R-:W-:-:S13]  /*15f70*/  ISETP.GT.AND P0, PT, R8, R9, PT ;  /* 0x000000090800720c */ /* 0x000fda0003f04270 */
[----:B-1----:R-:W-:Y:S05]  /*15f80*/  @!P0 BRA `(.L_x_510) ;  /* 0xfffffdb000008947 */ /* 0x002fea000383ffff */
.L_x_506:
[----:B------:R-:W-:-:S05]  /*15f90*/  IADD3 R11, -R0, R8, RZ ;  /* 0x00000008000b7210 */ /* 0x000fca0007ffe1ff */
[----:B------:R-:W-:-:S05]  /*15fa0*/  IMAD R0, R4, c[0x0][0x538], R11 ;  /* 0x00014e0004007a24 */ /* 0x000fca00078e020b */
[----:B------:R-:W-:Y:S01]  /*15fb0*/  ISETP.GT.AND P0, PT, R0, R9, PT ;  /* 0x000000090000720c */ /* 0x000fe20003f04270 */
[----:B------:R-:W-:-:S12]  /*15fc0*/  BRA.DIV ~URZ, `(.L_x_511) ;  /* 0x00001ca27f007947 */ /* 0x000fd8000b800000 */
[----:B------:R-:W-:-:S03]  /*15fd0*/  VOTE.ANY R10, PT, !P0 ;  /* 0x00000000000a7806 */ /* 0x000fc600040e0100 */
.L_x_549:
[----:B------:R-:W2:Y:S01]  /*15fe0*/  LDL.LU R0, [R1+0x7c] ;  /* 0x00007c0001007983 */ /* 0x000ea20000300800 */
[----:B------:R-:W2:Y:S02]  /*15ff0*/  POPC R8, R10 ;  /* 0x0000000a00087309 */ /* 0x000ea40000000000 */
[----:B--2---:R-:W-:-:S05]  /*16000*/  IADD3 R0, R8, R0, RZ ;  /* 0x0000000008007210 */ /* 0x004fca0007ffe0ff */
[----:B------:R2:W-:Y:S01]  /*16010*/  STL [R1+0x7c], R0 ;  /* 0x00007c0001007387 */ /* 0x0005e20000100800 */
[----:B------:R-:W-:Y:S05]  /*16020*/  BRA.DIV ~URZ, `(.L_x_512) ;  /* 0x00001c927f007947 */ /* 0x000fea000b800000 */
[----:B------:R3:W4:Y:S04]  /*16030*/  SHFL.IDX PT, R12, R6, R8, 0x1f ;  /* 0x00001f08060c7589 */ /* 0x00072800000e0000 */
[----:B------:R3:W1:Y:S02]  /*16040*/  SHFL.IDX PT, R7, R7, R8, 0x1f ;  /* 0x00001f0807077589 */ /* 0x00066400000e0000 */
.L_x_550:
[----:B------:R-:W-:Y:S01]  /*16050*/  ISETP.NE.AND P0, PT, R10, RZ, PT ;  /* 0x000000ff0a00720c */ /* 0x000fe20003f05270 */
[----:B------:R-:W-:-:S12]  /*16060*/  BSSY B0, `(.L_x_513) ;  /* 0x0000005000007945 */ /* 0x000fd80003800000 */
[----:B------:R-:W-:Y:S05]  /*16070*/  @!P0 BRA `(.L_x_514) ;  /* 0x0000003000008947 */ /* 0x000fea0003800000 */
[----:B------:R-:W-:Y:S01]  /*16080*/  IADD3 R3, R8, -0x1, RZ ;  /* 0xffffffff08037810 */ /* 0x000fe20007ffe0ff */
[----:B------:R-:W-:Y:S05]  /*16090*/  BRA.DIV ~URZ, `(.L_x_515) ;  /* 0x00001cf27f007947 */ /* 0x000fea000b800000 */
[----:B------:R2:W3:Y:S02]  /*160a0*/  SHFL.IDX PT, R13, R4, R3, 0x1f ;  /* 0x00001f03040d7589 */ /* 0x0004e400000e0000 */
.L_x_514:
[----:B------:R-:W-:Y:S05]  /*160b0*/  BSYNC B0 ;  /* 0x0000000000007941 */ /* 0x000fea0003800000 */
.L_x_513:
[----:B--23--:R-:W-:Y:S01]  /*160c0*/  IMAD R0, R13, c[0x0][0x538], R11 ;  /* 0x00014e000d007a24 */ /* 0x00cfe200078e020b */
[----:B-1----:R-:W-:Y:S01]  /*160d0*/  ISETP.NE.AND P0, PT, R7, 0x1, PT ;  /* 0x000000010700780c */ /* 0x002fe20003f05270 */
[----:B------:R-:W-:Y:S03]  /*160e0*/  BSSY B0, `(.L_x_516) ;  /* 0x0000087000007945 */ /* 0x000fe60003800000 */
[----:B------:R1:W-:Y:S01]  /*160f0*/  STL [R1+0x70], R0 ;  /* 0x0000700001007387 */ /* 0x0003e20000100800 */
[----:B------:R-:W-:-:S08]  /*16100*/  IADD3 R9, -R0, R9, RZ ;  /* 0x0000000900097210 */ /* 0x000fd00007ffe1ff */
[----:B------:R-:W-:Y:S05]  /*16110*/  @!P0 BRA `(.L_x_517) ;  /* 0x000003e000008947 */ /* 0x000fea0003800000 */
[-C--:B----4-:R-:W-:Y:S02]  /*16120*/  IABS R2, R12.reuse ;  /* 0x0000000c00027213 */ /* 0x090fe40000000000 */
[----:B------:R-:W-:Y:S02]  /*16130*/  IABS R8, R12 ;  /* 0x0000000c00087213 */ /* 0x000fe40000000000 */
[----:B-1----:R-:W1:Y:S08]  /*16140*/  I2F.RP R0, R2 ;  /* 0x0000000200007306 */ /* 0x002e700000209400 */
[----:B-1----:R-:W1:Y:S02]  /*16150*/  MUFU.RCP R0, R0 ;  /* 0x0000000000007308 */ /* 0x002e640000001000 */
[----:B-1----:R-:W-:-:S06]  /*16160*/  IADD3 R0, R0, 0xffffffe, RZ ;  /* 0x0ffffffe00007810 */ /* 0x002fcc0007ffe0ff */
[----:B------:R-:W1:Y:S02]  /*16170*/  F2I.FTZ.U32.TRUNC.NTZ R5, R0 ;  /* 0x0000000000057305 */ /* 0x000e64000021f000 */
[----:B-1----:R-:W-:Y:S01]  /*16180*/  IMAD.MOV R3, RZ, RZ, -R5 ;  /* 0x000000ffff037224 */ /* 0x002fe200078e0a05 */
[----:B------:R-:W-:-:S03]  /*16190*/  IABS R0, R7 ;  /* 0x0000000700007213 */ /* 0x000fc60000000000 */
[----:B------:R-:W-:Y:S01]  /*161a0*/  IMAD.MOV.U32 R4, RZ, RZ, R3 ;  /* 0x000000ffff047224 */ /* 0x000fe200078e0003 */
[----:B------:R-:W-:Y:S01]  /*161b0*/  IABS R3, R9 ;  /* 0x0000000900037213 */ /* 0x000fe20000000000 */
[----:B------:R-:W-:Y:S02]  /*161c0*/  IMAD.MOV.U32 R6, RZ, RZ, R0 ;  /* 0x000000ffff067224 */ /* 0x000fe400078e0000 */
[----:B------:R-:W-:Y:S02]  /*161d0*/  IMAD R0, R4, R2, RZ ;  /* 0x0000000204007224 */ /* 0x000fe400078e02ff */
[----:B------:R-:W-:Y:S01]  /*161e0*/  IMAD.MOV.U32 R4, RZ, RZ, RZ ;  /* 0x000000ffff047224 */ /* 0x000fe200078e00ff */
[----:B------:R-:W1:Y:S03]  /*161f0*/  I2F.RP R10, R6 ;  /* 0x00000006000a7306 */ /* 0x000e660000209400 */
[----:B------:R-:W-:-:S04]  /*16200*/  IMAD.HI.U32 R5, R5, R0, R4 ;  /* 0x0000000005057227 */ /* 0x000fc800078e0004 */
[----:B------:R-:W-:-:S05]  /*16210*/  IMAD.MOV R0, RZ, RZ, -R8 ;  /* 0x000000ffff007224 */ /* 0x000fca00078e0a08 */
[----:B------:R-:W-:Y:S01]  /*16220*/  MOV R4, R0 ;  /* 0x0000000000047202 */ /* 0x000fe20000000f00 */
[----:B------:R-:W-:-:S04]  /*16230*/  IMAD.HI.U32 R0, R5, R3, RZ ;  /* 0x0000000305007227 */ /* 0x000fc800078e00ff */
[----:B------:R-:W-:Y:S02]  /*16240*/  IMAD R3, R0, R4, R3 ;  /* 0x0000000400037224 */ /* 0x000fe400078e0203 */
[----:B-1----:R-:W1:Y:S03]  /*16250*/  MUFU.RCP R4, R10 ;  /* 0x0000000a00047308 */ /* 0x002e660000001000 */
        /* <DEDUP_REMOVED lines=9> */
[----:B------:R-:W-:Y:S01]  /*162f0*/  @P2 IADD3 R0, R0, 0x1, RZ ;  /* 0x0000000100002810 */ /* 0x000fe20007ffe0ff */
[----:B-1----:R-:W-:-:S06]  /*16300*/  IMAD.MOV R2, RZ, RZ, -R3 ;  /* 0x000000ffff027224 */ /* 0x002fcc00078e0a03 */
[----:B------:R-:W-:Y:S01]  /*16310*/  @!P1 IMAD.MOV R0, RZ, RZ, -R0 ;  /* 0x000000ffff009224 */ /* 0x000fe200078e0a00 */
[----:B------:R-:W-:Y:S02]  /*16320*/  @!P0 LOP3.LUT R0, RZ, R12, RZ, 0x33, !PT ;  /* 0x0000000cff008212 */ /* 0x000fe400078e33ff */
[----:B------:R-:W-:Y:S02]  /*16330*/  MOV R4, R2 ;  /* 0x0000000200047202 */ /* 0x000fe40000000f00 */
[----:B------:R-:W-:Y:S02]  /*16340*/  IABS R2, R7 ;  /* 0x0000000700027213 */ /* 0x000fe40000000000 */
[----:B------:R-:W-:Y:S01]  /*16350*/  IABS R8, R0 ;  /* 0x0000000000087213 */ /* 0x000fe20000000000 */
[----:B------:R-:W-:Y:S02]  /*16360*/  IMAD R4, R4, R6, RZ ;  /* 0x0000000604047224 */ /* 0x000fe400078e02ff */
[----:B------:R-:W-:-:S02]  /*16370*/  IMAD.MOV R5, RZ, RZ, -R2 ;  /* 0x000000ffff057224 */ /* 0x000fc400078e0a02 */
[----:B------:R-:W-:-:S04]  /*16380*/  IMAD.MOV.U32 R2, RZ, RZ, RZ ;  /* 0x000000ffff027224 */ /* 0x000fc800078e00ff */
[----:B------:R-:W-:Y:S01]  /*16390*/  IMAD.HI.U32 R2, R3, R4, R2 ;  /* 0x0000000403027227 */ /* 0x000fe200078e0002 */
[----:B------:R-:W-:-:S03]  /*163a0*/  MOV R4, R5 ;  /* 0x0000000500047202 */ /* 0x000fc60000000f00 */
[----:B------:R-:W-:-:S04]  /*163b0*/  IMAD.MOV.U32 R3, RZ, RZ, R8 ;  /* 0x000000ffff037224 */ /* 0x000fc800078e0008 */
[----:B------:R-:W-:-:S04]  /*163c0*/  IMAD.HI.U32 R2, R2, R3, RZ ;  /* 0x0000000302027227 */ /* 0x000fc800078e00ff */
[----:B------:R-:W-:Y:S01]  /*163d0*/  IMAD R3, R2, R4, R3 ;  /* 0x0000000402037224 */ /* 0x000fe200078e0203 */
[----:B------:R-:W-:-:S04]  /*163e0*/  IADD3 R4, -R0, RZ, RZ ;  /* 0x000000ff00047210 */ /* 0x000fc80007ffe1ff */
        /* <DEDUP_REMOVED lines=9> */
[----:B------:R-:W-:-:S05]  /*16480*/  @!P0 LOP3.LUT R2, RZ, R7, RZ, 0x33, !PT ;  /* 0x00000007ff028212 */ /* 0x000fca00078e33ff */
[----:B------:R-:W-:-:S04]  /*16490*/  IMAD.MOV R3, RZ, RZ, -R2 ;  /* 0x000000ffff037224 */ /* 0x000fc800078e0a02 */
[C---:B------:R-:W-:Y:S02]  /*164a0*/  IMAD R3, R7.reuse, R3, R0 ;  /* 0x0000000307037224 */ /* 0x040fe400078e0200 */
[----:B------:R-:W-:Y:S02]  /*164b0*/  IMAD R0, R7, 0x1000000, R2 ;  /* 0x0100000007007824 */ /* 0x000fe400078e0202 */
[----:B------:R-:W-:Y:S02]  /*164c0*/  IMAD R2, R12, R4, R9 ;  /* 0x000000040c027224 */ /* 0x000fe400078e0209 */
[----:B------:R-:W-:-:S05]  /*164d0*/  IMAD R0, R3, 0x10000, R0 ;  /* 0x0001000003007824 */ /* 0x000fca00078e0200 */
[----:B------:R1:W-:Y:S01]  /*164e0*/  STL [R1+0x78], R0 ;  /* 0x0000780001007387 */ /* 0x0003e20000100800 */
[----:B------:R-:W-:Y:S05]  /*164f0*/  BRA `(.L_x_518) ;  /* 0x0000045000007947 */ /* 0x000fea0003800000 */
.L_x_517:
[----:B-1----:R-:W2:Y:S01]  /*16500*/  LDL R0, [R1+0x7c] ;  /* 0x00007c0001007983 */ /* 0x002ea20000100800 */
[----:B------:R-:W-:-:S04]  /*16510*/  IMAD.MOV.U32 R2, RZ, RZ, 0x4 ;  /* 0x00000004ff027424 */ /* 0x000fc800078e00ff */
[----:B--2---:R-:W-:-:S05]  /*16520*/  IMAD.WIDE R2, R0, R2, c[0x0][0x590] ;  /* 0x0001640000027625 */ /* 0x004fca00078e0202 */
[----:B------:R-:W2:Y:S02]  /*16530*/  LDG.E R4, [R2.64] ;  /* 0x0000000602047981 */ /* 0x000ea4000c1e1900 */
[----:B--2-4-:R-:W-:-:S05]  /*16540*/  IMAD R8, R4, R12, RZ ;  /* 0x0000000c04087224 */ /* 0x014fca00078e02ff */
[-C--:B------:R-:W-:Y:S02]  /*16550*/  IABS R0, R8.reuse ;  /* 0x0000000800007213 */ /* 0x080fe40000000000 */
        /* <DEDUP_REMOVED lines=10> */
[----:B------:R-:W-:Y:S01]  /*16600*/  MOV R2, RZ ;  /* 0x000000ff00027202 */ /* 0x000fe20000000f00 */
[----:B------:R-:W-:-:S04]  /*16610*/  IMAD.MOV.U32 R6, RZ, RZ, R0 ;  /* 0x000000ffff067224 */ /* 0x000fc800078e0000 */
        /* <DEDUP_REMOVED lines=11> */
[----:B------:R-:W-:-:S05]  /*166d0*/  @P2 IADD3 R0, R0, 0x1, RZ ;  /* 0x0000000100002810 */ /* 0x000fca0007ffe0ff */
[----:B------:R-:W-:-:S05]  /*166e0*/  IMAD.MOV.U32 R2, RZ, RZ, R0 ;  /* 0x000000ffff027224 */ /* 0x000fca00078e0000 */
[----:B------:R-:W-:Y:S02]  /*166f0*/  @!P1 IADD3 R2, -R2, RZ, RZ ;  /* 0x000000ff02029210 */ /* 0x000fe40007ffe1ff */
[----:B------:R-:W-:-:S05]  /*16700*/  @!P0 LOP3.LUT R2, RZ, R8, RZ, 0x33, !PT ;  /* 0x00000008ff028212 */ /* 0x000fca00078e33ff */
[----:B------:R-:W-:Y:S02]  /*16710*/  IMAD R10, R4, R2, RZ ;  /* 0x00000002040a7224 */ /* 0x000fe400078e02ff */
[----:B------:R-:W-:-:S03]  /*16720*/  IMAD.MOV R2, RZ, RZ, -R2 ;  /* 0x000000ffff027224 */ /* 0x000fc600078e0a02 */
[----:B------:R-:W-:Y:S01]  /*16730*/  IADD3 R0, -R10, c[0x0][0x538], RZ ;  /* 0x00014e000a007a10 */ /* 0x000fe20007ffe1ff */
[----:B------:R-:W-:-:S03]  /*16740*/  IMAD R5, R8, R2, R9 ;  /* 0x0000000208057224 */ /* 0x000fc600078e0209 */
[----:B------:R-:W-:Y:S02]  /*16750*/  IMNMX R0, R4, R0, PT ;  /* 0x0000000004007217 */ /* 0x000fe40003800200 */
[----:B------:R-:W-:Y:S02]  /*16760*/  IABS R2, R5 ;  /* 0x0000000500027213 */ /* 0x000fe40000000000 */
        /* <DEDUP_REMOVED lines=8> */
[----:B------:R-:W-:Y:S01]  /*167f0*/  IMAD R7, R6, R4, RZ ;  /* 0x0000000406077224 */ /* 0x000fe200078e02ff */
[----:B------:R-:W-:Y:S01]  /*16800*/  MOV R6, R2 ;  /* 0x0000000200067202 */ /* 0x000fe20000000f00 */
[----:B------:R-:W-:-:S04]  /*16810*/  IMAD.MOV.U32 R2, RZ, RZ, RZ ;  /* 0x000000ffff027224 */ /* 0x000fc800078e00ff */
[----:B------:R-:W-:-:S04]  /*16820*/  IMAD.HI.U32 R7, R3, R7, R2 ;  /* 0x0000000703077227 */ /* 0x000fc800078e0002 */
[----:B------:R-:W-:-:S04]  /*16830*/  IMAD.MOV R2, RZ, RZ, -R8 ;  /* 0x000000ffff027224 */ /* 0x000fc800078e0a08 */
[----:B------:R-:W-:Y:S02]  /*16840*/  IMAD.MOV.U32 R3, RZ, RZ, R2 ;  /* 0x000000ffff037224 */ /* 0x000fe400078e0002 */
[----:B------:R-:W-:-:S04]  /*16850*/  IMAD.HI.U32 R2, R7, R6, RZ ;  /* 0x0000000607027227 */ /* 0x000fc800078e00ff */
[----:B------:R-:W-:-:S05]  /*16860*/  IMAD R3, R2, R3, R6 ;  /* 0x0000000302037224 */ /* 0x000fca00078e0206 */
[----:B------:R-:W-:-:S13]  /*16870*/  ISETP.GT.U32.AND P0, PT, R4, R3, PT ;  /* 0x000000030400720c */ /* 0x000fda0003f04070 */
[-C--:B------:R-:W-:Y:S02]  /*16880*/  @!P0 IADD3 R3, R3, -R4.reuse, RZ ;  /* 0x8000000403038210 */ /* 0x080fe40007ffe0ff */
[----:B------:R-:W-:Y:S02]  /*16890*/  @!P0 IADD3 R2, R2, 0x1, RZ ;  /* 0x0000000102028810 */ /* 0x000fe40007ffe0ff */
[----:B------:R-:W-:Y:S02]  /*168a0*/  ISETP.GE.U32.AND P2, PT, R3, R4, PT ;  /* 0x000000040300720c */ /* 0x000fe40003f46070 */
[----:B------:R-:W-:Y:S02]  /*168b0*/  LOP3.LUT R3, R5, R0, RZ, 0x3c, !PT ;  /* 0x0000000005037212 */ /* 0x000fe400078e3cff */
[----:B------:R-:W-:Y:S02]  /*168c0*/  ISETP.NE.AND P0, PT, R0, RZ, PT ;  /* 0x000000ff0000720c */ /* 0x000fe40003f05270 */
[----:B------:R-:W-:Y:S01]  /*168d0*/  ISETP.GE.AND P1, PT, R3, RZ, PT ;  /* 0x000000ff0300720c */ /* 0x000fe20003f26270 */
[----:B------:R-:W-:Y:S01]  /*168e0*/  IMAD.MOV R3, RZ, RZ, -R0 ;  /* 0x000000ffff037224 */ /* 0x000fe200078e0a00 */
[----:B------:R-:W-:-:S05]  /*168f0*/  IADD3 R5, R10, 0x1000000, R5 ;  /* 0x010000000a057810 */ /* 0x000fca0007ffe005 */
[----:B------:R-:W-:-:S06]  /*16900*/  @P2 IADD3 R2, R2, 0x1, RZ ;  /* 0x0000000102022810 */ /* 0x000fcc0007ffe0ff */
[----:B------:R-:W-:Y:S01]  /*16910*/  @!P1 IMAD.MOV R2, RZ, RZ, -R2 ;  /* 0x000000ffff029224 */ /* 0x000fe200078e0a02 */
[----:B------:R-:W-:-:S05]  /*16920*/  @!P0 LOP3.LUT R2, RZ, R0, RZ, 0x33, !PT ;  /* 0x00000000ff028212 */ /* 0x000fca00078e33ff */
[----:B------:R-:W-:-:S05]  /*16930*/  IMAD R0, R2, R3, R5 ;  /* 0x0000000302007224 */ /* 0x000fca00078e0205 */
[----:B------:R1:W-:Y:S02]  /*16940*/  STL [R1+0x78], R0 ;  /* 0x0000780001007387 */ /* 0x0003e40000100800 */
.L_x_518:
[----:B------:R-:W-:Y:S05]  /*16950*/  BSYNC B0 ;  /* 0x0000000000007941 */ /* 0x000fea0003800000 */
.L_x_516:
[----:B------:R-:W-:-:S04]  /*16960*/  LOP3.LUT R2, RZ, R2, RZ, 0x33, !PT ;  /* 0x00000002ff027212 */ /* 0x000fc800078e33ff */
[----:B-1----:R-:W-:-:S05]  /*16970*/  IADD3 R0, R2, R12, RZ ;  /* 0x0000000c02007210 */ /* 0x002fca0007ffe0ff */
[----:B------:R1:W-:Y:S01]  /*16980*/  STL [R1+0x74], R0 ;  /* 0x0000740001007387 */ /* 0x0003e20000100800 */
[----:B------:R-:W-:Y:S05]  /*16990*/  BRA `(.L_x_519) ;  /* 0x0000005000007947 */ /* 0x000fea0003800000 */
.L_x_507:
[----:B------:R-:W-:Y:S01]  /*169a0*/  MOV R0, c[0x0][0x53c] ;  /* 0x00014f0000007a02 */ /* 0x000fe20000000f00 */
[----:B------:R2:W-:Y:S04]  /*169b0*/  STL [R1+0x70], R9 ;  /* 0x0000700901007387 */ /* 0x0005e80000100800 */
[----:B------:R2:W-:Y:S04]  /*169c0*/  STL [R1+0x74], RZ ;  /* 0x000074ff01007387 */ /* 0x0005e80000100800 */
[----:B------:R2:W-:Y:S04]  /*169d0*/  STL [R1+0x78], RZ ;  /* 0x000078ff01007387 */ /* 0x0005e80000100800 */
[----:B------:R2:W-:Y:S02]  /*169e0*/  STL [R1+0x7c], R0 ;  /* 0x00007c0001007387 */ /* 0x0005e40000100800 */
.L_x_519:
[----:B------:R-:W-:Y:S05]  /*169f0*/  BSYNC B1 ;  /* 0x0000000000017941 */ /* 0x000fea0003800000 */
.L_x_505:
[----:B-1----:R-:W3:Y:S04]  /*16a00*/  LDL R4, [R1+0x70] ;  /* 0x0000700001047983 */ /* 0x002ee80000100800 */
[----:B------:R-:W3:Y:S04]  /*16a10*/  LDL R5, [R1+0x74] ;  /* 0x0000740001057983 */ /* 0x000ee80000100800 */
[----:B------:R-:W3:Y:S04]  /*16a20*/  LDL R6, [R1+0x78] ;  /* 0x0000780001067983 */ /* 0x000ee80000100800 */
[----:B------:R-:W3:Y:S01]  /*16a30*/  LDL R7, [R1+0x7c] ;  /* 0x00007c0001077983 */ /* 0x000ee20000100800 */
[----:B------:R-:W-:Y:S03]  /*16a40*/  WARPSYNC 0xffffffff ;  /* 0xffffffff00007948 */ /* 0x000fe60003800000 */
[----:B------:R-:W-:Y:S01]  /*16a50*/  BAR.SYNC.DEFER_BLOCKING 0x4, 0x100 ;  /* 0x0104000000007b1d */ /* 0x000fe20000010000 */
[----:B------:R-:W-:-:S13]  /*16a60*/  ISETP.NE.AND P0, PT, R14, RZ, PT ;  /* 0x000000ff0e00720c */ /* 0x000fda0003f05270 */
[----:B---3--:R1:W-:Y:S04]  /*16a70*/  @!P0 STS.128 [0x1a080], R4 ;  /* 0x01a08004ff008388 */ /* 0x0083e80000000c00 */
[----:B------:R-:W-:Y:S06]  /*16a80*/  BAR.ARV 0x5, 0x100 ;  /* 0x0144000000007b1d */ /* 0x000fec0000002000 */
.L_x_500:
[----:B--2---:R-:W2:Y:S02]  /*16a90*/  LDL R0, [R1+0x7c] ;  /* 0x00007c0001007983 */ /* 0x004ea40000100800 */
[----:B--2---:R-:W-:-:S13]  /*16aa0*/  ISETP.GE.AND P0, PT, R0, c[0x0][0x53c], PT ;  /* 0x00014f0000007a0c */ /* 0x004fda0003f06270 */
[----:B-1----:R-:W-:Y:S01]  /*16ab0*/  @P0 CALL.REL.NOINC `(.L_x_520) ;  /* 0x0000001000000944 */ /* 0x002fe20003c00000 */
[----:B------:R-:W-:Y:S05]  /*16ac0*/  BRA `(.L_x_521) ;  /* 0xfffeadc000007947 */ /* 0x000fea000383ffff */
.L_x_520:
[----:B------:R-:W-:Y:S05]  /*16ad0*/  EXIT ;  /* 0x000000000000794d */ /* 0x000fea0003800000 */
.L_x_383:
[----:B------:R-:W-:Y:S01]  /*16ae0*/  IMAD.MOV.U32 R0, RZ, RZ, R5 ;  /* 0x000000ffff007224 */ /* 0x000fe200078e0005 */
[----:B------:R-:W-:Y:S02]  /*16af0*/  MOV R2, 0x1 ;  /* 0x0000000100027802 */ /* 0x000fe40000000f00 */
[----:B------:R-:W-:Y:S02]  /*16b00*/  MOV R3, 0x16b20 ;  /* 0x00016b2000037802 */ /* 0x000fe40000000f00 */
[----:B------:R-:W-:Y:S05]  /*16b10*/  CALL.REL.NOINC `($__internal_10_$__cuda_sm70_shflsync_up_p) ;  /* 0x0000137000007944 */ /* 0x000fea0003c00000 */
[----:B------:R-:W-:Y:S01]  /*16b20*/  MOV R0, R4 ;  /* 0x0000000400007202 */ /* 0x000fe20000000f00 */
[----:B------:R-:W-:Y:S05]  /*16b30*/  BRA `(.L_x_522) ;  /* 0xfffe992000007947 */ /* 0x000fea000383ffff */
.L_x_384:
[----:B------:R-:W-:Y:S01]  /*16b40*/  IMAD.MOV.U32 R0, RZ, RZ, R5 ;  /* 0x000000ffff007224 */ /* 0x000fe200078e0005 */
[----:B------:R-:W-:Y:S02]  /*16b50*/  MOV R2, 0x2 ;  /* 0x0000000200027802 */ /* 0x000fe40000000f00 */
[----:B------:R-:W-:Y:S02]  /*16b60*/  MOV R3, 0x16b80 ;  /* 0x00016b8000037802 */ /* 0x000fe40000000f00 */
[----:B------:R-:W-:Y:S05]  /*16b70*/  CALL.REL.NOINC `($__internal_10_$__cuda_sm70_shflsync_up_p) ;  /* 0x0000131000007944 */ /* 0x000fea0003c00000 */
[----:B------:R-:W-:Y:S01]  /*16b80*/  SEL R0, R4, RZ, P4 ;  /* 0x000000ff04007207 */ /* 0x000fe20002000000 */
[----:B------:R-:W-:Y:S01]  /*16b90*/  IMAD.MOV.U32 R2, RZ, RZ, 0x4 ;  /* 0x00000004ff027424 */ /* 0x000fe200078e00ff */
[----:B------:R-:W-:-:S03]  /*16ba0*/  MOV R3, 0x16bd0 ;  /* 0x00016bd000037802 */ /* 0x000fc60000000f00 */
[----:B------:R-:W-:Y:S02]  /*16bb0*/  IMAD.IADD R0, R5, 0x1, R0 ;  /* 0x0000000105007824 */ /* 0x000fe400078e0200 */
        /* <DEDUP_REMOVED lines=14> */
[----:B------:R-:W-:Y:S01]  /*16ca0*/  IMAD.IADD R4, R0, 0x1, R4 ;  /* 0x0000000100047824 */ /* 0x000fe200078e0204 */
[----:B------:R-:W-:-:S03]  /*16cb0*/  MOV R0, 0x1f ;  /* 0x0000001f00007802 */ /* 0x000fc60000000f00 */
[----:B------:R-:W-:Y:S02]  /*16cc0*/  IMAD.MOV.U32 R5, RZ, RZ, R4 ;  /* 0x000000ffff057224 */ /* 0x000fe400078e0004 */
[----:B------:R-:W-:Y:S05]  /*16cd0*/  CALL.REL.NOINC `($__internal_9_$__cuda_sm70_shflsync_idx_p) ;  /* 0x0000116000007944 */ /* 0x000fea0003c00000 */
[----:B------:R-:W-:Y:S05]  /*16ce0*/  BRA `(.L_x_523) ;  /* 0xfffe987000007947 */ /* 0x000fea000383ffff */
.L_x_386:
[----:B------:R-:W-:Y:S02]  /*16cf0*/  SEL R0, RZ, 0x1, P0 ;  /* 0x00000001ff007807 */ /* 0x000fe40000000000 */
[----:B------:R-:W-:Y:S02]  /*16d00*/  MOV R2, 0x16d20 ;  /* 0x00016d2000027802 */ /* 0x000fe40000000f00 */
[----:B------:R-:W-:Y:S05]  /*16d10*/  CALL.REL.NOINC `($__internal_11_$__cuda_sm70_votesync_ballot) ;  /* 0x000011e000007944 */ /* 0x000fea0003c00000 */
[----:B------:R-:W-:Y:S01]  /*16d20*/  MOV R10, R0 ;  /* 0x00000000000a7202 */ /* 0x000fe20000000f00 */
[----:B------:R-:W-:Y:S05]  /*16d30*/  BRA `(.L_x_524) ;  /* 0xfffe98b000007947 */ /* 0x000fea000383ffff */
.L_x_387:
[----:B------:R-:W-:Y:S01]  /*16d40*/  IMAD.MOV.U32 R5, RZ, RZ, R9 ;  /* 0x000000ffff057224 */ /* 0x000fe200078e0009 */
[----:B------:R-:W-:Y:S01]  /*16d50*/  MOV R3, R6 ;  /* 0x0000000600037202 */ /* 0x000fe20000000f00 */
[----:B-1----:R-:W-:Y:S01]  /*16d60*/  IMAD.MOV.U32 R0, RZ, RZ, 0x1f ;  /* 0x0000001fff007424 */ /* 0x002fe200078e00ff */
[----:B------:R-:W-:Y:S02]  /*16d70*/  MOV R2, 0x16d90 ;  /* 0x00016d9000027802 */ /* 0x000fe40000000f00 */
[----:B------:R-:W-:Y:S05]  /*16d80*/  CALL.REL.NOINC `($__internal_9_$__cuda_sm70_shflsync_idx_p) ;  /* 0x000010b000007944 */ /* 0x000fea0003c00000 */
[----:B------:R-:W-:Y:S01]  /*16d90*/  IMAD.MOV.U32 R12, RZ, RZ, R0 ;  /* 0x000000ffff0c7224 */ /* 0x000fe200078e0000 */
[----:B------:R-:W-:Y:S01]  /*16da0*/  MOV R5, R8 ;  /* 0x0000000800057202 */ /* 0x000fe20000000f00 */
[----:B------:R-:W-:Y:S01]  /*16db0*/  IMAD.MOV.U32 R7, RZ, RZ, RZ ;  /* 0x000000ffff077224 */ /* 0x000fe200078e00ff */
[----:B------:R-:W-:Y:S01]  /*16dc0*/  MOV R3, R6 ;  /* 0x0000000600037202 */ /* 0x000fe20000000f00 */
[----:B------:R-:W-:Y:S01]  /*16dd0*/  IMAD.MOV.U32 R0, RZ, RZ, 0x1f ;  /* 0x0000001fff007424 */ /* 0x000fe200078e00ff */
[----:B------:R-:W-:-:S02]  /*16de0*/  MOV R2, 0x16e00 ;  /* 0x00016e0000027802 */ /* 0x000fc40000000f00 */
[----:B------:R-:W-:Y:S05]  /*16df0*/  CALL.REL.NOINC `($__internal_9_$__cuda_sm70_shflsync_idx_p) ;  /* 0x0000104000007944 */ /* 0x000fea0003c00000 */
[----:B------:R-:W-:Y:S01]  /*16e00*/  MOV R9, R0 ;  /* 0x0000000000097202 */ /* 0x000fe20000000f00 */
[----:B------:R-:W-:Y:S05]  /*16e10*/  BRA `(.L_x_525) ;  /* 0xfffe984000007947 */ /* 0x000fea000383ffff */
.L_x_390:
[----:B------:R-:W-:Y:S01]  /*16e20*/  IMAD.MOV.U32 R5, RZ, RZ, R4 ;  /* 0x000000ffff057224 */ /* 0x000fe200078e0004 */
[----:B-1----:R-:W-:-:S02]  /*16e30*/  MOV R0, 0x1f ;  /* 0x0000001f00007802 */ /* 0x002fc40000000f00 */
[----:B------:R-:W-:Y:S02]  /*16e40*/  MOV R2, 0x16e60 ;  /* 0x00016e6000027802 */ /* 0x000fe40000000f00 */
[----:B--234-:R-:W-:Y:S05]  /*16e50*/  CALL.REL.NOINC `($__internal_9_$__cuda_sm70_shflsync_idx_p) ;  /* 0x00000fe000007944 */ /* 0x01cfea0003c00000 */
[----:B------:R-:W-:Y:S01]  /*16e60*/  MOV R7, R0 ;  /* 0x0000000000077202 */ /* 0x000fe20000000f00 */
[----:B------:R-:W-:Y:S05]  /*16e70*/  BRA `(.L_x_389) ;  /* 0xfffe984000007947 */ /* 0x000fea000383ffff */
.L_x_459:
[----:B------:R3:W5:Y:S01]  /*16e80*/  LDL R2, [R1+0x24] ;  /* 0x0000240001027983 */ /* 0x0007620000100800 */
[----:B------:R-:W-:Y:S02]  /*16e90*/  MOV R5, 0x2 ;  /* 0x0000000200057802 */ /* 0x000fe40000000f00 */
[----:B------:R-:W-:Y:S02]  /*16ea0*/  MOV R3, 0x16ec0 ;  /* 0x00016ec000037802 */ /* 0x000fe40000000f00 */
[----:B-123-5:R-:W-:Y:S05]  /*16eb0*/  CALL.REL.NOINC `($__internal_8_$__cuda_sm70_shflsync_bfly_p) ;  /* 0x00000f3000007944 */ /* 0x02efea0003c00000 */
[----:B------:R-:W-:Y:S01]  /*16ec0*/  MOV R0, R5 ;  /* 0x0000000500007202 */ /* 0x000fe20000000f00 */
[----:B------:R-:W-:Y:S05]  /*16ed0*/  BRA `(.L_x_526) ;  /* 0xffffa19000007947 */ /* 0x000fea000383ffff */
.L_x_460:
[----:B------:R-:W-:Y:S01]  /*16ee0*/  IMAD.MOV.U32 R2, RZ, RZ, R0 ;  /* 0x000000ffff027224 */ /* 0x000fe200078e0000 */
[----:B------:R-:W-:Y:S02]  /*16ef0*/  MOV R5, 0x1 ;  /* 0x0000000100057802 */ /* 0x000fe40000000f00 */
[----:B------:R-:W-:Y:S02]  /*16f00*/  MOV R3, 0x16f20 ;  /* 0x00016f2000037802 */ /* 0x000fe40000000f00 */
[----:B-1----:R-:W-:Y:S05]  /*16f10*/  CALL.REL.NOINC `($__internal_8_$__cuda_sm70_shflsync_bfly_p) ;  /* 0x00000ed000007944 */ /* 0x002fea0003c00000 */
[----:B------:R1:W5:Y:S01]  /*16f20*/  LDL R2, [R1+0x28] ;  /* 0x0000280001027983 */ /* 0x0003620000100800 */
[----:B------:R-:W-:Y:S01]  /*16f30*/  FADD.FTZ R0, R0, R5 ;  /* 0x0000000500007221 */ /* 0x000fe20000010000 */
[----:B------:R-:W-:-:S02]  /*16f40*/  MOV R5, 0x2 ;  /* 0x0000000200057802 */ /* 0x000fc40000000f00 */
[----:B------:R-:W-:Y:S02]  /*16f50*/  MOV R3, 0x16f70 ;  /* 0x00016f7000037802 */ /* 0x000fe40000000f00 */
[----:B-1---5:R-:W-:Y:S05]  /*16f60*/  CALL.REL.NOINC `($__internal_8_$__cuda_sm70_shflsync_bfly_p) ;  /* 0x00000e8000007944 */ /* 0x022fea0003c00000 */
[----:B------:R-:W2:Y:S01]  /*16f70*/  LDL.LU R2, [R1+0x28] ;  /* 0x0000280001027983 */ /* 0x000ea20000300800 */
[----:B------:R-:W-:Y:S01]  /*16f80*/  MOV R3, 0x16fd0 ;  /* 0x00016fd000037802 */ /* 0x000fe20000000f00 */
[----:B--2---:R-:W-:Y:S01]  /*16f90*/  FADD.FTZ R4, R2, R5 ;  /* 0x0000000502047221 */ /* 0x004fe20000010000 */
[----:B------:R-:W-:-:S04]  /*16fa0*/  MOV R5, 0x1 ;  /* 0x0000000100057802 */ /* 0x000fc80000000f00 */
[----:B------:R-:W-:Y:S02]  /*16fb0*/  MOV R2, R4 ;  /* 0x0000000400027202 */ /* 0x000fe40000000f00 */
[----:B------:R-:W-:Y:S05]  /*16fc0*/  CALL.REL.NOINC `($__internal_8_$__cuda_sm70_shflsync_bfly_p) ;  /* 0x00000e2000007944 */ /* 0x000fea0003c00000 */
[----:B------:R-:W-:Y:S01]  /*16fd0*/  MOV R3, R5 ;  /* 0x0000000500037202 */ /* 0x000fe20000000f00 */
[----:B------:R-:W-:Y:S05]  /*16fe0*/  BRA `(.L_x_527) ;  /* 0xffffa11000007947 */ /* 0x000fea000383ffff */
.L_x_467:
[----:B--234-:R-:W-:Y:S01]  /*16ff0*/  IMAD.MOV.U32 R5, RZ, RZ, R14 ;  /* 0x000000ffff057224 */ /* 0x01cfe200078e000e */
[----:B------:R-:W-:Y:S01]  /*17000*/  MOV R3, RZ ;  /* 0x000000ff00037202 */ /* 0x000fe20000000f00 */
[----:B------:R-:W-:Y:S01]  /*17010*/  IMAD.MOV.U32 R0, RZ, RZ, 0x181f ;  /* 0x0000181fff007424 */ /* 0x000fe200078e00ff */
[----:B------:R-:W-:Y:S02]  /*17020*/  MOV R2, 0x17040 ;  /* 0x0001704000027802 */ /* 0x000fe40000000f00 */
[----:B-1----:R-:W-:Y:S05]  /*17030*/  CALL.REL.NOINC `($__internal_9_$__cuda_sm70_shflsync_idx_p) ;  /* 0x00000e0000007944 */ /* 0x002fea0003c00000 */
[----:B------:R-:W-:Y:S01]  /*17040*/  MOV R10, R0 ;  /* 0x00000000000a7202 */ /* 0x000fe20000000f00 */
[----:B------:R-:W-:Y:S05]  /*17050*/  BRA `(.L_x_528) ;  /* 0xffffbde000007947 */ /* 0x000fea000383ffff */
.L_x_468:
[----:B------:R-:W-:Y:S01]  /*17060*/  IMAD.MOV.U32 R5, RZ, RZ, R15 ;  /* 0x000000ffff057224 */ /* 0x000fe200078e000f */
[----:B------:R-:W-:Y:S01]  /*17070*/  MOV R3, RZ ;  /* 0x000000ff00037202 */ /* 0x000fe20000000f00 */
[----:B------:R-:W-:Y:S01]  /*17080*/  IMAD.MOV.U32 R0, RZ, RZ, 0x181f ;  /* 0x0000181fff007424 */ /* 0x000fe200078e00ff */
[----:B------:R-:W-:Y:S02]  /*17090*/  MOV R2, 0x170b0 ;  /* 0x000170b000027802 */ /* 0x000fe40000000f00 */
[----:B-123--:R-:W-:Y:S05]  /*170a0*/  CALL.REL.NOINC `($__internal_9_$__cuda_sm70_shflsync_idx_p) ;  /* 0x00000d9000007944 */ /* 0x00efea0003c00000 */
[----:B------:R-:W-:Y:S05]  /*170b0*/  BRA `(.L_x_529) ;  /* 0xffffbda000007947 */ /* 0x000fea000383ffff */
.L_x_471:
[----:B-1----:R-:W-:Y:S01]  /*170c0*/  IMAD.MOV.U32 R5, RZ, RZ, R14 ;  /* 0x000000ffff057224 */ /* 0x002fe200078e000e */
[----:B------:R-:W-:Y:S01]  /*170d0*/  MOV R3, 0x1 ;  /* 0x0000000100037802 */ /* 0x000fe20000000f00 */
[----:B--2---:R-:W-:Y:S01]  /*170e0*/  IMAD.MOV.U32 R0, RZ, RZ, 0x181f ;  /* 0x0000181fff007424 */ /* 0x004fe200078e00ff */
[----:B------:R-:W-:-:S02]  /*170f0*/  MOV R2, 0x17110 ;  /* 0x0001711000027802 */ /* 0x000fc40000000f00 */
[----:B---34-:R-:W-:Y:S05]  /*17100*/  CALL.REL.NOINC `($__internal_9_$__cuda_sm70_shflsync_idx_p) ;  /* 0x00000d3000007944 */ /* 0x018fea0003c00000 */
[----:B------:R-:W-:Y:S01]  /*17110*/  IMAD.MOV.U32 R10, RZ, RZ, R0 ;  /* 0x000000ffff0a7224 */ /* 0x000fe200078e0000 */
[----:B------:R-:W-:Y:S01]  /*17120*/  MOV R3, 0x1 ;  /* 0x0000000100037802 */ /* 0x000fe20000000f00 */
[----:B------:R-:W-:Y:S01]  /*17130*/  IMAD.MOV.U32 R5, RZ, RZ, R15 ;  /* 0x000000ffff057224 */ /* 0x000fe200078e000f */
[----:B------:R-:W-:-:S02]  /*17140*/  MOV R0, 0x181f ;  /* 0x0000181f00007802 */ /* 0x000fc40000000f00 */
[----:B------:R-:W-:Y:S02]  /*17150*/  MOV R2, 0x17170 ;  /* 0x0001717000027802 */ /* 0x000fe40000000f00 */
[----:B------:R-:W-:Y:S05]  /*17160*/  CALL.REL.NOINC `($__internal_9_$__cuda_sm70_shflsync_idx_p) ;  /* 0x00000cd000007944 */ /* 0x000fea0003c00000 */
[----:B------:R-:W-:Y:S05]  /*17170*/  BRA `(.L_x_530) ;  /* 0xffffbe9000007947 */ /* 0x000fea000383ffff */
.L_x_474:
[----:B-1----:R-:W-:Y:S01]  /*17180*/  IMAD.MOV.U32 R5, RZ, RZ, R14 ;  /* 0x000000ffff057224 */ /* 0x002fe200078e000e */
[----:B------:R-:W-:Y:S01]  /*17190*/  MOV R3, 0x2 ;  /* 0x0000000200037802 */ /* 0x000fe20000000f00 */
[----:B--2---:R-:W-:Y:S01]  /*171a0*/  IMAD.MOV.U32 R0, RZ, RZ, 0x181f ;  /* 0x0000181fff007424 */ /* 0x004fe200078e00ff */
[----:B------:R-:W-:Y:S02]  /*171b0*/  MOV R2, 0x171d0 ;  /* 0x000171d000027802 */ /* 0x000fe40000000f00 */
[----:B---34-:R-:W-:Y:S05]  /*171c0*/  CALL.REL.NOINC `($__internal_9_$__cuda_sm70_shflsync_idx_p) ;  /* 0x00000c7000007944 */ /* 0x018fea0003c00000 */
[----:B------:R-:W-:Y:S01]  /*171d0*/  MOV R10, R0 ;  /* 0x00000000000a7202 */ /* 0x000fe20000000f00 */
[----:B------:R-:W-:Y:S05]  /*171e0*/  BRA `(.L_x_531) ;  /* 0xffffbf9000007947 */ /* 0x000fea000383ffff */
.L_x_475:
[----:B-1----:R-:W-:Y:S01]  /*171f0*/  IMAD.MOV.U32 R5, RZ, RZ, R15 ;  /* 0x000000ffff057224 */ /* 0x002fe200078e000f */
[----:B------:R-:W-:Y:S01]  /*17200*/  MOV R3, 0x2 ;  /* 0x0000000200037802 */ /* 0x000fe20000000f00 */
[----:B--2---:R-:W-:Y:S01]  /*17210*/  IMAD.MOV.U32 R0, RZ, RZ, 0x181f ;  /* 0x0000181fff007424 */ /* 0x004fe200078e00ff */
[----:B------:R-:W-:Y:S02]  /*17220*/  MOV R2, 0x17240 ;  /* 0x0001724000027802 */ /* 0x000fe40000000f00 */
[----:B---34-:R-:W-:Y:S05]  /*17230*/  CALL.REL.NOINC `($__internal_9_$__cuda_sm70_shflsync_idx_p) ;  /* 0x00000c0000007944 */ /* 0x018fea0003c00000 */
[----:B------:R-:W-:Y:S05]  /*17240*/  BRA `(.L_x_532) ;  /* 0xffffbf5000007947 */ /* 0x000fea000383ffff */
.L_x_478:
[----:B-1----:R-:W-:Y:S01]  /*17250*/  IMAD.MOV.U32 R5, RZ, RZ, R14 ;  /* 0x000000ffff057224 */ /* 0x002fe200078e000e */
[----:B------:R-:W-:Y:S01]  /*17260*/  MOV R3, 0x3 ;  /* 0x0000000300037802 */ /* 0x000fe20000000f00 */
[----:B---3--:R-:W-:Y:S01]  /*17270*/  IMAD.MOV.U32 R0, RZ, RZ, 0x181f ;  /* 0x0000181fff007424 */ /* 0x008fe200078e00ff */
[----:B------:R-:W-:-:S02]  /*17280*/  MOV R2, 0x172a0 ;  /* 0x000172a000027802 */ /* 0x000fc40000000f00 */
[----:B--2-4-:R-:W-:Y:S05]  /*17290*/  CALL.REL.NOINC `($__internal_9_$__cuda_sm70_shflsync_idx_p) ;  /* 0x00000ba000007944 */ /* 0x014fea0003c00000 */
[----:B------:R-:W-:Y:S01]  /*172a0*/  IMAD.MOV.U32 R8, RZ, RZ, R0 ;  /* 0x000000ffff087224 */ /* 0x000fe200078e0000 */
[----:B------:R-:W-:Y:S01]  /*172b0*/  MOV R3, 0x3 ;  /* 0x0000000300037802 */ /* 0x000fe20000000f00 */
[----:B------:R-:W-:Y:S01]  /*172c0*/  IMAD.MOV.U32 R5, RZ, RZ, R15 ;  /* 0x000000ffff057224 */ /* 0x000fe200078e000f */
[----:B------:R-:W-:-:S02]  /*172d0*/  MOV R0, 0x181f ;  /* 0x0000181f00007802 */ /* 0x000fc40000000f00 */
[----:B------:R-:W-:Y:S02]  /*172e0*/  MOV R2, 0x17300 ;  /* 0x0001730000027802 */ /* 0x000fe40000000f00 */
[----:B------:R-:W-:Y:S05]  /*172f0*/  CALL.REL.NOINC `($__internal_9_$__cuda_sm70_shflsync_idx_p) ;  /* 0x00000b4000007944 */ /* 0x000fea0003c00000 */
[----:B------:R-:W-:Y:S05]  /*17300*/  BRA `(.L_x_533) ;  /* 0xffffc01000007947 */ /* 0x000fea000383ffff */
.L_x_480:
[----:B------:R-:W-:Y:S01]  /*17310*/  IMAD.MOV.U32 R5, RZ, RZ, R12 ;  /* 0x000000ffff057224 */ /* 0x000fe200078e000c */
[----:B------:R-:W-:Y:S01]  /*17320*/  MOV R3, RZ ;  /* 0x000000ff00037202 */ /* 0x000fe20000000f00 */
[----:B------:R-:W-:Y:S01]  /*17330*/  IMAD.MOV.U32 R0, RZ, RZ, 0x1c1f ;  /* 0x00001c1fff007424 */ /* 0x000fe200078e00ff */
[----:B------:R-:W-:Y:S02]  /*17340*/  MOV R2, 0x17360 ;  /* 0x0001736000027802 */ /* 0x000fe40000000f00 */
[----:B------:R-:W-:Y:S05]  /*17350*/  CALL.REL.NOINC `($__internal_9_$__cuda_sm70_shflsync_idx_p) ;  /* 0x00000ae000007944 */ /* 0x000fea0003c00000 */
[----:B------:R-:W-:Y:S01]  /*17360*/  MOV R4, R0 ;  /* 0x0000000000047202 */ /* 0x000fe20000000f00 */
[----:B------:R-:W-:Y:S05]  /*17370*/  BRA `(.L_x_534) ;  /* 0xffffc32000007947 */ /* 0x000fea000383ffff */
.L_x_481:
[----:B------:R-:W-:Y:S01]  /*17380*/  IMAD.MOV.U32 R5, RZ, RZ, R14 ;  /* 0x000000ffff057224 */ /* 0x000fe200078e000e */
[----:B------:R-:W-:Y:S01]  /*17390*/  MOV R3, RZ ;  /* 0x000000ff00037202 */ /* 0x000fe20000000f00 */
[----:B------:R-:W-:Y:S01]  /*173a0*/  IMAD.MOV.U32 R0, RZ, RZ, 0x1c1f ;  /* 0x00001c1fff007424 */ /* 0x000fe200078e00ff */
[----:B------:R-:W-:Y:S02]  /*173b0*/  MOV R2, 0x173d0 ;  /* 0x000173d000027802 */ /* 0x000fe40000000f00 */
[----:B-12---:R-:W-:Y:S05]  /*173c0*/  CALL.REL.NOINC `($__internal_9_$__cuda_sm70_shflsync_idx_p) ;  /* 0x00000a7000007944 */ /* 0x006fea0003c00000 */
[----:B------:R-:W-:Y:S05]  /*173d0*/  BRA `(.L_x_535) ;  /* 0xffffc2e000007947 */ /* 0x000fea000383ffff */
.L_x_484:
[----:B------:R-:W-:Y:S01]  /*173e0*/  IMAD.MOV.U32 R5, RZ, RZ, R12 ;  /* 0x000000ffff057224 */ /* 0x000fe200078e000c */
[----:B----4-:R-:W-:Y:S01]  /*173f0*/  MOV R3, 0x1 ;  /* 0x0000000100037802 */ /* 0x010fe20000000f00 */
[----:B------:R-:W-:Y:S01]  /*17400*/  IMAD.MOV.U32 R0, RZ, RZ, 0x1c1f ;  /* 0x00001c1fff007424 */ /* 0x000fe200078e00ff */
[----:B------:R-:W-:-:S02]  /*17410*/  MOV R2, 0x17430 ;  /* 0x0001743000027802 */ /* 0x000fc40000000f00 */
[----:B-123--:R-:W-:Y:S05]  /*17420*/  CALL.REL.NOINC `($__internal_9_$__cuda_sm70_shflsync_idx_p) ;  /* 0x00000a1000007944 */ /* 0x00efea0003c00000 */
[----:B------:R-:W-:Y:S01]  /*17430*/  IMAD.MOV.U32 R4, RZ, RZ, R0 ;  /* 0x000000ffff047224 */ /* 0x000fe200078e0000 */
[----:B------:R-:W-:Y:S01]  /*17440*/  MOV R3, 0x1 ;  /* 0x0000000100037802 */ /* 0x000fe20000000f00 */
[----:B------:R-:W-:Y:S01]  /*17450*/  IMAD.MOV.U32 R5, RZ, RZ, R14 ;  /* 0x000000ffff057224 */ /* 0x000fe200078e000e */
[----:B------:R-:W-:-:S02]  /*17460*/  MOV R0, 0x1c1f ;  /* 0x00001c1f00007802 */ /* 0x000fc40000000f00 */
[----:B------:R-:W-:Y:S02]  /*17470*/  MOV R2, 0x17490 ;  /* 0x0001749000027802 */ /* 0x000fe40000000f00 */
[----:B------:R-:W-:Y:S05]  /*17480*/  CALL.REL.NOINC `($__internal_9_$__cuda_sm70_shflsync_idx_p) ;  /* 0x000009b000007944 */ /* 0x000fea0003c00000 */
[----:B------:R-:W-:Y:S05]  /*17490*/  BRA `(.L_x_536) ;  /* 0xffffce8000007947 */ /* 0x000fea000383ffff */
.L_x_488:
[----:B------:R-:W-:Y:S01]  /*174a0*/  IMAD.MOV.U32 R5, RZ, RZ, R12 ;  /* 0x000000ffff057224 */ /* 0x000fe200078e000c */
[----:B------:R-:W-:Y:S01]  /*174b0*/  MOV R3, RZ ;  /* 0x000000ff00037202 */ /* 0x000fe20000000f00 */
[----:B------:R-:W-:Y:S01]  /*174c0*/  IMAD.MOV.U32 R0, RZ, RZ, 0x181f ;  /* 0x0000181fff007424 */ /* 0x000fe200078e00ff */
[----:B------:R-:W-:Y:S02]  /*174d0*/  MOV R2, 0x174f0 ;  /* 0x000174f000027802 */ /* 0x000fe40000000f00 */
[----:B------:R-:W-:Y:S05]  /*174e0*/  CALL.REL.NOINC `($__internal_9_$__cuda_sm70_shflsync_idx_p) ;  /* 0x0000095000007944 */ /* 0x000fea0003c00000 */
[----:B------:R-:W-:Y:S01]  /*174f0*/  MOV R10, R0 ;  /* 0x00000000000a7202 */ /* 0x000fe20000000f00 */
[----:B------:R-:W-:Y:S05]  /*17500*/  BRA `(.L_x_537) ;  /* 0xffffde7000007947 */ /* 0x000fea000383ffff */
.L_x_489:
[----:B------:R-:W-:Y:S01]  /*17510*/  IMAD.MOV.U32 R5, RZ, RZ, R15 ;  /* 0x000000ffff057224 */ /* 0x000fe200078e000f */
[----:B------:R-:W-:Y:S01]  /*17520*/  MOV R3, RZ ;  /* 0x000000ff00037202 */ /* 0x000fe20000000f00 */
[----:B------:R-:W-:Y:S01]  /*17530*/  IMAD.MOV.U32 R0, RZ, RZ, 0x181f ;  /* 0x0000181fff007424 */ /* 0x000fe200078e00ff */
[----:B------:R-:W-:Y:S02]  /*17540*/  MOV R2, 0x17560 ;  /* 0x0001756000027802 */ /* 0x000fe40000000f00 */
[----:B-12---:R-:W-:Y:S05]  /*17550*/  CALL.REL.NOINC `($__internal_9_$__cuda_sm70_shflsync_idx_p) ;  /* 0x000008e000007944 */ /* 0x006fea0003c00000 */
[----:B------:R-:W-:Y:S05]  /*17560*/  BRA `(.L_x_538) ;  /* 0xffffde3000007947 */ /* 0x000fea000383ffff */
.L_x_492:
[----:B--2---:R-:W-:Y:S01]  /*17570*/  IMAD.MOV.U32 R5, RZ, RZ, R12 ;  /* 0x000000ffff057224 */ /* 0x004fe200078e000c */
[----:B------:R-:W-:Y:S01]  /*17580*/  MOV R3, 0x1 ;  /* 0x0000000100037802 */ /* 0x000fe20000000f00 */
[----:B----4-:R-:W-:Y:S01]  /*17590*/  IMAD.MOV.U32 R0, RZ, RZ, 0x181f ;  /* 0x0000181fff007424 */ /* 0x010fe200078e00ff */
[----:B------:R-:W-:-:S02]  /*175a0*/  MOV R2, 0x175c0 ;  /* 0x000175c000027802 */ /* 0x000fc40000000f00 */
[----:B-1-3--:R-:W-:Y:S05]  /*175b0*/  CALL.REL.NOINC `($__internal_9_$__cuda_sm70_shflsync_idx_p) ;  /* 0x0000088000007944 */ /* 0x00afea0003c00000 */
[----:B------:R-:W-:Y:S01]  /*175c0*/  IMAD.MOV.U32 R10, RZ, RZ, R0 ;  /* 0x000000ffff0a7224 */ /* 0x000fe200078e0000 */
[----:B------:R-:W-:Y:S01]  /*175d0*/  MOV R3, 0x1 ;  /* 0x0000000100037802 */ /* 0x000fe20000000f00 */
[----:B------:R-:W-:Y:S01]  /*175e0*/  IMAD.MOV.U32 R5, RZ, RZ, R15 ;  /* 0x000000ffff057224 */ /* 0x000fe200078e000f */
[----:B------:R-:W-:-:S02]  /*175f0*/  MOV R0, 0x181f ;  /* 0x0000181f00007802 */ /* 0x000fc40000000f00 */
[----:B------:R-:W-:Y:S02]  /*17600*/  MOV R2, 0x17620 ;  /* 0x0001762000027802 */ /* 0x000fe40000000f00 */
[----:B------:R-:W-:Y:S05]  /*17610*/  CALL.REL.NOINC `($__internal_9_$__cuda_sm70_shflsync_idx_p) ;  /* 0x0000082000007944 */ /* 0x000fea0003c00000 */
[----:B------:R-:W-:Y:S05]  /*17620*/  BRA `(.L_x_539) ;  /* 0xffffdf3000007947 */ /* 0x000fea000383ffff */
.L_x_495:
[----:B-1----:R-:W-:Y:S01]  /*17630*/  IMAD.MOV.U32 R5, RZ, RZ, R12 ;  /* 0x000000ffff057224 */ /* 0x002fe200078e000c */
[----:B------:R-:W-:Y:S01]  /*17640*/  MOV R3, 0x2 ;  /* 0x0000000200037802 */ /* 0x000fe20000000f00 */
[----:B----4-:R-:W-:Y:S01]  /*17650*/  IMAD.MOV.U32 R0, RZ, RZ, 0x181f ;  /* 0x0000181fff007424 */ /* 0x010fe200078e00ff */
[----:B------:R-:W-:Y:S02]  /*17660*/  MOV R2, 0x17680 ;  /* 0x0001768000027802 */ /* 0x000fe40000000f00 */
[----:B--23--:R-:W-:Y:S05]  /*17670*/  CALL.REL.NOINC `($__internal_9_$__cuda_sm70_shflsync_idx_p) ;  /* 0x000007c000007944 */ /* 0x00cfea0003c00000 */
[----:B------:R-:W-:Y:S01]  /*17680*/  MOV R10, R0 ;  /* 0x00000000000a7202 */ /* 0x000fe20000000f00 */
[----:B------:R-:W-:Y:S05]  /*17690*/  BRA `(.L_x_540) ;  /* 0xffffe03000007947 */ /* 0x000fea000383ffff */
.L_x_496:
[----:B------:R-:W-:Y:S01]  /*176a0*/  IMAD.MOV.U32 R5, RZ, RZ, R15 ;  /* 0x000000ffff057224 */ /* 0x000fe200078e000f */
[----:B------:R-:W-:Y:S01]  /*176b0*/  MOV R3, 0x2 ;  /* 0x0000000200037802 */ /* 0x000fe20000000f00 */
[----:B----4-:R-:W-:Y:S01]  /*176c0*/  IMAD.MOV.U32 R0, RZ, RZ, 0x181f ;  /* 0x0000181fff007424 */ /* 0x010fe200078e00ff */
[----:B------:R-:W-:Y:S02]  /*176d0*/  MOV R2, 0x176f0 ;  /* 0x000176f000027802 */ /* 0x000fe40000000f00 */
[----:B-123--:R-:W-:Y:S05]  /*176e0*/  CALL.REL.NOINC `($__internal_9_$__cuda_sm70_shflsync_idx_p) ;  /* 0x0000075000007944 */ /* 0x00efea0003c00000 */
[----:B------:R-:W-:Y:S05]  /*176f0*/  BRA `(.L_x_541) ;  /* 0xffffdff000007947 */ /* 0x000fea000383ffff */
.L_x_499:
[----:B-1----:R-:W-:Y:S01]  /*17700*/  IMAD.MOV.U32 R5, RZ, RZ, R12 ;  /* 0x000000ffff057224 */ /* 0x002fe200078e000c */
[----:B------:R-:W-:Y:S01]  /*17710*/  MOV R3, 0x3 ;  /* 0x0000000300037802 */ /* 0x000fe20000000f00 */
[----:B------:R-:W-:Y:S01]  /*17720*/  IMAD.MOV.U32 R0, RZ, RZ, 0x181f ;  /* 0x0000181fff007424 */ /* 0x000fe200078e00ff */
[----:B------:R-:W-:-:S02]  /*17730*/  MOV R2, 0x17750 ;  /* 0x0001775000027802 */ /* 0x000fc40000000f00 */
[----:B--234-:R-:W-:Y:S05]  /*17740*/  CALL.REL.NOINC `($__internal_9_$__cuda_sm70_shflsync_idx_p) ;  /* 0x000006f000007944 */ /* 0x01cfea0003c00000 */
[----:B------:R-:W-:Y:S01]  /*17750*/  IMAD.MOV.U32 R10, RZ, RZ, R0 ;  /* 0x000000ffff0a7224 */ /* 0x000fe200078e0000 */
[----:B------:R-:W-:Y:S01]  /*17760*/  MOV R3, 0x3 ;  /* 0x0000000300037802 */ /* 0x000fe20000000f00 */
[----:B------:R-:W-:Y:S01]  /*17770*/  IMAD.MOV.U32 R5, RZ, RZ, R15 ;  /* 0x000000ffff057224 */ /* 0x000fe200078e000f */
[----:B------:R-:W-:-:S02]  /*17780*/  MOV R0, 0x181f ;  /* 0x0000181f00007802 */ /* 0x000fc40000000f00 */
[----:B------:R-:W-:Y:S02]  /*17790*/  MOV R2, 0x177b0 ;  /* 0x000177b000027802 */ /* 0x000fe40000000f00 */
[----:B------:R-:W-:Y:S05]  /*177a0*/  CALL.REL.NOINC `($__internal_9_$__cuda_sm70_shflsync_idx_p) ;  /* 0x0000069000007944 */ /* 0x000fea0003c00000 */
[----:B------:R-:W-:Y:S05]  /*177b0*/  BRA `(.L_x_542) ;  /* 0xffffe0b000007947 */ /* 0x000fea000383ffff */
.L_x_501:
[----:B------:R-:W-:Y:S01]  /*177c0*/  IMAD.MOV.U32 R5, RZ, RZ, R111 ;  /* 0x000000ffff057224 */ /* 0x000fe200078e006f */
[----:B------:R-:W-:Y:S01]  /*177d0*/  MOV R3, RZ ;  /* 0x000000ff00037202 */ /* 0x000fe20000000f00 */
[----:B------:R-:W-:Y:S01]  /*177e0*/  IMAD.MOV.U32 R0, RZ, RZ, 0x1f ;  /* 0x0000001fff007424 */ /* 0x000fe200078e00ff */
[----:B------:R-:W-:Y:S02]  /*177f0*/  MOV R2, 0x17810 ;  /* 0x0001781000027802 */ /* 0x000fe40000000f00 */
[----:B------:R-:W-:Y:S05]  /*17800*/  CALL.REL.NOINC `($__internal_9_$__cuda_sm70_shflsync_idx_p) ;  /* 0x0000063000007944 */ /* 0x000fea0003c00000 */
[----:B------:R-:W-:Y:S01]  /*17810*/  MOV R9, R0 ;  /* 0x0000000000097202 */ /* 0x000fe20000000f00 */
[----:B------:R-:W-:Y:S05]  /*17820*/  BRA `(.L_x_543) ;  /* 0xffffe27000007947 */ /* 0x000fea000383ffff */
.L_x_502:
[----:B------:R-:W-:Y:S01]  /*17830*/  IMAD.MOV.U32 R5, RZ, RZ, R111 ;  /* 0x000000ffff057224 */ /* 0x000fe200078e006f */
[----:B------:R-:W-:Y:S01]  /*17840*/  MOV R3, 0x1 ;  /* 0x0000000100037802 */ /* 0x000fe20000000f00 */
[----:B------:R-:W-:Y:S01]  /*17850*/  IMAD.MOV.U32 R0, RZ, RZ, 0x1f ;  /* 0x0000001fff007424 */ /* 0x000fe200078e00ff */
[----:B------:R-:W-:Y:S02]  /*17860*/  MOV R2, 0x17880 ;  /* 0x0001788000027802 */ /* 0x000fe40000000f00 */
[----:B-12---:R-:W-:Y:S05]  /*17870*/  CALL.REL.NOINC `($__internal_9_$__cuda_sm70_shflsync_idx_p) ;  /* 0x000005c000007944 */ /* 0x006fea0003c00000 */
[----:B------:R-:W-:Y:S01]  /*17880*/  MOV R8, R0 ;  /* 0x0000000000087202 */ /* 0x000fe20000000f00 */
[----:B------:R-:W-:Y:S05]  /*17890*/  BRA `(.L_x_544) ;  /* 0xffffe22000007947 */ /* 0x000fea000383ffff */
.L_x_503:
[----:B------:R-:W-:Y:S02]  /*178a0*/  MOV R2, 0x1 ;  /* 0x0000000100027802 */ /* 0x000fe40000000f00 */
[----:B------:R-:W-:-:S02]  /*178b0*/  MOV R3, 0x178d0 ;  /* 0x000178d000037802 */ /* 0x000fc40000000f00 */
[----:B-1234-:R-:W-:Y:S05]  /*178c0*/  CALL.REL.NOINC `($__internal_10_$__cuda_sm70_shflsync_up_p) ;  /* 0x000005c000007944 */ /* 0x01efea0003c00000 */
[----:B------:R-:W-:Y:S05]  /*178d0*/  BRA `(.L_x_545) ;  /* 0xffffe31000007947 */ /* 0x000fea000383ffff */
.L_x_504:
[----:B------:R-:W-:Y:S02]  /*178e0*/  MOV R2, 0x2 ;  /* 0x0000000200027802 */ /* 0x000fe40000000f00 */
[----:B------:R-:W-:-:S02]  /*178f0*/  MOV R3, 0x17910 ;  /* 0x0001791000037802 */ /* 0x000fc40000000f00 */
[----:B--2-4-:R-:W-:Y:S05]  /*17900*/  CALL.REL.NOINC `($__internal_10_$__cuda_sm70_shflsync_up_p) ;  /* 0x0000058000007944 */ /* 0x014fea0003c00000 */
[----:B------:R-:W-:Y:S01]  /*17910*/  SEL R3, R4, RZ, P1 ;  /* 0x000000ff04037207 */ /* 0x000fe20000800000 */
[----:B------:R-:W-:-:S04]  /*17920*/  IMAD.MOV.U32 R2, RZ, RZ, 0x4 ;  /* 0x00000004ff027424 */ /* 0x000fc800078e00ff */
[----:B------:R-:W-:Y:S01]  /*17930*/  IMAD.IADD R0, R0, 0x1, R3 ;  /* 0x0000000100007824 */ /* 0x000fe200078e0203 */
        /* <DEDUP_REMOVED lines=20> */
.L_x_508:
[----:B------:R-:W-:Y:S02]  /*17a80*/  MOV R2, 0x1 ;  /* 0x0000000100027802 */ /* 0x000fe40000000f00 */
[----:B------:R-:W-:Y:S02]  /*17a90*/  MOV R3, 0x17ab0 ;  /* 0x00017ab000037802 */ /* 0x000fe40000000f00 */
[----:B------:R-:W-:Y:S05]  /*17aa0*/  CALL.REL.NOINC `($__internal_10_$__cuda_sm70_shflsync_up_p) ;  /* 0x000003e000007944 */ /* 0x000fea0003c00000 */
[----:B------:R-:W-:Y:S01]  /*17ab0*/  MOV R2, R4 ;  /* 0x0000000400027202 */ /* 0x000fe20000000f00 */
[----:B------:R-:W-:Y:S05]  /*17ac0*/  BRA `(.L_x_547) ;  /* 0xffffe38000007947 */ /* 0x000fea000383ffff */
.L_x_509:
        /* <DEDUP_REMOVED lines=26> */
.L_x_511:
[----:B------:R-:W-:Y:S02]  /*17c70*/  SEL R0, RZ, 0x1, P0 ;  /* 0x00000001ff007807 */ /* 0x000fe40000000000 */
[----:B------:R-:W-:Y:S02]  /*17c80*/  MOV R2, 0x17ca0 ;  /* 0x00017ca000027802 */ /* 0x000fe40000000f00 */
[----:B-1----:R-:W-:Y:S05]  /*17c90*/  CALL.REL.NOINC `($__internal_11_$__cuda_sm70_votesync_ballot) ;  /* 0x0000026000007944 */ /* 0x002fea0003c00000 */
[----:B------:R-:W-:Y:S01]  /*17ca0*/  MOV R10, R0 ;  /* 0x00000000000a7202 */ /* 0x000fe20000000f00 */
[----:B------:R-:W-:Y:S05]  /*17cb0*/  BRA `(.L_x_549) ;  /* 0xffffe32000007947 */ /* 0x000fea000383ffff */
.L_x_512:
[----:B------:R-:W-:Y:S01]  /*17cc0*/  IMAD.MOV.U32 R5, RZ, RZ, R6 ;  /* 0x000000ffff057224 */ /* 0x000fe200078e0006 */
[----:B------:R-:W-:Y:S01]  /*17cd0*/  MOV R3, R8 ;  /* 0x0000000800037202 */ /* 0x000fe20000000f00 */
[----:B--2---:R-:W-:Y:S01]  /*17ce0*/  IMAD.MOV.U32 R0, RZ, RZ, 0x1f ;  /* 0x0000001fff007424 */ /* 0x004fe200078e00ff */
[----:B------:R-:W-:Y:S02]  /*17cf0*/  MOV R2, 0x17d10 ;  /* 0x00017d1000027802 */ /* 0x000fe40000000f00 */
[----:B-1----:R-:W-:Y:S05]  /*17d00*/  CALL.REL.NOINC `($__internal_9_$__cuda_sm70_shflsync_idx_p) ;  /* 0x0000013000007944 */ /* 0x002fea0003c00000 */
[----:B------:R-:W-:Y:S01]  /*17d10*/  IMAD.MOV.U32 R12, RZ, RZ, R0 ;  /* 0x000000ffff0c7224 */ /* 0x000fe200078e0000 */
[----:B------:R-:W-:Y:S01]  /*17d20*/  MOV R3, R8 ;  /* 0x0000000800037202 */ /* 0x000fe20000000f00 */
[----:B------:R-:W-:Y:S01]  /*17d30*/  IMAD.MOV.U32 R5, RZ, RZ, R7 ;  /* 0x000000ffff057224 */ /* 0x000fe200078e0007 */
[----:B------:R-:W-:Y:S02]  /*17d40*/  MOV R0, 0x1f ;  /* 0x0000001f00007802 */ /* 0x000fe40000000f00 */
[----:B------:R-:W-:-:S02]  /*17d50*/  MOV R2, 0x17d70 ;  /* 0x00017d7000027802 */ /* 0x000fc40000000f00 */
[----:B------:R-:W-:Y:S05]  /*17d60*/  CALL.REL.NOINC `($__internal_9_$__cuda_sm70_shflsync_idx_p) ;  /* 0x000000d000007944 */ /* 0x000fea0003c00000 */
[----:B------:R-:W-:Y:S01]  /*17d70*/  MOV R7, R0 ;  /* 0x0000000000077202 */ /* 0x000fe20000000f00 */
[----:B------:R-:W-:Y:S05]  /*17d80*/  BRA `(.L_x_550) ;  /* 0xffffe2c000007947 */ /* 0x000fea000383ffff */
.L_x_515:
[----:B------:R-:W-:Y:S01]  /*17d90*/  IMAD.MOV.U32 R5, RZ, RZ, R4 ;  /* 0x000000ffff057224 */ /* 0x000fe200078e0004 */
[----:B--2---:R-:W-:-:S02]  /*17da0*/  MOV R0, 0x1f ;  /* 0x0000001f00007802 */ /* 0x004fc40000000f00 */
[----:B------:R-:W-:Y:S02]  /*17db0*/  MOV R2, 0x17dd0 ;  /* 0x00017dd000027802 */ /* 0x000fe40000000f00 */
[----:B-1-34-:R-:W-:Y:S05]  /*17dc0*/  CALL.REL.NOINC `($__internal_9_$__cuda_sm70_shflsync_idx_p) ;  /* 0x0000007000007944 */ /* 0x01afea0003c00000 */
[----:B------:R-:W-:Y:S01]  /*17dd0*/  MOV R13, R0 ;  /* 0x00000000000d7202 */ /* 0x000fe20000000f00 */
[----:B------:R-:W-:Y:S05]  /*17de0*/  BRA `(.L_x_514) ;  /* 0xffffe2c000007947 */ /* 0x000fea000383ffff */
        .weak           $__internal_8_$__cuda_sm70_shflsync_bfly_p
        .type           $__internal_8_$__cuda_sm70_shflsync_bfly_p,@function
        .size           $__internal_8_$__cuda_sm70_shflsync_bfly_p,($__internal_9_$__cuda_sm70_shflsync_idx_p - $__internal_8_$__cuda_sm70_shflsync_bfly_p)
$__internal_8_$__cuda_sm70_shflsync_bfly_p:
[----:B------:R-:W-:Y:S04]  /*17df0*/  WARPSYNC R6 ;  /* 0x0000000600007348 */ /* 0x000fe80003800000 */
[----:B------:R1:W2:Y:S02]  /*17e00*/  SHFL.BFLY PT, R5, R2, R5, R7 ;  /* 0x0c00000502057389 */ /* 0x0002a400000e0007 */
[----:B-1----:R-:W-:Y:S02]  /*17e10*/  MOV R2, R3 ;  /* 0x0000000300027202 */ /* 0x002fe40000000f00 */
[----:B------:R-:W-:-:S04]  /*17e20*/  MOV R3, 0x0 ;  /* 0x0000000000037802 */ /* 0x000fc80000000f00 */
[----:B--2---:R-:W-:Y:S05]  /*17e30*/  RET.REL.NODEC R2 `(_ZN7cutlass13device_kernelIN5flash19enable_sm80_to_sm89INS1_16FlashAttnFwdSm80INS1_25CollectiveMainloopFwdSm80ILi8ELi1ELb1EN4cute5tupleIJNS5_1CILi128EEENS7_ILi48EEENS7_ILi256EEEEEELi256ENS_6half_tEfNS_4arch4Sm80ELb0ELb1ELb1ELb1ELb0ELb0ELb1ELb1EEENS1_21CollectiveEpilogueFwdINS6_IJS8_SA_S9_EEENS6_IJNS7_ILi1EEESI_SI_EEESC_SE_Li256ELb1ELb1ELb1ELb0EEENS1_36VarlenDynamicPersistentTileSchedulerILi128ELi48ELi256ELi256ELb1ELb1ELb0ELb1ELb0ELb1EEEEEEEEEvNT_6ParamsE) ;  /* 0xfffe81c002007950 */ /* 0x004fea0003c3ffff */
        .weak           $__internal_9_$__cuda_sm70_shflsync_idx_p
        .type           $__internal_9_$__cuda_sm70_shflsync_idx_p,@function
        .size           $__internal_9_$__cuda_sm70_shflsync_idx_p,($__internal_10_$__cuda_sm70_shflsync_up_p - $__internal_9_$__cuda_sm70_shflsync_idx_p)
$__internal_9_$__cuda_sm70_shflsync_idx_p:
[----:B------:R-:W-:-:S04]  /*17e40*/  MOV R114, 0xffffffff ;  /* 0xffffffff00727802 */ /* 0x000fc80000000f00 */
[----:B------:R-:W-:Y:S04]  /*17e50*/  WARPSYNC R114 ;  /* 0x0000007200007348 */ /* 0x000fe80003800000 */
[----:B------:R1:W2:Y:S02]  /*17e60*/  SHFL.IDX PT, R0, R5, R3, R0 ;  /* 0x0000000305007389 */ /* 0x0002a400000e0000 */
[----:B-1----:R-:W-:-:S04]  /*17e70*/  MOV R3, 0x0 ;  /* 0x0000000000037802 */ /* 0x002fc80000000f00 */
[----:B--2---:R-:W-:Y:S05]  /*17e80*/  RET.REL.NODEC R2 `(_ZN7cutlass13device_kernelIN5flash19enable_sm80_to_sm89INS1_16FlashAttnFwdSm80INS1_25CollectiveMainloopFwdSm80ILi8ELi1ELb1EN4cute5tupleIJNS5_1CILi128EEENS7_ILi48EEENS7_ILi256EEEEEELi256ENS_6half_tEfNS_4arch4Sm80ELb0ELb1ELb1ELb1ELb0ELb0ELb1ELb1EEENS1_21CollectiveEpilogueFwdINS6_IJS8_SA_S9_EEENS6_IJNS7_ILi1EEESI_SI_EEESC_SE_Li256ELb1ELb1ELb1ELb0EEENS1_36VarlenDynamicPersistentTileSchedulerILi128ELi48ELi256ELi256ELb1ELb1ELb0ELb1ELb0ELb1EEEEEEEEEvNT_6ParamsE) ;  /* 0xfffe817002007950 */ /* 0x004fea0003c3ffff */
        .weak           $__internal_10_$__cuda_sm70_shflsync_up_p
        .type           $__internal_10_$__cuda_sm70_shflsync_up_p,@function
        .size           $__internal_10_$__cuda_sm70_shflsync_up_p,($__internal_11_$__cuda_sm70_votesync_ballot - $__internal_10_$__cuda_sm70_shflsync_up_p)
$__internal_10_$__cuda_sm70_shflsync_up_p:
[----:B------:R-:W-:Y:S02]  /*17e90*/  IMAD.MOV.U32 R4, RZ, RZ, RZ ;  /* 0x000000ffff047224 */ /* 0x000fe400078e00ff */
[----:B------:R-:W-:-:S04]  /*17ea0*/  IMAD.MOV.U32 R10, RZ, RZ, -0x1 ;  /* 0xffffffffff0a7424 */ /* 0x000fc800078e00ff */
[----:B------:R-:W-:Y:S04]  /*17eb0*/  WARPSYNC R10 ;  /* 0x0000000a00007348 */ /* 0x000fe80003800000 */
[----:B------:R1:W2:Y:S02]  /*17ec0*/  SHFL.UP PT, R4, R0, R2, R4 ;  /* 0x0400000200047389 */ /* 0x0002a400000e0004 */
[----:B-1----:R-:W-:Y:S02]  /*17ed0*/  MOV R2, R3 ;  /* 0x0000000300027202 */ /* 0x002fe40000000f00 */
[----:B------:R-:W-:-:S04]  /*17ee0*/  MOV R3, 0x0 ;  /* 0x0000000000037802 */ /* 0x000fc80000000f00 */
[----:B--2---:R-:W-:Y:S05]  /*17ef0*/  RET.REL.NODEC R2 `(_ZN7cutlass13device_kernelIN5flash19enable_sm80_to_sm89INS1_16FlashAttnFwdSm80INS1_25CollectiveMainloopFwdSm80ILi8ELi1ELb1EN4cute5tupleIJNS5_1CILi128EEENS7_ILi48EEENS7_ILi256EEEEEELi256ENS_6half_tEfNS_4arch4Sm80ELb0ELb1ELb1ELb1ELb0ELb0ELb1ELb1EEENS1_21CollectiveEpilogueFwdINS6_IJS8_SA_S9_EEENS6_IJNS7_ILi1EEESI_SI_EEESC_SE_Li256ELb1ELb1ELb1ELb0EEENS1_36VarlenDynamicPersistentTileSchedulerILi128ELi48ELi256ELi256ELb1ELb1ELb0ELb1ELb0ELb1EEEEEEEEEvNT_6ParamsE) ;  /* 0xfffe810002007950 */ /* 0x004fea0003c3ffff */
        .weak           $__internal_11_$__cuda_sm70_votesync_ballot
        .type           $__internal_11_$__cuda_sm70_votesync_ballot,@function
        .size           $__internal_11_$__cuda_sm70_votesync_ballot,(.L_x_5153 - $__internal_11_$__cuda_sm70_votesync_ballot)
$__internal_11_$__cuda_sm70_votesync_ballot:
[----:B------:R-:W-:Y:S01]  /*17f00*/  ISETP.NE.U32.AND P0, PT, R0, 0x1, PT ;  /* 0x000000010000780c */ /* 0x000fe20003f05070 */
[----:B------:R-:W-:-:S04]  /*17f10*/  IMAD.MOV.U32 R3, RZ, RZ, -0x1 ;  /* 0xffffffffff037424 */ /* 0x000fc800078e00ff */
[----:B------:R-:W-:Y:S08]  /*17f20*/  WARPSYNC R3 ;  /* 0x0000000300007348 */ /* 0x000ff00003800000 */
[----:B------:R-:W-:-:S04]  /*17f30*/  VOTE.ANY R0, PT, !P0 ;  /* 0x0000000000007806 */ /* 0x000fc800040e0100 */
[----:B------:R-:W-:Y:S01]  /*17f40*/  LOP3.LUT R0, R0, R3, RZ, 0xc0, !PT ;  /* 0x0000000300007212 */ /* 0x000fe200078ec0ff */
[----:B------:R-:W-:-:S04]  /*17f50*/  IMAD.MOV.U32 R3, RZ, RZ, 0x0 ;  /* 0x00000000ff037424 */ /* 0x000fc800078e00ff */
[----:B------:R-:W-:Y:S05]  /*17f60*/  RET.REL.NODEC R2 `(_ZN7cutlass13device_kernelIN5flash19enable_sm80_to_sm89INS1_16FlashAttnFwdSm80INS1_25CollectiveMainloopFwdSm80ILi8ELi1ELb1EN4cute5tupleIJNS5_1CILi128EEENS7_ILi48EEENS7_ILi256EEEEEELi256ENS_6half_tEfNS_4arch4Sm80ELb0ELb1ELb1ELb1ELb0ELb0ELb1ELb1EEENS1_21CollectiveEpilogueFwdINS6_IJS8_SA_S9_EEENS6_IJNS7_ILi1EEESI_SI_EEESC_SE_Li256ELb1ELb1ELb1ELb0EEENS1_36VarlenDynamicPersistentTileSchedulerILi128ELi48ELi256ELi256ELb1ELb1ELb0ELb1ELb0ELb1EEEEEEEEEvNT_6ParamsE) ;  /* 0xfffe809002007950 */ /* 0x000fea0003c3ffff */
.L_x_551:
        /* <DEDUP_REMOVED lines=9> */
.L_x_5153:


//--------------------- .text._ZN7cutlass13device_kernelIN5flash19enable_sm80_to_sm89INS1_16FlashAttnFwdSm80INS1_25CollectiveMainloopFwdSm80ILi8ELi1ELb0EN4cute5tupleIJNS5_1CILi128EEENS7_ILi32EEENS7_ILi256EEEEEELi256ENS_6half_tEfNS_4arch4Sm80ELb0ELb1ELb1ELb1ELb0ELb1ELb1ELb1EEENS1_21CollectiveEpilogueFwdINS6_IJS8_SA_S9_EEENS6_IJNS7_ILi1EEESI_SI_EEESC_SE_Li256ELb1ELb1ELb1ELb0EEENS1_36VarlenDynamicPersistentTileSchedulerILi128ELi32ELi256ELi256ELb1ELb1ELb0ELb1ELb0ELb1EEEEEEEEEvNT_6ParamsE --------------------------
	.section	.text._ZN7cutlass13device_kernelIN5flash19enable_sm80_to_sm89INS1_16FlashAttnFwdSm80INS1_25CollectiveMainloopFwdSm80ILi8ELi1ELb0EN4cute5tupleIJNS5_1CILi128EEENS7_ILi32EEENS7_ILi256EEEEEELi256ENS_6half_tEfNS_4arch4Sm80ELb0ELb1ELb1ELb1ELb0ELb1ELb1ELb1EEENS1_21CollectiveEpilogueFwdINS6_IJS8_SA_S9_EEENS6_IJNS7_ILi1EEESI_SI_EEESC_SE_Li256ELb1ELb1ELb1ELb0EEENS1_36VarlenDynamicPersistentTileSchedulerILi128ELi32ELi256ELi256ELb1ELb1ELb0ELb1ELb0ELb1EEEEEEEEEvNT_6ParamsE,"ax",@progbits
	.sectioninfo	@"SHI_REGISTERS=255"
	.align	128
.text._ZN7cutlass13device_kernelIN5flash19enable_sm80_to_sm89INS1_16FlashAttnFwdSm80INS1_25CollectiveMainloopFwdSm80ILi8ELi1ELb0EN4cute5tupleIJNS5_1CILi128EEENS7_ILi32EEENS7_ILi256EEEEEELi256ENS_6half_tEfNS_4arch4Sm80ELb0ELb1ELb1ELb1ELb0ELb1ELb1ELb1EEENS1_21CollectiveEpilogueFwdINS6_IJS8_SA_S9_EEENS6_IJNS7_ILi1EEESI_SI_EEESC_SE_Li256ELb1ELb1ELb1ELb0EEENS1_36VarlenDynamicPersistentTileSchedulerILi128ELi32ELi256ELi256ELb1ELb1ELb0ELb1ELb0ELb1EEEEEEEEEvNT_6ParamsE:
        .type           _ZN7cutlass13device_kernelIN5flash19enable_sm80_to_sm89INS1_16FlashAttnFwdSm80INS1_25CollectiveMainloopFwdSm80ILi8ELi1ELb0EN4cute5tupleIJNS5_1CILi128EEENS7_ILi32EEENS7_ILi256EEEEEELi256ENS_6half_tEfNS_4arch4Sm80ELb0ELb1ELb1ELb1ELb0ELb1ELb1ELb1EEENS1_21CollectiveEpilogueFwdINS6_IJS8_SA_S9_EEENS6_IJNS7_ILi1EEESI_SI_EEESC_SE_Li256ELb1ELb1ELb1ELb0EEENS1_36VarlenDynamicPersistentTileSchedulerILi128ELi32ELi256ELi256ELb1ELb1ELb0ELb1ELb0ELb1EEEEEEEEEvNT_6ParamsE,@function
        .size           _ZN7cutlass13device_kernelIN5flash19enable_sm80_to_sm89INS1_16FlashAttnFwdSm80INS1_25CollectiveMainloopFwdSm80ILi8ELi1ELb0EN4cute5tupleIJNS5_1CILi128EEENS7_ILi32EEENS7_ILi256EEEEEELi256ENS_6half_tEfNS_4arch4Sm80ELb0ELb1ELb1ELb1ELb0ELb1ELb1ELb1EEENS1_21CollectiveEpilogueFwdINS6_IJS8_SA_S9_EEENS6_IJNS7_ILi1EEESI_SI_EEESC_SE_Li256ELb1ELb1ELb1ELb0EEENS1_36VarlenDynamicPersistentTileSchedulerILi128ELi32ELi256ELi256ELb1ELb1ELb0ELb1ELb0ELb1EEEEEEEEEvNT_6ParamsE,(.L_x_5158 - _ZN7cutlass13device_kernelIN5flash19enable_sm80_to_sm89INS1_16FlashAttnFwdSm80INS1_25CollectiveMainloopFwdSm80ILi8ELi1ELb0EN4cute5tupleIJNS5_1CILi128EEENS7_ILi32EEENS7_ILi256EEEEEELi256ENS_6half_tEfNS_4arch4Sm80ELb0ELb1ELb1ELb1ELb0ELb1ELb1ELb1EEENS1_21CollectiveEpilogueFwdINS6_IJS8_SA_S9_EEENS6_IJNS7_ILi1EEESI_SI_EEESC_SE_Li256ELb1ELb1ELb1ELb0EEENS1_36VarlenDynamicPersistentTileSchedulerILi128ELi32ELi256ELi256ELb1ELb1ELb0ELb1ELb0ELb1EEEEEEEEEvNT_6ParamsE)
        .other          _ZN7cutlass13device_kernelIN5flash19enable_sm80_to_sm89INS1_16FlashAttnFwdSm80INS1_25CollectiveMainloopFwdSm80ILi8ELi1ELb0EN4cute5tupleIJNS5_1CILi128EEENS7_ILi32EEENS7_ILi256EEEEEELi256ENS_6half_tEfNS_4arch4Sm80ELb0ELb1ELb1ELb1ELb0ELb1ELb1ELb1EEENS1_21CollectiveEpilogueFwdINS6_IJS8_SA_S9_EEENS6_IJNS7_ILi1EEESI_SI_EEESC_SE_Li256ELb1ELb1ELb1ELb0EEENS1_36VarlenDynamicPersistentTileSchedulerILi128ELi32ELi256ELi256ELb1ELb1ELb0ELb1ELb0ELb1EEEEEEEEEvNT_6ParamsE,@"STO_CUDA_ENTRY STV_DEFAULT"
_ZN7cutlass13device_kernelIN5flash19enable_sm80_to_sm89INS1_16FlashAttnFwdSm80INS1_25CollectiveMainloopFwdSm80ILi8ELi1ELb0EN4cute5tupleIJNS5_1CILi128EEENS7_ILi32EEENS7_ILi256EEEEEELi256ENS_6half_tEfNS_4arch4Sm80ELb0ELb1ELb1ELb1ELb0ELb1ELb1ELb1EEENS1_21CollectiveEpilogueFwdINS6_IJS8_SA_S9_EEENS6_IJNS7_ILi1EEESI_SI_EEESC_SE_Li256ELb1ELb1ELb1ELb0EEENS1_36VarlenDynamicPersistentTileSchedulerILi128ELi32ELi256ELi256ELb1ELb1ELb0ELb1ELb0ELb1EEEEEEEEEvNT_6ParamsE:
        /* <DEDUP_REMOVED lines=13> */
[----:B------:R-:W-:-:S02]  /*00d0*/  IMAD.MOV.U32 R10, RZ, RZ, RZ ;  /* 0x000000ffff0a7224 */ /* 0x000fc400078e00ff */
[----:B------:R-:W-:Y:S01]  /*00e0*/  IMAD.MOV.U32 R8, RZ, RZ, RZ ;  /* 0x000000ffff087224 */ /* 0x000fe200078e00ff */
        /* <DEDUP_REMOVED lines=13> */
[----:B------:R-:W-:Y:S02]  /*01c0*/  ISETP.GE.U32.AND P1, PT, R13, 0x10, PT ;  /* 0x000000100d00780c */ /* 0x000fe40003f26070 */
[----:B------:R-:W-:Y:S01]  /*01d0*/  MOV R7, RZ ;  /* 0x000000ff00077202 */ /* 0x000fe20000000f00 */
[----:B---3--:R-:W-:-:S05]  /*01e0*/  IMAD R4, R10, R8, RZ ;  /* 0x000000080a047224 */ /* 0x008fca00078e02ff */
[----:B------:R-:W3:Y:S02]  /*01f0*/  SHFL.UP PT, R0, R4, 0x1, RZ ;  /* 0x0420000004007989 */ /* 0x000ee400000e00ff */
[----:B---3--:R-:W-:-:S05]  /*0200*/  SEL R0, R0, RZ, P5 ;  /* 0x000000ff00007207 */ /* 0x008fca0002800000 */
[----:B------:R-:W-:-:S05]  /*0210*/  IMAD.IADD R4, R4, 0x1, R0 ;  /* 0x0000000104047824 */ /* 0x000fca00078e0200 */
[----:B------:R-:W3:Y:S02]  /*0220*/  SHFL.UP PT, R0, R4, 0x2, RZ ;  /* 0x0440000004007989 */ /* 0x000ee400000e00ff */
[----:B---3--:R-:W-:-:S04]  /*0230*/  SEL R0, R0, RZ, P4 ;  /* 0x000000ff00007207 */ /* 0x008fc80002000000 */
[----:B------:R-:W-:-:S05]  /*0240*/  IADD3 R4, R4, R0, RZ ;  /* 0x0000000004047210 */ /* 0x000fca0007ffe0ff */
        /* <DEDUP_REMOVED lines=16> */
.L_x_557:
        /* <DEDUP_REMOVED lines=17> */
.L_x_790:
        /* <DEDUP_REMOVED lines=16> */
.L_x_791:
[----:B---3--:R-:W-:-:S05]  /*0560*/  IMAD R0, R0, c[0x0][0x538], RZ ;  /* 0x00014e0000007a24 */ /* 0x008fca00078e02ff */
[----:B------:R-:W-:-:S04]  /*0570*/  IADD3 R6, R0, R6, RZ ;  /* 0x0000000600067210 */ /* 0x000fc80007ffe0ff */
[----:B------:R-:W-:-:S13]  /*0580*/  ISETP.GT.AND P0, PT, R6, UR4, PT ;  /* 0x0000000406007c0c */ /* 0x000fda000bf04270 */
[----:B-12---:R-:W-:Y:S05]  /*0590*/  @!P0 BRA `(.L_x_557) ;  /* 0xfffffdb000008947 */ /* 0x006fea000383ffff */
.L_x_553:
[----:B------:R-:W-:-:S05]  /*05a0*/  IADD3 R12, -R0, R6, RZ ;  /* 0x00000006000c7210 */ /* 0x000fca0007ffe1ff */
[----:B------:R-:W-:-:S05]  /*05b0*/  IMAD R0, R4, c[0x0][0x538], R12 ;  /* 0x00014e0004007a24 */ /* 0x000fca00078e020c */
[----:B------:R-:W-:Y:S01]  /*05c0*/  ISETP.GT.AND P0, PT, R0, UR4, PT ;  /* 0x0000000400007c0c */ /* 0x000fe2000bf04270 */
[----:B------:R-:W-:-:S12]  /*05d0*/  BRA.DIV ~URZ, `(.L_x_558) ;  /* 0x0001efd27f007947 */ /* 0x000fd8000b800000 */
[----:B------:R-:W-:-:S04]  /*05e0*/  VOTE.ANY R11, PT, !P0 ;  /* 0x00000000000b7806 */ /* 0x000fc800040e0100 */
.L_x_792:
[----:B------:R-:W1:Y:S02]  /*05f0*/  POPC R0, R11 ;  /* 0x0000000b00007309 */ /* 0x000e640000000000 */
[----:B-12---:R-:W-:Y:S01]  /*0600*/  IADD3 R235, R0, R7, RZ ;  /* 0x0000000700eb7210 */ /* 0x006fe20007ffe0ff */
[----:B------:R-:W-:Y:S05]  /*0610*/  BRA.DIV ~URZ, `(.L_x_559) ;  /* 0x0001efe27f007947 */ /* 0x000fea000b800000 */
[----:B------:R1:W2:Y:S01]  /*0620*/  SHFL.IDX PT, R233, R10, R0, 0x1f ;  /* 0x00001f000ae97589 */ /* 0x0002a200000e0000 */
[----:B------:R-:W-:-:S03]  /*0630*/  MOV R6, RZ ;  /* 0x000000ff00067202 */ /* 0x000fc60000000f00 */
[----:B------:R1:W3:Y:S04]  /*0640*/  SHFL.IDX PT, R10, R8, R0, 0x1f ;  /* 0x00001f00080a7589 */ /* 0x0002e800000e0000 */
.L_x_793:
[----:B------:R-:W-:Y:S01]  /*0650*/  ISETP.NE.AND P0, PT, R11, RZ, PT ;  /* 0x000000ff0b00720c */ /* 0x000fe20003f05270 */
[----:B------:R-:W-:-:S12]  /*0660*/  BSSY B0, `(.L_x_560) ;  /* 0x0000005000007945 */ /* 0x000fd80003800000 */
[----:B------:R-:W-:Y:S05]  /*0670*/  @!P0 BRA `(.L_x_561) ;  /* 0x0000003000008947 */ /* 0x000fea0003800000 */
[----:B------:R-:W-:Y:S01]  /*0680*/  IADD3 R5, R0, -0x1, RZ ;  /* 0xffffffff00057810 */ /* 0x000fe20007ffe0ff */
[----:B------:R-:W-:Y:S05]  /*0690*/  BRA.DIV ~URZ, `(.L_x_562) ;  /* 0x0001f0427f007947 */ /* 0x000fea000b800000 */
[----:B------:R4:W1:Y:S02]  /*06a0*/  SHFL.IDX PT, R6, R4, R5, 0x1f ;  /* 0x00001f0504067589 */ /* 0x00086400000e0000 */
.L_x_561:
[----:B------:R-:W-:Y:S05]  /*06b0*/  BSYNC B0 ;  /* 0x0000000000007941 */ /* 0x000fea0003800000 */
.L_x_560:
[----:B---3--:R-:W-:Y:S01]  /*06c0*/  ISETP.NE.AND P0, PT, R10, 0x1, PT ;  /* 0x000000010a00780c */ /* 0x008fe20003f05270 */
[----:B-1----:R-:W-:Y:S01]  /*06d0*/  IMAD R232, R6, c[0x0][0x538], R12 ;  /* 0x00014e0006e87a24 */ /* 0x002fe200078e020c */
[----:B------:R-:W-:Y:S04]  /*06e0*/  BSSY B0, `(.L_x_563) ;  /* 0x0000085000007945 */ /* 0x000fe80003800000 */
[----:B------:R-:W-:-:S07]  /*06f0*/  IADD3 R9, -R232, UR4, RZ ;  /* 0x00000004e8097c10 */ /* 0x000fce000fffe1ff */
[----:B------:R-:W-:Y:S05]  /*0700*/  @!P0 BRA `(.L_x_564) ;  /* 0x000003e000008947 */ /* 0x000fea0003800000 */
[-C--:B--2---:R-:W-:Y:S02]  /*0710*/  IABS R0, R233.reuse ;  /* 0x000000e900007213 */ /* 0x084fe40000000000 */
[----:B------:R-:W-:-:S03]  /*0720*/  IABS R6, R233 ;  /* 0x000000e900067213 */ /* 0x000fc60000000000 */
[----:B----4-:R-:W-:Y:S01]  /*0730*/  IMAD.MOV.U32 R5, RZ, RZ, R0 ;  /* 0x000000ffff057224 */ /* 0x010fe200078e0000 */
        /* <DEDUP_REMOVED lines=57> */
[----:B------:R-:W-:Y:S01]  /*0ad0*/  IMAD R234, R3, 0x10000, R2 ;  /* 0x0001000003ea7824 */ /* 0x000fe200078e0202 */
[----:B------:R-:W-:Y:S05]  /*0ae0*/  BRA `(.L_x_565) ;  /* 0x0000044000007947 */ /* 0x000fea0003800000 */
.L_x_564:
[----:B------:R-:W-:-:S04]  /*0af0*/  IMAD.MOV.U32 R2, RZ, RZ, 0x4 ;  /* 0x00000004ff027424 */ /* 0x000fc800078e00ff */
[----:B------:R-:W-:-:S05]  /*0b00*/  IMAD.WIDE R2, R235, R2, c[0x0][0x590] ;  /* 0x00016400eb027625 */ /* 0x000fca00078e0202 */
[----:B------:R-:W3:Y:S02]  /*0b10*/  LDG.E R7, [R2.64] ;  /* 0x0000000602077981 */ /* 0x000ee4000c1e1900 */
[----:B--23--:R-:W-:-:S05]  /*0b20*/  IMAD R11, R7, R233, RZ ;  /* 0x000000e9070b7224 */ /* 0x00cfca00078e02ff */
        /* <DEDUP_REMOVED lines=10> */
[----:B----4-:R-:W-:Y:S01]  /*0bd0*/  IMAD R4, R2, R6, RZ ;  /* 0x0000000602047224 */ /* 0x010fe200078e02ff */
        /* <DEDUP_REMOVED lines=52> */
[----:B------:R-:W-:Y:S02]  /*0f20*/  IMAD R234, R0, R2, R3 ;  /* 0x0000000200ea7224 */ /* 0x000fe400078e0203 */
.L_x_565:
[----:B------:R-:W-:Y:S05]  /*0f30*/  BSYNC B0 ;  /* 0x0000000000007941 */ /* 0x000fea0003800000 */
.L_x_563:
[----:B------:R-:W-:-:S04]  /*0f40*/  LOP3.LUT R0, RZ, R0, RZ, 0x33, !PT ;  /* 0x00000000ff007212 */ /* 0x000fc800078e33ff */
[----:B------:R-:W-:Y:S01]  /*0f50*/  IADD3 R233, R0, R233, RZ ;  /* 0x000000e900e97210 */ /* 0x000fe20007ffe0ff */
[----:B------:R-:W-:Y:S05]  /*0f60*/  BRA `(.L_x_566) ;  /* 0x0000004000007947 */ /* 0x000fea0003800000 */
.L_x_554:
[----:B--2---:R-:W-:Y:S01]  /*0f70*/  IMAD.MOV.U32 R233, RZ, RZ, RZ ;  /* 0x000000ffffe97224 */ /* 0x004fe200078e00ff */
[----:B------:R-:W-:Y:S01]  /*0f80*/  MOV R234, RZ ;  /* 0x000000ff00ea7202 */ /* 0x000fe20000000f00 */
[----:B------:R-:W-:Y:S01]  /*0f90*/  IMAD.U32 R232, RZ, RZ, UR4 ;  /* 0x00000004ffe87e24 */ /* 0x000fe2000f8e00ff */
[----:B------:R-:W-:Y:S02]  /*0fa0*/  MOV R235, c[0x0][0x53c] ;  /* 0x00014f0000eb7a02 */ /* 0x000fe40000000f00 */
.L_x_566:
[----:B------:R-:W-:Y:S01]  /*0fb0*/  ISETP.NE.AND P0, PT, R13, RZ, PT ;  /* 0x000000ff0d00720c */ /* 0x000fe20003f05270 */
[----:B------:R-:W-:-:S12]  /*0fc0*/  WARPSYNC 0xffffffff ;  /* 0xffffffff00007948 */ /* 0x000fd80003800000 */
[----:B------:R1:W-:Y:S04]  /*0fd0*/  @!P0 STS.128 [0x20080], R232 ;  /* 0x020080e8ff008388 */ /* 0x0003e80000000c00 */
[----:B------:R-:W-:Y:S06]  /*0fe0*/  BAR.ARV 0x5, 0x100 ;  /* 0x0144000000007b1d */ /* 0x000fec0000002000 */
.L_x_552:
[----:B-12---:R-:W-:-:S13]  /*0ff0*/  ISETP.GE.AND P0, PT, R235, c[0x0][0x53c], PT ;  /* 0x00014f00eb007a0c */ /* 0x006fda0003f06270 */
[----:B------:R-:W-:Y:S05]  /*1000*/  @P0 EXIT ;  /* 0x000000000000094d */ /* 0x000fea0003800000 */
[----:B------:R-:W1:Y:S02]  /*1010*/  S2R R14, SR_TID.X ;  /* 0x00000000000e7919 */ /* 0x000e640000002100 */
[----:B-1----:R-:W-:-:S04]  /*1020*/  SHF.R.S32.HI R12, RZ, 0x1f, R14 ;  /* 0x0000001fff0c7819 */ /* 0x002fc8000001140e */
[CC--:B------:R-:W-:Y:S02]  /*1030*/  LEA.HI R2, R12.reuse, R14.reuse, RZ, 0x4 ;  /* 0x0000000e0c027211 */ /* 0x0c0fe400078f20ff */
[CC--:B------:R-:W-:Y:S02]  /*1040*/  LEA.HI R9, R12.reuse, R14.reuse, RZ, 0x3 ;  /* 0x0000000e0c097211 */ /* 0x0c0fe400078f18ff */
[----:B------:R-:W-:Y:S02]  /*1050*/  SHF.R.S32.HI R3, RZ, 0x4, R2 ;  /* 0x00000004ff037819 */ /* 0x000fe40000011402 */
[----:B------:R-:W-:Y:S02]  /*1060*/  LEA.HI R13, R12, R14, RZ, 0x2 ;  /* 0x0000000e0c0d7211 */ /* 0x000fe400078f10ff */
[----:B------:R-:W-:Y:S02]  /*1070*/  LEA.HI R0, R2, R3, RZ, 0x1 ;  /* 0x0000000302007211 */ /* 0x000fe400078f08ff */
[----:B------:R-:W-:-:S02]  /*1080*/  SHF.R.S32.HI R214, RZ, 0x3, R9 ;  /* 0x00000003ffd67819 */ /* 0x000fc40000011409 */
[----:B------:R-:W-:Y:S02]  /*1090*/  LOP3.LUT R0, R0, 0xfffffffe, RZ, 0xc0, !PT ;  /* 0xfffffffe00007812 */ /* 0x000fe400078ec0ff */
[--C-:B------:R-:W-:Y:S02]  /*10a0*/  SHF.R.S32.HI R6, RZ, 0x2, R13.reuse ;  /* 0x00000002ff067819 */ /* 0x100fe4000001140d */
[----:B------:R-:W-:Y:S01]  /*10b0*/  LOP3.LUT R4, R9, 0xfffffff8, RZ, 0xc0, !PT ;  /* 0xfffffff809047812 */ /* 0x000fe200078ec0ff */
[----:B------:R-:W-:Y:S01]  /*10c0*/  IMAD.IADD R11, R3, 0x1, -R0 ;  /* 0x00000001030b7824 */ /* 0x000fe200078e0a00 */
[----:B------:R-:W-:Y:S02]  /*10d0*/  SHF.R.S32.HI R3, RZ, 0x1f, R13 ;  /* 0x0000001fff037819 */ /* 0x000fe4000001140d */
[----:B------:R-:W-:Y:S01]  /*10e0*/  LOP3.LUT R0, R2, 0xfffffff0, RZ, 0xc0, !PT ;  /* 0xfffffff002007812 */ /* 0x000fe200078ec0ff */
[----:B------:R-:W-:Y:S01]  /*10f0*/  IMAD.SHL.U32 R2, R214, 0x40, RZ ;  /* 0x00000040d6027824 */ /* 0x000fe200078e00ff */
[----:B------:R-:W-:Y:S01]  /*1100*/  LEA.HI R3, R3, R6, RZ, 0x3 ;  /* 0x0000000603037211 */ /* 0x000fe200078f18ff */
[----:B------:R-:W-:-:S02]  /*1110*/  IMAD.IADD R237, R14, 0x1, -R4 ;  /* 0x000000010eed7824 */ /* 0x000fc400078e0a04 */
[----:B------:R-:W-:Y:S01]  /*1120*/  IMAD.IADD R0, R14, 0x1, -R0 ;  /* 0x000000010e007824 */ /* 0x000fe200078e0a00 */
[----:B------:R-:W-:Y:S01]  /*1130*/  LOP3.LUT R3, R3, 0xfffffff8, RZ, 0xc0, !PT ;  /* 0xfffffff803037812 */ /* 0x000fe200078ec0ff */
[C---:B------:R-:W-:Y:S01]  /*1140*/  IMAD.SHL.U32 R136, R237.reuse, 0x8, RZ ;  /* 0x00000008ed887824 */ /* 0x040fe200078e00ff */
[----:B------:R-:W-:Y:S01]  /*1150*/  LOP3.LUT R2, R2, 0x1c0, RZ, 0xc0, !PT ;  /* 0x000001c002027812 */ /* 0x000fe200078ec0ff */
[C---:B------:R-:W-:Y:S01]  /*1160*/  IMAD.SHL.U32 R7, R237.reuse, 0x40, RZ ;  /* 0x00000040ed077824 */ /* 0x040fe200078e00ff */
[----:B------:R-:W-:Y:S01]  /*1170*/  SHF.R.S32.HI R10, RZ, 0x1f, R0 ;  /* 0x0000001fff0a7819 */ /* 0x000fe20000011400 */
[----:B------:R-:W-:Y:S01]  /*1180*/  IMAD.IADD R6, R6, 0x1, -R3 ;  /* 0x0000000106067824 */ /* 0x000fe200078e0a03 */
[----:B------:R-:W-:Y:S01]  /*1190*/  SHF.R.U32.HI R5, RZ, 0x3, R2 ;  /* 0x00000003ff057819 */ /* 0x000fe20000011602 */
[----:B------:R-:W-:Y:S01]  /*11a0*/  IMAD.SHL.U32 R156, R237, 0x4, RZ ;  /* 0x00000004ed9c7824 */ /* 0x000fe200078e00ff */
[----:B------:R-:W-:Y:S02]  /*11b0*/  LOP3.LUT R4, R2, 0x38, R136, 0xf8, !PT ;  /* 0x0000003802047812 */ /* 0x000fe400078ef888 */
[----:B------:R-:W-:-:S02]  /*11c0*/  LEA.HI R3, R12, R14, RZ, 0x6 ;  /* 0x0000000e0c037211 */ /* 0x000fc400078f30ff */
[----:B------:R-:W-:Y:S02]  /*11d0*/  LOP3.LUT R2, R7, 0x1c0, RZ, 0xc0, !PT ;  /* 0x000001c007027812 */ /* 0x000fe400078ec0ff */
[----:B------:R-:W-:Y:S01]  /*11e0*/  LEA.HI R10, R10, R0, RZ, 0x3 ;  /* 0x000000000a0a7211 */ /* 0x000fe200078f18ff */
[----:B------:R-:W-:Y:S01]  /*11f0*/  IMAD.SHL.U32 R3, R3, 0x8, RZ ;  /* 0x0000000803037824 */ /* 0x000fe200078e00ff */
[----:B------:R-:W-:Y:S02]  /*1200*/  LOP3.LUT R8, R4, R5, RZ, 0x3c, !PT ;  /* 0x0000000504087212 */ /* 0x000fe400078e3cff */
[----:B------:R-:W-:Y:S02]  /*1210*/  LOP3.LUT R4, R2, 0x8, R9, 0xf8, !PT ;  /* 0x0000000802047812 */ /* 0x000fe400078ef809 */
[----:B------:R-:W-:Y:S02]  /*1220*/  LOP3.LUT R5, R10, 0xfffffff8, RZ, 0xc0, !PT ;  /* 0xfffffff80a057812 */ /* 0x000fe400078ec0ff */
[----:B------:R-:W-:-:S02]  /*1230*/  SHF.R.U32.HI R2, RZ, 0x3, R2 ;  /* 0x00000003ff027819 */ /* 0x000fc40000011602 */
[----:B------:R-:W-:Y:S01]  /*1240*/  LEA.HI R9, R12, R14, RZ, 0x5 ;  /* 0x0000000e0c097211 */ /* 0x000fe200078f28ff */
[----:B------:R-:W-:Y:S01]  /*1250*/  IMAD.IADD R7, R0, 0x1, -R5 ;  /* 0x0000000100077824 */ /* 0x000fe200078e0a05 */
[----:B------:R-:W-:Y:S02]  /*1260*/  LOP3.LUT R12, R4, R2, RZ, 0x3c, !PT ;  /* 0x00000002040c7212 */ /* 0x000fe400078e3cff */
[----:B------:R-:W-:Y:S02]  /*1270*/  LOP3.LUT R3, R3, 0xfffffe00, RZ, 0xc0, !PT ;  /* 0xfffffe0003037812 */ /* 0x000fe400078ec0ff */
[--C-:B------:R-:W-:Y:S02]  /*1280*/  SHF.R.S32.HI R2, RZ, 0x5, R9.reuse ;  /* 0x00000005ff027819 */ /* 0x100fe40000011409 */
[----:B------:R-:W-:Y:S02]  /*1290*/  SHF.R.S32.HI R0, RZ, 0x1f, R9 ;  /* 0x0000001fff007819 */ /* 0x000fe40000011409 */
[----:B------:R-:W-:-:S02]  /*12a0*/  LOP3.LUT R5, R13, 0xfffffffc, RZ, 0xc0, !PT ;  /* 0xfffffffc0d057812 */ /* 0x000fc400078ec0ff */
[----:B------:R-:W-:Y:S02]  /*12b0*/  LOP3.LUT R4, R9, 0xffffffe0, RZ, 0xc0, !PT ;  /* 0xffffffe009047812 */ /* 0x000fe400078ec0ff */
[----:B------:R-:W-:Y:S02]  /*12c0*/  LOP3.LUT R218, R8, R3, RZ, 0xfc, !PT ;  /* 0x0000000308da7212 */ /* 0x000fe400078efcff */
[----:B------:R-:W-:Y:S01]  /*12d0*/  LEA.HI R3, R0, R2, RZ, 0x3 ;  /* 0x0000000200037211 */ /* 0x000fe200078f18ff */
[----:B------:R-:W-:Y:S01]  /*12e0*/  IMAD.IADD R0, R14, 0x1, -R5 ;  /* 0x000000010e007824 */ /* 0x000fe200078e0a05 */
[----:B------:R-:W-:Y:S01]  /*12f0*/  LOP3.LUT R5, R6, 0x1, RZ, 0xc0, !PT ;  /* 0x0000000106057812 */ /* 0x000fe200078ec0ff */
[----:B------:R-:W-:Y:S01]  /*1300*/  IMAD.IADD R14, R14, 0x1, -R4 ;  /* 0x000000010e0e7824 */ /* 0x000fe200078e0a04 */
[----:B------:R-:W-:Y:S01]  /*1310*/  LOP3.LUT R4, R3, 0xffffff8, RZ, 0xc0, !PT ;  /* 0x0ffffff803047812 */ /* 0x000fe200078ec0ff */
[----:B------:R-:W-:Y:S01]  /*1320*/  IMAD.SHL.U32 R218, R218, 0x2, RZ ;  /* 0x00000002dada7824 */ /* 0x000fe200078e00ff */
[----:B------:R-:W-:Y:S01]  /*1330*/  ISETP.NE.U32.AND P0, PT, R5, 0x1, PT ;  /* 0x000000010500780c */ /* 0x000fe20003f05070 */
[----:B------:R-:W-:Y:S01]  /*1340*/  IMAD.SHL.U32 R5, R11, 0x8, RZ ;  /* 0x000000080b057824 */ /* 0x000fe200078e00ff */
[----:B------:R-:W-:Y:S01]  /*1350*/  LEA.HI R3, R0, R0, RZ, 0x1 ;  /* 0x0000000000037211 */ /* 0x000fe200078f08ff */
[----:B------:R-:W-:Y:S01]  /*1360*/  IMAD.IADD R9, R2, 0x1, -R4 ;  /* 0x0000000102097824 */ /* 0x000fe200078e0a04 */
[C---:B------:R-:W-:Y:S01]  /*1370*/  R2P PR, R6.reuse, 0x6 ;  /* 0x0000000606007804 */ /* 0x040fe20000000000 */
[----:B------:R-:W-:Y:S01]  /*1380*/  IMAD.SHL.U32 R4, R6, 0x40, RZ ;  /* 0x0000004006047824 */ /* 0x000fe200078e00ff */
[----:B------:R-:W-:Y:S01]  /*1390*/  LOP3.LUT R3, R3, 0x1ffffffe, RZ, 0xc0, !PT ;  /* 0x1ffffffe03037812 */ /* 0x000fe200078ec0ff */
[----:B------:R-:W-:Y:S01]  /*13a0*/  IMAD.SHL.U32 R6, R2, 0x400, RZ ;  /* 0x0000040002067824 */ /* 0x000fe200078e00ff */
[----:B------:R-:W-:-:S02]  /*13b0*/  SHF.R.S32.HI R8, RZ, 0x1f, R14 ;  /* 0x0000001fff087819 */ /* 0x000fc4000001140e */
[----:B------:R-:W-:Y:S01]  /*13c0*/  LOP3.LUT R2, R4, 0x1c0, RZ, 0xc0, !PT ;  /* 0x000001c004027812 */ /* 0x000fe200078ec0ff */
[----:B------:R-:W-:Y:S01]  /*13d0*/  IMAD R4, R0, 0x2, R6 ;  /* 0x0000000200047824 */ /* 0x000fe200078e0206 */
[----:B------:R-:W-:Y:S01]  /*13e0*/  LEA.HI R8, R8, R14, RZ, 0x2 ;  /* 0x0000000e08087211 */ /* 0x000fe200078f10ff */
[----:B------:R-:W-:Y:S01]  /*13f0*/  IMAD.IADD R226, R0, 0x1, -R3 ;  /* 0x0000000100e27824 */ /* 0x000fe200078e0a03 */
[----:B------:R-:W-:Y:S01]  /*1400*/  LEA.HI R2, R2, R2, RZ, 0x1d ;  /* 0x0000000202027211 */ /* 0x000fe200078fe8ff */
[C---:B------:R-:W-:Y:S01]  /*1410*/  IMAD.SHL.U32 R0, R7.reuse, 0x40, RZ ;  /* 0x0000004007007824 */ /* 0x040fe200078e00ff */
[----:B------:R-:W-:Y:S02]  /*1420*/  SHF.R.S32.HI R3, RZ, 0x2, R8 ;  /* 0x00000002ff037819 */ /* 0x000fe40000011408 */
[----:B------:R-:W-:Y:S01]  /*1430*/  LOP3.LUT P4, RZ, R7, 0x2, RZ, 0xc0, !PT ;  /* 0x0000000207ff7812 */ /* 0x000fe2000788c0ff */
[----:B------:R-:W-:Y:S01]  /*1440*/  IMAD.IADD R2, R4, 0x1, R2 ;  /* 0x0000000104027824 */ /* 0x000fe200078e0202 */
[----:B------:R-:W-:Y:S01]  /*1450*/  LOP3.LUT R0, R0, 0x1c0, RZ, 0xc0, !PT ;  /* 0x000001c000007812 */ /* 0x000fe200078ec0ff */
[----:B------:R-:W-:Y:S01]  /*1460*/  IMAD R13, R9, 0x10, R3 ;  /* 0x00000010090d7824 */ /* 0x000fe200078e0203 */
[----:B------:R-:W-:Y:S01]  /*1470*/  LOP3.LUT P3, RZ, R7, 0x4, RZ, 0xc0, !PT ;  /* 0x0000000407ff7812 */ /* 0x000fe2000786c0ff */
[----:B------:R-:W-:Y:S01]  /*1480*/  IMAD.SHL.U32 R238, R2, 0x2, RZ ;  /* 0x0000000202ee7824 */ /* 0x000fe200078e00ff */
[----:B------:R-:W-:Y:S01]  /*1490*/  LOP3.LUT R3, R0, 0x8, R5, 0xf8, !PT ;  /* 0x0000000800037812 */ /* 0x000fe200078ef805 */
[----:B------:R-:W-:Y:S01]  /*14a0*/  IMAD.SHL.U32 R4, R10, 0x40, RZ ;  /* 0x000000400a047824 */ /* 0x000fe200078e00ff */
[----:B------:R-:W-:Y:S01]  /*14b0*/  SHF.R.U32.HI R0, RZ, 0x3, R0 ;  /* 0x00000003ff007819 */ /* 0x000fe20000011600 */
[----:B------:R1:W-:Y:S01]  /*14c0*/  STL [R1+0x4], R13 ;  /* 0x0000040d01007387 */ /* 0x0003e20000100800 */
[C---:B------:R-:W-:Y:S01]  /*14d0*/  IADD3 R5, R238.reuse, 0x80, RZ ;  /* 0x00000080ee057810 */ /* 0x040fe20007ffe0ff */
[----:B------:R-:W-:Y:S01]  /*14e0*/  IMAD R2, R11, 0x200, R12 ;  /* 0x000002000b027824 */ /* 0x000fe200078e020c */
[----:B------:R-:W-:Y:S01]  /*14f0*/  IADD3 R239, R238, 0x70, RZ ;  /* 0x00000070eeef7810 */ /* 0x000fe20007ffe0ff */
[----:B------:R-:W-:Y:S01]  /*1500*/  IMAD.MOV.U32 R7, RZ, RZ, 0x20 ;  /* 0x00000020ff077424 */ /* 0x000fe200078e00ff */
[----:B------:R-:W-:Y:S01]  /*1510*/  @P0 IADD3 R239, R5, 0x10, RZ ;  /* 0x0000001005ef0810 */ /* 0x000fe20007ffe0ff */
[----:B------:R-:W-:Y:S01]  /*1520*/  IMAD.MOV.U32 R9, RZ, RZ, 0x40 ;  /* 0x00000040ff097424 */ /* 0x000fe200078e00ff */
[----:B------:R-:W-:Y:S01]  /*1530*/  LOP3.LUT R5, R8, 0x7ffffffc, RZ, 0xc0, !PT ;  /* 0x7ffffffc08057812 */ /* 0x000fe200078ec0ff */
[----:B------:R-:W-:Y:S01]  /*1540*/  IMAD R226, R226, 0x8, R13 ;  /* 0x00000008e2e27824 */ /* 0x000fe200078e020d */
[----:B------:R-:W-:-:S02]  /*1550*/  LOP3.LUT R0, R3, R0, RZ, 0x3c, !PT ;  /* 0x0000000003007212 */ /* 0x000fc400078e3cff */
[----:B------:R-:W-:Y:S01]  /*1560*/  LOP3.LUT R4, R4, 0xfffffe00, RZ, 0xc0, !PT ;  /* 0xfffffe0004047812 */ /* 0x000fe200078ec0ff */
[----:B------:R-:W-:Y:S01]  /*1570*/  IMAD.IADD R210, R14, 0x1, -R5 ;  /* 0x000000010ed27824 */ /* 0x000fe200078e0a05 */
[----:B------:R-:W-:Y:S02]  /*1580*/  LEA R178, R2, 0xc080, 0x1 ;  /* 0x0000c08002b27811 */ /* 0x000fe400078e08ff */
[-C--:B------:R-:W-:Y:S01]  /*1590*/  IADD3 R3, R0, R4.reuse, R6 ;  /* 0x0000000400037210 */ /* 0x080fe20007ffe006 */
[----:B------:R-:W-:Y:S01]  /*15a0*/  IMAD.SHL.U32 R210, R210, 0x2, RZ ;  /* 0x00000002d2d27824 */ /* 0x000fe200078e00ff */
[----:B------:R-:W-:Y:S02]  /*15b0*/  LOP3.LUT R4, R0, R4, RZ, 0xfc, !PT ;  /* 0x0000000400047212 */ /* 0x000fe400078efcff */
[----:B------:R-:W-:Y:S02]  /*15c0*/  IADD3 R0, R156, 0x40, RZ ;  /* 0x000000409c007810 */ /* 0x000fe40007ffe0ff */
[----:B------:R-:W-:-:S02]  /*15d0*/  SEL R5, R7, 0xffffffe0, !P1 ;  /* 0xffffffe007057807 */ /* 0x000fc40004800000 */
[----:B------:R-:W-:Y:S01]  /*15e0*/  SEL R2, R7, 0xffffffe0, !P4 ;  /* 0xffffffe007027807 */ /* 0x000fe20006000000 */
[----:B------:R-:W-:Y:S01]  /*15f0*/  IMAD.IADD R138, R156, 0x1, R0 ;  /* 0x000000019c8a7824 */ /* 0x000fe200078e0200 */
[----:B------:R-:W-:Y:S01]  /*1600*/  LEA R183, R3, 0x10080, 0x1 ;  /* 0x0001008003b77811 */ /* 0x000fe200078e08ff */
[----:B------:R-:W-:Y:S01]  /*1610*/  IMAD.IADD R241, R238, 0x1, R5 ;  /* 0x00000001eef17824 */ /* 0x000fe200078e0205 */
[----:B------:R-:W-:Y:S01]  /*1620*/  LEA R179, R4, 0x8080, 0x1 ;  /* 0x0000808004b37811 */ /* 0x000fe200078e08ff */
[----:B------:R-:W-:Y:S01]  /*1630*/  IMAD.IADD R240, R5, 0x1, R239 ;  /* 0x0000000105f07824 */ /* 0x000fe200078e02ef */
[----:B------:R-:W-:Y:S01]  /*1640*/  SEL R6, R9, 0xffffffc0, !P2 ;  /* 0xffffffc009067807 */ /* 0x000fe20005000000 */
[----:B------:R-:W-:Y:S01]  /*1650*/  IMAD.IADD R184, R183, 0x1, R2 ;  /* 0x00000001b7b87824 */ /* 0x000fe200078e0202 */
[----:B------:R-:W-:Y:S01]  /*1660*/  SEL R0, R9, 0xffffffc0, !P3 ;  /* 0xffffffc009007807 */ /* 0x000fe20005800000 */
[----:B------:R-:W-:Y:S01]  /*1670*/  IMAD.IADD R180, R2, 0x1, R179 ;  /* 0x0000000102b47824 */ /* 0x000fe200078e02b3 */
[----:B------:R-:W-:Y:S01]  /*1680*/  SHF.R.S32.HI R7, RZ, 0x1f, R210 ;  /* 0x0000001fff077819 */ /* 0x000fe200000114d2 */
[--C-:B------:R-:W-:Y:S01]  /*1690*/  IMAD.IADD R245, R238, 0x1, R6.reuse ;  /* 0x00000001eef57824 */ /* 0x100fe200078e0206 */
[----:B------:R-:W-:Y:S01]  /*16a0*/  IADD3 R10, R210, 0x8, RZ ;  /* 0x00000008d20a7810 */ /* 0x000fe20007ffe0ff */
[----:B------:R-:W-:Y:S01]  /*16b0*/  IMAD.IADD R244, R6, 0x1, R241 ;  /* 0x0000000106f47824 */ /* 0x000fe200078e02f1 */
[----:B------:R-:W-:Y:S01]  /*16c0*/  IADD3 R9, R210, 0x10, RZ ;  /* 0x00000010d2097810 */ /* 0x000fe20007ffe0ff */
[----:B------:R-:W-:Y:S01]  /*16d0*/  IMAD.IADD R243, R6, 0x1, R239 ;  /* 0x0000000106f37824 */ /* 0x000fe200078e02ef */
[----:B------:R-:W-:Y:S01]  /*16e0*/  IADD3 R8, R210, 0x18, RZ ;  /* 0x00000018d2087810 */ /* 0x000fe20007ffe0ff */
[----:B------:R-:W-:Y:S01]  /*16f0*/  IMAD.IADD R242, R240, 0x1, R6 ;  /* 0x00000001f0f27824 */ /* 0x000fe200078e0206 */
[C---:B------:R-:W-:Y:S01]  /*1700*/  IADD3 R7, R210.reuse, 0x20, RZ ;  /* 0x00000020d2077810 */ /* 0x040fe20007ffe0ff */
[--C-:B------:R-:W-:Y:S01]  /*1710*/  IMAD.IADD R186, R183, 0x1, R0.reuse ;  /* 0x00000001b7ba7824 */ /* 0x100fe200078e0200 */
[----:B------:R-:W-:Y:S01]  /*1720*/  IADD3 R252, R210, 0x28, RZ ;  /* 0x00000028d2fc7810 */ /* 0x000fe20007ffe0ff */
[----:B------:R-:W-:Y:S01]  /*1730*/  IMAD.IADD R182, R0, 0x1, R179 ;  /* 0x0000000100b67824 */ /* 0x000fe200078e02b3 */
[----:B------:R-:W-:Y:S01]  /*1740*/  IADD3 R251, R210, 0x30, RZ ;  /* 0x00000030d2fb7810 */ /* 0x000fe20007ffe0ff */
[----:B------:R-:W-:Y:S01]  /*1750*/  IMAD.IADD R185, R184, 0x1, R0 ;  /* 0x00000001b8b97824 */ /* 0x000fe200078e0200 */
[----:B------:R-:W-:Y:S01]  /*1760*/  IADD3 R250, R210, 0x38, RZ ;  /* 0x00000038d2fa7810 */ /* 0x000fe20007ffe0ff */
[----:B------:R-:W-:Y:S01]  /*1770*/  IMAD.IADD R181, R0, 0x1, R180 ;  /* 0x0000000100b57824 */ /* 0x000fe200078e02b4 */
[----:B------:R-:W-:-:S02]  /*1780*/  IADD3 R249, R210, 0x40, RZ ;  /* 0x00000040d2f97810 */ /* 0x000fc40007ffe0ff */
[----:B------:R-:W-:Y:S02]  /*1790*/  SHF.R.S32.HI R12, RZ, 0x1f, R10 ;  /* 0x0000001fff0c7819 */ /* 0x000fe4000001140a */
[----:B------:R-:W-:Y:S02]  /*17a0*/  SHF.R.S32.HI R11, RZ, 0x1f, R9 ;  /* 0x0000001fff0b7819 */ /* 0x000fe40000011409 */
[----:B------:R-:W-:Y:S02]  /*17b0*/  SHF.R.S32.HI R10, RZ, 0x1f, R8 ;  /* 0x0000001fff0a7819 */ /* 0x000fe40000011408 */
[----:B------:R-:W-:Y:S02]  /*17c0*/  SHF.R.S32.HI R9, RZ, 0x1f, R7 ;  /* 0x0000001fff097819 */ /* 0x000fe40000011407 */
[----:B------:R-:W-:Y:S02]  /*17d0*/  SHF.R.S32.HI R8, RZ, 0x1f, R252 ;  /* 0x0000001fff087819 */ /* 0x000fe400000114fc */
[----:B------:R-:W-:-:S02]  /*17e0*/  SHF.R.S32.HI R7, RZ, 0x1f, R251 ;  /* 0x0000001fff077819 */ /* 0x000fc400000114fb */
[C---:B------:R-:W-:Y:S02]  /*17f0*/  IADD3 R159, R156.reuse, 0x20, RZ ;  /* 0x000000209c9f7810 */ /* 0x040fe40007ffe0ff */
[----:B------:R-:W-:Y:S02]  /*1800*/  IADD3 R158, R156, 0x60, RZ ;  /* 0x000000609c9e7810 */ /* 0x000fe40007ffe0ff */
[C---:B------:R-:W-:Y:S02]  /*1810*/  IADD3 R216, R136.reuse, 0x80, RZ ;  /* 0x0000008088d87810 */ /* 0x040fe40007ffe0ff */
[----:B------:R-:W-:Y:S02]  /*1820*/  IADD3 R217, R136, 0xc0, RZ ;  /* 0x000000c088d97810 */ /* 0x000fe40007ffe0ff */
[----:B------:R-:W-:Y:S02]  /*1830*/  IADD3 R246, R210, 0x48, RZ ;  /* 0x00000048d2f67810 */ /* 0x000fe40007ffe0ff */
[----:B------:R-:W-:-:S02]  /*1840*/  SHF.R.S32.HI R8, RZ, 0x1f, R250 ;  /* 0x0000001fff087819 */ /* 0x000fc400000114fa */
[----:B-1----:R-:W-:Y:S02]  /*1850*/  SHF.R.S32.HI R7, RZ, 0x1f, R249 ;  /* 0x0000001fff077819 */ /* 0x002fe400000114f9 */
.L_x_789:
[----:B------:R-:W-:Y:S01]  /*1860*/  ISETP.NE.U32.AND P0, PT, RZ, c[0x0][0x370], PT ;  /* 0x0000dc00ff007a0c */ /* 0x000fe20003f05070 */
[----:B------:R-:W-:Y:S01]  /*1870*/  IMAD.MOV.U32 R15, RZ, RZ, 0x4 ;  /* 0x00000004ff0f7424 */ /* 0x000fe200078e00ff */
[----:B------:R-:W-:Y:S01]  /*1880*/  ISETP.NE.U32.AND P1, PT, RZ, c[0x0][0x360], PT ;  /* 0x0000d800ff007a0c */ /* 0x000fe20003f25070 */
[----:B------:R-:W-:Y:S01]  /*1890*/  CS2R R116, SRZ ;  /* 0x0000000000747805 */ /* 0x000fe2000001ff00 */
[----:B------:R-:W-:Y:S01]  /*18a0*/  ISETP.NE.AND.EX P2, PT, RZ, c[0x0][0x374], PT, P0 ;  /* 0x0000dd00ff007a0c */ /* 0x000fe20003f45300 */
[----:B------:R-:W-:Y:S01]  /*18b0*/  IMAD.MOV.U32 R115, RZ, RZ, RZ ;  /* 0x000000ffff737224 */ /* 0x000fe200078e00ff */
[----:B------:R-:W-:Y:S01]  /*18c0*/  ISETP.NE.AND.EX P0, PT, RZ, c[0x0][0x364], PT, P1 ;  /* 0x0000d900ff007a0c */ /* 0x000fe20003f05310 */
[----:B------:R-:W-:Y:S01]  /*18d0*/  IMAD.MOV.U32 R13, RZ, RZ, RZ ;  /* 0x000000ffff0d7224 */ /* 0x000fe200078e00ff */
[----:B------:R-:W-:Y:S01]  /*18e0*/  ISETP.NE.U32.AND P3, PT, RZ, c[0x0][0x350], PT ;  /* 0x0000d400ff007a0c */ /* 0x000fe20003f65070 */
[----:B------:R-:W-:Y:S01]  /*18f0*/  IMAD.WIDE R6, R235, R15, c[0x0][0x348] ;  /* 0x0000d200eb067625 */ /* 0x000fe200078e020f */
[----:B------:R-:W-:-:S02]  /*1900*/  ISETP.NE.U32.AND P1, PT, RZ, c[0x0][0x348], PT ;  /* 0x0000d200ff007a0c */ /* 0x000fc40003f25070 */
[----:B------:R-:W-:Y:S01]  /*1910*/  ISETP.NE.U32.AND P4, PT, RZ, c[0x0][0x358], PT ;  /* 0x0000d600ff007a0c */ /* 0x000fe20003f85070 */
[CC--:B------:R-:W-:Y:S01]  /*1920*/  IMAD.WIDE R4, R235.reuse, R15.reuse, c[0x0][0x350] ;  /* 0x0000d400eb047625 */ /* 0x0c0fe200078e020f */
[----:B------:R-:W-:Y:S02]  /*1930*/  ISETP.NE.AND.EX P5, PT, RZ, c[0x0][0x354], PT, P3 ;  /* 0x0000d500ff007a0c */ /* 0x000fe40003fa5330 */
[----:B------:R-:W-:Y:S01]  /*1940*/  ISETP.NE.AND.EX P1, PT, RZ, c[0x0][0x34c], PT, P1 ;  /* 0x0000d300ff007a0c */ /* 0x000fe20003f25310 */
[CC--:B------:R-:W-:Y:S01]  /*1950*/  @P2 IMAD.WIDE R10, R235.reuse, R15.reuse, c[0x0][0x370] ;  /* 0x0000dc00eb0a2625 */ /* 0x0c0fe200078e020f */
[----:B------:R-:W-:Y:S01]  /*1960*/  ISETP.NE.AND.EX P3, PT, RZ, c[0x0][0x35c], PT, P4 ;  /* 0x0000d700ff007a0c */ /* 0x000fe20003f65340 */
[----:B------:R-:W-:Y:S01]  /*1970*/  YIELD ;  /* 0x0000000000007946 */ /* 0x000fe20003800000 */
[----:B------:R-:W-:Y:S01]  /*1980*/  P2R R14, PR, RZ, 0x20 ;  /* 0x00000020ff0e7803 */ /* 0x000fe20000000000 */
[CC--:B------:R-:W-:Y:S01]  /*1990*/  @P0 IMAD.WIDE R8, R235.reuse, R15.reuse, c[0x0][0x360] ;  /* 0x0000d800eb080625 */ /* 0x0c0fe200078e020f */
[----:B------:R1:W5:Y:S03]  /*19a0*/  @P2 LDG.E R117, [R10.64] ;  /* 0x000000060a752981 */ /* 0x000366000c1e1900 */
[----:B------:R-:W-:Y:S01]  /*19b0*/  IMAD.WIDE R2, R235, R15, c[0x0][0x358] ;  /* 0x0000d600eb027625 */ /* 0x000fe200078e020f */
[----:B------:R1:W5:Y:S04]  /*19c0*/  @P0 LDG.E R213, [R8.64] ;  /* 0x0000000608d50981 */ /* 0x000368000c1e1900 */
[----:B------:R1:W5:Y:S04]  /*19d0*/  @P1 LDG.E R115, [R6.64] ;  /* 0x0000000606731981 */ /* 0x000368000c1e1900 */
[----:B------:R1:W5:Y:S04]  /*19e0*/  @P5 LDG.E R116, [R4.64] ;  /* 0x0000000604745981 */ /* 0x000368000c1e1900 */
[----:B------:R1:W5:Y:S01]  /*19f0*/  @P3 LDG.E R13, [R2.64] ;  /* 0x00000006020d3981 */ /* 0x000362000c1e1900 */
[----:B------:R-:W-:Y:S01]  /*1a00*/  LOP3.LUT R227, R234, 0xffff, RZ, 0xc0, !PT ;  /* 0x0000ffffeae37812 */ /* 0x000fe200078ec0ff */
[----:B------:R-:W-:Y:S05]  /*1a10*/  @P0 BRA `(.L_x_567) ;  /* 0x0000005000000947 */ /* 0x000fea0003800000 */
[----:B-----5:R-:W-:Y:S01]  /*1a20*/  MOV R213, c[0x0][0x168] ;  /* 0x00005a0000d57a02 */ /* 0x020fe20000000f00 */
[----:B------:R-:W-:Y:S05]  /*1a30*/  @!P1 BRA `(.L_x_567) ;  /* 0x0000003000009947 */ /* 0x000fea0003800000 */
[----:B-1----:R-:W2:Y:S04]  /*1a40*/  LDG.E R8, [R6.64] ;  /* 0x0000000606087981 */ /* 0x002ea8000c1e1900 */
[----:B------:R-:W2:Y:S02]  /*1a50*/  LDG.E R0, [R6.64+0x4] ;  /* 0x0000040606007981 */ /* 0x000ea4000c1e1900 */
[----:B--2---:R-:W-:-:S02]  /*1a60*/  IADD3 R213, -R8, R0, RZ ;  /* 0x0000000008d57210 */ /* 0x004fc40007ffe1ff */
.L_x_567:
[----:B------:R-:W-:-:S04]  /*1a70*/  ISETP.NE.U32.AND P0, PT, RZ, c[0x0][0x368], PT ;  /* 0x0000da00ff007a0c */ /* 0x000fc80003f05070 */
[----:B------:R-:W-:-:S13]  /*1a80*/  ISETP.NE.AND.EX P0, PT, RZ, c[0x0][0x36c], PT, P0 ;  /* 0x0000db00ff007a0c */ /* 0x000fda0003f05300 */
[----:B------:R-:W-:Y:S05]  /*1a90*/  @!P0 BRA `(.L_x_568) ;  /* 0x0000003000008947 */ /* 0x000fea0003800000 */
[----:B-1----:R-:W-:-:S05]  /*1aa0*/  IMAD.WIDE R4, R235, R15, c[0x0][0x368] ;  /* 0x0000da00eb047625 */ /* 0x002fca00078e020f */
[----:B------:R1:W5:Y:S01]  /*1ab0*/  LDG.E R12, [R4.64] ;  /* 0x00000006040c7981 */ /* 0x000362000c1e1900 */
[----:B------:R-:W-:Y:S05]  /*1ac0*/  BRA `(.L_x_569) ;  /* 0x0000005000007947 */ /* 0x000fea0003800000 */
.L_x_568:
[----:B------:R-:W-:Y:S01]  /*1ad0*/  MOV R12, c[0x0][0x1d0] ;  /* 0x00007400000c7a02 */ /* 0x000fe20000000f00 */
[----:B------:R-:W-:Y:S05]  /*1ae0*/  @!P5 BRA `(.L_x_569) ;  /* 0x000000300000d947 */ /* 0x000fea0003800000 */
[----:B-1----:R-:W2:Y:S04]  /*1af0*/  LDG.E R6, [R4.64] ;  /* 0x0000000604067981 */ /* 0x002ea8000c1e1900 */
[----:B------:R-:W2:Y:S02]  /*1b00*/  LDG.E R0, [R4.64+0x4] ;  /* 0x0000040604007981 */ /* 0x000ea4000c1e1900 */
[----:B--2---:R-:W-:Y:S02]  /*1b10*/  IADD3 R12, -R6, R0, RZ ;  /* 0x00000000060c7210 */ /* 0x004fe40007ffe1ff */
.L_x_569:
[----:B-1----:R1:W2:Y:S04]  /*1b20*/  @P3 LDG.E R5, [R2.64] ;  /* 0x0000000602053981 */ /* 0x0022a8000c1e1900 */
[----:B------:R1:W2:Y:S01]  /*1b30*/  @P3 LDG.E R4, [R2.64+0x4] ;  /* 0x0000040602043981 */ /* 0x0002a2000c1e1900 */
[----:B------:R-:W-:Y:S01]  /*1b40*/  ISETP.NE.U32.AND P0, PT, RZ, c[0x0][0x378], PT ;  /* 0x0000de00ff007a0c */ /* 0x000fe20003f05070 */
[----:B------:R-:W-:-:S02]  /*1b50*/  IMAD.MOV.U32 R0, RZ, RZ, c[0x0][0x2c4] ;  /* 0x0000b100ff007624 */ /* 0x000fc400078e00ff */
[----:B-----5:R-:W-:Y:S01]  /*1b60*/  IMAD.MOV.U32 R112, RZ, RZ, R12 ;  /* 0x000000ffff707224 */ /* 0x020fe200078e000c */
[----:B------:R-:W-:Y:S02]  /*1b70*/  ISETP.NE.AND.EX P0, PT, RZ, c[0x0][0x37c], PT, P0 ;  /* 0x0000df00ff007a0c */ /* 0x000fe40003f05300 */
[----:B------:R-:W-:Y:S01]  /*1b80*/  ISETP.NE.AND P2, PT, R0, 0x1, PT ;  /* 0x000000010000780c */ /* 0x000fe20003f45270 */
[----:B------:R-:W-:Y:S02]  /*1b90*/  IMAD.SHL.U32 R225, R233, 0x80, RZ ;  /* 0x00000080e9e17824 */ /* 0x000fe400078e00ff */
[----:B------:R-:W-:Y:S02]  /*1ba0*/  IMAD.MOV.U32 R66, RZ, RZ, c[0x0][0x228] ;  /* 0x00008a00ff427624 */ /* 0x000fe400078e00ff */
[----:B------:R-:W-:Y:S01]  /*1bb0*/  IMAD.IADD R11, R12, 0x1, -R117 ;  /* 0x000000010c0b7824 */ /* 0x000fe200078e0a75 */
[----:B------:R-:W-:Y:S01]  /*1bc0*/  IADD3 R0, R225, 0x7f, RZ ;  /* 0x0000007fe1007810 */ /* 0x000fe20007ffe0ff */
[----:B------:R-:W-:Y:S01]  /*1bd0*/  IMAD.MOV.U32 R6, RZ, RZ, c[0x0][0x32c] ;  /* 0x0000cb00ff067624 */ /* 0x000fe200078e00ff */
[----:B------:R-:W-:-:S03]  /*1be0*/  LOP3.LUT R215, R215, 0xffffffdf, RZ, 0xc0, !PT ;  /* 0xffffffdfd7d77812 */ /* 0x000fc600078ec0ff */
[----:B-1----:R-:W-:Y:S01]  /*1bf0*/  @P0 IMAD.WIDE R2, R235, R15, c[0x0][0x378] ;  /* 0x0000de00eb020625 */ /* 0x002fe200078e020f */
[----:B------:R-:W-:-:S04]  /*1c00*/  ISETP.GE.AND P1, PT, R6, 0x1, PT ;  /* 0x000000010600780c */ /* 0x000fc80003f26270 */
[----:B------:R1:W5:Y:S01]  /*1c10*/  @P0 LDG.E R112, [R2.64] ;  /* 0x0000000602700981 */ /* 0x000362000c1e1900 */
[----:B------:R-:W-:-:S04]  /*1c20*/  @P2 LOP3.LUT R215, R215, 0x20, RZ, 0xfc, !PT ;  /* 0x00000020d7d72812 */ /* 0x000fc800078efcff */
[----:B------:R-:W-:-:S04]  /*1c30*/  LOP3.LUT R215, R215, 0xffffffbf, RZ, 0xc0, !PT ;  /* 0xffffffbfd7d77812 */ /* 0x000fc800078ec0ff */
[----:B------:R-:W-:Y:S01]  /*1c40*/  @P1 LOP3.LUT R215, R215, 0x40, RZ, 0xfc, !PT ;  /* 0x00000040d7d71812 */ /* 0x000fe200078efcff */
[----:B-1----:R-:W-:-:S05]  /*1c50*/  @P2 IMAD.HI.U32 R3, R0, c[0x0][0x2c8], RZ ;  /* 0x0000b20000032a27 */ /* 0x002fca00078e00ff */
[----:B------:R-:W-:Y:S01]  /*1c60*/  @P2 SHF.R.U32.HI R0, RZ, c[0x0][0x2cc], R3 ;  /* 0x0000b300ff002a19 */ /* 0x000fe20000011603 */
[----:B--2---:R-:W-:-:S04]  /*1c70*/  @P3 IMAD.IADD R66, R4, 0x1, -R5 ;  /* 0x0000000104423824 */ /* 0x004fc800078e0a05 */
[----:B------:R-:W-:-:S05]  /*1c80*/  IMAD.IADD R212, R11, 0x1, R66 ;  /* 0x000000010bd47824 */ /* 0x000fca00078e0242 */
[C---:B------:R-:W-:Y:S02]  /*1c90*/  IADD3 R2, R212.reuse, 0x1f, RZ ;  /* 0x0000001fd4027810 */ /* 0x040fe40007ffe0ff */
[----:B------:R-:W-:Y:S02]  /*1ca0*/  IADD3 R3, R212, 0x1, -R213 ;  /* 0x00000001d4037810 */ /* 0x000fe40007ffe8d5 */
[----:B------:R-:W-:-:S03]  /*1cb0*/  SHF.R.S32.HI R4, RZ, 0x1f, R2 ;  /* 0x0000001fff047819 */ /* 0x000fc60000011402 */
[----:B------:R-:W-:Y:S01]  /*1cc0*/  IMAD.IADD R0, R3, 0x1, R0 ;  /* 0x0000000103007824 */ /* 0x000fe200078e0200 */
[----:B------:R-:W-:-:S04]  /*1cd0*/  LEA.HI R2, R4, R2, RZ, 0x5 ;  /* 0x0000000204027211 */ /* 0x000fc800078f28ff */
[----:B------:R-:W-:Y:S02]  /*1ce0*/  IADD3 R3, R0, c[0x0][0x328], RZ ;  /* 0x0000ca0000037a10 */ /* 0x000fe40007ffe0ff */
[----:B------:R-:W-:Y:S01]  /*1cf0*/  SHF.R.S32.HI R123, RZ, 0x5, R2 ;  /* 0x00000005ff7b7819 */ /* 0x000fe20000011402 */
        /* <DEDUP_REMOVED lines=11> */
.L_x_572:
[----:B------:R-:W-:-:S13]  /*1db0*/  ISETP.NE.AND P0, PT, R6, 0x1, PT ;  /* 0x000000010600780c */ /* 0x000fda0003f05270 */
[----:B------:R-:W-:-:S05]  /*1dc0*/  @P0 IMAD.HI.U32 R0, R2, c[0x0][0x330], RZ ;  /* 0x0000cc0002000a27 */ /* 0x000fca00078e00ff */
[----:B------:R-:W-:Y:S02]  /*1dd0*/  @P0 SHF.R.U32.HI R2, RZ, c[0x0][0x334], R0 ;  /* 0x0000cd00ff020a19 */ /* 0x000fe40000011600 */
.L_x_573:
[----:B------:R-:W-:Y:S05]  /*1de0*/  BSYNC B0 ;  /* 0x0000000000007941 */ /* 0x000fea0003800000 */
.L_x_571:
[----:B------:R-:W-:-:S05]  /*1df0*/  IMAD R2, R2, R6, c[0x0][0x32c] ;  /* 0x0000cb0002027624 */ /* 0x000fca00078e0206 */
[----:B------:R-:W-:-:S04]  /*1e00*/  IMNMX R3, R3, R2, PT ;  /* 0x0000000203037217 */ /* 0x000fc80003800200 */
.L_x_570:
[----:B------:R-:W-:Y:S01]  /*1e10*/  IADD3 R3, R3, 0x1f, RZ ;  /* 0x0000001f03037810 */ /* 0x000fe20007ffe0ff */
[----:B------:R-:W-:-:S03]  /*1e20*/  @P2 IMAD.HI.U32 R2, R225, c[0x0][0x2c8], RZ ;  /* 0x0000b200e1022a27 */ /* 0x000fc600078e00ff */
[----:B------:R-:W-:Y:S01]  /*1e30*/  SHF.R.S32.HI R4, RZ, 0x1f, R3 ;  /* 0x0000001fff047819 */ /* 0x000fe20000011403 */
[----:B------:R-:W-:Y:S01]  /*1e40*/  IMAD.MOV.U32 R0, RZ, RZ, R225 ;  /* 0x000000ffff007224 */ /* 0x000fe200078e00e1 */
[----:B------:R-:W-:Y:S01]  /*1e50*/  @P2 SHF.R.U32.HI R0, RZ, c[0x0][0x2cc], R2 ;  /* 0x0000b300ff002a19 */ /* 0x000fe20000011602 */
[----:B------:R-:W-:Y:S01]  /*1e60*/  IMAD.IADD R122, R212, 0x1, -R213 ;  /* 0x00000001d47a7824 */ /* 0x000fe200078e0ad5 */
[----:B------:R-:W-:-:S03]  /*1e70*/  LEA.HI R3, R4, R3, RZ, 0x5 ;  /* 0x0000000304037211 */ /* 0x000fc600078f28ff */
[----:B------:R-:W-:Y:S01]  /*1e80*/  IMAD.IADD R0, R122, 0x1, R0 ;  /* 0x000000017a007824 */ /* 0x000fe200078e0200 */
[----:B------:R-:W-:-:S04]  /*1e90*/  SHF.R.S32.HI R3, RZ, 0x5, R3 ;  /* 0x00000005ff037819 */ /* 0x000fc80000011403 */
        /* <DEDUP_REMOVED lines=12> */
.L_x_576:
[----:B------:R-:W-:-:S13]  /*1f60*/  ISETP.NE.AND P0, PT, R6, 0x1, PT ;  /* 0x000000010600780c */ /* 0x000fda0003f05270 */
[----:B------:R-:W-:-:S05]  /*1f70*/  @P0 IMAD.HI.U32 R3, R0, c[0x0][0x330], RZ ;  /* 0x0000cc0000030a27 */ /* 0x000fca00078e00ff */
[----:B------:R-:W-:Y:S02]  /*1f80*/  @P0 SHF.R.U32.HI R0, RZ, c[0x0][0x334], R3 ;  /* 0x0000cd00ff000a19 */ /* 0x000fe40000011603 */
.L_x_577:
[----:B------:R-:W-:Y:S05]  /*1f90*/  BSYNC B0 ;  /* 0x0000000000007941 */ /* 0x000fea0003800000 */
.L_x_575:
[----:B------:R-:W-:-:S05]  /*1fa0*/  IMAD R0, R0, c[0x0][0x32c], RZ ;  /* 0x0000cb0000007a24 */ /* 0x000fca00078e02ff */
[----:B------:R-:W-:-:S04]  /*1fb0*/  IMNMX R2, R2, R0, !PT ;  /* 0x0000000002027217 */ /* 0x000fc80007800200 */
.L_x_574:
[----:B------:R-:W-:Y:S01]  /*1fc0*/  SHF.R.S32.HI R0, RZ, 0x1f, R2 ;  /* 0x0000001fff007819 */ /* 0x000fe20000011402 */
[----:B------:R-:W-:Y:S01]  /*1fd0*/  BSSY B0, `(.L_x_578) ;  /* 0x000002d000007945 */ /* 0x000fe20003800000 */
[----:B------:R-:W-:Y:S02]  /*1fe0*/  LOP3.LUT R3, R234, 0xff000000, RZ, 0xc0, !PT ;  /* 0xff000000ea037812 */ /* 0x000fe400078ec0ff */
[----:B------:R-:W-:Y:S02]  /*1ff0*/  LEA.HI R0, R0, R2, RZ, 0x5 ;  /* 0x0000000200007211 */ /* 0x000fe400078f28ff */
[----:B------:R-:W-:Y:S02]  /*2000*/  LOP3.LUT R4, R234, 0xff0000, RZ, 0xc0, !PT ;  /* 0x00ff0000ea047812 */ /* 0x000fe400078ec0ff */
[----:B------:R-:W-:Y:S02]  /*2010*/  SHF.R.S32.HI R0, RZ, 0x5, R0 ;  /* 0x00000005ff007819 */ /* 0x000fe40000011400 */
[----:B------:R-:W-:-:S02]  /*2020*/  SHF.R.U32.HI R2, RZ, 0x8, R3 ;  /* 0x00000008ff027819 */ /* 0x000fc40000011603 */
[----:B------:R-:W-:Y:S01]  /*2030*/  IMNMX R5, RZ, R0, !PT ;  /* 0x00000000ff057217 */ /* 0x000fe20007800200 */
[----:B------:R-:W-:Y:S01]  /*2040*/  IMAD.MOV.U32 R0, RZ, RZ, RZ ;  /* 0x000000ffff007224 */ /* 0x000fe200078e00ff */
[----:B------:R-:W-:Y:S02]  /*2050*/  LEA.HI R2, R4, R2, RZ, 0x10 ;  /* 0x0000000204027211 */ /* 0x000fe400078f80ff */
[----:B------:R-:W-:Y:S02]  /*2060*/  ISETP.GT.AND P0, PT, R8, R5, PT ;  /* 0x000000050800720c */ /* 0x000fe40003f04270 */
[----:B------:R-:W-:Y:S02]  /*2070*/  SHF.R.U32.HI R247, RZ, 0x10, R2 ;  /* 0x00000010fff77819 */ /* 0x000fe40000011602 */
[----:B------:R-:W-:Y:S02]  /*2080*/  LOP3.LUT R248, R2, 0xff, RZ, 0xc0, !PT ;  /* 0x000000ff02f87812 */ /* 0x000fe400078ec0ff */
[----:B------:R-:W-:-:S04]  /*2090*/  ISETP.NE.AND P1, PT, R247, RZ, PT ;  /* 0x000000fff700720c */ /* 0x000fc80003f25270 */
[----:B------:R-:W-:-:S03]  /*20a0*/  SEL R111, R247, c[0x0][0x338], P1 ;  /* 0x0000ce00f76f7a07 */ /* 0x000fc60000800000 */
[----:B------:R-:W-:Y:S05]  /*20b0*/  @!P0 BRA `(.L_x_579) ;  /* 0x000001e000008947 */ /* 0x000fea0003800000 */
[----:B------:R-:W-:-:S05]  /*20c0*/  IABS R0, R111 ;  /* 0x0000006f00007213 */ /* 0x000fca0000000000 */
[----:B------:R-:W-:-:S04]  /*20d0*/  IMAD.MOV.U32 R4, RZ, RZ, R0 ;  /* 0x000000ffff047224 */ /* 0x000fc800078e0000 */
[----:B------:R-:W1:Y:S08]  /*20e0*/  I2F.RP R2, R4 ;  /* 0x0000000400027306 */ /* 0x000e700000209400 */
[----:B-1----:R-:W1:Y:S02]  /*20f0*/  MUFU.RCP R2, R2 ;  /* 0x0000000200027308 */ /* 0x002e640000001000 */
[----:B-1----:R-:W-:-:S06]  /*2100*/  IADD3 R2, R2, 0xffffffe, RZ ;  /* 0x0ffffffe02027810 */ /* 0x002fcc0007ffe0ff */
[----:B------:R1:W2:Y:S02]  /*2110*/  F2I.FTZ.U32.TRUNC.NTZ R3, R2 ;  /* 0x0000000200037305 */ /* 0x0002a4000021f000 */
[----:B-1----:R-:W-:Y:S01]  /*2120*/  IADD3 R2, R111, -0x1, R8 ;  /* 0xffffffff6f027810 */ /* 0x002fe20007ffe008 */
[----:B--2---:R-:W-:-:S04]  /*2130*/  IMAD.MOV R0, RZ, RZ, -R3 ;  /* 0x000000ffff007224 */ /* 0x004fc800078e0a03 */
[----:B------:R-:W-:Y:S01]  /*2140*/  IMAD.MOV.U32 R7, RZ, RZ, R0 ;  /* 0x000000ffff077224 */ /* 0x000fe200078e0000 */
[----:B------:R-:W-:Y:S01]  /*2150*/  IABS R0, R111 ;  /* 0x0000006f00007213 */ /* 0x000fe20000000000 */
[----:B------:R-:W-:Y:S01]  /*2160*/  IMAD.IADD R6, R2, 0x1, -R5 ;  /* 0x0000000102067824 */ /* 0x000fe200078e0a05 */
[----:B------:R-:W-:Y:S01]  /*2170*/  MOV R2, RZ ;  /* 0x000000ff00027202 */ /* 0x000fe20000000f00 */
[----:B------:R-:W-:Y:S02]  /*2180*/  IMAD R7, R7, R4, RZ ;  /* 0x0000000407077224 */ /* 0x000fe400078e02ff */
[----:B------:R-:W-:Y:S01]  /*2190*/  IMAD.MOV R9, RZ, RZ, -R0 ;  /* 0x000000ffff097224 */ /* 0x000fe200078e0a00 */
[----:B------:R-:W-:Y:S01]  /*21a0*/  IABS R10, R6 ;  /* 0x00000006000a7213 */ /* 0x000fe20000000000 */
[----:B------:R-:W-:-:S04]  /*21b0*/  IMAD.HI.U32 R0, R3, R7, R2 ;  /* 0x0000000703007227 */ /* 0x000fc800078e0002 */
[----:B------:R-:W-:Y:S02]  /*21c0*/  IMAD.MOV.U32 R2, RZ, RZ, R10 ;  /* 0x000000ffff027224 */ /* 0x000fe400078e000a */
        /* <DEDUP_REMOVED lines=9> */
[----:B------:R-:W-:-:S07]  /*2260*/  ISETP.GE.AND P1, PT, R2, RZ, PT ;  /* 0x000000ff0200720c */ /* 0x000fce0003f26270 */
[----:B------:R-:W-:-:S06]  /*2270*/  @P2 IADD3 R0, R0, 0x1, RZ ;  /* 0x0000000100002810 */ /* 0x000fcc0007ffe0ff */
[----:B------:R-:W-:Y:S01]  /*2280*/  @!P1 IMAD.MOV R0, RZ, RZ, -R0 ;  /* 0x000000ffff009224 */ /* 0x000fe200078e0a00 */
[----:B------:R-:W-:Y:S02]  /*2290*/  @!P0 LOP3.LUT R0, RZ, R111, RZ, 0x33, !PT ;  /* 0x0000006fff008212 */ /* 0x000fe400078e33ff */
.L_x_579:
[----:B------:R-:W-:Y:S05]  /*22a0*/  BSYNC B0 ;  /* 0x0000000000007941 */ /* 0x000fea0003800000 */
.L_x_578:
[----:B------:R-:W-:Y:S01]  /*22b0*/  IMAD R2, R248, R0, R5 ;  /* 0x00000000f8027224 */ /* 0x000fe200078e0205 */
        /* <DEDUP_REMOVED lines=34> */
[----:B------:R-:W-:Y:S01]  /*24e0*/  IMAD.MOV.U32 R120, RZ, RZ, 0x5 ;  /* 0x00000005ff787424 */ /* 0x000fe200078e00ff */
[----:B------:R-:W-:Y:S01]  /*24f0*/  SHF.R.S32.HI R137, RZ, 0x1f, R136 ;  /* 0x0000001fff897819 */ /* 0x000fe20000011488 */
[----:B------:R-:W-:Y:S01]  /*2500*/  IMAD.MOV.U32 R130, RZ, RZ, c[0x0][0x27c] ;  /* 0x00009f00ff827624 */ /* 0x000fe200078e00ff */
[----:B------:R-:W-:Y:S01]  /*2510*/  LEA.HI.X.SX32 R106, R13, R19, 0x1, P0 ;  /* 0x000000130d6a7211 */ /* 0x000fe200000f0eff */
[----:B------:R-:W-:Y:S01]  /*2520*/  IMAD.WIDE.U32 R128, R214, c[0x0][0x1e0], RZ ;  /* 0x00007800d6807a25 */ /* 0x000fe200078e00ff */
[----:B------:R-:W-:Y:S02]  /*2530*/  IADD3 R48, R0, -0x1, RZ ;  /* 0xffffffff00307810 */ /* 0x000fe40007ffe0ff */
[----:B------:R-:W-:Y:S01]  /*2540*/  SHF.R.S32.HI R8, RZ, 0x1f, R235 ;  /* 0x0000001fff087819 */ /* 0x000fe200000114eb */
[----:B------:R-:W-:Y:S01]  /*2550*/  IMAD R4, R106, c[0x0][0x238], RZ ;  /* 0x00008e006a047a24 */ /* 0x000fe200078e02ff */
[----:B------:R-:W-:Y:S01]  /*2560*/  SEL R10, R235, RZ, !P3 ;  /* 0x000000ffeb0a7207 */ /* 0x000fe20005800000 */
[----:B------:R-:W-:Y:S01]  /*2570*/  IMAD R0, R48, -0x20, R102 ;  /* 0xffffffe030007824 */ /* 0x000fe200078e0266 */
[----:B------:R-:W-:Y:S01]  /*2580*/  SEL R11, R8, RZ, !P3 ;  /* 0x000000ff080b7207 */ /* 0x000fe20005800000 */
[----:B------:R-:W-:Y:S01]  /*2590*/  IMAD R4, R103, c[0x0][0x23c], R4 ;  /* 0x00008f0067047a24 */ /* 0x000fe200078e0204 */
[----:B------:R-:W-:-:S02]  /*25a0*/  MOV R127, c[0x0][0x238] ;  /* 0x00008e00007f7a02 */ /* 0x000fc40000000f00 */
[----:B------:R-:W-:Y:S01]  /*25b0*/  ISETP.GT.AND P0, PT, R0, RZ, PT ;  /* 0x000000ff0000720c */ /* 0x000fe20003f04270 */
[----:B------:R-:W-:Y:S01]  /*25c0*/  IMAD R0, R11, c[0x0][0x248], RZ ;  /* 0x000092000b007a24 */ /* 0x000fe200078e02ff */
[C---:B------:R-:W-:Y:S02]  /*25d0*/  SHF.L.U64.HI R121, R127.reuse, R120, c[0x0][0x23c] ;  /* 0x00008f007f797619 */ /* 0x040fe40000010278 */
[----:B------:R-:W-:Y:S01]  /*25e0*/  SHF.L.U32 R127, R127, 0x5, RZ ;  /* 0x000000057f7f7819 */ /* 0x000fe200000006ff */
[----:B-1----:R-:W-:Y:S01]  /*25f0*/  IMAD.WIDE.U32 R2, R103, c[0x0][0x238], R136 ;  /* 0x00008e0067027a25 */ /* 0x002fe200078e0088 */
[----:B------:R-:W-:Y:S02]  /*2600*/  ISETP.GE.AND P6, PT, R136, c[0x0][0x1d4], PT ;  /* 0x0000750088007a0c */ /* 0x000fe40003fc6270 */
[----:B------:R-:W-:Y:S01]  /*2610*/  ISETP.GE.AND P5, PT, R138, c[0x0][0x1d4], PT ;  /* 0x000075008a007a0c */ /* 0x000fe20003fa6270 */
[----:B------:R-:W-:Y:S01]  /*2620*/  IMAD.IADD R3, R3, 0x1, R4 ;  /* 0x0000000103037824 */ /* 0x000fe200078e0204 */
[----:B------:R-:W-:Y:S01]  /*2630*/  ISETP.GE.AND P4, PT, R216, c[0x0][0x1d4], PT ;  /* 0x00007500d8007a0c */ /* 0x000fe20003f86270 */
[----:B------:R-:W-:Y:S01]  /*2640*/  IMAD R4, R10, c[0x0][0x24c], R0 ;  /* 0x000093000a047a24 */ /* 0x000fe200078e0200 */
[----:B------:R-:W-:Y:S01]  /*2650*/  ISETP.GE.AND P3, PT, R217, c[0x0][0x1d4], PT ;  /* 0x00007500d9007a0c */ /* 0x000fe20003f66270 */
[----:B------:R-:W-:Y:S01]  /*2660*/  IMAD.WIDE.U32 R2, R227, c[0x0][0x240], R2 ;  /* 0x00009000e3027a25 */ /* 0x000fe200078e0002 */
[----:B------:R-:W-:-:S02]  /*2670*/  SHF.R.S32.HI R157, RZ, 0x1f, R156 ;  /* 0x0000001fff9d7819 */ /* 0x000fc4000001149c */
[----:B-----5:R-:W-:Y:S01]  /*2680*/  SHF.R.S32.HI R20, RZ, 0x1f, R112 ;  /* 0x0000001fff147819 */ /* 0x020fe20000011470 */
[----:B------:R-:W-:Y:S02]  /*2690*/  IMAD R3, R227, c[0x0][0x244], R3 ;  /* 0x00009100e3037a24 */ /* 0x000fe400078e0203 */
[----:B------:R-:W-:Y:S02]  /*26a0*/  @P0 IMAD R0, R121, R48, RZ ;  /* 0x0000003079000224 */ /* 0x000fe400078e02ff */
[----:B------:R-:W-:Y:S01]  /*26b0*/  IMAD.WIDE.U32 R80, R10, c[0x0][0x248], R2 ;  /* 0x000092000a507a25 */ /* 0x000fe200078e0002 */
[----:B------:R-:W-:-:S03]  /*26c0*/  @P0 SHF.R.S32.HI R2, RZ, 0x1f, R48 ;  /* 0x0000001fff020819 */ /* 0x000fc60000011430 */
[----:B------:R-:W-:Y:S01]  /*26d0*/  IMAD.IADD R71, R81, 0x1, R4 ;  /* 0x0000000151477824 */ /* 0x000fe200078e0204 */
[----:B------:R-:W-:Y:S01]  /*26e0*/  @P0 MOV R70, R80 ;  /* 0x0000005000460202 */ /* 0x000fe20000000f00 */
[----:B------:R-:W-:-:S04]  /*26f0*/  @P0 IMAD R0, R2, R127, R0 ;  /* 0x0000007f02000224 */ /* 0x000fc800078e0200 */
[----:B------:R-:W-:-:S04]  /*2700*/  @P0 IMAD.WIDE.U32 R6, R48, R127, R70 ;  /* 0x0000007f30060225 */ /* 0x000fc800078e0046 */
[----:B------:R-:W-:Y:S01]  /*2710*/  @P0 IMAD.IADD R0, R7, 0x1, R0 ;  /* 0x0000000107000824 */ /* 0x000fe200078e0200 */
[----:B------:R-:W-:-:S04]  /*2720*/  @P0 LEA R2, P1, R6, c[0x0][0x220], 0x1 ;  /* 0x0000880006020a11 */ /* 0x000fc800078208ff */
[----:B------:R-:W-:Y:S01]  /*2730*/  @P0 LEA.HI.X R3, R6, c[0x0][0x224], R0, 0x1, P1 ;  /* 0x0000890006030a11 */ /* 0x000fe200008f0c00 */
[----:B------:R-:W-:Y:S01]  /*2740*/  IMAD.IADD R0, R12, 0x1, R116 ;  /* 0x000000010c007824 */ /* 0x000fe200078e0274 */
[----:B------:R-:W-:-:S03]  /*2750*/  ISETP.GE.AND P1, PT, R136, c[0x0][0x27c], PT ;  /* 0x00009f0088007a0c */ /* 0x000fc60003f26270 */
[----:B------:R-:W-:Y:S01]  /*2760*/  @!PT LDS RZ, [RZ] ;  /* 0x00000000fffff984 */ /* 0x000fe20000000800 */
[----:B------:R-:W-:Y:S01]  /*2770*/  @!PT LDS RZ, [RZ] ;  /* 0x00000000fffff984 */ /* 0x000fe20000000800 */
[----:B------:R-:W-:Y:S01]  /*2780*/  @!PT LDS RZ, [RZ] ;  /* 0x00000000fffff984 */ /* 0x000fe20000000800 */
[----:B------:R1:W-:Y:S01]  /*2790*/  @P0 LDGSTS.E.BYPASS.LTC128B.128 [R196+0xc080], [R2.64], !P6 ;  /* 0x0c08000002c40fae */ /* 0x0003e2000f101d46 */
[----:B------:R-:W-:-:S03]  /*27a0*/  SHF.R.S32.HI R7, RZ, 0x1f, R0 ;  /* 0x0000001fff077819 */ /* 0x000fc60000011400 */
[----:B------:R1:W-:Y:S02]  /*27b0*/  @P0 LDGSTS.E.BYPASS.LTC128B.128 [R196+0xd080], [R2.64+0x80], !P5 ;  /* 0x0d08008002c40fae */ /* 0x0003e4000e901d46 */
[----:B------:R-:W-:Y:S02]  /*27c0*/  IMAD R6, R7, c[0x0][0x1e0], RZ ;  /* 0x0000780007067a24 */ /* 0x000fe400078e02ff */
[----:B------:R1:W-:Y:S02]  /*27d0*/  @P0 LDGSTS.E.BYPASS.LTC128B.128 [R196+0xe080], [R2.64+0x100], !P4 ;  /* 0x0e08010002c40fae */ /* 0x0003e4000e101d46 */
[C---:B------:R-:W-:Y:S02]  /*27e0*/  IMAD R6, R0.reuse, c[0x0][0x1e4], R6 ;  /* 0x0000790000067a24 */ /* 0x040fe400078e0206 */
[----:B------:R1:W-:Y:S04]  /*27f0*/  @P0 LDGSTS.E.BYPASS.LTC128B.128 [R196+0xf080], [R2.64+0x180], !P3 ;  /* 0x0f08018002c40fae */ /* 0x0003e8000d901d46 */
[----:B------:R-:W0:Y:S01]  /*2800*/  LDGDEPBAR ;  /* 0x00000000000079af */ /* 0x000e220000000000 */
[----:B------:R-:W-:Y:S01]  /*2810*/  WARPSYNC 0xffffffff ;  /* 0xffffffff00007948 */ /* 0x000fe20003800000 */
[----:B-1----:R-:W-:-:S05]  /*2820*/  IMAD.WIDE.U32 R2, R0, c[0x0][0x1e0], RZ ;  /* 0x0000780000027a25 */ /* 0x002fca00078e00ff */
[----:B------:R-:W-:-:S05]  /*2830*/  IADD3 R3, R3, R6, RZ ;  /* 0x0000000603037210 */ /* 0x000fca0007ffe0ff */
[----:B------:R-:W-:-:S04]  /*2840*/  IMAD.WIDE.U32 R2, R227, c[0x0][0x1e8], R2 ;  /* 0x00007a00e3027a25 */ /* 0x000fc800078e0002 */
[----:B------:R-:W-:Y:S01]  /*2850*/  IMAD R3, R227, c[0x0][0x1ec], R3 ;  /* 0x00007b00e3037a24 */ /* 0x000fe200078e0203 */
[----:B--2---:R-:W-:Y:S02]  /*2860*/  @P2 SHF.R.S32.HI R5, RZ, 0x1f, R9 ;  /* 0x0000001fff052819 */ /* 0x004fe40000011409 */
[----:B------:R-:W-:Y:S01]  /*2870*/  @P2 MOV R4, R9 ;  /* 0x0000000900042202 */ /* 0x000fe20000000f00 */
[----:B------:R-:W-:Y:S01]  /*2880*/  @!P2 IMAD.MOV.U32 R4, RZ, RZ, R235 ;  /* 0x000000ffff04a224 */ /* 0x000fe200078e00eb */
[----:B------:R-:W-:Y:S02]  /*2890*/  @!P2 MOV R5, R8 ;  /* 0x000000080005a202 */ /* 0x000fe40000000f00 */
[----:B------:R-:W-:-:S04]  /*28a0*/  ISETP.NE.AND P2, PT, R14, RZ, PT ;  /* 0x000000ff0e00720c */ /* 0x000fc80003f45270 */
[----:B------:R-:W-:Y:S02]  /*28b0*/  SEL R8, R5, RZ, !P2 ;  /* 0x000000ff05087207 */ /* 0x000fe40005000000 */
[----:B------:R-:W-:Y:S01]  /*28c0*/  SEL R14, R4, RZ, !P2 ;  /* 0x000000ff040e7207 */ /* 0x000fe20005000000 */
[----:B------:R-:W-:Y:S02]  /*28d0*/  IMAD R4, R19, c[0x0][0x1e0], RZ ;  /* 0x0000780013047a24 */ /* 0x000fe400078e02ff */
[----:B------:R-:W-:Y:S02]  /*28e0*/  IMAD R5, R8, c[0x0][0x1f0], RZ ;  /* 0x00007c0008057a24 */ /* 0x000fe400078e02ff */
[----:B------:R-:W-:-:S04]  /*28f0*/  IMAD.WIDE.U32 R64, R14, c[0x0][0x1f0], R2 ;  /* 0x00007c000e407a25 */ /* 0x000fc800078e0002 */
[----:B------:R-:W-:Y:S01]  /*2900*/  IMAD R2, R14, c[0x0][0x1f4], R5 ;  /* 0x00007d000e027a24 */ /* 0x000fe200078e0205 */
[----:B------:R-:W-:Y:S01]  /*2910*/  SHF.L.U32 R5, R130, 0x1, RZ ;  /* 0x0000000182057819 */ /* 0x000fe200000006ff */
[----:B------:R-:W-:-:S03]  /*2920*/  IMAD R4, R214, c[0x0][0x1e4], R4 ;  /* 0x00007900d6047a24 */ /* 0x000fc600078e0204 */
[----:B------:R-:W-:Y:S01]  /*2930*/  IADD3 R63, R65, R2, RZ ;  /* 0x00000002413f7210 */ /* 0x000fe20007ffe0ff */
[----:B------:R-:W-:Y:S02]  /*2940*/  IMAD.IADD R104, R129, 0x1, R4 ;  /* 0x0000000181687824 */ /* 0x000fe400078e0204 */
[--C-:B------:R-:W-:Y:S01]  /*2950*/  IADD3 R110, P2, P0, R64, R128, R136.reuse ;  /* 0x00000080406e7210 */ /* 0x100fe2000785e088 */
[----:B------:R-:W-:Y:S01]  /*2960*/  IMAD.WIDE.U32 R2, R227, c[0x0][0x260], R136 ;  /* 0x00009800e3027a25 */ /* 0x000fe200078e0088 */
[----:B------:R-:W-:Y:S01]  /*2970*/  IADD3 R17, -R5, c[0x0][0x1d4], RZ ;  /* 0x0000750005117a10 */ /* 0x000fe20007ffe1ff */
[----:B------:R-:W-:Y:S01]  /*2980*/  BAR.SYNC.DEFER_BLOCKING 0x0 ;  /* 0x0000000000007b1d */ /* 0x000fe20000010000 */
[----:B------:R-:W-:Y:S01]  /*2990*/  IADD3.X R109, R63, R104, R137, P2, P0 ;  /* 0x000000683f6d7210 */ /* 0x000fe200017e0489 */
[----:B------:R-:W-:Y:S01]  /*29a0*/  IMAD.MOV.U32 R4, RZ, RZ, R2 ;  /* 0x000000ffff047224 */ /* 0x000fe200078e0002 */
[----:B------:R-:W-:Y:S01]  /*29b0*/  IADD3 R108, P0, R214, R0, RZ ;  /* 0x00000000d66c7210 */ /* 0x000fe20007f1e0ff */
[----:B------:R-:W-:Y:S01]  /*29c0*/  IMAD R0, R11, c[0x0][0x268], RZ ;  /* 0x00009a000b007a24 */ /* 0x000fe200078e02ff */
[-C--:B------:R-:W-:Y:S01]  /*29d0*/  SEL R16, R5, R17.reuse, !P1 ;  /* 0x0000001105107207 */ /* 0x080fe20004800000 */
[----:B------:R-:W-:Y:S01]  /*29e0*/  IMAD R8, R8, c[0x0][0x218], RZ ;  /* 0x0000860008087a24 */ /* 0x000fe200078e02ff */
[----:B------:R-:W-:Y:S01]  /*29f0*/  SEL R15, RZ, c[0x0][0x27c], !P1 ;  /* 0x00009f00ff0f7a07 */ /* 0x000fe20004800000 */
[C---:B------:R-:W-:Y:S01]  /*2a00*/  IMAD.X R107, R19.reuse, 0x1, R7, P0 ;  /* 0x00000001136b7824 */ /* 0x040fe200000e0607 */
[----:B------:R-:W-:Y:S01]  /*2a10*/  ISETP.GE.AND P0, PT, R138, c[0x0][0x27c], PT ;  /* 0x00009f008a007a0c */ /* 0x000fe20003f06270 */
[----:B------:R-:W-:Y:S01]  /*2a20*/  IMAD R22, R10, c[0x0][0x26c], R0 ;  /* 0x00009b000a167a24 */ /* 0x000fe200078e0200 */
[----:B------:R-:W-:Y:S01]  /*2a30*/  ULDC.U8 UR4, c[0x0][0x298] ;  /* 0x0000a60000047ab9 */ /* 0x000fe20000000000 */
[----:B------:R-:W-:Y:S01]  /*2a40*/  IMAD R0, R19, c[0x0][0x290], RZ ;  /* 0x0000a40013007a24 */ /* 0x000fe200078e02ff */
[----:B------:R-:W-:Y:S01]  /*2a50*/  SEL R17, R5, R17, !P0 ;  /* 0x0000001105117207 */ /* 0x000fe20004000000 */
[C---:B------:R-:W-:Y:S01]  /*2a60*/  IMAD R5, R227.reuse, c[0x0][0x264], R3 ;  /* 0x00009900e3057a24 */ /* 0x040fe200078e0203 */
[----:B------:R-:W-:Y:S01]  /*2a70*/  SEL R18, RZ, c[0x0][0x27c], !P0 ;  /* 0x00009f00ff127a07 */ /* 0x000fe20004000000 */
[----:B------:R-:W-:Y:S01]  /*2a80*/  IMAD.WIDE.U32 R6, R227, c[0x0][0x210], R136 ;  /* 0x00008400e3067a25 */ /* 0x000fe200078e0088 */
[----:B------:R-:W-:-:S02]  /*2a90*/  ISETP.GE.AND P0, PT, R130, 0x1, PT ;  /* 0x000000018200780c */ /* 0x000fc40003f06270 */
[----:B------:R-:W-:Y:S01]  /*2aa0*/  ISETP.NE.AND P0, PT, RZ, UR4, PT ;  /* 0x00000004ff007c0c */ /* 0x000fe2000bf05270 */
[----:B------:R-:W-:-:S03]  /*2ab0*/  IMAD.WIDE.U32 R84, R10, c[0x0][0x268], R4 ;  /* 0x00009a000a547a25 */ /* 0x000fc600078e0004 */
[----:B------:R-:W-:Y:S01]  /*2ac0*/  P2R R88, PR, RZ, 0x1 ;  /* 0x00000001ff587803 */ /* 0x000fe20000000000 */
[----:B------:R-:W-:Y:S02]  /*2ad0*/  IMAD R9, R19, c[0x0][0x280], RZ ;  /* 0x0000a00013097a24 */ /* 0x000fe400078e02ff */
[----:B------:R-:W-:-:S04]  /*2ae0*/  IMAD.WIDE.U32 R4, R214, c[0x0][0x290], R136 ;  /* 0x0000a400d6047a25 */ /* 0x000fc800078e0088 */
[C---:B------:R-:W-:Y:S02]  /*2af0*/  IMAD R0, R214.reuse, c[0x0][0x294], R0 ;  /* 0x0000a500d6007a24 */ /* 0x040fe400078e0200 */
[----:B------:R-:W-:-:S04]  /*2b00*/  IMAD.WIDE.U32 R10, R214, c[0x0][0x290], R156 ;  /* 0x0000a400d60a7a25 */ /* 0x000fc800078e009c */
[----:B------:R-:W-:Y:S02]  /*2b10*/  IMAD R3, R227, c[0x0][0x214], R7 ;  /* 0x00008500e3037a24 */ /* 0x000fe400078e0207 */
[----:B------:R-:W-:Y:S02]  /*2b20*/  IMAD.MOV.U32 R2, RZ, RZ, R6 ;  /* 0x000000ffff027224 */ /* 0x000fe400078e0006 */
[----:B------:R-:W-:Y:S02]  /*2b30*/  IMAD R21, R14, c[0x0][0x21c], R8 ;  /* 0x000087000e157a24 */ /* 0x000fe400078e0208 */
[----:B------:R-:W-:-:S04]  /*2b40*/  IMAD.WIDE.U32 R6, R214, c[0x0][0x280], R136 ;  /* 0x0000a000d6067a25 */ /* 0x000fc800078e0088 */
[C---:B------:R-:W-:Y:S02]  /*2b50*/  IMAD R8, R214.reuse, c[0x0][0x284], R9 ;  /* 0x0000a100d6087a24 */ /* 0x040fe400078e0209 */
[----:B------:R-:W-:-:S04]  /*2b60*/  IMAD.WIDE.U32 R12, R214, c[0x0][0x280], R156 ;  /* 0x0000a000d60c7a25 */ /* 0x000fc800078e009c */
[----:B------:R-:W-:Y:S02]  /*2b70*/  IMAD.IADD R9, R5, 0x1, R0 ;  /* 0x0000000105097824 */ /* 0x000fe400078e0200 */
[----:B------:R-:W-:Y:S01]  /*2b80*/  IMAD.IADD R5, R0, 0x1, R11 ;  /* 0x0000000100057824 */ /* 0x000fe200078e020b */
[----:B------:R-:W-:Y:S01]  /*2b90*/  IADD3 R11, R136, R15, RZ ;  /* 0x0000000f880b7210 */ /* 0x000fe20007ffe0ff */
[----:B------:R-:W-:Y:S01]  /*2ba0*/  IMAD.WIDE.U32 R82, R14, c[0x0][0x218], R2 ;  /* 0x000086000e527a25 */ /* 0x000fe200078e0002 */
[----:B------:R-:W-:Y:S02]  /*2bb0*/  SHF.R.S32.HI R14, RZ, 0x1f, R16 ;  /* 0x0000001fff0e7819 */ /* 0x000fe40000011410 */
[----:B------:R-:W-:Y:S01]  /*2bc0*/  SHF.R.S32.HI R15, RZ, 0x1f, R17 ;  /* 0x0000001fff0f7819 */ /* 0x000fe20000011411 */
[----:B------:R-:W-:Y:S02]  /*2bd0*/  IMAD.IADD R7, R7, 0x1, R8 ;  /* 0x0000000107077824 */ /* 0x000fe400078e0208 */
[----:B------:R-:W-:Y:S01]  /*2be0*/  IMAD.IADD R3, R8, 0x1, R13 ;  /* 0x0000000108037824 */ /* 0x000fe200078e020d */
[----:B------:R-:W-:Y:S01]  /*2bf0*/  LEA.HI R15, R15, R17, RZ, 0x4 ;  /* 0x000000110f0f7211 */ /* 0x000fe200078f20ff */
[----:B------:R-:W-:-:S02]  /*2c00*/  IMAD.MOV.U32 R8, RZ, RZ, R4 ;  /* 0x000000ffff087224 */ /* 0x000fc400078e0004 */
[----:B------:R-:W-:Y:S01]  /*2c10*/  IMAD.MOV.U32 R4, RZ, RZ, R10 ;  /* 0x000000ffff047224 */ /* 0x000fe200078e000a */
[----:B------:R-:W-:Y:S01]  /*2c20*/  SHF.R.S32.HI R10, RZ, 0x1f, R11 ;  /* 0x0000001fff0a7819 */ /* 0x000fe2000001140b */
[----:B------:R-:W-:Y:S02]  /*2c30*/  IMAD.IADD R0, R138, 0x1, R18 ;  /* 0x000000018a007824 */ /* 0x000fe400078e0212 */
[----:B------:R-:W-:Y:S01]  /*2c40*/  IMAD.MOV.U32 R2, RZ, RZ, R12 ;  /* 0x000000ffff027224 */ /* 0x000fe200078e000c */
[CC--:B------:R-:W-:Y:S01]  /*2c50*/  LEA.HI R12, R10.reuse, R11.reuse, RZ, 0x3 ;  /* 0x0000000b0a0c7211 */ /* 0x0c0fe200078f18ff */
[----:B------:R-:W-:Y:S01]  /*2c60*/  IMAD.MOV.U32 R124, RZ, RZ, c[0x0][0x290] ;  /* 0x0000a400ff7c7624 */ /* 0x000fe200078e00ff */
[----:B------:R-:W-:Y:S01]  /*2c70*/  SHF.R.S32.HI R13, RZ, 0x1f, R0 ;  /* 0x0000001fff0d7819 */ /* 0x000fe20000011400 */
[----:B------:R-:W-:Y:S01]  /*2c80*/  IMAD.MOV.U32 R125, RZ, RZ, c[0x0][0x280] ;  /* 0x0000a000ff7d7624 */ /* 0x000fe200078e00ff */
[----:B------:R-:W-:Y:S01]  /*2c90*/  LEA.HI R18, R10, R11, RZ, 0x6 ;  /* 0x0000000b0a127211 */ /* 0x000fe200078f30ff */
[----:B------:R-:W-:Y:S01]  /*2ca0*/  IMAD.MOV.U32 R126, RZ, RZ, c[0x0][0x1e0] ;  /* 0x00007800ff7e7624 */ /* 0x000fe200078e00ff */
[----:B------:R-:W-:Y:S01]  /*2cb0*/  LEA.HI R10, R14, R16, RZ, 0x4 ;  /* 0x000000100e0a7211 */ /* 0x000fe200078f20ff */
[----:B------:R-:W-:Y:S01]  /*2cc0*/  IMAD.WIDE.U32 R72, R112, c[0x0][0x280], R2 ;  /* 0x0000a00070487a25 */ /* 0x000fe200078e0002 */
[----:B------:R-:W-:-:S02]  /*2cd0*/  LEA.HI R11, R13, R0, RZ, 0x3 ;  /* 0x000000000d0b7211 */ /* 0x000fc400078f18ff */
[----:B------:R-:W-:Y:S01]  /*2ce0*/  LEA.HI R16, R13, R0, RZ, 0x6 ;  /* 0x000000000d107211 */ /* 0x000fe200078f30ff */
[----:B------:R-:W-:Y:S01]  /*2cf0*/  IMAD.SHL.U32 R14, R18, 0x20, RZ ;  /* 0x00000020120e7824 */ /* 0x000fe200078e00ff */
[----:B------:R-:W-:Y:S01]  /*2d00*/  SHF.R.S32.HI R0, RZ, 0x4, R10 ;  /* 0x00000004ff007819 */ /* 0x000fe2000001140a */
[----:B------:R-:W-:Y:S01]  /*2d10*/  IMAD.WIDE.U32 R78, R112, c[0x0][0x290], R8 ;  /* 0x0000a400704e7a25 */ /* 0x000fe200078e0008 */
[----:B------:R-:W-:Y:S02]  /*2d20*/  SHF.R.S32.HI R13, RZ, 0x4, R15 ;  /* 0x00000004ff0d7819 */ /* 0x000fe4000001140f */
[----:B------:R-:W-:Y:S01]  /*2d30*/  LEA.HI.SX32 R10, R12, R0, 0x1d ;  /* 0x000000000c0a7211 */ /* 0x000fe200078feaff */
[----:B------:R-:W-:Y:S01]  /*2d40*/  IMAD.WIDE.U32 R76, R112, c[0x0][0x280], R6 ;  /* 0x0000a000704c7a25 */ /* 0x000fe200078e0006 */
[----:B------:R-:W-:Y:S02]  /*2d50*/  LEA.HI.SX32 R0, R11, R13, 0x1d ;  /* 0x0000000d0b007211 */ /* 0x000fe400078feaff */
[----:B------:R-:W-:Y:S01]  /*2d60*/  LOP3.LUT R19, R14, 0x7ffff800, RZ, 0xc0, !PT ;  /* 0x7ffff8000e137812 */ /* 0x000fe200078ec0ff */
[----:B------:R-:W-:Y:S01]  /*2d70*/  IMAD.SHL.U32 R67, R10, 0x8, RZ ;  /* 0x000000080a437824 */ /* 0x000fe200078e00ff */
[----:B------:R-:W-:Y:S01]  /*2d80*/  SHF.R.S32.HI R14, RZ, 0x1f, R0 ;  /* 0x0000001fff0e7819 */ /* 0x000fe20000011400 */
[----:B------:R-:W-:Y:S01]  /*2d90*/  IMAD.WIDE.U32 R74, R112, c[0x0][0x290], R4 ;  /* 0x0000a400704a7a25 */ /* 0x000fe200078e0004 */
[----:B------:R-:W-:-:S02]  /*2da0*/  SHF.R.S32.HI R13, RZ, 0x1f, R10 ;  /* 0x0000001fff0d7819 */ /* 0x000fc4000001140a */
[----:B------:R-:W-:Y:S01]  /*2db0*/  LOP3.LUT R15, R113, 0x38, R12, 0xf8, !PT ;  /* 0x00000038710f7812 */ /* 0x000fe200078ef80c */
[----:B------:R-:W-:Y:S01]  /*2dc0*/  IMAD.IADD R101, R85, 0x1, R22 ;  /* 0x0000000155657824 */ /* 0x000fe200078e0216 */
[----:B------:R-:W-:Y:S01]  /*2dd0*/  LEA.HI R14, R14, R0, RZ, 0x3 ;  /* 0x000000000e0e7211 */ /* 0x000fe200078f18ff */
[----:B------:R-:W-:Y:S01]  /*2de0*/  IMAD.IADD R100, R83, 0x1, R21 ;  /* 0x0000000153647824 */ /* 0x000fe200078e0215 */
[----:B------:R-:W-:Y:S02]  /*2df0*/  LEA.HI R13, R13, R10, RZ, 0x3 ;  /* 0x0000000a0d0d7211 */ /* 0x000fe400078f18ff */
        /* <DEDUP_REMOVED lines=18> */
[----:B------:R-:W-:Y:S01]  /*2f20*/  IMAD R10, R112, c[0x0][0x294], R0 ;  /* 0x0000a500700a7a24 */ /* 0x000fe200078e0200 */
        /* <DEDUP_REMOVED lines=10> */
[CC--:B------:R-:W-:Y:S01]  /*2fd0*/  SHF.L.U64.HI R119, R125.reuse, R120.reuse, c[0x0][0x284] ;  /* 0x0000a1007d777619 */ /* 0x0c0fe20000010278 */
        /* <DEDUP_REMOVED lines=12> */
.L_x_599:
[-C--:B------:R-:W-:Y:S01]  /*30a0*/  IMAD R0, R120, R48.reuse, RZ ;  /* 0x0000003078007224 */ /* 0x080fe200078e02ff */
[----:B------:R-:W-:Y:S01]  /*30b0*/  SHF.R.S32.HI R62, RZ, 0x1f, R48 ;  /* 0x0000001fff3e7819 */ /* 0x000fe20000011430 */
[----:B------:R-:W-:Y:S01]  /*30c0*/  IMAD.WIDE.U32 R10, R126, R48, RZ ;  /* 0x000000307e0a7225 */ /* 0x000fe200078e00ff */
[----:B------:R-:W-:Y:S04]  /*30d0*/  DEPBAR.LE SB0, 0x0 ;  /* 0x000080000000791a */ /* 0x000fe80000000000 */
[----:B------:R-:W-:Y:S01]  /*30e0*/  WARPSYNC 0xffffffff ;  /* 0xffffffff00007948 */ /* 0x000fe20003800000 */
[----:B------:R-:W-:Y:S01]  /*30f0*/  BAR.SYNC.DEFER_BLOCKING 0x0 ;  /* 0x0000000000007b1d */ /* 0x000fe20000010000 */
[----:B------:R-:W-:Y:S01]  /*3100*/  ISETP.GE.AND P1, PT, R130, 0x1, PT ;  /* 0x000000018200780c */ /* 0x000fe20003f26270 */
[----:B------:R-:W-:Y:S04]  /*3110*/  IMAD R0, R62, R126, R0 ;  /* 0x0000007e3e007224 */ /* 0x000fe800078e0200 */
[----:B------:R-:W-:Y:S01]  /*3120*/  IMAD.IADD R18, R11, 0x1, R0 ;  /* 0x000000010b127824 */ /* 0x000fe200078e0200 */
[----:B------:R-:W-:Y:S05]  /*3130*/  IADD3 R0, P0, R110, R10, RZ ;  /* 0x0000000a6e007210 */ /* 0x000fea0007f1e0ff */
        /* <DEDUP_REMOVED lines=9> */
[-C--:B------:R-:W-:Y:S03]  /*31d0*/  IMAD.WIDE.U32 R8, R125, R48.reuse, RZ ;  /* 0x000000307d087225 */ /* 0x080fe600078e00ff */
[----:B------:R-:W-:Y:S01]  /*31e0*/  IMNMX R20, R3, 0x20, PT ;  /* 0x0000002003147817 */ /* 0x000fe20003800200 */
[----:B------:R-:W-:Y:S04]  /*31f0*/  IMAD.WIDE.U32 R16, R124, R48, RZ ;  /* 0x000000307c107225 */ /* 0x000fe800078e00ff */
[C---:B------:R-:W-:Y:S02]  /*3200*/  IMAD R2, R62.reuse, R125, R2 ;  /* 0x0000007d3e027224 */ /* 0x040fe400078e0202 */
[----:B------:R-:W-:Y:S03]  /*3210*/  IMAD R0, R62, R124, R0 ;  /* 0x0000007c3e007224 */ /* 0x000fe600078e0200 */
[----:B------:R-:W-:Y:S02]  /*3220*/  IADD3 R21, R9, R2, RZ ;  /* 0x0000000209157210 */ /* 0x000fe40007ffe0ff */
[----:B------:R-:W-:Y:S01]  /*3230*/  IADD3 R34, R17, R0, RZ ;  /* 0x0000000011227210 */ /* 0x000fe20007ffe0ff */
[----:B------:R-:W-:-:S05]  /*3240*/  @!P1 BRA `(.L_x_583) ;  /* 0x0000125000009947 */ /* 0x000fca0003800000 */
[----:B------:R-:W-:Y:S01]  /*3250*/  ISETP.GE.AND P1, PT, R214, R20, PT ;  /* 0x00000014d600720c */ /* 0x000fe20003f26270 */
[----:B------:R-:W-:Y:S01]  /*3260*/  BSSY B0, `(.L_x_584) ;  /* 0x000002b000007945 */ /* 0x000fe20003800000 */
[----:B------:R-:W-:Y:S01]  /*3270*/  IADD3 R19, R156, 0x40, RZ ;  /* 0x000000409c137810 */ /* 0x000fe20007ffe0ff */
[----:B------:R-:W-:Y:S01]  /*3280*/  CS2R R32, SRZ ;  /* 0x0000000000207805 */ /* 0x000fe2000001ff00 */
[----:B------:R-:W-:Y:S01]  /*3290*/  CS2R R30, SRZ ;  /* 0x00000000001e7805 */ /* 0x000fe2000001ff00 */
[----:B------:R-:W-:Y:S01]  /*32a0*/  CS2R R28, SRZ ;  /* 0x00000000001c7805 */ /* 0x000fe2000001ff00 */
[----:B------:R-:W-:Y:S01]  /*32b0*/  CS2R R22, SRZ ;  /* 0x0000000000167805 */ /* 0x000fe2000001ff00 */
[----:B------:R-:W-:Y:S01]  /*32c0*/  CS2R R14, SRZ ;  /* 0x00000000000e7805 */ /* 0x000fe2000001ff00 */
[----:B------:R-:W-:Y:S01]  /*32d0*/  CS2R R12, SRZ ;  /* 0x00000000000c7805 */ /* 0x000fe2000001ff00 */
[----:B------:R-:W-:Y:S01]  /*32e0*/  CS2R R6, SRZ ;  /* 0x0000000000067805 */ /* 0x000fe2000001ff00 */
[----:B------:R-:W-:Y:S03]  /*32f0*/  CS2R R2, SRZ ;  /* 0x0000000000027805 */ /* 0x000fe6000001ff00 */
        /* <DEDUP_REMOVED lines=33> */
.L_x_585:
[----:B------:R-:W-:Y:S05]  /*3510*/  BSYNC B0 ;  /* 0x0000000000007941 */ /* 0x000fea0003800000 */
.L_x_584:
        /* <DEDUP_REMOVED lines=36> */
[----:B------:R-:W-:Y:S02]  /*3760*/  @!P0 HADD2.F32 R25, -RZ, R25.H0_H0 ;  /* 0x20000019ff198230 */ /* 0x000fe40000004100 */
        /* <DEDUP_REMOVED lines=11> */
[----:B------:R-:W-:Y:S02]  /*3820*/  @!P0 FFMA.FTZ R42, R2, R23, -R37 ;  /* 0x00000017022a8223 */ /* 0x000fe40000010825 */
        /* <DEDUP_REMOVED lines=9> */
[-C--:B------:R-:W-:Y:S01]  /*38c0*/  @!P0 FMUL.FTZ R40, R22, R16.reuse ;  /* 0x0000001016288220 */ /* 0x080fe20000410000 */
[----:B------:R-:W-:Y:S01]  /*38d0*/  @!P0 HADD2.F32 R23, -RZ, R26.H0_H0 ;  /* 0x2000001aff178230 */ /* 0x000fe20000004100 */
[----:B------:R-:W-:Y:S01]  /*38e0*/  @!P0 F2FP.PACK_AB R2, R2, R41 ;  /* 0x000000290202823e */ /* 0x000fe200000000ff */
[----:B------:R-:W-:Y:S01]  /*38f0*/  @!P0 HADD2.F32 R26, -RZ, R3.H1_H1 ;  /* 0x30000003ff1a8230 */ /* 0x000fe20000004100 */
[C---:B------:R-:W-:Y:S02]  /*3900*/  @!P0 FMUL.FTZ R3, R4.reuse, R16 ;  /* 0x0000001004038220 */ /* 0x040fe40000410000 */
[----:B------:R-:W-:Y:S01]  /*3910*/  @!P0 FFMA.FTZ R40, R4, R23, -R40 ;  /* 0x0000001704288223 */ /* 0x000fe20000010828 */
[----:B------:R-:W-:Y:S01]  /*3920*/  @!P0 MOV R9, R2 ;  /* 0x0000000200098202 */ /* 0x000fe20000000f00 */
[-C--:B------:R-:W-:Y:S02]  /*3930*/  @!P0 FMUL.FTZ R37, R26, R17.reuse ;  /* 0x000000111a258220 */ /* 0x080fe40000410000 */
[C---:B------:R-:W-:Y:S02]  /*3940*/  @!P0 FMUL.FTZ R4, R5.reuse, R17 ;  /* 0x0000001105048220 */ /* 0x040fe40000410000 */
        /* <DEDUP_REMOVED lines=10> */
.L_x_588:
[----:B------:R-:W-:Y:S05]  /*39f0*/  BSYNC B0 ;  /* 0x0000000000007941 */ /* 0x000fea0003800000 */
.L_x_587:
        /* <DEDUP_REMOVED lines=43> */
[-C--:B------:R-:W-:Y:S02]  /*3cb0*/  @!P0 FFMA.FTZ R6, R6, R22.reuse, -R4 ;  /* 0x0000001606068223 */ /* 0x080fe40000010804 */
[-C--:B------:R-:W-:Y:S02]  /*3cc0*/  @!P0 FMUL.FTZ R4, R5, R7.reuse ;  /* 0x0000000705048220 */ /* 0x080fe40000410000 */
        /* <DEDUP_REMOVED lines=11> */
.L_x_590:
[----:B------:R-:W-:Y:S05]  /*3d80*/  BSYNC B0 ;  /* 0x0000000000007941 */ /* 0x000fea0003800000 */
.L_x_589:
        /* <DEDUP_REMOVED lines=56> */
.L_x_592:
[----:B------:R-:W-:Y:S05]  /*4110*/  BSYNC B0 ;  /* 0x0000000000007941 */ /* 0x000fea0003800000 */
.L_x_591:
        /* <DEDUP_REMOVED lines=56> */
.L_x_583:
        /* <DEDUP_REMOVED lines=31> */
.L_x_594:
[----:B------:R-:W-:Y:S05]  /*4690*/  BSYNC B0 ;  /* 0x0000000000007941 */ /* 0x000fea0003800000 */
.L_x_593:
        /* <DEDUP_REMOVED lines=137> */
.L_x_596:
[----:B------:R-:W-:Y:S05]  /*4f30*/  BSYNC B0 ;  /* 0x0000000000007941 */ /* 0x000fea0003800000 */
.L_x_595:
[----:B------:R-:W-:Y:S11]  /*4f40*/  ISETP.GE.AND P0, PT, R138, c[0x0][0x1d4], PT ;  /* 0x000075008a007a0c */ /* 0x000ff60003f06270 */
[----:B------:R-:W-:Y:S02]  /*4f50*/  @!UPT UIADD3 URZ, URZ, URZ, URZ ;  /* 0x0000003f3f3ff290 */ /* 0x000fe4000fffe03f */
[----:B------:R-:W-:-:S05]  /*4f60*/  @P0 BRA `(.L_x_586) ;  /* 0x0000087000000947 */ /* 0x000fca0003800000 */
[----:B------:R-:W-:Y:S01]  /*4f70*/  LDS.128 R32, [R87+0xc080] ;  /* 0x00c0800057207984 */ /* 0x000fe20000000c00 */
[----:B------:R-:W-:Y:S04]  /*4f80*/  IADD3 R0, P1, P0, R64, R59, R69 ;  /* 0x0000003b40007210 */ /* 0x000fe8000783e045 */
[----:B------:R-:W-:Y:S02]  /*4f90*/  IADD3.X R2, R63, R58, R95, P1, P0 ;  /* 0x0000003a3f027210 */ /* 0x000fe40000fe045f */
[C---:B-1----:R-:W-:Y:S01]  /*4fa0*/  LEA R40, P0, R0.reuse, c[0x0][0x1c8], 0x1 ;  /* 0x0000720000287a11 */ /* 0x042fe200078008ff */
[----:B------:R-:W1:Y:S03]  /*4fb0*/  LDS.128 R16, [R90+0xc080] ;  /* 0x00c080005a107984 */ /* 0x000e660000000c00 */
[----:B------:R-:W-:Y:S02]  /*4fc0*/  LEA.HI.X R41, R0, c[0x0][0x1cc], R2, 0x1, P0 ;  /* 0x0000730000297a11 */ /* 0x000fe400000f0c02 */
[----:B------:R-:W-:Y:S11]  /*4fd0*/  ISETP.GE.AND P0, PT, R138, c[0x0][0x27c], PT ;  /* 0x00009f008a007a0c */ /* 0x000ff60003f06270 */
[----:B------:R-:W-:Y:S02]  /*4fe0*/  @!UPT UIADD3 URZ, URZ, URZ, URZ ;  /* 0x0000003f3f3ff290 */ /* 0x000fe4000fffe03f */
[--C-:B------:R-:W-:Y:S01]  /*4ff0*/  @!P0 SHF.R.U32.HI R8, RZ, 0x10, R13.reuse ;  /* 0x00000010ff088819 */ /* 0x100fe2000001160d */
[--C-:B------:R-:W-:Y:S01]  /*5000*/  @!P0 HADD2.F32 R0, -RZ, R22.reuse.H0_H0 ;  /* 0x20000016ff008230 */ /* 0x100fe20000004100 */
[----:B------:R-:W-:Y:S01]  /*5010*/  @!P0 SHF.R.U64 R7, R12, 0x10, R13 ;  /* 0x000000100c078819 */ /* 0x000fe2000000120d */
[----:B------:R-:W-:Y:S01]  /*5020*/  @!P0 HADD2.F32 R3, -RZ, R22.H1_H1 ;  /* 0x30000016ff038230 */ /* 0x000fe20000004100 */
[--C-:B------:R-:W-:Y:S01]  /*5030*/  @!P0 SHF.R.U64 R11, R14, 0x10, R15.reuse ;  /* 0x000000100e0b8819 */ /* 0x100fe2000000120f */
[--C-:B------:R-:W-:Y:S01]  /*5040*/  @!P0 HADD2.F32 R12, -RZ, R46.reuse.H0_H0 ;  /* 0x2000002eff0c8230 */ /* 0x100fe20000004100 */
[----:B------:R-:W-:Y:S01]  /*5050*/  @!P0 SHF.R.U32.HI R9, RZ, 0x10, R15 ;  /* 0x00000010ff098819 */ /* 0x000fe2000001160f */
[----:B------:R-:W-:Y:S01]  /*5060*/  @!P0 HADD2.F32 R15, -RZ, R46.H1_H1 ;  /* 0x3000002eff0f8230 */ /* 0x000fe20000004100 */
[--C-:B------:R-:W-:Y:S01]  /*5070*/  @!P0 SHF.R.U32.HI R21, RZ, 0x10, R37.reuse ;  /* 0x00000010ff158819 */ /* 0x100fe20000011625 */
[----:B------:R-:W-:Y:S01]  /*5080*/  @!P0 HADD2.F32 R7, -RZ, R7.H0_H0 ;  /* 0x20000007ff078230 */ /* 0x000fe20000004100 */
[----:B------:R-:W-:Y:S01]  /*5090*/  @!P0 SHF.R.U64 R25, R36, 0x10, R37 ;  /* 0x0000001024198819 */ /* 0x000fe20000001225 */
[----:B------:R-:W-:Y:S01]  /*50a0*/  @!P0 HADD2.F32 R11, -RZ, R11.H0_H0 ;  /* 0x2000000bff0b8230 */ /* 0x000fe20000004100 */
[--C-:B------:R-:W-:Y:S01]  /*50b0*/  @!P0 SHF.R.U32.HI R29, RZ, 0x10, R39.reuse ;  /* 0x00000010ff1d8819 */ /* 0x100fe20000011627 */
[----:B------:R-:W-:Y:S01]  /*50c0*/  @!P0 HADD2.F32 R21, -RZ, R21.H0_H0 ;  /* 0x20000015ff158230 */ /* 0x000fe20000004100 */
[----:B------:R-:W-:Y:S01]  /*50d0*/  @!P0 SHF.R.U64 R30, R38, 0x10, R39 ;  /* 0x00000010261e8819 */ /* 0x000fe20000001227 */
[----:B------:R-:W-:Y:S02]  /*50e0*/  @!P0 HADD2.F32 R27, -RZ, R47.H0_H0 ;  /* 0x2000002fff1b8230 */ /* 0x000fe40000004100 */
[----:B------:R-:W-:Y:S01]  /*50f0*/  @!P0 HADD2.F32 R29, -RZ, R29.H0_H0 ;  /* 0x2000001dff1d8230 */ /* 0x000fe20000004100 */
[----:B-1----:R-:W-:Y:S02]  /*5100*/  @!P0 MOV R6, R16 ;  /* 0x0000001000068202 */ /* 0x002fe40000000f00 */
[----:B------:R-:W-:Y:S02]  /*5110*/  @!P0 MOV R24, R32 ;  /* 0x0000002000188202 */ /* 0x000fe40000000f00 */
[----:B------:R-:W-:Y:S01]  /*5120*/  @!P0 MOV R13, R33 ;  /* 0x00000021000d8202 */ /* 0x000fe20000000f00 */
[----:B------:R-:W-:Y:S01]  /*5130*/  @!P0 HADD2.F32 R2, -RZ, R6.H0_H0 ;  /* 0x20000006ff028230 */ /* 0x000fe20000004100 */
[----:B------:R-:W-:Y:S01]  /*5140*/  @!P0 MOV R5, R17 ;  /* 0x0000001100058202 */ /* 0x000fe20000000f00 */
[--C-:B------:R-:W-:Y:S02]  /*5150*/  @!P0 HADD2.F32 R10, -RZ, R24.reuse.H0_H0 ;  /* 0x20000018ff0a8230 */ /* 0x100fe40000004100 */
[----:B------:R-:W-:Y:S02]  /*5160*/  @!P0 HADD2.F32 R14, -RZ, R13.H0_H0 ;  /* 0x2000000dff0e8230 */ /* 0x000fe40000004100 */
[--C-:B------:R-:W-:Y:S01]  /*5170*/  @!P0 HADD2.F32 R4, -RZ, R5.reuse.H0_H0 ;  /* 0x20000005ff048230 */ /* 0x100fe20000004100 */
[-C--:B------:R-:W-:Y:S02]  /*5180*/  @!P0 FMUL.FTZ R22, R10, R0.reuse ;  /* 0x000000000a168220 */ /* 0x080fe40000410000 */
[----:B------:R-:W-:Y:S02]  /*5190*/  @!P0 FMUL.FTZ R0, R2, R0 ;  /* 0x0000000002008220 */ /* 0x000fe40000410000 */
[-C--:B------:R-:W-:Y:S02]  /*51a0*/  @!P0 FMUL.FTZ R20, R14, R3.reuse ;  /* 0x000000030e148220 */ /* 0x080fe40000410000 */
[-C--:B------:R-:W-:Y:S01]  /*51b0*/  @!P0 FFMA.FTZ R42, R2, R12.reuse, -R22 ;  /* 0x0000000c022a8223 */ /* 0x080fe20000010816 */
[----:B------:R-:W-:Y:S01]  /*51c0*/  @!P0 HADD2.F32 R2, -RZ, R5.H1_H1 ;  /* 0x30000005ff028230 */ /* 0x000fe20000004100 */
[----:B------:R-:W-:Y:S01]  /*51d0*/  @!P0 FFMA.FTZ R0, R10, R12, R0 ;  /* 0x0000000c0a008223 */ /* 0x000fe20000010000 */
[----:B------:R-:W-:Y:S01]  /*51e0*/  @!P0 HADD2.F32 R12, -RZ, R24.H1_H1 ;  /* 0x30000018ff0c8230 */ /* 0x000fe20000004100 */
[C---:B------:R-:W-:Y:S01]  /*51f0*/  @!P0 FMUL.FTZ R3, R4.reuse, R3 ;  /* 0x0000000304038220 */ /* 0x040fe20000410000 */
[----:B------:R-:W-:Y:S01]  /*5200*/  @!P0 HADD2.F32 R5, -RZ, R6.H1_H1 ;  /* 0x30000006ff058230 */ /* 0x000fe20000004100 */
[----:B------:R-:W-:Y:S01]  /*5210*/  @!P0 FFMA.FTZ R39, R4, R15, -R20 ;  /* 0x0000000f04278223 */ /* 0x000fe20000010814 */
[----:B------:R-:W-:Y:S01]  /*5220*/  @!P0 HADD2.F32 R20, -RZ, R13.H1_H1 ;  /* 0x3000000dff148230 */ /* 0x000fe20000004100 */
[----:B------:R-:W-:Y:S01]  /*5230*/  @!P0 FMUL.FTZ R6, R12, R7 ;  /* 0x000000070c068220 */ /* 0x000fe20000410000 */
[----:B------:R-:W-:Y:S01]  /*5240*/  @!P0 HADD2.F32 R4, -RZ, R8.H0_H0 ;  /* 0x20000008ff048230 */ /* 0x000fe20000004100 */
[----:B------:R-:W-:Y:S01]  /*5250*/  @!P0 IMAD.MOV.U32 R10, RZ, RZ, R35 ;  /* 0x000000ffff0a8224 */ /* 0x000fe200078e0023 */
[----:B------:R-:W-:Y:S02]  /*5260*/  @!P0 HADD2.F32 R13, -RZ, R25.H0_H0 ;  /* 0x20000019ff0d8230 */ /* 0x000fe40000004100 */
[----:B------:R-:W-:Y:S01]  /*5270*/  @!P0 HADD2.F32 R25, -RZ, R30.H0_H0 ;  /* 0x2000001eff198230 */ /* 0x000fe20000004100 */
[-C--:B------:R-:W-:Y:S01]  /*5280*/  @!P0 FMUL.FTZ R8, R20, R4.reuse ;  /* 0x0000000414088220 */ /* 0x080fe20000410000 */
[--C-:B------:R-:W-:Y:S01]  /*5290*/  @!P0 HADD2.F32 R26, -RZ, R10.reuse.H0_H0 ;  /* 0x2000000aff1a8230 */ /* 0x100fe20000004100 */
[C---:B------:R-:W-:Y:S01]  /*52a0*/  @!P0 FMUL.FTZ R4, R2.reuse, R4 ;  /* 0x0000000402048220 */ /* 0x040fe20000410000 */
[----:B------:R-:W-:Y:S01]  /*52b0*/  @!P0 HADD2.F32 R28, -RZ, R10.H1_H1 ;  /* 0x3000000aff1c8230 */ /* 0x000fe20000004100 */
[----:B------:R-:W-:Y:S01]  /*52c0*/  @!P0 FFMA.FTZ R38, R2, R21, -R8 ;  /* 0x0000001502268223 */ /* 0x000fe20000010808 */
[----:B------:R-:W-:Y:S01]  /*52d0*/  @!P0 HADD2.F32 R8, -RZ, R9.H0_H0 ;  /* 0x20000009ff088230 */ /* 0x000fe20000004100 */
[C---:B------:R-:W-:Y:S01]  /*52e0*/  @!P0 FMUL.FTZ R2, R5.reuse, R7 ;  /* 0x0000000705028220 */ /* 0x040fe20000410000 */
[----:B------:R-:W-:Y:S01]  /*52f0*/  @!P0 HADD2.F32 R7, -RZ, R23.H0_H0 ;  /* 0x20000017ff078230 */ /* 0x000fe20000004100 */
[----:B------:R-:W-:Y:S01]  /*5300*/  @!P0 FFMA.FTZ R37, R5, R13, -R6 ;  /* 0x0000000d05258223 */ /* 0x000fe20000010806 */
[----:B------:R-:W-:Y:S01]  /*5310*/  @!P0 MOV R5, R19 ;  /* 0x0000001300058202 */ /* 0x000fe20000000f00 */
[----:B------:R-:W-:Y:S02]  /*5320*/  @!P0 FMUL.FTZ R10, R28, R8 ;  /* 0x000000081c0a8220 */ /* 0x000fe40000410000 */
[----:B------:R-:W-:Y:S02]  /*5330*/  @!P0 FMUL.FTZ R9, R26, R7 ;  /* 0x000000071a098220 */ /* 0x000fe40000410000 */
[----:B------:R-:W-:Y:S01]  /*5340*/  @!P0 FFMA.FTZ R2, R12, R13, R2 ;  /* 0x0000000d0c028223 */ /* 0x000fe20000010002 */
[--C-:B------:R-:W-:Y:S01]  /*5350*/  @!P0 HADD2.F32 R6, -RZ, R5.reuse.H0_H0 ;  /* 0x20000005ff068230 */ /* 0x100fe20000004100 */
[----:B------:R-:W-:Y:S01]  /*5360*/  @!P0 FFMA.FTZ R3, R14, R15, R3 ;  /* 0x0000000f0e038223 */ /* 0x000fe20000010003 */
[----:B------:R-:W-:Y:S01]  /*5370*/  @!P0 F2FP.PACK_AB R12, R37, R42 ;  /* 0x0000002a250c823e */ /* 0x000fe200000000ff */
[----:B------:R-:W-:Y:S01]  /*5380*/  @!P0 FFMA.FTZ R4, R20, R21, R4 ;  /* 0x0000001514048223 */ /* 0x000fe20000010004 */
[----:B------:R-:W-:Y:S01]  /*5390*/  @!P0 F2FP.PACK_AB R13, R38, R39 ;  /* 0x00000027260d823e */ /* 0x000fe200000000ff */
[C---:B------:R-:W-:Y:S01]  /*53a0*/  @!P0 FFMA.FTZ R36, R6.reuse, R27, -R9 ;  /* 0x0000001b06248223 */ /* 0x040fe20000010809 */
[----:B------:R-:W-:Y:S01]  /*53b0*/  @!P0 MOV R9, R34 ;  /* 0x0000002200098202 */ /* 0x000fe20000000f00 */
[----:B------:R-:W-:Y:S01]  /*53c0*/  @!P0 FMUL.FTZ R7, R6, R7 ;  /* 0x0000000706078220 */ /* 0x000fe20000410000 */
[----:B------:R-:W-:Y:S01]  /*53d0*/  @!P0 MOV R6, R18 ;  /* 0x0000001200068202 */ /* 0x000fe20000000f00 */
[----:B------:R-:W-:Y:S01]  /*53e0*/  @!P0 IMAD.MOV.U32 R16, RZ, RZ, R12 ;  /* 0x000000ffff108224 */ /* 0x000fe200078e000c */
[----:B------:R-:W-:Y:S01]  /*53f0*/  @!P0 MOV R17, R13 ;  /* 0x0000000d00118202 */ /* 0x000fe20000000f00 */
[----:B------:R-:W-:Y:S01]  /*5400*/  @!P0 HADD2.F32 R5, -RZ, R5.H1_H1 ;  /* 0x30000005ff058230 */ /* 0x000fe20000004100 */
[----:B------:R-:W-:Y:S01]  /*5410*/  @!P0 F2FP.PACK_AB R3, R4, R3 ;  /* 0x000000030403823e */ /* 0x000fe200000000ff */
[--C-:B------:R-:W-:Y:S02]  /*5420*/  @!P0 HADD2.F32 R24, -RZ, R9.reuse.H1_H1 ;  /* 0x30000009ff188230 */ /* 0x100fe40000004100 */
[----:B------:R-:W-:Y:S01]  /*5430*/  @!P0 HADD2.F32 R22, -RZ, R9.H0_H0 ;  /* 0x20000009ff168230 */ /* 0x000fe20000004100 */
[C---:B------:R-:W-:Y:S01]  /*5440*/  @!P0 FMUL.FTZ R8, R5.reuse, R8 ;  /* 0x0000000805088220 */ /* 0x040fe20000410000 */
[--C-:B------:R-:W-:Y:S01]  /*5450*/  @!P0 HADD2.F32 R9, -RZ, R6.reuse.H1_H1 ;  /* 0x30000006ff098230 */ /* 0x100fe20000004100 */
[----:B------:R-:W-:Y:S01]  /*5460*/  @!P0 FFMA.FTZ R31, R5, R29, -R10 ;  /* 0x0000001d051f8223 */ /* 0x000fe2000001080a */
[----:B------:R-:W-:Y:S01]  /*5470*/  @!P0 MOV R33, R3 ;  /* 0x0000000300218202 */ /* 0x000fe20000000f00 */
[----:B------:R-:W-:Y:S01]  /*5480*/  @!P0 FMUL.FTZ R30, R24, R11 ;  /* 0x0000000b181e8220 */ /* 0x000fe20000410000 */
[----:B------:R-:W-:Y:S02]  /*5490*/  @!P0 HADD2.F32 R5, -RZ, R23.H1_H1 ;  /* 0x30000017ff058230 */ /* 0x000fe40000004100 */
[----:B------:R-:W-:Y:S01]  /*54a0*/  @!P0 HADD2.F32 R23, -RZ, R47.H1_H1 ;  /* 0x3000002fff178230 */ /* 0x000fe20000004100 */
[C---:B------:R-:W-:Y:S01]  /*54b0*/  @!P0 FFMA.FTZ R30, R9.reuse, R25, -R30 ;  /* 0x00000019091e8223 */ /* 0x040fe2000001081e */
[----:B------:R-:W-:Y:S01]  /*54c0*/  @!P0 HADD2.F32 R10, -RZ, R6.H0_H0 ;  /* 0x20000006ff0a8230 */ /* 0x000fe20000004100 */
[-C--:B------:R-:W-:Y:S04]  /*54d0*/  @!P0 FMUL.FTZ R6, R22, R5.reuse ;  /* 0x0000000516068220 */ /* 0x080fe80000410000 */
[C---:B------:R-:W-:Y:S02]  /*54e0*/  @!P0 FMUL.FTZ R5, R10.reuse, R5 ;  /* 0x000000050a058220 */ /* 0x040fe40000410000 */
[----:B------:R-:W-:Y:S02]  /*54f0*/  @!P0 FFMA.FTZ R10, R10, R23, -R6 ;  /* 0x000000170a0a8223 */ /* 0x000fe40000010806 */
[----:B------:R-:W-:Y:S01]  /*5500*/  @!P0 FMUL.FTZ R6, R9, R11 ;  /* 0x0000000b09068220 */ /* 0x000fe20000410000 */
[----:B------:R-:W-:Y:S01]  /*5510*/  @!P0 F2FP.PACK_AB R11, R31, R36 ;  /* 0x000000241f0b823e */ /* 0x000fe200000000ff */
[----:B------:R-:W-:Y:S01]  /*5520*/  @!P0 FFMA.FTZ R5, R22, R23, R5 ;  /* 0x0000001716058223 */ /* 0x000fe20000010005 */
[----:B------:R-:W-:Y:S01]  /*5530*/  @!P0 F2FP.PACK_AB R10, R30, R10 ;  /* 0x0000000a1e0a823e */ /* 0x000fe200000000ff */
[----:B------:R-:W-:Y:S01]  /*5540*/  @!P0 FFMA.FTZ R6, R24, R25, R6 ;  /* 0x0000001918068223 */ /* 0x000fe20000010006 */
[----:B------:R-:W-:Y:S01]  /*5550*/  @!P0 MOV R19, R11 ;  /* 0x0000000b00138202 */ /* 0x000fe20000000f00 */
[----:B------:R-:W-:Y:S01]  /*5560*/  @!P0 FFMA.FTZ R7, R26, R27, R7 ;  /* 0x0000001b1a078223 */ /* 0x000fe20000010007 */
        /* <DEDUP_REMOVED lines=18> */
.L_x_582:
        /* <DEDUP_REMOVED lines=21> */
.L_x_586:
[----:B------:R-:W-:Y:S05]  /*57e0*/  BSYNC B1 ;  /* 0x0000000000017941 */ /* 0x000fea0003800000 */
.L_x_581:
[----:B------:R-:W-:Y:S01]  /*57f0*/  IMAD.SHL.U32 R0, R48, 0x20, RZ ;  /* 0x0000002030007824 */ /* 0x000fe200078e00ff */
[----:B------:R-:W-:Y:S03]  /*5800*/  BSSY B0, `(.L_x_597) ;  /* 0x0000035000007945 */ /* 0x000fe60003800000 */
[----:B-12--5:R-:W-:Y:S01]  /*5810*/  IMAD.IADD R2, R102, 0x1, -R0 ;  /* 0x0000000166027824 */ /* 0x026fe200078e0a00 */
[----:B------:R-:W-:Y:S04]  /*5820*/  IADD3 R0, -R0, R66, RZ ;  /* 0x0000004200007210 */ /* 0x000fe80007ffe1ff */
[----:B------:R-:W-:Y:S02]  /*5830*/  ISETP.GE.AND P0, PT, R2, 0x1, PT ;  /* 0x000000010200780c */ /* 0x000fe40003f06270 */
[----:B------:R-:W-:Y:S11]  /*5840*/  IMNMX R0, R0, 0x20, PT ;  /* 0x0000002000007817 */ /* 0x000ff60003800200 */
[C---:B------:R-:W-:Y:S02]  /*5850*/  @P0 LEA R4, P1, R48.reuse, R103, 0x5 ;  /* 0x0000006730040211 */ /* 0x040fe400078228ff */
[----:B------:R-:W-:Y:S02]  /*5860*/  @P0 MOV R3, R101 ;  /* 0x0000006500030202 */ /* 0x000fe40000000f00 */
[----:B------:R-:W-:Y:S05]  /*5870*/  @P0 LEA.HI.X R2, R48, R106, R62, 0x5, P1 ;  /* 0x0000006a30020211 */ /* 0x000fea00008f2c3e */
[----:B------:R-:W-:Y:S02]  /*5880*/  @P0 IMAD R5, R2, c[0x0][0x258], RZ ;  /* 0x0000960002050a24 */ /* 0x000fe400078e02ff */
[----:B------:R-:W-:Y:S04]  /*5890*/  @P0 IMAD.MOV.U32 R2, RZ, RZ, R84 ;  /* 0x000000ffff020224 */ /* 0x000fe800078e0054 */
[C---:B------:R-:W-:Y:S04]  /*58a0*/  @P0 IMAD.WIDE.U32 R2, R4.reuse, c[0x0][0x258], R2 ;  /* 0x0000960004020a25 */ /* 0x040fe800078e0002 */
[----:B------:R-:W-:Y:S04]  /*58b0*/  @P0 IMAD R4, R4, c[0x0][0x25c], R5 ;  /* 0x0000970004040a24 */ /* 0x000fe800078e0205 */
        /* <DEDUP_REMOVED lines=41> */
.L_x_598:
[----:B-1----:R-:W-:Y:S05]  /*5b50*/  BSYNC B0 ;  /* 0x0000000000007941 */ /* 0x002fea0003800000 */
.L_x_597:
        /* <DEDUP_REMOVED lines=22> */
.L_x_580:
[----:B------:R-:W-:Y:S01]  /*5cc0*/  IMAD.MOV.U32 R0, RZ, RZ, c[0x0][0x2c4] ;  /* 0x0000b100ff007624 */ /* 0x000fe200078e00ff */
[----:B------:R-:W-:Y:S01]  /*5cd0*/  IADD3 R2, R212, 0x1, -R213 ;  /* 0x00000001d4027810 */ /* 0x000fe20007ffe8d5 */
[----:B-1----:R-:W-:-:S02]  /*5ce0*/  IMAD.MOV.U32 R4, RZ, RZ, c[0x0][0x32c] ;  /* 0x0000cb00ff047624 */ /* 0x002fc400078e00ff */
[----:B------:R-:W-:Y:S01]  /*5cf0*/  IMAD.IADD R11, R116, 0x1, R117 ;  /* 0x00000001740b7824 */ /* 0x000fe200078e0275 */
[----:B------:R-:W-:Y:S02]  /*5d00*/  ISETP.NE.AND P3, PT, R0, 0x1, PT ;  /* 0x000000010000780c */ /* 0x000fe40003f65270 */
[----:B------:R-:W-:Y:S02]  /*5d10*/  IADD3 R0, R225, 0x7f, RZ ;  /* 0x0000007fe1007810 */ /* 0x000fe40007ffe0ff */
[----:B------:R-:W-:-:S09]  /*5d20*/  ISETP.GE.AND P1, PT, R4, 0x1, PT ;  /* 0x000000010400780c */ /* 0x000fd20003f26270 */
[----:B------:R-:W-:-:S05]  /*5d30*/  @P3 IMAD.HI.U32 R3, R0, c[0x0][0x2c8], RZ ;  /* 0x0000b20000033a27 */ /* 0x000fca00078e00ff */
[----:B------:R-:W-:-:S05]  /*5d40*/  @P3 SHF.R.U32.HI R0, RZ, c[0x0][0x2cc], R3 ;  /* 0x0000b300ff003a19 */ /* 0x000fca0000011603 */
[----:B------:R-:W-:-:S05]  /*5d50*/  IMAD.IADD R0, R2, 0x1, R0 ;  /* 0x0000000102007824 */ /* 0x000fca00078e0200 */
[----:B------:R-:W-:Y:S01]  /*5d60*/  IADD3 R3, R0, c[0x0][0x328], RZ ;  /* 0x0000ca0000037a10 */ /* 0x000fe20007ffe0ff */
[----:B------:R-:W-:Y:S05]  /*5d70*/  @!P1 BRA `(.L_x_600) ;  /* 0x0000011000009947 */ /* 0x000fea0003800000 */
[C---:B------:R-:W-:Y:S01]  /*5d80*/  ISETP.GT.AND P0, PT, R0.reuse, RZ, PT ;  /* 0x000000ff0000720c */ /* 0x040fe20003f04270 */
[----:B------:R-:W-:Y:S01]  /*5d90*/  BSSY B0, `(.L_x_601) ;  /* 0x000000d000007945 */ /* 0x000fe20003800000 */
[----:B------:R-:W-:Y:S01]  /*5da0*/  IADD3 R2, R0, -0x1, RZ ;  /* 0xffffffff00027810 */ /* 0x000fe20007ffe0ff */
[----:B------:R-:W-:-:S10]  /*5db0*/  IMAD.MOV.U32 R4, RZ, RZ, c[0x0][0x32c] ;  /* 0x0000cb00ff047624 */ /* 0x000fd400078e00ff */
[----:B------:R-:W-:Y:S05]  /*5dc0*/  @P0 BRA `(.L_x_602) ;  /* 0x0000006000000947 */ /* 0x000fea0003800000 */
[----:B------:R-:W-:Y:S01]  /*5dd0*/  ISETP.NE.AND P0, PT, R4, 0x1, PT ;  /* 0x000000010400780c */ /* 0x000fe20003f05270 */
[----:B------:R-:W-:-:S12]  /*5de0*/  IMAD.MOV R0, RZ, RZ, -R0 ;  /* 0x000000ffff007224 */ /* 0x000fd800078e0a00 */
[----:B------:R-:W-:-:S05]  /*5df0*/  @P0 IMAD.HI.U32 R2, R0, c[0x0][0x330], RZ ;  /* 0x0000cc0000020a27 */ /* 0x000fca00078e00ff */
[----:B------:R-:W-:-:S04]  /*5e00*/  @P0 SHF.R.U32.HI R0, RZ, c[0x0][0x334], R2 ;  /* 0x0000cd00ff000a19 */ /* 0x000fc80000011602 */
[----:B------:R-:W-:Y:S01]  /*5e10*/  LOP3.LUT R2, RZ, R0, RZ, 0x33, !PT ;  /* 0x00000000ff027212 */ /* 0x000fe200078e33ff */
[----:B------:R-:W-:Y:S05]  /*5e20*/  BRA `(.L_x_603) ;  /* 0x0000003000007947 */ /* 0x000fea0003800000 */
.L_x_602:
[----:B------:R-:W-:-:S13]  /*5e30*/  ISETP.NE.AND P0, PT, R4, 0x1, PT ;  /* 0x000000010400780c */ /* 0x000fda0003f05270 */
[----:B------:R-:W-:-:S05]  /*5e40*/  @P0 IMAD.HI.U32 R0, R2, c[0x0][0x330], RZ ;  /* 0x0000cc0002000a27 */ /* 0x000fca00078e00ff */
[----:B------:R-:W-:Y:S02]  /*5e50*/  @P0 SHF.R.U32.HI R2, RZ, c[0x0][0x334], R0 ;  /* 0x0000cd00ff020a19 */ /* 0x000fe40000011600 */
.L_x_603:
[----:B------:R-:W-:Y:S05]  /*5e60*/  BSYNC B0 ;  /* 0x0000000000007941 */ /* 0x000fea0003800000 */
.L_x_601:
[----:B------:R-:W-:-:S05]  /*5e70*/  IMAD R2, R2, R4, c[0x0][0x32c] ;  /* 0x0000cb0002027624 */ /* 0x000fca00078e0204 */
[----:B------:R-:W-:-:S04]  /*5e80*/  IMNMX R3, R3, R2, PT ;  /* 0x0000000203037217 */ /* 0x000fc80003800200 */
.L_x_600:
[----:B------:R-:W-:Y:S01]  /*5e90*/  IADD3 R3, R3, 0x1f, RZ ;  /* 0x0000001f03037810 */ /* 0x000fe20007ffe0ff */
[----:B------:R-:W-:-:S03]  /*5ea0*/  @P3 IMAD.HI.U32 R2, R225, c[0x0][0x2c8], RZ ;  /* 0x0000b200e1023a27 */ /* 0x000fc600078e00ff */
[----:B------:R-:W-:Y:S01]  /*5eb0*/  SHF.R.S32.HI R4, RZ, 0x1f, R3 ;  /* 0x0000001fff047819 */ /* 0x000fe20000011403 */
[----:B------:R-:W-:Y:S01]  /*5ec0*/  IMAD.MOV.U32 R0, RZ, RZ, R225 ;  /* 0x000000ffff007224 */ /* 0x000fe200078e00e1 */
[----:B------:R-:W-:Y:S02]  /*5ed0*/  @P3 SHF.R.U32.HI R0, RZ, c[0x0][0x2cc], R2 ;  /* 0x0000b300ff003a19 */ /* 0x000fe40000011602 */
        /* <DEDUP_REMOVED lines=16> */
.L_x_606:
[----:B------:R-:W-:-:S04]  /*5fe0*/  MOV R3, c[0x0][0x32c] ;  /* 0x0000cb0000037a02 */ /* 0x000fc80000000f00 */
[----:B------:R-:W-:-:S13]  /*5ff0*/  ISETP.NE.AND P0, PT, R3, 0x1, PT ;  /* 0x000000010300780c */ /* 0x000fda0003f05270 */
[----:B------:R-:W-:-:S05]  /*6000*/  @P0 IMAD.HI.U32 R3, R0, c[0x0][0x330], RZ ;  /* 0x0000cc0000030a27 */ /* 0x000fca00078e00ff */
[----:B------:R-:W-:Y:S02]  /*6010*/  @P0 SHF.R.U32.HI R0, RZ, c[0x0][0x334], R3 ;  /* 0x0000cd00ff000a19 */ /* 0x000fe40000011603 */
.L_x_607:
[----:B------:R-:W-:Y:S05]  /*6020*/  BSYNC B0 ;  /* 0x0000000000007941 */ /* 0x000fea0003800000 */
.L_x_605:
[----:B------:R-:W-:-:S05]  /*6030*/  IMAD R0, R0, c[0x0][0x32c], RZ ;  /* 0x0000cb0000007a24 */ /* 0x000fca00078e02ff */
[----:B------:R-:W-:-:S04]  /*6040*/  IMNMX R2, R2, R0, !PT ;  /* 0x0000000002027217 */ /* 0x000fc80007800200 */
.L_x_604:
[----:B------:R-:W-:Y:S01]  /*6050*/  SHF.R.S32.HI R0, RZ, 0x1f, R2 ;  /* 0x0000001fff007819 */ /* 0x000fe20000011402 */
[----:B------:R-:W-:Y:S03]  /*6060*/  BSSY B0, `(.L_x_608) ;  /* 0x0000025000007945 */ /* 0x000fe60003800000 */
[----:B------:R-:W-:-:S04]  /*6070*/  LEA.HI R0, R0, R2, RZ, 0x5 ;  /* 0x0000000200007211 */ /* 0x000fc800078f28ff */
[----:B------:R-:W-:-:S04]  /*6080*/  SHF.R.S32.HI R0, RZ, 0x5, R0 ;  /* 0x00000005ff007819 */ /* 0x000fc80000011400 */
[----:B------:R-:W-:Y:S01]  /*6090*/  IMNMX R5, RZ, R0, !PT ;  /* 0x00000000ff057217 */ /* 0x000fe20007800200 */
[----:B------:R-:W-:-:S03]  /*60a0*/  IMAD.MOV.U32 R0, RZ, RZ, RZ ;  /* 0x000000ffff007224 */ /* 0x000fc600078e00ff */
[----:B------:R-:W-:-:S13]  /*60b0*/  ISETP.GT.AND P0, PT, R7, R5, PT ;  /* 0x000000050700720c */ /* 0x000fda0003f04270 */
        /* <DEDUP_REMOVED lines=31> */
.L_x_609:
[----:B------:R-:W-:Y:S05]  /*62b0*/  BSYNC B0 ;  /* 0x0000000000007941 */ /* 0x000fea0003800000 */
.L_x_608:
[----:B------:R-:W-:Y:S01]  /*62c0*/  IMAD R209, R248, R0, R5 ;  /* 0x00000000f8d17224 */ /* 0x000fe200078e0205 */
        /* <DEDUP_REMOVED lines=75> */
[----:B------:R1:W2:Y:S01]  /*6780*/  @P1 LDG.E R19, [R2.64] ;  /* 0x0000000602131981 */ /* 0x0002a2000c1e1900 */
[----:B------:R-:W-:Y:S01]  /*6790*/  SHF.R.S32.HI R0, RZ, 0x1f, R115 ;  /* 0x0000001fff007819 */ /* 0x000fe20000011473 */
[----:B------:R-:W-:Y:S01]  /*67a0*/  IMAD R5, R237, 0x20, R214 ;  /* 0x00000020ed057824 */ /* 0x000fe200078e02d6 */
[----:B------:R-:W-:Y:S01]  /*67b0*/  ISETP.NE.U32.AND P0, PT, RZ, c[0x0][0x348], PT ;  /* 0x0000d200ff007a0c */ /* 0x000fe20003f05070 */
[----:B------:R-:W-:Y:S01]  /*67c0*/  IMAD.MOV.U32 R14, RZ, RZ, R136 ;  /* 0x000000ffff0e7224 */ /* 0x000fe200078e0088 */
[----:B------:R-:W-:Y:S01]  /*67d0*/  SHF.R.S32.HI R18, RZ, 0x1f, R235 ;  /* 0x0000001fff127819 */ /* 0x000fe200000114eb */
[----:B------:R-:W-:Y:S01]  /*67e0*/  IMAD R0, R0, c[0x0][0x178], RZ ;  /* 0x00005e0000007a24 */ /* 0x000fe200078e02ff */
[----:B------:R-:W-:Y:S01]  /*67f0*/  ISETP.NE.AND.EX P0, PT, RZ, c[0x0][0x34c], PT, P0 ;  /* 0x0000d300ff007a0c */ /* 0x000fe20003f05300 */
[----:B------:R-:W-:Y:S01]  /*6800*/  IMAD.IADD R5, R225, 0x1, R5 ;  /* 0x00000001e1057824 */ /* 0x000fe200078e0205 */
[----:B------:R-:W-:Y:S01]  /*6810*/  SHF.R.S32.HI R9, RZ, 0x1f, R214 ;  /* 0x0000001fff097819 */ /* 0x000fe200000114d6 */
[----:B------:R-:W-:Y:S01]  /*6820*/  IMAD R0, R115, c[0x0][0x17c], R0 ;  /* 0x00005f0073007a24 */ /* 0x000fe200078e0200 */
[----:B------:R-:W-:Y:S01]  /*6830*/  SEL R6, R18, RZ, !P0 ;  /* 0x000000ff12067207 */ /* 0x000fe20004000000 */
[----:B------:R-:W-:Y:S01]  /*6840*/  @P3 IMAD.HI.U32 R7, R5, c[0x0][0x2c8], RZ ;  /* 0x0000b20005073a27 */ /* 0x000fe200078e00ff */
[----:B------:R-:W-:-:S02]  /*6850*/  SEL R4, R235, RZ, !P0 ;  /* 0x000000ffeb047207 */ /* 0x000fc40004000000 */
[----:B------:R-:W-:Y:S01]  /*6860*/  ISETP.GE.AND P6, PT, R138, c[0x0][0x1d4], PT ;  /* 0x000075008a007a0c */ /* 0x000fe20003fc6270 */
[----:B------:R-:W-:Y:S01]  /*6870*/  IMAD R6, R6, c[0x0][0x1c0], RZ ;  /* 0x0000700006067a24 */ /* 0x000fe200078e02ff */
[----:B------:R-:W-:Y:S02]  /*6880*/  SHF.R.S32.HI R15, RZ, 0x1f, R136 ;  /* 0x0000001fff0f7819 */ /* 0x000fe40000011488 */
[----:B------:R-:W-:Y:S01]  /*6890*/  ISETP.GE.AND P2, PT, R136, c[0x0][0x1d4], PT ;  /* 0x0000750088007a0c */ /* 0x000fe20003f46270 */
[----:B------:R-:W-:Y:S01]  /*68a0*/  IMAD R6, R4, c[0x0][0x1c4], R6 ;  /* 0x0000710004067a24 */ /* 0x000fe200078e0206 */
[----:B------:R-:W-:Y:S02]  /*68b0*/  ISETP.GE.AND P5, PT, R216, c[0x0][0x1d4], PT ;  /* 0x00007500d8007a0c */ /* 0x000fe40003fa6270 */
[----:B------:R-:W-:Y:S01]  /*68c0*/  ISETP.GE.AND P4, PT, R217, c[0x0][0x1d4], PT ;  /* 0x00007500d9007a0c */ /* 0x000fe20003f86270 */
[----:B-1----:R-:W-:Y:S01]  /*68d0*/  IMAD.WIDE.U32 R2, R115, c[0x0][0x178], RZ ;  /* 0x00005e0073027a25 */ /* 0x002fe200078e00ff */
[----:B------:R-:W-:-:S02]  /*68e0*/  LOP3.LUT R215, R215, 0xfffffffe, RZ, 0xc0, !PT ;  /* 0xfffffffed7d77812 */ /* 0x000fc400078ec0ff */
[----:B------:R-:W-:Y:S02]  /*68f0*/  IADD3 R108, R236, -0x1, RZ ;  /* 0xffffffffec6c7810 */ /* 0x000fe40007ffe0ff */
[----:B------:R-:W-:Y:S01]  /*6900*/  IADD3 R3, R3, R0, RZ ;  /* 0x0000000003037210 */ /* 0x000fe20007ffe0ff */
[----:B------:R-:W-:Y:S01]  /*6910*/  IMAD.MOV.U32 R0, RZ, RZ, R5 ;  /* 0x000000ffff007224 */ /* 0x000fe200078e0005 */
[----:B------:R-:W-:Y:S02]  /*6920*/  @P3 SHF.R.U32.HI R0, RZ, c[0x0][0x2cc], R7 ;  /* 0x0000b300ff003a19 */ /* 0x000fe40000011607 */
[----:B------:R-:W-:Y:S01]  /*6930*/  @P2 LOP3.LUT R215, R215, 0x1, RZ, 0xfc, !PT ;  /* 0x00000001d7d72812 */ /* 0x000fe200078efcff */
[C---:B------:R-:W-:Y:S01]  /*6940*/  IMAD.WIDE.U32 R2, R227.reuse, c[0x0][0x1b8], R2 ;  /* 0x00006e00e3027a25 */ /* 0x040fe200078e0002 */
[----:B------:R-:W-:Y:S02]  /*6950*/  SHF.R.S32.HI R8, RZ, 0x1f, R0 ;  /* 0x0000001fff087819 */ /* 0x000fe40000011400 */
[----:B------:R-:W-:Y:S01]  /*6960*/  IADD3 R7, -R0, RZ, RZ ;  /* 0x000000ff00077210 */ /* 0x000fe20007ffe1ff */
[----:B------:R-:W-:Y:S01]  /*6970*/  IMAD R3, R227, c[0x0][0x1bc], R3 ;  /* 0x00006f00e3037a24 */ /* 0x000fe200078e0203 */
[----:B------:R-:W-:Y:S01]  /*6980*/  LOP3.LUT R215, R215, 0xfffffffd, RZ, 0xc0, !PT ;  /* 0xfffffffdd7d77812 */ /* 0x000fe200078ec0ff */
[----:B------:R-:W-:Y:S01]  /*6990*/  IMAD R8, R8, c[0x0][0x1b0], RZ ;  /* 0x00006c0008087a24 */ /* 0x000fe200078e02ff */
[----:B------:R-:W-:Y:S01]  /*69a0*/  ISETP.GE.AND P3, PT, R138, c[0x0][0x198], PT ;  /* 0x000066008a007a0c */ /* 0x000fe20003f66270 */
[----:B------:R-:W-:Y:S01]  /*69b0*/  IMAD.WIDE.U32 R2, R4, c[0x0][0x1c0], R2 ;  /* 0x0000700004027a25 */ /* 0x000fe200078e0002 */
[----:B------:R-:W-:-:S03]  /*69c0*/  IADD3 R4, P0, R214, R11, RZ ;  /* 0x0000000bd6047210 */ /* 0x000fc60007f1e0ff */
[----:B------:R-:W-:Y:S01]  /*69d0*/  IMAD.IADD R3, R3, 0x1, R6 ;  /* 0x0000000103037824 */ /* 0x000fe200078e0206 */
[----:B------:R-:W-:Y:S01]  /*69e0*/  LEA.HI.X.SX32 R6, R11, R9, 0x1, P0 ;  /* 0x000000090b067211 */ /* 0x000fe200000f0eff */
[----:B------:R-:W-:Y:S02]  /*69f0*/  IMAD R5, R7, c[0x0][0x2c4], R5 ;  /* 0x0000b10007057a24 */ /* 0x000fe400078e0205 */
[C---:B------:R-:W-:Y:S02]  /*6a00*/  IMAD R12, R0.reuse, c[0x0][0x1b4], R8 ;  /* 0x00006d00000c7a24 */ /* 0x040fe400078e0208 */
[----:B------:R-:W-:Y:S01]  /*6a10*/  IMAD.WIDE.U32 R2, R0, c[0x0][0x1b0], R2 ;  /* 0x00006c0000027a25 */ /* 0x000fe200078e0002 */
[----:B------:R-:W-:-:S03]  /*6a20*/  SHF.R.S32.HI R11, RZ, 0x1f, R5 ;  /* 0x0000001fff0b7819 */ /* 0x000fc60000011405 */
[C---:B------:R-:W-:Y:S01]  /*6a30*/  IMAD R0, R6.reuse, c[0x0][0x1e0], RZ ;  /* 0x0000780006007a24 */ /* 0x040fe200078e02ff */
[----:B------:R-:W-:Y:S01]  /*6a40*/  IADD3 R3, R3, R12, RZ ;  /* 0x0000000c03037210 */ /* 0x000fe20007ffe0ff */
[----:B------:R-:W-:Y:S02]  /*6a50*/  IMAD R10, R6, c[0x0][0x208], RZ ;  /* 0x00008200060a7a24 */ /* 0x000fe400078e02ff */
[C---:B------:R-:W-:Y:S01]  /*6a60*/  IMAD R13, R4.reuse, c[0x0][0x1e4], R0 ;  /* 0x00007900040d7a24 */ /* 0x040fe200078e0200 */
[----:B------:R-:W-:Y:S01]  /*6a70*/  SEL R0, RZ, 0xffffffff, P6 ;  /* 0xffffffffff007807 */ /* 0x000fe20003000000 */
[----:B------:R-:W-:-:S04]  /*6a80*/  IMAD.WIDE.U32 R6, R4, c[0x0][0x1e0], R14 ;  /* 0x0000780004067a25 */ /* 0x000fc800078e000e */
[----:B------:R-:W-:-:S04]  /*6a90*/  IMAD.WIDE.U32 R8, R4, c[0x0][0x208], R14 ;  /* 0x0000820004087a25 */ /* 0x000fc800078e000e */
[----:B------:R-:W-:Y:S01]  /*6aa0*/  IMAD R12, R4, c[0x0][0x20c], R10 ;  /* 0x00008300040c7a24 */ /* 0x000fe200078e020a */
[----:B------:R-:W-:Y:S01]  /*6ab0*/  SEL R10, RZ, 0x1, P2 ;  /* 0x00000001ff0a7807 */ /* 0x000fe20001000000 */
[----:B------:R-:W-:Y:S01]  /*6ac0*/  IMAD R4, R11, c[0x0][0x1a8], RZ ;  /* 0x00006a000b047a24 */ /* 0x000fe200078e02ff */
[----:B------:R-:W-:Y:S01]  /*6ad0*/  ISETP.GE.AND P2, PT, R216, c[0x0][0x198], PT ;  /* 0x00006600d8007a0c */ /* 0x000fe20003f46270 */
[----:B------:R-:W-:Y:S02]  /*6ae0*/  IMAD.SHL.U32 R0, R0, 0x2, RZ ;  /* 0x0000000200007824 */ /* 0x000fe400078e00ff */
[C---:B------:R-:W-:Y:S02]  /*6af0*/  IMAD R4, R5.reuse, c[0x0][0x1ac], R4 ;  /* 0x00006b0005047a24 */ /* 0x040fe400078e0204 */
[----:B------:R-:W-:Y:S01]  /*6b00*/  IMAD.WIDE.U32 R2, R5, c[0x0][0x1a8], R2 ;  /* 0x00006a0005027a25 */ /* 0x000fe200078e0002 */
[----:B------:R-:W-:Y:S02]  /*6b10*/  LOP3.LUT R10, R0, 0x2, R10, 0xe2, !PT ;  /* 0x00000002000a7812 */ /* 0x000fe400078ee20a */
[----:B------:R-:W-:Y:S01]  /*6b20*/  IADD3 R5, R9, R12, RZ ;  /* 0x0000000c09057210 */ /* 0x000fe20007ffe0ff */
[----:B------:R-:W-:Y:S01]  /*6b30*/  IMAD.IADD R0, R3, 0x1, R4 ;  /* 0x0000000103007824 */ /* 0x000fe200078e0204 */
[C---:B------:R-:W-:Y:S01]  /*6b40*/  LEA R17, P0, R2.reuse, c[0x0][0x160], 0x1 ;  /* 0x0000580002117a11 */ /* 0x040fe200078008ff */
[----:B------:R-:W-:Y:S01]  /*6b50*/  IMAD.IADD R7, R7, 0x1, R13 ;  /* 0x0000000107077824 */ /* 0x000fe200078e020d */
[----:B------:R-:W-:Y:S01]  /*6b60*/  SEL R9, RZ, 0x4, P5 ;  /* 0x00000004ff097807 */ /* 0x000fe20002800000 */
[----:B------:R-:W-:Y:S01]  /*6b70*/  IMAD.MOV.U32 R4, RZ, RZ, R8 ;  /* 0x000000ffff047224 */ /* 0x000fe200078e0008 */
[----:B------:R-:W-:Y:S01]  /*6b80*/  LEA.HI.X R16, R2, c[0x0][0x164], R0, 0x1, P0 ;  /* 0x0000590002107a11 */ /* 0x000fe200000f0c00 */
[----:B------:R-:W-:Y:S01]  /*6b90*/  IMAD.WIDE.U32 R6, R227, c[0x0][0x1e8], R6 ;  /* 0x00007a00e3067a25 */ /* 0x000fe200078e0006 */
[----:B------:R-:W-:-:S02]  /*6ba0*/  ISETP.NE.U32.AND P0, PT, RZ, c[0x0][0x350], PT ;  /* 0x0000d400ff007a0c */ /* 0x000fc40003f05070 */
[----:B------:R-:W-:Y:S01]  /*6bb0*/  SEL R8, RZ, 0x8, P4 ;  /* 0x00000008ff087807 */ /* 0x000fe20002000000 */
[C---:B------:R-:W-:Y:S01]  /*6bc0*/  IMAD.WIDE.U32 R4, R227.reuse, c[0x0][0x210], R4 ;  /* 0x00008400e3047a25 */ /* 0x040fe200078e0004 */
[----:B------:R-:W-:Y:S02]  /*6bd0*/  ISETP.NE.AND.EX P0, PT, RZ, c[0x0][0x354], PT, P0 ;  /* 0x0000d500ff007a0c */ /* 0x000fe40003f05300 */
[----:B------:R-:W-:Y:S01]  /*6be0*/  LOP3.LUT R128, R8, R10, R9, 0xfe, !PT ;  /* 0x0000000a08807212 */ /* 0x000fe200078efe09 */
[C---:B------:R-:W-:Y:S01]  /*6bf0*/  IMAD R7, R227.reuse, c[0x0][0x1ec], R7 ;  /* 0x00007b00e3077a24 */ /* 0x040fe200078e0207 */
[----:B------:R-:W-:Y:S01]  /*6c00*/  IADD3 R13, R214, R225, RZ ;  /* 0x000000e1d60d7210 */ /* 0x000fe20007ffe0ff */
[----:B------:R-:W-:Y:S01]  /*6c10*/  IMAD R5, R227, c[0x0][0x214], R5 ;  /* 0x00008500e3057a24 */ /* 0x000fe200078e0205 */
[----:B--2---:R-:W-:Y:S01]  /*6c20*/  @P1 MOV R2, R19 ;  /* 0x0000001300021202 */ /* 0x004fe20000000f00 */
[----:B------:R-:W-:Y:S01]  /*6c30*/  @!P1 IMAD.MOV.U32 R2, RZ, RZ, R235 ;  /* 0x000000ffff029224 */ /* 0x000fe200078e00eb */
[----:B------:R-:W-:Y:S01]  /*6c40*/  @P1 SHF.R.S32.HI R3, RZ, 0x1f, R19 ;  /* 0x0000001fff031819 */ /* 0x000fe20000011413 */
[----:B------:R-:W-:Y:S01]  /*6c50*/  @!P1 IMAD.MOV.U32 R3, RZ, RZ, R18 ;  /* 0x000000ffff039224 */ /* 0x000fe200078e0012 */
[----:B------:R-:W-:-:S02]  /*6c60*/  ISETP.GE.AND P1, PT, R217, c[0x0][0x198], PT ;  /* 0x00006600d9007a0c */ /* 0x000fc40003f26270 */
[----:B------:R-:W-:Y:S02]  /*6c70*/  SEL R0, R2, RZ, !P0 ;  /* 0x000000ff02007207 */ /* 0x000fe40004000000 */
[----:B------:R-:W-:Y:S02]  /*6c80*/  SEL R2, R3, RZ, !P0 ;  /* 0x000000ff03027207 */ /* 0x000fe40004000000 */
[----:B------:R-:W-:Y:S01]  /*6c90*/  ISETP.GE.AND P0, PT, R136, c[0x0][0x198], PT ;  /* 0x0000660088007a0c */ /* 0x000fe20003f06270 */
[----:B------:R-:W-:-:S04]  /*6ca0*/  IMAD.WIDE.U32 R220, R0, c[0x0][0x1f0], R6 ;  /* 0x00007c0000dc7a25 */ /* 0x000fc800078e0006 */
[C---:B------:R-:W-:Y:S02]  /*6cb0*/  IMAD R8, R2.reuse, c[0x0][0x1f0], RZ ;  /* 0x00007c0002087a24 */ /* 0x040fe400078e02ff */
[----:B------:R-:W-:Y:S02]  /*6cc0*/  IMAD R3, R2, c[0x0][0x218], RZ ;  /* 0x0000860002037a24 */ /* 0x000fe400078e02ff */
[----:B------:R-:W-:-:S04]  /*6cd0*/  IMAD.WIDE.U32 R222, R0, c[0x0][0x218], R4 ;  /* 0x0000860000de7a25 */ /* 0x000fc800078e0004 */
[C---:B------:R-:W-:Y:S01]  /*6ce0*/  IMAD R2, R0.reuse, c[0x0][0x1f4], R8 ;  /* 0x00007d0000027a24 */ /* 0x040fe200078e0208 */
[----:B------:R-:W-:Y:S01]  /*6cf0*/  @P0 LOP3.LUT R215, R215, 0x2, RZ, 0xfc, !PT ;  /* 0x00000002d7d70812 */ /* 0x000fe200078efcff */
[----:B------:R-:W-:Y:S02]  /*6d00*/  IMAD R0, R0, c[0x0][0x21c], R3 ;  /* 0x0000870000007a24 */ /* 0x000fe400078e0203 */
[----:B------:R-:W-:-:S03]  /*6d10*/  IMAD.IADD R219, R221, 0x1, R2 ;  /* 0x00000001dddb7824 */ /* 0x000fc600078e0202 */
[----:B------:R-:W-:Y:S01]  /*6d20*/  IADD3 R224, R223, R0, RZ ;  /* 0x00000000dfe07210 */ /* 0x000fe20007ffe0ff */
[----:B------:R-:W-:Y:S05]  /*6d30*/  BRA.DIV ~URZ, `(.L_x_611) ;  /* 0x00018a027f007947 */ /* 0x000fea000b800000 */
[----:B------:R1:W2:Y:S02]  /*6d40*/  SHFL.IDX PT, R10, R16, RZ, 0x181f ;  /* 0x00181fff100a7589 */ /* 0x0002a400000e0000 */
.L_x_794:
[----:B------:R-:W-:Y:S05]  /*6d50*/  BRA.DIV ~URZ, `(.L_x_612) ;  /* 0x00018a527f007947 */ /* 0x000fea000b800000 */
[----:B------:R3:W4:Y:S02]  /*6d60*/  SHFL.IDX PT, R2, R17, RZ, 0x181f ;  /* 0x00181fff11027589 */ /* 0x00072400000e0000 */
.L_x_795:
[----:B------:R-:W-:Y:S01]  /*6d70*/  IMAD R43, R213, c[0x0][0x2c4], RZ ;  /* 0x0000b100d52b7a24 */ /* 0x000fe200078e02ff */
[----:B------:R-:W-:Y:S01]  /*6d80*/  SHF.R.S32.HI R91, RZ, 0x1f, R138 ;  /* 0x0000001fff5b7819 */ /* 0x000fe2000001148a */
[----:B------:R-:W-:Y:S01]  /*6d90*/  BSSY B0, `(.L_x_613) ;  /* 0x000001a000007945 */ /* 0x000fe20003800000 */
[----:B------:R-:W-:Y:S02]  /*6da0*/  LOP3.LUT R215, R215, 0xfffffff7, RZ, 0xc0, !PT ;  /* 0xfffffff7d7d77812 */ /* 0x000fe400078ec0ff */
[----:B------:R-:W-:Y:S02]  /*6db0*/  ISETP.GE.AND P0, PT, R13, R43, PT ;  /* 0x0000002b0d00720c */ /* 0x000fe40003f06270 */
[----:B------:R-:W-:Y:S02]  /*6dc0*/  LEA.HI R89, R91, R138, RZ, 0x3 ;  /* 0x0000008a5b597211 */ /* 0x000fe400078f18ff */
[----:B------:R-:W-:-:S02]  /*6dd0*/  SHF.R.S32.HI R12, RZ, 0x1f, R217 ;  /* 0x0000001fff0c7819 */ /* 0x000fc400000114d9 */
[----:B------:R-:W-:Y:S02]  /*6de0*/  LOP3.LUT R0, R89, 0xfffffff8, RZ, 0xc0, !PT ;  /* 0xfffffff859007812 */ /* 0x000fe400078ec0ff */
[----:B------:R-:W-:Y:S02]  /*6df0*/  SHF.R.S32.HI R11, RZ, 0x1f, R216 ;  /* 0x0000001fff0b7819 */ /* 0x000fe400000114d8 */
[----:B------:R-:W-:-:S03]  /*6e00*/  SHF.R.S32.HI R24, RZ, 0x1f, R0 ;  /* 0x0000001fff187819 */ /* 0x000fc60000011400 */
[----:B------:R-:W-:Y:S01]  /*6e10*/  @P0 LOP3.LUT R215, R215, 0x8, RZ, 0xfc, !PT ;  /* 0x00000008d7d70812 */ /* 0x000fe200078efcff */
[----:B------:R-:W-:Y:S05]  /*6e20*/  @P0 BRA `(.L_x_614) ;  /* 0x0000010000000947 */ /* 0x000fea0003800000 */
[----:B----4-:R-:W-:-:S04]  /*6e30*/  LEA R8, P0, R136, R2, 0x1 ;  /* 0x0000000288087211 */ /* 0x010fc800078008ff */
[----:B--2---:R-:W-:Y:S02]  /*6e40*/  LEA.HI.X R9, R136, R10, R15, 0x1, P0 ;  /* 0x0000000a88097211 */ /* 0x004fe400000f0c0f */
[----:B------:R-:W-:-:S04]  /*6e50*/  LEA R6, P0, R0, R2, 0x1 ;  /* 0x0000000200067211 */ /* 0x000fc800078008ff */
[----:B------:R-:W-:Y:S02]  /*6e60*/  LEA.HI.X R7, R0, R10, R24, 0x1, P0 ;  /* 0x0000000a00077211 */ /* 0x000fe400000f0c18 */
[----:B------:R-:W-:-:S04]  /*6e70*/  LEA R4, P0, R216, R2, 0x1 ;  /* 0x00000002d8047211 */ /* 0x000fc800078008ff */
[----:B------:R-:W-:Y:S02]  /*6e80*/  LEA.HI.X R5, R216, R10, R11, 0x1, P0 ;  /* 0x0000000ad8057211 */ /* 0x000fe400000f0c0b */
[----:B------:R-:W-:-:S04]  /*6e90*/  LEA R2, P0, R217, R2, 0x1 ;  /* 0x00000002d9027211 */ /* 0x000fc800078008ff */
[----:B------:R-:W-:Y:S02]  /*6ea0*/  LEA.HI.X R3, R217, R10, R12, 0x1, P0 ;  /* 0x0000000ad9037211 */ /* 0x000fe400000f0c0c */
[----:B------:R-:W-:-:S13]  /*6eb0*/  LOP3.LUT P0, RZ, R215, 0x2, RZ, 0xc0, !PT ;  /* 0x00000002d7ff7812 */ /* 0x000fda000780c0ff */
[----:B------:R-:W-:Y:S01]  /*6ec0*/  @!PT LDS RZ, [RZ] ;  /* 0x00000000fffff984 */ /* 0x000fe20000000800 */
[----:B------:R-:W-:Y:S01]  /*6ed0*/  @!PT LDS RZ, [RZ] ;  /* 0x00000000fffff984 */ /* 0x000fe20000000800 */
[----:B------:R-:W-:Y:S01]  /*6ee0*/  @!PT LDS RZ, [RZ] ;  /* 0x00000000fffff984 */ /* 0x000fe20000000800 */
[----:B------:R2:W-:Y:S04]  /*6ef0*/  LDGSTS.E.BYPASS.LTC128B.128 [R196+0x10080], [R8.64], !P0 ;  /* 0x1008000008c47fae */ /* 0x0005e8000c101d46 */
[----:B------:R2:W-:Y:S04]  /*6f00*/  LDGSTS.E.BYPASS.LTC128B.128 [R196+0x14080], [R6.64], !P3 ;  /* 0x1408000006c47fae */ /* 0x0005e8000d901d46 */
[----:B------:R2:W-:Y:S04]  /*6f10*/  LDGSTS.E.BYPASS.LTC128B.128 [R196+0x18080], [R4.64], !P2 ;  /* 0x1808000004c47fae */ /* 0x0005e8000d101d46 */
[----:B------:R2:W-:Y:S02]  /*6f20*/  LDGSTS.E.BYPASS.LTC128B.128 [R196+0x1c080], [R2.64], !P1 ;  /* 0x1c08000002c47fae */ /* 0x0005e4000c901d46 */
.L_x_614:
[----:B------:R-:W-:Y:S05]  /*6f30*/  BSYNC B0 ;  /* 0x0000000000007941 */ /* 0x000fea0003800000 */
.L_x_613:
[----:B------:R-:W-:Y:S05]  /*6f40*/  BRA.DIV ~URZ, `(.L_x_615) ;  /* 0x000188d27f007947 */ /* 0x000fea000b800000 */
[----:B--2---:R2:W1:Y:S04]  /*6f50*/  SHFL.IDX PT, R10, R16, 0x1, 0x181f ;  /* 0x00381f00100a7f89 */ /* 0x00446800000e0000 */
[----:B----4-:R2:W4:Y:S02]  /*6f60*/  SHFL.IDX PT, R2, R17, 0x1, 0x181f ;  /* 0x00381f0011027f89 */ /* 0x01052400000e0000 */
.L_x_796:
[----:B------:R-:W-:Y:S01]  /*6f70*/  IADD3 R3, R13, 0x20, RZ ;  /* 0x000000200d037810 */ /* 0x000fe20007ffe0ff */
[----:B------:R-:W-:Y:S01]  /*6f80*/  BSSY B0, `(.L_x_616) ;  /* 0x0000015000007945 */ /* 0x000fe20003800000 */
[----:B------:R-:W-:-:S02]  /*6f90*/  LOP3.LUT R215, R215, 0xffffffef, RZ, 0xc0, !PT ;  /* 0xffffffefd7d77812 */ /* 0x000fc400078ec0ff */
[----:B------:R-:W-:-:S13]  /*6fa0*/  ISETP.GE.AND P0, PT, R3, R43, PT ;  /* 0x0000002b0300720c */ /* 0x000fda0003f06270 */
[----:B------:R-:W-:Y:S01]  /*6fb0*/  @P0 LOP3.LUT R215, R215, 0x10, RZ, 0xfc, !PT ;  /* 0x00000010d7d70812 */ /* 0x000fe200078efcff */
[----:B------:R-:W-:Y:S05]  /*6fc0*/  @P0 BRA `(.L_x_617) ;  /* 0x0000010000000947 */ /* 0x000fea0003800000 */
[----:B----4-:R-:W-:-:S04]  /*6fd0*/  LEA R8, P0, R136, R2, 0x1 ;  /* 0x0000000288087211 */ /* 0x010fc800078008ff */
[----:B-1----:R-:W-:Y:S02]  /*6fe0*/  LEA.HI.X R9, R136, R10, R15, 0x1, P0 ;  /* 0x0000000a88097211 */ /* 0x002fe400000f0c0f */
        /* <DEDUP_REMOVED lines=14> */
.L_x_617:
[----:B------:R-:W-:Y:S05]  /*70d0*/  BSYNC B0 ;  /* 0x0000000000007941 */ /* 0x000fea0003800000 */
.L_x_616:
[----:B------:R-:W-:Y:S05]  /*70e0*/  BRA.DIV ~URZ, `(.L_x_618) ;  /* 0x000188027f007947 */ /* 0x000fea000b800000 */
[----:B-1----:R1:W2:Y:S02]  /*70f0*/  SHFL.IDX PT, R10, R16, 0x2, 0x181f ;  /* 0x00581f00100a7f89 */ /* 0x0022a400000e0000 */
.L_x_797:
[----:B------:R-:W-:Y:S05]  /*7100*/  BRA.DIV ~URZ, `(.L_x_619) ;  /* 0x000188527f007947 */ /* 0x000fea000b800000 */
[----:B----4-:R4:W1:Y:S02]  /*7110*/  SHFL.IDX PT, R2, R17, 0x2, 0x181f ;  /* 0x00581f0011027f89 */ /* 0x01086400000e0000 */
.L_x_798:
[----:B------:R-:W-:Y:S01]  /*7120*/  IADD3 R3, R13, 0x40, RZ ;  /* 0x000000400d037810 */ /* 0x000fe20007ffe0ff */
[----:B------:R-:W-:Y:S01]  /*7130*/  BSSY B0, `(.L_x_620) ;  /* 0x0000015000007945 */ /* 0x000fe20003800000 */
[----:B------:R-:W-:-:S02]  /*7140*/  LOP3.LUT R215, R215, 0xffffff7f, RZ, 0xc0, !PT ;  /* 0xffffff7fd7d77812 */ /* 0x000fc400078ec0ff */
[----:B------:R-:W-:-:S13]  /*7150*/  ISETP.GE.AND P0, PT, R3, R43, PT ;  /* 0x0000002b0300720c */ /* 0x000fda0003f06270 */
[----:B------:R-:W-:Y:S01]  /*7160*/  @P0 LOP3.LUT R215, R215, 0x80, RZ, 0xfc, !PT ;  /* 0x00000080d7d70812 */ /* 0x000fe200078efcff */
[----:B------:R-:W-:Y:S05]  /*7170*/  @P0 BRA `(.L_x_621) ;  /* 0x0000010000000947 */ /* 0x000fea0003800000 */
[----:B-1----:R-:W-:-:S04]  /*7180*/  LEA R8, P0, R136, R2, 0x1 ;  /* 0x0000000288087211 */ /* 0x002fc800078008ff */
        /* <DEDUP_REMOVED lines=15> */
.L_x_621:
[----:B------:R-:W-:Y:S05]  /*7280*/  BSYNC B0 ;  /* 0x0000000000007941 */ /* 0x000fea0003800000 */
.L_x_620:
[----:B------:R-:W-:Y:S05]  /*7290*/  BRA.DIV ~URZ, `(.L_x_622) ;  /* 0x000187327f007947 */ /* 0x000fea000b800000 */
[----:B--2---:R2:W3:Y:S04]  /*72a0*/  SHFL.IDX PT, R10, R16, 0x3, 0x181f ;  /* 0x00781f00100a7f89 */ /* 0x0044e800000e0000 */
[----:B-1----:R2:W1:Y:S02]  /*72b0*/  SHFL.IDX PT, R2, R17, 0x3, 0x181f ;  /* 0x00781f0011027f89 */ /* 0x00246400000e0000 */
.L_x_799:
[----:B------:R-:W-:Y:S01]  /*72c0*/  IADD3 R3, R13, 0x60, RZ ;  /* 0x000000600d037810 */ /* 0x000fe20007ffe0ff */
[----:B------:R-:W-:Y:S01]  /*72d0*/  IMAD.SHL.U32 R126, R108, 0x20, RZ ;  /* 0x000000206c7e7824 */ /* 0x000fe200078e00ff */
[----:B--2---:R-:W-:-:S02]  /*72e0*/  P2R R16, PR, RZ, 0x10 ;  /* 0x00000010ff107803 */ /* 0x004fc40000000000 */
[----:B------:R-:W-:Y:S02]  /*72f0*/  ISETP.GE.AND P4, PT, R3, R43, PT ;  /* 0x0000002b0300720c */ /* 0x000fe40003f86270 */
[----:B------:R-:W-:Y:S02]  /*7300*/  SHF.R.S32.HI R133, RZ, 0x1f, R108 ;  /* 0x0000001fff857819 */ /* 0x000fe4000001146c */
[----:B------:R-:W-:-:S09]  /*7310*/  P2R R80, PR, RZ, 0x10 ;  /* 0x00000010ff507803 */ /* 0x000fd20000000000 */
[----:B-1----:R-:W-:-:S04]  /*7320*/  @!P4 LEA R4, P0, R216, R2, 0x1 ;  /* 0x00000002d804c211 */ /* 0x002fc800078008ff */
[----:B---3--:R-:W-:Y:S02]  /*7330*/  @!P4 LEA.HI.X R5, R216, R10, R11, 0x1, P0 ;  /* 0x0000000ad805c211 */ /* 0x008fe400000f0c0b */
[----:B------:R-:W-:-:S04]  /*7340*/  @!P4 LEA R8, P0, R136, R2, 0x1 ;  /* 0x000000028808c211 */ /* 0x000fc800078008ff */
[----:B------:R-:W-:Y:S02]  /*7350*/  @!P4 LEA.HI.X R9, R136, R10, R15, 0x1, P0 ;  /* 0x0000000a8809c211 */ /* 0x000fe400000f0c0f */
[----:B------:R-:W-:-:S04]  /*7360*/  @!P4 LEA R6, P0, R0, R2, 0x1 ;  /* 0x000000020006c211 */ /* 0x000fc800078008ff */
[----:B------:R-:W-:Y:S02]  /*7370*/  @!P4 LEA.HI.X R7, R0, R10, R24, 0x1, P0 ;  /* 0x0000000a0007c211 */ /* 0x000fe400000f0c18 */
[----:B------:R-:W-:-:S04]  /*7380*/  @!P4 LEA R2, P0, R217, R2, 0x1 ;  /* 0x00000002d902c211 */ /* 0x000fc800078008ff */
[----:B------:R-:W-:Y:S02]  /*7390*/  @!P4 LEA.HI.X R3, R217, R10, R12, 0x1, P0 ;  /* 0x0000000ad903c211 */ /* 0x000fe400000f0c0c */
[----:B------:R-:W-:-:S13]  /*73a0*/  LOP3.LUT P0, RZ, R215, 0x2, RZ, 0xc0, !PT ;  /* 0x00000002d7ff7812 */ /* 0x000fda000780c0ff */
[----:B------:R-:W-:Y:S01]  /*73b0*/  @!PT LDS RZ, [RZ] ;  /* 0x00000000fffff984 */ /* 0x000fe20000000800 */
[----:B------:R-:W-:Y:S01]  /*73c0*/  @!PT LDS RZ, [RZ] ;  /* 0x00000000fffff984 */ /* 0x000fe20000000800 */
[----:B------:R-:W-:Y:S01]  /*73d0*/  @!PT LDS RZ, [RZ] ;  /* 0x00000000fffff984 */ /* 0x000fe20000000800 */
[----:B------:R1:W-:Y:S04]  /*73e0*/  @!P4 LDGSTS.E.BYPASS.LTC128B.128 [R218+0x13080], [R8.64], !P0 ;  /* 0x1308000008dacfae */ /* 0x0003e8000c101d46 */
[----:B------:R1:W-:Y:S04]  /*73f0*/  @!P4 LDGSTS.E.BYPASS.LTC128B.128 [R218+0x17080], [R6.64], !P3 ;  /* 0x1708000006dacfae */ /* 0x0003e8000d901d46 */
[----:B------:R1:W-:Y:S04]  /*7400*/  @!P4 LDGSTS.E.BYPASS.LTC128B.128 [R218+0x1b080], [R4.64], !P2 ;  /* 0x1b08000004dacfae */ /* 0x0003e8000d101d46 */
[----:B------:R2:W-:Y:S01]  /*7410*/  @!P4 LDGSTS.E.BYPASS.LTC128B.128 [R218+0x1f080], [R2.64], !P1 ;  /* 0x1f08000002dacfae */ /* 0x0005e2000c901d46 */
[----:B------:R-:W-:-:S03]  /*7420*/  ISETP.NE.AND P4, PT, R16, RZ, PT ;  /* 0x000000ff1000720c */ /* 0x000fc60003f85270 */
[----:B------:R-:W0:Y:S01]  /*7430*/  LDGDEPBAR ;  /* 0x00000000000079af */ /* 0x000e220000000000 */
[----:B------:R-:W-:Y:S01]  /*7440*/  WARPSYNC 0xffffffff ;  /* 0xffffffff00007948 */ /* 0x000fe20003800000 */
[----:B------:R-:W-:Y:S01]  /*7450*/  BSSY B0, `(.L_x_623) ;  /* 0x0000015000007945 */ /* 0x000fe20003800000 */
[----:B--2---:R-:W-:Y:S01]  /*7460*/  IADD3 R2, -R126, R212, -R214 ;  /* 0x000000d47e027210 */ /* 0x004fe20007ffe9d6 */
[----:B------:R-:W-:Y:S03]  /*7470*/  BAR.SYNC.DEFER_BLOCKING 0x0 ;  /* 0x0000000000007b1d */ /* 0x000fe60000010000 */
[----:B------:R-:W-:-:S13]  /*7480*/  ISETP.GE.AND P0, PT, R2, 0x1, PT ;  /* 0x000000010200780c */ /* 0x000fda0003f06270 */
[----:B------:R-:W-:Y:S05]  /*7490*/  @!P0 BRA `(.L_x_624) ;  /* 0x0000010000008947 */ /* 0x000fea0003800000 */
[----:B-1----:R-:W-:Y:S01]  /*74a0*/  IMAD R4, R133, c[0x0][0x1e0], RZ ;  /* 0x0000780085047a24 */ /* 0x002fe200078e02ff */
[----:B------:R-:W-:Y:S01]  /*74b0*/  LOP3.LUT P3, RZ, R215, 0x1, RZ, 0xc0, !PT ;  /* 0x00000001d7ff7812 */ /* 0x000fe2000786c0ff */
[----:B------:R-:W-:-:S04]  /*74c0*/  IMAD.WIDE.U32 R2, R108, c[0x0][0x1e0], RZ ;  /* 0x000078006c027a25 */ /* 0x000fc800078e00ff */
[----:B------:R-:W-:-:S04]  /*74d0*/  IMAD R4, R108, c[0x0][0x1e4], R4 ;  /* 0x000079006c047a24 */ /* 0x000fc800078e0204 */
[----:B------:R-:W-:Y:S01]  /*74e0*/  IMAD.IADD R4, R3, 0x1, R4 ;  /* 0x0000000103047824 */ /* 0x000fe200078e0204 */
[----:B------:R-:W-:-:S04]  /*74f0*/  LEA R3, P0, R2, R220, 0x5 ;  /* 0x000000dc02037211 */ /* 0x000fc800078028ff */
[----:B------:R-:W-:Y:S02]  /*7500*/  LEA.HI.X R4, R2, R219, R4, 0x5, P0 ;  /* 0x000000db02047211 */ /* 0x000fe400000f2c04 */
[----:B------:R-:W-:-:S04]  /*7510*/  LEA R2, P0, R3, c[0x0][0x1c8], 0x1 ;  /* 0x0000720003027a11 */ /* 0x000fc800078008ff */
        /* <DEDUP_REMOVED lines=8> */
.L_x_624:
[----:B-1----:R-:W-:Y:S05]  /*75a0*/  BSYNC B0 ;  /* 0x0000000000007941 */ /* 0x002fea0003800000 */
.L_x_623:
[----:B------:R-:W-:Y:S01]  /*75b0*/  ISETP.LT.AND P0, PT, RZ, c[0x0][0x27c], PT ;  /* 0x00009f00ff007a0c */ /* 0x000fe20003f01270 */
[----:B------:R-:W0:Y:S01]  /*75c0*/  LDGDEPBAR ;  /* 0x00000000000079af */ /* 0x000e220000000000 */
[----:B------:R-:W-:-:S11]  /*75d0*/  MOV R140, c[0x0][0x2c4] ;  /* 0x0000b100008c7a02 */ /* 0x000fd60000000f00 */
[----:B------:R-:W-:Y:S05]  /*75e0*/  @P0 BRA `(.L_x_625) ;  /* 0x0000002000000947 */ /* 0x000fea0003800000 */
[----:B------:R-:W-:-:S04]  /*75f0*/  DEPBAR.LE SB0, 0x1 ;  /* 0x000080400000791a */ /* 0x000fc80000000000 */
[----:B------:R-:W-:Y:S05]  /*7600*/  BRA `(.L_x_626) ;  /* 0x0000902000007947 */ /* 0x000fea0003800000 */
.L_x_625:
[----:B------:R-:W-:Y:S01]  /*7610*/  ULDC.U8 UR4, c[0x0][0x298] ;  /* 0x0000a60000047ab9 */ /* 0x000fe20000000000 */
[----:B-----5:R-:W-:Y:S01]  /*7620*/  SHF.R.S32.HI R2, RZ, 0x1f, R112 ;  /* 0x0000001fff027819 */ /* 0x020fe20000011470 */
[----:B------:R-:W-:Y:S01]  /*7630*/  IMAD.WIDE.U32 R6, R112, c[0x0][0x280], RZ ;  /* 0x0000a00070067a25 */ /* 0x000fe200078e00ff */
[----:B------:R-:W-:Y:S01]  /*7640*/  ISETP.NE.AND P0, PT, RZ, UR4, PT ;  /* 0x00000004ff007c0c */ /* 0x000fe2000bf05270 */
[----:B------:R-:W-:Y:S01]  /*7650*/  BSSY B2, `(.L_x_626) ;  /* 0x00008fd000027945 */ /* 0x000fe20003800000 */
[----:B------:R-:W-:Y:S01]  /*7660*/  IADD3 R134, R214, 0x40, RZ ;  /* 0x00000040d6867810 */ /* 0x000fe20007ffe0ff */
[----:B------:R-:W-:Y:S01]  /*7670*/  IMAD R3, R2, c[0x0][0x280], RZ ;  /* 0x0000a00002037a24 */ /* 0x000fe200078e02ff */
[----:B------:R-:W-:Y:S01]  /*7680*/  IADD3 R135, R214, 0x60, RZ ;  /* 0x00000060d6877810 */ /* 0x000fe20007ffe0ff */
[----:B------:R-:W-:Y:S02]  /*7690*/  IMAD R2, R2, c[0x0][0x290], RZ ;  /* 0x0000a40002027a24 */ /* 0x000fe400078e02ff */
[----:B------:R-:W-:-:S02]  /*76a0*/  IMAD R3, R112, c[0x0][0x284], R3 ;  /* 0x0000a10070037a24 */ /* 0x000fc400078e0203 */
[C---:B------:R-:W-:Y:S01]  /*76b0*/  IMAD R8, R112.reuse, c[0x0][0x294], R2 ;  /* 0x0000a50070087a24 */ /* 0x040fe200078e0202 */
[----:B------:R-:W-:Y:S01]  /*76c0*/  LEA R2, R237, R13, 0x5 ;  /* 0x0000000ded027211 */ /* 0x000fe200078e28ff */
[----:B------:R-:W-:Y:S01]  /*76d0*/  IMAD.WIDE.U32 R4, R112, c[0x0][0x290], RZ ;  /* 0x0000a40070047a25 */ /* 0x000fe200078e00ff */
[----:B------:R-:W-:-:S04]  /*76e0*/  IADD3 R3, R3, R7, RZ ;  /* 0x0000000703037210 */ /* 0x000fc80007ffe0ff */
[----:B------:R-:W-:Y:S01]  /*76f0*/  IADD3 R8, R8, R5, RZ ;  /* 0x0000000508087210 */ /* 0x000fe20007ffe0ff */
[----:B------:R-:W-:Y:S05]  /*7700*/  @!P0 BRA `(.L_x_627) ;  /* 0x0000464000008947 */ /* 0x000fea0003800000 */
[----:B------:R-:W-:Y:S01]  /*7710*/  ISETP.NE.AND P1, PT, R140, 0x1, PT ;  /* 0x000000018c00780c */ /* 0x000fe20003f25270 */
[----:B------:R-:W-:Y:S01]  /*7720*/  IMAD.MOV.U32 R7, RZ, RZ, R3 ;  /* 0x000000ffff077224 */ /* 0x000fe200078e0003 */
[----:B------:R-:W-:Y:S01]  /*7730*/  IADD3 R42, R156, 0x40, RZ ;  /* 0x000000409c2a7810 */ /* 0x000fe20007ffe0ff */
[----:B------:R-:W-:Y:S01]  /*7740*/  BSSY B0, `(.L_x_628) ;  /* 0x0000052000007945 */ /* 0x000fe20003800000 */
[----:B------:R-:W-:Y:S01]  /*7750*/  SHF.R.S32.HI R37, RZ, 0x1f, R158 ;  /* 0x0000001fff257819 */ /* 0x000fe2000001149e */
[----:B------:R-:W-:Y:S01]  /*7760*/  CS2R R66, SRZ ;  /* 0x0000000000427805 */ /* 0x000fe2000001ff00 */
[----:B------:R-:W-:Y:S01]  /*7770*/  SHF.R.S32.HI R35, RZ, 0x1f, R156 ;  /* 0x0000001fff237819 */ /* 0x000fe2000001149c */
[----:B------:R-:W-:Y:S01]  /*7780*/  CS2R R44, SRZ ;  /* 0x00000000002c7805 */ /* 0x000fe2000001ff00 */
[----:B------:R-:W-:Y:S01]  /*7790*/  SHF.R.S32.HI R30, RZ, 0x1f, R159 ;  /* 0x0000001fff1e7819 */ /* 0x000fe2000001149f */
[----:B------:R-:W-:Y:S01]  /*77a0*/  CS2R R38, SRZ ;  /* 0x0000000000267805 */ /* 0x000fe2000001ff00 */
[----:B------:R-:W-:Y:S01]  /*77b0*/  CS2R R26, SRZ ;  /* 0x00000000001a7805 */ /* 0x000fe2000001ff00 */
[----:B------:R-:W-:Y:S01]  /*77c0*/  CS2R R22, SRZ ;  /* 0x0000000000167805 */ /* 0x000fe2000001ff00 */
[----:B------:R-:W-:Y:S01]  /*77d0*/  CS2R R46, SRZ ;  /* 0x00000000002e7805 */ /* 0x000fe2000001ff00 */
[----:B------:R-:W-:Y:S01]  /*77e0*/  @P1 IMAD.HI.U32 R0, R2, c[0x0][0x2c8], RZ ;  /* 0x0000b20002001a27 */ /* 0x000fe200078e00ff */
[----:B------:R-:W-:Y:S01]  /*77f0*/  CS2R R40, SRZ ;  /* 0x0000000000287805 */ /* 0x000fe2000001ff00 */
[----:B------:R-:W-:Y:S01]  /*7800*/  CS2R R28, SRZ ;  /* 0x00000000001c7805 */ /* 0x000fe2000001ff00 */
[----:B------:R-:W-:Y:S01]  /*7810*/  CS2R R24, SRZ ;  /* 0x0000000000187805 */ /* 0x000fe2000001ff00 */
[----:B------:R-:W-:-:S02]  /*7820*/  SHF.R.S32.HI R33, RZ, 0x1f, R42 ;  /* 0x0000001fff217819 */ /* 0x000fc4000001142a */
[----:B------:R-:W-:Y:S02]  /*7830*/  @P1 SHF.R.U32.HI R2, RZ, c[0x0][0x2cc], R0 ;  /* 0x0000b300ff021a19 */ /* 0x000fe40000011600 */
[----:B------:R-:W-:Y:S02]  /*7840*/  LOP3.LUT P1, RZ, R215, 0x8, RZ, 0xc0, !PT ;  /* 0x00000008d7ff7812 */ /* 0x000fe4000782c0ff */
[----:B------:R-:W-:Y:S01]  /*7850*/  SHF.R.S32.HI R0, RZ, 0x1f, R2 ;  /* 0x0000001fff007819 */ /* 0x000fe20000011402 */
[----:B------:R-:W-:-:S04]  /*7860*/  IMAD.WIDE.U32 R6, R2, c[0x0][0x280], R6 ;  /* 0x0000a00002067a25 */ /* 0x000fc800078e0006 */
[----:B------:R-:W-:Y:S01]  /*7870*/  IMAD R5, R0, c[0x0][0x280], RZ ;  /* 0x0000a00000057a24 */ /* 0x000fe200078e02ff */
[----:B------:R-:W-:Y:S01]  /*7880*/  LEA R36, P0, R6, c[0x0][0x270], 0x1 ;  /* 0x00009c0006247a11 */ /* 0x000fe200078008ff */
[----:B------:R-:W-:Y:S02]  /*7890*/  IMAD R0, R0, c[0x0][0x290], RZ ;  /* 0x0000a40000007a24 */ /* 0x000fe400078e02ff */
[C---:B------:R-:W-:Y:S02]  /*78a0*/  IMAD R3, R2.reuse, c[0x0][0x284], R5 ;  /* 0x0000a10002037a24 */ /* 0x040fe400078e0205 */
[----:B------:R-:W-:Y:S02]  /*78b0*/  IMAD.MOV.U32 R5, RZ, RZ, R8 ;  /* 0x000000ffff057224 */ /* 0x000fe400078e0008 */
[----:B------:R-:W-:Y:S02]  /*78c0*/  IMAD.IADD R3, R7, 0x1, R3 ;  /* 0x0000000107037824 */ /* 0x000fe400078e0203 */
[----:B------:R-:W-:-:S03]  /*78d0*/  IMAD.WIDE.U32 R4, R2, c[0x0][0x290], R4 ;  /* 0x0000a40002047a25 */ /* 0x000fc600078e0004 */
[----:B------:R-:W-:Y:S01]  /*78e0*/  LEA.HI.X R34, R6, c[0x0][0x274], R3, 0x1, P0 ;  /* 0x00009d0006227a11 */ /* 0x000fe200000f0c03 */
[----:B------:R-:W-:Y:S01]  /*78f0*/  IMAD R2, R2, c[0x0][0x294], R0 ;  /* 0x0000a50002027a24 */ /* 0x000fe200078e0200 */
[C---:B------:R-:W-:Y:S01]  /*7900*/  LEA R32, P0, R4.reuse, c[0x0][0x288], 0x1 ;  /* 0x0000a20004207a11 */ /* 0x040fe200078008ff */
[----:B------:R1:W2:Y:S02]  /*7910*/  SHFL.IDX PT, R3, R36, RZ, 0x181f ;  /* 0x00181fff24037589 */ /* 0x0002a400000e0000 */
[----:B------:R-:W-:Y:S02]  /*7920*/  IMAD.IADD R2, R5, 0x1, R2 ;  /* 0x0000000105027824 */ /* 0x000fe400078e0202 */
[----:B------:R1:W3:Y:S03]  /*7930*/  SHFL.IDX PT, R0, R32, RZ, 0x181f ;  /* 0x00181fff20007589 */ /* 0x0002e600000e0000 */
[----:B------:R-:W-:-:S02]  /*7940*/  LEA.HI.X R31, R4, c[0x0][0x28c], R2, 0x1, P0 ;  /* 0x0000a300041f7a11 */ /* 0x000fc400000f0c02 */
[----:B------:R1:W4:Y:S04]  /*7950*/  SHFL.IDX PT, R4, R34, RZ, 0x181f ;  /* 0x00181fff22047589 */ /* 0x00032800000e0000 */
[----:B------:R1:W1:Y:S01]  /*7960*/  SHFL.IDX PT, R2, R31, RZ, 0x181f ;  /* 0x00181fff1f027589 */ /* 0x00026200000e0000 */
[----:B------:R-:W-:Y:S05]  /*7970*/  @P1 BRA `(.L_x_629) ;  /* 0x000002e000001947 */ /* 0x000fea0003800000 */
[----:B------:R-:W-:Y:S01]  /*7980*/  ISETP.GE.AND P3, PT, R156, c[0x0][0x27c], PT ;  /* 0x00009f009c007a0c */ /* 0x000fe20003f66270 */
[----:B------:R-:W-:Y:S01]  /*7990*/  CS2R R22, SRZ ;  /* 0x0000000000167805 */ /* 0x000fe2000001ff00 */
[----:B------:R-:W-:Y:S01]  /*79a0*/  ISETP.GE.AND P2, PT, R159, c[0x0][0x27c], PT ;  /* 0x00009f009f007a0c */ /* 0x000fe20003f46270 */
[----:B------:R-:W-:Y:S01]  /*79b0*/  CS2R R24, SRZ ;  /* 0x0000000000187805 */ /* 0x000fe2000001ff00 */
[----:B------:R-:W-:Y:S02]  /*79c0*/  ISETP.GE.AND P1, PT, R42, c[0x0][0x27c], PT ;  /* 0x00009f002a007a0c */ /* 0x000fe40003f26270 */
[----:B------:R-:W-:-:S07]  /*79d0*/  P2R R21, PR, RZ, 0x10 ;  /* 0x00000010ff157803 */ /* 0x000fce0000000000 */
[C---:B------:R-:W-:Y:S01]  /*79e0*/  @!P3 IMAD.SHL.U32 R6, R156.reuse, 0x2, RZ ;  /* 0x000000029c06b824 */ /* 0x040fe200078e00ff */
[----:B------:R-:W-:-:S04]  /*79f0*/  @!P3 SHF.L.U64.HI R5, R156, 0x1, R35 ;  /* 0x000000019c05b819 */ /* 0x000fc80000010223 */
[----:B--2---:R-:W-:-:S05]  /*7a00*/  @!P3 IADD3 R18, P0, R3, R6, RZ ;  /* 0x000000060312b210 */ /* 0x004fca0007f1e0ff */
[--C-:B----4-:R-:W-:Y:S01]  /*7a10*/  @!P3 IMAD.X R19, R4, 0x1, R5.reuse, P0 ;  /* 0x000000010413b824 */ /* 0x110fe200000e0605 */
[----:B---3--:R-:W-:Y:S02]  /*7a20*/  @!P3 IADD3 R16, P0, R0, R6, RZ ;  /* 0x000000060010b210 */ /* 0x008fe40007f1e0ff */
[C---:B------:R-:W-:Y:S01]  /*7a30*/  @!P2 SHF.L.U64.HI R6, R159.reuse, 0x1, R30 ;  /* 0x000000019f06a819 */ /* 0x040fe2000001021e */
[----:B------:R-:W-:Y:S01]  /*7a40*/  CS2R R26, SRZ ;  /* 0x00000000001a7805 */ /* 0x000fe2000001ff00 */
[----:B------:R-:W-:Y:S01]  /*7a50*/  CS2R R28, SRZ ;  /* 0x00000000001c7805 */ /* 0x000fe2000001ff00 */
[----:B-1----:R-:W-:Y:S01]  /*7a60*/  @!P3 IMAD.X R17, R2, 0x1, R5, P0 ;  /* 0x000000010211b824 */ /* 0x002fe200000e0605 */
[----:B------:R-:W-:Y:S01]  /*7a70*/  CS2R R38, SRZ ;  /* 0x0000000000267805 */ /* 0x000fe2000001ff00 */
[----:B------:R-:W-:Y:S01]  /*7a80*/  @!P2 IMAD.SHL.U32 R5, R159, 0x2, RZ ;  /* 0x000000029f05a824 */ /* 0x000fe200078e00ff */
[----:B------:R-:W-:Y:S01]  /*7a90*/  CS2R R40, SRZ ;  /* 0x0000000000287805 */ /* 0x000fe2000001ff00 */
[----:B------:R-:W-:Y:S01]  /*7aa0*/  CS2R R44, SRZ ;  /* 0x00000000002c7805 */ /* 0x000fe2000001ff00 */
[----:B------:R-:W-:Y:S01]  /*7ab0*/  CS2R R46, SRZ ;  /* 0x00000000002e7805 */ /* 0x000fe2000001ff00 */
[----:B------:R1:W5:Y:S01]  /*7ac0*/  @!P3 LD.E.64 R22, [R18.64] ;  /* 0x000000061216b980 */ /* 0x000362000c101b00 */
[----:B------:R-:W-:-:S03]  /*7ad0*/  @!P2 IADD3 R14, P0, R3, R5, RZ ;  /* 0x00000005030ea210 */ /* 0x000fc60007f1e0ff */
[----:B------:R1:W5:Y:S02]  /*7ae0*/  @!P3 LD.E.64 R24, [R16.64] ;  /* 0x000000061018b980 */ /* 0x000364000c101b00 */
[----:B------:R-:W-:Y:S01]  /*7af0*/  @!P2 IMAD.X R15, R4, 0x1, R6, P0 ;  /* 0x00000001040fa824 */ /* 0x000fe200000e0606 */
[----:B------:R-:W-:Y:S01]  /*7b00*/  @!P2 IADD3 R12, P0, R0, R5, RZ ;  /* 0x00000005000ca210 */ /* 0x000fe20007f1e0ff */
[----:B------:R-:W-:-:S03]  /*7b10*/  @!P1 IMAD.SHL.U32 R5, R42, 0x2, RZ ;  /* 0x000000022a059824 */ /* 0x000fc600078e00ff */
[----:B------:R1:W5:Y:S01]  /*7b20*/  @!P2 LD.E.64 R26, [R14.64] ;  /* 0x000000060e1aa980 */ /* 0x000362000c101b00 */
[----:B------:R-:W-:Y:S01]  /*7b30*/  @!P2 IMAD.X R13, R2, 0x1, R6, P0 ;  /* 0x00000001020da824 */ /* 0x000fe200000e0606 */
[----:B------:R-:W-:Y:S02]  /*7b40*/  @!P1 SHF.L.U64.HI R6, R42, 0x1, R33 ;  /* 0x000000012a069819 */ /* 0x000fe40000010221 */
[-C--:B------:R-:W-:Y:S02]  /*7b50*/  @!P1 IADD3 R10, P0, R3, R5.reuse, RZ ;  /* 0x00000005030a9210 */ /* 0x080fe40007f1e0ff */
[----:B------:R1:W5:Y:S03]  /*7b60*/  @!P2 LD.E.64 R28, [R12.64] ;  /* 0x000000060c1ca980 */ /* 0x000366000c101b00 */
[----:B------:R-:W-:Y:S01]  /*7b70*/  @!P1 IMAD.X R11, R4, 0x1, R6, P0 ;  /* 0x00000001040b9824 */ /* 0x000fe200000e0606 */
[----:B------:R-:W-:-:S04]  /*7b80*/  @!P1 IADD3 R8, P0, R0, R5, RZ ;  /* 0x0000000500089210 */ /* 0x000fc80007f1e0ff */
[----:B------:R1:W5:Y:S01]  /*7b90*/  @!P1 LD.E.64 R38, [R10.64] ;  /* 0x000000060a269980 */ /* 0x000362000c101b00 */
[----:B------:R-:W-:Y:S01]  /*7ba0*/  @!P1 IMAD.X R9, R2, 0x1, R6, P0 ;  /* 0x0000000102099824 */ /* 0x000fe200000e0606 */
[----:B------:R-:W-:-:S04]  /*7bb0*/  ISETP.GE.AND P0, PT, R158, c[0x0][0x27c], PT ;  /* 0x00009f009e007a0c */ /* 0x000fc80003f06270 */
[----:B------:R1:W5:Y:S09]  /*7bc0*/  @!P1 LD.E.64 R40, [R8.64] ;  /* 0x0000000608289980 */ /* 0x000372000c101b00 */
[C---:B------:R-:W-:Y:S01]  /*7bd0*/  @!P0 IMAD.SHL.U32 R5, R158.reuse, 0x2, RZ ;  /* 0x000000029e058824 */ /* 0x040fe200078e00ff */
[----:B------:R-:W-:-:S04]  /*7be0*/  @!P0 SHF.L.U64.HI R20, R158, 0x1, R37 ;  /* 0x000000019e148819 */ /* 0x000fc80000010225 */
[----:B------:R-:W-:-:S05]  /*7bf0*/  @!P0 IADD3 R6, P4, R3, R5, RZ ;  /* 0x0000000503068210 */ /* 0x000fca0007f9e0ff */
[----:B------:R-:W-:Y:S01]  /*7c00*/  @!P0 IMAD.X R7, R4, 0x1, R20, P4 ;  /* 0x0000000104078824 */ /* 0x000fe200020e0614 */
[----:B------:R-:W-:-:S04]  /*7c10*/  @!P0 IADD3 R4, P4, R0, R5, RZ ;  /* 0x0000000500048210 */ /* 0x000fc80007f9e0ff */
[----:B------:R1:W5:Y:S01]  /*7c20*/  @!P0 LD.E.64 R44, [R6.64] ;  /* 0x00000006062c8980 */ /* 0x000362000c101b00 */
[----:B------:R-:W-:Y:S01]  /*7c30*/  @!P0 IMAD.X R5, R2, 0x1, R20, P4 ;  /* 0x0000000102058824 */ /* 0x000fe200020e0614 */
[----:B------:R-:W-:-:S04]  /*7c40*/  ISETP.NE.AND P4, PT, R21, RZ, PT ;  /* 0x000000ff1500720c */ /* 0x000fc80003f85270 */
[----:B------:R1:W5:Y:S04]  /*7c50*/  @!P0 LD.E.64 R46, [R4.64] ;  /* 0x00000006042e8980 */ /* 0x000368000c101b00 */
.L_x_629:
[----:B------:R-:W-:Y:S05]  /*7c60*/  BSYNC B0 ;  /* 0x0000000000007941 */ /* 0x000fea0003800000 */
.L_x_628:
[----:B---3-5:R-:W-:Y:S01]  /*7c70*/  IMAD.MOV.U32 R0, RZ, RZ, R45 ;  /* 0x000000ffff007224 */ /* 0x028fe200078e002d */
[----:B------:R-:W-:Y:S01]  /*7c80*/  LOP3.LUT P0, RZ, R215, 0x10, RZ, 0xc0, !PT ;  /* 0x00000010d7ff7812 */ /* 0x000fe2000780c0ff */
[----:B-1----:R-:W-:Y:S01]  /*7c90*/  IMAD.MOV.U32 R2, RZ, RZ, R44 ;  /* 0x000000ffff027224 */ /* 0x002fe200078e002c */
[----:B------:R-:W-:Y:S01]  /*7ca0*/  MOV R5, R41 ;  /* 0x0000002900057202 */ /* 0x000fe20000000f00 */
[----:B----4-:R-:W-:Y:S01]  /*7cb0*/  IMAD.MOV.U32 R4, RZ, RZ, R38 ;  /* 0x000000ffff047224 */ /* 0x010fe200078e0026 */
[----:B------:R-:W-:Y:S01]  /*7cc0*/  PRMT R101, R101, 0x5410, R0 ;  /* 0x0000541065657816 */ /* 0x000fe20000000000 */
[----:B--2---:R-:W-:Y:S01]  /*7cd0*/  IMAD.MOV.U32 R3, RZ, RZ, R39 ;  /* 0x000000ffff037224 */ /* 0x004fe200078e0027 */
[----:B------:R-:W-:Y:S01]  /*7ce0*/  PRMT R100, R100, 0x5410, R2 ;  /* 0x0000541064647816 */ /* 0x000fe20000000002 */
[----:B------:R-:W-:Y:S01]  /*7cf0*/  IMAD.MOV.U32 R0, RZ, RZ, R27 ;  /* 0x000000ffff007224 */ /* 0x000fe200078e001b */
[----:B------:R-:W-:Y:S01]  /*7d00*/  MOV R2, R26 ;  /* 0x0000001a00027202 */ /* 0x000fe20000000f00 */
[----:B------:R-:W-:Y:S01]  /*7d10*/  IMAD.MOV.U32 R6, RZ, RZ, R40 ;  /* 0x000000ffff067224 */ /* 0x000fe200078e0028 */
[----:B------:R-:W-:Y:S01]  /*7d20*/  PRMT R97, R4, 0x5410, R3 ;  /* 0x0000541004617816 */ /* 0x000fe20000000003 */
[----:B------:R-:W-:Y:S01]  /*7d30*/  IMAD.MOV.U32 R4, RZ, RZ, R22 ;  /* 0x000000ffff047224 */ /* 0x000fe200078e0016 */
        /* <DEDUP_REMOVED lines=11> */
[----:B------:R1:W2:Y:S01]  /*7df0*/  SHFL.IDX PT, R4, R34, 0x1, 0x181f ;  /* 0x00381f0022047f89 */ /* 0x0002a200000e0000 */
[----:B------:R-:W-:Y:S01]  /*7e00*/  MOV R6, R24 ;  /* 0x0000001800067202 */ /* 0x000fe20000000f00 */
[----:B------:R-:W-:Y:S01]  /*7e10*/  BSSY B0, `(.L_x_630) ;  /* 0x000003c000007945 */ /* 0x000fe20003800000 */
[----:B------:R-:W-:Y:S01]  /*7e20*/  PRMT R94, R8, 0x5410, R7 ;  /* 0x00005410085e7816 */ /* 0x000fe20000000007 */
[----:B------:R1:W3:Y:S01]  /*7e30*/  SHFL.IDX PT, R3, R36, 0x1, 0x181f ;  /* 0x00381f0024037f89 */ /* 0x0002e200000e0000 */
[----:B------:R-:W-:Y:S01]  /*7e40*/  PRMT R92, R6, 0x5410, R5 ;  /* 0x00005410065c7816 */ /* 0x000fe20000000005 */
[----:B------:R-:W-:Y:S01]  /*7e50*/  CS2R R56, SRZ ;  /* 0x0000000000387805 */ /* 0x000fe2000001ff00 */
[----:B------:R-:W-:Y:S01]  /*7e60*/  CS2R R52, SRZ ;  /* 0x0000000000347805 */ /* 0x000fe2000001ff00 */
[----:B------:R1:W4:Y:S01]  /*7e70*/  SHFL.IDX PT, R2, R31, 0x1, 0x181f ;  /* 0x00381f001f027f89 */ /* 0x00032200000e0000 */
[----:B------:R-:W-:Y:S01]  /*7e80*/  CS2R R48, SRZ ;  /* 0x0000000000307805 */ /* 0x000fe2000001ff00 */
[----:B------:R-:W-:Y:S01]  /*7e90*/  CS2R R60, SRZ ;  /* 0x00000000003c7805 */ /* 0x000fe2000001ff00 */
[----:B------:R-:W-:Y:S01]  /*7ea0*/  CS2R R58, SRZ ;  /* 0x00000000003a7805 */ /* 0x000fe2000001ff00 */
[----:B------:R1:W1:Y:S01]  /*7eb0*/  SHFL.IDX PT, R0, R32, 0x1, 0x181f ;  /* 0x00381f0020007f89 */ /* 0x00026200000e0000 */
[----:B------:R-:W-:Y:S01]  /*7ec0*/  CS2R R54, SRZ ;  /* 0x0000000000367805 */ /* 0x000fe2000001ff00 */
[----:B------:R-:W-:Y:S01]  /*7ed0*/  CS2R R50, SRZ ;  /* 0x0000000000327805 */ /* 0x000fe2000001ff00 */
[----:B------:R-:W-:Y:S05]  /*7ee0*/  @P0 BRA `(.L_x_631) ;  /* 0x000002e000000947 */ /* 0x000fea0003800000 */
[----:B------:R-:W-:Y:S01]  /*7ef0*/  ISETP.GE.AND P3, PT, R156, c[0x0][0x27c], PT ;  /* 0x00009f009c007a0c */ /* 0x000fe20003f66270 */
[----:B------:R-:W-:Y:S01]  /*7f00*/  CS2R R48, SRZ ;  /* 0x0000000000307805 */ /* 0x000fe2000001ff00 */
[----:B------:R-:W-:Y:S01]  /*7f10*/  ISETP.GE.AND P2, PT, R159, c[0x0][0x27c], PT ;  /* 0x00009f009f007a0c */ /* 0x000fe20003f46270 */
[----:B------:R-:W-:Y:S01]  /*7f20*/  CS2R R50, SRZ ;  /* 0x0000000000327805 */ /* 0x000fe2000001ff00 */
[----:B------:R-:W-:-:S02]  /*7f30*/  ISETP.GE.AND P1, PT, R42, c[0x0][0x27c], PT ;  /* 0x00009f002a007a0c */ /* 0x000fc40003f26270 */
[----:B------:R-:W-:-:S07]  /*7f40*/  P2R R21, PR, RZ, 0x10 ;  /* 0x00000010ff157803 */ /* 0x000fce0000000000 */
[C---:B------:R-:W-:Y:S01]  /*7f50*/  @!P3 IMAD.SHL.U32 R5, R156.reuse, 0x2, RZ ;  /* 0x000000029c05b824 */ /* 0x040fe200078e00ff */
[----:B------:R-:W-:-:S04]  /*7f60*/  @!P3 SHF.L.U64.HI R6, R156, 0x1, R35 ;  /* 0x000000019c06b819 */ /* 0x000fc80000010223 */
[----:B---3--:R-:W-:-:S05]  /*7f70*/  @!P3 IADD3 R18, P0, R3, R5, RZ ;  /* 0x000000050312b210 */ /* 0x008fca0007f1e0ff */
[--C-:B--2---:R-:W-:Y:S01]  /*7f80*/  @!P3 IMAD.X R19, R4, 0x1, R6.reuse, P0 ;  /* 0x000000010413b824 */ /* 0x104fe200000e0606 */
[----:B-1----:R-:W-:Y:S01]  /*7f90*/  @!P3 IADD3 R16, P0, R0, R5, RZ ;  /* 0x000000050010b210 */ /* 0x002fe20007f1e0ff */
[C---:B------:R-:W-:Y:S01]  /*7fa0*/  @!P2 IMAD.SHL.U32 R5, R159.reuse, 0x2, RZ ;  /* 0x000000029f05a824 */ /* 0x040fe200078e00ff */
[----:B------:R-:W-:Y:S01]  /*7fb0*/  CS2R R52, SRZ ;  /* 0x0000000000347805 */ /* 0x000fe2000001ff00 */
[----:B------:R-:W-:Y:S01]  /*7fc0*/  CS2R R54, SRZ ;  /* 0x0000000000367805 */ /* 0x000fe2000001ff00 */
[----:B------:R-:W-:Y:S01]  /*7fd0*/  CS2R R56, SRZ ;  /* 0x0000000000387805 */ /* 0x000fe2000001ff00 */
[----:B----4-:R-:W-:Y:S01]  /*7fe0*/  @!P3 IMAD.X R17, R2, 0x1, R6, P0 ;  /* 0x000000010211b824 */ /* 0x010fe200000e0606 */
[----:B------:R-:W-:Y:S01]  /*7ff0*/  @!P2 SHF.L.U64.HI R6, R159, 0x1, R30 ;  /* 0x000000019f06a819 */ /* 0x000fe2000001021e */
[----:B------:R-:W-:Y:S01]  /*8000*/  CS2R R58, SRZ ;  /* 0x00000000003a7805 */ /* 0x000fe2000001ff00 */
[CC--:B------:R-:W-:Y:S01]  /*8010*/  @!P2 IADD3 R14, P0, R3.reuse, R5.reuse, RZ ;  /* 0x00000005030ea210 */ /* 0x0c0fe20007f1e0ff */
[----:B------:R-:W-:Y:S01]  /*8020*/  CS2R R66, SRZ ;  /* 0x0000000000427805 */ /* 0x000fe2000001ff00 */
[----:B------:R-:W-:Y:S01]  /*8030*/  CS2R R60, SRZ ;  /* 0x00000000003c7805 */ /* 0x000fe2000001ff00 */
[----:B------:R1:W5:Y:S02]  /*8040*/  @!P3 LD.E.64 R48, [R18.64] ;  /* 0x000000061230b980 */ /* 0x000364000c101b00 */
[--C-:B------:R-:W-:Y:S01]  /*8050*/  @!P2 IMAD.X R15, R4, 0x1, R6.reuse, P0 ;  /* 0x00000001040fa824 */ /* 0x100fe200000e0606 */
[----:B------:R-:W-:Y:S01]  /*8060*/  @!P2 IADD3 R12, P0, R0, R5, RZ ;  /* 0x00000005000ca210 */ /* 0x000fe20007f1e0ff */
[----:B------:R-:W-:Y:S01]  /*8070*/  @!P1 IMAD.SHL.U32 R5, R42, 0x2, RZ ;  /* 0x000000022a059824 */ /* 0x000fe200078e00ff */
[----:B------:R1:W5:Y:S03]  /*8080*/  @!P3 LD.E.64 R50, [R16.64] ;  /* 0x000000061032b980 */ /* 0x000366000c101b00 */
[----:B------:R-:W-:Y:S01]  /*8090*/  @!P2 IMAD.X R13, R2, 0x1, R6, P0 ;  /* 0x00000001020da824 */ /* 0x000fe200000e0606 */
[----:B------:R-:W-:Y:S01]  /*80a0*/  @!P1 SHF.L.U64.HI R6, R42, 0x1, R33 ;  /* 0x000000012a069819 */ /* 0x000fe20000010221 */
[----:B------:R1:W5:Y:S01]  /*80b0*/  @!P2 LD.E.64 R52, [R14.64] ;  /* 0x000000060e34a980 */ /* 0x000362000c101b00 */
[----:B------:R-:W-:-:S03]  /*80c0*/  @!P1 IADD3 R10, P0, R3, R5, RZ ;  /* 0x00000005030a9210 */ /* 0x000fc60007f1e0ff */
[----:B------:R1:W5:Y:S02]  /*80d0*/  @!P2 LD.E.64 R54, [R12.64] ;  /* 0x000000060c36a980 */ /* 0x000364000c101b00 */
        /* <DEDUP_REMOVED lines=15> */
.L_x_631:
[----:B------:R-:W-:Y:S05]  /*81d0*/  BSYNC B0 ;  /* 0x0000000000007941 */ /* 0x000fea0003800000 */
.L_x_630:
[----:B-12--5:R-:W-:Y:S01]  /*81e0*/  IMAD.MOV.U32 R4, RZ, RZ, R66 ;  /* 0x000000ffff047224 */ /* 0x026fe200078e0042 */
[----:B------:R-:W-:Y:S01]  /*81f0*/  LOP3.LUT P0, RZ, R215, 0x80, RZ, 0xc0, !PT ;  /* 0x00000080d7ff7812 */ /* 0x000fe2000780c0ff */
[----:B----4-:R-:W-:Y:S01]  /*8200*/  IMAD.MOV.U32 R2, RZ, RZ, R56 ;  /* 0x000000ffff027224 */ /* 0x010fe200078e0038 */
[----:B------:R-:W-:Y:S01]  /*8210*/  MOV R7, R55 ;  /* 0x0000003700077202 */ /* 0x000fe20000000f00 */
[----:B------:R-:W-:Y:S01]  /*8220*/  IMAD.MOV.U32 R0, RZ, RZ, R57 ;  /* 0x000000ffff007224 */ /* 0x000fe200078e0039 */
[----:B------:R-:W-:Y:S01]  /*8230*/  PRMT R107, R107, 0x5410, R4 ;  /* 0x000054106b6b7816 */ /* 0x000fe20000000004 */
[----:B---3--:R-:W-:Y:S01]  /*8240*/  IMAD.MOV.U32 R3, RZ, RZ, R67 ;  /* 0x000000ffff037224 */ /* 0x008fe200078e0043 */
[----:B------:R-:W-:Y:S01]  /*8250*/  BSSY B0, `(.L_x_632) ;  /* 0x0000053000007945 */ /* 0x000fe20003800000 */
        /* <DEDUP_REMOVED lines=18> */
[----:B------:R1:W2:Y:S01]  /*8380*/  SHFL.IDX PT, R4, R34, 0x2, 0x181f ;  /* 0x00581f0022047f89 */ /* 0x0002a200000e0000 */
[----:B------:R-:W-:Y:S01]  /*8390*/  PRMT R104, R2, 0x5410, R0 ;  /* 0x0000541002687816 */ /* 0x000fe20000000000 */
[----:B------:R-:W-:Y:S01]  /*83a0*/  CS2R R90, SRZ ;  /* 0x00000000005a7805 */ /* 0x000fe2000001ff00 */
[----:B------:R-:W-:Y:S01]  /*83b0*/  PRMT R102, R8, 0x5410, R7 ;  /* 0x0000541008667816 */ /* 0x000fe20000000007 */
[----:B------:R1:W3:Y:S01]  /*83c0*/  SHFL.IDX PT, R3, R36, 0x2, 0x181f ;  /* 0x00581f0024037f89 */ /* 0x0002e200000e0000 */
[----:B------:R-:W-:Y:S01]  /*83d0*/  PRMT R98, R6, 0x7610, R98 ;  /* 0x0000761006627816 */ /* 0x000fe20000000062 */
[----:B------:R-:W-:Y:S01]  /*83e0*/  CS2R R76, SRZ ;  /* 0x00000000004c7805 */ /* 0x000fe2000001ff00 */
[----:B------:R-:W-:Y:S01]  /*83f0*/  PRMT R99, R5, 0x7610, R99 ;  /* 0x0000761005637816 */ /* 0x000fe20000000063 */
[----:B------:R1:W4:Y:S01]  /*8400*/  SHFL.IDX PT, R2, R31, 0x2, 0x181f ;  /* 0x00581f001f027f89 */ /* 0x00032200000e0000 */
[----:B------:R-:W-:Y:S01]  /*8410*/  CS2R R72, SRZ ;  /* 0x0000000000487805 */ /* 0x000fe2000001ff00 */
[----:B------:R-:W-:Y:S01]  /*8420*/  CS2R R68, SRZ ;  /* 0x0000000000447805 */ /* 0x000fe2000001ff00 */
[----:B------:R-:W-:Y:S01]  /*8430*/  CS2R R62, SRZ ;  /* 0x00000000003e7805 */ /* 0x000fe2000001ff00 */
[----:B------:R1:W1:Y:S01]  /*8440*/  SHFL.IDX PT, R0, R32, 0x2, 0x181f ;  /* 0x00581f0020007f89 */ /* 0x00026200000e0000 */
[----:B------:R-:W-:Y:S01]  /*8450*/  CS2R R78, SRZ ;  /* 0x00000000004e7805 */ /* 0x000fe2000001ff00 */
[----:B------:R-:W-:Y:S01]  /*8460*/  CS2R R74, SRZ ;  /* 0x00000000004a7805 */ /* 0x000fe2000001ff00 */
        /* <DEDUP_REMOVED lines=49> */
.L_x_633:
[----:B------:R-:W-:Y:S05]  /*8780*/  BSYNC B0 ;  /* 0x0000000000007941 */ /* 0x000fea0003800000 */
.L_x_632:
[----:B----45:R-:W-:Y:S01]  /*8790*/  IMAD.MOV.U32 R2, RZ, RZ, R76 ;  /* 0x000000ffff027224 */ /* 0x030fe200078e004c */
[----:B------:R-:W-:Y:S01]  /*87a0*/  ISETP.NE.AND P0, PT, R80, RZ, PT ;  /* 0x000000ff5000720c */ /* 0x000fe20003f05270 */
[----:B-1----:R-:W-:Y:S01]  /*87b0*/  IMAD.MOV.U32 R0, RZ, RZ, R77 ;  /* 0x000000ffff007224 */ /* 0x002fe200078e004d */
[----:B------:R-:W-:Y:S01]  /*87c0*/  MOV R5, R75 ;  /* 0x0000004b00057202 */ /* 0x000fe20000000f00 */
[----:B--2---:R-:W-:Y:S01]  /*87d0*/  IMAD.MOV.U32 R4, RZ, RZ, R72 ;  /* 0x000000ffff047224 */ /* 0x004fe200078e0048 */
[----:B------:R-:W-:Y:S01]  /*87e0*/  BSSY B0, `(.L_x_634) ;  /* 0x0000050000007945 */ /* 0x000fe20003800000 */
[----:B---3--:R-:W-:Y:S01]  /*87f0*/  IMAD.MOV.U32 R3, RZ, RZ, R73 ;  /* 0x000000ffff037224 */ /* 0x008fe200078e0049 */
        /* <DEDUP_REMOVED lines=12> */
[----:B------:R1:W2:Y:S01]  /*88c0*/  SHFL.IDX PT, R4, R34, 0x3, 0x181f ;  /* 0x00781f0022047f89 */ /* 0x0002a200000e0000 */
[----:B------:R-:W-:Y:S01]  /*88d0*/  IMAD.MOV.U32 R7, RZ, RZ, R71 ;  /* 0x000000ffff077224 */ /* 0x000fe200078e0047 */
[----:B------:R-:W-:Y:S01]  /*88e0*/  PRMT R109, R3, 0x7610, R109 ;  /* 0x00007610036d7816 */ /* 0x000fe2000000006d */
[----:B------:R-:W-:Y:S01]  /*88f0*/  CS2R R84, SRZ ;  /* 0x0000000000547805 */ /* 0x000fe2000001ff00 */
[----:B------:R-:W-:Y:S01]  /*8900*/  PRMT R112, R2, 0x5410, R0 ;  /* 0x0000541002707816 */ /* 0x000fe20000000000 */
[----:B------:R-:W3:Y:S01]  /*8910*/  SHFL.IDX PT, R3, R36, 0x3, 0x181f ;  /* 0x00781f0024037f89 */ /* 0x000ee200000e0000 */
[----:B------:R-:W-:Y:S01]  /*8920*/  CS2R R80, SRZ ;  /* 0x0000000000507805 */ /* 0x000fe2000001ff00 */
[----:B------:R-:W-:Y:S01]  /*8930*/  CS2R R18, SRZ ;  /* 0x0000000000127805 */ /* 0x000fe2000001ff00 */
[----:B------:R-:W-:Y:S01]  /*8940*/  CS2R R88, SRZ ;  /* 0x0000000000587805 */ /* 0x000fe2000001ff00 */
[----:B------:R4:W2:Y:S01]  /*8950*/  SHFL.IDX PT, R2, R31, 0x3, 0x181f ;  /* 0x00781f001f027f89 */ /* 0x0008a200000e0000 */
[----:B------:R-:W-:Y:S01]  /*8960*/  CS2R R86, SRZ ;  /* 0x0000000000567805 */ /* 0x000fe2000001ff00 */
[----:B------:R-:W-:Y:S01]  /*8970*/  CS2R R82, SRZ ;  /* 0x0000000000527805 */ /* 0x000fe2000001ff00 */
[----:B------:R-:W-:Y:S01]  /*8980*/  CS2R R20, SRZ ;  /* 0x0000000000147805 */ /* 0x000fe2000001ff00 */
[----:B------:R2:W3:Y:S01]  /*8990*/  SHFL.IDX PT, R0, R32, 0x3, 0x181f ;  /* 0x00781f0020007f89 */ /* 0x0004e200000e0000 */
[----:B-1----:R-:W-:Y:S01]  /*89a0*/  PRMT R34, R6, 0x5410, R5 ;  /* 0x0000541006227816 */ /* 0x002fe20000000005 */
[----:B------:R-:W-:Y:S01]  /*89b0*/  IMAD.MOV.U32 R5, RZ, RZ, R65 ;  /* 0x000000ffff057224 */ /* 0x000fe200078e0041 */
[----:B------:R-:W-:-:S04]  /*89c0*/  MOV R6, R64 ;  /* 0x0000004000067202 */ /* 0x000fc80000000f00 */
[----:B----4-:R-:W-:Y:S02]  /*89d0*/  PRMT R31, R6, 0x5410, R5 ;  /* 0x00005410061f7816 */ /* 0x010fe40000000005 */
[----:B--2---:R-:W-:Y:S01]  /*89e0*/  PRMT R32, R8, 0x5410, R7 ;  /* 0x0000541008207816 */ /* 0x004fe20000000007 */
[----:B------:R-:W-:Y:S05]  /*89f0*/  @P0 BRA `(.L_x_635) ;  /* 0x000002e000000947 */ /* 0x000fea0003800000 */
[----:B---3--:R-:W-:Y:S01]  /*8a00*/  ISETP.GE.AND P3, PT, R159, c[0x0][0x27c], PT ;  /* 0x00009f009f007a0c */ /* 0x008fe20003f66270 */
[----:B------:R-:W-:Y:S01]  /*8a10*/  CS2R R80, SRZ ;  /* 0x0000000000507805 */ /* 0x000fe2000001ff00 */
[----:B------:R-:W-:Y:S01]  /*8a20*/  ISETP.GE.AND P1, PT, R42, c[0x0][0x27c], PT ;  /* 0x00009f002a007a0c */ /* 0x000fe20003f26270 */
[----:B------:R-:W-:Y:S01]  /*8a30*/  CS2R R82, SRZ ;  /* 0x0000000000527805 */ /* 0x000fe2000001ff00 */
[----:B------:R-:W-:Y:S02]  /*8a40*/  ISETP.GE.AND P2, PT, R156, c[0x0][0x27c], PT ;  /* 0x00009f009c007a0c */ /* 0x000fe40003f46270 */
[----:B------:R-:W-:-:S07]  /*8a50*/  P2R R21, PR, RZ, 0x10 ;  /* 0x00000010ff157803 */ /* 0x000fce0000000000 */
[C---:B------:R-:W-:Y:S01]  /*8a60*/  @!P3 IMAD.SHL.U32 R5, R159.reuse, 0x2, RZ ;  /* 0x000000029f05b824 */ /* 0x040fe200078e00ff */
[----:B------:R-:W-:-:S04]  /*8a70*/  @!P3 SHF.L.U64.HI R6, R159, 0x1, R30 ;  /* 0x000000019f06b819 */ /* 0x000fc8000001021e */
[----:B------:R-:W-:-:S05]  /*8a80*/  @!P3 IADD3 R18, P0, R3, R5, RZ ;  /* 0x000000050312b210 */ /* 0x000fca0007f1e0ff */
[--C-:B------:R-:W-:Y:S01]  /*8a90*/  @!P3 IMAD.X R19, R4, 0x1, R6.reuse, P0 ;  /* 0x000000010413b824 */ /* 0x100fe200000e0606 */
[----:B------:R-:W-:Y:S01]  /*8aa0*/  @!P3 IADD3 R16, P0, R0, R5, RZ ;  /* 0x000000050010b210 */ /* 0x000fe20007f1e0ff */
[----:B------:R-:W-:Y:S01]  /*8ab0*/  @!P1 IMAD.SHL.U32 R5, R42, 0x2, RZ ;  /* 0x000000022a059824 */ /* 0x000fe200078e00ff */
[----:B------:R-:W-:Y:S01]  /*8ac0*/  CS2R R84, SRZ ;  /* 0x0000000000547805 */ /* 0x000fe2000001ff00 */
[----:B------:R-:W-:Y:S01]  /*8ad0*/  CS2R R86, SRZ ;  /* 0x0000000000567805 */ /* 0x000fe2000001ff00 */
[----:B------:R1:W5:Y:S01]  /*8ae0*/  @!P3 LD.E.64 R80, [R18.64] ;  /* 0x000000061250b980 */ /* 0x000362000c101b00 */
[----:B------:R-:W-:Y:S01]  /*8af0*/  @!P3 IMAD.X R17, R2, 0x1, R6, P0 ;  /* 0x000000010211b824 */ /* 0x000fe200000e0606 */
[----:B------:R-:W-:Y:S02]  /*8b00*/  @!P1 SHF.L.U64.HI R6, R42, 0x1, R33 ;  /* 0x000000012a069819 */ /* 0x000fe40000010221 */
[-C--:B------:R-:W-:Y:S01]  /*8b10*/  @!P1 IADD3 R14, P0, R3, R5.reuse, RZ ;  /* 0x00000005030e9210 */ /* 0x080fe20007f1e0ff */
[----:B------:R-:W-:Y:S01]  /*8b20*/  CS2R R90, SRZ ;  /* 0x00000000005a7805 */ /* 0x000fe2000001ff00 */
[----:B------:R-:W-:Y:S01]  /*8b30*/  CS2R R88, SRZ ;  /* 0x0000000000587805 */ /* 0x000fe2000001ff00 */
        /* <DEDUP_REMOVED lines=10> */
[----:B------:R-:W-:-:S05]  /*8be0*/  @!P2 IADD3 R8, P0, R0, R5, RZ ;  /* 0x000000050008a210 */ /* 0x000fca0007f1e0ff */
[----:B------:R-:W-:Y:S01]  /*8bf0*/  @!P2 IMAD.X R9, R2, 0x1, R6, P0 ;  /* 0x000000010209a824 */ /* 0x000fe200000e0606 */
[----:B------:R-:W-:-:S13]  /*8c00*/  ISETP.GE.AND P0, PT, R158, c[0x0][0x27c], PT ;  /* 0x00009f009e007a0c */ /* 0x000fda0003f06270 */
[C---:B------:R-:W-:Y:S01]  /*8c10*/  @!P0 IMAD.SHL.U32 R5, R158.reuse, 0x2, RZ ;  /* 0x000000029e058824 */ /* 0x040fe200078e00ff */
[----:B------:R-:W-:-:S04]  /*8c20*/  @!P0 SHF.L.U64.HI R20, R158, 0x1, R37 ;  /* 0x000000019e148819 */ /* 0x000fc80000010225 */
[----:B------:R-:W-:-:S05]  /*8c30*/  @!P0 IADD3 R6, P4, R3, R5, RZ ;  /* 0x0000000503068210 */ /* 0x000fca0007f9e0ff */
[----:B------:R-:W-:Y:S01]  /*8c40*/  @!P0 IMAD.X R7, R4, 0x1, R20, P4 ;  /* 0x0000000104078824 */ /* 0x000fe200020e0614 */
[----:B------:R-:W-:Y:S01]  /*8c50*/  @!P0 IADD3 R4, P4, R0, R5, RZ ;  /* 0x0000000500048210 */ /* 0x000fe20007f9e0ff */
[----:B-1----:R-:W-:-:S03]  /*8c60*/  CS2R R18, SRZ ;  /* 0x0000000000127805 */ /* 0x002fc6000001ff00 */
[----:B------:R2:W5:Y:S01]  /*8c70*/  @!P0 LD.E.64 R90, [R6.64] ;  /* 0x00000006065a8980 */ /* 0x000562000c101b00 */
[----:B------:R-:W-:Y:S01]  /*8c80*/  @!P0 IMAD.X R5, R2, 0x1, R20, P4 ;  /* 0x0000000102058824 */ /* 0x000fe200020e0614 */
[----:B------:R-:W-:Y:S02]  /*8c90*/  ISETP.NE.AND P4, PT, R21, RZ, PT ;  /* 0x000000ff1500720c */ /* 0x000fe40003f85270 */
[----:B------:R-:W-:Y:S01]  /*8ca0*/  CS2R R20, SRZ ;  /* 0x0000000000147805 */ /* 0x000fe2000001ff00 */
[----:B------:R2:W5:Y:S04]  /*8cb0*/  @!P2 LD.E.64 R18, [R10.64] ;  /* 0x000000060a12a980 */ /* 0x000568000c101b00 */
[----:B------:R2:W5:Y:S04]  /*8cc0*/  @!P0 LD.E.64 R88, [R4.64] ;  /* 0x0000000604588980 */ /* 0x000568000c101b00 */
[----:B------:R2:W5:Y:S02]  /*8cd0*/  @!P2 LD.E.64 R20, [R8.64] ;  /* 0x000000060814a980 */ /* 0x000564000c101b00 */
.L_x_635:
[----:B---3--:R-:W-:Y:S05]  /*8ce0*/  BSYNC B0 ;  /* 0x0000000000007941 */ /* 0x008fea0003800000 */
.L_x_634:
[----:B-----5:R-:W-:Y:S01]  /*8cf0*/  IMAD.MOV.U32 R0, RZ, RZ, R90 ;  /* 0x000000ffff007224 */ /* 0x020fe200078e005a */
[----:B------:R-:W-:-:S04]  /*8d00*/  DEPBAR.LE SB0, 0x1 ;  /* 0x000080400000791a */ /* 0x000fc80000000000 */
[----:B--2---:R-:W-:Y:S01]  /*8d10*/  IMAD.MOV.U32 R4, RZ, RZ, R91 ;  /* 0x000000ffff047224 */ /* 0x004fe200078e005b */
[----:B------:R-:W-:Y:S01]  /*8d20*/  BSSY B1, `(.L_x_636) ;  /* 0x00000d4000017945 */ /* 0x000fe20003800000 */
[----:B------:R-:W-:Y:S02]  /*8d30*/  IMAD.MOV.U32 R3, RZ, RZ, R84 ;  /* 0x000000ffff037224 */ /* 0x000fe400078e0054 */
[----:B------:R-:W-:Y:S01]  /*8d40*/  IMAD.MOV.U32 R2, RZ, RZ, R85 ;  /* 0x000000ffff027224 */ /* 0x000fe200078e0055 */
[----:B------:R-:W-:Y:S01]  /*8d50*/  PRMT R116, R0, 0x5410, R4 ;  /* 0x0000541000747816 */ /* 0x000fe20000000004 */
[----:B------:R-:W-:Y:S01]  /*8d60*/  IMAD.MOV.U32 R4, RZ, RZ, R81 ;  /* 0x000000ffff047224 */ /* 0x000fe200078e0051 */
[----:B------:R-:W-:Y:S02]  /*8d70*/  MOV R0, R80 ;  /* 0x0000005000007202 */ /* 0x000fe40000000f00 */
[----:B------:R-:W-:Y:S01]  /*8d80*/  PRMT R114, R3, 0x5410, R2 ;  /* 0x0000541003727816 */ /* 0x000fe20000000002 */
[----:B------:R-:W-:Y:S01]  /*8d90*/  IMAD.MOV.U32 R3, RZ, RZ, R18 ;  /* 0x000000ffff037224 */ /* 0x000fe200078e0012 */
[----:B------:R-:W-:Y:S01]  /*8da0*/  PRMT R37, R0, 0x7610, R37 ;  /* 0x0000761000257816 */ /* 0x000fe20000000025 */
[----:B------:R-:W-:Y:S01]  /*8db0*/  IMAD.MOV.U32 R2, RZ, RZ, R19 ;  /* 0x000000ffff027224 */ /* 0x000fe200078e0013 */
[----:B------:R-:W-:-:S02]  /*8dc0*/  MOV R0, R88 ;  /* 0x0000005800007202 */ /* 0x000fc40000000f00 */
[----:B------:R-:W-:Y:S01]  /*8dd0*/  PRMT R37, R37, 0x5410, R4 ;  /* 0x0000541025257816 */ /* 0x000fe20000000004 */
[----:B------:R-:W-:Y:S01]  /*8de0*/  IMAD.IADD R4, R43, 0x1, -R225 ;  /* 0x000000012b047824 */ /* 0x000fe200078e0ae1 */
[----:B------:R-:W-:Y:S01]  /*8df0*/  PRMT R35, R3, 0x5410, R2 ;  /* 0x0000541003237816 */ /* 0x000fe20000000002 */
[----:B------:R-:W-:Y:S01]  /*8e00*/  IMAD.MOV.U32 R3, RZ, RZ, R89 ;  /* 0x000000ffff037224 */ /* 0x000fe200078e0059 */
[----:B------:R-:W-:Y:S01]  /*8e10*/  PRMT R115, R0, 0x7610, R115 ;  /* 0x0000761000737816 */ /* 0x000fe20000000073 */
[----:B------:R-:W-:Y:S01]  /*8e20*/  IMAD.MOV.U32 R2, RZ, RZ, R86 ;  /* 0x000000ffff027224 */ /* 0x000fe200078e0056 */
[----:B------:R-:W-:Y:S01]  /*8e30*/  IMNMX R30, R4, 0x80, PT ;  /* 0x00000080041e7817 */ /* 0x000fe20003800200 */
[----:B------:R-:W-:Y:S01]  /*8e40*/  IMAD.MOV.U32 R4, RZ, RZ, R82 ;  /* 0x000000ffff047224 */ /* 0x000fe200078e0052 */
[----:B------:R-:W-:Y:S01]  /*8e50*/  MOV R0, R87 ;  /* 0x0000005700007202 */ /* 0x000fe20000000f00 */
[----:B------:R-:W-:Y:S01]  /*8e60*/  BAR.SYNC.DEFER_BLOCKING 0x0 ;  /* 0x0000000000007b1d */ /* 0x000fe20000010000 */
[----:B------:R-:W-:-:S02]  /*8e70*/  ISETP.GE.AND P0, PT, R214, R30, PT ;  /* 0x0000001ed600720c */ /* 0x000fc40003f06270 */
[----:B------:R-:W-:Y:S01]  /*8e80*/  PRMT R115, R115, 0x5410, R3 ;  /* 0x0000541073737816 */ /* 0x000fe20000000003 */
[----:B------:R-:W-:Y:S01]  /*8e90*/  IMAD.MOV.U32 R3, RZ, RZ, R83 ;  /* 0x000000ffff037224 */ /* 0x000fe200078e0053 */
[----:B------:R-:W-:Y:S01]  /*8ea0*/  PRMT R43, R2, 0x5410, R0 ;  /* 0x00005410022b7816 */ /* 0x000fe20000000000 */
[----:B------:R-:W-:Y:S01]  /*8eb0*/  IMAD.MOV.U32 R0, RZ, RZ, R21 ;  /* 0x000000ffff007224 */ /* 0x000fe200078e0015 */
[----:B------:R-:W-:Y:S02]  /*8ec0*/  MOV R2, R20 ;  /* 0x0000001400027202 */ /* 0x000fe40000000f00 */
[----:B------:R-:W-:Y:S02]  /*8ed0*/  PRMT R36, R4, 0x5410, R3 ;  /* 0x0000541004247816 */ /* 0x000fe40000000003 */
[----:B------:R-:W-:-:S03]  /*8ee0*/  PRMT R33, R2, 0x5410, R0 ;  /* 0x0000541002217816 */ /* 0x000fc60000000000 */
[----:B------:R-:W-:Y:S05]  /*8ef0*/  @P0 BRA `(.L_x_637) ;  /* 0x00000b6000000947 */ /* 0x000fea0003800000 */
[----:B------:R-:W-:Y:S01]  /*8f00*/  ISETP.GE.AND P0, PT, R156, c[0x0][0x27c], PT ;  /* 0x00009f009c007a0c */ /* 0x000fe20003f06270 */
[----:B------:R-:W-:-:S12]  /*8f10*/  BSSY B0, `(.L_x_638) ;  /* 0x000002c000007945 */ /* 0x000fd80003800000 */
[----:B------:R-:W-:Y:S05]  /*8f20*/  @P0 BRA `(.L_x_639) ;  /* 0x000002a000000947 */ /* 0x000fea0003800000 */
[----:B------:R-:W1:Y:S01]  /*8f30*/  LDS.128 R4, [R196+0x10080] ;  /* 0x01008000c4047984 */ /* 0x000e620000000c00 */
[----:B------:R-:W-:Y:S02]  /*8f40*/  SHF.R.U32.HI R0, RZ, 0x10, R25 ;  /* 0x00000010ff007819 */ /* 0x000fe40000011619 */
[----:B------:R-:W-:Y:S02]  /*8f50*/  SHF.R.U32.HI R2, RZ, 0x10, R23 ;  /* 0x00000010ff027819 */ /* 0x000fe40000011617 */
[----:B------:R-:W-:Y:S01]  /*8f60*/  SHF.R.U64 R15, R24, 0x10, R25 ;  /* 0x00000010180f7819 */ /* 0x000fe20000001219 */
[----:B------:R-:W-:Y:S01]  /*8f70*/  HADD2.F32 R12, -RZ, R0.H0_H0 ;  /* 0x20000000ff0c7230 */ /* 0x000fe20000004100 */
[----:B------:R-:W-:Y:S01]  /*8f80*/  SHF.R.U64 R16, R22, 0x10, R23 ;  /* 0x0000001016107819 */ /* 0x000fe20000001217 */
[----:B------:R-:W-:Y:S02]  /*8f90*/  HADD2.F32 R0, -RZ, R92.H0_H0 ;  /* 0x2000005cff007230 */ /* 0x000fe40000004100 */
[----:B------:R-:W-:-:S02]  /*8fa0*/  HADD2.F32 R17, -RZ, R2.H0_H0 ;  /* 0x20000002ff117230 */ /* 0x000fc40000004100 */
[----:B------:R-:W-:Y:S02]  /*8fb0*/  HADD2.F32 R2, -RZ, R93.H0_H0 ;  /* 0x2000005dff027230 */ /* 0x000fe40000004100 */
[--C-:B-1----:R-:W-:Y:S02]  /*8fc0*/  HADD2.F32 R10, -RZ, R7.reuse.H0_H0 ;  /* 0x20000007ff0a7230 */ /* 0x102fe40000004100 */
[----:B------:R-:W-:Y:S02]  /*8fd0*/  HADD2.F32 R7, -RZ, R7.H1_H1 ;  /* 0x30000007ff077230 */ /* 0x000fe40000004100 */
[--C-:B------:R-:W-:Y:S02]  /*8fe0*/  HADD2.F32 R9, -RZ, R4.reuse.H0_H0 ;  /* 0x20000004ff097230 */ /* 0x100fe40000004100 */
[----:B------:R-:W-:Y:S02]  /*8ff0*/  HADD2.F32 R8, -RZ, R4.H1_H1 ;  /* 0x30000004ff087230 */ /* 0x000fe40000004100 */
[----:B------:R-:W-:-:S02]  /*9000*/  HADD2.F32 R4, -RZ, R5.H0_H0 ;  /* 0x20000005ff047230 */ /* 0x000fc40000004100 */
[----:B------:R-:W-:Y:S01]  /*9010*/  HADD2.F32 R3, -RZ, R5.H1_H1 ;  /* 0x30000005ff037230 */ /* 0x000fe20000004100 */
[----:B------:R-:W-:Y:S01]  /*9020*/  FMUL.FTZ R5, R7, R12 ;  /* 0x0000000c07057220 */ /* 0x000fe20000410000 */
[--C-:B------:R-:W-:Y:S01]  /*9030*/  HADD2.F32 R11, -RZ, R6.reuse.H0_H0 ;  /* 0x20000006ff0b7230 */ /* 0x100fe20000004100 */
[-C--:B------:R-:W-:Y:S01]  /*9040*/  FMUL.FTZ R13, R8, R0.reuse ;  /* 0x00000000080d7220 */ /* 0x080fe20000410000 */
[----:B------:R-:W-:Y:S01]  /*9050*/  HADD2.F32 R6, -RZ, R6.H1_H1 ;  /* 0x30000006ff067230 */ /* 0x000fe20000004100 */
[----:B------:R-:W-:Y:S02]  /*9060*/  FFMA.FTZ R14, R10, R17, -R5 ;  /* 0x000000110a0e7223 */ /* 0x000fe40000010805 */
[C---:B------:R-:W-:Y:S01]  /*9070*/  FMUL.FTZ R5, R9.reuse, R0 ;  /* 0x0000000009057220 */ /* 0x040fe20000410000 */
[----:B------:R-:W-:Y:S01]  /*9080*/  HADD2.F32 R0, -RZ, R92.H1_H1 ;  /* 0x3000005cff007230 */ /* 0x000fe20000004100 */
[-C--:B------:R-:W-:Y:S02]  /*9090*/  FFMA.FTZ R13, R9, R2.reuse, -R13 ;  /* 0x00000002090d7223 */ /* 0x080fe4000001080d */
[----:B------:R-:W-:Y:S01]  /*90a0*/  FFMA.FTZ R9, R8, R2, R5 ;  /* 0x0000000208097223 */ /* 0x000fe20000010005 */
[----:B------:R-:W-:Y:S01]  /*90b0*/  HADD2.F32 R8, -RZ, R15.H0_H0 ;  /* 0x2000000fff087230 */ /* 0x000fe20000004100 */
[----:B------:R-:W-:Y:S01]  /*90c0*/  FMUL.FTZ R12, R10, R12 ;  /* 0x0000000c0a0c7220 */ /* 0x000fe20000410000 */
[----:B------:R-:W-:Y:S01]  /*90d0*/  HADD2.F32 R2, -RZ, R93.H1_H1 ;  /* 0x3000005dff027230 */ /* 0x000fe20000004100 */
[----:B------:R-:W-:-:S02]  /*90e0*/  FMUL.FTZ R5, R6, R0 ;  /* 0x0000000006057220 */ /* 0x000fc40000410000 */
[----:B------:R-:W-:Y:S01]  /*90f0*/  FFMA.FTZ R10, R7, R17, R12 ;  /* 0x00000011070a7223 */ /* 0x000fe2000001000c */
[----:B------:R-:W-:Y:S01]  /*9100*/  HADD2.F32 R12, -RZ, R16.H0_H0 ;  /* 0x20000010ff0c7230 */ /* 0x000fe20000004100 */
[----:B------:R-:W-:Y:S02]  /*9110*/  FMUL.FTZ R0, R11, R0 ;  /* 0x000000000b007220 */ /* 0x000fe40000410000 */
[-C--:B------:R-:W-:Y:S02]  /*9120*/  FMUL.FTZ R7, R3, R8.reuse ;  /* 0x0000000803077220 */ /* 0x080fe40000410000 */
[----:B------:R-:W-:Y:S02]  /*9130*/  FMUL.FTZ R8, R4, R8 ;  /* 0x0000000804087220 */ /* 0x000fe40000410000 */
[-C--:B------:R-:W-:Y:S02]  /*9140*/  FFMA.FTZ R5, R11, R2.reuse, -R5 ;  /* 0x000000020b057223 */ /* 0x080fe40000010805 */
[----:B------:R-:W-:-:S02]  /*9150*/  FFMA.FTZ R2, R6, R2, R0 ;  /* 0x0000000206027223 */ /* 0x000fc40000010000 */
[----:B------:R-:W-:Y:S01]  /*9160*/  FFMA.FTZ R0, R4, R12, -R7 ;  /* 0x0000000c04007223 */ /* 0x000fe20000010807 */
[----:B------:R-:W-:Y:S01]  /*9170*/  F2FP.PACK_AB R7, R10, R14 ;  /* 0x0000000e0a07723e */ /* 0x000fe200000000ff */
[----:B------:R-:W-:Y:S01]  /*9180*/  FFMA.FTZ R3, R3, R12, R8 ;  /* 0x0000000c03037223 */ /* 0x000fe20000010008 */
[----:B------:R-:W-:Y:S02]  /*9190*/  F2FP.PACK_AB R6, R2, R5 ;  /* 0x000000050206723e */ /* 0x000fe400000000ff */
[----:B------:R-:W-:Y:S02]  /*91a0*/  F2FP.PACK_AB R4, R9, R13 ;  /* 0x0000000d0904723e */ /* 0x000fe400000000ff */
[----:B------:R-:W-:-:S05]  /*91b0*/  F2FP.PACK_AB R5, R3, R0 ;  /* 0x000000000305723e */ /* 0x000fca00000000ff */
[----:B------:R1:W-:Y:S02]  /*91c0*/  STS.128 [R196+0x10080], R4 ;  /* 0x01008004c4007388 */ /* 0x0003e40000000c00 */
.L_x_639:
[----:B------:R-:W-:Y:S05]  /*91d0*/  BSYNC B0 ;  /* 0x0000000000007941 */ /* 0x000fea0003800000 */
.L_x_638:
[----:B------:R-:W-:Y:S01]  /*91e0*/  ISETP.GE.AND P0, PT, R159, c[0x0][0x27c], PT ;  /* 0x00009f009f007a0c */ /* 0x000fe20003f06270 */
[----:B------:R-:W-:-:S12]  /*91f0*/  BSSY B0, `(.L_x_640) ;  /* 0x000002c000007945 */ /* 0x000fd80003800000 */
[----:B------:R-:W-:Y:S05]  /*9200*/  @P0 BRA `(.L_x_641) ;  /* 0x000002a000000947 */ /* 0x000fea0003800000 */
[----:B-1----:R-:W1:Y:S01]  /*9210*/  LDS.128 R4, [R196+0x14080] ;  /* 0x01408000c4047984 */ /* 0x002e620000000c00 */
        /* <DEDUP_REMOVED lines=8> */
[----:B------:R-:W-:Y:S02]  /*92a0*/  HADD2.F32 R15, -RZ, R15.H0_H0 ;  /* 0x2000000fff0f7230 */ /* 0x000fe40000004100 */
[--C-:B-1----:R-:W-:Y:S02]  /*92b0*/  HADD2.F32 R10, -RZ, R7.reuse.H0_H0 ;  /* 0x20000007ff0a7230 */ /* 0x102fe40000004100 */
[----:B------:R-:W-:Y:S02]  /*92c0*/  HADD2.F32 R7, -RZ, R7.H1_H1 ;  /* 0x30000007ff077230 */ /* 0x000fe40000004100 */
[--C-:B------:R-:W-:Y:S02]  /*92d0*/  HADD2.F32 R9, -RZ, R4.reuse.H0_H0 ;  /* 0x20000004ff097230 */ /* 0x100fe40000004100 */
[----:B------:R-:W-:-:S02]  /*92e0*/  HADD2.F32 R8, -RZ, R4.H1_H1 ;  /* 0x30000004ff087230 */ /* 0x000fc40000004100 */
[--C-:B------:R-:W-:Y:S02]  /*92f0*/  HADD2.F32 R4, -RZ, R5.reuse.H0_H0 ;  /* 0x20000005ff047230 */ /* 0x100fe40000004100 */
        /* <DEDUP_REMOVED lines=8> */
[----:B------:R-:W-:-:S02]  /*9380*/  FFMA.FTZ R13, R9, R2, -R13 ;  /* 0x00000002090d7223 */ /* 0x000fc4000001080d */
[----:B------:R-:W-:Y:S01]  /*9390*/  FFMA.FTZ R9, R8, R2, R5 ;  /* 0x0000000208097223 */ /* 0x000fe20000010005 */
[----:B------:R-:W-:Y:S01]  /*93a0*/  HADD2.F32 R8, -RZ, R14.H0_H0 ;  /* 0x2000000eff087230 */ /* 0x000fe20000004100 */
[----:B------:R-:W-:Y:S01]  /*93b0*/  FMUL.FTZ R12, R10, R12 ;  /* 0x0000000c0a0c7220 */ /* 0x000fe20000410000 */
[----:B------:R-:W-:Y:S01]  /*93c0*/  HADD2.F32 R2, -RZ, R95.H1_H1 ;  /* 0x3000005fff027230 */ /* 0x000fe20000004100 */
[-C--:B------:R-:W-:Y:S02]  /*93d0*/  FMUL.FTZ R5, R6, R0.reuse ;  /* 0x0000000006057220 */ /* 0x080fe40000410000 */
[----:B------:R-:W-:Y:S02]  /*93e0*/  FFMA.FTZ R10, R7, R17, R12 ;  /* 0x00000011070a7223 */ /* 0x000fe4000001000c */
[----:B------:R-:W-:Y:S02]  /*93f0*/  FMUL.FTZ R0, R11, R0 ;  /* 0x000000000b007220 */ /* 0x000fe40000410000 */
[----:B------:R-:W-:-:S02]  /*9400*/  FMUL.FTZ R7, R3, R8 ;  /* 0x0000000803077220 */ /* 0x000fc40000410000 */
[----:B------:R-:W-:Y:S02]  /*9410*/  FMUL.FTZ R8, R4, R8 ;  /* 0x0000000804087220 */ /* 0x000fe40000410000 */
[-C--:B------:R-:W-:Y:S02]  /*9420*/  FFMA.FTZ R5, R11, R2.reuse, -R5 ;  /* 0x000000020b057223 */ /* 0x080fe40000010805 */
[----:B------:R-:W-:Y:S02]  /*9430*/  FFMA.FTZ R2, R6, R2, R0 ;  /* 0x0000000206027223 */ /* 0x000fe40000010000 */
[-C--:B------:R-:W-:Y:S01]  /*9440*/  FFMA.FTZ R0, R4, R15.reuse, -R7 ;  /* 0x0000000f04007223 */ /* 0x080fe20000010807 */
[----:B------:R-:W-:Y:S01]  /*9450*/  F2FP.PACK_AB R7, R10, R16 ;  /* 0x000000100a07723e */ /* 0x000fe200000000ff */
[----:B------:R-:W-:Y:S01]  /*9460*/  FFMA.FTZ R3, R3, R15, R8 ;  /* 0x0000000f03037223 */ /* 0x000fe20000010008 */
[----:B------:R-:W-:Y:S02]  /*9470*/  F2FP.PACK_AB R6, R2, R5 ;  /* 0x000000050206723e */ /* 0x000fe400000000ff */
[----:B------:R-:W-:-:S02]  /*9480*/  F2FP.PACK_AB R4, R9, R13 ;  /* 0x0000000d0904723e */ /* 0x000fc400000000ff */
[----:B------:R-:W-:-:S05]  /*9490*/  F2FP.PACK_AB R5, R3, R0 ;  /* 0x000000000305723e */ /* 0x000fca00000000ff */
[----:B------:R1:W-:Y:S02]  /*94a0*/  STS.128 [R196+0x14080], R4 ;  /* 0x01408004c4007388 */ /* 0x0003e40000000c00 */
.L_x_641:
[----:B------:R-:W-:Y:S05]  /*94b0*/  BSYNC B0 ;  /* 0x0000000000007941 */ /* 0x000fea0003800000 */
.L_x_640:
        /* <DEDUP_REMOVED lines=45> */
.L_x_643:
[----:B------:R-:W-:Y:S05]  /*9790*/  BSYNC B0 ;  /* 0x0000000000007941 */ /* 0x000fea0003800000 */
.L_x_642:
[----:B------:R-:W-:-:S13]  /*97a0*/  ISETP.GE.AND P0, PT, R158, c[0x0][0x27c], PT ;  /* 0x00009f009e007a0c */ /* 0x000fda0003f06270 */
[----:B------:R-:W-:Y:S05]  /*97b0*/  @P0 BRA `(.L_x_637) ;  /* 0x000002a000000947 */ /* 0x000fea0003800000 */
[----:B-1----:R-:W1:Y:S01]  /*97c0*/  LDS.128 R4, [R196+0x1c080] ;  /* 0x01c08000c4047984 */ /* 0x002e620000000c00 */
[----:B------:R-:W-:Y:S02]  /*97d0*/  SHF.R.U32.HI R0, RZ, 0x10, R47 ;  /* 0x00000010ff007819 */ /* 0x000fe4000001162f */
[----:B------:R-:W-:Y:S02]  /*97e0*/  SHF.R.U32.HI R2, RZ, 0x10, R45 ;  /* 0x00000010ff027819 */ /* 0x000fe4000001162d */
[----:B------:R-:W-:Y:S01]  /*97f0*/  SHF.R.U64 R14, R46, 0x10, R47 ;  /* 0x000000102e0e7819 */ /* 0x000fe2000000122f */
[----:B------:R-:W-:Y:S01]  /*9800*/  HADD2.F32 R12, -RZ, R0.H0_H0 ;  /* 0x20000000ff0c7230 */ /* 0x000fe20000004100 */
[----:B------:R-:W-:Y:S01]  /*9810*/  SHF.R.U64 R15, R44, 0x10, R45 ;  /* 0x000000102c0f7819 */ /* 0x000fe2000000122d */
[----:B------:R-:W-:Y:S02]  /*9820*/  HADD2.F32 R0, -RZ, R98.H1_H1 ;  /* 0x30000062ff007230 */ /* 0x000fe40000004100 */
[----:B------:R-:W-:-:S02]  /*9830*/  HADD2.F32 R17, -RZ, R2.H0_H0 ;  /* 0x20000002ff117230 */ /* 0x000fc40000004100 */
[----:B------:R-:W-:Y:S02]  /*9840*/  HADD2.F32 R2, -RZ, R100.H1_H1 ;  /* 0x30000064ff027230 */ /* 0x000fe40000004100 */
        /* <DEDUP_REMOVED lines=13> */
[----:B------:R-:W-:Y:S01]  /*9920*/  HADD2.F32 R0, -RZ, R100.H0_H0 ;  /* 0x20000064ff007230 */ /* 0x000fe20000004100 */
        /* <DEDUP_REMOVED lines=19> */
.L_x_637:
[----:B------:R-:W-:Y:S05]  /*9a60*/  BSYNC B1 ;  /* 0x0000000000017941 */ /* 0x000fea0003800000 */
.L_x_636:
        /* <DEDUP_REMOVED lines=34> */
[----:B------:R-:W-:Y:S01]  /*9c90*/  HADD2.F32 R2, -RZ, R101.H0_H0 ;  /* 0x20000065ff027230 */ /* 0x000fe20000004100 */
        /* <DEDUP_REMOVED lines=14> */
.L_x_647:
[----:B------:R-:W-:Y:S05]  /*9d80*/  BSYNC B0 ;  /* 0x0000000000007941 */ /* 0x000fea0003800000 */
.L_x_646:
        /* <DEDUP_REMOVED lines=45> */
.L_x_649:
[----:B------:R-:W-:Y:S05]  /*a060*/  BSYNC B0 ;  /* 0x0000000000007941 */ /* 0x000fea0003800000 */
.L_x_648:
        /* <DEDUP_REMOVED lines=45> */
.L_x_651:
[----:B------:R-:W-:Y:S05]  /*a340*/  BSYNC B0 ;  /* 0x0000000000007941 */ /* 0x000fea0003800000 */
.L_x_650:
        /* <DEDUP_REMOVED lines=44> */
.L_x_645:
[----:B------:R-:W-:Y:S05]  /*a610*/  BSYNC B1 ;  /* 0x0000000000017941 */ /* 0x000fea0003800000 */
.L_x_644:
[----:B------:R-:W-:Y:S01]  /*a620*/  ISETP.GE.AND P0, PT, R134, R30, PT ;  /* 0x0000001e8600720c */ /* 0x000fe20003f06270 */
[----:B------:R-:W-:-:S12]  /*a630*/  BSSY B1, `(.L_x_652) ;  /* 0x00000b8000017945 */ /* 0x000fd80003800000 */
        /* <DEDUP_REMOVED lines=46> */
.L_x_655:
[----:B------:R-:W-:Y:S05]  /*a920*/  BSYNC B0 ;  /* 0x0000000000007941 */ /* 0x000fea0003800000 */
.L_x_654:
        /* <DEDUP_REMOVED lines=45> */
.L_x_657:
[----:B------:R-:W-:Y:S05]  /*ac00*/  BSYNC B0 ;  /* 0x0000000000007941 */ /* 0x000fea0003800000 */
.L_x_656:
        /* <DEDUP_REMOVED lines=45> */
.L_x_659:
[----:B------:R-:W-:Y:S05]  /*aee0*/  BSYNC B0 ;  /* 0x0000000000007941 */ /* 0x000fea0003800000 */
.L_x_658:
        /* <DEDUP_REMOVED lines=44> */
.L_x_653:
[----:B------:R-:W-:Y:S05]  /*b1b0*/  BSYNC B1 ;  /* 0x0000000000017941 */ /* 0x000fea0003800000 */
.L_x_652:
        /* <DEDUP_REMOVED lines=47> */
.L_x_662:
[----:B------:R-:W-:Y:S05]  /*b4b0*/  BSYNC B0 ;  /* 0x0000000000007941 */ /* 0x000fea0003800000 */
.L_x_661:
        /* <DEDUP_REMOVED lines=45> */
.L_x_664:
[----:B------:R-:W-:Y:S05]  /*b790*/  BSYNC B0 ;  /* 0x0000000000007941 */ /* 0x000fea0003800000 */
.L_x_663:
        /* <DEDUP_REMOVED lines=45> */
.L_x_666:
[----:B------:R-:W-:Y:S05]  /*ba70*/  BSYNC B0 ;  /* 0x0000000000007941 */ /* 0x000fea0003800000 */
.L_x_665:
        /* <DEDUP_REMOVED lines=43> */
[----:B------:R1:W-:Y:S01]  /*bd30*/  STS.128 [R196+0x1f080], R4 ;  /* 0x01f08004c4007388 */ /* 0x0003e20000000c00 */
[----:B------:R-:W-:Y:S05]  /*bd40*/  BRA `(.L_x_660) ;  /* 0x000048d000007947 */ /* 0x000fea0003800000 */
.L_x_627:
[----:B------:R-:W-:Y:S01]  /*bd50*/  ISETP.NE.AND P0, PT, R140, 0x1, PT ;  /* 0x000000018c00780c */ /* 0x000fe20003f05270 */
[----:B------:R-:W-:Y:S01]  /*bd60*/  IMAD.MOV.U32 R7, RZ, RZ, R3 ;  /* 0x000000ffff077224 */ /* 0x000fe200078e0003 */
[----:B------:R-:W-:Y:S01]  /*bd70*/  LOP3.LUT P1, RZ, R215, 0x8, RZ, 0xc0, !PT ;  /* 0x00000008d7ff7812 */ /* 0x000fe2000782c0ff */
        /* <DEDUP_REMOVED lines=9> */
[----:B----4-:R-:W-:Y:S01]  /*be10*/  CS2R R16, SRZ ;  /* 0x0000000000107805 */ /* 0x010fe2000001ff00 */
[----:B------:R-:W-:-:S05]  /*be20*/  @P0 IMAD.HI.U32 R5, R2, c[0x0][0x2c8], RZ ;  /* 0x0000b20002050a27 */ /* 0x000fca00078e00ff */
[----:B------:R-:W-:-:S04]  /*be30*/  @P0 SHF.R.U32.HI R2, RZ, c[0x0][0x2cc], R5 ;  /* 0x0000b300ff020a19 */ /* 0x000fc80000011605 */
[----:B------:R-:W-:Y:S01]  /*be40*/  SHF.R.S32.HI R5, RZ, 0x1f, R2 ;  /* 0x0000001fff057819 */ /* 0x000fe20000011402 */
[----:B------:R-:W-:-:S04]  /*be50*/  IMAD.WIDE.U32 R6, R2, c[0x0][0x280], R6 ;  /* 0x0000a00002067a25 */ /* 0x000fc800078e0006 */
[----:B------:R-:W-:Y:S01]  /*be60*/  IMAD R9, R5, c[0x0][0x280], RZ ;  /* 0x0000a00005097a24 */ /* 0x000fe200078e02ff */
[----:B------:R-:W-:-:S03]  /*be70*/  LEA R27, P0, R6, c[0x0][0x270], 0x1 ;  /* 0x00009c00061b7a11 */ /* 0x000fc600078008ff */
[----:B------:R-:W-:-:S04]  /*be80*/  IMAD R3, R2, c[0x0][0x284], R9 ;  /* 0x0000a10002037a24 */ /* 0x000fc800078e0209 */
[----:B------:R-:W-:-:S05]  /*be90*/  IMAD.IADD R3, R7, 0x1, R3 ;  /* 0x0000000107037824 */ /* 0x000fca00078e0203 */
[----:B------:R-:W-:Y:S01]  /*bea0*/  LEA.HI.X R26, R6, c[0x0][0x274], R3, 0x1, P0 ;  /* 0x00009d00061a7a11 */ /* 0x000fe200000f0c03 */
[----:B------:R-:W-:Y:S01]  /*beb0*/  IMAD R3, R5, c[0x0][0x290], RZ ;  /* 0x0000a40005037a24 */ /* 0x000fe200078e02ff */
[----:B------:R-:W-:-:S05]  /*bec0*/  MOV R5, R8 ;  /* 0x0000000800057202 */ /* 0x000fca0000000f00 */
[----:B------:R-:W-:-:S04]  /*bed0*/  IMAD.WIDE.U32 R4, R2, c[0x0][0x290], R4 ;  /* 0x0000a40002047a25 */ /* 0x000fc800078e0004 */
[----:B------:R-:W-:Y:S01]  /*bee0*/  IMAD R2, R2, c[0x0][0x294], R3 ;  /* 0x0000a50002027a24 */ /* 0x000fe200078e0203 */
[C---:B------:R-:W-:Y:S01]  /*bef0*/  LEA R25, P0, R4.reuse, c[0x0][0x288], 0x1 ;  /* 0x0000a20004197a11 */ /* 0x040fe200078008ff */
[----:B------:R1:W2:Y:S03]  /*bf00*/  SHFL.IDX PT, R3, R27, RZ, 0x181f ;  /* 0x00181fff1b037589 */ /* 0x0002a600000e0000 */
[----:B------:R-:W-:Y:S01]  /*bf10*/  IADD3 R2, R5, R2, RZ ;  /* 0x0000000205027210 */ /* 0x000fe20007ffe0ff */
[----:B------:R1:W3:Y:S03]  /*bf20*/  SHFL.IDX PT, R10, R25, RZ, 0x181f ;  /* 0x00181fff190a7589 */ /* 0x0002e600000e0000 */
[----:B------:R-:W-:Y:S01]  /*bf30*/  LEA.HI.X R13, R4, c[0x0][0x28c], R2, 0x1, P0 ;  /* 0x0000a300040d7a11 */ /* 0x000fe200000f0c02 */
[----:B------:R1:W4:Y:S04]  /*bf40*/  SHFL.IDX PT, R5, R26, RZ, 0x181f ;  /* 0x00181fff1a057589 */ /* 0x00032800000e0000 */
[----:B------:R1:W1:Y:S01]  /*bf50*/  SHFL.IDX PT, R12, R13, RZ, 0x181f ;  /* 0x00181fff0d0c7589 */ /* 0x00026200000e0000 */
[----:B------:R-:W-:Y:S05]  /*bf60*/  @P1 BRA `(.L_x_668) ;  /* 0x000001a000001947 */ /* 0x000fea0003800000 */
[----:B------:R-:W-:Y:S01]  /*bf70*/  ISETP.GE.AND P1, PT, R136, c[0x0][0x27c], PT ;  /* 0x00009f0088007a0c */ /* 0x000fe20003f26270 */
[----:B------:R-:W-:Y:S01]  /*bf80*/  CS2R R22, SRZ ;  /* 0x0000000000167805 */ /* 0x000fe2000001ff00 */
[----:B------:R-:W-:Y:S01]  /*bf90*/  CS2R R20, SRZ ;  /* 0x0000000000147805 */ /* 0x000fe2000001ff00 */
[----:B------:R-:W-:Y:S01]  /*bfa0*/  CS2R R18, SRZ ;  /* 0x0000000000127805 */ /* 0x000fe2000001ff00 */
[----:B------:R-:W-:-:S09]  /*bfb0*/  CS2R R16, SRZ ;  /* 0x0000000000107805 */ /* 0x000fd2000001ff00 */
[C---:B------:R-:W-:Y:S01]  /*bfc0*/  @!P1 IMAD.SHL.U32 R2, R136.reuse, 0x2, RZ ;  /* 0x0000000288029824 */ /* 0x040fe200078e00ff */
[----:B------:R-:W-:-:S04]  /*bfd0*/  @!P1 SHF.L.U64.HI R4, R136, 0x1, R15 ;  /* 0x0000000188049819 */ /* 0x000fc8000001020f */
[----:B--2---:R-:W-:-:S05]  /*bfe0*/  @!P1 IADD3 R8, P0, R3, R2, RZ ;  /* 0x0000000203089210 */ /* 0x004fca0007f1e0ff */
[--C-:B----4-:R-:W-:Y:S01]  /*bff0*/  @!P1 IMAD.X R9, R5, 0x1, R4.reuse, P0 ;  /* 0x0000000105099824 */ /* 0x110fe200000e0604 */
[----:B---3--:R-:W-:Y:S01]  /*c000*/  @!P1 IADD3 R6, P0, R10, R2, RZ ;  /* 0x000000020a069210 */ /* 0x008fe20007f1e0ff */
[----:B------:R-:W-:Y:S01]  /*c010*/  CS2R R34, SRZ ;  /* 0x0000000000227805 */ /* 0x000fe2000001ff00 */
[----:B------:R-:W-:Y:S01]  /*c020*/  CS2R R32, SRZ ;  /* 0x0000000000207805 */ /* 0x000fe2000001ff00 */
[----:B------:R-:W-:Y:S01]  /*c030*/  CS2R R38, SRZ ;  /* 0x0000000000267805 */ /* 0x000fe2000001ff00 */
[----:B------:R-:W-:Y:S01]  /*c040*/  CS2R R36, SRZ ;  /* 0x0000000000247805 */ /* 0x000fe2000001ff00 */
[----:B-1----:R-:W-:Y:S01]  /*c050*/  @!P1 IMAD.X R7, R12, 0x1, R4, P0 ;  /* 0x000000010c079824 */ /* 0x002fe200000e0604 */
[----:B------:R-:W-:Y:S01]  /*c060*/  ISETP.GE.AND P0, PT, R138, c[0x0][0x27c], PT ;  /* 0x00009f008a007a0c */ /* 0x000fe20003f06270 */
[----:B------:R1:W5:Y:S04]  /*c070*/  @!P1 LD.E.128 R20, [R8.64] ;  /* 0x0000000608149980 */ /* 0x000368000c101d00 */
[----:B------:R1:W5:Y:S08]  /*c080*/  @!P1 LD.E.128 R16, [R6.64] ;  /* 0x0000000606109980 */ /* 0x000370000c101d00 */
[C---:B------:R-:W-:Y:S01]  /*c090*/  @!P0 IMAD.SHL.U32 R2, R0.reuse, 0x2, RZ ;  /* 0x0000000200028824 */ /* 0x040fe200078e00ff */
[----:B------:R-:W-:-:S04]  /*c0a0*/  @!P0 SHF.L.U64.HI R11, R0, 0x1, R24 ;  /* 0x00000001000b8819 */ /* 0x000fc80000010218 */
[----:B------:R-:W-:-:S05]  /*c0b0*/  @!P0 IADD3 R4, P2, R3, R2, RZ ;  /* 0x0000000203048210 */ /* 0x000fca0007f5e0ff */
[----:B------:R-:W-:Y:S01]  /*c0c0*/  @!P0 IMAD.X R5, R5, 0x1, R11, P2 ;  /* 0x0000000105058824 */ /* 0x000fe200010e060b */
[----:B------:R-:W-:-:S04]  /*c0d0*/  @!P0 IADD3 R2, P2, R10, R2, RZ ;  /* 0x000000020a028210 */ /* 0x000fc80007f5e0ff */
[----:B------:R1:W5:Y:S01]  /*c0e0*/  @!P0 LD.E.128 R32, [R4.64] ;  /* 0x0000000604208980 */ /* 0x000362000c101d00 */
[----:B------:R-:W-:-:S05]  /*c0f0*/  @!P0 IMAD.X R3, R12, 0x1, R11, P2 ;  /* 0x000000010c038824 */ /* 0x000fca00010e060b */
[----:B------:R1:W5:Y:S03]  /*c100*/  @!P0 LD.E.128 R36, [R2.64] ;  /* 0x0000000602248980 */ /* 0x000366000c101d00 */
.L_x_668:
[----:B------:R-:W-:Y:S05]  /*c110*/  BSYNC B0 ;  /* 0x0000000000007941 */ /* 0x000fea0003800000 */
.L_x_667:
[----:B-1---5:R-:W-:Y:S01]  /*c120*/  IMAD.MOV.U32 R2, RZ, RZ, R35 ;  /* 0x000000ffff027224 */ /* 0x022fe200078e0023 */
[----:B------:R-:W-:Y:S01]  /*c130*/  LOP3.LUT P0, RZ, R215, 0x10, RZ, 0xc0, !PT ;  /* 0x00000010d7ff7812 */ /* 0x000fe2000780c0ff */
[----:B--2---:R-:W-:Y:S01]  /*c140*/  IMAD.MOV.U32 R3, RZ, RZ, R34 ;  /* 0x000000ffff037224 */ /* 0x004fe200078e0022 */
[----:B------:R1:W2:Y:S01]  /*c150*/  SHFL.IDX PT, R11, R26, 0x1, 0x181f ;  /* 0x00381f001a0b7f89 */ /* 0x0002a200000e0000 */
[----:B----4-:R-:W-:Y:S01]  /*c160*/  IMAD.MOV.U32 R5, RZ, RZ, R32 ;  /* 0x000000ffff057224 */ /* 0x010fe200078e0020 */
[----:B------:R-:W-:Y:S01]  /*c170*/  PRMT R102, R2, 0x7610, R102 ;  /* 0x0000761002667816 */ /* 0x000fe20000000066 */
[----:B------:R-:W-:Y:S01]  /*c180*/  IMAD.MOV.U32 R2, RZ, RZ, R23 ;  /* 0x000000ffff027224 */ /* 0x000fe200078e0017 */
[----:B------:R1:W4:Y:S01]  /*c190*/  SHFL.IDX PT, R12, R13, 0x1, 0x181f ;  /* 0x00381f000d0c7f89 */ /* 0x00032200000e0000 */
        /* <DEDUP_REMOVED lines=16> */
[----:B---3--:R1:W3:Y:S01]  /*c2a0*/  SHFL.IDX PT, R10, R25, 0x1, 0x181f ;  /* 0x00381f00190a7f89 */ /* 0x0082e200000e0000 */
[----:B------:R-:W-:Y:S01]  /*c2b0*/  PRMT R100, R2, 0x7610, R100 ;  /* 0x0000761002647816 */ /* 0x000fe20000000064 */
[----:B------:R-:W-:Y:S01]  /*c2c0*/  IMAD.MOV.U32 R2, RZ, RZ, R17 ;  /* 0x000000ffff027224 */ /* 0x000fe200078e0011 */
[----:B------:R-:W-:Y:S01]  /*c2d0*/  PRMT R101, R101, 0x5410, R3 ;  /* 0x0000541065657816 */ /* 0x000fe20000000003 */
[----:B------:R-:W-:Y:S01]  /*c2e0*/  IMAD.MOV.U32 R3, RZ, RZ, R16 ;  /* 0x000000ffff037224 */ /* 0x000fe200078e0010 */
[----:B------:R-:W-:Y:S01]  /*c2f0*/  PRMT R30, R4, 0x7610, R30 ;  /* 0x00007610041e7816 */ /* 0x000fe2000000001e */
[----:B------:R-:W-:Y:S01]  /*c300*/  BSSY B0, `(.L_x_669) ;  /* 0x0000028000007945 */ /* 0x000fe20003800000 */
[----:B------:R-:W-:Y:S01]  /*c310*/  MOV R5, R19 ;  /* 0x0000001300057202 */ /* 0x000fe20000000f00 */
[----:B------:R1:W1:Y:S01]  /*c320*/  SHFL.IDX PT, R4, R27, 0x1, 0x181f ;  /* 0x00381f001b047f89 */ /* 0x00026200000e0000 */
[----:B------:R-:W-:Y:S01]  /*c330*/  PRMT R31, R6, 0x7610, R31 ;  /* 0x00007610061f7816 */ /* 0x000fe2000000001f */
[----:B------:R-:W-:Y:S01]  /*c340*/  CS2R R60, SRZ ;  /* 0x00000000003c7805 */ /* 0x000fe2000001ff00 */
[----:B------:R-:W-:Y:S01]  /*c350*/  PRMT R40, R5, 0x7610, R40 ;  /* 0x0000761005287816 */ /* 0x000fe20000000028 */
[----:B------:R-:W-:Y:S01]  /*c360*/  CS2R R46, SRZ ;  /* 0x00000000002e7805 */ /* 0x000fe2000001ff00 */
[----:B------:R-:W-:Y:S01]  /*c370*/  PRMT R28, R2, 0x5410, R3 ;  /* 0x00005410021c7816 */ /* 0x000fe20000000003 */
[----:B------:R-:W-:Y:S01]  /*c380*/  CS2R R44, SRZ ;  /* 0x00000000002c7805 */ /* 0x000fe2000001ff00 */
[----:B------:R-:W-:Y:S01]  /*c390*/  CS2R R58, SRZ ;  /* 0x00000000003a7805 */ /* 0x000fe2000001ff00 */
[----:B------:R-:W-:Y:S01]  /*c3a0*/  CS2R R56, SRZ ;  /* 0x0000000000387805 */ /* 0x000fe2000001ff00 */
[----:B------:R-:W-:Y:S01]  /*c3b0*/  CS2R R50, SRZ ;  /* 0x0000000000327805 */ /* 0x000fe2000001ff00 */
[----:B------:R-:W-:Y:S01]  /*c3c0*/  CS2R R48, SRZ ;  /* 0x0000000000307805 */ /* 0x000fe2000001ff00 */
[----:B------:R-:W-:Y:S05]  /*c3d0*/  @P0 BRA `(.L_x_670) ;  /* 0x000001a000000947 */ /* 0x000fea0003800000 */
[----:B--2-4-:R-:W-:Y:S01]  /*c3e0*/  ISETP.GE.AND P1, PT, R136, c[0x0][0x27c], PT ;  /* 0x00009f0088007a0c */ /* 0x014fe20003f26270 */
[----:B------:R-:W-:Y:S01]  /*c3f0*/  CS2R R46, SRZ ;  /* 0x00000000002e7805 */ /* 0x000fe2000001ff00 */
[----:B------:R-:W-:Y:S01]  /*c400*/  CS2R R44, SRZ ;  /* 0x00000000002c7805 */ /* 0x000fe2000001ff00 */
[----:B------:R-:W-:Y:S01]  /*c410*/  CS2R R50, SRZ ;  /* 0x0000000000327805 */ /* 0x000fe2000001ff00 */
[----:B------:R-:W-:-:S09]  /*c420*/  CS2R R48, SRZ ;  /* 0x0000000000307805 */ /* 0x000fd2000001ff00 */
[C---:B------:R-:W-:Y:S01]  /*c430*/  @!P1 IMAD.SHL.U32 R2, R136.reuse, 0x2, RZ ;  /* 0x0000000288029824 */ /* 0x040fe200078e00ff */
[----:B------:R-:W-:-:S04]  /*c440*/  @!P1 SHF.L.U64.HI R3, R136, 0x1, R15 ;  /* 0x0000000188039819 */ /* 0x000fc8000001020f */
[----:B-1----:R-:W-:-:S05]  /*c450*/  @!P1 IADD3 R8, P0, R4, R2, RZ ;  /* 0x0000000204089210 */ /* 0x002fca0007f1e0ff */
[--C-:B------:R-:W-:Y:S01]  /*c460*/  @!P1 IMAD.X R9, R11, 0x1, R3.reuse, P0 ;  /* 0x000000010b099824 */ /* 0x100fe200000e0603 */
[----:B---3--:R-:W-:Y:S01]  /*c470*/  @!P1 IADD3 R6, P0, R10, R2, RZ ;  /* 0x000000020a069210 */ /* 0x008fe20007f1e0ff */
[----:B------:R-:W-:Y:S01]  /*c480*/  CS2R R62, SRZ ;  /* 0x00000000003e7805 */ /* 0x000fe2000001ff00 */
[----:B------:R-:W-:Y:S01]  /*c490*/  CS2R R60, SRZ ;  /* 0x00000000003c7805 */ /* 0x000fe2000001ff00 */
[----:B------:R-:W-:Y:S01]  /*c4a0*/  CS2R R58, SRZ ;  /* 0x00000000003a7805 */ /* 0x000fe2000001ff00 */
[----:B------:R-:W-:Y:S01]  /*c4b0*/  CS2R R56, SRZ ;  /* 0x0000000000387805 */ /* 0x000fe2000001ff00 */
[----:B------:R-:W-:Y:S01]  /*c4c0*/  @!P1 IMAD.X R7, R12, 0x1, R3, P0 ;  /* 0x000000010c079824 */ /* 0x000fe200000e0603 */
        /* <DEDUP_REMOVED lines=11> */
.L_x_670:
[----:B--2-4-:R-:W-:Y:S05]  /*c580*/  BSYNC B0 ;  /* 0x0000000000007941 */ /* 0x014fea0003800000 */
.L_x_669:
[----:B-1---5:R-:W-:Y:S01]  /*c590*/  IMAD.MOV.U32 R5, RZ, RZ, R62 ;  /* 0x000000ffff057224 */ /* 0x022fe200078e003e */
[----:B------:R-:W-:Y:S01]  /*c5a0*/  LOP3.LUT P0, RZ, R215, 0x80, RZ, 0xc0, !PT ;  /* 0x00000080d7ff7812 */ /* 0x000fe2000780c0ff */
[----:B------:R-:W-:Y:S01]  /*c5b0*/  IMAD.MOV.U32 R3, RZ, RZ, R60 ;  /* 0x000000ffff037224 */ /* 0x000fe200078e003c */
[----:B------:R-:W-:Y:S01]  /*c5c0*/  MOV R6, R51 ;  /* 0x0000003300067202 */ /* 0x000fe20000000f00 */
[----:B------:R-:W-:Y:S01]  /*c5d0*/  IMAD.MOV.U32 R2, RZ, RZ, R61 ;  /* 0x000000ffff027224 */ /* 0x000fe200078e003d */
[----:B------:R1:W2:Y:S01]  /*c5e0*/  SHFL.IDX PT, R11, R13, 0x2, 0x181f ;  /* 0x00581f000d0b7f89 */ /* 0x0002a200000e0000 */
        /* <DEDUP_REMOVED lines=16> */
[----:B---3--:R1:W3:Y:S01]  /*c6f0*/  SHFL.IDX PT, R10, R25, 0x2, 0x181f ;  /* 0x00581f00190a7f89 */ /* 0x0082e200000e0000 */
[----:B------:R-:W-:Y:S01]  /*c700*/  PRMT R110, R110, 0x5410, R3 ;  /* 0x000054106e6e7816 */ /* 0x000fe20000000003 */
[----:B------:R-:W-:Y:S01]  /*c710*/  IMAD.MOV.U32 R3, RZ, RZ, R48 ;  /* 0x000000ffff037224 */ /* 0x000fe200078e0030 */
[----:B------:R-:W-:Y:S01]  /*c720*/  PRMT R109, R2, 0x5410, R4 ;  /* 0x00005410026d7816 */ /* 0x000fe20000000004 */
[----:B------:R-:W-:Y:S01]  /*c730*/  IMAD.MOV.U32 R2, RZ, RZ, R49 ;  /* 0x000000ffff027224 */ /* 0x000fe200078e0031 */
[----:B------:R-:W-:Y:S01]  /*c740*/  PRMT R111, R111, 0x5410, R5 ;  /* 0x000054106f6f7816 */ /* 0x000fe20000000005 */
[----:B------:R1:W4:Y:S01]  /*c750*/  SHFL.IDX PT, R4, R27, 0x2, 0x181f ;  /* 0x00581f001b047f89 */ /* 0x00032200000e0000 */
[----:B------:R-:W-:Y:S01]  /*c760*/  BSSY B0, `(.L_x_671) ;  /* 0x0000029000007945 */ /* 0x000fe20003800000 */
[----:B------:R-:W-:Y:S01]  /*c770*/  PRMT R105, R105, 0x5410, R7 ;  /* 0x0000541069697816 */ /* 0x000fe20000000007 */
[----:B------:R-:W-:Y:S01]  /*c780*/  CS2R R98, SRZ ;  /* 0x0000000000627805 */ /* 0x000fe2000001ff00 */
[----:B------:R1:W1:Y:S01]  /*c790*/  SHFL.IDX PT, R5, R26, 0x2, 0x181f ;  /* 0x00581f001a057f89 */ /* 0x00026200000e0000 */
        /* <DEDUP_REMOVED lines=8> */
[----:B------:R-:W-:Y:S01]  /*c820*/  CS2R R70, SRZ ;  /* 0x0000000000467805 */ /* 0x000fe2000001ff00 */
[----:B------:R-:W-:Y:S01]  /*c830*/  CS2R R68, SRZ ;  /* 0x0000000000447805 */ /* 0x000fe2000001ff00 */
[----:B------:R-:W-:Y:S05]  /*c840*/  @P0 BRA `(.L_x_672) ;  /* 0x000001a000000947 */ /* 0x000fea0003800000 */
[----:B--2---:R-:W-:Y:S01]  /*c850*/  ISETP.GE.AND P1, PT, R136, c[0x0][0x27c], PT ;  /* 0x00009f0088007a0c */ /* 0x004fe20003f26270 */
[----:B------:R-:W-:Y:S01]  /*c860*/  CS2R R66, SRZ ;  /* 0x0000000000427805 */ /* 0x000fe2000001ff00 */
[----:B------:R-:W-:Y:S01]  /*c870*/  CS2R R64, SRZ ;  /* 0x0000000000407805 */ /* 0x000fe2000001ff00 */
[----:B------:R-:W-:Y:S01]  /*c880*/  CS2R R70, SRZ ;  /* 0x0000000000467805 */ /* 0x000fe2000001ff00 */
[----:B------:R-:W-:-:S09]  /*c890*/  CS2R R68, SRZ ;  /* 0x0000000000447805 */ /* 0x000fd2000001ff00 */
[C---:B------:R-:W-:Y:S01]  /*c8a0*/  @!P1 IMAD.SHL.U32 R2, R136.reuse, 0x2, RZ ;  /* 0x0000000288029824 */ /* 0x040fe200078e00ff */
[----:B------:R-:W-:-:S04]  /*c8b0*/  @!P1 SHF.L.U64.HI R3, R136, 0x1, R15 ;  /* 0x0000000188039819 */ /* 0x000fc8000001020f */
[----:B----4-:R-:W-:-:S05]  /*c8c0*/  @!P1 IADD3 R8, P0, R4, R2, RZ ;  /* 0x0000000204089210 */ /* 0x010fca0007f1e0ff */
[--C-:B-1----:R-:W-:Y:S01]  /*c8d0*/  @!P1 IMAD.X R9, R5, 0x1, R3.reuse, P0 ;  /* 0x0000000105099824 */ /* 0x102fe200000e0603 */
        /* <DEDUP_REMOVED lines=17> */
.L_x_672:
[----:B--2---:R-:W-:Y:S05]  /*c9f0*/  BSYNC B0 ;  /* 0x0000000000007941 */ /* 0x004fea0003800000 */
.L_x_671:
[----:B-1---5:R-:W-:Y:S01]  /*ca00*/  IMAD.MOV.U32 R3, RZ, RZ, R74 ;  /* 0x000000ffff037224 */ /* 0x022fe200078e004a */
[----:B------:R-:W-:Y:S01]  /*ca10*/  ISETP.NE.AND P0, PT, R80, RZ, PT ;  /* 0x000000ff5000720c */ /* 0x000fe20003f05270 */
[----:B------:R-:W-:Y:S01]  /*ca20*/  IMAD.MOV.U32 R2, RZ, RZ, R75 ;  /* 0x000000ffff027224 */ /* 0x000fe200078e004b */
[----:B------:R1:W2:Y:S01]  /*ca30*/  SHFL.IDX PT, R11, R26, 0x3, 0x181f ;  /* 0x00781f001a0b7f89 */ /* 0x0002a200000e0000 */
[----:B------:R-:W-:Y:S01]  /*ca40*/  IMAD.MOV.U32 R5, RZ, RZ, R72 ;  /* 0x000000ffff057224 */ /* 0x000fe200078e0048 */
[----:B------:R-:W-:Y:S01]  /*ca50*/  BSSY B0, `(.L_x_673) ;  /* 0x0000040000007945 */ /* 0x000fe20003800000 */
[----:B----4-:R-:W-:Y:S01]  /*ca60*/  IMAD.MOV.U32 R4, RZ, RZ, R73 ;  /* 0x000000ffff047224 */ /* 0x010fe200078e0049 */
[----:B------:R-:W-:Y:S01]  /*ca70*/  PRMT R121, R2, 0x7610, R121 ;  /* 0x0000761002797816 */ /* 0x000fe20000000079 */
[----:B------:R-:W-:Y:S01]  /*ca80*/  IMAD.MOV.U32 R2, RZ, RZ, R67 ;  /* 0x000000ffff027224 */ /* 0x000fe200078e0043 */
[----:B------:R-:W-:Y:S01]  /*ca90*/  PRMT R122, R5, 0x5410, R3 ;  /* 0x00005410057a7816 */ /* 0x000fe20000000003 */
[----:B------:R-:W-:Y:S01]  /*caa0*/  IMAD.MOV.U32 R3, RZ, RZ, R66 ;  /* 0x000000ffff037224 */ /* 0x000fe200078e0042 */
[----:B------:R-:W-:Y:S01]  /*cab0*/  PRMT R120, R4, 0x7610, R120 ;  /* 0x0000761004787816 */ /* 0x000fe20000000078 */
[----:B------:R-:W-:Y:S01]  /*cac0*/  IMAD.MOV.U32 R5, RZ, RZ, R64 ;  /* 0x000000ffff057224 */ /* 0x000fe200078e0040 */
[----:B------:R1:W4:Y:S01]  /*cad0*/  SHFL.IDX PT, R12, R13, 0x3, 0x181f ;  /* 0x00781f000d0c7f89 */ /* 0x00032200000e0000 */
[----:B------:R-:W-:Y:S01]  /*cae0*/  IMAD.MOV.U32 R4, RZ, RZ, R65 ;  /* 0x000000ffff047224 */ /* 0x000fe200078e0041 */
[----:B------:R-:W-:Y:S01]  /*caf0*/  PRMT R118, R2, 0x5410, R3 ;  /* 0x0000541002767816 */ /* 0x000fe20000000003 */
[----:B------:R-:W-:Y:S01]  /*cb00*/  IMAD.MOV.U32 R2, RZ, RZ, R79 ;  /* 0x000000ffff027224 */ /* 0x000fe200078e004f */
[----:B------:R-:W-:Y:S01]  /*cb10*/  MOV R3, R78 ;  /* 0x0000004e00037202 */ /* 0x000fe20000000f00 */
        /* <DEDUP_REMOVED lines=8> */
[----:B------:R-:W-:Y:S01]  /*cba0*/  CS2R R96, SRZ ;  /* 0x0000000000607805 */ /* 0x000fe2000001ff00 */
[----:B------:R-:W-:Y:S01]  /*cbb0*/  PRMT R120, R120, 0x5410, R3 ;  /* 0x0000541078787816 */ /* 0x000fe20000000003 */
[----:B------:R-:W-:Y:S01]  /*cbc0*/  IMAD.MOV.U32 R3, RZ, RZ, R68 ;  /* 0x000000ffff037224 */ /* 0x000fe200078e0044 */
[----:B------:R-:W-:Y:S01]  /*cbd0*/  PRMT R119, R2, 0x7610, R119 ;  /* 0x0000761002777816 */ /* 0x000fe20000000077 */
[----:B------:R-:W-:Y:S01]  /*cbe0*/  IMAD.MOV.U32 R2, RZ, RZ, R69 ;  /* 0x000000ffff027224 */ /* 0x000fe200078e0045 */
        /* <DEDUP_REMOVED lines=38> */
.L_x_674:
[----:B--2-4-:R-:W-:Y:S05]  /*ce50*/  BSYNC B0 ;  /* 0x0000000000007941 */ /* 0x014fea0003800000 */
.L_x_673:
[----:B-----5:R-:W-:Y:S01]  /*ce60*/  IMAD.MOV.U32 R0, RZ, RZ, R98 ;  /* 0x000000ffff007224 */ /* 0x020fe200078e0062 */
[----:B------:R-:W-:-:S04]  /*ce70*/  DEPBAR.LE SB0, 0x1 ;  /* 0x000080400000791a */ /* 0x000fc80000000000 */
[----:B-1----:R-:W-:Y:S01]  /*ce80*/  IMAD.MOV.U32 R4, RZ, RZ, R99 ;  /* 0x000000ffff047224 */ /* 0x002fe200078e0063 */
[----:B------:R-:W-:Y:S01]  /*ce90*/  BSSY B1, `(.L_x_675) ;  /* 0x00000ed000017945 */ /* 0x000fe20003800000 */
[----:B------:R-:W-:Y:S02]  /*cea0*/  IMAD.MOV.U32 R3, RZ, RZ, R96 ;  /* 0x000000ffff037224 */ /* 0x000fe400078e0060 */
        /* <DEDUP_REMOVED lines=16> */
[----:B------:R-:W-:Y:S02]  /*cfb0*/  IMNMX R90, R4, 0x80, PT ;  /* 0x00000080045a7817 */ /* 0x000fe40003800200 */
[----:B------:R-:W-:Y:S01]  /*cfc0*/  PRMT R130, R130, 0x5410, R0 ;  /* 0x0000541082827816 */ /* 0x000fe20000000000 */
[----:B------:R-:W-:Y:S01]  /*cfd0*/  IMAD.MOV.U32 R0, RZ, RZ, R93 ;  /* 0x000000ffff007224 */ /* 0x000fe200078e005d */
[----:B------:R-:W-:Y:S01]  /*cfe0*/  BAR.SYNC.DEFER_BLOCKING 0x0 ;  /* 0x0000000000007b1d */ /* 0x000fe20000010000 */
[----:B------:R-:W-:-:S02]  /*cff0*/  ISETP.GE.AND P0, PT, R214, R90, PT ;  /* 0x0000005ad600720c */ /* 0x000fc40003f06270 */
[----:B------:R-:W-:Y:S01]  /*d000*/  PRMT R131, R3, 0x7610, R131 ;  /* 0x0000761003837816 */ /* 0x000fe20000000083 */
[----:B------:R-:W-:Y:S01]  /*d010*/  IMAD.MOV.U32 R3, RZ, RZ, R87 ;  /* 0x000000ffff037224 */ /* 0x000fe200078e0057 */
[----:B------:R-:W-:Y:S01]  /*d020*/  PRMT R129, R0, 0x5410, R2 ;  /* 0x0000541000817816 */ /* 0x000fe20000000002 */
[----:B------:R-:W-:Y:S01]  /*d030*/  IMAD.MOV.U32 R2, RZ, RZ, R84 ;  /* 0x000000ffff027224 */ /* 0x000fe200078e0054 */
[----:B------:R-:W-:Y:S01]  /*d040*/  MOV R4, R86 ;  /* 0x0000005600047202 */ /* 0x000fe20000000f00 */
[----:B------:R-:W-:Y:S01]  /*d050*/  IMAD.MOV.U32 R0, RZ, RZ, R85 ;  /* 0x000000ffff007224 */ /* 0x000fe200078e0055 */
[----:B------:R-:W-:Y:S02]  /*d060*/  PRMT R125, R3, 0x7610, R125 ;  /* 0x00007610037d7816 */ /* 0x000fe4000000007d */
[----:B------:R-:W-:Y:S02]  /*d070*/  PRMT R124, R124, 0x5410, R4 ;  /* 0x000054107c7c7816 */ /* 0x000fe40000000004 */
[----:B------:R-:W-:Y:S01]  /*d080*/  PRMT R123, R0, 0x5410, R2 ;  /* 0x00005410007b7816 */ /* 0x000fe20000000002 */
[----:B------:R-:W-:Y:S05]  /*d090*/  @P0 BRA `(.L_x_676) ;  /* 0x00000cc000000947 */ /* 0x000fea0003800000 */
[----:B------:R-:W-:Y:S01]  /*d0a0*/  ISETP.GE.AND P0, PT, R136, c[0x0][0x27c], PT ;  /* 0x00009f0088007a0c */ /* 0x000fe20003f06270 */
[----:B------:R-:W-:-:S12]  /*d0b0*/  BSSY B0, `(.L_x_677) ;  /* 0x0000061000007945 */ /* 0x000fd80003800000 */
[----:B------:R-:W-:Y:S05]  /*d0c0*/  @P0 BRA `(.L_x_678) ;  /* 0x000005f000000947 */ /* 0x000fea0003800000 */
[----:B------:R-:W-:Y:S01]  /*d0d0*/  MOV R0, c[0x0][0x27c] ;  /* 0x00009f0000007a02 */ /* 0x000fe20000000f00 */
[----:B------:R-:W1:Y:S01]  /*d0e0*/  LDS.128 R4, [R196+0x10080] ;  /* 0x01008000c4047984 */ /* 0x000e620000000c00 */
[--C-:B------:R-:W-:Y:S02]  /*d0f0*/  SHF.R.U32.HI R24, RZ, 0x10, R17.reuse ;  /* 0x00000010ff187819 */ /* 0x100fe40000011611 */
[----:B------:R-:W-:Y:S02]  /*d100*/  LEA.HI R0, R0, R237, RZ, 0x1d ;  /* 0x000000ed00007211 */ /* 0x000fe400078fe8ff */
[----:B------:R-:W-:Y:S02]  /*d110*/  SHF.R.U64 R52, R16, 0x10, R17 ;  /* 0x0000001010347819 */ /* 0x000fe40000001211 */
[----:B------:R-:W-:Y:S02]  /*d120*/  SHF.R.S32.HI R3, RZ, 0x1f, R0 ;  /* 0x0000001fff037819 */ /* 0x000fe40000011400 */
[----:B------:R-:W-:-:S02]  /*d130*/  SHF.L.U32 R2, R0, 0x3, RZ ;  /* 0x0000000300027819 */ /* 0x000fc400000006ff */
[----:B------:R-:W-:Y:S02]  /*d140*/  LEA.HI R0, R3, R0, RZ, 0x3 ;  /* 0x0000000003007211 */ /* 0x000fe400078f18ff */
[----:B------:R-:W-:Y:S02]  /*d150*/  LOP3.LUT R2, R113, 0x38, R2, 0xf8, !PT ;  /* 0x0000003871027812 */ /* 0x000fe400078ef802 */
[----:B------:R-:W-:Y:S02]  /*d160*/  SHF.L.U32 R0, R0, 0xa, RZ ;  /* 0x0000000a00007819 */ /* 0x000fe400000006ff */
[----:B------:R-:W-:Y:S02]  /*d170*/  LOP3.LUT R2, R2, R139, RZ, 0x3c, !PT ;  /* 0x0000008b02027212 */ /* 0x000fe400078e3cff */
[----:B------:R-:W-:Y:S02]  /*d180*/  LOP3.LUT R0, R0, 0x7fffe000, RZ, 0xc0, !PT ;  /* 0x7fffe00000007812 */ /* 0x000fe400078ec0ff */
[----:B------:R-:W-:-:S02]  /*d190*/  SHF.R.U32.HI R25, RZ, 0x10, R21 ;  /* 0x00000010ff197819 */ /* 0x000fc40000011615 */
[----:B------:R-:W-:Y:S02]  /*d1a0*/  IADD3 R0, R2, R0, R114 ;  /* 0x0000000002007210 */ /* 0x000fe40007ffe072 */
[----:B------:R-:W-:Y:S01]  /*d1b0*/  SHF.R.U64 R54, R20, 0x10, R21 ;  /* 0x0000001014367819 */ /* 0x000fe20000001215 */
[----:B------:R-:W-:Y:S01]  /*d1c0*/  HADD2.F32 R88, -RZ, R25.H0_H0 ;  /* 0x20000019ff587230 */ /* 0x000fe20000004100 */
[----:B------:R-:W-:Y:S01]  /*d1d0*/  SHF.L.U32 R29, R0, 0x1, RZ ;  /* 0x00000001001d7819 */ /* 0x000fe200000006ff */
[----:B------:R-:W-:Y:S01]  /*d1e0*/  HADD2.F32 R0, -RZ, R28.H0_H0 ;  /* 0x2000001cff007230 */ /* 0x000fe20000004100 */
[----:B------:R-:W-:Y:S01]  /*d1f0*/  SHF.R.U64 R41, R18, 0x10, R19 ;  /* 0x0000001012297819 */ /* 0x000fe20000001213 */
[----:B------:R-:W-:Y:S01]  /*d200*/  HADD2.F32 R54, -RZ, R54.H0_H0 ;  /* 0x20000036ff367230 */ /* 0x000fe20000004100 */
[----:B------:R-:W-:Y:S01]  /*d210*/  SHF.R.U64 R53, R22, 0x10, R23 ;  /* 0x0000001016357819 */ /* 0x000fe20000001217 */
[----:B---3--:R-:W2:Y:S01]  /*d220*/  LDS.128 R8, [R29+0x10080] ;  /* 0x010080001d087984 */ /* 0x008ea20000000c00 */
[----:B------:R-:W-:-:S02]  /*d230*/  SHF.R.U32.HI R22, RZ, 0x10, R19 ;  /* 0x00000010ff167819 */ /* 0x000fc40000011613 */
[----:B------:R-:W-:-:S03]  /*d240*/  SHF.R.U32.HI R26, RZ, 0x10, R23 ;  /* 0x00000010ff1a7819 */ /* 0x000fc60000011617 */
[----:B------:R-:W-:Y:S02]  /*d250*/  HADD2.F32 R22, -RZ, R22.H0_H0 ;  /* 0x20000016ff167230 */ /* 0x000fe40000004100 */
[----:B-1----:R-:W-:Y:S02]  /*d260*/  HADD2.F32 R15, -RZ, R5.H0_H0 ;  /* 0x20000005ff0f7230 */ /* 0x002fe40000004100 */
[--C-:B------:R-:W-:Y:S02]  /*d270*/  HADD2.F32 R17, -RZ, R7.reuse.H0_H0 ;  /* 0x20000007ff117230 */ /* 0x100fe40000004100 */
[----:B------:R-:W-:Y:S02]  /*d280*/  HADD2.F32 R16, -RZ, R7.H1_H1 ;  /* 0x30000007ff107230 */ /* 0x000fe40000004100 */
[----:B------:R-:W-:Y:S01]  /*d290*/  HADD2.F32 R14, -RZ, R5.H1_H1 ;  /* 0x30000005ff0e7230 */ /* 0x000fe20000004100 */
[----:B------:R-:W-:Y:S01]  /*d2a0*/  FMUL.FTZ R5, R15, R0 ;  /* 0x000000000f057220 */ /* 0x000fe20000410000 */
[----:B------:R-:W-:-:S02]  /*d2b0*/  HADD2.F32 R18, -RZ, R6.H0_H0 ;  /* 0x20000006ff127230 */ /* 0x000fc40000004100 */
[----:B------:R-:W-:Y:S02]  /*d2c0*/  HADD2.F32 R20, -RZ, R6.H1_H1 ;  /* 0x30000006ff147230 */ /* 0x000fe40000004100 */
[----:B------:R-:W-:Y:S02]  /*d2d0*/  HADD2.F32 R6, -RZ, R30.H0_H0 ;  /* 0x2000001eff067230 */ /* 0x000fe40000004100 */
[--C-:B------:R-:W-:Y:S02]  /*d2e0*/  HADD2.F32 R19, -RZ, R4.reuse.H0_H0 ;  /* 0x20000004ff137230 */ /* 0x100fe40000004100 */
[----:B------:R-:W-:Y:S02]  /*d2f0*/  HADD2.F32 R21, -RZ, R4.H1_H1 ;  /* 0x30000004ff157230 */ /* 0x000fe40000004100 */
[----:B------:R-:W-:Y:S02]  /*d300*/  HADD2.F32 R4, -RZ, R28.H1_H1 ;  /* 0x3000001cff047230 */ /* 0x000fe40000004100 */
[----:B--2---:R-:W-:-:S02]  /*d310*/  HADD2.F32 R3, -RZ, R9.H0_H0 ;  /* 0x20000009ff037230 */ /* 0x004fc40000004100 */
[----:B------:R-:W-:Y:S02]  /*d320*/  HADD2.F32 R2, -RZ, R9.H1_H1 ;  /* 0x30000009ff027230 */ /* 0x000fe40000004100 */
[--C-:B------:R-:W-:Y:S01]  /*d330*/  HADD2.F32 R9, -RZ, R8.reuse.H0_H0 ;  /* 0x20000008ff097230 */ /* 0x100fe20000004100 */
[C---:B------:R-:W-:Y:S01]  /*d340*/  FMUL.FTZ R30, R3.reuse, R0 ;  /* 0x00000000031e7220 */ /* 0x040fe20000410000 */
[----:B------:R-:W-:Y:S01]  /*d350*/  HADD2.F32 R13, -RZ, R8.H1_H1 ;  /* 0x30000008ff0d7230 */ /* 0x000fe20000004100 */
[----:B------:R-:W-:Y:S01]  /*d360*/  FFMA.FTZ R43, R3, R6, R5 ;  /* 0x00000006032b7223 */ /* 0x000fe20000010005 */
[--C-:B------:R-:W-:Y:S01]  /*d370*/  HADD2.F32 R8, -RZ, R11.reuse.H0_H0 ;  /* 0x2000000bff087230 */ /* 0x100fe20000004100 */
[-C--:B------:R-:W-:Y:S01]  /*d380*/  FMUL.FTZ R3, R19, R4.reuse ;  /* 0x0000000413037220 */ /* 0x080fe20000410000 */
[----:B------:R-:W-:Y:S01]  /*d390*/  HADD2.F32 R7, -RZ, R11.H1_H1 ;  /* 0x3000000bff077230 */ /* 0x000fe20000004100 */
[----:B------:R-:W-:Y:S01]  /*d3a0*/  FMUL.FTZ R27, R9, R4 ;  /* 0x00000004091b7220 */ /* 0x000fe20000410000 */
[----:B------:R-:W-:-:S02]  /*d3b0*/  HADD2.F32 R11, -RZ, R24.H0_H0 ;  /* 0x20000018ff0b7230 */ /* 0x000fc40000004100 */
[----:B------:R-:W-:Y:S02]  /*d3c0*/  HADD2.F32 R5, -RZ, R31.H1_H1 ;  /* 0x3000001fff057230 */ /* 0x000fe40000004100 */
[----:B------:R-:W-:Y:S01]  /*d3d0*/  HADD2.F32 R12, -RZ, R10.H0_H0 ;  /* 0x2000000aff0c7230 */ /* 0x000fe20000004100 */
[-C--:B------:R-:W-:Y:S01]  /*d3e0*/  FMUL.FTZ R0, R14, R11.reuse ;  /* 0x0000000b0e007220 */ /* 0x080fe20000410000 */
[----:B------:R-:W-:Y:S01]  /*d3f0*/  HADD2.F32 R4, -RZ, R55.H0_H0 ;  /* 0x20000037ff047230 */ /* 0x000fe20000004100 */
[C---:B------:R-:W-:Y:S01]  /*d400*/  FMUL.FTZ R28, R2.reuse, R11 ;  /* 0x0000000b021c7220 */ /* 0x040fe20000410000 */
[----:B------:R-:W-:Y:S01]  /*d410*/  HADD2.F32 R55, -RZ, R26.H0_H0 ;  /* 0x2000001aff377230 */ /* 0x000fe20000004100 */
[----:B------:R-:W-:Y:S01]  /*d420*/  FFMA.FTZ R42, R2, R88, R0 ;  /* 0x00000058022a7223 */ /* 0x000fe20000010000 */
[--C-:B------:R-:W-:Y:S02]  /*d430*/  HADD2.F32 R0, -RZ, R40.reuse.H0_H0 ;  /* 0x20000028ff007230 */ /* 0x100fe40000004100 */
[----:B------:R-:W-:Y:S01]  /*d440*/  HADD2.F32 R2, -RZ, R31.H0_H0 ;  /* 0x2000001fff027230 */ /* 0x000fe20000004100 */
[----:B------:R-:W-:Y:S01]  /*d450*/  FFMA.FTZ R31, R9, R5, R3 ;  /* 0x00000005091f7223 */ /* 0x000fe20000010003 */
[----:B------:R-:W-:Y:S01]  /*d460*/  HADD2.F32 R3, -RZ, R40.H1_H1 ;  /* 0x30000028ff037230 */ /* 0x000fe20000004100 */
[-C--:B------:R-:W-:Y:S01]  /*d470*/  FMUL.FTZ R9, R17, R0.reuse ;  /* 0x0000000011097220 */ /* 0x080fe20000410000 */
[----:B------:R-:W-:Y:S01]  /*d480*/  HADD2.F32 R10, -RZ, R10.H1_H1 ;  /* 0x3000000aff0a7230 */ /* 0x000fe20000004100 */
[----:B------:R-:W-:-:S02]  /*d490*/  FMUL.FTZ R23, R8, R0 ;  /* 0x0000000008177220 */ /* 0x000fc40000410000 */
[----:B------:R-:W-:Y:S01]  /*d4a0*/  FFMA.FTZ R24, R8, R3, R9 ;  /* 0x0000000308187223 */ /* 0x000fe20000010009 */
[----:B------:R-:W-:Y:S01]  /*d4b0*/  HADD2.F32 R8, -RZ, R52.H0_H0 ;  /* 0x20000034ff087230 */ /* 0x000fe20000004100 */
[----:B------:R-:W-:Y:S01]  /*d4c0*/  FMUL.FTZ R11, R18, R2 ;  /* 0x00000002120b7220 */ /* 0x000fe20000410000 */
[----:B------:R-:W-:Y:S01]  /*d4d0*/  HADD2.F32 R9, -RZ, R41.H0_H0 ;  /* 0x20000029ff097230 */ /* 0x000fe20000004100 */
[----:B------:R-:W-:Y:S01]  /*d4e0*/  FMUL.FTZ R0, R16, R22 ;  /* 0x0000001610007220 */ /* 0x000fe20000410000 */
[----:B------:R-:W-:Y:S01]  /*d4f0*/  HADD2.F32 R41, -RZ, R53.H0_H0 ;  /* 0x20000035ff297230 */ /* 0x000fe20000004100 */
[C---:B------:R-:W-:Y:S02]  /*d500*/  FMUL.FTZ R25, R12.reuse, R2 ;  /* 0x000000020c197220 */ /* 0x040fe40000410000 */
[----:B------:R-:W-:Y:S02]  /*d510*/  FFMA.FTZ R40, R12, R4, R11 ;  /* 0x000000040c287223 */ /* 0x000fe4000001000b */
[----:B------:R-:W-:-:S02]  /*d520*/  FMUL.FTZ R2, R21, R8 ;  /* 0x0000000815027220 */ /* 0x000fc40000410000 */
[C---:B------:R-:W-:Y:S02]  /*d530*/  FMUL.FTZ R11, R7.reuse, R22 ;  /* 0x00000016070b7220 */ /* 0x040fe40000410000 */
[----:B------:R-:W-:Y:S02]  /*d540*/  FFMA.FTZ R22, R7, R55, R0 ;  /* 0x0000003707167223 */ /* 0x000fe40000010000 */
[C---:B------:R-:W-:Y:S02]  /*d550*/  FMUL.FTZ R7, R13.reuse, R8 ;  /* 0x000000080d077220 */ /* 0x040fe40000410000 */
[-C--:B------:R-:W-:Y:S02]  /*d560*/  FMUL.FTZ R0, R20, R9.reuse ;  /* 0x0000000914007220 */ /* 0x080fe40000410000 */
[----:B------:R-:W-:Y:S02]  /*d570*/  FFMA.FTZ R13, R13, R54, R2 ;  /* 0x000000360d0d7223 */ /* 0x000fe40000010002 */
[----:B------:R-:W-:-:S02]  /*d580*/  FMUL.FTZ R2, R10, R9 ;  /* 0x000000090a027220 */ /* 0x000fc40000410000 */
        /* <DEDUP_REMOVED lines=9> */
[----:B------:R-:W-:-:S02]  /*d620*/  FFMA.FTZ R0, R16, R55, -R11 ;  /* 0x0000003710007223 */ /* 0x000fc4000001080b */
[----:B------:R-:W-:Y:S01]  /*d630*/  FFMA.FTZ R6, R21, R54, -R7 ;  /* 0x0000003615067223 */ /* 0x000fe20000010807 */
[----:B------:R-:W-:Y:S01]  /*d640*/  F2FP.PACK_AB R7, R22, R24 ;  /* 0x000000181607723e */ /* 0x000fe200000000ff */
[----:B------:R-:W-:Y:S01]  /*d650*/  FFMA.FTZ R2, R20, R41, -R2 ;  /* 0x0000002914027223 */ /* 0x000fe20000010802 */
[----:B------:R-:W-:Y:S02]  /*d660*/  F2FP.PACK_AB R11, R0, R3 ;  /* 0x00000003000b723e */ /* 0x000fe400000000ff */
[----:B------:R-:W-:Y:S02]  /*d670*/  F2FP.PACK_AB R8, R6, R12 ;  /* 0x0000000c0608723e */ /* 0x000fe400000000ff */
[----:B------:R-:W-:Y:S02]  /*d680*/  F2FP.PACK_AB R10, R2, R10 ;  /* 0x0000000a020a723e */ /* 0x000fe400000000ff */
[----:B------:R-:W-:-:S03]  /*d690*/  F2FP.PACK_AB R6, R26, R40 ;  /* 0x000000281a06723e */ /* 0x000fc600000000ff */
[----:B------:R1:W-:Y:S04]  /*d6a0*/  STS.128 [R196+0x10080], R8 ;  /* 0x01008008c4007388 */ /* 0x0003e80000000c00 */
[----:B------:R1:W-:Y:S02]  /*d6b0*/  STS.128 [R29+0x10080], R4 ;  /* 0x010080041d007388 */ /* 0x0003e40000000c00 */
.L_x_678:
[----:B------:R-:W-:Y:S05]  /*d6c0*/  BSYNC B0 ;  /* 0x0000000000007941 */ /* 0x000fea0003800000 */
.L_x_677:
[----:B------:R-:W-:-:S13]  /*d6d0*/  ISETP.GE.AND P0, PT, R138, c[0x0][0x27c], PT ;  /* 0x00009f008a007a0c */ /* 0x000fda0003f06270 */
[----:B------:R-:W-:Y:S05]  /*d6e0*/  @P0 BRA `(.L_x_676) ;  /* 0x0000067000000947 */ /* 0x000fea0003800000 */
[--C-:B------:R-:W-:Y:S02]  /*d6f0*/  SHF.R.S32.HI R0, RZ, 0x3, R89.reuse ;  /* 0x00000003ff007819 */ /* 0x100fe40000011459 */
[----:B------:R-:W-:Y:S02]  /*d700*/  MOV R3, c[0x0][0x27c] ;  /* 0x00009f0000037a02 */ /* 0x000fe40000000f00 */
[----:B------:R-:W-:Y:S02]  /*d710*/  LEA.HI R2, R91, R138, RZ, 0x6 ;  /* 0x0000008a5b027211 */ /* 0x000fe400078f30ff */
[----:B------:R-:W-:Y:S02]  /*d720*/  LEA.HI R0, R3, R0, RZ, 0x1d ;  /* 0x0000000003007211 */ /* 0x000fe400078fe8ff */
[----:B------:R-:W-:Y:S02]  /*d730*/  LOP3.LUT R3, R113, 0x38, R89, 0xf8, !PT ;  /* 0x0000003871037812 */ /* 0x000fe400078ef859 */
[----:B------:R-:W-:-:S02]  /*d740*/  SHF.L.U32 R2, R2, 0x7, RZ ;  /* 0x0000000702027819 */ /* 0x000fc400000006ff */
[----:B-1----:R-:W-:Y:S02]  /*d750*/  SHF.R.S32.HI R4, RZ, 0x1f, R0 ;  /* 0x0000001fff047819 */ /* 0x002fe40000011400 */
[----:B------:R-:W-:Y:S02]  /*d760*/  LOP3.LUT R3, R3, R139, RZ, 0x3c, !PT ;  /* 0x0000008b03037212 */ /* 0x000fe400078e3cff */
[----:B------:R-:W-:Y:S02]  /*d770*/  LOP3.LUT R2, R2, 0xffffe000, RZ, 0xc0, !PT ;  /* 0xffffe00002027812 */ /* 0x000fe400078ec0ff */
[----:B------:R-:W-:Y:S02]  /*d780*/  SHF.L.U32 R5, R0, 0x3, RZ ;  /* 0x0000000300057819 */ /* 0x000fe400000006ff */
[----:B------:R-:W-:Y:S02]  /*d790*/  LEA.HI R4, R4, R0, RZ, 0x3 ;  /* 0x0000000004047211 */ /* 0x000fe400078f18ff */
[----:B------:R-:W-:-:S02]  /*d7a0*/  IADD3 R0, R3, R2, R114 ;  /* 0x0000000203007210 */ /* 0x000fc40007ffe072 */
[----:B------:R-:W-:Y:S02]  /*d7b0*/  LOP3.LUT R3, R113, 0x38, R5, 0xf8, !PT ;  /* 0x0000003871037812 */ /* 0x000fe400078ef805 */
[----:B------:R-:W-:Y:S02]  /*d7c0*/  SHF.L.U32 R2, R4, 0xa, RZ ;  /* 0x0000000a04027819 */ /* 0x000fe400000006ff */
[----:B------:R-:W-:Y:S02]  /*d7d0*/  LEA R40, R0, 0x10080, 0x1 ;  /* 0x0001008000287811 */ /* 0x000fe400078e08ff */
[----:B------:R-:W-:Y:S02]  /*d7e0*/  LOP3.LUT R3, R3, R139, RZ, 0x3c, !PT ;  /* 0x0000008b03037212 */ /* 0x000fe400078e3cff */
[----:B------:R-:W-:Y:S01]  /*d7f0*/  LOP3.LUT R0, R2, 0x7fffe000, RZ, 0xc0, !PT ;  /* 0x7fffe00002007812 */ /* 0x000fe200078ec0ff */
[----:B------:R-:W1:Y:S01]  /*d800*/  LDS.128 R4, [R40] ;  /* 0x0000000028047984 */ /* 0x000e620000000c00 */
[----:B------:R-:W-:Y:S01]  /*d810*/  HADD2.F32 R2, -RZ, R100.H0_H0 ;  /* 0x20000064ff027230 */ /* 0x000fe20000004100 */
[----:B------:R-:W-:-:S02]  /*d820*/  SHF.R.U32.HI R21, RZ, 0x10, R33 ;  /* 0x00000010ff157819 */ /* 0x000fc40000011621 */
[----:B------:R-:W-:Y:S02]  /*d830*/  IADD3 R0, R3, R0, R114 ;  /* 0x0000000003007210 */ /* 0x000fe40007ffe072 */
[--C-:B------:R-:W-:Y:S02]  /*d840*/  SHF.R.U64 R30, R36, 0x10, R37.reuse ;  /* 0x00000010241e7819 */ /* 0x100fe40000001225 */
[----:B------:R-:W-:Y:S02]  /*d850*/  SHF.L.U32 R29, R0, 0x1, RZ ;  /* 0x00000001001d7819 */ /* 0x000fe400000006ff */
[----:B------:R-:W-:Y:S02]  /*d860*/  SHF.R.U32.HI R0, RZ, 0x10, R37 ;  /* 0x00000010ff007819 */ /* 0x000fe40000011625 */
[----:B------:R-:W-:Y:S01]  /*d870*/  SHF.R.U64 R41, R32, 0x10, R33 ;  /* 0x0000001020297819 */ /* 0x000fe20000001221 */
[----:B---3--:R-:W2:Y:S01]  /*d880*/  LDS.128 R8, [R29+0x10080] ;  /* 0x010080001d087984 */ /* 0x008ea20000000c00 */
[--C-:B------:R-:W-:Y:S01]  /*d890*/  SHF.R.U64 R36, R34, 0x10, R35.reuse ;  /* 0x0000001022247819 */ /* 0x100fe20000001223 */
[----:B------:R-:W-:Y:S01]  /*d8a0*/  HADD2.F32 R24, -RZ, R0.H0_H0 ;  /* 0x20000000ff187230 */ /* 0x000fe20000004100 */
[----:B------:R-:W-:Y:S01]  /*d8b0*/  SHF.R.U32.HI R23, RZ, 0x10, R35 ;  /* 0x00000010ff177819 */ /* 0x000fe20000011623 */
[----:B------:R-:W-:Y:S01]  /*d8c0*/  HADD2.F32 R0, -RZ, R100.H1_H1 ;  /* 0x30000064ff007230 */ /* 0x000fe20000004100 */
[--C-:B------:R-:W-:Y:S01]  /*d8d0*/  SHF.R.U64 R25, R38, 0x10, R39.reuse ;  /* 0x0000001026197819 */ /* 0x100fe20000001227 */
[----:B------:R-:W-:Y:S01]  /*d8e0*/  HADD2.F32 R37, -RZ, R41.H0_H0 ;  /* 0x20000029ff257230 */ /* 0x000fe20000004100 */
[----:B------:R-:W-:Y:S01]  /*d8f0*/  SHF.R.U32.HI R22, RZ, 0x10, R39 ;  /* 0x00000010ff167819 */ /* 0x000fe20000011627 */
[----:B------:R-:W-:-:S02]  /*d900*/  HADD2.F32 R39, -RZ, R21.H0_H0 ;  /* 0x20000015ff277230 */ /* 0x000fc40000004100 */
[----:B------:R-:W-:Y:S02]  /*d910*/  HADD2.F32 R38, -RZ, R23.H0_H0 ;  /* 0x20000017ff267230 */ /* 0x000fe40000004100 */
[----:B------:R-:W-:Y:S02]  /*d920*/  HADD2.F32 R22, -RZ, R22.H0_H0 ;  /* 0x20000016ff167230 */ /* 0x000fe40000004100 */
[----:B------:R-:W-:Y:S02]  /*d930*/  HADD2.F32 R36, -RZ, R36.H0_H0 ;  /* 0x20000024ff247230 */ /* 0x000fe40000004100 */
[--C-:B-1----:R-:W-:Y:S02]  /*d940*/  HADD2.F32 R14, -RZ, R5.reuse.H0_H0 ;  /* 0x20000005ff0e7230 */ /* 0x102fe40000004100 */
[----:B------:R-:W-:Y:S02]  /*d950*/  HADD2.F32 R13, -RZ, R5.H1_H1 ;  /* 0x30000005ff0d7230 */ /* 0x000fe40000004100 */
[----:B------:R-:W-:-:S02]  /*d960*/  HADD2.F32 R18, -RZ, R4.H0_H0 ;  /* 0x20000004ff127230 */ /* 0x000fc40000004100 */
[----:B------:R-:W-:Y:S02]  /*d970*/  HADD2.F32 R20, -RZ, R4.H1_H1 ;  /* 0x30000004ff147230 */ /* 0x000fe40000004100 */
[--C-:B------:R-:W-:Y:S02]  /*d980*/  HADD2.F32 R16, -RZ, R7.reuse.H0_H0 ;  /* 0x20000007ff107230 */ /* 0x100fe40000004100 */
[----:B------:R-:W-:Y:S02]  /*d990*/  HADD2.F32 R15, -RZ, R7.H1_H1 ;  /* 0x30000007ff0f7230 */ /* 0x000fe40000004100 */
[----:B------:R-:W-:Y:S02]  /*d9a0*/  HADD2.F32 R17, -RZ, R6.H0_H0 ;  /* 0x20000006ff117230 */ /* 0x000fe40000004100 */
[--C-:B--2---:R-:W-:Y:S02]  /*d9b0*/  HADD2.F32 R5, -RZ, R9.reuse.H0_H0 ;  /* 0x20000009ff057230 */ /* 0x104fe40000004100 */
[----:B------:R-:W-:-:S02]  /*d9c0*/  HADD2.F32 R4, -RZ, R9.H1_H1 ;  /* 0x30000009ff047230 */ /* 0x000fc40000004100 */
[----:B------:R-:W-:Y:S01]  /*d9d0*/  HADD2.F32 R19, -RZ, R6.H1_H1 ;  /* 0x30000006ff137230 */ /* 0x000fe20000004100 */
[----:B------:R-:W-:Y:S01]  /*d9e0*/  FMUL.FTZ R33, R5, R2 ;  /* 0x0000000205217220 */ /* 0x000fe20000410000 */
[--C-:B------:R-:W-:Y:S01]  /*d9f0*/  HADD2.F32 R12, -RZ, R8.reuse.H0_H0 ;  /* 0x20000008ff0c7230 */ /* 0x100fe20000004100 */
[----:B------:R-:W-:Y:S01]  /*da00*/  FMUL.FTZ R31, R4, R24 ;  /* 0x00000018041f7220 */ /* 0x000fe20000410000 */
[----:B------:R-:W-:Y:S02]  /*da10*/  HADD2.F32 R9, -RZ, R8.H1_H1 ;  /* 0x30000008ff097230 */ /* 0x000fe40000004100 */
[--C-:B------:R-:W-:Y:S02]  /*da20*/  HADD2.F32 R8, -RZ, R10.reuse.H0_H0 ;  /* 0x2000000aff087230 */ /* 0x100fe40000004100 */
[----:B------:R-:W-:Y:S01]  /*da30*/  HADD2.F32 R7, -RZ, R10.H1_H1 ;  /* 0x3000000aff077230 */ /* 0x000fe20000004100 */
[----:B------:R-:W-:Y:S01]  /*da40*/  FMUL.FTZ R10, R14, R2 ;  /* 0x000000020e0a7220 */ /* 0x000fe20000410000 */
[----:B------:R-:W-:Y:S01]  /*da50*/  HADD2.F32 R6, -RZ, R101.H0_H0 ;  /* 0x20000065ff067230 */ /* 0x000fe20000004100 */
[----:B------:R-:W-:Y:S01]  /*da60*/  FMUL.FTZ R2, R16, R0 ;  /* 0x0000000010027220 */ /* 0x000fe20000410000 */
[----:B------:R-:W-:-:S02]  /*da70*/  HADD2.F32 R3, -RZ, R11.H0_H0 ;  /* 0x2000000bff037230 */ /* 0x000fc40000004100 */
[----:B------:R-:W-:Y:S01]  /*da80*/  HADD2.F32 R11, -RZ, R11.H1_H1 ;  /* 0x3000000bff0b7230 */ /* 0x000fe20000004100 */
[----:B------:R-:W-:Y:S01]  /*da90*/  FFMA.FTZ R35, R5, R6, R10 ;  /* 0x0000000605237223 */ /* 0x000fe2000001000a */
[--C-:B------:R-:W-:Y:S01]  /*daa0*/  HADD2.F32 R5, -RZ, R102.reuse.H0_H0 ;  /* 0x20000066ff057230 */ /* 0x100fe20000004100 */
[----:B------:R-:W-:Y:S01]  /*dab0*/  FMUL.FTZ R26, R3, R0 ;  /* 0x00000000031a7220 */ /* 0x000fe20000410000 */
[----:B------:R-:W-:Y:S01]  /*dac0*/  HADD2.F32 R0, -RZ, R101.H1_H1 ;  /* 0x30000065ff007230 */ /* 0x000fe20000004100 */
[----:B------:R-:W-:Y:S02]  /*dad0*/  FMUL.FTZ R10, R13, R24 ;  /* 0x000000180d0a7220 */ /* 0x000fe40000410000 */
[----:B------:R-:W-:Y:S01]  /*dae0*/  FFMA.FTZ R32, R3, R5, R2 ;  /* 0x0000000503207223 */ /* 0x000fe20000010002 */
[----:B------:R-:W-:Y:S01]  /*daf0*/  HADD2.F32 R3, -RZ, R103.H0_H0 ;  /* 0x20000067ff037230 */ /* 0x000fe20000004100 */
[----:B------:R-:W-:Y:S01]  /*db00*/  FFMA.FTZ R34, R4, R39, R10 ;  /* 0x0000002704227223 */ /* 0x000fe2000001000a */
[----:B------:R-:W-:Y:S01]  /*db10*/  HADD2.F32 R2, -RZ, R102.H1_H1 ;  /* 0x30000066ff027230 */ /* 0x000fe20000004100 */
[----:B------:R-:W-:-:S02]  /*db20*/  FMUL.FTZ R10, R18, R0 ;  /* 0x00000000120a7220 */ /* 0x000fc40000410000 */
[----:B------:R-:W-:Y:S02]  /*db30*/  FMUL.FTZ R4, R15, R22 ;  /* 0x000000160f047220 */ /* 0x000fe40000410000 */
[C---:B------:R-:W-:Y:S01]  /*db40*/  FFMA.FTZ R27, R12.reuse, R3, R10 ;  /* 0x000000030c1b7223 */ /* 0x040fe2000001000a */
[----:B------:R-:W-:Y:S01]  /*db50*/  HADD2.F32 R10, -RZ, R30.H0_H0 ;  /* 0x2000001eff0a7230 */ /* 0x000fe20000004100 */
[C---:B------:R-:W-:Y:S02]  /*db60*/  FFMA.FTZ R28, R11.reuse, R38, R4 ;  /* 0x000000260b1c7223 */ /* 0x040fe40000010004 */
[----:B------:R-:W-:Y:S01]  /*db70*/  FMUL.FTZ R24, R11, R22 ;  /* 0x000000160b187220 */ /* 0x000fe20000410000 */
[----:B------:R-:W-:Y:S01]  /*db80*/  HADD2.F32 R11, -RZ, R25.H0_H0 ;  /* 0x20000019ff0b7230 */ /* 0x000fe20000004100 */
[----:B------:R-:W-:Y:S01]  /*db90*/  FMUL.FTZ R23, R12, R0 ;  /* 0x000000000c177220 */ /* 0x000fe20000410000 */
[----:B------:R-:W-:Y:S01]  /*dba0*/  HADD2.F32 R0, -RZ, R103.H1_H1 ;  /* 0x30000067ff007230 */ /* 0x000fe20000004100 */
[----:B------:R-:W-:-:S02]  /*dbb0*/  FMUL.FTZ R4, R17, R2 ;  /* 0x0000000211047220 */ /* 0x000fc40000410000 */
[----:B------:R-:W-:Y:S02]  /*dbc0*/  FMUL.FTZ R21, R8, R2 ;  /* 0x0000000208157220 */ /* 0x000fe40000410000 */
[----:B------:R-:W-:Y:S02]  /*dbd0*/  FMUL.FTZ R2, R20, R10 ;  /* 0x0000000a14027220 */ /* 0x000fe40000410000 */
[----:B------:R-:W-:Y:S02]  /*dbe0*/  FFMA.FTZ R30, R8, R0, R4 ;  /* 0x00000000081e7223 */ /* 0x000fe40000010004 */
[C---:B------:R-:W-:Y:S02]  /*dbf0*/  FFMA.FTZ R22, R9.reuse, R37, R2 ;  /* 0x0000002509167223 */ /* 0x040fe40000010002 */
[----:B------:R-:W-:Y:S02]  /*dc00*/  FMUL.FTZ R10, R9, R10 ;  /* 0x0000000a090a7220 */ /* 0x000fe40000410000 */
[----:B------:R-:W-:-:S02]  /*dc10*/  FMUL.FTZ R2, R7, R11 ;  /* 0x0000000b07027220 */ /* 0x000fc40000410000 */
[----:B------:R-:W-:Y:S02]  /*dc20*/  FMUL.FTZ R4, R19, R11 ;  /* 0x0000000b13047220 */ /* 0x000fe40000410000 */
[----:B------:R-:W-:Y:S02]  /*dc30*/  FFMA.FTZ R12, R18, R3, -R23 ;  /* 0x00000003120c7223 */ /* 0x000fe40000010817 */
[----:B------:R-:W-:Y:S02]  /*dc40*/  FFMA.FTZ R8, R14, R6, -R33 ;  /* 0x000000060e087223 */ /* 0x000fe40000010821 */
[----:B------:R-:W-:Y:S02]  /*dc50*/  FFMA.FTZ R9, R13, R39, -R31 ;  /* 0x000000270d097223 */ /* 0x000fe4000001081f */
[----:B------:R-:W-:Y:S02]  /*dc60*/  FFMA.FTZ R3, R17, R0, -R21 ;  /* 0x0000000011037223 */ /* 0x000fe40000010815 */
[----:B------:R-:W-:Y:S01]  /*dc70*/  FFMA.FTZ R11, R16, R5, -R26 ;  /* 0x00000005100b7223 */ /* 0x000fe2000001081a */
[----:B------:R-:W-:Y:S01]  /*dc80*/  F2FP.PACK_AB R9, R9, R8 ;  /* 0x000000080909723e */ /* 0x000fe200000000ff */
[----:B------:R-:W-:Y:S01]  /*dc90*/  FFMA.FTZ R6, R15, R38, -R24 ;  /* 0x000000260f067223 */ /* 0x000fe20000010818 */
[----:B------:R-:W-:Y:S01]  /*dca0*/  F2FP.PACK_AB R5, R34, R35 ;  /* 0x000000232205723e */ /* 0x000fe200000000ff */
[----:B------:R-:W-:-:S02]  /*dcb0*/  FFMA.FTZ R0, R20, R37, -R10 ;  /* 0x0000002514007223 */ /* 0x000fc4000001080a */
[-C--:B------:R-:W-:Y:S01]  /*dcc0*/  FFMA.FTZ R2, R19, R36.reuse, -R2 ;  /* 0x0000002413027223 */ /* 0x080fe20000010802 */
[----:B------:R-:W-:Y:S01]  /*dcd0*/  F2FP.PACK_AB R11, R6, R11 ;  /* 0x0000000b060b723e */ /* 0x000fe200000000ff */
[----:B------:R-:W-:Y:S01]  /*dce0*/  FFMA.FTZ R25, R7, R36, R4 ;  /* 0x0000002407197223 */ /* 0x000fe20000010004 */
[----:B------:R-:W-:Y:S02]  /*dcf0*/  F2FP.PACK_AB R8, R0, R12 ;  /* 0x0000000c0008723e */ /* 0x000fe400000000ff */
[----:B------:R-:W-:Y:S02]  /*dd00*/  F2FP.PACK_AB R10, R2, R3 ;  /* 0x00000003020a723e */ /* 0x000fe400000000ff */
[----:B------:R-:W-:Y:S02]  /*dd10*/  F2FP.PACK_AB R7, R28, R32 ;  /* 0x000000201c07723e */ /* 0x000fe400000000ff */
[----:B------:R-:W-:Y:S01]  /*dd20*/  F2FP.PACK_AB R4, R22, R27 ;  /* 0x0000001b1604723e */ /* 0x000fe200000000ff */
[----:B------:R1:W-:Y:S01]  /*dd30*/  STS.128 [R40], R8 ;  /* 0x0000000828007388 */ /* 0x0003e20000000c00 */
[----:B------:R-:W-:-:S05]  /*dd40*/  F2FP.PACK_AB R6, R25, R30 ;  /* 0x0000001e1906723e */ /* 0x000fca00000000ff */
[----:B------:R1:W-:Y:S02]  /*dd50*/  STS.128 [R29+0x10080], R4 ;  /* 0x010080041d007388 */ /* 0x0003e40000000c00 */
.L_x_676:
[----:B------:R-:W-:Y:S05]  /*dd60*/  BSYNC B1 ;  /* 0x0000000000017941 */ /* 0x000fea0003800000 */
.L_x_675:
[----:B------:R-:W-:Y:S01]  /*dd70*/  IADD3 R2, R214, 0x20, RZ ;  /* 0x00000020d6027810 */ /* 0x000fe20007ffe0ff */
[----:B------:R-:W-:Y:S01]  /*dd80*/  BSSY B1, `(.L_x_679) ;  /* 0x00000d9000017945 */ /* 0x000fe20003800000 */
[----:B------:R-:W-:Y:S02]  /*dd90*/  SHF.R.S32.HI R52, RZ, 0x3, R89 ;  /* 0x00000003ff347819 */ /* 0x000fe40000011459 */
        /* <DEDUP_REMOVED lines=12> */
[----:B-1----:R-:W-:Y:S02]  /*de60*/  MOV R5, c[0x0][0x27c] ;  /* 0x00009f0000057a02 */ /* 0x002fe40000000f00 */
[----:B------:R-:W-:Y:S02]  /*de70*/  LOP3.LUT R2, R0, 0x38, R136, 0xf8, !PT ;  /* 0x0000003800027812 */ /* 0x000fe400078ef888 */
[----:B------:R-:W-:Y:S02]  /*de80*/  LEA.HI R5, R5, R237, RZ, 0x1d ;  /* 0x000000ed05057211 */ /* 0x000fe400078fe8ff */
[----:B------:R-:W-:Y:S02]  /*de90*/  SHF.R.U32.HI R14, RZ, 0x10, R49 ;  /* 0x00000010ff0e7819 */ /* 0x000fe40000011631 */
[----:B------:R-:W-:Y:S02]  /*dea0*/  SHF.R.S32.HI R4, RZ, 0x1f, R5 ;  /* 0x0000001fff047819 */ /* 0x000fe40000011405 */
[----:B------:R-:W-:Y:S01]  /*deb0*/  SHF.L.U32 R3, R5, 0x3, RZ ;  /* 0x0000000305037819 */ /* 0x000fe200000006ff */
[----:B------:R-:W-:Y:S01]  /*dec0*/  HADD2.F32 R14, -RZ, R14.H0_H0 ;  /* 0x2000000eff0e7230 */ /* 0x000fe20000004100 */
[----:B------:R-:W-:-:S02]  /*ded0*/  LEA.HI R5, R4, R5, RZ, 0x3 ;  /* 0x0000000504057211 */ /* 0x000fc400078f18ff */
[----:B------:R-:W-:Y:S02]  /*dee0*/  LOP3.LUT R4, R21, R2, R53, 0xf6, !PT ;  /* 0x0000000215047212 */ /* 0x000fe400078ef635 */
[----:B------:R-:W-:Y:S02]  /*def0*/  LOP3.LUT R3, R0, 0x38, R3, 0xf8, !PT ;  /* 0x0000003800037812 */ /* 0x000fe400078ef803 */
[----:B------:R-:W-:Y:S02]  /*df00*/  SHF.L.U32 R2, R5, 0xa, RZ ;  /* 0x0000000a05027819 */ /* 0x000fe400000006ff */
[----:B------:R-:W-:Y:S02]  /*df10*/  LOP3.LUT R3, R3, R53, RZ, 0x3c, !PT ;  /* 0x0000003503037212 */ /* 0x000fe400078e3cff */
[----:B------:R-:W-:Y:S02]  /*df20*/  LOP3.LUT R2, R2, 0x7fffe000, RZ, 0xc0, !PT ;  /* 0x7fffe00002027812 */ /* 0x000fe400078ec0ff */
[----:B------:R-:W-:-:S02]  /*df30*/  LEA R34, R4, 0x10080, 0x1 ;  /* 0x0001008004227811 */ /* 0x000fc400078e08ff */
[----:B------:R-:W-:Y:S02]  /*df40*/  IADD3 R2, R3, R2, R21 ;  /* 0x0000000203027210 */ /* 0x000fe40007ffe015 */
[--C-:B------:R-:W-:Y:S01]  /*df50*/  SHF.R.U32.HI R24, RZ, 0x10, R45.reuse ;  /* 0x00000010ff187819 */ /* 0x100fe2000001162d */
[----:B------:R-:W1:Y:S01]  /*df60*/  LDS.128 R4, [R34] ;  /* 0x0000000022047984 */ /* 0x000e620000000c00 */
[----:B------:R-:W-:Y:S01]  /*df70*/  SHF.L.U32 R32, R2, 0x1, RZ ;  /* 0x0000000102207819 */ /* 0x000fe200000006ff */
[----:B------:R-:W-:Y:S01]  /*df80*/  HADD2.F32 R2, -RZ, R104.H0_H0 ;  /* 0x20000068ff027230 */ /* 0x000fe20000004100 */
[----:B------:R-:W-:Y:S01]  /*df90*/  SHF.R.U64 R39, R44, 0x10, R45 ;  /* 0x000000102c277819 */ /* 0x000fe2000000122d */
[----:B------:R-:W-:Y:S01]  /*dfa0*/  HADD2.F32 R44, -RZ, R24.H0_H0 ;  /* 0x20000018ff2c7230 */ /* 0x000fe20000004100 */
[----:B------:R-:W-:Y:S01]  /*dfb0*/  SHF.R.U32.HI R25, RZ, 0x10, R51 ;  /* 0x00000010ff197819 */ /* 0x000fe20000011633 */
[----:B---3--:R-:W2:Y:S01]  /*dfc0*/  LDS.128 R8, [R32+0x10080] ;  /* 0x0100800020087984 */ /* 0x008ea20000000c00 */
[----:B------:R-:W-:Y:S01]  /*dfd0*/  SHF.R.U32.HI R27, RZ, 0x10, R47 ;  /* 0x00000010ff1b7819 */ /* 0x000fe2000001162f */
[----:B------:R-:W-:Y:S01]  /*dfe0*/  HADD2.F32 R39, -RZ, R39.H0_H0 ;  /* 0x20000027ff277230 */ /* 0x000fe20000004100 */
[----:B------:R-:W-:Y:S01]  /*dff0*/  SHF.R.U64 R30, R48, 0x10, R49 ;  /* 0x00000010301e7819 */ /* 0x000fe20000001231 */
[----:B------:R-:W-:Y:S01]  /*e000*/  HADD2.F32 R25, -RZ, R25.H0_H0 ;  /* 0x20000019ff197230 */ /* 0x000fe20000004100 */
[----:B------:R-:W-:Y:S01]  /*e010*/  SHF.R.U64 R36, R50, 0x10, R51 ;  /* 0x0000001032247819 */ /* 0x000fe20000001233 */
[----:B------:R-:W-:Y:S01]  /*e020*/  HADD2.F32 R43, -RZ, R27.H0_H0 ;  /* 0x2000001bff2b7230 */ /* 0x000fe20000004100 */
[----:B------:R-:W-:Y:S01]  /*e030*/  SHF.R.U64 R41, R46, 0x10, R47 ;  /* 0x000000102e297819 */ /* 0x000fe2000000122f */
[----:B-1----:R-:W-:-:S02]  /*e040*/  HADD2.F32 R19, -RZ, R5.H0_H0 ;  /* 0x20000005ff137230 */ /* 0x002fc40000004100 */
[--C-:B------:R-:W-:Y:S02]  /*e050*/  HADD2.F32 R20, -RZ, R4.reuse.H0_H0 ;  /* 0x20000004ff147230 */ /* 0x100fe40000004100 */
[----:B------:R-:W-:Y:S02]  /*e060*/  HADD2.F32 R23, -RZ, R4.H1_H1 ;  /* 0x30000004ff177230 */ /* 0x000fe40000004100 */
[----:B--2---:R-:W-:Y:S02]  /*e070*/  HADD2.F32 R4, -RZ, R9.H0_H0 ;  /* 0x20000009ff047230 */ /* 0x004fe40000004100 */
[----:B------:R-:W-:Y:S02]  /*e080*/  HADD2.F32 R15, -RZ, R5.H1_H1 ;  /* 0x30000005ff0f7230 */ /* 0x000fe40000004100 */
[--C-:B------:R-:W-:Y:S01]  /*e090*/  HADD2.F32 R17, -RZ, R7.reuse.H0_H0 ;  /* 0x20000007ff117230 */ /* 0x100fe20000004100 */
[----:B------:R-:W-:Y:S01]  /*e0a0*/  FMUL.FTZ R35, R4, R2 ;  /* 0x0000000204237220 */ /* 0x000fe20000410000 */
[----:B------:R-:W-:-:S02]  /*e0b0*/  HADD2.F32 R16, -RZ, R7.H1_H1 ;  /* 0x30000007ff107230 */ /* 0x000fc40000004100 */
[--C-:B------:R-:W-:Y:S02]  /*e0c0*/  HADD2.F32 R18, -RZ, R6.reuse.H0_H0 ;  /* 0x20000006ff127230 */ /* 0x100fe40000004100 */
[----:B------:R-:W-:Y:S01]  /*e0d0*/  HADD2.F32 R22, -RZ, R6.H1_H1 ;  /* 0x30000006ff167230 */ /* 0x000fe20000004100 */
[----:B------:R-:W-:Y:S01]  /*e0e0*/  FMUL.FTZ R6, R19, R2 ;  /* 0x0000000213067220 */ /* 0x000fe20000410000 */
[----:B------:R-:W-:Y:S01]  /*e0f0*/  HADD2.F32 R7, -RZ, R105.H0_H0 ;  /* 0x20000069ff077230 */ /* 0x000fe20000004100 */
[----:B------:R-:W-:Y:S01]  /*e100*/  FMUL.FTZ R2, R15, R14 ;  /* 0x0000000e0f027220 */ /* 0x000fe20000410000 */
[----:B------:R-:W-:Y:S02]  /*e110*/  HADD2.F32 R3, -RZ, R9.H1_H1 ;  /* 0x30000009ff037230 */ /* 0x000fe40000004100 */
[----:B------:R-:W-:Y:S01]  /*e120*/  HADD2.F32 R5, -RZ, R104.H1_H1 ;  /* 0x30000068ff057230 */ /* 0x000fe20000004100 */
[----:B------:R-:W-:Y:S01]  /*e130*/  FFMA.FTZ R42, R4, R7, R6 ;  /* 0x00000007042a7223 */ /* 0x000fe20000010006 */
[----:B------:R-:W-:Y:S01]  /*e140*/  HADD2.F32 R9, -RZ, R8.H0_H0 ;  /* 0x20000008ff097230 */ /* 0x000fe20000004100 */
[----:B------:R-:W-:Y:S01]  /*e150*/  FFMA.FTZ R40, R3, R44, R2 ;  /* 0x0000002c03287223 */ /* 0x000fe20000010002 */
[--C-:B------:R-:W-:Y:S01]  /*e160*/  HADD2.F32 R6, -RZ, R106.reuse.H1_H1 ;  /* 0x3000006aff067230 */ /* 0x100fe20000004100 */
[-C--:B------:R-:W-:Y:S01]  /*e170*/  FMUL.FTZ R4, R20, R5.reuse ;  /* 0x0000000514047220 */ /* 0x080fe20000410000 */
[----:B------:R-:W-:Y:S01]  /*e180*/  HADD2.F32 R2, -RZ, R106.H0_H0 ;  /* 0x2000006aff027230 */ /* 0x000fe20000004100 */
[C---:B------:R-:W-:Y:S01]  /*e190*/  FMUL.FTZ R31, R9.reuse, R5 ;  /* 0x00000005091f7220 */ /* 0x040fe20000410000 */
[----:B------:R-:W-:Y:S01]  /*e1a0*/  HADD2.F32 R13, -RZ, R8.H1_H1 ;  /* 0x30000008ff0d7230 */ /* 0x000fe20000004100 */
[----:B------:R-:W-:Y:S01]  /*e1b0*/  FFMA.FTZ R37, R9, R6, R4 ;  /* 0x0000000609257223 */ /* 0x000fe20000010004 */
[----:B------:R-:W-:Y:S01]  /*e1c0*/  HADD2.F32 R8, -RZ, R11.H0_H0 ;  /* 0x2000000bff087230 */ /* 0x000fe20000004100 */
[----:B------:R-:W-:Y:S01]  /*e1d0*/  FMUL.FTZ R9, R17, R2 ;  /* 0x0000000211097220 */ /* 0x000fe20000410000 */
[----:B------:R-:W-:Y:S01]  /*e1e0*/  HADD2.F32 R4, -RZ, R107.H0_H0 ;  /* 0x2000006bff047230 */ /* 0x000fe20000004100 */
[----:B------:R-:W-:Y:S01]  /*e1f0*/  FMUL.FTZ R33, R3, R14 ;  /* 0x0000000e03217220 */ /* 0x000fe20000410000 */
[----:B------:R-:W-:Y:S01]  /*e200*/  HADD2.F32 R11, -RZ, R11.H1_H1 ;  /* 0x3000000bff0b7230 */ /* 0x000fe20000004100 */
[C---:B------:R-:W-:Y:S01]  /*e210*/  FMUL.FTZ R26, R8.reuse, R2 ;  /* 0x00000002081a7220 */ /* 0x040fe20000410000 */
[----:B------:R-:W-:Y:S01]  /*e220*/  HADD2.F32 R12, -RZ, R10.H0_H0 ;  /* 0x2000000aff0c7230 */ /* 0x000fe20000004100 */
[----:B------:R-:W-:Y:S01]  /*e230*/  FFMA.FTZ R28, R8, R4, R9 ;  /* 0x00000004081c7223 */ /* 0x000fe20000010009 */
[----:B------:R-:W-:Y:S01]  /*e240*/  HADD2.F32 R3, -RZ, R105.H1_H1 ;  /* 0x30000069ff037230 */ /* 0x000fe20000004100 */
[-C--:B------:R-:W-:Y:S01]  /*e250*/  FMUL.FTZ R2, R16, R25.reuse ;  /* 0x0000001910027220 */ /* 0x080fe20000410000 */
[----:B------:R-:W-:Y:S01]  /*e260*/  HADD2.F32 R8, -RZ, R30.H0_H0 ;  /* 0x2000001eff087230 */ /* 0x000fe20000004100 */
[C---:B------:R-:W-:Y:S01]  /*e270*/  FMUL.FTZ R24, R11.reuse, R25 ;  /* 0x000000190b187220 */ /* 0x040fe20000410000 */
[----:B------:R-:W-:Y:S01]  /*e280*/  HADD2.F32 R9, -RZ, R36.H0_H0 ;  /* 0x20000024ff097230 */ /* 0x000fe20000004100 */
[-C--:B------:R-:W-:Y:S01]  /*e290*/  FMUL.FTZ R14, R18, R3.reuse ;  /* 0x00000003120e7220 */ /* 0x080fe20000410000 */
[----:B------:R-:W-:Y:S01]  /*e2a0*/  HADD2.F32 R10, -RZ, R10.H1_H1 ;  /* 0x3000000aff0a7230 */ /* 0x000fe20000004100 */
[----:B------:R-:W-:Y:S01]  /*e2b0*/  FMUL.FTZ R29, R12, R3 ;  /* 0x000000030c1d7220 */ /* 0x000fe20000410000 */
[----:B------:R-:W-:Y:S01]  /*e2c0*/  HADD2.F32 R36, -RZ, R41.H0_H0 ;  /* 0x20000029ff247230 */ /* 0x000fe20000004100 */
[----:B------:R-:W-:Y:S01]  /*e2d0*/  FFMA.FTZ R25, R11, R43, R2 ;  /* 0x0000002b0b197223 */ /* 0x000fe20000010002 */
[----:B------:R-:W-:Y:S01]  /*e2e0*/  HADD2.F32 R5, -RZ, R107.H1_H1 ;  /* 0x3000006bff057230 */ /* 0x000fe20000004100 */
[----:B------:R-:W-:-:S02]  /*e2f0*/  FMUL.FTZ R3, R23, R8 ;  /* 0x0000000817037220 */ /* 0x000fc40000410000 */
[-C--:B------:R-:W-:Y:S02]  /*e300*/  FMUL.FTZ R2, R22, R9.reuse ;  /* 0x0000000916027220 */ /* 0x080fe40000410000 */
[C---:B------:R-:W-:Y:S02]  /*e310*/  FMUL.FTZ R11, R13.reuse, R8 ;  /* 0x000000080d0b7220 */ /* 0x040fe40000410000 */
[C---:B------:R-:W-:Y:S02]  /*e320*/  FMUL.FTZ R8, R10.reuse, R9 ;  /* 0x000000090a087220 */ /* 0x040fe40000410000 */
[----:B------:R-:W-:Y:S02]  /*e330*/  FFMA.FTZ R27, R13, R39, R3 ;  /* 0x000000270d1b7223 */ /* 0x000fe40000010003 */
[----:B------:R-:W-:Y:S02]  /*e340*/  FFMA.FTZ R30, R10, R36, R2 ;  /* 0x000000240a1e7223 */ /* 0x000fe40000010002 */
[----:B------:R-:W-:-:S02]  /*e350*/  FFMA.FTZ R38, R12, R5, R14 ;  /* 0x000000050c267223 */ /* 0x000fc4000001000e */
[----:B------:R-:W-:Y:S02]  /*e360*/  FFMA.FTZ R13, R20, R6, -R31 ;  /* 0x00000006140d7223 */ /* 0x000fe4000001081f */
[----:B------:R-:W-:Y:S02]  /*e370*/  FFMA.FTZ R10, R23, R39, -R11 ;  /* 0x00000027170a7223 */ /* 0x000fe4000001080b */
        /* <DEDUP_REMOVED lines=16> */
.L_x_682:
[----:B------:R-:W-:Y:S05]  /*e480*/  BSYNC B0 ;  /* 0x0000000000007941 */ /* 0x000fea0003800000 */
.L_x_681:
[----:B------:R-:W-:-:S13]  /*e490*/  ISETP.GE.AND P0, PT, R138, c[0x0][0x27c], PT ;  /* 0x00009f008a007a0c */ /* 0x000fda0003f06270 */
[----:B------:R-:W-:Y:S05]  /*e4a0*/  @P0 BRA `(.L_x_680) ;  /* 0x0000066000000947 */ /* 0x000fea0003800000 */
[----:B------:R-:W-:Y:S02]  /*e4b0*/  MOV R2, c[0x0][0x27c] ;  /* 0x00009f0000027a02 */ /* 0x000fe40000000f00 */
[----:B-1----:R-:W-:Y:S02]  /*e4c0*/  LEA.HI R4, R91, R138, RZ, 0x6 ;  /* 0x0000008a5b047211 */ /* 0x002fe400078f30ff */
[----:B------:R-:W-:Y:S02]  /*e4d0*/  LEA.HI R2, R2, R52, RZ, 0x1d ;  /* 0x0000003402027211 */ /* 0x000fe400078fe8ff */
[----:B------:R-:W-:Y:S02]  /*e4e0*/  LOP3.LUT R3, R0, 0x38, R89, 0xf8, !PT ;  /* 0x0000003800037812 */ /* 0x000fe400078ef859 */
[----:B------:R-:W-:Y:S02]  /*e4f0*/  SHF.R.S32.HI R5, RZ, 0x1f, R2 ;  /* 0x0000001fff057819 */ /* 0x000fe40000011402 */
[----:B------:R-:W-:-:S02]  /*e500*/  SHF.L.U32 R6, R2, 0x3, RZ ;  /* 0x0000000302067819 */ /* 0x000fc400000006ff */
[----:B------:R-:W-:Y:S02]  /*e510*/  LEA.HI R5, R5, R2, RZ, 0x3 ;  /* 0x0000000205057211 */ /* 0x000fe400078f18ff */
[----:B------:R-:W-:Y:S02]  /*e520*/  SHF.L.U32 R4, R4, 0x7, RZ ;  /* 0x0000000704047819 */ /* 0x000fe400000006ff */
        /* <DEDUP_REMOVED lines=8> */
[----:B------:R-:W-:Y:S01]  /*e5b0*/  HADD2.F32 R2, -RZ, R109.H0_H0 ;  /* 0x2000006dff027230 */ /* 0x000fe20000004100 */
[----:B------:R-:W-:Y:S02]  /*e5c0*/  LEA R33, R3, 0x10080, 0x1 ;  /* 0x0001008003217811 */ /* 0x000fe400078e08ff */
[----:B------:R-:W-:-:S02]  /*e5d0*/  SHF.L.U32 R29, R0, 0x1, RZ ;  /* 0x00000001001d7819 */ /* 0x000fc400000006ff */
[----:B------:R-:W-:Y:S01]  /*e5e0*/  SHF.R.U32.HI R0, RZ, 0x10, R57 ;  /* 0x00000010ff007819 */ /* 0x000fe20000011639 */
[----:B------:R-:W1:Y:S01]  /*e5f0*/  LDS.128 R4, [R33] ;  /* 0x0000000021047984 */ /* 0x000e620000000c00 */
[----:B------:R-:W-:Y:S02]  /*e600*/  SHF.R.U32.HI R21, RZ, 0x10, R61 ;  /* 0x00000010ff157819 */ /* 0x000fe4000001163d */
[----:B------:R-:W-:Y:S01]  /*e610*/  SHF.R.U32.HI R22, RZ, 0x10, R59 ;  /* 0x00000010ff167819 */ /* 0x000fe2000001163b */
[----:B---3--:R-:W2:Y:S01]  /*e620*/  LDS.128 R8, [R29+0x10080] ;  /* 0x010080001d087984 */ /* 0x008ea20000000c00 */
[----:B------:R-:W-:Y:S01]  /*e630*/  HADD2.F32 R24, -RZ, R0.H0_H0 ;  /* 0x20000000ff187230 */ /* 0x000fe20000004100 */
[----:B------:R-:W-:Y:S01]  /*e640*/  SHF.R.U32.HI R23, RZ, 0x10, R63 ;  /* 0x00000010ff177819 */ /* 0x000fe2000001163f */
[----:B------:R-:W-:Y:S01]  /*e650*/  HADD2.F32 R0, -RZ, R109.H1_H1 ;  /* 0x3000006dff007230 */ /* 0x000fe20000004100 */
[----:B------:R-:W-:Y:S01]  /*e660*/  SHF.R.U64 R25, R56, 0x10, R57 ;  /* 0x0000001038197819 */ /* 0x000fe20000001239 */
[----:B------:R-:W-:Y:S01]  /*e670*/  HADD2.F32 R41, -RZ, R21.H0_H0 ;  /* 0x20000015ff297230 */ /* 0x000fe20000004100 */
[----:B------:R-:W-:Y:S01]  /*e680*/  SHF.R.U64 R35, R60, 0x10, R61 ;  /* 0x000000103c237819 */ /* 0x000fe2000000123d */
[----:B------:R-:W-:Y:S01]  /*e690*/  HADD2.F32 R22, -RZ, R22.H0_H0 ;  /* 0x20000016ff167230 */ /* 0x000fe20000004100 */
[----:B------:R-:W-:Y:S01]  /*e6a0*/  SHF.R.U64 R30, R58, 0x10, R59 ;  /* 0x000000103a1e7819 */ /* 0x000fe2000000123b */
[----:B------:R-:W-:Y:S01]  /*e6b0*/  HADD2.F32 R40, -RZ, R23.H0_H0 ;  /* 0x20000017ff287230 */ /* 0x000fe20000004100 */
[----:B------:R-:W-:Y:S01]  /*e6c0*/  SHF.R.U64 R37, R62, 0x10, R63 ;  /* 0x000000103e257819 */ /* 0x000fe2000000123f */
[----:B------:R-:W-:-:S04]  /*e6d0*/  HADD2.F32 R39, -RZ, R35.H0_H0 ;  /* 0x20000023ff277230 */ /* 0x000fc80000004100 */
[----:B------:R-:W-:Y:S02]  /*e6e0*/  HADD2.F32 R35, -RZ, R37.H0_H0 ;  /* 0x20000025ff237230 */ /* 0x000fe40000004100 */
[--C-:B-1----:R-:W-:Y:S02]  /*e6f0*/  HADD2.F32 R14, -RZ, R5.reuse.H0_H0 ;  /* 0x20000005ff0e7230 */ /* 0x102fe40000004100 */
[----:B------:R-:W-:Y:S02]  /*e700*/  HADD2.F32 R13, -RZ, R5.H1_H1 ;  /* 0x30000005ff0d7230 */ /* 0x000fe40000004100 */
[--C-:B------:R-:W-:Y:S02]  /*e710*/  HADD2.F32 R18, -RZ, R4.reuse.H0_H0 ;  /* 0x20000004ff127230 */ /* 0x100fe40000004100 */
[----:B------:R-:W-:Y:S02]  /*e720*/  HADD2.F32 R20, -RZ, R4.H1_H1 ;  /* 0x30000004ff147230 */ /* 0x000fe40000004100 */
[----:B--2---:R-:W-:-:S02]  /*e730*/  HADD2.F32 R5, -RZ, R9.H0_H0 ;  /* 0x20000009ff057230 */ /* 0x004fc40000004100 */
[----:B------:R-:W-:Y:S02]  /*e740*/  HADD2.F32 R4, -RZ, R9.H1_H1 ;  /* 0x30000009ff047230 */ /* 0x000fe40000004100 */
[--C-:B------:R-:W-:Y:S01]  /*e750*/  HADD2.F32 R16, -RZ, R7.reuse.H0_H0 ;  /* 0x20000007ff107230 */ /* 0x100fe20000004100 */
[----:B------:R-:W-:Y:S01]  /*e760*/  FMUL.FTZ R34, R5, R2 ;  /* 0x0000000205227220 */ /* 0x000fe20000410000 */
[----:B------:R-:W-:Y:S01]  /*e770*/  HADD2.F32 R15, -RZ, R7.H1_H1 ;  /* 0x30000007ff0f7230 */ /* 0x000fe20000004100 */
[----:B------:R-:W-:Y:S01]  /*e780*/  FMUL.FTZ R31, R4, R24 ;  /* 0x00000018041f7220 */ /* 0x000fe20000410000 */
[--C-:B------:R-:W-:Y:S02]  /*e790*/  HADD2.F32 R17, -RZ, R6.reuse.H0_H0 ;  /* 0x20000006ff117230 */ /* 0x100fe40000004100 */
[----:B------:R-:W-:Y:S02]  /*e7a0*/  HADD2.F32 R19, -RZ, R6.H1_H1 ;  /* 0x30000006ff137230 */ /* 0x000fe40000004100 */
[----:B------:R-:W-:-:S02]  /*e7b0*/  HADD2.F32 R12, -RZ, R8.H0_H0 ;  /* 0x20000008ff0c7230 */ /* 0x000fc40000004100 */
[----:B------:R-:W-:Y:S02]  /*e7c0*/  HADD2.F32 R9, -RZ, R8.H1_H1 ;  /* 0x30000008ff097230 */ /* 0x000fe40000004100 */
[--C-:B------:R-:W-:Y:S02]  /*e7d0*/  HADD2.F32 R8, -RZ, R10.reuse.H0_H0 ;  /* 0x2000000aff087230 */ /* 0x100fe40000004100 */
[----:B------:R-:W-:Y:S01]  /*e7e0*/  HADD2.F32 R7, -RZ, R10.H1_H1 ;  /* 0x3000000aff077230 */ /* 0x000fe20000004100 */
[----:B------:R-:W-:Y:S01]  /*e7f0*/  FMUL.FTZ R10, R14, R2 ;  /* 0x000000020e0a7220 */ /* 0x000fe20000410000 */
[--C-:B------:R-:W-:Y:S01]  /*e800*/  HADD2.F32 R6, -RZ, R110.reuse.H0_H0 ;  /* 0x2000006eff067230 */ /* 0x100fe20000004100 */
[----:B------:R-:W-:Y:S01]  /*e810*/  FMUL.FTZ R2, R16, R0 ;  /* 0x0000000010027220 */ /* 0x000fe20000410000 */
[--C-:B------:R-:W-:Y:S02]  /*e820*/  HADD2.F32 R3, -RZ, R11.reuse.H0_H0 ;  /* 0x2000000bff037230 */ /* 0x100fe40000004100 */
[----:B------:R-:W-:Y:S01]  /*e830*/  HADD2.F32 R11, -RZ, R11.H1_H1 ;  /* 0x3000000bff0b7230 */ /* 0x000fe20000004100 */
[----:B------:R-:W-:Y:S01]  /*e840*/  FFMA.FTZ R38, R5, R6, R10 ;  /* 0x0000000605267223 */ /* 0x000fe2000001000a */
[----:B------:R-:W-:Y:S01]  /*e850*/  HADD2.F32 R5, -RZ, R111.H0_H0 ;  /* 0x2000006fff057230 */ /* 0x000fe20000004100 */
[----:B------:R-:W-:Y:S01]  /*e860*/  FMUL.FTZ R26, R3, R0 ;  /* 0x00000000031a7220 */ /* 0x000fe20000410000 */
[----:B------:R-:W-:Y:S01]  /*e870*/  HADD2.F32 R0, -RZ, R110.H1_H1 ;  /* 0x3000006eff007230 */ /* 0x000fe20000004100 */
[----:B------:R-:W-:-:S02]  /*e880*/  FMUL.FTZ R10, R13, R24 ;  /* 0x000000180d0a7220 */ /* 0x000fc40000410000 */
[----:B------:R-:W-:Y:S01]  /*e890*/  FFMA.FTZ R32, R3, R5, R2 ;  /* 0x0000000503207223 */ /* 0x000fe20000010002 */
[----:B------:R-:W-:Y:S01]  /*e8a0*/  HADD2.F32 R3, -RZ, R112.H0_H0 ;  /* 0x20000070ff037230 */ /* 0x000fe20000004100 */
[----:B------:R-:W-:Y:S01]  /*e8b0*/  FFMA.FTZ R36, R4, R41, R10 ;  /* 0x0000002904247223 */ /* 0x000fe2000001000a */
[----:B------:R-:W-:Y:S01]  /*e8c0*/  HADD2.F32 R2, -RZ, R111.H1_H1 ;  /* 0x3000006fff027230 */ /* 0x000fe20000004100 */
[----:B------:R-:W-:Y:S02]  /*e8d0*/  FMUL.FTZ R10, R18, R0 ;  /* 0x00000000120a7220 */ /* 0x000fe40000410000 */
[----:B------:R-:W-:Y:S02]  /*e8e0*/  FMUL.FTZ R4, R15, R22 ;  /* 0x000000160f047220 */ /* 0x000fe40000410000 */
[----:B------:R-:W-:Y:S01]  /*e8f0*/  FFMA.FTZ R27, R12, R3, R10 ;  /* 0x000000030c1b7223 */ /* 0x000fe2000001000a */
[----:B------:R-:W-:Y:S01]  /*e900*/  HADD2.F32 R10, -RZ, R25.H0_H0 ;  /* 0x20000019ff0a7230 */ /* 0x000fe20000004100 */
[----:B------:R-:W-:-:S02]  /*e910*/  FFMA.FTZ R28, R11, R40, R4 ;  /* 0x000000280b1c7223 */ /* 0x000fc40000010004 */
[----:B------:R-:W-:Y:S01]  /*e920*/  FMUL.FTZ R24, R11, R22 ;  /* 0x000000160b187220 */ /* 0x000fe20000410000 */
[----:B------:R-:W-:Y:S01]  /*e930*/  HADD2.F32 R11, -RZ, R30.H0_H0 ;  /* 0x2000001eff0b7230 */ /* 0x000fe20000004100 */
[----:B------:R-:W-:Y:S01]  /*e940*/  FMUL.FTZ R23, R12, R0 ;  /* 0x000000000c177220 */ /* 0x000fe20000410000 */
[----:B------:R-:W-:Y:S01]  /*e950*/  HADD2.F32 R0, -RZ, R112.H1_H1 ;  /* 0x30000070ff007230 */ /* 0x000fe20000004100 */
[-C--:B------:R-:W-:Y:S02]  /*e960*/  FMUL.FTZ R4, R17, R2.reuse ;  /* 0x0000000211047220 */ /* 0x080fe40000410000 */
[----:B------:R-:W-:Y:S02]  /*e970*/  FMUL.FTZ R21, R8, R2 ;  /* 0x0000000208157220 */ /* 0x000fe40000410000 */
[----:B------:R-:W-:Y:S02]  /*e980*/  FMUL.FTZ R2, R20, R10 ;  /* 0x0000000a14027220 */ /* 0x000fe40000410000 */
[----:B------:R-:W-:-:S02]  /*e990*/  FFMA.FTZ R30, R8, R0, R4 ;  /* 0x00000000081e7223 */ /* 0x000fc40000010004 */
[C---:B------:R-:W-:Y:S02]  /*e9a0*/  FFMA.FTZ R22, R9.reuse, R39, R2 ;  /* 0x0000002709167223 */ /* 0x040fe40000010002 */
[----:B------:R-:W-:Y:S02]  /*e9b0*/  FMUL.FTZ R10, R9, R10 ;  /* 0x0000000a090a7220 */ /* 0x000fe40000410000 */
[-C--:B------:R-:W-:Y:S02]  /*e9c0*/  FMUL.FTZ R2, R7, R11.reuse ;  /* 0x0000000b07027220 */ /* 0x080fe40000410000 */
[----:B------:R-:W-:Y:S02]  /*e9d0*/  FMUL.FTZ R4, R19, R11 ;  /* 0x0000000b13047220 */ /* 0x000fe40000410000 */
[----:B------:R-:W-:Y:S02]  /*e9e0*/  FFMA.FTZ R12, R18, R3, -R23 ;  /* 0x00000003120c7223 */ /* 0x000fe40000010817 */
[----:B------:R-:W-:-:S02]  /*e9f0*/  FFMA.FTZ R8, R14, R6, -R34 ;  /* 0x000000060e087223 */ /* 0x000fc40000010822 */
[----:B------:R-:W-:Y:S02]  /*ea00*/  FFMA.FTZ R9, R13, R41, -R31 ;  /* 0x000000290d097223 */ /* 0x000fe4000001081f */
[----:B------:R-:W-:Y:S02]  /*ea10*/  FFMA.FTZ R3, R17, R0, -R21 ;  /* 0x0000000011037223 */ /* 0x000fe40000010815 */
[----:B------:R-:W-:Y:S01]  /*ea20*/  FFMA.FTZ R11, R16, R5, -R26 ;  /* 0x00000005100b7223 */ /* 0x000fe2000001081a */
[----:B------:R-:W-:Y:S01]  /*ea30*/  F2FP.PACK_AB R9, R9, R8 ;  /* 0x000000080909723e */ /* 0x000fe200000000ff */
[----:B------:R-:W-:Y:S01]  /*ea40*/  FFMA.FTZ R6, R15, R40, -R24 ;  /* 0x000000280f067223 */ /* 0x000fe20000010818 */
[----:B------:R-:W-:Y:S01]  /*ea50*/  F2FP.PACK_AB R5, R36, R38 ;  /* 0x000000262405723e */ /* 0x000fe200000000ff */
[----:B------:R-:W-:Y:S02]  /*ea60*/  FFMA.FTZ R0, R20, R39, -R10 ;  /* 0x0000002714007223 */ /* 0x000fe4000001080a */
[----:B------:R-:W-:Y:S01]  /*ea70*/  FFMA.FTZ R2, R19, R35, -R2 ;  /* 0x0000002313027223 */ /* 0x000fe20000010802 */
[----:B------:R-:W-:Y:S01]  /*ea80*/  F2FP.PACK_AB R11, R6, R11 ;  /* 0x0000000b060b723e */ /* 0x000fe200000000ff */
[----:B------:R-:W-:Y:S01]  /*ea90*/  FFMA.FTZ R25, R7, R35, R4 ;  /* 0x0000002307197223 */ /* 0x000fe20000010004 */
[----:B------:R-:W-:-:S02]  /*eaa0*/  F2FP.PACK_AB R8, R0, R12 ;  /* 0x0000000c0008723e */ /* 0x000fc400000000ff */
[----:B------:R-:W-:Y:S02]  /*eab0*/  F2FP.PACK_AB R10, R2, R3 ;  /* 0x00000003020a723e */ /* 0x000fe400000000ff */
[----:B------:R-:W-:Y:S02]  /*eac0*/  F2FP.PACK_AB R7, R28, R32 ;  /* 0x000000201c07723e */ /* 0x000fe400000000ff */
[----:B------:R-:W-:Y:S01]  /*ead0*/  F2FP.PACK_AB R4, R22, R27 ;  /* 0x0000001b1604723e */ /* 0x000fe200000000ff */
[----:B------:R1:W-:Y:S01]  /*eae0*/  STS.128 [R33], R8 ;  /* 0x0000000821007388 */ /* 0x0003e20000000c00 */
[----:B------:R-:W-:-:S05]  /*eaf0*/  F2FP.PACK_AB R6, R25, R30 ;  /* 0x0000001e1906723e */ /* 0x000fca00000000ff */
[----:B------:R1:W-:Y:S02]  /*eb00*/  STS.128 [R29+0x10080], R4 ;  /* 0x010080041d007388 */ /* 0x0003e40000000c00 */
.L_x_680:
[----:B------:R-:W-:Y:S05]  /*eb10*/  BSYNC B1 ;  /* 0x0000000000017941 */ /* 0x000fea0003800000 */
.L_x_679:
[----:B------:R-:W-:Y:S01]  /*eb20*/  ISETP.GE.AND P0, PT, R134, R90, PT ;  /* 0x0000005a8600720c */ /* 0x000fe20003f06270 */
[----:B------:R-:W-:-:S12]  /*eb30*/  BSSY B1, `(.L_x_683) ;  /* 0x00000d7000017945 */ /* 0x000fd80003800000 */
        /* <DEDUP_REMOVED lines=26> */
[----:B------:R-:W-:Y:S01]  /*ece0*/  SHF.R.U32.HI R24, RZ, 0x10, R65 ;  /* 0x00000010ff187819 */ /* 0x000fe20000011641 */
[----:B------:R-:W1:Y:S01]  /*ecf0*/  LDS.128 R4, [R34] ;  /* 0x0000000022047984 */ /* 0x000e620000000c00 */
[----:B------:R-:W-:Y:S01]  /*ed00*/  SHF.L.U32 R32, R2, 0x1, RZ ;  /* 0x0000000102207819 */ /* 0x000fe200000006ff */
[----:B------:R-:W-:Y:S01]  /*ed10*/  HADD2.F32 R2, -RZ, R115.H0_H0 ;  /* 0x20000073ff027230 */ /* 0x000fe20000004100 */
[----:B------:R-:W-:Y:S01]  /*ed20*/  SHF.R.U32.HI R25, RZ, 0x10, R71 ;  /* 0x00000010ff197819 */ /* 0x000fe20000011647 */
[----:B------:R-:W-:Y:S01]  /*ed30*/  HADD2.F32 R44, -RZ, R24.H0_H0 ;  /* 0x20000018ff2c7230 */ /* 0x000fe20000004100 */
[----:B------:R-:W-:Y:S01]  /*ed40*/  SHF.R.U32.HI R27, RZ, 0x10, R67 ;  /* 0x00000010ff1b7819 */ /* 0x000fe20000011643 */
[----:B---3--:R-:W2:Y:S01]  /*ed50*/  LDS.128 R8, [R32+0x10080] ;  /* 0x0100800020087984 */ /* 0x008ea20000000c00 */
[----:B------:R-:W-:Y:S01]  /*ed60*/  SHF.R.U64 R30, R68, 0x10, R69 ;  /* 0x00000010441e7819 */ /* 0x000fe20000001245 */
[----:B------:R-:W-:Y:S01]  /*ed70*/  HADD2.F32 R25, -RZ, R25.H0_H0 ;  /* 0x20000019ff197230 */ /* 0x000fe20000004100 */
[----:B------:R-:W-:Y:S01]  /*ed80*/  SHF.R.U64 R36, R70, 0x10, R71 ;  /* 0x0000001046247819 */ /* 0x000fe20000001247 */
[----:B------:R-:W-:Y:S01]  /*ed90*/  HADD2.F32 R43, -RZ, R27.H0_H0 ;  /* 0x2000001bff2b7230 */ /* 0x000fe20000004100 */
[----:B------:R-:W-:-:S02]  /*eda0*/  SHF.R.U64 R39, R64, 0x10, R65 ;  /* 0x0000001040277819 */ /* 0x000fc40000001241 */
[----:B------:R-:W-:-:S03]  /*edb0*/  SHF.R.U64 R41, R66, 0x10, R67 ;  /* 0x0000001042297819 */ /* 0x000fc60000001243 */
[----:B------:R-:W-:Y:S02]  /*edc0*/  HADD2.F32 R39, -RZ, R39.H0_H0 ;  /* 0x20000027ff277230 */ /* 0x000fe40000004100 */
[----:B-1----:R-:W-:Y:S02]  /*edd0*/  HADD2.F32 R19, -RZ, R5.H0_H0 ;  /* 0x20000005ff137230 */ /* 0x002fe40000004100 */
[--C-:B------:R-:W-:Y:S02]  /*ede0*/  HADD2.F32 R20, -RZ, R4.reuse.H0_H0 ;  /* 0x20000004ff147230 */ /* 0x100fe40000004100 */
[----:B------:R-:W-:Y:S02]  /*edf0*/  HADD2.F32 R23, -RZ, R4.H1_H1 ;  /* 0x30000004ff177230 */ /* 0x000fe40000004100 */
[----:B--2---:R-:W-:Y:S02]  /*ee00*/  HADD2.F32 R4, -RZ, R9.H0_H0 ;  /* 0x20000009ff047230 */ /* 0x004fe40000004100 */
[----:B------:R-:W-:-:S02]  /*ee10*/  HADD2.F32 R15, -RZ, R5.H1_H1 ;  /* 0x30000005ff0f7230 */ /* 0x000fc40000004100 */
[--C-:B------:R-:W-:Y:S01]  /*ee20*/  HADD2.F32 R17, -RZ, R7.reuse.H0_H0 ;  /* 0x20000007ff117230 */ /* 0x100fe20000004100 */
[-C--:B------:R-:W-:Y:S01]  /*ee30*/  FMUL.FTZ R35, R4, R2.reuse ;  /* 0x0000000204237220 */ /* 0x080fe20000410000 */
[----:B------:R-:W-:Y:S02]  /*ee40*/  HADD2.F32 R16, -RZ, R7.H1_H1 ;  /* 0x30000007ff107230 */ /* 0x000fe40000004100 */
[--C-:B------:R-:W-:Y:S02]  /*ee50*/  HADD2.F32 R18, -RZ, R6.reuse.H0_H0 ;  /* 0x20000006ff127230 */ /* 0x100fe40000004100 */
[----:B------:R-:W-:Y:S01]  /*ee60*/  HADD2.F32 R22, -RZ, R6.H1_H1 ;  /* 0x30000006ff167230 */ /* 0x000fe20000004100 */
[----:B------:R-:W-:Y:S01]  /*ee70*/  FMUL.FTZ R6, R19, R2 ;  /* 0x0000000213067220 */ /* 0x000fe20000410000 */
[----:B------:R-:W-:Y:S01]  /*ee80*/  HADD2.F32 R7, -RZ, R116.H0_H0 ;  /* 0x20000074ff077230 */ /* 0x000fe20000004100 */
[----:B------:R-:W-:Y:S01]  /*ee90*/  FMUL.FTZ R2, R15, R14 ;  /* 0x0000000e0f027220 */ /* 0x000fe20000410000 */
[----:B------:R-:W-:-:S02]  /*eea0*/  HADD2.F32 R3, -RZ, R9.H1_H1 ;  /* 0x30000009ff037230 */ /* 0x000fc40000004100 */
[----:B------:R-:W-:Y:S01]  /*eeb0*/  HADD2.F32 R5, -RZ, R115.H1_H1 ;  /* 0x30000073ff057230 */ /* 0x000fe20000004100 */
[----:B------:R-:W-:Y:S01]  /*eec0*/  FFMA.FTZ R42, R4, R7, R6 ;  /* 0x00000007042a7223 */ /* 0x000fe20000010006 */
[--C-:B------:R-:W-:Y:S01]  /*eed0*/  HADD2.F32 R9, -RZ, R8.reuse.H0_H0 ;  /* 0x20000008ff097230 */ /* 0x100fe20000004100 */
[----:B------:R-:W-:Y:S01]  /*eee0*/  FFMA.FTZ R40, R3, R44, R2 ;  /* 0x0000002c03287223 */ /* 0x000fe20000010002 */
[--C-:B------:R-:W-:Y:S01]  /*eef0*/  HADD2.F32 R6, -RZ, R117.reuse.H1_H1 ;  /* 0x30000075ff067230 */ /* 0x100fe20000004100 */
[-C--:B------:R-:W-:Y:S01]  /*ef00*/  FMUL.FTZ R4, R20, R5.reuse ;  /* 0x0000000514047220 */ /* 0x080fe20000410000 */
[----:B------:R-:W-:Y:S01]  /*ef10*/  HADD2.F32 R2, -RZ, R117.H0_H0 ;  /* 0x20000075ff027230 */ /* 0x000fe20000004100 */
[C---:B------:R-:W-:Y:S01]  /*ef20*/  FMUL.FTZ R31, R9.reuse, R5 ;  /* 0x00000005091f7220 */ /* 0x040fe20000410000 */
[----:B------:R-:W-:Y:S01]  /*ef30*/  HADD2.F32 R13, -RZ, R8.H1_H1 ;  /* 0x30000008ff0d7230 */ /* 0x000fe20000004100 */
[----:B------:R-:W-:Y:S01]  /*ef40*/  FFMA.FTZ R37, R9, R6, R4 ;  /* 0x0000000609257223 */ /* 0x000fe20000010004 */
[--C-:B------:R-:W-:Y:S01]  /*ef50*/  HADD2.F32 R8, -RZ, R11.reuse.H0_H0 ;  /* 0x2000000bff087230 */ /* 0x100fe20000004100 */
        /* <DEDUP_REMOVED lines=43> */
.L_x_686:
[----:B------:R-:W-:Y:S05]  /*f210*/  BSYNC B0 ;  /* 0x0000000000007941 */ /* 0x000fea0003800000 */
.L_x_685:
        /* <DEDUP_REMOVED lines=104> */
.L_x_684:
[----:B------:R-:W-:Y:S05]  /*f8a0*/  BSYNC B1 ;  /* 0x0000000000017941 */ /* 0x000fea0003800000 */
.L_x_683:
        /* <DEDUP_REMOVED lines=110> */
.L_x_688:
[----:B------:R-:W-:Y:S05]  /*ff90*/  BSYNC B0 ;  /* 0x0000000000007941 */ /* 0x000fea0003800000 */
.L_x_687:
[----:B------:R-:W-:-:S13]  /*ffa0*/  ISETP.GE.AND P0, PT, R138, c[0x0][0x27c], PT ;  /* 0x00009f008a007a0c */ /* 0x000fda0003f06270 */
[----:B------:R-:W-:Y:S05]  /*ffb0*/  @P0 BRA `(.L_x_660) ;  /* 0x0000066000000947 */ /* 0x000fea0003800000 */
[----:B------:R-:W-:Y:S02]  /*ffc0*/  MOV R2, c[0x0][0x27c] ;  /* 0x00009f0000027a02 */ /* 0x000fe40000000f00 */
        /* <DEDUP_REMOVED lines=14> */
[----:B------:R-:W-:Y:S02]  /*100b0*/  IADD3 R3, R3, R6, R21 ;  /* 0x0000000603037210 */ /* 0x000fe40007ffe015 */
[----:B------:R-:W-:Y:S01]  /*100c0*/  SHF.L.U32 R29, R0, 0x1, RZ ;  /* 0x00000001001d7819 */ /* 0x000fe200000006ff */
[----:B------:R-:W-:Y:S01]  /*100d0*/  HADD2.F32 R0, -RZ, R129.H0_H0 ;  /* 0x20000081ff007230 */ /* 0x000fe20000004100 */
[----:B------:R-:W-:-:S02]  /*100e0*/  LEA R32, R3, 0x10080, 0x1 ;  /* 0x0001008003207811 */ /* 0x000fc400078e08ff */
[----:B------:R-:W-:Y:S01]  /*100f0*/  SHF.R.U32.HI R22, RZ, 0x10, R93 ;  /* 0x00000010ff167819 */ /* 0x000fe2000001165d */
[----:B---3--:R-:W1:Y:S01]  /*10100*/  LDS.128 R8, [R29+0x10080] ;  /* 0x010080001d087984 */ /* 0x008e620000000c00 */
[----:B------:R-:W-:Y:S02]  /*10110*/  SHF.R.U32.HI R23, RZ, 0x10, R97 ;  /* 0x00000010ff177819 */ /* 0x000fe40000011661 */
[----:B------:R-:W-:Y:S01]  /*10120*/  SHF.R.U32.HI R24, RZ, 0x10, R95 ;  /* 0x00000010ff187819 */ /* 0x000fe2000001165f */
[----:B------:R-:W2:Y:S01]  /*10130*/  LDS.128 R4, [R32] ;  /* 0x0000000020047984 */ /* 0x000ea20000000c00 */
[----:B------:R-:W-:Y:S01]  /*10140*/  SHF.R.U32.HI R27, RZ, 0x10, R99 ;  /* 0x00000010ff1b7819 */ /* 0x000fe20000011663 */
[----:B------:R-:W-:Y:S01]  /*10150*/  HADD2.F32 R42, -RZ, R23.H0_H0 ;  /* 0x20000017ff2a7230 */ /* 0x000fe20000004100 */
[----:B------:R-:W-:Y:S02]  /*10160*/  SHF.R.U64 R35, R94, 0x10, R95 ;  /* 0x000000105e237819 */ /* 0x000fe4000000125f */
[----:B------:R-:W-:Y:S01]  /*10170*/  SHF.R.U64 R34, R92, 0x10, R93 ;  /* 0x000000105c227819 */ /* 0x000fe2000000125d */
[----:B------:R-:W-:Y:S01]  /*10180*/  HADD2.F32 R41, -RZ, R27.H0_H0 ;  /* 0x2000001bff297230 */ /* 0x000fe20000004100 */
[----:B------:R-:W-:-:S02]  /*10190*/  SHF.R.U64 R36, R98, 0x10, R99 ;  /* 0x0000001062247819 */ /* 0x000fc40000001263 */
[----:B------:R-:W-:Y:S01]  /*101a0*/  SHF.R.U64 R38, R96, 0x10, R97 ;  /* 0x0000001060267819 */ /* 0x000fe20000001261 */
[--C-:B-1----:R-:W-:Y:S02]  /*101b0*/  HADD2.F32 R3, -RZ, R9.reuse.H0_H0 ;  /* 0x20000009ff037230 */ /* 0x102fe40000004100 */
[----:B------:R-:W-:Y:S02]  /*101c0*/  HADD2.F32 R2, -RZ, R9.H1_H1 ;  /* 0x30000009ff027230 */ /* 0x000fe40000004100 */
[----:B--2---:R-:W-:Y:S01]  /*101d0*/  HADD2.F32 R18, -RZ, R5.H0_H0 ;  /* 0x20000005ff127230 */ /* 0x004fe20000004100 */
[----:B------:R-:W-:Y:S01]  /*101e0*/  FMUL.FTZ R33, R3, R0 ;  /* 0x0000000003217220 */ /* 0x000fe20000410000 */
[--C-:B------:R-:W-:Y:S02]  /*101f0*/  HADD2.F32 R15, -RZ, R7.reuse.H0_H0 ;  /* 0x20000007ff0f7230 */ /* 0x100fe40000004100 */
[----:B------:R-:W-:Y:S02]  /*10200*/  HADD2.F32 R14, -RZ, R7.H1_H1 ;  /* 0x30000007ff0e7230 */ /* 0x000fe40000004100 */
[----:B------:R-:W-:-:S02]  /*10210*/  HADD2.F32 R9, -RZ, R8.H0_H0 ;  /* 0x20000008ff097230 */ /* 0x000fc40000004100 */
[----:B------:R-:W-:Y:S02]  /*10220*/  HADD2.F32 R13, -RZ, R8.H1_H1 ;  /* 0x30000008ff0d7230 */ /* 0x000fe40000004100 */
[--C-:B------:R-:W-:Y:S02]  /*10230*/  HADD2.F32 R8, -RZ, R11.reuse.H0_H0 ;  /* 0x2000000bff087230 */ /* 0x100fe40000004100 */
[----:B------:R-:W-:Y:S02]  /*10240*/  HADD2.F32 R7, -RZ, R11.H1_H1 ;  /* 0x3000000bff077230 */ /* 0x000fe40000004100 */
[----:B------:R-:W-:Y:S01]  /*10250*/  HADD2.F32 R17, -RZ, R5.H1_H1 ;  /* 0x30000005ff117230 */ /* 0x000fe20000004100 */
[----:B------:R-:W-:Y:S01]  /*10260*/  FMUL.FTZ R5, R18, R0 ;  /* 0x0000000012057220 */ /* 0x000fe20000410000 */
[----:B------:R-:W-:Y:S02]  /*10270*/  HADD2.F32 R11, -RZ, R22.H0_H0 ;  /* 0x20000016ff0b7230 */ /* 0x000fe40000004100 */
[----:B------:R-:W-:-:S02]  /*10280*/  HADD2.F32 R16, -RZ, R6.H0_H0 ;  /* 0x20000006ff107230 */ /* 0x000fc40000004100 */
[----:B------:R-:W-:Y:S01]  /*10290*/  HADD2.F32 R20, -RZ, R6.H1_H1 ;  /* 0x30000006ff147230 */ /* 0x000fe20000004100 */
[-C--:B------:R-:W-:Y:S01]  /*102a0*/  FMUL.FTZ R0, R17, R11.reuse ;  /* 0x0000000b11007220 */ /* 0x080fe20000410000 */
[----:B------:R-:W-:Y:S01]  /*102b0*/  HADD2.F32 R6, -RZ, R130.H0_H0 ;  /* 0x20000082ff067230 */ /* 0x000fe20000004100 */
[C---:B------:R-:W-:Y:S01]  /*102c0*/  FMUL.FTZ R31, R2.reuse, R11 ;  /* 0x0000000b021f7220 */ /* 0x040fe20000410000 */
[--C-:B------:R-:W-:Y:S01]  /*102d0*/  HADD2.F32 R19, -RZ, R4.reuse.H0_H0 ;  /* 0x20000004ff137230 */ /* 0x100fe20000004100 */
[----:B------:R-:W-:Y:S01]  /*102e0*/  FFMA.FTZ R37, R2, R42, R0 ;  /* 0x0000002a02257223 */ /* 0x000fe20000010000 */
[----:B------:R-:W-:Y:S01]  /*102f0*/  HADD2.F32 R21, -RZ, R4.H1_H1 ;  /* 0x30000004ff157230 */ /* 0x000fe20000004100 */
[----:B------:R-:W-:Y:S01]  /*10300*/  FFMA.FTZ R39, R3, R6, R5 ;  /* 0x0000000603277223 */ /* 0x000fe20000010005 */
[----:B------:R-:W-:Y:S02]  /*10310*/  HADD2.F32 R4, -RZ, R129.H1_H1 ;  /* 0x30000081ff047230 */ /* 0x000fe40000004100 */
[----:B------:R-:W-:-:S02]  /*10320*/  HADD2.F32 R5, -RZ, R131.H1_H1 ;  /* 0x30000083ff057230 */ /* 0x000fc40000004100 */
[----:B------:R-:W-:Y:S01]  /*10330*/  HADD2.F32 R0, -RZ, R131.H0_H0 ;  /* 0x20000083ff007230 */ /* 0x000fe20000004100 */
[-C--:B------:R-:W-:Y:S01]  /*10340*/  FMUL.FTZ R3, R19, R4.reuse ;  /* 0x0000000413037220 */ /* 0x080fe20000410000 */
[----:B------:R-:W-:Y:S01]  /*10350*/  HADD2.F32 R2, -RZ, R130.H1_H1 ;  /* 0x30000082ff027230 */ /* 0x000fe20000004100 */
[C---:B------:R-:W-:Y:S01]  /*10360*/  FMUL.FTZ R28, R9.reuse, R4 ;  /* 0x00000004091c7220 */ /* 0x040fe20000410000 */
[----:B------:R-:W-:Y:S01]  /*10370*/  HADD2.F32 R22, -RZ, R24.H0_H0 ;  /* 0x20000018ff167230 */ /* 0x000fe20000004100 */
[----:B------:R-:W-:Y:S01]  /*10380*/  FFMA.FTZ R40, R9, R5, R3 ;  /* 0x0000000509287223 */ /* 0x000fe20000010003 */
[----:B------:R-:W-:Y:S01]  /*10390*/  HADD2.F32 R3, -RZ, R132.H0_H0 ;  /* 0x20000084ff037230 */ /* 0x000fe20000004100 */
[----:B------:R-:W-:Y:S01]  /*103a0*/  FMUL.FTZ R9, R15, R0 ;  /* 0x000000000f097220 */ /* 0x000fe20000410000 */
[----:B------:R-:W-:Y:S01]  /*103b0*/  HADD2.F32 R12, -RZ, R10.H0_H0 ;  /* 0x2000000aff0c7230 */ /* 0x000fe20000004100 */
[----:B------:R-:W-:Y:S01]  /*103c0*/  FMUL.FTZ R11, R16, R2 ;  /* 0x00000002100b7220 */ /* 0x000fe20000410000 */
[----:B------:R-:W-:Y:S01]  /*103d0*/  HADD2.F32 R4, -RZ, R132.H1_H1 ;  /* 0x30000084ff047230 */ /* 0x000fe20000004100 */
[C---:B------:R-:W-:Y:S01]  /*103e0*/  FMUL.FTZ R23, R8.reuse, R0 ;  /* 0x0000000008177220 */ /* 0x040fe20000410000 */
[----:B------:R-:W-:Y:S01]  /*103f0*/  HADD2.F32 R10, -RZ, R10.H1_H1 ;  /* 0x3000000aff0a7230 */ /* 0x000fe20000004100 */
[----:B------:R-:W-:Y:S01]  /*10400*/  FFMA.FTZ R25, R8, R3, R9 ;  /* 0x0000000308197223 */ /* 0x000fe20000010009 */
[----:B------:R-:W-:Y:S01]  /*10410*/  HADD2.F32 R8, -RZ, R35.H0_H0 ;  /* 0x20000023ff087230 */ /* 0x000fe20000004100 */
[----:B------:R-:W-:Y:S01]  /*10420*/  FMUL.FTZ R0, R14, R22 ;  /* 0x000000160e007220 */ /* 0x000fe20000410000 */
[----:B------:R-:W-:Y:S01]  /*10430*/  HADD2.F32 R9, -RZ, R34.H0_H0 ;  /* 0x20000022ff097230 */ /* 0x000fe20000004100 */
[----:B------:R-:W-:Y:S01]  /*10440*/  FFMA.FTZ R30, R12, R4, R11 ;  /* 0x000000040c1e7223 */ /* 0x000fe2000001000b */
[----:B------:R-:W-:Y:S01]  /*10450*/  HADD2.F32 R34, -RZ, R36.H0_H0 ;  /* 0x20000024ff227230 */ /* 0x000fe20000004100 */
[C---:B------:R-:W-:Y:S01]  /*10460*/  FMUL.FTZ R11, R7.reuse, R22 ;  /* 0x00000016070b7220 */ /* 0x040fe20000410000 */
[----:B------:R-:W-:Y:S01]  /*10470*/  HADD2.F32 R35, -RZ, R38.H0_H0 ;  /* 0x20000026ff237230 */ /* 0x000fe20000004100 */
[----:B------:R-:W-:-:S02]  /*10480*/  FFMA.FTZ R22, R7, R41, R0 ;  /* 0x0000002907167223 */ /* 0x000fc40000010000 */
[----:B------:R-:W-:Y:S02]  /*10490*/  FMUL.FTZ R26, R12, R2 ;  /* 0x000000020c1a7220 */ /* 0x000fe40000410000 */
[-C--:B------:R-:W-:Y:S02]  /*104a0*/  FMUL.FTZ R0, R20, R8.reuse ;  /* 0x0000000814007220 */ /* 0x080fe40000410000 */
[-C--:B------:R-:W-:Y:S02]  /*104b0*/  FMUL.FTZ R2, R21, R9.reuse ;  /* 0x0000000915027220 */ /* 0x080fe40000410000 */
[C---:B------:R-:W-:Y:S02]  /*104c0*/  FMUL.FTZ R8, R10.reuse, R8 ;  /* 0x000000080a087220 */ /* 0x040fe40000410000 */
[----:B------:R-:W-:Y:S02]  /*104d0*/  FMUL.FTZ R7, R13, R9 ;  /* 0x000000090d077220 */ /* 0x000fe40000410000 */
[----:B------:R-:W-:-:S02]  /*104e0*/  FFMA.FTZ R24, R10, R34, R0 ;  /* 0x000000220a187223 */ /* 0x000fc40000010000 */
[----:B------:R-:W-:Y:S02]  /*104f0*/  FFMA.FTZ R27, R13, R35, R2 ;  /* 0x000000230d1b7223 */ /* 0x000fe40000010002 */
        /* <DEDUP_REMOVED lines=8> */
[----:B------:R-:W-:-:S02]  /*10580*/  FFMA.FTZ R0, R14, R41, -R11 ;  /* 0x000000290e007223 */ /* 0x000fc4000001080b */
[----:B------:R-:W-:Y:S02]  /*10590*/  FFMA.FTZ R2, R20, R34, -R8 ;  /* 0x0000002214027223 */ /* 0x000fe40000010808 */
[----:B------:R-:W-:Y:S01]  /*105a0*/  FFMA.FTZ R4, R21, R35, -R7 ;  /* 0x0000002315047223 */ /* 0x000fe20000010807 */
[----:B------:R-:W-:Y:S02]  /*105b0*/  F2FP.PACK_AB R11, R0, R3 ;  /* 0x00000003000b723e */ /* 0x000fe400000000ff */
[----:B------:R-:W-:Y:S02]  /*105c0*/  F2FP.PACK_AB R10, R2, R10 ;  /* 0x0000000a020a723e */ /* 0x000fe400000000ff */
[----:B------:R-:W-:Y:S02]  /*105d0*/  F2FP.PACK_AB R8, R4, R12 ;  /* 0x0000000c0408723e */ /* 0x000fe400000000ff */
[----:B------:R-:W-:Y:S02]  /*105e0*/  F2FP.PACK_AB R7, R22, R25 ;  /* 0x000000191607723e */ /* 0x000fe400000000ff */
[----:B------:R-:W-:Y:S01]  /*105f0*/  F2FP.PACK_AB R4, R27, R40 ;  /* 0x000000281b04723e */ /* 0x000fe200000000ff */
[----:B------:R1:W-:Y:S04]  /*10600*/  STS.128 [R32], R8 ;  /* 0x0000000820007388 */ /* 0x0003e80000000c00 */
[----:B------:R1:W-:Y:S02]  /*10610*/  STS.128 [R29+0x10080], R4 ;  /* 0x010080041d007388 */ /* 0x0003e40000000c00 */
.L_x_660:
[----:B------:R-:W-:Y:S05]  /*10620*/  BSYNC B2 ;  /* 0x0000000000027941 */ /* 0x000fea0003800000 */
.L_x_626:
[----:B------:R-:W-:Y:S01]  /*10630*/  R2P PR, R237, 0x6 ;  /* 0x00000006ed007804 */ /* 0x000fe20000000000 */
[----:B------:R-:W-:Y:S01]  /*10640*/  IMAD R0, R133, c[0x0][0x208], RZ ;  /* 0x0000820085007a24 */ /* 0x000fe200078e02ff */
[----:B------:R-:W-:Y:S01]  /*10650*/  IADD3 R187, R178, 0x20, RZ ;  /* 0x00000020b2bb7810 */ /* 0x000fe20007ffe0ff */
[----:B------:R-:W-:Y:S01]  /*10660*/  IMAD.WIDE.U32 R2, R108, c[0x0][0x208], RZ ;  /* 0x000082006c027a25 */ /* 0x000fe200078e00ff */
[----:B------:R-:W-:-:S04]  /*10670*/  DEPBAR.LE SB0, 0x0 ;  /* 0x000080000000791a */ /* 0x000fc80000000000 */
[----:B------:R-:W-:Y:S01]  /*10680*/  IMAD R0, R108, c[0x0][0x20c], R0 ;  /* 0x000083006c007a24 */ /* 0x000fe200078e0200 */
[----:B------:R-:W-:Y:S01]  /*10690*/  BAR.SYNC.DEFER_BLOCKING 0x0 ;  /* 0x0000000000007b1d */ /* 0x000fe20000010000 */
[----:B------:R-:W-:Y:S01]  /*106a0*/  IMAD.IADD R66, R212, 0x1, -R126 ;  /* 0x00000001d4427824 */ /* 0x000fe200078e0a7e */
[----:B------:R-:W-:Y:S01]  /*106b0*/  ISETP.NE.AND P3, PT, R140, 0x1, PT ;  /* 0x000000018c00780c */ /* 0x000fe20003f65270 */
[----:B------:R-:W-:Y:S01]  /*106c0*/  IMAD.IADD R3, R3, 0x1, R0 ;  /* 0x0000000103037824 */ /* 0x000fe200078e0200 */
[----:B------:R-:W-:Y:S02]  /*106d0*/  @P1 IADD3 R187, R178, -0x20, RZ ;  /* 0xffffffe0b2bb1810 */ /* 0x000fe40007ffe0ff */
[----:B------:R-:W-:Y:S01]  /*106e0*/  ISETP.GT.AND P1, PT, R108, R209, PT ;  /* 0x000000d16c00720c */ /* 0x000fe20003f24270 */
[----:B------:R-:W-:Y:S01]  /*106f0*/  ULDC UR4, c[0x0][0x324] ;  /* 0x0000c90000047ab9 */ /* 0x000fe20000000800 */
[----:B------:R-:W-:Y:S01]  /*10700*/  LEA R0, P0, R2, R222, 0x5 ;  /* 0x000000de02007211 */ /* 0x000fe200078028ff */
[----:B------:R-:W-:Y:S01]  /*10710*/  ULOP3.LUT UR4, URZ, UR4, URZ, 0x33, !UPT ;  /* 0x000000043f047292 */ /* 0x000fe2000f8e333f */
[----:B------:R-:W-:-:S02]  /*10720*/  IADD3 R188, R187, 0x3000, RZ ;  /* 0x00003000bbbc7810 */ /* 0x000fc40007ffe0ff */
[----:B------:R-:W-:Y:S02]  /*10730*/  LEA.HI.X R3, R2, R224, R3, 0x5, P0 ;  /* 0x000000e002037211 */ /* 0x000fe400000f2c03 */
[C---:B------:R-:W-:Y:S02]  /*10740*/  LEA R2, P0, R0.reuse, c[0x0][0x1f8], 0x1 ;  /* 0x00007e0000027a11 */ /* 0x040fe400078008ff */
[C---:B------:R-:W-:Y:S02]  /*10750*/  IADD3 R194, R187.reuse, 0x3800, RZ ;  /* 0x00003800bbc27810 */ /* 0x040fe40007ffe0ff */
[----:B------:R-:W-:Y:S02]  /*10760*/  LEA.HI.X R3, R0, c[0x0][0x1fc], R3, 0x1, P0 ;  /* 0x00007f0000037a11 */ /* 0x000fe400000f0c03 */
[----:B------:R-:W-:Y:S02]  /*10770*/  @P1 IADD3 R0, R236, -0x2, RZ ;  /* 0xfffffffeec001810 */ /* 0x000fe40007ffe0ff */
[----:B------:R-:W-:-:S02]  /*10780*/  IADD3 R193, R187, 0x2000, RZ ;  /* 0x00002000bbc17810 */ /* 0x000fc40007ffe0ff */
[----:B-1----:R-:W-:Y:S01]  /*10790*/  @P1 SHF.R.S32.HI R4, RZ, 0x1f, R0 ;  /* 0x0000001fff041819 */ /* 0x002fe20000011400 */
[----:B------:R-:W-:Y:S01]  /*107a0*/  LDSM.16.M88.4 R20, [R178] ;  /* 0x00000000b214783b */ /* 0x000fe20000000200 */
[C---:B------:R-:W-:Y:S02]  /*107b0*/  IADD3 R192, R187.reuse, 0x2800, RZ ;  /* 0x00002800bbc07810 */ /* 0x040fe40007ffe0ff */
[C---:B------:R-:W-:Y:S01]  /*107c0*/  IADD3 R191, R187.reuse, 0x1000, RZ ;  /* 0x00001000bbbf7810 */ /* 0x040fe20007ffe0ff */
[----:B------:R-:W-:Y:S01]  /*107d0*/  @P1 IMAD R4, R4, c[0x0][0x1e0], RZ ;  /* 0x0000780004041a24 */ /* 0x000fe200078e02ff */
[----:B------:R-:W-:Y:S01]  /*107e0*/  LDSM.16.M88.4 R36, [R178+0x800] ;  /* 0x00080000b224783b */ /* 0x000fe20000000200 */
[C---:B------:R-:W-:Y:S02]  /*107f0*/  IADD3 R190, R187.reuse, 0x1800, RZ ;  /* 0x00001800bbbe7810 */ /* 0x040fe40007ffe0ff */
[C---:B------:R-:W-:Y:S01]  /*10800*/  @P1 IMAD R6, R0.reuse, c[0x0][0x1e4], R4 ;  /* 0x0000790000061a24 */ /* 0x040fe200078e0204 */
[----:B------:R-:W-:Y:S01]  /*10810*/  LDSM.16.M88.4 R12, [R184] ;  /* 0x00000000b80c783b */ /* 0x000fe20000000200 */
[----:B------:R-:W-:Y:S01]  /*10820*/  @P1 IMAD.WIDE.U32 R4, R0, c[0x0][0x1e0], RZ ;  /* 0x0000780000041a25 */ /* 0x000fe200078e00ff */
[----:B------:R-:W-:-:S02]  /*10830*/  IADD3 R189, R187, 0x800, RZ ;  /* 0x00000800bbbd7810 */ /* 0x000fc40007ffe0ff */
[----:B------:R-:W-:Y:S01]  /*10840*/  LDSM.16.M88.4 R28, [R187] ;  /* 0x00000000bb1c783b */ /* 0x000fe20000000200 */
[----:B------:R-:W-:Y:S01]  /*10850*/  @P1 IMAD.IADD R0, R5, 0x1, R6 ;  /* 0x0000000105001824 */ /* 0x000fe200078e0206 */
[C---:B------:R-:W-:Y:S02]  /*10860*/  @P1 LEA R8, P0, R4.reuse, R220, 0x5 ;  /* 0x000000dc04081211 */ /* 0x040fe400078028ff */
[----:B------:R-:W-:Y:S02]  /*10870*/  LDSM.16.M88.4 R52, [R187+0x800] ;  /* 0x00080000bb34783b */ /* 0x000fe40000000200 */
[----:B------:R-:W-:Y:S01]  /*10880*/  @P1 LEA.HI.X R9, R4, R219, R0, 0x5, P0 ;  /* 0x000000db04091211 */ /* 0x000fe200000f2c00 */
[----:B------:R-:W-:Y:S01]  /*10890*/  IMAD.MOV.U32 R0, RZ, RZ, 0x40 ;  /* 0x00000040ff007424 */ /* 0x000fe200078e00ff */
[----:B------:R-:W-:Y:S02]  /*108a0*/  LOP3.LUT R4, R128, 0x1, RZ, 0xc0, !PT ;  /* 0x0000000180047812 */ /* 0x000fe400078ec0ff */
[----:B------:R-:W-:-:S02]  /*108b0*/  ISETP.GT.AND P0, PT, R66, R214, PT ;  /* 0x000000d64200720c */ /* 0x000fc40003f04270 */
[----:B------:R-:W-:Y:S02]  /*108c0*/  SEL R0, R0, 0xffffffc0, !P2 ;  /* 0xffffffc000007807 */ /* 0x000fe40005000000 */
[----:B------:R-:W-:Y:S02]  /*108d0*/  ISETP.NE.U32.OR P0, PT, R4, 0x1, !P0 ;  /* 0x000000010400780c */ /* 0x000fe40004705470 */
[----:B------:R-:W1:Y:S01]  /*108e0*/  LDSM.16.M88.4 R4, [R183] ;  /* 0x00000000b704783b */ /* 0x000e620000000200 */
[--C-:B------:R-:W-:Y:S01]  /*108f0*/  IMAD.IADD R177, R178, 0x1, R0.reuse ;  /* 0x00000001b2b17824 */ /* 0x100fe200078e0200 */
[----:B------:R-:W-:Y:S01]  /*10900*/  LOP3.LUT P2, RZ, R215, 0x1, RZ, 0xc0, !PT ;  /* 0x00000001d7ff7812 */ /* 0x000fe2000784c0ff */
[----:B------:R-:W-:-:S08]  /*10910*/  IMAD.IADD R176, R188, 0x1, R0 ;  /* 0x00000001bcb07824 */ /* 0x000fd000078e0200 */
[----:B------:R-:W-:Y:S01]  /*10920*/  @!PT LDS RZ, [RZ] ;  /* 0x00000000fffff984 */ /* 0x000fe20000000800 */
[----:B------:R-:W-:Y:S01]  /*10930*/  @!PT LDS RZ, [RZ] ;  /* 0x00000000fffff984 */ /* 0x000fe20000000800 */
[----:B------:R-:W-:Y:S01]  /*10940*/  @!PT LDS RZ, [RZ] ;  /* 0x00000000fffff984 */ /* 0x000fe20000000800 */
[----:B------:R2:W-:Y:S01]  /*10950*/  LDGSTS.E.BYPASS.LTC128B.128 [R196+0x8080], [R2.64], !P0 ;  /* 0x0808000002c47fae */ /* 0x0005e2000c101d46 */
[----:B------:R-:W-:-:S04]  /*10960*/  @P1 LEA R64, P0, R8, c[0x0][0x1c8], 0x1 ;  /* 0x0000720008401a11 */ /* 0x000fc800078008ff */
[----:B------:R-:W-:Y:S02]  /*10970*/  @P1 LEA.HI.X R65, R8, c[0x0][0x1cc], R9, 0x1, P0 ;  /* 0x0000730008411a11 */ /* 0x000fe400000f0c09 */
[----:B------:R-:W-:-:S04]  /*10980*/  LOP3.LUT P0, RZ, R128, 0x2, RZ, 0xc0, !PT ;  /* 0x0000000280ff7812 */ /* 0x000fc8000780c0ff */
[----:B------:R-:W-:-:S13]  /*10990*/  ISETP.LE.OR P0, PT, R66, R214, !P0 ;  /* 0x000000d64200720c */ /* 0x000fda0004703670 */
[----:B------:R2:W-:Y:S01]  /*109a0*/  LDGSTS.E.BYPASS.LTC128B.128 [R196+0x9080], [R2.64+0x80], !P0 ;  /* 0x0908008002c47fae */ /* 0x0005e2000c101d46 */
[----:B------:R-:W-:-:S04]  /*109b0*/  LOP3.LUT P0, RZ, R128, 0x4, RZ, 0xc0, !PT ;  /* 0x0000000480ff7812 */ /* 0x000fc8000780c0ff */
[----:B------:R-:W-:Y:S01]  /*109c0*/  ISETP.LE.OR P0, PT, R66, R214, !P0 ;  /* 0x000000d64200720c */ /* 0x000fe20004703670 */
[C---:B-1-3--:R-:W-:Y:S08]  /*109d0*/  HMMA.16816.F32 R8, R4.reuse, R20, RZ ;  /* 0x000000140408723c */ /* 0x04aff000000018ff */
[----:B------:R-:W-:Y:S04]  /*109e0*/  HMMA.16816.F32 R24, R4, R22, RZ ;  /* 0x000000160418723c */ /* 0x000fe800000018ff */
[----:B------:R2:W-:Y:S01]  /*109f0*/  LDGSTS.E.BYPASS.LTC128B.128 [R196+0xa080], [R2.64+0x100], !P0 ;  /* 0x0a08010002c47fae */ /* 0x0005e2000c101d46 */
[----:B------:R-:W-:-:S03]  /*10a00*/  LOP3.LUT P0, RZ, R128, 0x8, RZ, 0xc0, !PT ;  /* 0x0000000880ff7812 */ /* 0x000fc6000780c0ff */
[----:B------:R-:W-:Y:S01]  /*10a10*/  HMMA.16816.F32 R32, R4, R36, RZ ;  /* 0x000000240420723c */ /* 0x000fe200000018ff */
[----:B------:R-:W-:-:S07]  /*10a20*/  ISETP.LE.OR P0, PT, R66, R214, !P0 ;  /* 0x000000d64200720c */ /* 0x000fce0004703670 */
[C---:B------:R-:W-:Y:S06]  /*10a30*/  HMMA.16816.F32 R8, R12.reuse, R28, R8 ;  /* 0x0000001c0c08723c */ /* 0x040fec0000001808 */
[----:B------:R2:W-:Y:S02]  /*10a40*/  LDGSTS.E.BYPASS.LTC128B.128 [R196+0xb080], [R2.64+0x180], !P0 ;  /* 0x0b08018002c47fae */ /* 0x0005e4000c101d46 */
[----:B------:R-:W-:Y:S02]  /*10a50*/  HMMA.16816.F32 R28, R12, R30, R24 ;  /* 0x0000001e0c1c723c */ /* 0x000fe40000001818 */
[----:B----4-:R-:W-:Y:S04]  /*10a60*/  LDSM.16.M88.4 R16, [R186] ;  /* 0x00000000ba10783b */ /* 0x010fe80000000200 */
[----:B------:R-:W1:Y:S02]  /*10a70*/  LDSM.16.M88.4 R40, [R177] ;  /* 0x00000000b128783b */ /* 0x000e640000000200 */
[----:B------:R-:W-:Y:S02]  /*10a80*/  HMMA.16816.F32 R4, R4, R38, RZ ;  /* 0x000000260404723c */ /* 0x000fe400000018ff */
[----:B------:R-:W-:Y:S04]  /*10a90*/  LDSM.16.M88.4 R20, [R185] ;  /* 0x00000000b914783b */ /* 0x000fe80000000200 */
[----:B------:R-:W-:Y:S02]  /*10aa0*/  LDSM.16.M88.4 R48, [R176+-0x3000] ;  /* 0xffd00000b030783b */ /* 0x000fe40000000200 */
[C---:B------:R-:W-:Y:S02]  /*10ab0*/  HMMA.16816.F32 R32, R12.reuse, R52, R32 ;  /* 0x000000340c20723c */ /* 0x040fe40000001820 */
[----:B------:R-:W3:Y:S04]  /*10ac0*/  LDSM.16.M88.4 R44, [R177+0x800] ;  /* 0x00080000b12c783b */ /* 0x000ee80000000200 */
[----:B------:R-:W-:Y:S04]  /*10ad0*/  LDSM.16.M88.4 R60, [R178+0x1000] ;  /* 0x00100000b23c783b */ /* 0x000fe80000000200 */
[----:B------:R-:W-:Y:S04]  /*10ae0*/  LDSM.16.M88.4 R56, [R176+-0x2800] ;  /* 0xffd80000b038783b */ /* 0x000fe80000000200 */
[----:B------:R-:W0:Y:S02]  /*10af0*/  LDGDEPBAR ;  /* 0x00000000000079af */ /* 0x000e240000000000 */
[----:B------:R-:W-:Y:S02]  /*10b00*/  HMMA.16816.F32 R12, R12, R54, R4 ;  /* 0x000000360c0c723c */ /* 0x000fe40000001804 */
[----:B------:R-:W-:Y:S04]  /*10b10*/  LDSM.16.M88.4 R4, [R184+0x4000] ;  /* 0x00400000b804783b */ /* 0x000fe80000000200 */
[----:B------:R-:W-:Y:S02]  /*10b20*/  LDSM.16.M88.4 R52, [R187+0x1000] ;  /* 0x00100000bb34783b */ /* 0x000fe40000000200 */
[C---:B-1----:R-:W-:Y:S02]  /*10b30*/  HMMA.16816.F32 R24, R16.reuse, R40, R8 ;  /* 0x000000281018723c */ /* 0x042fe40000001808 */
[----:B------:R-:W1:Y:S06]  /*10b40*/  LDSM.16.M88.4 R8, [R183+0x4000] ;  /* 0x00400000b708783b */ /* 0x000e6c0000000200 */
[C---:B------:R-:W-:Y:S01]  /*10b50*/  HMMA.16816.F32 R28, R16.reuse, R42, R28 ;  /* 0x0000002a101c723c */ /* 0x040fe2000000181c */
[----:B------:R-:W-:Y:S07]  /*10b60*/  LDSM.16.M88.4 R40, [R177+0x1000] ;  /* 0x00100000b128783b */ /* 0x000fee0000000200 */
[----:B---3--:R-:W-:Y:S01]  /*10b70*/  HMMA.16816.F32 R36, R16, R44, R32 ;  /* 0x0000002c1024723c */ /* 0x008fe20000001820 */
[----:B------:R-:W-:Y:S07]  /*10b80*/  LDSM.16.M88.4 R32, [R187+0x1800] ;  /* 0x00180000bb20783b */ /* 0x000fee0000000200 */
[C---:B------:R-:W-:Y:S08]  /*10b90*/  HMMA.16816.F32 R24, R20.reuse, R48, R24 ;  /* 0x000000301418723c */ /* 0x040ff00000001818 */
[----:B------:R-:W-:Y:S01]  /*10ba0*/  HMMA.16816.F32 R28, R20, R50, R28 ;  /* 0x00000032141c723c */ /* 0x000fe2000000181c */
[----:B------:R-:W3:Y:S07]  /*10bb0*/  LDSM.16.M88.4 R48, [R178+0x1800] ;  /* 0x00180000b230783b */ /* 0x000eee0000000200 */
[----:B------:R-:W-:Y:S01]  /*10bc0*/  HMMA.16816.F32 R12, R16, R46, R12 ;  /* 0x0000002e100c723c */ /* 0x000fe2000000180c */
[----:B------:R-:W4:Y:S04]  /*10bd0*/  LDSM.16.M88.4 R16, [R186+0x4000] ;  /* 0x00400000ba10783b */ /* 0x000f280000000200 */
[----:B------:R-:W-:Y:S03]  /*10be0*/  LDSM.16.M88.4 R44, [R176+-0x1800] ;  /* 0xffe80000b02c783b */ /* 0x000fe60000000200 */
[----:B-1----:R-:W-:Y:S08]  /*10bf0*/  HMMA.16816.F32 R24, R8, R60, R24 ;  /* 0x0000003c0818723c */ /* 0x002ff00000001818 */
[----:B------:R-:W-:Y:S08]  /*10c00*/  HMMA.16816.F32 R36, R20, R56, R36 ;  /* 0x000000381424723c */ /* 0x000ff00000001824 */
[----:B------:R-:W-:Y:S08]  /*10c10*/  HMMA.16816.F32 R28, R8, R62, R28 ;  /* 0x0000003e081c723c */ /* 0x000ff0000000181c */
[----:B------:R-:W-:Y:S08]  /*10c20*/  HMMA.16816.F32 R24, R4, R52, R24 ;  /* 0x000000340418723c */ /* 0x000ff00000001818 */
[----:B------:R-:W-:Y:S01]  /*10c30*/  HMMA.16816.F32 R12, R20, R58, R12 ;  /* 0x0000003a140c723c */ /* 0x000fe2000000180c */
[----:B------:R-:W-:Y:S04]  /*10c40*/  LDSM.16.M88.4 R20, [R185+0x4000] ;  /* 0x00400000b914783b */ /* 0x000fe80000000200 */
[----:B------:R-:W1:Y:S03]  /*10c50*/  LDSM.16.M88.4 R56, [R176+-0x2000] ;  /* 0xffe00000b038783b */ /* 0x000e660000000200 */
[----:B---3--:R-:W-:Y:S08]  /*10c60*/  HMMA.16816.F32 R36, R8, R48, R36 ;  /* 0x000000300824723c */ /* 0x008ff00000001824 */
[----:B------:R-:W-:Y:S01]  /*10c70*/  HMMA.16816.F32 R28, R4, R54, R28 ;  /* 0x00000036041c723c */ /* 0x000fe2000000181c */
[----:B------:R-:W3:Y:S07]  /*10c80*/  LDSM.16.M88.4 R52, [R177+0x1800] ;  /* 0x00180000b134783b */ /* 0x000eee0000000200 */
[----:B----4-:R-:W-:Y:S08]  /*10c90*/  HMMA.16816.F32 R24, R16, R40, R24 ;  /* 0x000000281018723c */ /* 0x010ff00000001818 */
[----:B------:R-:W-:Y:S01]  /*10ca0*/  HMMA.16816.F32 R8, R8, R50, R12 ;  /* 0x000000320808723c */ /* 0x000fe2000000180c */
[----:B------:R-:W-:Y:S04]  /*10cb0*/  LDSM.16.M88.4 R12, [R183+0x8000] ;  /* 0x00800000b70c783b */ /* 0x000fe80000000200 */
[----:B------:R-:W4:Y:S03]  /*10cc0*/  LDSM.16.M88.4 R48, [R178+0x2000] ;  /* 0x00200000b230783b */ /* 0x000f260000000200 */
[----:B------:R-:W-:Y:S08]  /*10cd0*/  HMMA.16816.F32 R36, R4, R32, R36 ;  /* 0x000000200424723c */ /* 0x000ff00000001824 */
[----:B------:R-:W-:Y:S01]  /*10ce0*/  HMMA.16816.F32 R28, R16, R42, R28 ;  /* 0x0000002a101c723c */ /* 0x000fe2000000181c */
[----:B------:R-:W-:Y:S07]  /*10cf0*/  LDSM.16.M88.4 R40, [R187+0x2000] ;  /* 0x00200000bb28783b */ /* 0x000fee0000000200 */
[----:B-1----:R-:W-:Y:S08]  /*10d00*/  HMMA.16816.F32 R24, R20, R56, R24 ;  /* 0x000000381418723c */ /* 0x002ff00000001818 */
[----:B------:R-:W-:Y:S01]  /*10d10*/  HMMA.16816.F32 R4, R4, R34, R8 ;  /* 0x000000220404723c */ /* 0x000fe20000001808 */
[----:B------:R-:W1:Y:S04]  /*10d20*/  LDSM.16.M88.4 R8, [R184+0x8000] ;  /* 0x00800000b808783b */ /* 0x000e680000000200 */
[----:B------:R-:W1:Y:S03]  /*10d30*/  LDSM.16.M88.4 R32, [R178+0x2800] ;  /* 0x00280000b220783b */ /* 0x000e660000000200 */
[----:B---3--:R-:W-:Y:S08]  /*10d40*/  HMMA.16816.F32 R36, R16, R52, R36 ;  /* 0x000000341024723c */ /* 0x008ff00000001824 */
[----:B------:R-:W-:Y:S01]  /*10d50*/  HMMA.16816.F32 R28, R20, R58, R28 ;  /* 0x0000003a141c723c */ /* 0x000fe2000000181c */
[----:B------:R-:W-:Y:S07]  /*10d60*/  LDSM.16.M88.4 R56, [R177+0x2000] ;  /* 0x00200000b138783b */ /* 0x000fee0000000200 */
[----:B----4-:R-:W-:Y:S08]  /*10d70*/  HMMA.16816.F32 R24, R12, R48, R24 ;  /* 0x000000300c18723c */ /* 0x010ff00000001818 */
[----:B------:R-:W-:Y:S01]  /*10d80*/  HMMA.16816.F32 R16, R16, R54, R4 ;  /* 0x000000361010723c */ /* 0x000fe20000001804 */
[----:B------:R-:W3:Y:S04]  /*10d90*/  LDSM.16.M88.4 R4, [R186+0x8000] ;  /* 0x00800000ba04783b */ /* 0x000ee80000000200 */
[----:B------:R-:W4:Y:S03]  /*10da0*/  LDSM.16.M88.4 R52, [R187+0x2800] ;  /* 0x00280000bb34783b */ /* 0x000f260000000200 */
[----:B------:R-:W-:Y:S08]  /*10db0*/  HMMA.16816.F32 R36, R20, R44, R36 ;  /* 0x0000002c1424723c */ /* 0x000ff00000001824 */
[----:B------:R-:W-:Y:S01]  /*10dc0*/  HMMA.16816.F32 R28, R12, R50, R28 ;  /* 0x000000320c1c723c */ /* 0x000fe2000000181c */
[----:B------:R-:W-:Y:S07]  /*10dd0*/  LDSM.16.M88.4 R48, [R176+-0x1000] ;  /* 0xfff00000b030783b */ /* 0x000fee0000000200 */
[----:B-1----:R-:W-:Y:S08]  /*10de0*/  HMMA.16816.F32 R24, R8, R40, R24 ;  /* 0x000000280818723c */ /* 0x002ff00000001818 */
[----:B------:R-:W-:Y:S01]  /*10df0*/  HMMA.16816.F32 R16, R20, R46, R16 ;  /* 0x0000002e1410723c */ /* 0x000fe20000001810 */
[----:B------:R-:W1:Y:S04]  /*10e00*/  LDSM.16.M88.4 R20, [R185+0x8000] ;  /* 0x00800000b914783b */ /* 0x000e680000000200 */
[----:B------:R-:W-:Y:S03]  /*10e10*/  LDSM.16.M88.4 R44, [R176+-0x800] ;  /* 0xfff80000b02c783b */ /* 0x000fe60000000200 */
[----:B------:R-:W-:Y:S08]  /*10e20*/  HMMA.16816.F32 R36, R12, R32, R36 ;  /* 0x000000200c24723c */ /* 0x000ff00000001824 */
[----:B------:R-:W-:Y:S01]  /*10e30*/  HMMA.16816.F32 R28, R8, R42, R28 ;  /* 0x0000002a081c723c */ /* 0x000fe2000000181c */
[----:B------:R-:W2:Y:S07]  /*10e40*/  LDSM.16.M88.4 R40, [R177+0x2800] ;  /* 0x00280000b128783b */ /* 0x000eae0000000200 */
[----:B---3--:R-:W-:Y:S08]  /*10e50*/  HMMA.16816.F32 R24, R4, R56, R24 ;  /* 0x000000380418723c */ /* 0x008ff00000001818 */
[----:B------:R-:W-:Y:S01]  /*10e60*/  HMMA.16816.F32 R12, R12, R34, R16 ;  /* 0x000000220c0c723c */ /* 0x000fe20000001810 */
[----:B------:R-:W-:Y:S04]  /*10e70*/  LDSM.16.M88.4 R16, [R183+0xc000] ;  /* 0x00c00000b710783b */ /* 0x000fe80000000200 */
[----:B------:R-:W3:Y:S03]  /*10e80*/  LDSM.16.M88.4 R32, [R178+0x3000] ;  /* 0x00300000b220783b */ /* 0x000ee60000000200 */
[----:B----4-:R-:W-:Y:S08]  /*10e90*/  HMMA.16816.F32 R36, R8, R52, R36 ;  /* 0x000000340824723c */ /* 0x010ff00000001824 */
[----:B------:R-:W-:Y:S01]  /*10ea0*/  HMMA.16816.F32 R28, R4, R58, R28 ;  /* 0x0000003a041c723c */ /* 0x000fe2000000181c */
[----:B------:R-:W-:Y:S07]  /*10eb0*/  LDSM.16.M88.4 R56, [R187+0x3000] ;  /* 0x00300000bb38783b */ /* 0x000fee0000000200 */
[----:B-1----:R-:W-:Y:S08]  /*10ec0*/  HMMA.16816.F32 R24, R20, R48, R24 ;  /* 0x000000301418723c */ /* 0x002ff00000001818 */
[----:B------:R-:W-:Y:S01]  /*10ed0*/  HMMA.16816.F32 R8, R8, R54, R12 ;  /* 0x000000360808723c */ /* 0x000fe2000000180c */
[----:B------:R-:W1:Y:S04]  /*10ee0*/  LDSM.16.M88.4 R12, [R184+0xc000] ;  /* 0x00c00000b80c783b */ /* 0x000e680000000200 */
[----:B------:R-:W4:Y:S03]  /*10ef0*/  LDSM.16.M88.4 R52, [R178+0x3800] ;  /* 0x00380000b234783b */ /* 0x000f260000000200 */
[----:B--2---:R-:W-:Y:S08]  /*10f00*/  HMMA.16816.F32 R36, R4, R40, R36 ;  /* 0x000000280424723c */ /* 0x004ff00000001824 */
[----:B------:R-:W-:Y:S01]  /*10f10*/  HMMA.16816.F32 R28, R20, R50, R28 ;  /* 0x00000032141c723c */ /* 0x000fe2000000181c */
[----:B------:R-:W-:Y:S07]  /*10f20*/  LDSM.16.M88.4 R48, [R177+0x3000] ;  /* 0x00300000b130783b */ /* 0x000fee0000000200 */
[----:B---3--:R-:W-:Y:S08]  /*10f30*/  HMMA.16816.F32 R24, R16, R32, R24 ;  /* 0x000000201018723c */ /* 0x008ff00000001818 */
[----:B------:R-:W-:Y:S01]  /*10f40*/  HMMA.16816.F32 R4, R4, R42, R8 ;  /* 0x0000002a0404723c */ /* 0x000fe20000001808 */
[----:B------:R-:W2:Y:S04]  /*10f50*/  LDSM.16.M88.4 R8, [R186+0xc000] ;  /* 0x00c00000ba08783b */ /* 0x000ea80000000200 */
[----:B------:R-:W3:Y:S03]  /*10f60*/  LDSM.16.M88.4 R40, [R187+0x3800] ;  /* 0x00380000bb28783b */ /* 0x000ee60000000200 */
[----:B------:R-:W-:Y:S08]  /*10f70*/  HMMA.16816.F32 R36, R20, R44, R36 ;  /* 0x0000002c1424723c */ /* 0x000ff00000001824 */
[----:B------:R-:W-:Y:S08]  /*10f80*/  HMMA.16816.F32 R32, R16, R34, R28 ;  /* 0x000000221020723c */ /* 0x000ff0000000181c */
[----:B-1----:R-:W-:Y:S08]  /*10f90*/  HMMA.16816.F32 R28, R12, R56, R24 ;  /* 0x000000380c1c723c */ /* 0x002ff00000001818 */
[----:B------:R-:W-:Y:S01]  /*10fa0*/  HMMA.16816.F32 R20, R20, R46, R4 ;  /* 0x0000002e1414723c */ /* 0x000fe20000001804 */
[----:B------:R-:W-:Y:S04]  /*10fb0*/  LDSM.16.M88.4 R4, [R185+0xc000] ;  /* 0x00c00000b904783b */ /* 0x000fe80000000200 */
[----:B------:R-:W1:Y:S03]  /*10fc0*/  LDSM.16.M88.4 R44, [R176] ;  /* 0x00000000b02c783b */ /* 0x000e660000000200 */
[----:B----4-:R-:W-:Y:S01]  /*10fd0*/  HMMA.16816.F32 R24, R16, R52, R36 ;  /* 0x000000341018723c */ /* 0x010fe20000001824 */
[----:B------:R-:W4:Y:S07]  /*10fe0*/  LDSM.16.M88.4 R36, [R177+0x3800] ;  /* 0x00380000b124783b */ /* 0x000f2e0000000200 */
[----:B------:R-:W-:Y:S08]  /*10ff0*/  HMMA.16816.F32 R32, R12, R58, R32 ;  /* 0x0000003a0c20723c */ /* 0x000ff00000001820 */
[----:B--2---:R-:W-:Y:S08]  /*11000*/  HMMA.16816.F32 R28, R8, R48, R28 ;  /* 0x00000030081c723c */ /* 0x004ff0000000181c */
[----:B------:R-:W-:Y:S08]  /*11010*/  HMMA.16816.F32 R20, R16, R54, R20 ;  /* 0x000000361014723c */ /* 0x000ff00000001814 */
[----:B---3--:R-:W-:Y:S08]  /*11020*/  HMMA.16816.F32 R16, R12, R40, R24 ;  /* 0x000000280c10723c */ /* 0x008ff00000001818 */
[----:B------:R-:W-:Y:S01]  /*11030*/  HMMA.16816.F32 R24, R8, R50, R32 ;  /* 0x000000320818723c */ /* 0x000fe20000001820 */
[----:B------:R-:W2:Y:S01]  /*11040*/  LDSM.16.M88.4 R32, [R176+0x800] ;  /* 0x00080000b020783b */ /* 0x000ea20000000200 */
[----:B------:R-:W-:-:S04]  /*11050*/  DEPBAR.LE SB0, 0x0 ;  /* 0x000080000000791a */ /* 0x000fc80000000000 */
[----:B------:R-:W-:Y:S02]  /*11060*/  BAR.SYNC.DEFER_BLOCKING 0x0 ;  /* 0x0000000000007b1d */ /* 0x000fe40000010000 */
[----:B-1----:R-:W-:Y:S08]  /*11070*/  HMMA.16816.F32 R28, R4, R44, R28 ;  /* 0x0000002c041c723c */ /* 0x002ff0000000181c */
[----:B------:R-:W-:Y:S08]  /*11080*/  HMMA.16816.F32 R20, R12, R42, R20 ;  /* 0x0000002a0c14723c */ /* 0x000ff00000001814 */
[----:B----4-:R-:W-:Y:S01]  /*11090*/  HMMA.16816.F32 R12, R8, R36, R16 ;  /* 0x00000024080c723c */ /* 0x010fe20000001810 */
[----:B------:R-:W-:Y:S01]  /*110a0*/  @!PT LDS RZ, [RZ] ;  /* 0x00000000fffff984 */ /* 0x000fe20000000800 */
[----:B------:R-:W-:Y:S01]  /*110b0*/  @!PT LDS RZ, [RZ] ;  /* 0x00000000fffff984 */ /* 0x000fe20000000800 */
[----:B------:R-:W-:Y:S01]  /*110c0*/  @!PT LDS RZ, [RZ] ;  /* 0x00000000fffff984 */ /* 0x000fe20000000800 */
[----:B------:R1:W-:Y:S07]  /*110d0*/  @P1 LDGSTS.E.BYPASS.LTC128B.128 [R196+0xc080], [R64.64], !P2 ;  /* 0x0c08000040c41fae */ /* 0x0003ee000d101d46 */
[----:B------:R-:W-:Y:S01]  /*110e0*/  HMMA.16816.F32 R16, R4, R46, R24 ;  /* 0x0000002e0410723c */ /* 0x000fe20000001818 */
[----:B------:R-:W-:Y:S01]  /*110f0*/  FMUL.FTZ R0, R28, c[0x0][0x320] ;  /* 0x0000c8001c007a20 */ /* 0x000fe20000410000 */
[----:B------:R1:W-:Y:S03]  /*11100*/  @P1 LDGSTS.E.BYPASS.LTC128B.128 [R196+0xd080], [R64.64+0x80], !P6 ;  /* 0x0d08008040c41fae */ /* 0x0003e6000f101d46 */
[----:B------:R3:W4:Y:S01]  /*11110*/  MUFU.TANH R27, R0 ;  /* 0x00000000001b7308 */ /* 0x0007220000002400 */
[----:B------:R1:W-:Y:S02]  /*11120*/  @P1 LDGSTS.E.BYPASS.LTC128B.128 [R196+0xe080], [R64.64+0x100], !P5 ;  /* 0x0e08010040c41fae */ /* 0x0003e4000e901d46 */
[----:B------:R-:W-:Y:S02]  /*11130*/  HMMA.16816.F32 R8, R8, R38, R20 ;  /* 0x000000260808723c */ /* 0x000fe40000001814 */
[----:B------:R1:W-:Y:S04]  /*11140*/  @P1 LDGSTS.E.BYPASS.LTC128B.128 [R196+0xf080], [R64.64+0x180], !P4 ;  /* 0x0f08018040c41fae */ /* 0x0003e8000e101d46 */
[----:B------:R-:W0:Y:S02]  /*11150*/  LDGDEPBAR ;  /* 0x00000000000079af */ /* 0x000e240000000000 */
[----:B--2---:R-:W-:Y:S01]  /*11160*/  HMMA.16816.F32 R12, R4, R32, R12 ;  /* 0x00000020040c723c */ /* 0x004fe2000000180c */
[----:B---3--:R-:W-:-:S04]  /*11170*/  FMUL.FTZ R0, R29, c[0x0][0x320] ;  /* 0x0000c8001d007a20 */ /* 0x008fc80000410000 */
[----:B------:R2:W3:Y:S11]  /*11180*/  MUFU.TANH R26, R0 ;  /* 0x00000000001a7308 */ /* 0x0004f60000002400 */
[----:B------:R-:W-:Y:S07]  /*11190*/  HMMA.16816.F32 R8, R4, R34, R8 ;  /* 0x000000220408723c */ /* 0x000fee0000001808 */
[----:B------:R-:W-:-:S02]  /*111a0*/  IMAD.IADD R7, R66, 0x1, -R210 ;  /* 0x0000000142077824 */ /* 0x000fc400078e0ad2 */
[----:B--2---:R-:W-:Y:S02]  /*111b0*/  FMUL.FTZ R0, R30, c[0x0][0x320] ;  /* 0x0000c8001e007a20 */ /* 0x004fe40000410000 */
[----:B------:R-:W-:Y:S02]  /*111c0*/  FMUL.FTZ R2, R14, c[0x0][0x320] ;  /* 0x0000c8000e027a20 */ /* 0x000fe40000410000 */
[----:B------:R2:W1:Y:S01]  /*111d0*/  MUFU.TANH R29, R0 ;  /* 0x00000000001d7308 */ /* 0x0004620000002400 */
[----:B------:R-:W-:-:S07]  /*111e0*/  FMUL.FTZ R3, R15, c[0x0][0x320] ;  /* 0x0000c8000f037a20 */ /* 0x000fce0000410000 */
[----:B------:R-:W1:Y:S01]  /*111f0*/  MUFU.TANH R22, R2 ;  /* 0x0000000200167308 */ /* 0x000e620000002400 */
[----:B--2---:R-:W-:-:S07]  /*11200*/  FMUL.FTZ R0, R31, c[0x0][0x320] ;  /* 0x0000c8001f007a20 */ /* 0x004fce0000410000 */
[----:B------:R2:W1:Y:S02]  /*11210*/  MUFU.TANH R28, R0 ;  /* 0x00000000001c7308 */ /* 0x0004640000002400 */
[----:B--2---:R-:W-:-:S06]  /*11220*/  FMUL.FTZ R0, R16, c[0x0][0x320] ;  /* 0x0000c80010007a20 */ /* 0x004fcc0000410000 */
[----:B------:R2:W1:Y:S02]  /*11230*/  MUFU.TANH R23, R0 ;  /* 0x0000000000177308 */ /* 0x0004640000002400 */
[----:B--2---:R-:W-:-:S06]  /*11240*/  FMUL.FTZ R0, R17, c[0x0][0x320] ;  /* 0x0000c80011007a20 */ /* 0x004fcc0000410000 */
[----:B------:R-:W2:Y:S08]  /*11250*/  MUFU.TANH R17, R3 ;  /* 0x0000000300117308 */ /* 0x000eb00000002400 */
[----:B------:R1:W1:Y:S02]  /*11260*/  MUFU.TANH R21, R0 ;  /* 0x0000000000157308 */ /* 0x0002640000002400 */
[----:B-1----:R-:W-:-:S06]  /*11270*/  FMUL.FTZ R0, R18, c[0x0][0x320] ;  /* 0x0000c80012007a20 */ /* 0x002fcc0000410000 */
[----:B------:R1:W1:Y:S02]  /*11280*/  MUFU.TANH R25, R0 ;  /* 0x0000000000197308 */ /* 0x0002640000002400 */
[----:B-1----:R-:W-:-:S06]  /*11290*/  FMUL.FTZ R0, R19, c[0x0][0x320] ;  /* 0x0000c80013007a20 */ /* 0x002fcc0000410000 */
[----:B------:R1:W1:Y:S02]  /*112a0*/  MUFU.TANH R24, R0 ;  /* 0x0000000000187308 */ /* 0x0002640000002400 */
[----:B-1----:R-:W-:Y:S02]  /*112b0*/  FMUL.FTZ R0, R12, c[0x0][0x320] ;  /* 0x0000c8000c007a20 */ /* 0x002fe40000410000 */
[----:B------:R-:W-:-:S04]  /*112c0*/  IMAD.MOV.U32 R12, RZ, RZ, c[0x0][0x32c] ;  /* 0x0000cb00ff0c7624 */ /* 0x000fc800078e00ff */
[----:B------:R1:W1:Y:S01]  /*112d0*/  MUFU.TANH R16, R0 ;  /* 0x0000000000107308 */ /* 0x0002620000002400 */
[----:B------:R-:W-:Y:S01]  /*112e0*/  ISETP.GE.AND P2, PT, R12, 0x1, PT ;  /* 0x000000010c00780c */ /* 0x000fe20003f46270 */
[----:B-1----:R-:W-:-:S06]  /*112f0*/  FMUL.FTZ R0, R13, c[0x0][0x320] ;  /* 0x0000c8000d007a20 */ /* 0x002fcc0000410000 */
[----:B------:R1:W1:Y:S02]  /*11300*/  MUFU.TANH R18, R0 ;  /* 0x0000000000127308 */ /* 0x0002640000002400 */
[----:B-1----:R-:W-:-:S04]  /*11310*/  IMAD.IADD R0, R226, 0x1, R225 ;  /* 0x00000001e2007824 */ /* 0x002fc800078e02e1 */
[----:B------:R-:W-:-:S04]  /*11320*/  @P3 IMAD.HI.U32 R2, R0, c[0x0][0x2c8], RZ ;  /* 0x0000b20000023a27 */ /* 0x000fc800078e00ff */
[----:B------:R-:W-:Y:S01]  /*11330*/  IMAD.MOV.U32 R4, RZ, RZ, R0 ;  /* 0x000000ffff047224 */ /* 0x000fe200078e0000 */
[----:B------:R-:W-:Y:S01]  /*11340*/  @P3 SHF.R.U32.HI R4, RZ, c[0x0][0x2cc], R2 ;  /* 0x0000b300ff043a19 */ /* 0x000fe20000011602 */
[----:B------:R-:W-:Y:S02]  /*11350*/  FMUL.FTZ R0, R8, c[0x0][0x320] ;  /* 0x0000c80008007a20 */ /* 0x000fe40000410000 */
[----:B------:R-:W-:Y:S02]  /*11360*/  FMUL.FTZ R2, R10, c[0x0][0x320] ;  /* 0x0000c8000a027a20 */ /* 0x000fe40000410000 */
[----:B------:R-:W1:Y:S01]  /*11370*/  SHFL.IDX PT, R3, R4, RZ, 0x1c1f ;  /* 0x001c1fff04037589 */ /* 0x000e6200000e0000 */
[----:B------:R2:W1:Y:S08]  /*11380*/  MUFU.TANH R13, R0 ;  /* 0x00000000000d7308 */ /* 0x0004700000002400 */
[----:B------:R1:W1:Y:S01]  /*11390*/  MUFU.TANH R20, R2 ;  /* 0x0000000200147308 */ /* 0x0002620000002400 */
[----:B--2---:R-:W-:-:S07]  /*113a0*/  FMUL.FTZ R0, R9, c[0x0][0x320] ;  /* 0x0000c80009007a20 */ /* 0x004fce0000410000 */
[----:B------:R2:W2:Y:S01]  /*113b0*/  MUFU.TANH R9, R0 ;  /* 0x0000000000097308 */ /* 0x0004a20000002400 */
[----:B-1----:R-:W-:-:S07]  /*113c0*/  FMUL.FTZ R2, R11, c[0x0][0x320] ;  /* 0x0000c8000b027a20 */ /* 0x002fce0000410000 */
[----:B------:R1:W1:Y:S01]  /*113d0*/  MUFU.TANH R11, R2 ;  /* 0x00000002000b7308 */ /* 0x0002620000002400 */
[----:B--2---:R-:W-:-:S04]  /*113e0*/  IADD3 R0, R212, 0x1, -R126 ;  /* 0x00000001d4007810 */ /* 0x004fc80007ffe87e */
[----:B------:R-:W-:-:S04]  /*113f0*/  IADD3 R0, -R213, R0, -R210 ;  /* 0x00000000d5007210 */ /* 0x000fc80007ffe9d2 */
[C---:B------:R-:W-:Y:S02]  /*11400*/  IADD3 R5, R0.reuse, c[0x0][0x328], RZ ;  /* 0x0000ca0000057a10 */ /* 0x040fe40007ffe0ff */
[----:B------:R-:W-:-:S03]  /*11410*/  IADD3 R6, R0, UR4, RZ ;  /* 0x0000000400067c10 */ /* 0x000fc6000fffe0ff */
[--C-:B-1----:R-:W-:Y:S02]  /*11420*/  IMAD.IADD R2, R5, 0x1, R3.reuse ;  /* 0x0000000105027824 */ /* 0x102fe400078e0203 */
[----:B------:R-:W-:-:S03]  /*11430*/  IMAD.IADD R0, R6, 0x1, R3 ;  /* 0x0000000106007824 */ /* 0x000fc600078e0203 */
[----:B------:R-:W-:Y:S01]  /*11440*/  IMNMX R2, R7, R2, PT ;  /* 0x0000000207027217 */ /* 0x000fe20003800200 */
[----:B------:R-:W-:Y:S05]  /*11450*/  @!P2 BRA `(.L_x_689) ;  /* 0x000001500000a947 */ /* 0x000fea0003800000 */
[----:B---34-:R-:W-:Y:S01]  /*11460*/  IADD3 R3, -R213, R212, R3 ;  /* 0x000000d4d5037210 */ /* 0x018fe20007ffe103 */
[----:B------:R-:W-:Y:S03]  /*11470*/  BSSY B0, `(.L_x_690) ;  /* 0x000000e000007945 */ /* 0x000fe60003800000 */
        /* <DEDUP_REMOVED lines=9> */
.L_x_691:
[----:B------:R-:W-:-:S04]  /*11510*/  MOV R8, c[0x0][0x32c] ;  /* 0x0000cb0000087a02 */ /* 0x000fc80000000f00 */
[----:B------:R-:W-:-:S13]  /*11520*/  ISETP.NE.AND P0, PT, R8, 0x1, PT ;  /* 0x000000010800780c */ /* 0x000fda0003f05270 */
[----:B------:R-:W-:-:S05]  /*11530*/  @P0 IMAD.HI.U32 R8, R3, c[0x0][0x330], RZ ;  /* 0x0000cc0003080a27 */ /* 0x000fca00078e00ff */
[----:B------:R-:W-:Y:S02]  /*11540*/  @P0 SHF.R.U32.HI R3, RZ, c[0x0][0x334], R8 ;  /* 0x0000cd00ff030a19 */ /* 0x000fe40000011608 */
.L_x_692:
[----:B------:R-:W-:Y:S05]  /*11550*/  BSYNC B0 ;  /* 0x0000000000007941 */ /* 0x000fea0003800000 */
.L_x_690:
[----:B------:R-:W-:-:S04]  /*11560*/  IMAD R3, R3, c[0x0][0x32c], -R126 ;  /* 0x0000cb0003037a24 */ /* 0x000fc800078e0a7e */
[----:B------:R-:W-:-:S05]  /*11570*/  IMAD.IADD R3, R3, 0x1, -R210 ;  /* 0x0000000103037824 */ /* 0x000fca00078e0ad2 */
[----:B------:R-:W-:Y:S02]  /*11580*/  IADD3 R8, R3, c[0x0][0x32c], RZ ;  /* 0x0000cb0003087a10 */ /* 0x000fe40007ffe0ff */
[----:B------:R-:W-:Y:S02]  /*11590*/  IMNMX R0, R0, R3, !PT ;  /* 0x0000000300007217 */ /* 0x000fe40007800200 */
[----:B------:R-:W-:Y:S02]  /*115a0*/  IMNMX R2, R2, R8, PT ;  /* 0x0000000802027217 */ /* 0x000fe40003800200 */
.L_x_689:
[----:B---34-:R-:W-:Y:S01]  /*115b0*/  ISETP.GT.AND P1, PT, R236, RZ, PT ;  /* 0x000000ffec00720c */ /* 0x018fe20003f24270 */
[----:B------:R-:W1:Y:S03]  /*115c0*/  SHFL.IDX PT, R3, R4, 0x1, 0x1c1f ;  /* 0x003c1f0004037f89 */ /* 0x000e6600000e0000 */
[----:B------:R-:W-:-:S04]  /*115d0*/  ISETP.GT.AND P0, PT, R0, RZ, P1 ;  /* 0x000000ff0000720c */ /* 0x000fc80000f04270 */
[----:B------:R-:W-:-:S04]  /*115e0*/  ISETP.LT.OR P0, PT, R2, 0x1, P0 ;  /* 0x000000010200780c */ /* 0x000fc80000701670 */
[----:B------:R-:W-:Y:S02]  /*115f0*/  FSEL R8, R27, -INF , !P0 ;  /* 0xff8000001b087808 */ /* 0x000fe40004000000 */
[----:B------:R-:W-:-:S04]  /*11600*/  ISETP.GT.AND P0, PT, R0, 0x1, P1 ;  /* 0x000000010000780c */ /* 0x000fc80000f04270 */
        /* <DEDUP_REMOVED lines=17> */
[----:B------:R-:W-:Y:S01]  /*11720*/  ISETP.GT.AND P0, PT, R0, 0x19, P1 ;  /* 0x000000190000780c */ /* 0x000fe20000f04270 */
[----:B-1----:R-:W-:-:S03]  /*11730*/  IMAD.IADD R0, R6, 0x1, R3 ;  /* 0x0000000106007824 */ /* 0x002fc600078e0203 */
[----:B------:R-:W-:Y:S01]  /*11740*/  ISETP.LT.OR P0, PT, R2, 0x1a, P0 ;  /* 0x0000001a0200780c */ /* 0x000fe20000701670 */
[----:B------:R-:W-:-:S03]  /*11750*/  IMAD.IADD R2, R5, 0x1, R3 ;  /* 0x0000000105027824 */ /* 0x000fc600078e0203 */
[----:B------:R-:W-:Y:S02]  /*11760*/  FSEL R21, R9, -INF , !P0 ;  /* 0xff80000009157808 */ /* 0x000fe40004000000 */
[----:B------:R-:W-:Y:S01]  /*11770*/  IMNMX R2, R7, R2, PT ;  /* 0x0000000207027217 */ /* 0x000fe20003800200 */
[----:B------:R-:W-:Y:S05]  /*11780*/  @!P2 BRA `(.L_x_693) ;  /* 0x000001500000a947 */ /* 0x000fea0003800000 */
[----:B------:R-:W-:Y:S01]  /*11790*/  IADD3 R3, -R213, R212, R3 ;  /* 0x000000d4d5037210 */ /* 0x000fe20007ffe103 */
        /* <DEDUP_REMOVED lines=10> */
.L_x_695:
[----:B------:R-:W-:-:S04]  /*11840*/  MOV R4, c[0x0][0x32c] ;  /* 0x0000cb0000047a02 */ /* 0x000fc80000000f00 */
[----:B------:R-:W-:-:S13]  /*11850*/  ISETP.NE.AND P0, PT, R4, 0x1, PT ;  /* 0x000000010400780c */ /* 0x000fda0003f05270 */
[----:B------:R-:W-:-:S05]  /*11860*/  @P0 IMAD.HI.U32 R4, R3, c[0x0][0x330], RZ ;  /* 0x0000cc0003040a27 */ /* 0x000fca00078e00ff */
[----:B------:R-:W-:Y:S02]  /*11870*/  @P0 SHF.R.U32.HI R3, RZ, c[0x0][0x334], R4 ;  /* 0x0000cd00ff030a19 */ /* 0x000fe40000011604 */
.L_x_696:
[----:B------:R-:W-:Y:S05]  /*11880*/  BSYNC B0 ;  /* 0x0000000000007941 */ /* 0x000fea0003800000 */
.L_x_694:
[----:B------:R-:W-:-:S04]  /*11890*/  IMAD R3, R3, c[0x0][0x32c], -R126 ;  /* 0x0000cb0003037a24 */ /* 0x000fc800078e0a7e */
[----:B------:R-:W-:-:S05]  /*118a0*/  IMAD.IADD R3, R3, 0x1, -R210 ;  /* 0x0000000103037824 */ /* 0x000fca00078e0ad2 */
[----:B------:R-:W-:Y:S02]  /*118b0*/  IADD3 R4, R3, c[0x0][0x32c], RZ ;  /* 0x0000cb0003047a10 */ /* 0x000fe40007ffe0ff */
[----:B------:R-:W-:Y:S02]  /*118c0*/  IMNMX R0, R0, R3, !PT ;  /* 0x0000000300007217 */ /* 0x000fe40007800200 */
[----:B------:R-:W-:Y:S02]  /*118d0*/  IMNMX R2, R2, R4, PT ;  /* 0x0000000402027217 */ /* 0x000fe40003800200 */
.L_x_693:
[----:B------:R-:W-:Y:S01]  /*118e0*/  ISETP.GT.AND P0, PT, R0, RZ, P1 ;  /* 0x000000ff0000720c */ /* 0x000fe20000f04270 */
[----:B------:R-:W-:Y:S01]  /*118f0*/  LDSM.16.MT88.4 R144, [R179] ;  /* 0x00000000b390783b */ /* 0x000fe20000004200 */
[----:B------:R-:W-:Y:S02]  /*11900*/  FMNMX.FTZ R3, R8, R12, !PT ;  /* 0x0000000c08037209 */ /* 0x000fe40007810000 */
[----:B------:R-:W-:Y:S01]  /*11910*/  ISETP.LT.OR P0, PT, R2, 0x1, P0 ;  /* 0x000000010200780c */ /* 0x000fe20000701670 */
[----:B------:R-:W-:Y:S01]  /*11920*/  LDSM.16.MT88.4 R40, [R179+0x1000] ;  /* 0x00100000b328783b */ /* 0x000fe20000004200 */
[----:B------:R-:W-:-:S02]  /*11930*/  FMNMX.FTZ R3, R14, R3, !PT ;  /* 0x000000030e037209 */ /* 0x000fc40007810000 */
[----:B------:R-:W-:Y:S01]  /*11940*/  FSEL R6, R29, -INF , !P0 ;  /* 0xff8000001d067808 */ /* 0x000fe20004000000 */
[----:B------:R-:W-:Y:S01]  /*11950*/  LDSM.16.MT88.4 R152, [R180] ;  /* 0x00000000b498783b */ /* 0x000fe20000004200 */
[----:B------:R-:W-:Y:S02]  /*11960*/  ISETP.GT.AND P0, PT, R0, 0x1, P1 ;  /* 0x000000010000780c */ /* 0x000fe40000f04270 */
[----:B------:R-:W-:Y:S01]  /*11970*/  FMNMX.FTZ R3, R15, R3, !PT ;  /* 0x000000030f037209 */ /* 0x000fe20007810000 */
[----:B------:R-:W-:Y:S01]  /*11980*/  LDSM.16.MT88.4 R44, [R180+0x1000] ;  /* 0x00100000b42c783b */ /* 0x000fe20000004200 */
[----:B------:R-:W-:Y:S02]  /*11990*/  ISETP.LT.OR P0, PT, R2, 0x2, P0 ;  /* 0x000000020200780c */ /* 0x000fe40000701670 */
[----:B------:R-:W-:Y:S01]  /*119a0*/  FMNMX.FTZ R3, R16, R3, !PT ;  /* 0x0000000310037209 */ /* 0x000fe20007810000 */
[----:B------:R-:W-:Y:S01]  /*119b0*/  LDSM.16.MT88.4 R64, [R179+0x1800] ;  /* 0x00180000b340783b */ /* 0x000fe20000004200 */
[----:B------:R-:W-:-:S02]  /*119c0*/  FSEL R7, R28, -INF , !P0 ;  /* 0xff8000001c077808 */ /* 0x000fc40004000000 */
[----:B------:R-:W-:Y:S01]  /*119d0*/  ISETP.GT.AND P0, PT, R0, 0x8, P1 ;  /* 0x000000080000780c */ /* 0x000fe20000f04270 */
[----:B------:R-:W-:Y:S01]  /*119e0*/  LDSM.16.MT88.4 R52, [R180+0x800] ;  /* 0x00080000b434783b */ /* 0x000fe20000004200 */
[----:B------:R-:W-:Y:S02]  /*119f0*/  FMNMX.FTZ R3, R18, R3, !PT ;  /* 0x0000000312037209 */ /* 0x000fe40007810000 */
[----:B------:R-:W-:Y:S01]  /*11a00*/  ISETP.LT.OR P0, PT, R2, 0x9, P0 ;  /* 0x000000090200780c */ /* 0x000fe20000701670 */
[----:B------:R-:W-:Y:S01]  /*11a10*/  LDSM.16.MT88.4 R56, [R181+0x800] ;  /* 0x00080000b538783b */ /* 0x000fe20000004200 */
[----:B------:R-:W-:Y:S02]  /*11a20*/  FMNMX.FTZ R3, R19, R3, !PT ;  /* 0x0000000313037209 */ /* 0x000fe40007810000 */
[----:B------:R-:W-:Y:S01]  /*11a30*/  FSEL R9, R25, -INF , !P0 ;  /* 0xff80000019097808 */ /* 0x000fe20004000000 */
[----:B------:R-:W-:Y:S01]  /*11a40*/  LDSM.16.MT88.4 R72, [R182+0x1000] ;  /* 0x00100000b648783b */ /* 0x000fe20000004200 */
[----:B------:R-:W-:-:S02]  /*11a50*/  ISETP.GT.AND P0, PT, R0, 0x9, P1 ;  /* 0x000000090000780c */ /* 0x000fc40000f04270 */
[----:B------:R-:W-:Y:S01]  /*11a60*/  FMNMX.FTZ R3, R21, R3, !PT ;  /* 0x0000000315037209 */ /* 0x000fe20007810000 */
[----:B------:R-:W-:Y:S01]  /*11a70*/  LDSM.16.MT88.4 R68, [R180+0x1800] ;  /* 0x00180000b444783b */ /* 0x000fe20000004200 */
[----:B------:R-:W-:Y:S02]  /*11a80*/  ISETP.LT.OR P0, PT, R2, 0xa, P0 ;  /* 0x0000000a0200780c */ /* 0x000fe40000701670 */
[----:B------:R-:W-:Y:S01]  /*11a90*/  FMNMX.FTZ R5, R6, R7, !PT ;  /* 0x0000000706057209 */ /* 0x000fe20007810000 */
[----:B------:R-:W1:Y:S01]  /*11aa0*/  SHFL.BFLY PT, R4, R3, 0x2, 0x1f ;  /* 0x0c401f0003047f89 */ /* 0x000e6200000e0000 */
[----:B------:R-:W-:Y:S02]  /*11ab0*/  FSEL R10, R24, -INF , !P0 ;  /* 0xff800000180a7808 */ /* 0x000fe40004000000 */
[----:B------:R-:W-:Y:S01]  /*11ac0*/  ISETP.GT.AND P0, PT, R0, 0x10, P1 ;  /* 0x000000100000780c */ /* 0x000fe20000f04270 */
[----:B------:R-:W-:Y:S01]  /*11ad0*/  LDSM.16.MT88.4 R24, [R181] ;  /* 0x00000000b518783b */ /* 0x000fe20000004200 */
[----:B------:R-:W-:-:S02]  /*11ae0*/  FMNMX.FTZ R5, R9, R5, !PT ;  /* 0x0000000509057209 */ /* 0x000fc40007810000 */
[----:B------:R-:W-:Y:S01]  /*11af0*/  ISETP.LT.OR P0, PT, R2, 0x11, P0 ;  /* 0x000000110200780c */ /* 0x000fe20000701670 */
[----:B------:R-:W-:Y:S01]  /*11b00*/  LDSM.16.MT88.4 R76, [R181+0x1000] ;  /* 0x00100000b54c783b */ /* 0x000fe20000004200 */
[----:B------:R-:W-:Y:S02]  /*11b10*/  FMNMX.FTZ R5, R10, R5, !PT ;  /* 0x000000050a057209 */ /* 0x000fe40007810000 */
[----:B------:R-:W-:Y:S01]  /*11b20*/  FSEL R13, R22, -INF , !P0 ;  /* 0xff800000160d7808 */ /* 0x000fe20004000000 */
[----:B------:R-:W-:Y:S01]  /*11b30*/  LDSM.16.MT88.4 R84, [R182+0x1800] ;  /* 0x00180000b654783b */ /* 0x000fe20000004200 */
[----:B------:R-:W-:Y:S02]  /*11b40*/  ISETP.GT.AND P0, PT, R0, 0x11, P1 ;  /* 0x000000110000780c */ /* 0x000fe40000f04270 */
[----:B------:R-:W-:Y:S01]  /*11b50*/  FMNMX.FTZ R5, R13, R5, !PT ;  /* 0x000000050d057209 */ /* 0x000fe20007810000 */
[----:B------:R-:W-:Y:S01]  /*11b60*/  LDSM.16.MT88.4 R88, [R182+0x2000] ;  /* 0x00200000b658783b */ /* 0x000fe20000004200 */
[----:B------:R-:W-:-:S03]  /*11b70*/  ISETP.LT.OR P0, PT, R2, 0x12, P0 ;  /* 0x000000120200780c */ /* 0x000fc60000701670 */
[----:B------:R-:W-:Y:S01]  /*11b80*/  LDSM.16.MT88.4 R92, [R179+0x2000] ;  /* 0x00200000b35c783b */ /* 0x000fe20000004200 */
[----:B------:R-:W-:Y:S02]  /*11b90*/  FSEL R17, R17, -INF , !P0 ;  /* 0xff80000011117808 */ /* 0x000fe40004000000 */
[----:B------:R-:W-:Y:S01]  /*11ba0*/  ISETP.GT.AND P0, PT, R0, 0x18, P1 ;  /* 0x000000180000780c */ /* 0x000fe20000f04270 */
[----:B------:R-:W-:Y:S03]  /*11bb0*/  LDSM.16.MT88.4 R104, [R182+0x3000] ;  /* 0x00300000b668783b */ /* 0x000fe60000004200 */
[----:B------:R-:W-:Y:S01]  /*11bc0*/  ISETP.LT.OR P0, PT, R2, 0x19, P0 ;  /* 0x000000190200780c */ /* 0x000fe20000701670 */
[----:B------:R-:W-:Y:S03]  /*11bd0*/  LDSM.16.MT88.4 R80, [R180+0x2000] ;  /* 0x00200000b450783b */ /* 0x000fe60000004200 */
[----:B------:R-:W-:Y:S01]  /*11be0*/  FSEL R20, R20, -INF , !P0 ;  /* 0xff80000014147808 */ /* 0x000fe20004000000 */
[----:B------:R-:W-:Y:S01]  /*11bf0*/  LDSM.16.MT88.4 R96, [R181+0x2000] ;  /* 0x00200000b560783b */ /* 0x000fe20000004200 */
[----:B------:R-:W-:-:S02]  /*11c00*/  ISETP.GT.AND P0, PT, R0, 0x19, P1 ;  /* 0x000000190000780c */ /* 0x000fc40000f04270 */
[----:B-1----:R-:W-:Y:S01]  /*11c10*/  FMNMX.FTZ R0, R3, R4, !PT ;  /* 0x0000000403007209 */ /* 0x002fe20007810000 */
[----:B-----5:R-:W-:Y:S01]  /*11c20*/  LDSM.16.MT88.4 R112, [R179+0x3000] ;  /* 0x00300000b370783b */ /* 0x020fe20000004200 */
[----:B------:R-:W-:Y:S02]  /*11c30*/  ISETP.LT.OR P0, PT, R2, 0x1a, P0 ;  /* 0x0000001a0200780c */ /* 0x000fe40000701670 */
[----:B------:R-:W-:Y:S01]  /*11c40*/  FMNMX.FTZ R2, R17, R5, !PT ;  /* 0x0000000511027209 */ /* 0x000fe20007810000 */
[----:B------:R-:W1:Y:S01]  /*11c50*/  SHFL.BFLY PT, R3, R0, 0x1, 0x1f ;  /* 0x0c201f0000037f89 */ /* 0x000e6200000e0000 */
[----:B------:R-:W-:Y:S02]  /*11c60*/  FSEL R11, R11, -INF , !P0 ;  /* 0xff8000000b0b7808 */ /* 0x000fe40004000000 */
[----:B------:R-:W-:Y:S01]  /*11c70*/  FMNMX.FTZ R2, R20, R2, !PT ;  /* 0x0000000214027209 */ /* 0x000fe20007810000 */
[----:B------:R-:W-:Y:S03]  /*11c80*/  LDSM.16.MT88.4 R108, [R180+0x3000] ;  /* 0x00300000b46c783b */ /* 0x000fe60000004200 */
[----:B------:R-:W-:Y:S01]  /*11c90*/  FMNMX.FTZ R2, R11, R2, !PT ;  /* 0x000000020b027209 */ /* 0x000fe20007810000 */
[----:B------:R-:W-:Y:S04]  /*11ca0*/  LDSM.16.MT88.4 R100, [R181+0x3000] ;  /* 0x00300000b564783b */ /* 0x000fe80000004200 */
[----:B------:R-:W2:Y:S04]  /*11cb0*/  SHFL.BFLY PT, R4, R2, 0x2, 0x1f ;  /* 0x0c401f0002047f89 */ /* 0x000ea800000e0000 */
[----:B------:R-:W-:Y:S04]  /*11cc0*/  LDSM.16.MT88.4 R120, [R182+0x2800] ;  /* 0x00280000b678783b */ /* 0x000fe80000004200 */
[----:B------:R-:W-:Y:S01]  /*11cd0*/  LDSM.16.MT88.4 R116, [R180+0x2800] ;  /* 0x00280000b474783b */ /* 0x000fe20000004200 */
[----:B-1----:R-:W-:-:S03]  /*11ce0*/  FMNMX.FTZ R132, R0, R3, !PT ;  /* 0x0000000300847209 */ /* 0x002fc60007810000 */
[----:B------:R-:W-:Y:S01]  /*11cf0*/  LDSM.16.MT88.4 R200, [R181+0x2800] ;  /* 0x00280000b5c8783b */ /* 0x000fe20000004200 */
[C---:B------:R-:W-:Y:S01]  /*11d00*/  FSETP.NEU.FTZ.AND P0, PT, R132.reuse, -INF , PT ;  /* 0xff8000008400780b */ /* 0x040fe20003f1d000 */
[----:B------:R-:W-:-:S05]  /*11d10*/  FMUL.FTZ R0, R132, c[0x0][0x2d0] ;  /* 0x0000b40084007a20 */ /* 0x000fca0000410000 */
[----:B------:R-:W-:Y:S02]  /*11d20*/  FSEL R0, R0, RZ, P0 ;  /* 0x000000ff00007208 */ /* 0x000fe40000000000 */
[----:B--2---:R-:W-:-:S03]  /*11d30*/  FMNMX.FTZ R2, R2, R4, !PT ;  /* 0x0000000402027209 */ /* 0x004fc60007810000 */
[--C-:B------:R-:W-:Y:S02]  /*11d40*/  FFMA.FTZ R3, R8, c[0x0][0x2d0], -R0.reuse ;  /* 0x0000b40008037a23 */ /* 0x100fe40000010800 */
[----:B------:R-:W1:Y:S02]  /*11d50*/  SHFL.BFLY PT, R4, R2, 0x1, 0x1f ;  /* 0x0c201f0002047f89 */ /* 0x000e6400000e0000 */
        /* <DEDUP_REMOVED lines=10> */
[----:B-1----:R-:W-:-:S05]  /*11e00*/  FMUL.FTZ R2, R8, c[0x0][0x2d0] ;  /* 0x0000b40008027a20 */ /* 0x002fca0000410000 */
[----:B------:R-:W-:Y:S01]  /*11e10*/  FSEL R2, R2, RZ, P0 ;  /* 0x000000ff02027208 */ /* 0x000fe20000000000 */
[----:B--2---:R-:W-:-:S04]  /*11e20*/  FFMA.FTZ R3, R15, c[0x0][0x2d0], -R0 ;  /* 0x0000b4000f037a23 */ /* 0x004fc80000010800 */
[----:B------:R1:W-:Y:S02]  /*11e30*/  MUFU.EX2 R198, R3 ;  /* 0x0000000300c67308 */ /* 0x0003e40000000800 */
[----:B-1----:R-:W-:-:S06]  /*11e40*/  FFMA.FTZ R3, R16, c[0x0][0x2d0], -R0 ;  /* 0x0000b40010037a23 */ /* 0x002fcc0000010800 */
[----:B------:R1:W2:Y:S02]  /*11e50*/  MUFU.EX2 R234, R3 ;  /* 0x0000000300ea7308 */ /* 0x0002a40000000800 */
[--C-:B-1----:R-:W-:Y:S01]  /*11e60*/  FFMA.FTZ R3, R19, c[0x0][0x2d0], -R0.reuse ;  /* 0x0000b40013037a23 */ /* 0x102fe20000010800 */
[----:B--2---:R-:W-:Y:S01]  /*11e70*/  F2FP.PACK_AB R128, R233, R234 ;  /* 0x000000eae980723e */ /* 0x004fe200000000ff */
[----:B------:R-:W-:-:S04]  /*11e80*/  FFMA.FTZ R0, R21, c[0x0][0x2d0], -R0 ;  /* 0x0000b40015007a23 */ /* 0x000fc80000010800 */
[----:B------:R1:W-:Y:S08]  /*11e90*/  MUFU.EX2 R211, R3 ;  /* 0x0000000300d37308 */ /* 0x0003f00000000800 */
[----:B------:R2:W3:Y:S01]  /*11ea0*/  MUFU.EX2 R208, R0 ;  /* 0x0000000000d07308 */ /* 0x0004e20000000800 */
[----:B-1----:R-:W-:Y:S01]  /*11eb0*/  FFMA.FTZ R3, R6, c[0x0][0x2d0], -R2 ;  /* 0x0000b40006037a23 */ /* 0x002fe20000010802 */
[----:B------:R-:W-:-:S06]  /*11ec0*/  F2FP.PACK_AB R6, R198, R199 ;  /* 0x000000c7c606723e */ /* 0x000fcc00000000ff */
[----:B------:R1:W-:Y:S01]  /*11ed0*/  MUFU.EX2 R134, R3 ;  /* 0x0000000300867308 */ /* 0x0003e20000000800 */
[--C-:B--2---:R-:W-:Y:S01]  /*11ee0*/  FFMA.FTZ R0, R13, c[0x0][0x2d0], -R2.reuse ;  /* 0x0000b4000d007a23 */ /* 0x104fe20000010802 */
[----:B---3--:R-:W-:Y:S01]  /*11ef0*/  F2FP.PACK_AB R130, R208, R211 ;  /* 0x000000d3d082723e */ /* 0x008fe200000000ff */
[----:B------:R-:W2:Y:S01]  /*11f00*/  LDSM.16.MT88.4 R12, [R179+0x800] ;  /* 0x00080000b30c783b */ /* 0x000ea20000004200 */
[----:B-1----:R-:W-:-:S04]  /*11f10*/  FFMA.FTZ R3, R7, c[0x0][0x2d0], -R2 ;  /* 0x0000b40007037a23 */ /* 0x002fc80000010802 */
[----:B------:R1:W3:Y:S02]  /*11f20*/  MUFU.EX2 R133, R3 ;  /* 0x0000000300857308 */ /* 0x0002e40000000800 */
[----:B-1----:R-:W-:Y:S01]  /*11f30*/  FFMA.FTZ R3, R9, c[0x0][0x2d0], -R2 ;  /* 0x0000b40009037a23 */ /* 0x002fe20000010802 */
[----:B---3--:R-:W-:-:S05]  /*11f40*/  F2FP.PACK_AB R5, R133, R134 ;  /* 0x000000868505723e */ /* 0x008fca00000000ff */
[----:B------:R1:W-:Y:S02]  /*11f50*/  MUFU.EX2 R9, R3 ;  /* 0x0000000300097308 */ /* 0x0003e40000000800 */
[----:B-1----:R-:W-:-:S06]  /*11f60*/  FFMA.FTZ R3, R10, c[0x0][0x2d0], -R2 ;  /* 0x0000b4000a037a23 */ /* 0x002fcc0000010802 */
[----:B------:R1:W-:Y:S08]  /*11f70*/  MUFU.EX2 R10, R0 ;  /* 0x00000000000a7308 */ /* 0x0003f00000000800 */
[----:B------:R-:W3:Y:S01]  /*11f80*/  MUFU.EX2 R3, R3 ;  /* 0x0000000300037308 */ /* 0x000ee20000000800 */
[----:B-1----:R-:W-:Y:S02]  /*11f90*/  FFMA.FTZ R0, R17, c[0x0][0x2d0], -R2 ;  /* 0x0000b40011007a23 */ /* 0x002fe40000010802 */
[----:B------:R-:W1:Y:S05]  /*11fa0*/  LDSM.16.MT88.4 R16, [R182] ;  /* 0x00000000b610783b */ /* 0x000e6a0000004200 */
[----:B------:R4:W2:Y:S01]  /*11fb0*/  MUFU.EX2 R135, R0 ;  /* 0x0000000000877308 */ /* 0x0008a20000000800 */
[----:B---3--:R-:W-:-:S07]  /*11fc0*/  F2FP.PACK_AB R7, R3, R9 ;  /* 0x000000090307723e */ /* 0x008fce00000000ff */
[----:B------:R-:W-:Y:S01]  /*11fd0*/  HMMA.16816.F32 R140, R4, R144, RZ ;  /* 0x00000090048c723c */ /* 0x000fe200000018ff */
[--C-:B----4-:R-:W-:Y:S01]  /*11fe0*/  FFMA.FTZ R0, R20, c[0x0][0x2d0], -R2.reuse ;  /* 0x0000b40014007a23 */ /* 0x110fe20000010802 */
[----:B--2---:R-:W-:Y:S01]  /*11ff0*/  F2FP.PACK_AB R129, R135, R10 ;  /* 0x0000000a8781723e */ /* 0x004fe200000000ff */
[----:B------:R-:W-:-:S05]  /*12000*/  FFMA.FTZ R2, R11, c[0x0][0x2d0], -R2 ;  /* 0x0000b4000b027a23 */ /* 0x000fca0000010802 */
[C---:B------:R-:W-:Y:S01]  /*12010*/  HMMA.16816.F32 R144, R4.reuse, R146, RZ ;  /* 0x000000920490723c */ /* 0x040fe200000018ff */
[----:B------:R2:W-:Y:S07]  /*12020*/  MUFU.EX2 R139, R0 ;  /* 0x00000000008b7308 */ /* 0x0005ee0000000800 */
[C---:B------:R-:W-:Y:S01]  /*12030*/  HMMA.16816.F32 R36, R4.reuse, R40, RZ ;  /* 0x000000280424723c */ /* 0x040fe200000018ff */
[----:B------:R-:W3:Y:S07]  /*12040*/  MUFU.EX2 R11, R2 ;  /* 0x00000002000b7308 */ /* 0x000eee0000000800 */
[----:B------:R-:W-:Y:S01]  /*12050*/  HMMA.16816.F32 R40, R4, R42, RZ ;  /* 0x0000002a0428723c */ /* 0x000fe200000018ff */
[----:B--2---:R-:W-:-:S04]  /*12060*/  FADD.FTZ R0, R134, R133 ;  /* 0x0000008586007221 */ /* 0x004fc80000010000 */
[----:B------:R-:W-:-:S03]  /*12070*/  FADD.FTZ R0, R9, R0 ;  /* 0x0000000009007221 */ /* 0x000fc60000010000 */
[----:B------:R-:W-:Y:S01]  /*12080*/  HMMA.16816.F32 R148, R4, R152, RZ ;  /* 0x000000980494723c */ /* 0x000fe200000018ff */
[----:B---3--:R-:W-:Y:S01]  /*12090*/  F2FP.PACK_AB R131, R11, R139 ;  /* 0x0000008b0b83723e */ /* 0x008fe200000000ff */
[----:B------:R-:W-:Y:S01]  /*120a0*/  FADD.FTZ R2, R197, R195 ;  /* 0x000000c3c5027221 */ /* 0x000fe20000010000 */
[----:B------:R-:W-:Y:S01]  /*120b0*/  IADD3 R195, R236, -0x2, RZ ;  /* 0xfffffffeecc37810 */ /* 0x000fe20007ffe0ff */
[----:B------:R-:W-:Y:S02]  /*120c0*/  FADD.FTZ R0, R3, R0 ;  /* 0x0000000003007221 */ /* 0x000fe40000010000 */
[----:B------:R-:W-:Y:S02]  /*120d0*/  FADD.FTZ R2, R199, R2 ;  /* 0x00000002c7027221 */ /* 0x000fe40000010000 */
[----:B------:R-:W-:Y:S01]  /*120e0*/  HMMA.16816.F32 R140, R128, R12, R140 ;  /* 0x0000000c808c723c */ /* 0x000fe2000000188c */
[----:B------:R-:W-:Y:S02]  /*120f0*/  FADD.FTZ R3, R10, R0 ;  /* 0x000000000a037221 */ /* 0x000fe40000010000 */
[----:B------:R-:W-:-:S02]  /*12100*/  FADD.FTZ R2, R198, R2 ;  /* 0x00000002c6027221 */ /* 0x000fc40000010000 */
[----:B------:R-:W-:Y:S02]  /*12110*/  IMAD.MOV.U32 R0, RZ, RZ, R225 ;  /* 0x000000ffff007224 */ /* 0x000fe400078e00e1 */
[----:B------:R-:W-:Y:S01]  /*12120*/  FADD.FTZ R3, R135, R3 ;  /* 0x0000000387037221 */ /* 0x000fe20000010000 */
[----:B------:R-:W-:Y:S01]  /*12130*/  HMMA.16816.F32 R144, R128, R14, R144 ;  /* 0x0000000e8090723c */ /* 0x000fe20000001890 */
[----:B------:R-:W2:Y:S02]  /*12140*/  LDSM.16.MT88.4 R12, [R182+0x800] ;  /* 0x00080000b60c783b */ /* 0x000ea40000004200 */
[----:B------:R-:W-:-:S05]  /*12150*/  FADD.FTZ R3, R139, R3 ;  /* 0x000000038b037221 */ /* 0x000fca0000010000 */
[C---:B------:R-:W-:Y:S08]  /*12160*/  HMMA.16816.F32 R152, R4.reuse, R154, RZ ;  /* 0x0000009a0498723c */ /* 0x040ff000000018ff */
[C---:B------:R-:W-:Y:S08]  /*12170*/  HMMA.16816.F32 R28, R4.reuse, R24, RZ ;  /* 0x00000018041c723c */ /* 0x040ff000000018ff */
[C---:B------:R-:W-:Y:S08]  /*12180*/  HMMA.16816.F32 R32, R4.reuse, R26, RZ ;  /* 0x0000001a0420723c */ /* 0x040ff000000018ff */
[C---:B------:R-:W-:Y:S08]  /*12190*/  HMMA.16816.F32 R48, R4.reuse, R44, RZ ;  /* 0x0000002c0430723c */ /* 0x040ff000000018ff */
[C---:B-1----:R-:W-:Y:S08]  /*121a0*/  HMMA.16816.F32 R20, R4.reuse, R16, RZ ;  /* 0x000000100414723c */ /* 0x042ff000000018ff */
[C---:B------:R-:W-:Y:S08]  /*121b0*/  HMMA.16816.F32 R60, R4.reuse, R46, RZ ;  /* 0x0000002e043c723c */ /* 0x040ff000000018ff */
[----:B------:R-:W-:Y:S08]  /*121c0*/  HMMA.16816.F32 R16, R4, R18, RZ ;  /* 0x000000120410723c */ /* 0x000ff000000018ff */
[C---:B------:R-:W-:Y:S08]  /*121d0*/  HMMA.16816.F32 R36, R128.reuse, R64, R36 ;  /* 0x000000408024723c */ /* 0x040ff00000001824 */
[C---:B------:R-:W-:Y:S01]  /*121e0*/  HMMA.16816.F32 R40, R128.reuse, R66, R40 ;  /* 0x000000428028723c */ /* 0x040fe20000001828 */
[----:B------:R-:W1:Y:S07]  /*121f0*/  LDSM.16.MT88.4 R64, [R181+0x1800] ;  /* 0x00180000b540783b */ /* 0x000e6e0000004200 */
[C---:B------:R-:W-:Y:S08]  /*12200*/  HMMA.16816.F32 R148, R128.reuse, R52, R148 ;  /* 0x000000348094723c */ /* 0x040ff00000001894 */
[C---:B------:R-:W-:Y:S08]  /*12210*/  HMMA.16816.F32 R152, R128.reuse, R54, R152 ;  /* 0x000000368098723c */ /* 0x040ff00000001898 */
[C---:B------:R-:W-:Y:S08]  /*12220*/  HMMA.16816.F32 R28, R128.reuse, R56, R28 ;  /* 0x00000038801c723c */ /* 0x040ff0000000181c */
[----:B------:R-:W-:Y:S08]  /*12230*/  HMMA.16816.F32 R32, R128, R58, R32 ;  /* 0x0000003a8020723c */ /* 0x000ff00000001820 */
[C---:B------:R-:W-:Y:S08]  /*12240*/  HMMA.16816.F32 R52, R4.reuse, R72, RZ ;  /* 0x000000480434723c */ /* 0x040ff000000018ff */
[----:B------:R-:W-:Y:S08]  /*12250*/  HMMA.16816.F32 R56, R4, R74, RZ ;  /* 0x0000004a0438723c */ /* 0x000ff000000018ff */
[C---:B------:R-:W-:Y:S08]  /*12260*/  HMMA.16816.F32 R44, R128.reuse, R68, R48 ;  /* 0x00000044802c723c */ /* 0x040ff00000001830 */
[C---:B------:R-:W-:Y:S08]  /*12270*/  HMMA.16816.F32 R48, R128.reuse, R70, R60 ;  /* 0x000000468030723c */ /* 0x040ff0000000183c */
[C---:B--2---:R-:W-:Y:S08]  /*12280*/  HMMA.16816.F32 R20, R128.reuse, R12, R20 ;  /* 0x0000000c8014723c */ /* 0x044ff00000001814 */
[----:B------:R-:W-:Y:S01]  /*12290*/  HMMA.16816.F32 R24, R128, R14, R16 ;  /* 0x0000000e8018723c */ /* 0x000fe20000001810 */
[----:B------:R-:W-:Y:S07]  /*122a0*/  LDSM.16.MT88.4 R16, [R179+0x2800] ;  /* 0x00280000b310783b */ /* 0x000fee0000004200 */
[C---:B------:R-:W-:Y:S08]  /*122b0*/  HMMA.16816.F32 R60, R4.reuse, R76, RZ ;  /* 0x0000004c043c723c */ /* 0x040ff000000018ff */
[----:B------:R-:W-:Y:S08]  /*122c0*/  HMMA.16816.F32 R12, R4, R78, RZ ;  /* 0x0000004e040c723c */ /* 0x000ff000000018ff */
[C---:B------:R-:W-:Y:S08]  /*122d0*/  HMMA.16816.F32 R52, R128.reuse, R84, R52 ;  /* 0x000000548034723c */ /* 0x040ff00000001834 */
[----:B------:R-:W-:Y:S08]  /*122e0*/  HMMA.16816.F32 R56, R128, R86, R56 ;  /* 0x000000568038723c */ /* 0x000ff00000001838 */
[C---:B------:R-:W-:Y:S08]  /*122f0*/  HMMA.16816.F32 R84, R4.reuse, R88, RZ ;  /* 0x000000580454723c */ /* 0x040ff000000018ff */
[C---:B------:R-:W-:Y:S08]  /*12300*/  HMMA.16816.F32 R88, R4.reuse, R90, RZ ;  /* 0x0000005a0458723c */ /* 0x040ff000000018ff */
[----:B------:R-:W-:Y:S08]  /*12310*/  HMMA.16816.F32 R68, R4, R92, RZ ;  /* 0x0000005c0444723c */ /* 0x000ff000000018ff */
[----:B-1----:R-:W-:Y:S08]  /*12320*/  HMMA.16816.F32 R60, R128, R64, R60 ;  /* 0x00000040803c723c */ /* 0x002ff0000000183c */
[C---:B------:R-:W-:Y:S08]  /*12330*/  HMMA.16816.F32 R72, R4.reuse, R94, RZ ;  /* 0x0000005e0448723c */ /* 0x040ff000000018ff */
[C---:B------:R-:W-:Y:S08]  /*12340*/  HMMA.16816.F32 R168, R4.reuse, R104, RZ ;  /* 0x0000006804a8723c */ /* 0x040ff000000018ff */
[----:B------:R-:W-:Y:S01]  /*12350*/  HMMA.16816.F32 R172, R4, R106, RZ ;  /* 0x0000006a04ac723c */ /* 0x000fe200000018ff */
[----:B------:R-:W1:Y:S07]  /*12360*/  LDSM.16.MT88.4 R104, [R179+0x3800] ;  /* 0x00380000b368783b */ /* 0x000e6e0000004200 */
[----:B------:R-:W-:Y:S08]  /*12370*/  HMMA.16816.F32 R64, R128, R66, R12 ;  /* 0x000000428040723c */ /* 0x000ff0000000180c */
[C---:B------:R-:W-:Y:S08]  /*12380*/  HMMA.16816.F32 R76, R4.reuse, R80, RZ ;  /* 0x00000050044c723c */ /* 0x040ff000000018ff */
[C---:B------:R-:W-:Y:S08]  /*12390*/  HMMA.16816.F32 R92, R4.reuse, R96, RZ ;  /* 0x00000060045c723c */ /* 0x040ff000000018ff */
[C---:B------:R-:W-:Y:S08]  /*123a0*/  HMMA.16816.F32 R80, R4.reuse, R82, RZ ;  /* 0x000000520450723c */ /* 0x040ff000000018ff */
[C---:B------:R-:W-:Y:S08]  /*123b0*/  HMMA.16816.F32 R96, R4.reuse, R98, RZ ;  /* 0x000000620460723c */ /* 0x040ff000000018ff */
[C---:B------:R-:W-:Y:S08]  /*123c0*/  HMMA.16816.F32 R12, R4.reuse, R112, RZ ;  /* 0x00000070040c723c */ /* 0x040ff000000018ff */
[C---:B------:R-:W-:Y:S01]  /*123d0*/  HMMA.16816.F32 R124, R4.reuse, R114, RZ ;  /* 0x00000072047c723c */ /* 0x040fe200000018ff */
[----:B------:R-:W-:Y:S07]  /*123e0*/  LDSM.16.MT88.4 R112, [R180+0x3800] ;  /* 0x00380000b470783b */ /* 0x000fee0000004200 */
[C---:B------:R-:W-:Y:S08]  /*123f0*/  HMMA.16816.F32 R160, R4.reuse, R108, RZ ;  /* 0x0000006c04a0723c */ /* 0x040ff000000018ff */
[C---:B------:R-:W-:Y:S08]  /*12400*/  HMMA.16816.F32 R164, R4.reuse, R110, RZ ;  /* 0x0000006e04a4723c */ /* 0x040ff000000018ff */
[C---:B------:R-:W-:Y:S08]  /*12410*/  HMMA.16816.F32 R204, R4.reuse, R100, RZ ;  /* 0x0000006404cc723c */ /* 0x040ff000000018ff */
[----:B------:R-:W-:Y:S01]  /*12420*/  HMMA.16816.F32 R228, R4, R102, RZ ;  /* 0x0000006604e4723c */ /* 0x000fe200000018ff */
[----:B------:R-:W2:Y:S07]  /*12430*/  LDSM.16.MT88.4 R4, [R181+0x3800] ;  /* 0x00380000b504783b */ /* 0x000eae0000004200 */
[C---:B------:R-:W-:Y:S08]  /*12440*/  HMMA.16816.F32 R84, R128.reuse, R120, R84 ;  /* 0x000000788054723c */ /* 0x040ff00000001854 */
[C---:B------:R-:W-:Y:S01]  /*12450*/  HMMA.16816.F32 R88, R128.reuse, R122, R88 ;  /* 0x0000007a8058723c */ /* 0x040fe20000001858 */
[----:B------:R-:W3:Y:S07]  /*12460*/  LDSM.16.MT88.4 R120, [R182+0x3800] ;  /* 0x00380000b678783b */ /* 0x000eee0000004200 */
[C---:B-1----:R-:W-:Y:S08]  /*12470*/  HMMA.16816.F32 R100, R128.reuse, R104, R12 ;  /* 0x000000688064723c */ /* 0x042ff0000000180c */
[C---:B------:R-:W-:Y:S08]  /*12480*/  HMMA.16816.F32 R104, R128.reuse, R106, R124 ;  /* 0x0000006a8068723c */ /* 0x040ff0000000187c */
[C---:B------:R-:W-:Y:S08]  /*12490*/  HMMA.16816.F32 R76, R128.reuse, R116, R76 ;  /* 0x00000074804c723c */ /* 0x040ff0000000184c */
[C---:B--2---:R-:W-:Y:S07]  /*124a0*/  HMMA.16816.F32 R124, R128.reuse, R4, R204 ;  /* 0x00000004807c723c */ /* 0x044fee00000018cc */
[----:B------:R-:W-:Y:S01]  /*124b0*/  FADD.FTZ R4, R234, R2 ;  /* 0x00000002ea047221 */ /* 0x000fe20000010000 */
[----:B------:R-:W-:Y:S01]  /*124c0*/  HMMA.16816.F32 R80, R128, R118, R80 ;  /* 0x000000768050723c */ /* 0x000fe20000001850 */
[----:B------:R-:W-:-:S04]  /*124d0*/  @P3 IMAD.HI.U32 R2, R225, c[0x0][0x2c8], RZ ;  /* 0x0000b200e1023a27 */ /* 0x000fc800078e00ff */
[----:B------:R-:W-:Y:S01]  /*124e0*/  FADD.FTZ R4, R233, R4 ;  /* 0x00000004e9047221 */ /* 0x000fe20000010000 */
[----:B------:R-:W-:Y:S01]  /*124f0*/  @P3 SHF.R.U32.HI R0, RZ, c[0x0][0x2cc], R2 ;  /* 0x0000b300ff003a19 */ /* 0x000fe20000011602 */
[----:B------:R-:W-:Y:S01]  /*12500*/  IMAD.IADD R2, R212, 0x1, -R213 ;  /* 0x00000001d4027824 */ /* 0x000fe200078e0ad5 */
[C---:B------:R-:W-:Y:S01]  /*12510*/  HMMA.16816.F32 R108, R128.reuse, R112, R160 ;  /* 0x00000070806c723c */ /* 0x040fe200000018a0 */
[----:B------:R-:W-:Y:S02]  /*12520*/  FADD.FTZ R4, R211, R4 ;  /* 0x00000004d3047221 */ /* 0x000fe40000010000 */
[----:B------:R-:W-:Y:S02]  /*12530*/  IMAD.IADD R2, R2, 0x1, R0 ;  /* 0x0000000102027824 */ /* 0x000fe400078e0200 */
[----:B------:R-:W-:Y:S02]  /*12540*/  FADD.FTZ R208, R208, R4 ;  /* 0x00000004d0d07221 */ /* 0x000fe40000010000 */
[----:B------:R-:W-:Y:S01]  /*12550*/  FADD.FTZ R207, R11, R3 ;  /* 0x000000030bcf7221 */ /* 0x000fe20000010000 */
[----:B---3--:R-:W-:Y:S01]  /*12560*/  HMMA.16816.F32 R116, R128, R120, R168 ;  /* 0x000000788074723c */ /* 0x008fe200000018a8 */
[----:B------:R-:W-:-:S07]  /*12570*/  IADD3 R0, R2, c[0x0][0x328], RZ ;  /* 0x0000ca0002007a10 */ /* 0x000fce0007ffe0ff */
[C---:B------:R-:W-:Y:S08]  /*12580*/  HMMA.16816.F32 R68, R128.reuse, R16, R68 ;  /* 0x000000108044723c */ /* 0x040ff00000001844 */
[C---:B------:R-:W-:Y:S08]  /*12590*/  HMMA.16816.F32 R72, R128.reuse, R18, R72 ;  /* 0x000000128048723c */ /* 0x040ff00000001848 */
[C---:B------:R-:W-:Y:S08]  /*125a0*/  HMMA.16816.F32 R92, R128.reuse, R200, R92 ;  /* 0x000000c8805c723c */ /* 0x040ff0000000185c */
[C---:B------:R-:W-:Y:S08]  /*125b0*/  HMMA.16816.F32 R96, R128.reuse, R202, R96 ;  /* 0x000000ca8060723c */ /* 0x040ff00000001860 */
[C---:B------:R-:W-:Y:S08]  /*125c0*/  HMMA.16816.F32 R112, R128.reuse, R114, R164 ;  /* 0x000000728070723c */ /* 0x040ff000000018a4 */
[C---:B------:R-:W-:Y:S08]  /*125d0*/  HMMA.16816.F32 R120, R128.reuse, R122, R172 ;  /* 0x0000007a8078723c */ /* 0x040ff000000018ac */
[----:B------:R-:W-:Y:S01]  /*125e0*/  HMMA.16816.F32 R128, R128, R6, R228 ;  /* 0x000000068080723c */ /* 0x000fe200000018e4 */
[----:B------:R-:W-:Y:S07]  /*125f0*/  @!P2 BRA `(.L_x_697) ;  /* 0x000001100000a947 */ /* 0x000fee0003800000 */
        /* <DEDUP_REMOVED lines=11> */
.L_x_699:
[----:B------:R-:W-:-:S13]  /*126b0*/  ISETP.NE.AND P0, PT, R4, 0x1, PT ;  /* 0x000000010400780c */ /* 0x000fda0003f05270 */
[----:B------:R-:W-:-:S05]  /*126c0*/  @P0 IMAD.HI.U32 R2, R3, c[0x0][0x330], RZ ;  /* 0x0000cc0003020a27 */ /* 0x000fca00078e00ff */
[----:B------:R-:W-:Y:S02]  /*126d0*/  @P0 SHF.R.U32.HI R3, RZ, c[0x0][0x334], R2 ;  /* 0x0000cd00ff030a19 */ /* 0x000fe40000011602 */
.L_x_700:
[----:B------:R-:W-:Y:S05]  /*126e0*/  BSYNC B0 ;  /* 0x0000000000007941 */ /* 0x000fea0003800000 */
.L_x_698:
[----:B------:R-:W-:-:S05]  /*126f0*/  IMAD R3, R3, R4, c[0x0][0x32c] ;  /* 0x0000cb0003037624 */ /* 0x000fca00078e0204 */
[----:B------:R-:W-:-:S04]  /*12700*/  IMNMX R0, R0, R3, PT ;  /* 0x0000000300007217 */ /* 0x000fc80003800200 */
.L_x_697:
[----:B------:R-:W-:-:S04]  /*12710*/  SHF.R.S32.HI R2, RZ, 0x1f, R0 ;  /* 0x0000001fff027819 */ /* 0x000fc80000011400 */
[----:B------:R-:W-:-:S04]  /*12720*/  LEA.HI R0, R2, R0, RZ, 0x5 ;  /* 0x0000000002007211 */ /* 0x000fc800078f28ff */
[----:B------:R-:W-:-:S04]  /*12730*/  SHF.R.S32.HI R0, RZ, 0x5, R0 ;  /* 0x00000005ff007819 */ /* 0x000fc80000011400 */
[----:B------:R-:W-:-:S04]  /*12740*/  IMNMX R206, R209, R0, !PT ;  /* 0x00000000d1ce7217 */ /* 0x000fc80007800200 */
[----:B------:R-:W-:-:S13]  /*12750*/  ISETP.GE.AND P0, PT, R195, R206, PT ;  /* 0x000000cec300720c */ /* 0x000fda0003f06270 */
[----:B------:R-:W-:Y:S05]  /*12760*/  @!P0 BRA `(.L_x_701) ;  /* 0x000027a000008947 */ /* 0x000fea0003800000 */
[----:B------:R-:W-:Y:S02]  /*12770*/  MOV R134, R8 ;  /* 0x0000000800867202 */ /* 0x000fe40000000f00 */
[----:B------:R-:W-:Y:S02]  /*12780*/  MOV R133, R132 ;  /* 0x0000008400857202 */ /* 0x000fe40000000f00 */
[----:B------:R-:W-:-:S04]  /*12790*/  MOV R197, R195 ;  /* 0x000000c300c57202 */ /* 0x000fc80000000f00 */
.L_x_710:
[----:B------:R-:W-:Y:S01]  /*127a0*/  ISETP.GT.AND P1, PT, R209, R197, PT ;  /* 0x000000c5d100720c */ /* 0x000fe20003f24270 */
[----:B------:R-:W-:Y:S04]  /*127b0*/  DEPBAR.LE SB0, 0x0 ;  /* 0x000080000000791a */ /* 0x000fe80000000000 */
[----:B------:R-:W-:Y:S01]  /*127c0*/  WARPSYNC 0xffffffff ;  /* 0xffffffff00007948 */ /* 0x000fe20003800000 */
[----:B------:R-:W-:Y:S01]  /*127d0*/  BAR.SYNC.DEFER_BLOCKING 0x0 ;  /* 0x0000000000007b1d */ /* 0x000fe20000010000 */
[----:B------:R-:W-:Y:S02]  /*127e0*/  LOP3.LUT P3, RZ, R215, 0x1, RZ, 0xc0, !PT ;  /* 0x00000001d7ff7812 */ /* 0x000fe4000786c0ff */
[----:B------:R-:W-:Y:S04]  /*127f0*/  MOV R195, c[0x0][0x2c4] ;  /* 0x0000b10000c37a02 */ /* 0x000fe80000000f00 */
[----:B------:R-:W-:Y:S01]  /*12800*/  @!P1 SHF.R.S32.HI R0, RZ, 0x1f, R197 ;  /* 0x0000001fff009819 */ /* 0x000fe200000114c5 */
[C---:B------:R-:W-:Y:S04]  /*12810*/  @!P1 IMAD.WIDE.U32 R2, R197.reuse, c[0x0][0x208], RZ ;  /* 0x00008200c5029a25 */ /* 0x040fe800078e00ff */
[----:B------:R-:W-:Y:S01]  /*12820*/  @!P1 IMAD R0, R0, c[0x0][0x208], RZ ;  /* 0x0000820000009a24 */ /* 0x000fe200078e02ff */
[C---:B------:R-:W-:Y:S03]  /*12830*/  @!P1 LEA R4, P0, R2.reuse, R222, 0x5 ;  /* 0x000000de02049211 */ /* 0x040fe600078028ff */
[----:B------:R-:W-:Y:S05]  /*12840*/  @!P1 IMAD R0, R197, c[0x0][0x20c], R0 ;  /* 0x00008300c5009a24 */ /* 0x000fea00078e0200 */
[----:B------:R-:W-:Y:S01]  /*12850*/  @!P1 IADD3 R0, R3, R0, RZ ;  /* 0x0000000003009210 */ /* 0x000fe20007ffe0ff */
[----:B------:R-:W-:Y:S03]  /*12860*/  LDSM.16.M88.4 R16, [R183] ;  /* 0x00000000b710783b */ /* 0x000fe60000000200 */
[----:B------:R-:W-:Y:S01]  /*12870*/  @!P1 LEA.HI.X R6, R2, R224, R0, 0x5, P0 ;  /* 0x000000e002069211 */ /* 0x000fe200000f2c00 */
[----:B------:R-:W-:Y:S01]  /*12880*/  ULDC UR4, c[0x0][0x324] ;  /* 0x0000c90000047ab9 */ /* 0x000fe20000000800 */
[C---:B------:R-:W-:Y:S01]  /*12890*/  ISETP.GT.AND P0, PT, R197.reuse, R209, PT ;  /* 0x000000d1c500720c */ /* 0x040fe20003f04270 */
[----:B------:R-:W-:Y:S01]  /*128a0*/  ULOP3.LUT UR4, URZ, UR4, URZ, 0x33, !UPT ;  /* 0x000000043f047292 */ /* 0x000fe2000f8e333f */
[----:B------:R-:W1:Y:S05]  /*128b0*/  LDSM.16.M88.4 R8, [R178] ;  /* 0x00000000b208783b */ /* 0x000e6a0000000200 */
[----:B------:R-:W2:Y:S05]  /*128c0*/  LDSM.16.M88.4 R160, [R178+0x800] ;  /* 0x00080000b2a0783b */ /* 0x000eaa0000000200 */
[----:B------:R-:W-:Y:S01]  /*128d0*/  LDSM.16.M88.4 R164, [R184] ;  /* 0x00000000b8a4783b */ /* 0x000fe20000000200 */
[----:B------:R-:W-:Y:S04]  /*128e0*/  @P0 IADD3 R0, R197, -0x1, RZ ;  /* 0xffffffffc5000810 */ /* 0x000fe80007ffe0ff */
[----:B------:R-:W-:Y:S01]  /*128f0*/  @P0 SHF.R.S32.HI R2, RZ, 0x1f, R0 ;  /* 0x0000001fff020819 */ /* 0x000fe20000011400 */
[----:B------:R-:W3:Y:S04]  /*12900*/  LDSM.16.M88.4 R168, [R187] ;  /* 0x00000000bba8783b */ /* 0x000ee80000000200 */
[----:B------:R-:W-:Y:S01]  /*12910*/  @P0 IMAD R5, R2, c[0x0][0x1e0], RZ ;  /* 0x0000780002050a24 */ /* 0x000fe200078e02ff */
[----:B------:R-:W4:Y:S01]  /*12920*/  LDSM.16.M88.4 R172, [R189] ;  /* 0x00000000bdac783b */ /* 0x000f220000000200 */
[C---:B------:R-:W-:Y:S04]  /*12930*/  @P0 IMAD.WIDE.U32 R2, R0.reuse, c[0x0][0x1e0], RZ ;  /* 0x0000780000020a25 */ /* 0x040fe800078e00ff */
[----:B------:R-:W-:Y:S04]  /*12940*/  @P0 IMAD R0, R0, c[0x0][0x1e4], R5 ;  /* 0x0000790000000a24 */ /* 0x000fe800078e0205 */
[----:B------:R-:W-:Y:S01]  /*12950*/  @P0 IMAD.IADD R3, R3, 0x1, R0 ;  /* 0x0000000103030824 */ /* 0x000fe200078e0200 */
[C---:B------:R-:W-:Y:S04]  /*12960*/  @P0 LEA R0, P2, R2.reuse, R220, 0x5 ;  /* 0x000000dc02000211 */ /* 0x040fe800078428ff */
[----:B------:R-:W-:Y:S02]  /*12970*/  @P0 LEA.HI.X R5, R2, R219, R3, 0x5, P2 ;  /* 0x000000db02050211 */ /* 0x000fe400010f2c03 */
[C---:B------:R-:W-:Y:S04]  /*12980*/  @!P1 LEA R2, P2, R4.reuse, c[0x0][0x1f8], 0x1 ;  /* 0x00007e0004029a11 */ /* 0x040fe800078408ff */
[----:B------:R-:W-:Y:S02]  /*12990*/  @!P1 LEA.HI.X R3, R4, c[0x0][0x1fc], R6, 0x1, P2 ;  /* 0x00007f0004039a11 */ /* 0x000fe400010f0c06 */
[C---:B------:R-:W-:Y:S03]  /*129a0*/  @P0 LEA R198, P2, R0.reuse, c[0x0][0x1c8], 0x1 ;  /* 0x0000720000c60a11 */ /* 0x040fe600078408ff */
[----:B------:R-:W-:Y:S01]  /*129b0*/  @!PT LDS RZ, [RZ] ;  /* 0x00000000fffff984 */ /* 0x000fe20000000800 */
[----:B------:R-:W-:Y:S01]  /*129c0*/  @!PT LDS RZ, [RZ] ;  /* 0x00000000fffff984 */ /* 0x000fe20000000800 */
[----:B------:R-:W-:Y:S01]  /*129d0*/  @!PT LDS RZ, [RZ] ;  /* 0x00000000fffff984 */ /* 0x000fe20000000800 */
[----:B------:R5:W-:Y:S01]  /*129e0*/  @!P1 LDGSTS.E.BYPASS.LTC128B.128 [R196+0x8080], [R2.64], !P3 ;  /* 0x0808000002c49fae */ /* 0x000be2000d901d46 */
[----:B------:R-:W-:Y:S02]  /*129f0*/  @P0 LEA.HI.X R199, R0, c[0x0][0x1cc], R5, 0x1, P2 ;  /* 0x0000730000c70a11 */ /* 0x000fe400010f0c05 */
[C---:B-1----:R-:W-:Y:S02]  /*12a00*/  HMMA.16816.F32 R4, R16.reuse, R8, RZ ;  /* 0x000000081004723c */ /* 0x042fe400000018ff */
[----:B------:R5:W-:Y:S01]  /*12a10*/  @!P1 LDGSTS.E.BYPASS.LTC128B.128 [R196+0x9080], [R2.64+0x80], !P6 ;  /* 0x0908008002c49fae */ /* 0x000be2000f101d46 */
[----:B------:R-:W-:Y:S01]  /*12a20*/  ISETP.NE.AND P2, PT, R195, 0x1, PT ;  /* 0x00000001c300780c */ /* 0x000fe20003f45270 */
[----:B------:R-:W-:Y:S03]  /*12a30*/  IMAD.MOV.U32 R195, RZ, RZ, c[0x0][0x32c] ;  /* 0x0000cb00ffc37624 */ /* 0x000fe600078e00ff */
[----:B------:R5:W-:Y:S01]  /*12a40*/  @!P1 LDGSTS.E.BYPASS.LTC128B.128 [R196+0xa080], [R2.64+0x100], !P5 ;  /* 0x0a08010002c49fae */ /* 0x000be2000e901d46 */
[C---:B------:R-:W-:Y:S04]  /*12a50*/  HMMA.16816.F32 R8, R16.reuse, R10, RZ ;  /* 0x0000000a1008723c */ /* 0x040fe800000018ff */
[----:B------:R5:W-:Y:S04]  /*12a60*/  @!P1 LDGSTS.E.BYPASS.LTC128B.128 [R196+0xb080], [R2.64+0x180], !P4 ;  /* 0x0b08018002c49fae */ /* 0x000be8000e101d46 */
[C---:B--2---:R-:W-:Y:S01]  /*12a70*/  HMMA.16816.F32 R12, R16.reuse, R160, RZ ;  /* 0x000000a0100c723c */ /* 0x044fe200000018ff */
[----:B------:R-:W0:Y:S07]  /*12a80*/  LDGDEPBAR ;  /* 0x00000000000079af */ /* 0x000e2e0000000000 */
[----:B------:R-:W-:Y:S01]  /*12a90*/  HMMA.16816.F32 R16, R16, R162, RZ ;  /* 0x000000a21010723c */ /* 0x000fe200000018ff */
[----:B------:R-:W-:Y:S07]  /*12aa0*/  LDSM.16.M88.4 R160, [R186] ;  /* 0x00000000baa0783b */ /* 0x000fee0000000200 */
[C---:B---3--:R-:W-:Y:S08]  /*12ab0*/  HMMA.16816.F32 R4, R164.reuse, R168, R4 ;  /* 0x000000a8a404723c */ /* 0x048ff00000001804 */
[C---:B------:R-:W-:Y:S01]  /*12ac0*/  HMMA.16816.F32 R8, R164.reuse, R170, R8 ;  /* 0x000000aaa408723c */ /* 0x040fe20000001808 */
[----:B------:R-:W1:Y:S07]  /*12ad0*/  LDSM.16.M88.4 R168, [R177] ;  /* 0x00000000b1a8783b */ /* 0x000e6e0000000200 */
[C---:B----4-:R-:W-:Y:S08]  /*12ae0*/  HMMA.16816.F32 R12, R164.reuse, R172, R12 ;  /* 0x000000aca40c723c */ /* 0x050ff0000000180c */
[----:B------:R-:W-:Y:S01]  /*12af0*/  HMMA.16816.F32 R16, R164, R174, R16 ;  /* 0x000000aea410723c */ /* 0x000fe20000001810 */
[----:B------:R-:W2:Y:S05]  /*12b00*/  LDSM.16.M88.4 R164, [R177+0x800] ;  /* 0x00080000b1a4783b */ /* 0x000eaa0000000200 */
[----:B------:R-:W-:Y:S02]  /*12b10*/  LDSM.16.M88.4 R172, [R176+-0x3000] ;  /* 0xffd00000b0ac783b */ /* 0x000fe40000000200 */
[C---:B-1----:R-:W-:Y:S08]  /*12b20*/  HMMA.16816.F32 R4, R160.reuse, R168, R4 ;  /* 0x000000a8a004723c */ /* 0x042ff00000001804 */
[C---:B------:R-:W-:Y:S01]  /*12b30*/  HMMA.16816.F32 R8, R160.reuse, R170, R8 ;  /* 0x000000aaa008723c */ /* 0x040fe20000001808 */
[----:B------:R-:W1:Y:S07]  /*12b40*/  LDSM.16.M88.4 R168, [R185] ;  /* 0x00000000b9a8783b */ /* 0x000e6e0000000200 */
[C---:B--2---:R-:W-:Y:S08]  /*12b50*/  HMMA.16816.F32 R12, R160.reuse, R164, R12 ;  /* 0x000000a4a00c723c */ /* 0x044ff0000000180c */
[----:B------:R-:W-:Y:S01]  /*12b60*/  HMMA.16816.F32 R16, R160, R166, R16 ;  /* 0x000000a6a010723c */ /* 0x000fe20000001810 */
[----:B------:R-:W2:Y:S05]  /*12b70*/  LDSM.16.M88.4 R160, [R176+-0x2800] ;  /* 0xffd80000b0a0783b */ /* 0x000eaa0000000200 */
[----:B------:R-:W-:Y:S02]  /*12b80*/  LDSM.16.M88.4 R164, [R183+0x4000] ;  /* 0x00400000b7a4783b */ /* 0x000fe40000000200 */
[C---:B-1----:R-:W-:Y:S08]  /*12b90*/  HMMA.16816.F32 R4, R168.reuse, R172, R4 ;  /* 0x000000aca804723c */ /* 0x042ff00000001804 */
[C---:B------:R-:W-:Y:S01]  /*12ba0*/  HMMA.16816.F32 R8, R168.reuse, R174, R8 ;  /* 0x000000aea808723c */ /* 0x040fe20000001808 */
[----:B------:R-:W1:Y:S07]  /*12bb0*/  LDSM.16.M88.4 R172, [R178+0x1000] ;  /* 0x00100000b2ac783b */ /* 0x000e6e0000000200 */
[C---:B--2---:R-:W-:Y:S08]  /*12bc0*/  HMMA.16816.F32 R12, R168.reuse, R160, R12 ;  /* 0x000000a0a80c723c */ /* 0x044ff0000000180c */
[----:B------:R-:W-:Y:S01]  /*12bd0*/  HMMA.16816.F32 R16, R168, R162, R16 ;  /* 0x000000a2a810723c */ /* 0x000fe20000001810 */
[----:B------:R-:W2:Y:S05]  /*12be0*/  LDSM.16.M88.4 R160, [R178+0x1800] ;  /* 0x00180000b2a0783b */ /* 0x000eaa0000000200 */
[----:B------:R-:W-:Y:S02]  /*12bf0*/  LDSM.16.M88.4 R168, [R184+0x4000] ;  /* 0x00400000b8a8783b */ /* 0x000fe40000000200 */
[C---:B-1----:R-:W-:Y:S08]  /*12c00*/  HMMA.16816.F32 R4, R164.reuse, R172, R4 ;  /* 0x000000aca404723c */ /* 0x042ff00000001804 */
[C---:B------:R-:W-:Y:S01]  /*12c10*/  HMMA.16816.F32 R8, R164.reuse, R174, R8 ;  /* 0x000000aea408723c */ /* 0x040fe20000001808 */
[----:B------:R-:W1:Y:S07]  /*12c20*/  LDSM.16.M88.4 R172, [R191] ;  /* 0x00000000bfac783b */ /* 0x000e6e0000000200 */
[C---:B--2---:R-:W-:Y:S08]  /*12c30*/  HMMA.16816.F32 R12, R164.reuse, R160, R12 ;  /* 0x000000a0a40c723c */ /* 0x044ff0000000180c */
[----:B------:R-:W-:Y:S01]  /*12c40*/  HMMA.16816.F32 R16, R164, R162, R16 ;  /* 0x000000a2a410723c */ /* 0x000fe20000001810 */
[----:B------:R-:W2:Y:S05]  /*12c50*/  LDSM.16.M88.4 R160, [R190] ;  /* 0x00000000bea0783b */ /* 0x000eaa0000000200 */
        /* <DEDUP_REMOVED lines=10> */
[----:B------:R-:W1:Y:S07]  /*12d00*/  LDSM.16.M88.4 R172, [R176+-0x2000] ;  /* 0xffe00000b0ac783b */ /* 0x000e6e0000000200 */
        /* <DEDUP_REMOVED lines=58> */
[----:B------:R-:W2:Y:S01]  /*130b0*/  LDSM.16.M88.4 R160, [R176+0x800] ;  /* 0x00080000b0a0783b */ /* 0x000ea20000000200 */
[----:B------:R-:W-:Y:S04]  /*130c0*/  DEPBAR.LE SB0, 0x0 ;  /* 0x000080000000791a */ /* 0x000fe80000000000 */
[----:B------:R-:W-:Y:S02]  /*130d0*/  BAR.SYNC.DEFER_BLOCKING 0x0 ;  /* 0x0000000000007b1d */ /* 0x000fe40000010000 */
[C---:B-1----:R-:W-:Y:S08]  /*130e0*/  HMMA.16816.F32 R4, R168.reuse, R172, R4 ;  /* 0x000000aca804723c */ /* 0x042ff00000001804 */
[C---:B------:R-:W-:Y:S08]  /*130f0*/  HMMA.16816.F32 R8, R168.reuse, R174, R8 ;  /* 0x000000aea808723c */ /* 0x040ff00000001808 */
[C---:B--2---:R-:W-:Y:S08]  /*13100*/  HMMA.16816.F32 R12, R168.reuse, R160, R12 ;  /* 0x000000a0a80c723c */ /* 0x044ff0000000180c */
[----:B------:R-:W-:Y:S01]  /*13110*/  FMUL.FTZ R0, R4, c[0x0][0x320] ;  /* 0x0000c80004007a20 */ /* 0x000fe20000410000 */
[----:B------:R-:W-:Y:S03]  /*13120*/  HMMA.16816.F32 R16, R168, R162, R16 ;  /* 0x000000a2a810723c */ /* 0x000fe60000001810 */
[----:B------:R1:W2:Y:S01]  /*13130*/  MUFU.TANH R165, R0 ;  /* 0x0000000000a57308 */ /* 0x0002a20000002400 */
[----:B------:R-:W-:Y:S01]  /*13140*/  @!PT LDS RZ, [RZ] ;  /* 0x00000000fffff984 */ /* 0x000fe20000000800 */
[----:B------:R-:W-:Y:S01]  /*13150*/  @!PT LDS RZ, [RZ] ;  /* 0x00000000fffff984 */ /* 0x000fe20000000800 */
[----:B------:R-:W-:Y:S01]  /*13160*/  @!PT LDS RZ, [RZ] ;  /* 0x00000000fffff984 */ /* 0x000fe20000000800 */
[----:B------:R3:W-:Y:S01]  /*13170*/  @P0 LDGSTS.E.BYPASS.LTC128B.128 [R196+0xc080], [R198.64], !P3 ;  /* 0x0c080000c6c40fae */ /* 0x0007e2000d901d46 */
[----:B------:R-:W-:Y:S04]  /*13180*/  IMAD.IADD R4, R226, 0x1, R225 ;  /* 0x00000001e2047824 */ /* 0x000fe800078e02e1 */
[----:B------:R3:W-:Y:S05]  /*13190*/  @P0 LDGSTS.E.BYPASS.LTC128B.128 [R196+0xd080], [R198.64+0x80], !P6 ;  /* 0x0d080080c6c40fae */ /* 0x0007ea000f101d46 */
[----:B------:R3:W-:Y:S05]  /*131a0*/  @P0 LDGSTS.E.BYPASS.LTC128B.128 [R196+0xe080], [R198.64+0x100], !P5 ;  /* 0x0e080100c6c40fae */ /* 0x0007ea000e901d46 */
[----:B------:R3:W-:Y:S05]  /*131b0*/  @P0 LDGSTS.E.BYPASS.LTC128B.128 [R196+0xf080], [R198.64+0x180], !P4 ;  /* 0x0f080180c6c40fae */ /* 0x0007ea000e101d46 */
[----:B------:R-:W0:Y:S01]  /*131c0*/  LDGDEPBAR ;  /* 0x00000000000079af */ /* 0x000e220000000000 */
[----:B-----5:R-:W-:Y:S02]  /*131d0*/  FMUL.FTZ R2, R17, c[0x0][0x320] ;  /* 0x0000c80011027a20 */ /* 0x020fe40000410000 */
[----:B-1----:R-:W-:Y:S01]  /*131e0*/  FMUL.FTZ R0, R5, c[0x0][0x320] ;  /* 0x0000c80005007a20 */ /* 0x002fe20000410000 */
[----:B------:R-:W-:Y:S03]  /*131f0*/  SHF.L.U32 R5, R197, 0x5, RZ ;  /* 0x00000005c5057819 */ /* 0x000fe600000006ff */
[----:B------:R1:W4:Y:S02]  /*13200*/  MUFU.TANH R164, R0 ;  /* 0x0000000000a47308 */ /* 0x0003240000002400 */
        /* <DEDUP_REMOVED lines=13> */
[----:B------:R1:W1:Y:S10]  /*132e0*/  MUFU.TANH R12, R2 ;  /* 0x00000002000c7308 */ /* 0x0002740000002400 */
[----:B------:R5:W2:Y:S01]  /*132f0*/  MUFU.TANH R135, R0 ;  /* 0x0000000000877308 */ /* 0x000aa20000002400 */
[----:B-1----:R-:W-:Y:S02]  /*13300*/  FMUL.FTZ R2, R19, c[0x0][0x320] ;  /* 0x0000c80013027a20 */ /* 0x002fe40000410000 */
[----:B-----5:R-:W-:Y:S07]  /*13310*/  FMUL.FTZ R0, R13, c[0x0][0x320] ;  /* 0x0000c8000d007a20 */ /* 0x020fee0000410000 */
[----:B------:R1:W1:Y:S02]  /*13320*/  MUFU.TANH R132, R0 ;  /* 0x0000000000847308 */ /* 0x0002640000002400 */
[----:B-1----:R-:W-:Y:S08]  /*13330*/  FMUL.FTZ R0, R14, c[0x0][0x320] ;  /* 0x0000c8000e007a20 */ /* 0x002ff00000410000 */
[----:B------:R1:W1:Y:S02]  /*13340*/  MUFU.TANH R139, R0 ;  /* 0x00000000008b7308 */ /* 0x0002640000002400 */
[----:B-1----:R-:W-:Y:S08]  /*13350*/  FMUL.FTZ R0, R15, c[0x0][0x320] ;  /* 0x0000c8000f007a20 */ /* 0x002ff00000410000 */
[----:B------:R1:W1:Y:S02]  /*13360*/  MUFU.TANH R15, R0 ;  /* 0x00000000000f7308 */ /* 0x0002640000002400 */
[----:B-1----:R-:W-:Y:S08]  /*13370*/  FMUL.FTZ R0, R16, c[0x0][0x320] ;  /* 0x0000c80010007a20 */ /* 0x002ff00000410000 */
[----:B------:R-:W1:Y:S10]  /*13380*/  MUFU.TANH R16, R2 ;  /* 0x0000000200107308 */ /* 0x000e740000002400 */
[----:B------:R5:W1:Y:S02]  /*13390*/  MUFU.TANH R13, R0 ;  /* 0x00000000000d7308 */ /* 0x000a640000002400 */
[----:B-----5:R-:W-:Y:S05]  /*133a0*/  @P2 IMAD.HI.U32 R0, R4, c[0x0][0x2c8], RZ ;  /* 0x0000b20004002a27 */ /* 0x020fea00078e00ff */
[----:B------:R-:W-:Y:S01]  /*133b0*/  @P2 SHF.R.U32.HI R4, RZ, c[0x0][0x2cc], R0 ;  /* 0x0000b300ff042a19 */ /* 0x000fe20000011600 */
[----:B------:R-:W-:Y:S01]  /*133c0*/  FMUL.FTZ R0, R18, c[0x0][0x320] ;  /* 0x0000c80012007a20 */ /* 0x000fe20000410000 */
[----:B------:R-:W-:Y:S03]  /*133d0*/  ISETP.GE.AND P2, PT, R195, 0x1, PT ;  /* 0x00000001c300780c */ /* 0x000fe60003f46270 */
[----:B------:R5:W1:Y:S01]  /*133e0*/  MUFU.TANH R14, R0 ;  /* 0x00000000000e7308 */ /* 0x000a620000002400 */
[----:B------:R-:W1:Y:S01]  /*133f0*/  SHFL.IDX PT, R3, R4, RZ, 0x1c1f ;  /* 0x001c1fff04037589 */ /* 0x000e6200000e0000 */
[----:B-----5:R-:W-:Y:S04]  /*13400*/  IADD3 R0, -R210, 0x1, -R5 ;  /* 0x00000001d2007810 */ /* 0x020fe80007ffe905 */
[----:B------:R-:W-:Y:S04]  /*13410*/  IADD3 R0, -R213, R0, R212 ;  /* 0x00000000d5007210 */ /* 0x000fe80007ffe1d4 */
[C---:B------:R-:W-:Y:S02]  /*13420*/  IADD3 R7, R0.reuse, c[0x0][0x328], RZ ;  /* 0x0000ca0000077a10 */ /* 0x040fe40007ffe0ff */
[----:B------:R-:W-:Y:S02]  /*13430*/  IADD3 R6, R0, UR4, RZ ;  /* 0x0000000400067c10 */ /* 0x000fe4000fffe0ff */
[-C--:B-1----:R-:W-:Y:S02]  /*13440*/  IADD3 R2, R7, R3.reuse, RZ ;  /* 0x0000000307027210 */ /* 0x082fe40007ffe0ff */
[----:B------:R-:W-:Y:S01]  /*13450*/  IADD3 R0, R6, R3, RZ ;  /* 0x0000000306007210 */ /* 0x000fe20007ffe0ff */
[----:B------:R-:W-:-:S05]  /*13460*/  @!P2 BRA `(.L_x_702) ;  /* 0x000001800000a947 */ /* 0x000fca0003800000 */
[----:B--234-:R-:W-:Y:S01]  /*13470*/  IADD3 R3, -R213, R212, R3 ;  /* 0x000000d4d5037210 */ /* 0x01cfe20007ffe103 */
        /* <DEDUP_REMOVED lines=12> */
.L_x_704:
[----:B------:R-:W-:Y:S04]  /*13540*/  MOV R8, c[0x0][0x32c] ;  /* 0x0000cb0000087a02 */ /* 0x000fe80000000f00 */
[----:B------:R-:W-:Y:S11]  /*13550*/  ISETP.NE.AND P0, PT, R8, 0x1, PT ;  /* 0x000000010800780c */ /* 0x000ff60003f05270 */
[----:B------:R-:W-:Y:S02]  /*13560*/  @!UPT UIADD3 URZ, URZ, URZ, URZ ;  /* 0x0000003f3f3ff290 */ /* 0x000fe4000fffe03f */
[----:B------:R-:W-:Y:S05]  /*13570*/  @P0 IMAD.HI.U32 R8, R3, c[0x0][0x330], RZ ;  /* 0x0000cc0003080a27 */ /* 0x000fea00078e00ff */
[----:B------:R-:W-:Y:S02]  /*13580*/  @P0 SHF.R.U32.HI R3, RZ, c[0x0][0x334], R8 ;  /* 0x0000cd00ff030a19 */ /* 0x000fe40000011608 */
.L_x_705:
[----:B------:R-:W-:Y:S05]  /*13590*/  BSYNC B0 ;  /* 0x0000000000007941 */ /* 0x000fea0003800000 */
.L_x_703:
[----:B------:R-:W-:Y:S04]  /*135a0*/  IMAD R3, R3, c[0x0][0x32c], -R5 ;  /* 0x0000cb0003037a24 */ /* 0x000fe800078e0a05 */
[----:B------:R-:W-:Y:S05]  /*135b0*/  IMAD.IADD R3, R3, 0x1, -R210 ;  /* 0x0000000103037824 */ /* 0x000fea00078e0ad2 */
[----:B------:R-:W-:Y:S02]  /*135c0*/  IADD3 R8, R3, c[0x0][0x32c], RZ ;  /* 0x0000cb0003087a10 */ /* 0x000fe40007ffe0ff */
[----:B------:R-:W-:Y:S02]  /*135d0*/  IMNMX R0, R0, R3, !PT ;  /* 0x0000000300007217 */ /* 0x000fe40007800200 */
[----:B------:R-:W-:Y:S02]  /*135e0*/  IMNMX R2, R2, R8, PT ;  /* 0x0000000802027217 */ /* 0x000fe40003800200 */
.L_x_702:
[----:B--234-:R-:W-:Y:S01]  /*135f0*/  ISETP.GT.AND P1, PT, R197, -0x1, PT ;  /* 0xffffffffc500780c */ /* 0x01cfe20003f24270 */
[----:B------:R-:W1:Y:S03]  /*13600*/  SHFL.IDX PT, R3, R4, 0x1, 0x1c1f ;  /* 0x003c1f0004037f89 */ /* 0x000e6600000e0000 */
[----:B------:R-:W-:Y:S04]  /*13610*/  ISETP.GT.AND P0, PT, R0, RZ, P1 ;  /* 0x000000ff0000720c */ /* 0x000fe80000f04270 */
[----:B------:R-:W-:Y:S04]  /*13620*/  ISETP.LT.OR P0, PT, R2, 0x1, P0 ;  /* 0x000000010200780c */ /* 0x000fe80000701670 */
[----:B------:R-:W-:Y:S02]  /*13630*/  FSEL R8, R165, -INF , !P0 ;  /* 0xff800000a5087808 */ /* 0x000fe40004000000 */
[----:B------:R-:W-:Y:S04]  /*13640*/  ISETP.GT.AND P0, PT, R0, 0x1, P1 ;  /* 0x000000010000780c */ /* 0x000fe80000f04270 */
        /* <DEDUP_REMOVED lines=17> */
[----:B------:R-:W-:Y:S01]  /*13760*/  ISETP.GT.AND P0, PT, R0, 0x19, P1 ;  /* 0x000000190000780c */ /* 0x000fe20000f04270 */
[--C-:B-1----:R-:W-:Y:S03]  /*13770*/  IMAD.IADD R0, R6, 0x1, R3.reuse ;  /* 0x0000000106007824 */ /* 0x102fe600078e0203 */
[----:B------:R-:W-:Y:S01]  /*13780*/  ISETP.LT.OR P0, PT, R2, 0x1a, P0 ;  /* 0x0000001a0200780c */ /* 0x000fe20000701670 */
[----:B------:R-:W-:Y:S03]  /*13790*/  IMAD.IADD R2, R7, 0x1, R3 ;  /* 0x0000000107027824 */ /* 0x000fe600078e0203 */
[----:B------:R-:W-:Y:S01]  /*137a0*/  FSEL R174, R12, -INF , !P0 ;  /* 0xff8000000cae7808 */ /* 0x000fe20004000000 */
        /* <DEDUP_REMOVED lines=14> */
.L_x_708:
[----:B------:R-:W-:Y:S04]  /*13890*/  MOV R4, c[0x0][0x32c] ;  /* 0x0000cb0000047a02 */ /* 0x000fe80000000f00 */
[----:B------:R-:W-:Y:S11]  /*138a0*/  ISETP.NE.AND P0, PT, R4, 0x1, PT ;  /* 0x000000010400780c */ /* 0x000ff60003f05270 */
[----:B------:R-:W-:Y:S02]  /*138b0*/  @!UPT UIADD3 URZ, URZ, URZ, URZ ;  /* 0x0000003f3f3ff290 */ /* 0x000fe4000fffe03f */
[----:B------:R-:W-:Y:S05]  /*138c0*/  @P0 IMAD.HI.U32 R4, R3, c[0x0][0x330], RZ ;  /* 0x0000cc0003040a27 */ /* 0x000fea00078e00ff */
[----:B------:R-:W-:Y:S02]  /*138d0*/  @P0 SHF.R.U32.HI R3, RZ, c[0x0][0x334], R4 ;  /* 0x0000cd00ff030a19 */ /* 0x000fe40000011604 */
.L_x_709:
[----:B------:R-:W-:Y:S05]  /*138e0*/  BSYNC B0 ;  /* 0x0000000000007941 */ /* 0x000fea0003800000 */
.L_x_707:
[----:B------:R-:W-:Y:S04]  /*138f0*/  IMAD R5, R3, c[0x0][0x32c], -R5 ;  /* 0x0000cb0003057a24 */ /* 0x000fe800078e0a05 */
[----:B------:R-:W-:Y:S05]  /*13900*/  IMAD.IADD R3, R5, 0x1, -R210 ;  /* 0x0000000105037824 */ /* 0x000fea00078e0ad2 */
[----:B------:R-:W-:Y:S02]  /*13910*/  IADD3 R4, R3, c[0x0][0x32c], RZ ;  /* 0x0000cb0003047a10 */ /* 0x000fe40007ffe0ff */
[----:B------:R-:W-:Y:S02]  /*13920*/  IMNMX R0, R0, R3, !PT ;  /* 0x0000000300007217 */ /* 0x000fe40007800200 */
[----:B------:R-:W-:Y:S02]  /*13930*/  IMNMX R2, R2, R4, PT ;  /* 0x0000000402027217 */ /* 0x000fe40003800200 */
.L_x_706:
[----:B------:R-:W-:Y:S02]  /*13940*/  FMNMX.FTZ R3, R8, R133, !PT ;  /* 0x0000008508037209 */ /* 0x000fe40007810000 */
[----:B------:R-:W-:Y:S02]  /*13950*/  ISETP.GT.AND P0, PT, R0, RZ, P1 ;  /* 0x000000ff0000720c */ /* 0x000fe40000f04270 */
[----:B------:R-:W-:Y:S02]  /*13960*/  FMNMX.FTZ R3, R10, R3, !PT ;  /* 0x000000030a037209 */ /* 0x000fe40007810000 */
[----:B------:R-:W-:Y:S02]  /*13970*/  ISETP.LT.OR P0, PT, R2, 0x1, P0 ;  /* 0x000000010200780c */ /* 0x000fe40000701670 */
[----:B------:R-:W-:Y:S02]  /*13980*/  FMNMX.FTZ R3, R9, R3, !PT ;  /* 0x0000000309037209 */ /* 0x000fe40007810000 */
[----:B------:R-:W-:Y:S02]  /*13990*/  FSEL R4, R173, -INF , !P0 ;  /* 0xff800000ad047808 */ /* 0x000fe40004000000 */
[----:B------:R-:W-:Y:S02]  /*139a0*/  ISETP.GT.AND P0, PT, R0, 0x1, P1 ;  /* 0x000000010000780c */ /* 0x000fe40000f04270 */
        /* <DEDUP_REMOVED lines=9> */
[----:B------:R-:W-:Y:S02]  /*13a40*/  FMNMX.FTZ R3, R174, R3, !PT ;  /* 0x00000003ae037209 */ /* 0x000fe40007810000 */
[----:B------:R-:W-:Y:S02]  /*13a50*/  ISETP.GT.AND P0, PT, R0, 0x9, P1 ;  /* 0x000000090000780c */ /* 0x000fe40000f04270 */
[----:B------:R-:W-:Y:S01]  /*13a60*/  FMNMX.FTZ R12, R4, R134, !PT ;  /* 0x00000086040c7209 */ /* 0x000fe20007810000 */
[----:B------:R-:W1:Y:S01]  /*13a70*/  SHFL.BFLY PT, R13, R3, 0x2, 0x1f ;  /* 0x0c401f00030d7f89 */ /* 0x000e6200000e0000 */
[----:B------:R-:W-:Y:S02]  /*13a80*/  ISETP.LT.OR P0, PT, R2, 0xa, P0 ;  /* 0x0000000a0200780c */ /* 0x000fe40000701670 */
[----:B------:R-:W-:Y:S02]  /*13a90*/  FMNMX.FTZ R12, R6, R12, !PT ;  /* 0x0000000c060c7209 */ /* 0x000fe40007810000 */
[----:B------:R-:W-:Y:S02]  /*13aa0*/  FSEL R7, R166, -INF , !P0 ;  /* 0xff800000a6077808 */ /* 0x000fe40004000000 */
[----:B------:R-:W-:Y:S01]  /*13ab0*/  ISETP.GT.AND P0, PT, R0, 0x10, P1 ;  /* 0x000000100000780c */ /* 0x000fe20000f04270 */
[----:B------:R-:W-:Y:S01]  /*13ac0*/  LDSM.16.MT88.4 R164, [R180] ;  /* 0x00000000b4a4783b */ /* 0x000fe20000004200 */
[----:B------:R-:W-:Y:S02]  /*13ad0*/  FMNMX.FTZ R12, R5, R12, !PT ;  /* 0x0000000c050c7209 */ /* 0x000fe40007810000 */
[----:B------:R-:W-:Y:S02]  /*13ae0*/  ISETP.LT.OR P0, PT, R2, 0x11, P0 ;  /* 0x000000110200780c */ /* 0x000fe40000701670 */
[----:B------:R-:W-:Y:S02]  /*13af0*/  FMNMX.FTZ R12, R7, R12, !PT ;  /* 0x0000000c070c7209 */ /* 0x000fe40007810000 */
[----:B------:R-:W-:Y:S02]  /*13b00*/  FSEL R171, R139, -INF , !P0 ;  /* 0xff8000008bab7808 */ /* 0x000fe40004000000 */
[----:B------:R-:W-:Y:S04]  /*13b10*/  ISETP.GT.AND P0, PT, R0, 0x11, P1 ;  /* 0x000000110000780c */ /* 0x000fe80000f04270 */
[----:B------:R-:W-:Y:S04]  /*13b20*/  ISETP.LT.OR P0, PT, R2, 0x12, P0 ;  /* 0x000000120200780c */ /* 0x000fe80000701670 */
[----:B------:R-:W-:Y:S02]  /*13b30*/  FSEL R172, R15, -INF , !P0 ;  /* 0xff8000000fac7808 */ /* 0x000fe40004000000 */
[----:B------:R-:W-:Y:S04]  /*13b40*/  ISETP.GT.AND P0, PT, R0, 0x18, P1 ;  /* 0x000000180000780c */ /* 0x000fe80000f04270 */
[----:B------:R-:W-:Y:S04]  /*13b50*/  ISETP.LT.OR P0, PT, R2, 0x19, P0 ;  /* 0x000000190200780c */ /* 0x000fe80000701670 */
[----:B------:R-:W-:Y:S02]  /*13b60*/  FSEL R173, R14, -INF , !P0 ;  /* 0xff8000000ead7808 */ /* 0x000fe40004000000 */
[----:B------:R-:W-:Y:S02]  /*13b70*/  ISETP.GT.AND P0, PT, R0, 0x19, P1 ;  /* 0x000000190000780c */ /* 0x000fe40000f04270 */
[----:B------:R-:W-:Y:S02]  /*13b80*/  FMNMX.FTZ R0, R171, R12, !PT ;  /* 0x0000000cab007209 */ /* 0x000fe40007810000 */
[----:B------:R-:W-:Y:S02]  /*13b90*/  ISETP.LT.OR P0, PT, R2, 0x1a, P0 ;  /* 0x0000001a0200780c */ /* 0x000fe40000701670 */
[----:B------:R-:W-:Y:S02]  /*13ba0*/  FMNMX.FTZ R0, R172, R0, !PT ;  /* 0x00000000ac007209 */ /* 0x000fe40007810000 */
[----:B------:R-:W-:Y:S02]  /*13bb0*/  FSEL R135, R16, -INF , !P0 ;  /* 0xff80000010877808 */ /* 0x000fe40004000000 */
[----:B------:R-:W-:Y:S02]  /*13bc0*/  FMNMX.FTZ R0, R173, R0, !PT ;  /* 0x00000000ad007209 */ /* 0x000fe40007810000 */
[----:B-1----:R-:W-:Y:S02]  /*13bd0*/  FMNMX.FTZ R3, R3, R13, !PT ;  /* 0x0000000d03037209 */ /* 0x002fe40007810000 */
[----:B------:R-:W-:Y:S03]  /*13be0*/  FMNMX.FTZ R0, R135, R0, !PT ;  /* 0x0000000087007209 */ /* 0x000fe60007810000 */
[----:B------:R-:W1:Y:S08]  /*13bf0*/  SHFL.BFLY PT, R12, R3, 0x1, 0x1f ;  /* 0x0c201f00030c7f89 */ /* 0x000e7000000e0000 */
[----:B------:R-:W2:Y:S01]  /*13c00*/  SHFL.BFLY PT, R2, R0, 0x2, 0x1f ;  /* 0x0c401f0000027f89 */ /* 0x000ea200000e0000 */
[----:B-1----:R-:W-:Y:S07]  /*13c10*/  FMNMX.FTZ R132, R3, R12, !PT ;  /* 0x0000000c03847209 */ /* 0x002fee0007810000 */
[----:B------:R-:W-:Y:S01]  /*13c20*/  LDSM.16.MT88.4 R12, [R179] ;  /* 0x00000000b30c783b */ /* 0x000fe20000004200 */
[C---:B------:R-:W-:Y:S01]  /*13c30*/  FSETP.NEU.FTZ.AND P0, PT, R132.reuse, -INF , PT ;  /* 0xff8000008400780b */ /* 0x040fe20003f1d000 */
[----:B------:R-:W-:Y:S01]  /*13c40*/  FMUL.FTZ R3, R132, c[0x0][0x2d0] ;  /* 0x0000b40084037a20 */ /* 0x000fe20000410000 */
[----:B--2---:R-:W-:Y:S04]  /*13c50*/  FMNMX.FTZ R2, R0, R2, !PT ;  /* 0x0000000200027209 */ /* 0x004fe80007810000 */
[----:B------:R-:W-:Y:S02]  /*13c60*/  FSEL R139, R3, RZ, P0 ;  /* 0x000000ff038b7208 */ /* 0x000fe40000000000 */
[----:B------:R-:W1:Y:S03]  /*13c70*/  SHFL.BFLY PT, R3, R2, 0x1, 0x1f ;  /* 0x0c201f0002037f89 */ /* 0x000e6600000e0000 */
[--C-:B------:R-:W-:Y:S02]  /*13c80*/  FFMA.FTZ R0, R8, c[0x0][0x2d0], -R139.reuse ;  /* 0x0000b40008007a23 */ /* 0x100fe4000001088b */
[--C-:B------:R-:W-:Y:S02]  /*13c90*/  FFMA.FTZ R11, R11, c[0x0][0x2d0], -R139.reuse ;  /* 0x0000b4000b0b7a23 */ /* 0x100fe4000001088b */
[----:B------:R2:W-:Y:S10]  /*13ca0*/  MUFU.EX2 R205, R0 ;  /* 0x0000000000cd7308 */ /* 0x0005f40000000800 */
[----:B------:R-:W-:Y:S01]  /*13cb0*/  MUFU.EX2 R202, R11 ;  /* 0x0000000b00ca7308 */ /* 0x000fe20000000800 */
[----:B-1----:R-:W-:Y:S05]  /*13cc0*/  FMNMX.FTZ R3, R2, R3, !PT ;  /* 0x0000000302037209 */ /* 0x002fea0007810000 */
[----:B------:R-:W-:Y:S02]  /*13cd0*/  FMUL.FTZ R8, R3, c[0x0][0x2d0] ;  /* 0x0000b40003087a20 */ /* 0x000fe40000410000 */
[--C-:B--2---:R-:W-:Y:S04]  /*13ce0*/  FFMA.FTZ R0, R10, c[0x0][0x2d0], -R139.reuse ;  /* 0x0000b4000a007a23 */ /* 0x104fe8000001088b */
[----:B------:R1:W2:Y:S02]  /*13cf0*/  MUFU.EX2 R204, R0 ;  /* 0x0000000000cc7308 */ /* 0x0002a40000000800 */
[----:B-1----:R-:W-:Y:S01]  /*13d00*/  FFMA.FTZ R0, R9, c[0x0][0x2d0], -R139 ;  /* 0x0000b40009007a23 */ /* 0x002fe2000001088b */
[----:B--2---:R-:W-:Y:S07]  /*13d10*/  F2FP.PACK_AB R160, R204, R205 ;  /* 0x000000cdcca0723e */ /* 0x004fee00000000ff */
[----:B------:R1:W2:Y:S02]  /*13d20*/  MUFU.EX2 R203, R0 ;  /* 0x0000000000cb7308 */ /* 0x0002a40000000800 */
[----:B-1----:R-:W-:Y:S02]  /*13d30*/  FSEL R0, R132, RZ, P0 ;  /* 0x000000ff84007208 */ /* 0x002fe40000000000 */
[----:B------:R-:W-:Y:S02]  /*13d40*/  FSETP.NEU.FTZ.AND P0, PT, R3, -INF , PT ;  /* 0xff8000000300780b */ /* 0x000fe40003f1d000 */
[----:B--2---:R-:W-:Y:S01]  /*13d50*/  F2FP.PACK_AB R162, R202, R203 ;  /* 0x000000cbcaa2723e */ /* 0x004fe200000000ff */
[----:B------:R-:W-:Y:S01]  /*13d60*/  FADD.FTZ R0, -R0, R133 ;  /* 0x0000008500007221 */ /* 0x000fe20000010100 */
[----:B------:R-:W-:Y:S03]  /*13d70*/  FSEL R133, R8, RZ, P0 ;  /* 0x000000ff08857208 */ /* 0x000fe60000000000 */
[----:B------:R-:W-:Y:S02]  /*13d80*/  FMUL.FTZ R0, R0, c[0x0][0x2d0] ;  /* 0x0000b40000007a20 */ /* 0x000fe40000410000 */
[--C-:B------:R-:W-:Y:S02]  /*13d90*/  FFMA.FTZ R4, R4, c[0x0][0x2d0], -R133.reuse ;  /* 0x0000b40004047a23 */ /* 0x100fe40000010885 */
[----:B------:R1:W2:Y:S01]  /*13da0*/  MUFU.EX2 R2, R0 ;  /* 0x0000000000027308 */ /* 0x0002a20000000800 */
[--C-:B------:R-:W-:Y:S09]  /*13db0*/  FFMA.FTZ R7, R7, c[0x0][0x2d0], -R133.reuse ;  /* 0x0000b40007077a23 */ /* 0x100ff20000010885 */
[----:B------:R3:W-:Y:S10]  /*13dc0*/  MUFU.EX2 R199, R4 ;  /* 0x0000000400c77308 */ /* 0x0007f40000000800 */
[----:B------:R-:W-:Y:S01]  /*13dd0*/  MUFU.EX2 R175, R7 ;  /* 0x0000000700af7308 */ /* 0x000fe20000000800 */
[--C-:B-1----:R-:W-:Y:S02]  /*13de0*/  FFMA.FTZ R0, R6, c[0x0][0x2d0], -R133.reuse ;  /* 0x0000b40006007a23 */ /* 0x102fe40000010885 */
[C---:B--2---:R-:W-:Y:S02]  /*13df0*/  FMUL.FTZ R8, R2.reuse, R144 ;  /* 0x0000009002087220 */ /* 0x044fe40000410000 */
[C---:B------:R-:W-:Y:S05]  /*13e00*/  FMUL.FTZ R9, R2.reuse, R145 ;  /* 0x0000009102097220 */ /* 0x040fea0000410000 */
[----:B------:R-:W1:Y:S01]  /*13e10*/  MUFU.EX2 R198, R0 ;  /* 0x0000000000c67308 */ /* 0x000e620000000800 */
[C---:B------:R-:W-:Y:S02]  /*13e20*/  FMUL.FTZ R16, R2.reuse, R152 ;  /* 0x0000009802107220 */ /* 0x040fe40000410000 */
[C---:B------:R-:W-:Y:S02]  /*13e30*/  FMUL.FTZ R17, R2.reuse, R153 ;  /* 0x0000009902117220 */ /* 0x040fe40000410000 */
[C---:B---3--:R-:W-:Y:S02]  /*13e40*/  FMUL.FTZ R4, R2.reuse, R140 ;  /* 0x0000008c02047220 */ /* 0x048fe40000410000 */
        /* <DEDUP_REMOVED lines=10> */
[----:B------:R-:W-:Y:S02]  /*13ef0*/  FFMA.FTZ R0, R5, c[0x0][0x2d0], -R133 ;  /* 0x0000b40005007a23 */ /* 0x000fe40000010885 */
[C---:B------:R-:W-:Y:S02]  /*13f00*/  FMUL.FTZ R5, R2.reuse, R141 ;  /* 0x0000008d02057220 */ /* 0x040fe40000410000 */
[----:B------:R1:W2:Y:S01]  /*13f10*/  MUFU.EX2 R195, R0 ;  /* 0x0000000000c37308 */ /* 0x0002a20000000800 */
        /* <DEDUP_REMOVED lines=12> */
[----:B-1----:R-:W-:Y:S01]  /*13fe0*/  FSEL R0, R3, RZ, P0 ;  /* 0x000000ff03007208 */ /* 0x002fe20000000000 */
[C---:B------:R-:W-:Y:S01]  /*13ff0*/  FMUL.FTZ R61, R2.reuse, R61 ;  /* 0x0000003d023d7220 */ /* 0x040fe20000410000 */
[----:B--2---:R-:W-:Y:S01]  /*14000*/  F2FP.PACK_AB R163, R175, R195 ;  /* 0x000000c3afa3723e */ /* 0x004fe200000000ff */
[----:B------:R-:W-:Y:S01]  /*14010*/  FMUL.FTZ R64, R2, R64 ;  /* 0x0000004002407220 */ /* 0x000fe20000410000 */
[----:B------:R-:W-:Y:S01]  /*14020*/  ISETP.GT.AND P0, PT, R197, R206, PT ;  /* 0x000000cec500720c */ /* 0x000fe20003f04270 */
[----:B------:R-:W-:Y:S02]  /*14030*/  FADD.FTZ R0, -R0, R134 ;  /* 0x0000008600007221 */ /* 0x000fe40000010100 */
[----:B------:R-:W-:Y:S02]  /*14040*/  FMUL.FTZ R65, R2, R65 ;  /* 0x0000004102417220 */ /* 0x000fe40000410000 */
[----:B------:R-:W-:Y:S02]  /*14050*/  FMUL.FTZ R0, R0, c[0x0][0x2d0] ;  /* 0x0000b40000007a20 */ /* 0x000fe40000410000 */
[C---:B------:R-:W-:Y:S02]  /*14060*/  FMUL.FTZ R68, R2.reuse, R68 ;  /* 0x0000004402447220 */ /* 0x040fe40000410000 */
[C---:B------:R-:W-:Y:S02]  /*14070*/  FMUL.FTZ R69, R2.reuse, R69 ;  /* 0x0000004502457220 */ /* 0x040fe40000410000 */
        /* <DEDUP_REMOVED lines=13> */
[C---:B-1----:R-:W-:Y:S02]  /*14150*/  FMUL.FTZ R6, R0.reuse, R142 ;  /* 0x0000008e00067220 */ /* 0x042fe40000410000 */
[C---:B------:R-:W-:Y:S02]  /*14160*/  FMUL.FTZ R7, R0.reuse, R143 ;  /* 0x0000008f00077220 */ /* 0x040fe40000410000 */
[----:B------:R-:W1:Y:S01]  /*14170*/  LDSM.16.MT88.4 R140, [R182] ;  /* 0x00000000b68c783b */ /* 0x000e620000004200 */
[C---:B------:R-:W-:Y:S02]  /*14180*/  FMUL.FTZ R10, R0.reuse, R146 ;  /* 0x00000092000a7220 */ /* 0x040fe40000410000 */
[C---:B------:R-:W-:Y:S02]  /*14190*/  FMUL.FTZ R11, R0.reuse, R147 ;  /* 0x00000093000b7220 */ /* 0x040fe40000410000 */
[C---:B------:R-:W-:Y:S03]  /*141a0*/  HMMA.16816.F32 R4, R160.reuse, R12, R4 ;  /* 0x0000000ca004723c */ /* 0x040fe60000001804 */
[----:B------:R-:W2:Y:S02]  /*141b0*/  LDSM.16.MT88.4 R144, [R181] ;  /* 0x00000000b590783b */ /* 0x000ea40000004200 */
[----:B------:R-:W-:Y:S02]  /*141c0*/  FMUL.FTZ R18, R0, R154 ;  /* 0x0000009a00127220 */ /* 0x000fe40000410000 */
[C---:B------:R-:W-:Y:S01]  /*141d0*/  FMUL.FTZ R12, R2.reuse, R148 ;  /* 0x00000094020c7220 */ /* 0x040fe20000410000 */
[C---:B------:R-:W-:Y:S04]  /*141e0*/  HMMA.16816.F32 R8, R160.reuse, R14, R8 ;  /* 0x0000000ea008723c */ /* 0x040fe80000001808 */
[----:B------:R-:W-:Y:S02]  /*141f0*/  FMUL.FTZ R13, R2, R149 ;  /* 0x00000095020d7220 */ /* 0x000fe40000410000 */
[C---:B------:R-:W-:Y:S02]  /*14200*/  FMUL.FTZ R19, R0.reuse, R155 ;  /* 0x0000009b00137220 */ /* 0x040fe40000410000 */
[C---:B------:R-:W-:Y:S01]  /*14210*/  FMUL.FTZ R14, R0.reuse, R150 ;  /* 0x00000096000e7220 */ /* 0x040fe20000410000 */
[----:B------:R-:W-:Y:S03]  /*14220*/  LDSM.16.MT88.4 R152, [R180+0x800] ;  /* 0x00080000b498783b */ /* 0x000fe60000004200 */
[C---:B------:R-:W-:Y:S02]  /*14230*/  FMUL.FTZ R15, R0.reuse, R151 ;  /* 0x00000097000f7220 */ /* 0x040fe40000410000 */
[C---:B------:R-:W-:Y:S02]  /*14240*/  FMUL.FTZ R22, R0.reuse, R22 ;  /* 0x0000001600167220 */ /* 0x040fe40000410000 */
[C---:B------:R-:W-:Y:S01]  /*14250*/  FMUL.FTZ R23, R0.reuse, R23 ;  /* 0x0000001700177220 */ /* 0x040fe20000410000 */
[----:B------:R-:W3:Y:S01]  /*14260*/  LDSM.16.MT88.4 R148, [R179+0x1000] ;  /* 0x00100000b394783b */ /* 0x000ee20000004200 */
[C---:B------:R-:W-:Y:S01]  /*14270*/  FMUL.FTZ R26, R0.reuse, R26 ;  /* 0x0000001a001a7220 */ /* 0x040fe20000410000 */
[C---:B------:R-:W-:Y:S03]  /*14280*/  HMMA.16816.F32 R12, R160.reuse, R164, R12 ;  /* 0x000000a4a00c723c */ /* 0x040fe6000000180c */
[C---:B------:R-:W-:Y:S02]  /*14290*/  FMUL.FTZ R27, R0.reuse, R27 ;  /* 0x0000001b001b7220 */ /* 0x040fe40000410000 */
[C---:B------:R-:W-:Y:S02]  /*142a0*/  FMUL.FTZ R30, R0.reuse, R30 ;  /* 0x0000001e001e7220 */ /* 0x040fe40000410000 */
[C---:B------:R-:W-:Y:S01]  /*142b0*/  FMUL.FTZ R31, R0.reuse, R31 ;  /* 0x0000001f001f7220 */ /* 0x040fe20000410000 */
[C---:B------:R-:W-:Y:S01]  /*142c0*/  HMMA.16816.F32 R16, R160.reuse, R166, R16 ;  /* 0x000000a6a010723c */ /* 0x040fe20000001810 */
[----:B------:R-:W-:Y:S03]  /*142d0*/  LDSM.16.MT88.4 R164, [R182+0x800] ;  /* 0x00080000b6a4783b */ /* 0x000fe60000004200 */
[C---:B------:R-:W-:Y:S02]  /*142e0*/  FMUL.FTZ R34, R0.reuse, R34 ;  /* 0x0000002200227220 */ /* 0x040fe40000410000 */
[C---:B------:R-:W-:Y:S02]  /*142f0*/  FMUL.FTZ R35, R0.reuse, R35 ;  /* 0x0000002300237220 */ /* 0x040fe40000410000 */
[C---:B-1----:R-:W-:Y:S04]  /*14300*/  HMMA.16816.F32 R20, R160.reuse, R140, R20 ;  /* 0x0000008ca014723c */ /* 0x042fe80000001814 */
[C---:B------:R-:W-:Y:S02]  /*14310*/  FMUL.FTZ R38, R0.reuse, R38 ;  /* 0x0000002600267220 */ /* 0x040fe40000410000 */
[C---:B------:R-:W-:Y:S02]  /*14320*/  FMUL.FTZ R39, R0.reuse, R39 ;  /* 0x0000002700277220 */ /* 0x040fe40000410000 */
[C---:B------:R-:W-:Y:S01]  /*14330*/  HMMA.16816.F32 R24, R160.reuse, R142, R24 ;  /* 0x0000008ea018723c */ /* 0x040fe20000001818 */
[----:B------:R-:W1:Y:S03]  /*14340*/  LDSM.16.MT88.4 R140, [R180+0x1000] ;  /* 0x00100000b48c783b */ /* 0x000e660000004200 */
[C---:B------:R-:W-:Y:S02]  /*14350*/  FMUL.FTZ R42, R0.reuse, R42 ;  /* 0x0000002a002a7220 */ /* 0x040fe40000410000 */
[C---:B------:R-:W-:Y:S02]  /*14360*/  FMUL.FTZ R43, R0.reuse, R43 ;  /* 0x0000002b002b7220 */ /* 0x040fe40000410000 */
[C---:B--2---:R-:W-:Y:S04]  /*14370*/  HMMA.16816.F32 R28, R160.reuse, R144, R28 ;  /* 0x00000090a01c723c */ /* 0x044fe8000000181c */
[C---:B------:R-:W-:Y:S02]  /*14380*/  FMUL.FTZ R46, R0.reuse, R46 ;  /* 0x0000002e002e7220 */ /* 0x040fe40000410000 */
[C---:B------:R-:W-:Y:S02]  /*14390*/  FMUL.FTZ R47, R0.reuse, R47 ;  /* 0x0000002f002f7220 */ /* 0x040fe40000410000 */
[C---:B------:R-:W-:Y:S01]  /*143a0*/  HMMA.16816.F32 R32, R160.reuse, R146, R32 ;  /* 0x00000092a020723c */ /* 0x040fe20000001820 */
[----:B------:R-:W2:Y:S03]  /*143b0*/  LDSM.16.MT88.4 R144, [R182+0x1000] ;  /* 0x00100000b690783b */ /* 0x000ea60000004200 */
[C---:B------:R-:W-:Y:S02]  /*143c0*/  FMUL.FTZ R50, R0.reuse, R50 ;  /* 0x0000003200327220 */ /* 0x040fe40000410000 */
[C---:B------:R-:W-:Y:S02]  /*143d0*/  FMUL.FTZ R51, R0.reuse, R51 ;  /* 0x0000003300337220 */ /* 0x040fe40000410000 */
[C---:B---3--:R-:W-:Y:S04]  /*143e0*/  HMMA.16816.F32 R36, R160.reuse, R148, R36 ;  /* 0x00000094a024723c */ /* 0x048fe80000001824 */
[C---:B------:R-:W-:Y:S02]  /*143f0*/  FMUL.FTZ R54, R0.reuse, R54 ;  /* 0x0000003600367220 */ /* 0x040fe40000410000 */
[C---:B------:R-:W-:Y:S02]  /*14400*/  FMUL.FTZ R55, R0.reuse, R55 ;  /* 0x0000003700377220 */ /* 0x040fe40000410000 */
[C---:B------:R-:W-:Y:S01]  /*14410*/  HMMA.16816.F32 R40, R160.reuse, R150, R40 ;  /* 0x00000096a028723c */ /* 0x040fe20000001828 */
[----:B------:R-:W3:Y:S03]  /*14420*/  LDSM.16.MT88.4 R148, [R181+0x1000] ;  /* 0x00100000b594783b */ /* 0x000ee60000004200 */
[C---:B------:R-:W-:Y:S02]  /*14430*/  FMUL.FTZ R58, R0.reuse, R58 ;  /* 0x0000003a003a7220 */ /* 0x040fe40000410000 */
[C---:B------:R-:W-:Y:S02]  /*14440*/  FMUL.FTZ R59, R0.reuse, R59 ;  /* 0x0000003b003b7220 */ /* 0x040fe40000410000 */
[----:B------:R-:W-:Y:S01]  /*14450*/  FMUL.FTZ R62, R0, R62 ;  /* 0x0000003e003e7220 */ /* 0x000fe20000410000 */
[C---:B-1----:R-:W-:Y:S03]  /*14460*/  HMMA.16816.F32 R44, R160.reuse, R140, R44 ;  /* 0x0000008ca02c723c */ /* 0x042fe6000000182c */
[--C-:B------:R-:W-:Y:S02]  /*14470*/  FFMA.FTZ R134, R168, c[0x0][0x2d0], -R139.reuse ;  /* 0x0000b400a8867a23 */ /* 0x100fe4000001088b */
[C---:B------:R-:W-:Y:S02]  /*14480*/  FMUL.FTZ R63, R0.reuse, R63 ;  /* 0x0000003f003f7220 */ /* 0x040fe40000410000 */
[C---:B------:R-:W-:Y:S01]  /*14490*/  FMUL.FTZ R66, R0.reuse, R66 ;  /* 0x0000004200427220 */ /* 0x040fe20000410000 */
[C---:B------:R-:W-:Y:S01]  /*144a0*/  HMMA.16816.F32 R48, R160.reuse, R142, R48 ;  /* 0x0000008ea030723c */ /* 0x040fe20000001830 */
[----:B------:R-:W1:Y:S01]  /*144b0*/  LDSM.16.MT88.4 R140, [R179+0x2000] ;  /* 0x00200000b38c783b */ /* 0x000e620000004200 */
[----:B------:R4:W-:Y:S02]  /*144c0*/  MUFU.EX2 R201, R134 ;  /* 0x0000008600c97308 */ /* 0x0009e40000000800 */
        /* <DEDUP_REMOVED lines=10> */
[--C-:B----4-:R-:W-:Y:S02]  /*14570*/  FFMA.FTZ R134, R169, c[0x0][0x2d0], -R139.reuse ;  /* 0x0000b400a9867a23 */ /* 0x110fe4000001088b */
[C---:B------:R-:W-:Y:S02]  /*14580*/  FMUL.FTZ R79, R0.reuse, R79 ;  /* 0x0000004f004f7220 */ /* 0x040fe40000410000 */
[C---:B------:R-:W-:Y:S01]  /*14590*/  HMMA.16816.F32 R64, R160.reuse, R150, R64 ;  /* 0x00000096a040723c */ /* 0x040fe20000001840 */
[----:B------:R3:W4:Y:S01]  /*145a0*/  MUFU.EX2 R200, R134 ;  /* 0x0000008600c87308 */ /* 0x0007220000000800 */
[----:B------:R-:W5:Y:S02]  /*145b0*/  LDSM.16.MT88.4 R148, [R182+0x2000] ;  /* 0x00200000b694783b */ /* 0x000f640000004200 */
[C---:B------:R-:W-:Y:S02]  /*145c0*/  FMUL.FTZ R82, R0.reuse, R82 ;  /* 0x0000005200527220 */ /* 0x040fe40000410000 */
[C---:B------:R-:W-:Y:S02]  /*145d0*/  FMUL.FTZ R83, R0.reuse, R83 ;  /* 0x0000005300537220 */ /* 0x040fe40000410000 */
[C---:B------:R-:W-:Y:S01]  /*145e0*/  FMUL.FTZ R86, R0.reuse, R86 ;  /* 0x0000005600567220 */ /* 0x040fe20000410000 */
[C---:B-1----:R-:W-:Y:S03]  /*145f0*/  HMMA.16816.F32 R68, R160.reuse, R140, R68 ;  /* 0x0000008ca044723c */ /* 0x042fe60000001844 */
[C---:B------:R-:W-:Y:S02]  /*14600*/  FMUL.FTZ R87, R0.reuse, R87 ;  /* 0x0000005700577220 */ /* 0x040fe40000410000 */
[C---:B------:R-:W-:Y:S02]  /*14610*/  FMUL.FTZ R90, R0.reuse, R90 ;  /* 0x0000005a005a7220 */ /* 0x040fe40000410000 */
[C---:B------:R-:W-:Y:S01]  /*14620*/  FMUL.FTZ R91, R0.reuse, R91 ;  /* 0x0000005b005b7220 */ /* 0x040fe20000410000 */
[C---:B------:R-:W-:Y:S01]  /*14630*/  HMMA.16816.F32 R72, R160.reuse, R142, R72 ;  /* 0x0000008ea048723c */ /* 0x040fe20000001848 */
[----:B------:R-:W1:Y:S03]  /*14640*/  LDSM.16.MT88.4 R140, [R181+0x2000] ;  /* 0x00200000b58c783b */ /* 0x000e660000004200 */
[C---:B------:R-:W-:Y:S02]  /*14650*/  FMUL.FTZ R94, R0.reuse, R94 ;  /* 0x0000005e005e7220 */ /* 0x040fe40000410000 */
[----:B------:R-:W-:Y:S02]  /*14660*/  FMUL.FTZ R95, R0, R95 ;  /* 0x0000005f005f7220 */ /* 0x000fe40000410000 */
[C---:B--2---:R-:W-:Y:S04]  /*14670*/  HMMA.16816.F32 R76, R160.reuse, R144, R76 ;  /* 0x00000090a04c723c */ /* 0x044fe8000000184c */
[----:B---3--:R-:W-:Y:S02]  /*14680*/  FFMA.FTZ R134, R170, c[0x0][0x2d0], -R139 ;  /* 0x0000b400aa867a23 */ /* 0x008fe4000001088b */
[C---:B------:R-:W-:Y:S02]  /*14690*/  FMUL.FTZ R96, R2.reuse, R96 ;  /* 0x0000006002607220 */ /* 0x040fe40000410000 */
[C---:B------:R-:W-:Y:S01]  /*146a0*/  HMMA.16816.F32 R80, R160.reuse, R146, R80 ;  /* 0x00000092a050723c */ /* 0x040fe20000001850 */
[----:B------:R2:W-:Y:S01]  /*146b0*/  MUFU.EX2 R170, R134 ;  /* 0x0000008600aa7308 */ /* 0x0005e20000000800 */
[----:B------:R-:W3:Y:S02]  /*146c0*/  LDSM.16.MT88.4 R144, [R179+0x3000] ;  /* 0x00300000b390783b */ /* 0x000ee40000004200 */
[----:B------:R-:W-:Y:S02]  /*146d0*/  FMUL.FTZ R97, R2, R97 ;  /* 0x0000006102617220 */ /* 0x000fe40000410000 */
[C---:B------:R-:W-:Y:S02]  /*146e0*/  FMUL.FTZ R98, R0.reuse, R98 ;  /* 0x0000006200627220 */ /* 0x040fe40000410000 */
[----:B------:R-:W-:Y:S01]  /*146f0*/  FMUL.FTZ R99, R0, R99 ;  /* 0x0000006300637220 */ /* 0x000fe20000410000 */
[C---:B-----5:R-:W-:Y:S03]  /*14700*/  HMMA.16816.F32 R84, R160.reuse, R148, R84 ;  /* 0x00000094a054723c */ /* 0x060fe60000001854 */
[C---:B------:R-:W-:Y:S02]  /*14710*/  FMUL.FTZ R100, R2.reuse, R100 ;  /* 0x0000006402647220 */ /* 0x040fe40000410000 */
[----:B------:R-:W-:Y:S02]  /*14720*/  FMUL.FTZ R101, R2, R101 ;  /* 0x0000006502657220 */ /* 0x000fe40000410000 */
[C---:B------:R-:W-:Y:S01]  /*14730*/  FMUL.FTZ R102, R0.reuse, R102 ;  /* 0x0000006600667220 */ /* 0x040fe20000410000 */
[C---:B------:R-:W-:Y:S01]  /*14740*/  HMMA.16816.F32 R88, R160.reuse, R150, R88 ;  /* 0x00000096a058723c */ /* 0x040fe20000001858 */
[----:B------:R-:W5:Y:S03]  /*14750*/  LDSM.16.MT88.4 R148, [R180+0x3000] ;  /* 0x00300000b494783b */ /* 0x000f660000004200 */
[----:B------:R-:W-:Y:S02]  /*14760*/  FMUL.FTZ R103, R0, R103 ;  /* 0x0000006700677220 */ /* 0x000fe40000410000 */
[C---:B------:R-:W-:Y:S02]  /*14770*/  FMUL.FTZ R104, R2.reuse, R104 ;  /* 0x0000006802687220 */ /* 0x040fe40000410000 */
[C---:B-1----:R-:W-:Y:S04]  /*14780*/  HMMA.16816.F32 R92, R160.reuse, R140, R92 ;  /* 0x0000008ca05c723c */ /* 0x042fe8000000185c */
[----:B--2---:R-:W-:Y:S02]  /*14790*/  FFMA.FTZ R134, R171, c[0x0][0x2d0], -R133 ;  /* 0x0000b400ab867a23 */ /* 0x004fe40000010885 */
[----:B------:R-:W-:Y:S02]  /*147a0*/  FMUL.FTZ R105, R2, R105 ;  /* 0x0000006902697220 */ /* 0x000fe40000410000 */
[C---:B------:R-:W-:Y:S01]  /*147b0*/  HMMA.16816.F32 R96, R160.reuse, R142, R96 ;  /* 0x0000008ea060723c */ /* 0x040fe20000001860 */
[----:B------:R1:W-:Y:S01]  /*147c0*/  MUFU.EX2 R168, R134 ;  /* 0x0000008600a87308 */ /* 0x0003e20000000800 */
[----:B------:R-:W2:Y:S02]  /*147d0*/  LDSM.16.MT88.4 R140, [R182+0x3000] ;  /* 0x00300000b68c783b */ /* 0x000ea40000004200 */
[C---:B------:R-:W-:Y:S02]  /*147e0*/  FMUL.FTZ R106, R0.reuse, R106 ;  /* 0x0000006a006a7220 */ /* 0x040fe40000410000 */
[----:B------:R-:W-:Y:S02]  /*147f0*/  FMUL.FTZ R107, R0, R107 ;  /* 0x0000006b006b7220 */ /* 0x000fe40000410000 */
[----:B------:R-:W-:Y:S01]  /*14800*/  FMUL.FTZ R108, R2, R108 ;  /* 0x0000006c026c7220 */ /* 0x000fe20000410000 */
[C---:B---3--:R-:W-:Y:S03]  /*14810*/  HMMA.16816.F32 R100, R160.reuse, R144, R100 ;  /* 0x00000090a064723c */ /* 0x048fe60000001864 */
[----:B------:R-:W-:Y:S02]  /*14820*/  FFMA.FTZ R139, R174, c[0x0][0x2d0], -R139 ;  /* 0x0000b400ae8b7a23 */ /* 0x000fe4000001088b */
[----:B------:R-:W-:Y:S02]  /*14830*/  FMUL.FTZ R109, R2, R109 ;  /* 0x0000006d026d7220 */ /* 0x000fe40000410000 */
[C---:B------:R-:W-:Y:S01]  /*14840*/  FMUL.FTZ R110, R0.reuse, R110 ;  /* 0x0000006e006e7220 */ /* 0x040fe20000410000 */
[C---:B------:R-:W-:Y:S01]  /*14850*/  HMMA.16816.F32 R104, R160.reuse, R146, R104 ;  /* 0x00000092a068723c */ /* 0x040fe20000001868 */
[----:B------:R-:W3:Y:S01]  /*14860*/  LDSM.16.MT88.4 R144, [R181+0x3000] ;  /* 0x00300000b590783b */ /* 0x000ee20000004200 */
[----:B------:R-:W2:Y:S02]  /*14870*/  MUFU.EX2 R169, R139 ;  /* 0x0000008b00a97308 */ /* 0x000ea40000000800 */
[----:B------:R-:W-:Y:S02]  /*14880*/  FMUL.FTZ R111, R0, R111 ;  /* 0x0000006f006f7220 */ /* 0x000fe40000410000 */
[----:B------:R-:W-:Y:S02]  /*14890*/  FMUL.FTZ R112, R2, R112 ;  /* 0x0000007002707220 */ /* 0x000fe40000410000 */
[--C-:B-1----:R-:W-:Y:S03]  /*148a0*/  FFMA.FTZ R134, R172, c[0x0][0x2d0], -R133.reuse ;  /* 0x0000b400ac867a23 */ /* 0x102fe60000010885 */
[C---:B-----5:R-:W-:Y:S01]  /*148b0*/  HMMA.16816.F32 R108, R160.reuse, R148, R108 ;  /* 0x00000094a06c723c */ /* 0x060fe2000000186c */
[----:B------:R1:W5:Y:S02]  /*148c0*/  MUFU.EX2 R139, R134 ;  /* 0x00000086008b7308 */ /* 0x0003640000000800 */
[----:B------:R-:W-:Y:S02]  /*148d0*/  FMUL.FTZ R113, R2, R113 ;  /* 0x0000007102717220 */ /* 0x000fe40000410000 */
[C---:B------:R-:W-:Y:S02]  /*148e0*/  FMUL.FTZ R114, R0.reuse, R114 ;  /* 0x0000007200727220 */ /* 0x040fe40000410000 */
[----:B------:R-:W-:Y:S02]  /*148f0*/  FMUL.FTZ R115, R0, R115 ;  /* 0x0000007300737220 */ /* 0x000fe40000410000 */
[C---:B------:R-:W-:Y:S03]  /*14900*/  FMUL.FTZ R116, R2.reuse, R116 ;  /* 0x0000007402747220 */ /* 0x040fe60000410000 */
[----:B------:R-:W-:Y:S02]  /*14910*/  FMUL.FTZ R117, R2, R117 ;  /* 0x0000007502757220 */ /* 0x000fe40000410000 */
[C---:B------:R-:W-:Y:S01]  /*14920*/  HMMA.16816.F32 R112, R160.reuse, R150, R112 ;  /* 0x00000096a070723c */ /* 0x040fe20000001870 */
[----:B------:R-:W4:Y:S02]  /*14930*/  LDSM.16.MT88.4 R148, [R179+0x800] ;  /* 0x00080000b394783b */ /* 0x000f240000004200 */
[C---:B------:R-:W-:Y:S02]  /*14940*/  FMUL.FTZ R118, R0.reuse, R118 ;  /* 0x0000007600767220 */ /* 0x040fe40000410000 */
[----:B------:R-:W-:Y:S02]  /*14950*/  FMUL.FTZ R119, R0, R119 ;  /* 0x0000007700777220 */ /* 0x000fe40000410000 */
[C---:B------:R-:W-:Y:S02]  /*14960*/  FMUL.FTZ R120, R2.reuse, R120 ;  /* 0x0000007802787220 */ /* 0x040fe40000410000 */
[----:B------:R-:W-:Y:S03]  /*14970*/  FMUL.FTZ R121, R2, R121 ;  /* 0x0000007902797220 */ /* 0x000fe60000410000 */
[C---:B--2---:R-:W-:Y:S03]  /*14980*/  HMMA.16816.F32 R116, R160.reuse, R140, R116 ;  /* 0x0000008ca074723c */ /* 0x044fe60000001874 */
[C---:B------:R-:W-:Y:S02]  /*14990*/  FMUL.FTZ R122, R0.reuse, R122 ;  /* 0x0000007a007a7220 */ /* 0x040fe40000410000 */
[----:B------:R-:W-:Y:S02]  /*149a0*/  FMUL.FTZ R123, R0, R123 ;  /* 0x0000007b007b7220 */ /* 0x000fe40000410000 */
[--C-:B-1----:R-:W-:Y:S02]  /*149b0*/  FFMA.FTZ R134, R173, c[0x0][0x2d0], -R133.reuse ;  /* 0x0000b400ad867a23 */ /* 0x102fe40000010885 */
[----:B------:R-:W-:Y:S03]  /*149c0*/  FFMA.FTZ R133, R135, c[0x0][0x2d0], -R133 ;  /* 0x0000b40087857a23 */ /* 0x000fe60000010885 */
[C---:B------:R-:W-:Y:S01]  /*149d0*/  HMMA.16816.F32 R120, R160.reuse, R142, R120 ;  /* 0x0000008ea078723c */ /* 0x040fe20000001878 */
[----:B------:R-:W-:Y:S02]  /*149e0*/  MUFU.EX2 R134, R134 ;  /* 0x0000008600867308 */ /* 0x000fe40000000800 */
[C---:B------:R-:W-:Y:S02]  /*149f0*/  FMUL.FTZ R124, R2.reuse, R124 ;  /* 0x0000007c027c7220 */ /* 0x040fe40000410000 */
[----:B------:R-:W-:Y:S02]  /*14a00*/  FMUL.FTZ R125, R2, R125 ;  /* 0x0000007d027d7220 */ /* 0x000fe40000410000 */
[C---:B------:R-:W-:Y:S02]  /*14a10*/  FMUL.FTZ R126, R0.reuse, R126 ;  /* 0x0000007e007e7220 */ /* 0x040fe40000410000 */
[----:B------:R-:W-:Y:S02]  /*14a20*/  FMUL.FTZ R127, R0, R127 ;  /* 0x0000007f007f7220 */ /* 0x000fe40000410000 */
[----:B------:R-:W1:Y:S01]  /*14a30*/  MUFU.EX2 R133, R133 ;  /* 0x0000008500857308 */ /* 0x000e620000000800 */
[C---:B------:R-:W-:Y:S02]  /*14a40*/  FMUL.FTZ R128, R2.reuse, R128 ;  /* 0x0000008002807220 */ /* 0x040fe40000410000 */
[----:B------:R-:W-:Y:S02]  /*14a50*/  FMUL.FTZ R129, R2, R129 ;  /* 0x0000008102817220 */ /* 0x000fe40000410000 */
[C---:B---3--:R-:W-:Y:S03]  /*14a60*/  HMMA.16816.F32 R124, R160.reuse, R144, R124 ;  /* 0x00000090a07c723c */ /* 0x048fe6000000187c */
[C---:B------:R-:W-:Y:S02]  /*14a70*/  FMUL.FTZ R130, R0.reuse, R130 ;  /* 0x0000008200827220 */ /* 0x040fe40000410000 */
[----:B------:R-:W-:Y:S07]  /*14a80*/  FMUL.FTZ R131, R0, R131 ;  /* 0x0000008300837220 */ /* 0x000fee0000410000 */
[----:B------:R-:W-:Y:S07]  /*14a90*/  HMMA.16816.F32 R128, R160, R146, R128 ;  /* 0x00000092a080723c */ /* 0x000fee0000001880 */
[----:B----4-:R-:W-:Y:S02]  /*14aa0*/  F2FP.PACK_AB R160, R200, R201 ;  /* 0x000000c9c8a0723e */ /* 0x010fe400000000ff */
[----:B------:R-:W-:Y:S03]  /*14ab0*/  F2FP.PACK_AB R162, R169, R170 ;  /* 0x000000aaa9a2723e */ /* 0x000fe600000000ff */
[----:B-----5:R-:W-:Y:S02]  /*14ac0*/  F2FP.PACK_AB R161, R139, R168 ;  /* 0x000000a88ba1723e */ /* 0x020fe400000000ff */
[----:B-1----:R-:W-:Y:S07]  /*14ad0*/  F2FP.PACK_AB R163, R133, R134 ;  /* 0x0000008685a3723e */ /* 0x002fee00000000ff */
[C---:B------:R-:W-:Y:S01]  /*14ae0*/  HMMA.16816.F32 R140, R160.reuse, R148, R4 ;  /* 0x00000094a08c723c */ /* 0x040fe20000001804 */
[----:B------:R-:W1:Y:S07]  /*14af0*/  LDSM.16.MT88.4 R4, [R181+0x800] ;  /* 0x00080000b504783b */ /* 0x000e6e0000004200 */
[C---:B------:R-:W-:Y:S01]  /*14b00*/  HMMA.16816.F32 R144, R160.reuse, R150, R8 ;  /* 0x00000096a090723c */ /* 0x040fe20000001808 */
[----:B------:R-:W2:Y:S07]  /*14b10*/  LDSM.16.MT88.4 R8, [R179+0x1800] ;  /* 0x00180000b308783b */ /* 0x000eae0000004200 */
[C---:B------:R-:W-:Y:S01]  /*14b20*/  HMMA.16816.F32 R148, R160.reuse, R152, R12 ;  /* 0x00000098a094723c */ /* 0x040fe2000000180c */
[----:B------:R-:W3:Y:S07]  /*14b30*/  LDSM.16.MT88.4 R12, [R180+0x1800] ;  /* 0x00180000b40c783b */ /* 0x000eee0000004200 */
[C---:B------:R-:W-:Y:S08]  /*14b40*/  HMMA.16816.F32 R152, R160.reuse, R154, R16 ;  /* 0x0000009aa098723c */ /* 0x040ff00000001810 */
[C---:B------:R-:W-:Y:S08]  /*14b50*/  HMMA.16816.F32 R20, R160.reuse, R164, R20 ;  /* 0x000000a4a014723c */ /* 0x040ff00000001814 */
        /* <DEDUP_REMOVED lines=31> */
[C---:B--2---:R-:W-:Y:S07]  /*14d50*/  HMMA.16816.F32 R108, R160.reuse, R8, R108 ;  /* 0x00000008a06c723c */ /* 0x044fee000000186c */
[----:B------:R-:W-:Y:S01]  /*14d60*/  FFMA.FTZ R8, R2, R208, R205 ;  /* 0x000000d002087223 */ /* 0x000fe200000100cd */
[C---:B------:R-:W-:Y:S04]  /*14d70*/  HMMA.16816.F32 R112, R160.reuse, R10, R112 ;  /* 0x0000000aa070723c */ /* 0x040fe80000001870 */
[----:B------:R-:W-:Y:S02]  /*14d80*/  FFMA.FTZ R2, R0, R207, R199 ;  /* 0x000000cf00027223 */ /* 0x000fe400000100c7 */
[----:B------:R-:W-:Y:S01]  /*14d90*/  FADD.FTZ R0, R204, R8 ;  /* 0x00000008cc007221 */ /* 0x000fe20000010000 */
[----:B------:R-:W-:Y:S01]  /*14da0*/  MOV R8, R3 ;  /* 0x0000000300087202 */ /* 0x000fe20000000f00 */
[C---:B---3--:R-:W-:Y:S04]  /*14db0*/  HMMA.16816.F32 R116, R160.reuse, R12, R116 ;  /* 0x0000000ca074723c */ /* 0x048fe80000001874 */
[----:B------:R-:W-:Y:S02]  /*14dc0*/  FADD.FTZ R2, R198, R2 ;  /* 0x00000002c6027221 */ /* 0x000fe40000010000 */
[----:B------:R-:W-:Y:S02]  /*14dd0*/  FADD.FTZ R0, R203, R0 ;  /* 0x00000000cb007221 */ /* 0x000fe40000010000 */
[C---:B------:R-:W-:Y:S04]  /*14de0*/  HMMA.16816.F32 R120, R160.reuse, R14, R120 ;  /* 0x0000000ea078723c */ /* 0x040fe80000001878 */
[----:B------:R-:W-:Y:S01]  /*14df0*/  FADD.FTZ R2, R195, R2 ;  /* 0x00000002c3027221 */ /* 0x000fe20000010000 */
[----:B------:R-:W-:Y:S01]  /*14e00*/  IADD3 R195, R197, -0x1, RZ ;  /* 0xffffffffc5c37810 */ /* 0x000fe20007ffe0ff */
[----:B------:R-:W-:Y:S02]  /*14e10*/  FADD.FTZ R0, R202, R0 ;  /* 0x00000000ca007221 */ /* 0x000fe40000010000 */
[C---:B-1----:R-:W-:Y:S04]  /*14e20*/  HMMA.16816.F32 R124, R160.reuse, R4, R124 ;  /* 0x00000004a07c723c */ /* 0x042fe8000000187c */
[----:B------:R-:W-:Y:S03]  /*14e30*/  MOV R197, R195 ;  /* 0x000000c300c57202 */ /* 0x000fe60000000f00 */
[----:B------:R-:W-:Y:S01]  /*14e40*/  FADD.FTZ R4, R175, R2 ;  /* 0x00000002af047221 */ /* 0x000fe20000010000 */
[----:B------:R-:W-:Y:S04]  /*14e50*/  HMMA.16816.F32 R128, R160, R6, R128 ;  /* 0x00000006a080723c */ /* 0x000fe80000001880 */
[----:B------:R-:W-:Y:S02]  /*14e60*/  FADD.FTZ R2, R201, R0 ;  /* 0x00000000c9027221 */ /* 0x000fe40000010000 */
[----:B------:R-:W-:Y:S02]  /*14e70*/  FADD.FTZ R0, R168, R4 ;  /* 0x00000004a8007221 */ /* 0x000fe40000010000 */
[----:B------:R-:W-:Y:S04]  /*14e80*/  FADD.FTZ R2, R200, R2 ;  /* 0x00000002c8027221 */ /* 0x000fe80000010000 */
[----:B------:R-:W-:Y:S02]  /*14e90*/  FADD.FTZ R0, R139, R0 ;  /* 0x000000008b007221 */ /* 0x000fe40000010000 */
[----:B------:R-:W-:Y:S02]  /*14ea0*/  FADD.FTZ R2, R170, R2 ;  /* 0x00000002aa027221 */ /* 0x000fe40000010000 */
[----:B------:R-:W-:Y:S01]  /*14eb0*/  FADD.FTZ R0, R134, R0 ;  /* 0x0000000086007221 */ /* 0x000fe20000010000 */
[----:B------:R-:W-:Y:S01]  /*14ec0*/  MOV R134, R3 ;  /* 0x0000000300867202 */ /* 0x000fe20000000f00 */
[----:B------:R-:W-:Y:S02]  /*14ed0*/  FADD.FTZ R208, R169, R2 ;  /* 0x00000002a9d07221 */ /* 0x000fe40000010000 */
[----:B------:R-:W-:Y:S01]  /*14ee0*/  FADD.FTZ R207, R133, R0 ;  /* 0x0000000085cf7221 */ /* 0x000fe20000010000 */
[----:B------:R-:W-:Y:S01]  /*14ef0*/  MOV R133, R132 ;  /* 0x0000008400857202 */ /* 0x000fe20000000f00 */
[----:B------:R-:W-:-:S05]  /*14f00*/  @P0 BRA `(.L_x_710) ;  /* 0xffffd89000000947 */ /* 0x000fca000383ffff */
.L_x_701:
[----:B------:R-:W-:Y:S01]  /*14f10*/  IMAD.MOV.U32 R0, RZ, RZ, c[0x0][0x2c4] ;  /* 0x0000b100ff007624 */ /* 0x000fe200078e00ff */
[----:B------:R-:W-:Y:S01]  /*14f20*/  IADD3 R2, R212, 0x1, -R213 ;  /* 0x00000001d4027810 */ /* 0x000fe20007ffe8d5 */
[----:B------:R-:W-:-:S03]  /*14f30*/  IMAD.MOV.U32 R4, RZ, RZ, c[0x0][0x32c] ;  /* 0x0000cb00ff047624 */ /* 0x000fc600078e00ff */
[----:B------:R-:W-:Y:S02]  /*14f40*/  ISETP.NE.AND P1, PT, R0, 0x1, PT ;  /* 0x000000010000780c */ /* 0x000fe40003f25270 */
[----:B------:R-:W-:Y:S02]  /*14f50*/  IADD3 R0, R225, 0x7f, RZ ;  /* 0x0000007fe1007810 */ /* 0x000fe40007ffe0ff */
[----:B------:R-:W-:-:S09]  /*14f60*/  ISETP.GE.AND P0, PT, R4, 0x1, PT ;  /* 0x000000010400780c */ /* 0x000fd20003f06270 */
[----:B------:R-:W-:-:S05]  /*14f70*/  @P1 IMAD.HI.U32 R3, R0, c[0x0][0x2c8], RZ ;  /* 0x0000b20000031a27 */ /* 0x000fca00078e00ff */
[----:B------:R-:W-:-:S05]  /*14f80*/  @P1 SHF.R.U32.HI R0, RZ, c[0x0][0x2cc], R3 ;  /* 0x0000b300ff001a19 */ /* 0x000fca0000011603 */
        /* <DEDUP_REMOVED lines=13> */
.L_x_713:
[----:B------:R-:W-:-:S04]  /*15060*/  MOV R3, c[0x0][0x32c] ;  /* 0x0000cb0000037a02 */ /* 0x000fc80000000f00 */
[----:B------:R-:W-:-:S13]  /*15070*/  ISETP.NE.AND P0, PT, R3, 0x1, PT ;  /* 0x000000010300780c */ /* 0x000fda0003f05270 */
[----:B------:R-:W-:-:S05]  /*15080*/  @P0 IMAD.HI.U32 R3, R0, c[0x0][0x330], RZ ;  /* 0x0000cc0000030a27 */ /* 0x000fca00078e00ff */
[----:B------:R-:W-:Y:S02]  /*15090*/  @P0 SHF.R.U32.HI R0, RZ, c[0x0][0x334], R3 ;  /* 0x0000cd00ff000a19 */ /* 0x000fe40000011603 */
.L_x_714:
[----:B------:R-:W-:Y:S05]  /*150a0*/  BSYNC B0 ;  /* 0x0000000000007941 */ /* 0x000fea0003800000 */
.L_x_712:
[----:B------:R-:W-:-:S05]  /*150b0*/  IMAD R0, R0, c[0x0][0x32c], RZ ;  /* 0x0000cb0000007a24 */ /* 0x000fca00078e02ff */
[----:B------:R-:W-:-:S04]  /*150c0*/  IMNMX R2, R2, R0, !PT ;  /* 0x0000000002027217 */ /* 0x000fc80007800200 */
.L_x_711:
[----:B------:R-:W-:-:S04]  /*150d0*/  IADD3 R2, R2, 0x1f, RZ ;  /* 0x0000001f02027810 */ /* 0x000fc80007ffe0ff */
        /* <DEDUP_REMOVED lines=9> */
.L_x_716:
[----:B------:R-:W-:Y:S01]  /*15170*/  ISETP.GT.AND P1, PT, R209, R197, PT ;  /* 0x000000c5d100720c */ /* 0x000fe20003f24270 */
[----:B------:R-:W-:Y:S04]  /*15180*/  DEPBAR.LE SB0, 0x0 ;  /* 0x000080000000791a */ /* 0x000fe80000000000 */
[----:B------:R-:W-:Y:S01]  /*15190*/  WARPSYNC 0xffffffff ;  /* 0xffffffff00007948 */ /* 0x000fe20003800000 */
[----:B------:R-:W-:Y:S01]  /*151a0*/  BAR.SYNC.DEFER_BLOCKING 0x0 ;  /* 0x0000000000007b1d */ /* 0x000fe20000010000 */
[----:B------:R-:W-:Y:S02]  /*151b0*/  IADD3 R195, R197, -0x1, RZ ;  /* 0xffffffffc5c37810 */ /* 0x000fe40007ffe0ff */
[----:B------:R-:W-:Y:S04]  /*151c0*/  LOP3.LUT P3, RZ, R215, 0x1, RZ, 0xc0, !PT ;  /* 0x00000001d7ff7812 */ /* 0x000fe8000786c0ff */
[----:B------:R-:W-:Y:S01]  /*151d0*/  @!P1 SHF.R.S32.HI R0, RZ, 0x1f, R197 ;  /* 0x0000001fff009819 */ /* 0x000fe200000114c5 */
[C---:B------:R-:W-:Y:S04]  /*151e0*/  @!P1 IMAD.WIDE.U32 R2, R197.reuse, c[0x0][0x208], RZ ;  /* 0x00008200c5029a25 */ /* 0x040fe800078e00ff */
[----:B------:R-:W-:Y:S04]  /*151f0*/  @!P1 IMAD R0, R0, c[0x0][0x208], RZ ;  /* 0x0000820000009a24 */ /* 0x000fe800078e02ff */
[----:B------:R-:W-:Y:S05]  /*15200*/  @!P1 IMAD R0, R197, c[0x0][0x20c], R0 ;  /* 0x00008300c5009a24 */ /* 0x000fea00078e0200 */
[----:B------:R-:W-:Y:S02]  /*15210*/  @!P1 IADD3 R0, R3, R0, RZ ;  /* 0x0000000003009210 */ /* 0x000fe40007ffe0ff */
[C---:B------:R-:W-:Y:S01]  /*15220*/  @!P1 LEA R3, P0, R2.reuse, R222, 0x5 ;  /* 0x000000de02039211 */ /* 0x040fe200078028ff */
[----:B------:R-:W-:Y:S03]  /*15230*/  LDSM.16.M88.4 R16, [R183] ;  /* 0x00000000b710783b */ /* 0x000fe60000000200 */
[----:B------:R-:W-:Y:S02]  /*15240*/  @!P1 LEA.HI.X R6, R2, R224, R0, 0x5, P0 ;  /* 0x000000e002069211 */ /* 0x000fe400000f2c00 */
[----:B------:R-:W-:Y:S03]  /*15250*/  ISETP.GT.AND P0, PT, R197, R209, PT ;  /* 0x000000d1c500720c */ /* 0x000fe60003f04270 */
[----:B------:R-:W1:Y:S08]  /*15260*/  LDSM.16.M88.4 R8, [R178] ;  /* 0x00000000b208783b */ /* 0x000e700000000200 */
[----:B------:R-:W2:Y:S02]  /*15270*/  LDSM.16.M88.4 R160, [R178+0x800] ;  /* 0x00080000b2a0783b */ /* 0x000ea40000000200 */
[----:B------:R-:W-:Y:S01]  /*15280*/  @P0 SHF.R.S32.HI R0, RZ, 0x1f, R195 ;  /* 0x0000001fff000819 */ /* 0x000fe200000114c3 */
[C---:B------:R-:W-:Y:S04]  /*15290*/  @P0 IMAD.WIDE.U32 R4, R195.reuse, c[0x0][0x1e0], RZ ;  /* 0x00007800c3040a25 */ /* 0x040fe800078e00ff */
[----:B------:R-:W-:Y:S01]  /*152a0*/  @P0 IMAD R0, R0, c[0x0][0x1e0], RZ ;  /* 0x0000780000000a24 */ /* 0x000fe200078e02ff */
[----:B------:R-:W-:Y:S03]  /*152b0*/  LDSM.16.M88.4 R164, [R184] ;  /* 0x00000000b8a4783b */ /* 0x000fe60000000200 */
[----:B------:R-:W-:Y:S05]  /*152c0*/  @P0 IMAD R0, R195, c[0x0][0x1e4], R0 ;  /* 0x00007900c3000a24 */ /* 0x000fea00078e0200 */
[----:B------:R-:W-:Y:S01]  /*152d0*/  @P0 IADD3 R2, R5, R0, RZ ;  /* 0x0000000005020210 */ /* 0x000fe20007ffe0ff */
[----:B------:R-:W3:Y:S01]  /*152e0*/  LDSM.16.M88.4 R168, [R187] ;  /* 0x00000000bba8783b */ /* 0x000ee20000000200 */
[C---:B------:R-:W-:Y:S04]  /*152f0*/  @P0 LEA R0, P2, R4.reuse, R220, 0x5 ;  /* 0x000000dc04000211 */ /* 0x040fe800078428ff */
[----:B------:R-:W-:Y:S02]  /*15300*/  @P0 LEA.HI.X R4, R4, R219, R2, 0x5, P2 ;  /* 0x000000db04040211 */ /* 0x000fe400010f2c02 */
[C---:B------:R-:W-:Y:S01]  /*15310*/  @!P1 LEA R2, P2, R3.reuse, c[0x0][0x1f8], 0x1 ;  /* 0x00007e0003029a11 */ /* 0x040fe200078408ff */
[----:B------:R-:W4:Y:S03]  /*15320*/  LDSM.16.M88.4 R172, [R189] ;  /* 0x00000000bdac783b */ /* 0x000f260000000200 */
[----:B------:R-:W-:Y:S02]  /*15330*/  @!P1 LEA.HI.X R3, R3, c[0x0][0x1fc], R6, 0x1, P2 ;  /* 0x00007f0003039a11 */ /* 0x000fe400010f0c06 */
[C---:B------:R-:W-:Y:S03]  /*15340*/  @P0 LEA R198, P2, R0.reuse, c[0x0][0x1c8], 0x1 ;  /* 0x0000720000c60a11 */ /* 0x040fe600078408ff */
[----:B------:R-:W-:Y:S01]  /*15350*/  @!PT LDS RZ, [RZ] ;  /* 0x00000000fffff984 */ /* 0x000fe20000000800 */
[----:B------:R-:W-:Y:S01]  /*15360*/  @!PT LDS RZ, [RZ] ;  /* 0x00000000fffff984 */ /* 0x000fe20000000800 */
[----:B------:R-:W-:Y:S01]  /*15370*/  @!PT LDS RZ, [RZ] ;  /* 0x00000000fffff984 */ /* 0x000fe20000000800 */
[----:B------:R5:W-:Y:S01]  /*15380*/  @!P1 LDGSTS.E.BYPASS.LTC128B.128 [R196+0x8080], [R2.64], !P3 ;  /* 0x0808000002c49fae */ /* 0x000be2000d901d46 */
[----:B------:R-:W-:Y:S02]  /*15390*/  @P0 LEA.HI.X R199, R0, c[0x0][0x1cc], R4, 0x1, P2 ;  /* 0x0000730000c70a11 */ /* 0x000fe400010f0c04 */
[C---:B-1----:R-:W-:Y:S05]  /*153a0*/  HMMA.16816.F32 R4, R16.reuse, R8, RZ ;  /* 0x000000081004723c */ /* 0x042fea00000018ff */
[----:B------:R5:W-:Y:S03]  /*153b0*/  @!P1 LDGSTS.E.BYPASS.LTC128B.128 [R196+0x9080], [R2.64+0x80], !P6 ;  /* 0x0908008002c49fae */ /* 0x000be6000f101d46 */
[C---:B------:R-:W-:Y:S05]  /*153c0*/  HMMA.16816.F32 R8, R16.reuse, R10, RZ ;  /* 0x0000000a1008723c */ /* 0x040fea00000018ff */
[----:B------:R5:W-:Y:S03]  /*153d0*/  @!P1 LDGSTS.E.BYPASS.LTC128B.128 [R196+0xa080], [R2.64+0x100], !P5 ;  /* 0x0a08010002c49fae */ /* 0x000be6000e901d46 */
[C---:B--2---:R-:W-:Y:S05]  /*153e0*/  HMMA.16816.F32 R12, R16.reuse, R160, RZ ;  /* 0x000000a0100c723c */ /* 0x044fea00000018ff */
[----:B------:R5:W-:Y:S03]  /*153f0*/  @!P1 LDGSTS.E.BYPASS.LTC128B.128 [R196+0xb080], [R2.64+0x180], !P4 ;  /* 0x0b08018002c49fae */ /* 0x000be6000e101d46 */
[----:B------:R-:W-:Y:S05]  /*15400*/  HMMA.16816.F32 R16, R16, R162, RZ ;  /* 0x000000a21010723c */ /* 0x000fea00000018ff */
[----:B------:R-:W-:Y:S03]  /*15410*/  LDSM.16.M88.4 R160, [R186] ;  /* 0x00000000baa0783b */ /* 0x000fe60000000200 */
[C---:B---3--:R-:W-:Y:S05]  /*15420*/  HMMA.16816.F32 R4, R164.reuse, R168, R4 ;  /* 0x000000a8a404723c */ /* 0x048fea0000001804 */
[----:B------:R-:W0:Y:S03]  /*15430*/  LDGDEPBAR ;  /* 0x00000000000079af */ /* 0x000e260000000000 */
[C---:B------:R-:W-:Y:S05]  /*15440*/  HMMA.16816.F32 R8, R164.reuse, R170, R8 ;  /* 0x000000aaa408723c */ /* 0x040fea0000001808 */
[----:B------:R-:W1:Y:S03]  /*15450*/  LDSM.16.M88.4 R168, [R177] ;  /* 0x00000000b1a8783b */ /* 0x000e660000000200 */
[C---:B----4-:R-:W-:Y:S08]  /*15460*/  HMMA.16816.F32 R12, R164.reuse, R172, R12 ;  /* 0x000000aca40c723c */ /* 0x050ff0000000180c */
[----:B------:R-:W-:Y:S01]  /*15470*/  HMMA.16816.F32 R16, R164, R174, R16 ;  /* 0x000000aea410723c */ /* 0x000fe20000001810 */
[----:B------:R-:W2:Y:S08]  /*15480*/  LDSM.16.M88.4 R164, [R177+0x800] ;  /* 0x00080000b1a4783b */ /* 0x000eb00000000200 */
[----:B------:R-:W-:Y:S01]  /*15490*/  LDSM.16.M88.4 R172, [R176+-0x3000] ;  /* 0xffd00000b0ac783b */ /* 0x000fe20000000200 */
[C---:B-1----:R-:W-:Y:S08]  /*154a0*/  HMMA.16816.F32 R4, R160.reuse, R168, R4 ;  /* 0x000000a8a004723c */ /* 0x042ff00000001804 */
[C---:B------:R-:W-:Y:S01]  /*154b0*/  HMMA.16816.F32 R8, R160.reuse, R170, R8 ;  /* 0x000000aaa008723c */ /* 0x040fe20000001808 */
[----:B------:R-:W1:Y:S07]  /*154c0*/  LDSM.16.M88.4 R168, [R185] ;  /* 0x00000000b9a8783b */ /* 0x000e6e0000000200 */
[C---:B--2---:R-:W-:Y:S08]  /*154d0*/  HMMA.16816.F32 R12, R160.reuse, R164, R12 ;  /* 0x000000a4a00c723c */ /* 0x044ff0000000180c */
[----:B------:R-:W-:Y:S01]  /*154e0*/  HMMA.16816.F32 R16, R160, R166, R16 ;  /* 0x000000a6a010723c */ /* 0x000fe20000001810 */
[----:B------:R-:W2:Y:S08]  /*154f0*/  LDSM.16.M88.4 R160, [R176+-0x2800] ;  /* 0xffd80000b0a0783b */ /* 0x000eb00000000200 */
[----:B------:R-:W-:Y:S01]  /*15500*/  LDSM.16.M88.4 R164, [R183+0x4000] ;  /* 0x00400000b7a4783b */ /* 0x000fe20000000200 */
[C---:B-1----:R-:W-:Y:S08]  /*15510*/  HMMA.16816.F32 R4, R168.reuse, R172, R4 ;  /* 0x000000aca804723c */ /* 0x042ff00000001804 */
[C---:B------:R-:W-:Y:S01]  /*15520*/  HMMA.16816.F32 R8, R168.reuse, R174, R8 ;  /* 0x000000aea808723c */ /* 0x040fe20000001808 */
[----:B------:R-:W1:Y:S07]  /*15530*/  LDSM.16.M88.4 R172, [R178+0x1000] ;  /* 0x00100000b2ac783b */ /* 0x000e6e0000000200 */
[C---:B--2---:R-:W-:Y:S08]  /*15540*/  HMMA.16816.F32 R12, R168.reuse, R160, R12 ;  /* 0x000000a0a80c723c */ /* 0x044ff0000000180c */
[----:B------:R-:W-:Y:S01]  /*15550*/  HMMA.16816.F32 R16, R168, R162, R16 ;  /* 0x000000a2a810723c */ /* 0x000fe20000001810 */
[----:B------:R-:W2:Y:S08]  /*15560*/  LDSM.16.M88.4 R160, [R178+0x1800] ;  /* 0x00180000b2a0783b */ /* 0x000eb00000000200 */
[----:B------:R-:W-:Y:S01]  /*15570*/  LDSM.16.M88.4 R168, [R184+0x4000] ;  /* 0x00400000b8a8783b */ /* 0x000fe20000000200 */
[C---:B-1----:R-:W-:Y:S08]  /*15580*/  HMMA.16816.F32 R4, R164.reuse, R172, R4 ;  /* 0x000000aca404723c */ /* 0x042ff00000001804 */
[C---:B------:R-:W-:Y:S01]  /*15590*/  HMMA.16816.F32 R8, R164.reuse, R174, R8 ;  /* 0x000000aea408723c */ /* 0x040fe20000001808 */
[----:B------:R-:W1:Y:S07]  /*155a0*/  LDSM.16.M88.4 R172, [R191] ;  /* 0x00000000bfac783b */ /* 0x000e6e0000000200 */
[C---:B--2---:R-:W-:Y:S08]  /*155b0*/  HMMA.16816.F32 R12, R164.reuse, R160, R12 ;  /* 0x000000a0a40c723c */ /* 0x044ff0000000180c */
[----:B------:R-:W-:Y:S01]  /*155c0*/  HMMA.16816.F32 R16, R164, R162, R16 ;  /* 0x000000a2a410723c */ /* 0x000fe20000001810 */
[----:B------:R-:W2:Y:S08]  /*155d0*/  LDSM.16.M88.4 R160, [R190] ;  /* 0x00000000bea0783b */ /* 0x000eb00000000200 */
        /* <DEDUP_REMOVED lines=10> */
[----:B------:R-:W1:Y:S07]  /*15680*/  LDSM.16.M88.4 R172, [R176+-0x2000] ;  /* 0xffe00000b0ac783b */ /* 0x000e6e0000000200 */
        /* <DEDUP_REMOVED lines=58> */
[----:B------:R-:W2:Y:S01]  /*15a30*/  LDSM.16.M88.4 R160, [R176+0x800] ;  /* 0x00080000b0a0783b */ /* 0x000ea20000000200 */
[----:B------:R-:W-:Y:S07]  /*15a40*/  DEPBAR.LE SB0, 0x0 ;  /* 0x000080000000791a */ /* 0x000fee0000000000 */
[----:B------:R-:W-:Y:S01]  /*15a50*/  BAR.SYNC.DEFER_BLOCKING 0x0 ;  /* 0x0000000000007b1d */ /* 0x000fe20000010000 */
[C---:B-1----:R-:W-:Y:S08]  /*15a60*/  HMMA.16816.F32 R4, R168.reuse, R172, R4 ;  /* 0x000000aca804723c */ /* 0x042ff00000001804 */
[C---:B------:R-:W-:Y:S08]  /*15a70*/  HMMA.16816.F32 R8, R168.reuse, R174, R8 ;  /* 0x000000aea808723c */ /* 0x040ff00000001808 */
[C---:B--2---:R-:W-:Y:S08]  /*15a80*/  HMMA.16816.F32 R12, R168.reuse, R160, R12 ;  /* 0x000000a0a80c723c */ /* 0x044ff0000000180c */
[----:B------:R-:W-:Y:S01]  /*15a90*/  HMMA.16816.F32 R16, R168, R162, R16 ;  /* 0x000000a2a810723c */ /* 0x000fe20000001810 */
[----:B------:R-:W-:Y:S01]  /*15aa0*/  @!PT LDS RZ, [RZ] ;  /* 0x00000000fffff984 */ /* 0x000fe20000000800 */
[----:B------:R-:W-:Y:S01]  /*15ab0*/  @!PT LDS RZ, [RZ] ;  /* 0x00000000fffff984 */ /* 0x000fe20000000800 */
[----:B------:R-:W-:Y:S01]  /*15ac0*/  @!PT LDS RZ, [RZ] ;  /* 0x00000000fffff984 */ /* 0x000fe20000000800 */
[----:B------:R1:W-:Y:S03]  /*15ad0*/  @P0 LDGSTS.E.BYPASS.LTC128B.128 [R196+0xc080], [R198.64], !P3 ;  /* 0x0c080000c6c40fae */ /* 0x0003e6000d901d46 */
[----:B------:R-:W-:Y:S04]  /*15ae0*/  FMUL.FTZ R0, R4, c[0x0][0x320] ;  /* 0x0000c80004007a20 */ /* 0x000fe80000410000 */
[----:B------:R2:W-:Y:S01]  /*15af0*/  MUFU.TANH R167, R0 ;  /* 0x0000000000a77308 */ /* 0x0005e20000002400 */
[----:B------:R1:W-:Y:S08]  /*15b00*/  @P0 LDGSTS.E.BYPASS.LTC128B.128 [R196+0xd080], [R198.64+0x80], !P6 ;  /* 0x0d080080c6c40fae */ /* 0x0003f0000f101d46 */
[----:B------:R1:W-:Y:S07]  /*15b10*/  @P0 LDGSTS.E.BYPASS.LTC128B.128 [R196+0xe080], [R198.64+0x100], !P5 ;  /* 0x0e080100c6c40fae */ /* 0x0003ee000e901d46 */
[----:B-----5:R-:W-:Y:S01]  /*15b20*/  FMUL.FTZ R2, R18, c[0x0][0x320] ;  /* 0x0000c80012027a20 */ /* 0x020fe20000410000 */
[----:B------:R1:W-:Y:S01]  /*15b30*/  @P0 LDGSTS.E.BYPASS.LTC128B.128 [R196+0xf080], [R198.64+0x180], !P4 ;  /* 0x0f080180c6c40fae */ /* 0x0003e2000e101d46 */
[----:B------:R-:W-:Y:S02]  /*15b40*/  ISETP.GT.AND P0, PT, R197, R211, PT ;  /* 0x000000d3c500720c */ /* 0x000fe40003f04270 */
[----:B------:R-:W-:Y:S01]  /*15b50*/  MUFU.TANH R135, R2 ;  /* 0x0000000200877308 */ /* 0x000fe20000002400 */
[----:B------:R-:W-:Y:S01]  /*15b60*/  MOV R197, R195 ;  /* 0x000000c300c57202 */ /* 0x000fe20000000f00 */
[----:B--2---:R-:W-:Y:S03]  /*15b70*/  FMUL.FTZ R0, R5, c[0x0][0x320] ;  /* 0x0000c80005007a20 */ /* 0x004fe60000410000 */
[----:B------:R-:W-:Y:S05]  /*15b80*/  LDSM.16.MT88.4 R160, [R180] ;  /* 0x00000000b4a0783b */ /* 0x000fea0000004200 */
[----:B------:R2:W-:Y:S03]  /*15b90*/  MUFU.TANH R165, R0 ;  /* 0x0000000000a57308 */ /* 0x0005e60000002400 */
[----:B------:R-:W0:Y:S01]  /*15ba0*/  LDGDEPBAR ;  /* 0x00000000000079af */ /* 0x000e220000000000 */
[----:B--2---:R-:W-:Y:S06]  /*15bb0*/  FMUL.FTZ R0, R6, c[0x0][0x320] ;  /* 0x0000c80006007a20 */ /* 0x004fec0000410000 */
        /* <DEDUP_REMOVED lines=19> */
[----:B--2---:R-:W-:Y:S02]  /*15cf0*/  FMUL.FTZ R0, R15, c[0x0][0x320] ;  /* 0x0000c8000f007a20 */ /* 0x004fe40000410000 */
[----:B------:R-:W-:Y:S06]  /*15d00*/  LDSM.16.MT88.4 R12, [R179] ;  /* 0x00000000b30c783b */ /* 0x000fec0000004200 */
        /* <DEDUP_REMOVED lines=32> */
[----:B------:R-:W-:Y:S02]  /*15f10*/  FMUL.FTZ R0, R2, c[0x0][0x2d0] ;  /* 0x0000b40002007a20 */ /* 0x000fe40000410000 */
[----:B------:R1:W-:Y:S01]  /*15f20*/  MUFU.EX2 R203, R4 ;  /* 0x0000000400cb7308 */ /* 0x0003e20000000800 */
[----:B------:R-:W-:Y:S04]  /*15f30*/  FMUL.FTZ R133, R3, c[0x0][0x2d0] ;  /* 0x0000b40003857a20 */ /* 0x000fe80000410000 */
[--C-:B------:R-:W-:Y:S05]  /*15f40*/  FFMA.FTZ R135, R135, c[0x0][0x2d0], -R133.reuse ;  /* 0x0000b40087877a23 */ /* 0x100fea0000010885 */
[----:B------:R2:W3:Y:S10]  /*15f50*/  MUFU.EX2 R2, R0 ;  /* 0x0000000000027308 */ /* 0x0004f40000000800 */
[----:B------:R-:W-:Y:S01]  /*15f60*/  MUFU.EX2 R135, R135 ;  /* 0x0000008700877308 */ /* 0x000fe20000000800 */
[----:B-1----:R-:W-:Y:S09]  /*15f70*/  FFMA.FTZ R4, R165, c[0x0][0x2d0], -R170 ;  /* 0x0000b400a5047a23 */ /* 0x002ff200000108aa */
[----:B------:R1:W-:Y:S01]  /*15f80*/  MUFU.EX2 R202, R4 ;  /* 0x0000000400ca7308 */ /* 0x0003e20000000800 */
[----:B--2---:R-:W-:Y:S02]  /*15f90*/  FADD.FTZ R0, -R3, R134 ;  /* 0x0000008603007221 */ /* 0x004fe40000010100 */
[----:B---3--:R-:W-:Y:S02]  /*15fa0*/  FMUL.FTZ R5, R2, R141 ;  /* 0x0000008d02057220 */ /* 0x008fe40000410000 */
[----:B------:R-:W-:Y:S02]  /*15fb0*/  FMUL.FTZ R0, R0, c[0x0][0x2d0] ;  /* 0x0000b40000007a20 */ /* 0x000fe40000410000 */
[C---:B------:R-:W-:Y:S02]  /*15fc0*/  FMUL.FTZ R9, R2.reuse, R145 ;  /* 0x0000009102097220 */ /* 0x040fe40000410000 */
[C---:B------:R-:W-:Y:S02]  /*15fd0*/  FMUL.FTZ R16, R2.reuse, R152 ;  /* 0x0000009802107220 */ /* 0x040fe40000410000 */
[----:B------:R-:W2:Y:S01]  /*15fe0*/  MUFU.EX2 R0, R0 ;  /* 0x0000000000007308 */ /* 0x000ea20000000800 */
[C---:B------:R-:W-:Y:S02]  /*15ff0*/  FMUL.FTZ R17, R2.reuse, R153 ;  /* 0x0000009902117220 */ /* 0x040fe40000410000 */
[C---:B------:R-:W-:Y:S02]  /*16000*/  FMUL.FTZ R20, R2.reuse, R20 ;  /* 0x0000001402147220 */ /* 0x040fe40000410000 */
[C---:B------:R-:W-:Y:S02]  /*16010*/  FMUL.FTZ R21, R2.reuse, R21 ;  /* 0x0000001502157220 */ /* 0x040fe40000410000 */
[C---:B------:R-:W-:Y:S02]  /*16020*/  FMUL.FTZ R24, R2.reuse, R24 ;  /* 0x0000001802187220 */ /* 0x040fe40000410000 */
[----:B------:R-:W-:Y:S02]  /*16030*/  FMUL.FTZ R25, R2, R25 ;  /* 0x0000001902197220 */ /* 0x000fe40000410000 */
[--C-:B-1----:R-:W-:Y:S02]  /*16040*/  FFMA.FTZ R4, R164, c[0x0][0x2d0], -R170.reuse ;  /* 0x0000b400a4047a23 */ /* 0x102fe400000108aa */
[C---:B------:R-:W-:Y:S02]  /*16050*/  FMUL.FTZ R28, R2.reuse, R28 ;  /* 0x0000001c021c7220 */ /* 0x040fe40000410000 */
[----:B------:R1:W-:Y:S01]  /*16060*/  MUFU.EX2 R201, R4 ;  /* 0x0000000400c97308 */ /* 0x0003e20000000800 */
[C---:B------:R-:W-:Y:S02]  /*16070*/  FMUL.FTZ R29, R2.reuse, R29 ;  /* 0x0000001d021d7220 */ /* 0x040fe40000410000 */
[C---:B------:R-:W-:Y:S02]  /*16080*/  FMUL.FTZ R32, R2.reuse, R32 ;  /* 0x0000002002207220 */ /* 0x040fe40000410000 */
[C---:B------:R-:W-:Y:S02]  /*16090*/  FMUL.FTZ R33, R2.reuse, R33 ;  /* 0x0000002102217220 */ /* 0x040fe40000410000 */
[----:B------:R-:W-:Y:S02]  /*160a0*/  FMUL.FTZ R36, R2, R36 ;  /* 0x0000002402247220 */ /* 0x000fe40000410000 */
[C---:B--2---:R-:W-:Y:S02]  /*160b0*/  FMUL.FTZ R10, R0.reuse, R146 ;  /* 0x00000092000a7220 */ /* 0x044fe40000410000 */
[C---:B------:R-:W-:Y:S02]  /*160c0*/  FMUL.FTZ R11, R0.reuse, R147 ;  /* 0x00000093000b7220 */ /* 0x040fe40000410000 */
[C---:B------:R-:W-:Y:S02]  /*160d0*/  FMUL.FTZ R18, R0.reuse, R154 ;  /* 0x0000009a00127220 */ /* 0x040fe40000410000 */
[C---:B------:R-:W-:Y:S02]  /*160e0*/  FMUL.FTZ R19, R0.reuse, R155 ;  /* 0x0000009b00137220 */ /* 0x040fe40000410000 */
[C---:B------:R-:W-:Y:S01]  /*160f0*/  FMUL.FTZ R22, R0.reuse, R22 ;  /* 0x0000001600167220 */ /* 0x040fe20000410000 */
[----:B------:R-:W-:Y:S01]  /*16100*/  LDSM.16.MT88.4 R152, [R180+0x800] ;  /* 0x00080000b498783b */ /* 0x000fe20000004200 */
[C---:B------:R-:W-:Y:S02]  /*16110*/  FMUL.FTZ R23, R0.reuse, R23 ;  /* 0x0000001700177220 */ /* 0x040fe40000410000 */
[C---:B------:R-:W-:Y:S02]  /*16120*/  FMUL.FTZ R26, R0.reuse, R26 ;  /* 0x0000001a001a7220 */ /* 0x040fe40000410000 */
[----:B------:R-:W-:Y:S02]  /*16130*/  FMUL.FTZ R27, R0, R27 ;  /* 0x0000001b001b7220 */ /* 0x000fe40000410000 */
[--C-:B-1----:R-:W-:Y:S02]  /*16140*/  FFMA.FTZ R4, R6, c[0x0][0x2d0], -R170.reuse ;  /* 0x0000b40006047a23 */ /* 0x102fe400000108aa */
[C---:B------:R-:W-:Y:S02]  /*16150*/  FMUL.FTZ R6, R0.reuse, R142 ;  /* 0x0000008e00067220 */ /* 0x040fe40000410000 */
[----:B------:R-:W1:Y:S01]  /*16160*/  MUFU.EX2 R200, R4 ;  /* 0x0000000400c87308 */ /* 0x000e620000000800 */
[C---:B------:R-:W-:Y:S02]  /*16170*/  FMUL.FTZ R30, R0.reuse, R30 ;  /* 0x0000001e001e7220 */ /* 0x040fe40000410000 */
[C---:B------:R-:W-:Y:S02]  /*16180*/  FMUL.FTZ R31, R0.reuse, R31 ;  /* 0x0000001f001f7220 */ /* 0x040fe40000410000 */
[C---:B------:R-:W-:Y:S02]  /*16190*/  FMUL.FTZ R34, R0.reuse, R34 ;  /* 0x0000002200227220 */ /* 0x040fe40000410000 */
[----:B------:R-:W-:Y:S02]  /*161a0*/  FMUL.FTZ R35, R0, R35 ;  /* 0x0000002300237220 */ /* 0x000fe40000410000 */
[----:B------:R-:W-:Y:S02]  /*161b0*/  FMUL.FTZ R37, R2, R37 ;  /* 0x0000002502257220 */ /* 0x000fe40000410000 */
[C---:B------:R-:W-:Y:S02]  /*161c0*/  FMUL.FTZ R38, R0.reuse, R38 ;  /* 0x0000002600267220 */ /* 0x040fe40000410000 */
[----:B------:R-:W-:Y:S02]  /*161d0*/  FMUL.FTZ R39, R0, R39 ;  /* 0x0000002700277220 */ /* 0x000fe40000410000 */
[C---:B------:R-:W-:Y:S02]  /*161e0*/  FMUL.FTZ R40, R2.reuse, R40 ;  /* 0x0000002802287220 */ /* 0x040fe40000410000 */
[----:B------:R-:W-:Y:S02]  /*161f0*/  FMUL.FTZ R41, R2, R41 ;  /* 0x0000002902297220 */ /* 0x000fe40000410000 */
[C---:B------:R-:W-:Y:S02]  /*16200*/  FMUL.FTZ R42, R0.reuse, R42 ;  /* 0x0000002a002a7220 */ /* 0x040fe40000410000 */
[----:B------:R-:W-:Y:S02]  /*16210*/  FMUL.FTZ R43, R0, R43 ;  /* 0x0000002b002b7220 */ /* 0x000fe40000410000 */
[----:B------:R-:W-:Y:S01]  /*16220*/  FMUL.FTZ R44, R2, R44 ;  /* 0x0000002c022c7220 */ /* 0x000fe20000410000 */
[----:B-1----:R-:W-:Y:S01]  /*16230*/  F2FP.PACK_AB R142, R200, R201 ;  /* 0x000000c9c88e723e */ /* 0x002fe200000000ff */
[--C-:B------:R-:W-:Y:S02]  /*16240*/  FFMA.FTZ R4, R172, c[0x0][0x2d0], -R133.reuse ;  /* 0x0000b400ac047a23 */ /* 0x100fe40000010885 */
[----:B------:R-:W-:Y:S02]  /*16250*/  FMUL.FTZ R45, R2, R45 ;  /* 0x0000002d022d7220 */ /* 0x000fe40000410000 */
[----:B------:R1:W-:Y:S01]  /*16260*/  MUFU.EX2 R174, R4 ;  /* 0x0000000400ae7308 */ /* 0x0003e20000000800 */
[C---:B------:R-:W-:Y:S02]  /*16270*/  FMUL.FTZ R46, R0.reuse, R46 ;  /* 0x0000002e002e7220 */ /* 0x040fe40000410000 */
[----:B------:R-:W-:Y:S02]  /*16280*/  FMUL.FTZ R47, R0, R47 ;  /* 0x0000002f002f7220 */ /* 0x000fe40000410000 */
        /* <DEDUP_REMOVED lines=10> */
[--C-:B-1----:R-:W-:Y:S02]  /*16330*/  FFMA.FTZ R4, R166, c[0x0][0x2d0], -R133.reuse ;  /* 0x0000b400a6047a23 */ /* 0x102fe40000010885 */
[----:B------:R-:W-:Y:S01]  /*16340*/  LDSM.16.MT88.4 R164, [R182+0x800] ;  /* 0x00080000b6a4783b */ /* 0x000fe20000004200 */
[C---:B------:R-:W-:Y:S01]  /*16350*/  FMUL.FTZ R58, R0.reuse, R58 ;  /* 0x0000003a003a7220 */ /* 0x040fe20000410000 */
[----:B------:R-:W1:Y:S01]  /*16360*/  MUFU.EX2 R173, R4 ;  /* 0x0000000400ad7308 */ /* 0x000e620000000800 */
        /* <DEDUP_REMOVED lines=11> */
[C---:B------:R-:W-:Y:S01]  /*16420*/  FMUL.FTZ R70, R0.reuse, R70 ;  /* 0x0000004600467220 */ /* 0x040fe20000410000 */
[----:B-1----:R-:W-:Y:S01]  /*16430*/  F2FP.PACK_AB R141, R173, R174 ;  /* 0x000000aead8d723e */ /* 0x002fe200000000ff */
[--C-:B------:R-:W-:Y:S02]  /*16440*/  FFMA.FTZ R4, R7, c[0x0][0x2d0], -R133.reuse ;  /* 0x0000b40007047a23 */ /* 0x100fe40000010885 */
[C---:B------:R-:W-:Y:S02]  /*16450*/  FMUL.FTZ R7, R0.reuse, R143 ;  /* 0x0000008f00077220 */ /* 0x040fe40000410000 */
[----:B------:R1:W-:Y:S01]  /*16460*/  MUFU.EX2 R172, R4 ;  /* 0x0000000400ac7308 */ /* 0x0003e20000000800 */
        /* <DEDUP_REMOVED lines=11> */
[----:B------:R-:W-:Y:S02]  /*16520*/  FMUL.FTZ R82, R0, R82 ;  /* 0x0000005200527220 */ /* 0x000fe40000410000 */
[----:B-1----:R-:W-:Y:S02]  /*16530*/  FFMA.FTZ R4, R8, c[0x0][0x2d0], -R133 ;  /* 0x0000b40008047a23 */ /* 0x002fe40000010885 */
[----:B------:R-:W-:Y:S02]  /*16540*/  FMUL.FTZ R8, R2, R144 ;  /* 0x0000009002087220 */ /* 0x000fe40000410000 */
[----:B------:R1:W2:Y:S01]  /*16550*/  MUFU.EX2 R171, R4 ;  /* 0x0000000400ab7308 */ /* 0x0002a20000000800 */
[----:B------:R-:W3:Y:S01]  /*16560*/  LDSM.16.MT88.4 R144, [R182] ;  /* 0x00000000b690783b */ /* 0x000ee20000004200 */
        /* <DEDUP_REMOVED lines=10> */
[C---:B------:R-:W-:Y:S02]  /*16610*/  FMUL.FTZ R93, R2.reuse, R93 ;  /* 0x0000005d025d7220 */ /* 0x040fe40000410000 */
[----:B-1----:R-:W-:Y:S01]  /*16620*/  FMUL.FTZ R4, R2, R140 ;  /* 0x0000008c02047220 */ /* 0x002fe20000410000 */
[----:B------:R-:W-:Y:S01]  /*16630*/  F2FP.PACK_AB R140, R202, R203 ;  /* 0x000000cbca8c723e */ /* 0x000fe200000000ff */
[C---:B------:R-:W-:Y:S01]  /*16640*/  FMUL.FTZ R94, R0.reuse, R94 ;  /* 0x0000005e005e7220 */ /* 0x040fe20000410000 */
[----:B--2---:R-:W-:Y:S01]  /*16650*/  F2FP.PACK_AB R143, R171, R172 ;  /* 0x000000acab8f723e */ /* 0x004fe200000000ff */
[----:B------:R-:W-:Y:S02]  /*16660*/  FMUL.FTZ R95, R0, R95 ;  /* 0x0000005f005f7220 */ /* 0x000fe40000410000 */
[C---:B------:R-:W-:Y:S02]  /*16670*/  FMUL.FTZ R96, R2.reuse, R96 ;  /* 0x0000006002607220 */ /* 0x040fe40000410000 */
[----:B------:R-:W-:Y:S02]  /*16680*/  FMUL.FTZ R97, R2, R97 ;  /* 0x0000006102617220 */ /* 0x000fe40000410000 */
[C---:B------:R-:W-:Y:S05]  /*16690*/  HMMA.16816.F32 R4, R140.reuse, R12, R4 ;  /* 0x0000000c8c04723c */ /* 0x040fea0000001804 */
[----:B------:R-:W-:Y:S02]  /*166a0*/  FMUL.FTZ R98, R0, R98 ;  /* 0x0000006200627220 */ /* 0x000fe40000410000 */
[C---:B------:R-:W-:Y:S01]  /*166b0*/  FMUL.FTZ R12, R2.reuse, R148 ;  /* 0x00000094020c7220 */ /* 0x040fe20000410000 */
[C---:B------:R-:W-:Y:S04]  /*166c0*/  HMMA.16816.F32 R8, R140.reuse, R14, R8 ;  /* 0x0000000e8c08723c */ /* 0x040fe80000001808 */
[----:B------:R-:W-:Y:S02]  /*166d0*/  FMUL.FTZ R13, R2, R149 ;  /* 0x00000095020d7220 */ /* 0x000fe40000410000 */
[C---:B------:R-:W-:Y:S02]  /*166e0*/  FMUL.FTZ R99, R0.reuse, R99 ;  /* 0x0000006300637220 */ /* 0x040fe40000410000 */
[C---:B------:R-:W-:Y:S04]  /*166f0*/  FMUL.FTZ R14, R0.reuse, R150 ;  /* 0x00000096000e7220 */ /* 0x040fe80000410000 */
[----:B------:R-:W-:Y:S02]  /*16700*/  FMUL.FTZ R15, R0, R151 ;  /* 0x00000097000f7220 */ /* 0x000fe40000410000 */
[----:B------:R-:W1:Y:S01]  /*16710*/  LDSM.16.MT88.4 R148, [R181] ;  /* 0x00000000b594783b */ /* 0x000e620000004200 */
[C---:B------:R-:W-:Y:S02]  /*16720*/  FMUL.FTZ R100, R2.reuse, R100 ;  /* 0x0000006402647220 */ /* 0x040fe40000410000 */
[----:B------:R-:W-:Y:S02]  /*16730*/  FMUL.FTZ R101, R2, R101 ;  /* 0x0000006502657220 */ /* 0x000fe40000410000 */
[C---:B------:R-:W-:Y:S03]  /*16740*/  HMMA.16816.F32 R12, R140.reuse, R160, R12 ;  /* 0x000000a08c0c723c */ /* 0x040fe6000000180c */
[C---:B------:R-:W-:Y:S02]  /*16750*/  FMUL.FTZ R102, R0.reuse, R102 ;  /* 0x0000006600667220 */ /* 0x040fe40000410000 */
[----:B------:R-:W-:Y:S02]  /*16760*/  FMUL.FTZ R103, R0, R103 ;  /* 0x0000006700677220 */ /* 0x000fe40000410000 */
[C---:B------:R-:W-:Y:S01]  /*16770*/  FMUL.FTZ R104, R2.reuse, R104 ;  /* 0x0000006802687220 */ /* 0x040fe20000410000 */
[C---:B------:R-:W-:Y:S04]  /*16780*/  HMMA.16816.F32 R16, R140.reuse, R162, R16 ;  /* 0x000000a28c10723c */ /* 0x040fe80000001810 */
[----:B------:R-:W-:Y:S02]  /*16790*/  FMUL.FTZ R105, R2, R105 ;  /* 0x0000006902697220 */ /* 0x000fe40000410000 */
[C---:B------:R-:W-:Y:S02]  /*167a0*/  FMUL.FTZ R106, R0.reuse, R106 ;  /* 0x0000006a006a7220 */ /* 0x040fe40000410000 */
[C---:B---3--:R-:W-:Y:S04]  /*167b0*/  HMMA.16816.F32 R20, R140.reuse, R144, R20 ;  /* 0x000000908c14723c */ /* 0x048fe80000001814 */
[----:B------:R-:W-:Y:S02]  /*167c0*/  FMUL.FTZ R107, R0, R107 ;  /* 0x0000006b006b7220 */ /* 0x000fe40000410000 */
[C---:B------:R-:W-:Y:S02]  /*167d0*/  FMUL.FTZ R108, R2.reuse, R108 ;  /* 0x0000006c026c7220 */ /* 0x040fe40000410000 */
        /* <DEDUP_REMOVED lines=34> */
[----:B------:R-:W-:Y:S02]  /*16a00*/  FFMA.FTZ R134, R168, c[0x0][0x2d0], -R170 ;  /* 0x0000b400a8867a23 */ /* 0x000fe400000108aa */
[----:B------:R-:W-:Y:S02]  /*16a10*/  FFMA.FTZ R2, R2, R208, R203 ;  /* 0x000000d002027223 */ /* 0x000fe400000100cb */
[----:B------:R3:W-:Y:S01]  /*16a20*/  MUFU.EX2 R199, R134 ;  /* 0x0000008600c77308 */ /* 0x0007e20000000800 */
[----:B------:R-:W-:Y:S03]  /*16a30*/  FFMA.FTZ R0, R0, R207, R174 ;  /* 0x000000cf00007223 */ /* 0x000fe600000100ae */
[----:B------:R-:W-:Y:S02]  /*16a40*/  FADD.FTZ R2, R202, R2 ;  /* 0x00000002ca027221 */ /* 0x000fe40000010000 */
[----:B------:R-:W-:Y:S02]  /*16a50*/  FADD.FTZ R0, R173, R0 ;  /* 0x00000000ad007221 */ /* 0x000fe40000010000 */
[----:B------:R-:W-:Y:S02]  /*16a60*/  FADD.FTZ R2, R201, R2 ;  /* 0x00000002c9027221 */ /* 0x000fe40000010000 */
[----:B------:R-:W-:Y:S02]  /*16a70*/  FADD.FTZ R0, R172, R0 ;  /* 0x00000000ac007221 */ /* 0x000fe40000010000 */
[----:B------:R-:W-:Y:S01]  /*16a80*/  FADD.FTZ R2, R200, R2 ;  /* 0x00000002c8027221 */ /* 0x000fe20000010000 */
[C---:B--2---:R-:W-:Y:S03]  /*16a90*/  HMMA.16816.F32 R52, R140.reuse, R144, R52 ;  /* 0x000000908c34723c */ /* 0x044fe60000001834 */
[----:B------:R-:W-:Y:S05]  /*16aa0*/  FADD.FTZ R0, R171, R0 ;  /* 0x00000000ab007221 */ /* 0x000fea0000010000 */
[C---:B------:R-:W-:Y:S01]  /*16ab0*/  HMMA.16816.F32 R56, R140.reuse, R146, R56 ;  /* 0x000000928c38723c */ /* 0x040fe20000001838 */
[----:B------:R-:W2:Y:S03]  /*16ac0*/  LDSM.16.MT88.4 R144, [R179+0x2000] ;  /* 0x00200000b390783b */ /* 0x000ea60000004200 */
[--C-:B---3--:R-:W-:Y:S04]  /*16ad0*/  FFMA.FTZ R134, R169, c[0x0][0x2d0], -R170.reuse ;  /* 0x0000b400a9867a23 */ /* 0x108fe800000108aa */
[----:B------:R-:W3:Y:S01]  /*16ae0*/  MUFU.EX2 R198, R134 ;  /* 0x0000008600c67308 */ /* 0x000ee20000000800 */
[C---:B-1----:R-:W-:Y:S08]  /*16af0*/  HMMA.16816.F32 R60, R140.reuse, R148, R60 ;  /* 0x000000948c3c723c */ /* 0x042ff0000000183c */
[C---:B------:R-:W-:Y:S01]  /*16b00*/  HMMA.16816.F32 R64, R140.reuse, R150, R64 ;  /* 0x000000968c40723c */ /* 0x040fe20000001840 */
[----:B------:R-:W1:Y:S03]  /*16b10*/  LDSM.16.MT88.4 R148, [R180+0x2000] ;  /* 0x00200000b494783b */ /* 0x000e660000004200 */
[----:B---3--:R-:W-:Y:S01]  /*16b20*/  F2FP.PACK_AB R160, R198, R199 ;  /* 0x000000c7c6a0723e */ /* 0x008fe200000000ff */
[--C-:B------:R-:W-:Y:S04]  /*16b30*/  FFMA.FTZ R134, R175, c[0x0][0x2d0], -R133.reuse ;  /* 0x0000b400af867a23 */ /* 0x100fe80000010885 */
[----:B------:R3:W-:Y:S01]  /*16b40*/  MUFU.EX2 R169, R134 ;  /* 0x0000008600a97308 */ /* 0x0007e20000000800 */
[C---:B--2---:R-:W-:Y:S08]  /*16b50*/  HMMA.16816.F32 R68, R140.reuse, R144, R68 ;  /* 0x000000908c44723c */ /* 0x044ff00000001844 */
[C---:B------:R-:W-:Y:S01]  /*16b60*/  HMMA.16816.F32 R72, R140.reuse, R146, R72 ;  /* 0x000000928c48723c */ /* 0x040fe20000001848 */
[----:B------:R-:W2:Y:S07]  /*16b70*/  LDSM.16.MT88.4 R144, [R182+0x2000] ;  /* 0x00200000b690783b */ /* 0x000eae0000004200 */
[C---:B-1----:R-:W-:Y:S04]  /*16b80*/  HMMA.16816.F32 R76, R140.reuse, R148, R76 ;  /* 0x000000948c4c723c */ /* 0x042fe8000000184c */
[--C-:B---3--:R-:W-:Y:S02]  /*16b90*/  FFMA.FTZ R134, R204, c[0x0][0x2d0], -R133.reuse ;  /* 0x0000b400cc867a23 */ /* 0x108fe40000010885 */
[----:B------:R-:W-:Y:S02]  /*16ba0*/  FFMA.FTZ R133, R139, c[0x0][0x2d0], -R133 ;  /* 0x0000b4008b857a23 */ /* 0x000fe40000010885 */
[----:B------:R-:W1:Y:S01]  /*16bb0*/  MUFU.EX2 R168, R134 ;  /* 0x0000008600a87308 */ /* 0x000e620000000800 */
[C---:B------:R-:W-:Y:S01]  /*16bc0*/  HMMA.16816.F32 R80, R140.reuse, R150, R80 ;  /* 0x000000968c50723c */ /* 0x040fe20000001850 */
[----:B------:R-:W3:Y:S08]  /*16bd0*/  LDSM.16.MT88.4 R148, [R181+0x2000] ;  /* 0x00200000b594783b */ /* 0x000ef00000004200 */
[----:B------:R-:W4:Y:S01]  /*16be0*/  MUFU.EX2 R133, R133 ;  /* 0x0000008500857308 */ /* 0x000f220000000800 */
[C---:B--2---:R-:W-:Y:S03]  /*16bf0*/  HMMA.16816.F32 R84, R140.reuse, R144, R84 ;  /* 0x000000908c54723c */ /* 0x044fe60000001854 */
[----:B-1----:R-:W-:Y:S01]  /*16c00*/  F2FP.PACK_AB R161, R168, R169 ;  /* 0x000000a9a8a1723e */ /* 0x002fe200000000ff */
[--C-:B------:R-:W-:Y:S04]  /*16c10*/  FFMA.FTZ R134, R205, c[0x0][0x2d0], -R170.reuse ;  /* 0x0000b400cd867a23 */ /* 0x100fe800000108aa */
[C---:B------:R-:W-:Y:S01]  /*16c20*/  HMMA.16816.F32 R88, R140.reuse, R146, R88 ;  /* 0x000000928c58723c */ /* 0x040fe20000001858 */
[----:B------:R-:W1:Y:S01]  /*16c30*/  LDSM.16.MT88.4 R144, [R179+0x3000] ;  /* 0x00300000b390783b */ /* 0x000e620000004200 */
[----:B------:R2:W-:Y:S02]  /*16c40*/  MUFU.EX2 R175, R134 ;  /* 0x0000008600af7308 */ /* 0x0005e40000000800 */
[----:B----4-:R-:W-:Y:S04]  /*16c50*/  F2FP.PACK_AB R163, R133, R135 ;  /* 0x0000008785a3723e */ /* 0x010fe800000000ff */
[C---:B---3--:R-:W-:Y:S08]  /*16c60*/  HMMA.16816.F32 R92, R140.reuse, R148, R92 ;  /* 0x000000948c5c723c */ /* 0x048ff0000000185c */
[C---:B------:R-:W-:Y:S01]  /*16c70*/  HMMA.16816.F32 R96, R140.reuse, R150, R96 ;  /* 0x000000968c60723c */ /* 0x040fe20000001860 */
[----:B------:R-:W3:Y:S03]  /*16c80*/  LDSM.16.MT88.4 R148, [R180+0x3000] ;  /* 0x00300000b494783b */ /* 0x000ee60000004200 */
[----:B--2---:R-:W-:Y:S06]  /*16c90*/  FFMA.FTZ R134, R206, c[0x0][0x2d0], -R170 ;  /* 0x0000b400ce867a23 */ /* 0x004fec00000108aa */
[----:B------:R-:W2:Y:S01]  /*16ca0*/  MUFU.EX2 R134, R134 ;  /* 0x0000008600867308 */ /* 0x000ea20000000800 */
[C---:B-1----:R-:W-:Y:S08]  /*16cb0*/  HMMA.16816.F32 R100, R140.reuse, R144, R100 ;  /* 0x000000908c64723c */ /* 0x042ff00000001864 */
[C---:B------:R-:W-:Y:S01]  /*16cc0*/  HMMA.16816.F32 R104, R140.reuse, R146, R104 ;  /* 0x000000928c68723c */ /* 0x040fe20000001868 */
[----:B------:R-:W1:Y:S03]  /*16cd0*/  LDSM.16.MT88.4 R144, [R182+0x3000] ;  /* 0x00300000b690783b */ /* 0x000e660000004200 */
[----:B--2---:R-:W-:Y:S04]  /*16ce0*/  F2FP.PACK_AB R162, R134, R175 ;  /* 0x000000af86a2723e */ /* 0x004fe800000000ff */
[C---:B---3--:R-:W-:Y:S08]  /*16cf0*/  HMMA.16816.F32 R108, R140.reuse, R148, R108 ;  /* 0x000000948c6c723c */ /* 0x048ff0000000186c */
[C---:B------:R-:W-:Y:S01]  /*16d00*/  HMMA.16816.F32 R112, R140.reuse, R150, R112 ;  /* 0x000000968c70723c */ /* 0x040fe20000001870 */
[----:B------:R-:W2:Y:S07]  /*16d10*/  LDSM.16.MT88.4 R148, [R181+0x3000] ;  /* 0x00300000b594783b */ /* 0x000eae0000004200 */
[C---:B-1----:R-:W-:Y:S08]  /*16d20*/  HMMA.16816.F32 R116, R140.reuse, R144, R116 ;  /* 0x000000908c74723c */ /* 0x042ff00000001874 */
[C---:B------:R-:W-:Y:S01]  /*16d30*/  HMMA.16816.F32 R120, R140.reuse, R146, R120 ;  /* 0x000000928c78723c */ /* 0x040fe20000001878 */
[----:B------:R-:W1:Y:S07]  /*16d40*/  LDSM.16.MT88.4 R144, [R179+0x800] ;  /* 0x00080000b390783b */ /* 0x000e6e0000004200 */
[C---:B--2---:R-:W-:Y:S08]  /*16d50*/  HMMA.16816.F32 R124, R140.reuse, R148, R124 ;  /* 0x000000948c7c723c */ /* 0x044ff0000000187c */
[----:B------:R-:W-:Y:S08]  /*16d60*/  HMMA.16816.F32 R128, R140, R150, R128 ;  /* 0x000000968c80723c */ /* 0x000ff00000001880 */
[C---:B-1----:R-:W-:Y:S01]  /*16d70*/  HMMA.16816.F32 R140, R160.reuse, R144, R4 ;  /* 0x00000090a08c723c */ /* 0x042fe20000001804 */
        /* <DEDUP_REMOVED lines=39> */
[-C--:B------:R-:W-:Y:S01]  /*16ff0*/  MOV R8, R3.reuse ;  /* 0x0000000300087202 */ /* 0x080fe20000000f00 */
[C---:B------:R-:W-:Y:S08]  /*17000*/  HMMA.16816.F32 R112, R160.reuse, R10, R112 ;  /* 0x0000000aa070723c */ /* 0x040ff00000001870 */
[C---:B---3--:R-:W-:Y:S08]  /*17010*/  HMMA.16816.F32 R116, R160.reuse, R12, R116 ;  /* 0x0000000ca074723c */ /* 0x048ff00000001874 */
[C---:B------:R-:W-:Y:S08]  /*17020*/  HMMA.16816.F32 R120, R160.reuse, R14, R120 ;  /* 0x0000000ea078723c */ /* 0x040ff00000001878 */
[C---:B-1----:R-:W-:Y:S07]  /*17030*/  HMMA.16816.F32 R124, R160.reuse, R4, R124 ;  /* 0x00000004a07c723c */ /* 0x042fee000000187c */
        /* <DEDUP_REMOVED lines=9> */
[----:B------:R-:W-:Y:S01]  /*170d0*/  FADD.FTZ R207, R133, R0 ;  /* 0x0000000085cf7221 */ /* 0x000fe20000010000 */
[----:B------:R-:W-:Y:S01]  /*170e0*/  MOV R133, R132 ;  /* 0x0000008400857202 */ /* 0x000fe20000000f00 */
[----:B------:R-:W-:-:S05]  /*170f0*/  @P0 BRA `(.L_x_716) ;  /* 0xffffe07000000947 */ /* 0x000fca000383ffff */
.L_x_715:
[----:B------:R-:W-:-:S13]  /*17100*/  ISETP.GE.AND P0, PT, R195, R209, PT ;  /* 0x000000d1c300720c */ /* 0x000fda0003f06270 */
[----:B------:R-:W-:Y:S05]  /*17110*/  @!P0 BRA `(.L_x_717) ;  /* 0x0000278000008947 */ /* 0x000fea0003800000 */
[----:B------:R-:W-:Y:S02]  /*17120*/  MOV R134, R8 ;  /* 0x0000000800867202 */ /* 0x000fe40000000f00 */
[----:B------:R-:W-:Y:S02]  /*17130*/  MOV R133, R132 ;  /* 0x0000008400857202 */ /* 0x000fe40000000f00 */
.L_x_726:
[----:B------:R-:W-:Y:S04]  /*17140*/  DEPBAR.LE SB0, 0x0 ;  /* 0x000080000000791a */ /* 0x000fe80000000000 */
[----:B------:R-:W-:Y:S01]  /*17150*/  WARPSYNC 0xffffffff ;  /* 0xffffffff00007948 */ /* 0x000fe20003800000 */
[----:B------:R-:W-:Y:S01]  /*17160*/  BAR.SYNC.DEFER_BLOCKING 0x0 ;  /* 0x0000000000007b1d */ /* 0x000fe20000010000 */
[----:B------:R-:W-:Y:S01]  /*17170*/  SHF.R.S32.HI R0, RZ, 0x1f, R195 ;  /* 0x0000001fff007819 */ /* 0x000fe200000114c3 */
[----:B------:R-:W-:Y:S01]  /*17180*/  IMAD.WIDE.U32 R2, R195, c[0x0][0x208], RZ ;  /* 0x00008200c3027a25 */ /* 0x000fe200078e00ff */
[----:B------:R-:W-:Y:S02]  /*17190*/  LOP3.LUT P2, RZ, R215, 0x1, RZ, 0xc0, !PT ;  /* 0x00000001d7ff7812 */ /* 0x000fe4000784c0ff */
[----:B------:R-:W-:Y:S01]  /*171a0*/  MOV R197, c[0x0][0x2c4] ;  /* 0x0000b10000c57a02 */ /* 0x000fe20000000f00 */
[----:B------:R-:W-:Y:S03]  /*171b0*/  IMAD R0, R0, c[0x0][0x208], RZ ;  /* 0x0000820000007a24 */ /* 0x000fe600078e02ff */
[----:B------:R-:W-:Y:S01]  /*171c0*/  ISETP.NE.AND P3, PT, R197, 0x1, PT ;  /* 0x00000001c500780c */ /* 0x000fe20003f65270 */
[----:B------:R-:W-:Y:S01]  /*171d0*/  IMAD R4, R195, c[0x0][0x20c], R0 ;  /* 0x00008300c3047a24 */ /* 0x000fe200078e0200 */
[C---:B------:R-:W-:Y:S01]  /*171e0*/  LEA R0, P0, R2.reuse, R222, 0x5 ;  /* 0x000000de02007211 */ /* 0x040fe200078028ff */
[----:B------:R-:W-:Y:S03]  /*171f0*/  IMAD.MOV.U32 R197, RZ, RZ, c[0x0][0x32c] ;  /* 0x0000cb00ffc57624 */ /* 0x000fe600078e00ff */
[----:B------:R-:W-:Y:S04]  /*17200*/  IADD3 R3, R3, R4, RZ ;  /* 0x0000000403037210 */ /* 0x000fe80007ffe0ff */
[----:B------:R-:W-:Y:S02]  /*17210*/  LEA.HI.X R3, R2, R224, R3, 0x5, P0 ;  /* 0x000000e002037211 */ /* 0x000fe400000f2c03 */
[C---:B------:R-:W-:Y:S01]  /*17220*/  LEA R2, P0, R0.reuse, c[0x0][0x1f8], 0x1 ;  /* 0x00007e0000027a11 */ /* 0x040fe200078008ff */
[----:B------:R-:W-:Y:S03]  /*17230*/  LDSM.16.M88.4 R16, [R183] ;  /* 0x00000000b710783b */ /* 0x000fe60000000200 */
[----:B------:R-:W-:Y:S01]  /*17240*/  LEA.HI.X R3, R0, c[0x0][0x1fc], R3, 0x1, P0 ;  /* 0x00007f0000037a11 */ /* 0x000fe200000f0c03 */
        /* <DEDUP_REMOVED lines=9> */
[----:B------:R-:W-:Y:S02]  /*172e0*/  @P0 IMAD R6, R4, c[0x0][0x1e0], RZ ;  /* 0x0000780004060a24 */ /* 0x000fe400078e02ff */
[C---:B------:R-:W-:Y:S04]  /*172f0*/  @P0 IMAD.WIDE.U32 R4, R0.reuse, c[0x0][0x1e0], RZ ;  /* 0x0000780000040a25 */ /* 0x040fe800078e00ff */
[----:B------:R-:W-:Y:S05]  /*17300*/  @P0 IMAD R0, R0, c[0x0][0x1e4], R6 ;  /* 0x0000790000000a24 */ /* 0x000fea00078e0206 */
[----:B------:R-:W-:Y:S02]  /*17310*/  @P0 IADD3 R5, R5, R0, RZ ;  /* 0x0000000005050210 */ /* 0x000fe40007ffe0ff */
[C---:B------:R-:W-:Y:S04]  /*17320*/  @P0 LEA R0, P1, R4.reuse, R220, 0x5 ;  /* 0x000000dc04000211 */ /* 0x040fe800078228ff */
[----:B------:R-:W-:Y:S02]  /*17330*/  @P0 LEA.HI.X R4, R4, R219, R5, 0x5, P1 ;  /* 0x000000db04040211 */ /* 0x000fe400008f2c05 */
[C---:B------:R-:W-:Y:S04]  /*17340*/  @P0 LEA R198, P1, R0.reuse, c[0x0][0x1c8], 0x1 ;  /* 0x0000720000c60a11 */ /* 0x040fe800078208ff */
[----:B------:R-:W-:Y:S02]  /*17350*/  @P0 LEA.HI.X R199, R0, c[0x0][0x1cc], R4, 0x1, P1 ;  /* 0x0000730000c70a11 */ /* 0x000fe400008f0c04 */
[C---:B-1----:R-:W-:Y:S08]  /*17360*/  HMMA.16816.F32 R4, R16.reuse, R8, RZ ;  /* 0x000000081004723c */ /* 0x042ff000000018ff */
[C---:B------:R-:W-:Y:S08]  /*17370*/  HMMA.16816.F32 R8, R16.reuse, R10, RZ ;  /* 0x0000000a1008723c */ /* 0x040ff000000018ff */
[C---:B--2---:R-:W-:Y:S08]  /*17380*/  HMMA.16816.F32 R12, R16.reuse, R160, RZ ;  /* 0x000000a0100c723c */ /* 0x044ff000000018ff */
[----:B------:R-:W-:Y:S01]  /*17390*/  HMMA.16816.F32 R16, R16, R162, RZ ;  /* 0x000000a21010723c */ /* 0x000fe200000018ff */
[----:B------:R-:W1:Y:S05]  /*173a0*/  LDSM.16.M88.4 R160, [R189] ;  /* 0x00000000bda0783b */ /* 0x000e6a0000000200 */
[----:B------:R-:W-:Y:S01]  /*173b0*/  @!PT LDS RZ, [RZ] ;  /* 0x00000000fffff984 */ /* 0x000fe20000000800 */
[----:B------:R-:W-:Y:S01]  /*173c0*/  @!PT LDS RZ, [RZ] ;  /* 0x00000000fffff984 */ /* 0x000fe20000000800 */
[----:B------:R-:W-:Y:S01]  /*173d0*/  @!PT LDS RZ, [RZ] ;  /* 0x00000000fffff984 */ /* 0x000fe20000000800 */
[----:B------:R2:W-:Y:S02]  /*173e0*/  LDGSTS.E.BYPASS.LTC128B.128 [R218+0x8080], [R2.64], !P2 ;  /* 0x0808000002da7fae */ /* 0x0005e4000d101d46 */
[C---:B---3--:R-:W-:Y:S03]  /*173f0*/  HMMA.16816.F32 R4, R164.reuse, R168, R4 ;  /* 0x000000a8a404723c */ /* 0x048fe60000001804 */
[----:B------:R2:W-:Y:S05]  /*17400*/  LDGSTS.E.BYPASS.LTC128B.128 [R218+0x9080], [R2.64+0x80], !P6 ;  /* 0x0908008002da7fae */ /* 0x0005ea000f101d46 */
[C---:B------:R-:W-:Y:S01]  /*17410*/  HMMA.16816.F32 R8, R164.reuse, R170, R8 ;  /* 0x000000aaa408723c */ /* 0x040fe20000001808 */
[----:B------:R2:W-:Y:S05]  /*17420*/  LDGSTS.E.BYPASS.LTC128B.128 [R218+0xa080], [R2.64+0x100], !P5 ;  /* 0x0a08010002da7fae */ /* 0x0005ea000e901d46 */
[----:B------:R2:W-:Y:S05]  /*17430*/  LDGSTS.E.BYPASS.LTC128B.128 [R218+0xb080], [R2.64+0x180], !P4 ;  /* 0x0b08018002da7fae */ /* 0x0005ea000e101d46 */
[----:B------:R-:W-:Y:S05]  /*17440*/  LDSM.16.M88.4 R168, [R186] ;  /* 0x00000000baa8783b */ /* 0x000fea0000000200 */
[----:B------:R-:W3:Y:S05]  /*17450*/  LDSM.16.M88.4 R172, [R177] ;  /* 0x00000000b1ac783b */ /* 0x000eea0000000200 */
[----:B------:R-:W0:Y:S01]  /*17460*/  LDGDEPBAR ;  /* 0x00000000000079af */ /* 0x000e220000000000 */
[C---:B-1----:R-:W-:Y:S08]  /*17470*/  HMMA.16816.F32 R12, R164.reuse, R160, R12 ;  /* 0x000000a0a40c723c */ /* 0x042ff0000000180c */
[----:B------:R-:W-:Y:S01]  /*17480*/  HMMA.16816.F32 R16, R164, R162, R16 ;  /* 0x000000a2a410723c */ /* 0x000fe20000001810 */
[----:B------:R-:W1:Y:S05]  /*17490*/  LDSM.16.M88.4 R160, [R177+0x800] ;  /* 0x00080000b1a0783b */ /* 0x000e6a0000000200 */
[----:B------:R-:W-:Y:S02]  /*174a0*/  LDSM.16.M88.4 R164, [R185] ;  /* 0x00000000b9a4783b */ /* 0x000fe40000000200 */
[C---:B---3--:R-:W-:Y:S08]  /*174b0*/  HMMA.16816.F32 R4, R168.reuse, R172, R4 ;  /* 0x000000aca804723c */ /* 0x048ff00000001804 */
[C---:B------:R-:W-:Y:S01]  /*174c0*/  HMMA.16816.F32 R8, R168.reuse, R174, R8 ;  /* 0x000000aea808723c */ /* 0x040fe20000001808 */
[----:B------:R-:W3:Y:S07]  /*174d0*/  LDSM.16.M88.4 R172, [R176+-0x3000] ;  /* 0xffd00000b0ac783b */ /* 0x000eee0000000200 */
[C---:B-1----:R-:W-:Y:S08]  /*174e0*/  HMMA.16816.F32 R12, R168.reuse, R160, R12 ;  /* 0x000000a0a80c723c */ /* 0x042ff0000000180c */
[----:B------:R-:W-:Y:S01]  /*174f0*/  HMMA.16816.F32 R16, R168, R162, R16 ;  /* 0x000000a2a810723c */ /* 0x000fe20000001810 */
[----:B------:R-:W1:Y:S05]  /*17500*/  LDSM.16.M88.4 R160, [R176+-0x2800] ;  /* 0xffd80000b0a0783b */ /* 0x000e6a0000000200 */
[----:B------:R-:W-:Y:S02]  /*17510*/  LDSM.16.M88.4 R168, [R183+0x4000] ;  /* 0x00400000b7a8783b */ /* 0x000fe40000000200 */
[C---:B---3--:R-:W-:Y:S08]  /*17520*/  HMMA.16816.F32 R4, R164.reuse, R172, R4 ;  /* 0x000000aca404723c */ /* 0x048ff00000001804 */
[C---:B------:R-:W-:Y:S01]  /*17530*/  HMMA.16816.F32 R8, R164.reuse, R174, R8 ;  /* 0x000000aea408723c */ /* 0x040fe20000001808 */
[----:B------:R-:W3:Y:S07]  /*17540*/  LDSM.16.M88.4 R172, [R178+0x1000] ;  /* 0x00100000b2ac783b */ /* 0x000eee0000000200 */
[C---:B-1----:R-:W-:Y:S08]  /*17550*/  HMMA.16816.F32 R12, R164.reuse, R160, R12 ;  /* 0x000000a0a40c723c */ /* 0x042ff0000000180c */
[----:B------:R-:W-:Y:S01]  /*17560*/  HMMA.16816.F32 R16, R164, R162, R16 ;  /* 0x000000a2a410723c */ /* 0x000fe20000001810 */
[----:B------:R-:W1:Y:S05]  /*17570*/  LDSM.16.M88.4 R160, [R178+0x1800] ;  /* 0x00180000b2a0783b */ /* 0x000e6a0000000200 */
[----:B------:R-:W-:Y:S02]  /*17580*/  LDSM.16.M88.4 R164, [R184+0x4000] ;  /* 0x00400000b8a4783b */ /* 0x000fe40000000200 */
[C---:B---3--:R-:W-:Y:S08]  /*17590*/  HMMA.16816.F32 R4, R168.reuse, R172, R4 ;  /* 0x000000aca804723c */ /* 0x048ff00000001804 */
[C---:B------:R-:W-:Y:S01]  /*175a0*/  HMMA.16816.F32 R8, R168.reuse, R174, R8 ;  /* 0x000000aea808723c */ /* 0x040fe20000001808 */
[----:B------:R-:W3:Y:S07]  /*175b0*/  LDSM.16.M88.4 R172, [R191] ;  /* 0x00000000bfac783b */ /* 0x000eee0000000200 */
[C---:B-1----:R-:W-:Y:S08]  /*175c0*/  HMMA.16816.F32 R12, R168.reuse, R160, R12 ;  /* 0x000000a0a80c723c */ /* 0x042ff0000000180c */
[----:B------:R-:W-:Y:S01]  /*175d0*/  HMMA.16816.F32 R16, R168, R162, R16 ;  /* 0x000000a2a810723c */ /* 0x000fe20000001810 */
[----:B------:R-:W1:Y:S05]  /*175e0*/  LDSM.16.M88.4 R160, [R190] ;  /* 0x00000000bea0783b */ /* 0x000e6a0000000200 */
        /* <DEDUP_REMOVED lines=69> */
[----:B------:R-:W1:Y:S01]  /*17a40*/  LDSM.16.M88.4 R160, [R176+0x800] ;  /* 0x00080000b0a0783b */ /* 0x000e620000000200 */
[----:B------:R-:W-:Y:S04]  /*17a50*/  DEPBAR.LE SB0, 0x0 ;  /* 0x000080000000791a */ /* 0x000fe80000000000 */
[----:B------:R-:W-:Y:S02]  /*17a60*/  BAR.SYNC.DEFER_BLOCKING 0x0 ;  /* 0x0000000000007b1d */ /* 0x000fe40000010000 */
[C---:B---3--:R-:W-:Y:S08]  /*17a70*/  HMMA.16816.F32 R4, R164.reuse, R172, R4 ;  /* 0x000000aca404723c */ /* 0x048ff00000001804 */
[C---:B------:R-:W-:Y:S08]  /*17a80*/  HMMA.16816.F32 R8, R164.reuse, R174, R8 ;  /* 0x000000aea408723c */ /* 0x040ff00000001808 */
[C---:B-1----:R-:W-:Y:S08]  /*17a90*/  HMMA.16816.F32 R12, R164.reuse, R160, R12 ;  /* 0x000000a0a40c723c */ /* 0x042ff0000000180c */
[----:B------:R-:W-:Y:S01]  /*17aa0*/  FMUL.FTZ R0, R4, c[0x0][0x320] ;  /* 0x0000c80004007a20 */ /* 0x000fe20000410000 */
[----:B------:R-:W-:Y:S03]  /*17ab0*/  HMMA.16816.F32 R16, R164, R162, R16 ;  /* 0x000000a2a410723c */ /* 0x000fe60000001810 */
[----:B------:R1:W3:Y:S01]  /*17ac0*/  MUFU.TANH R169, R0 ;  /* 0x0000000000a97308 */ /* 0x0002e20000002400 */
[----:B------:R-:W-:Y:S01]  /*17ad0*/  @!PT LDS RZ, [RZ] ;  /* 0x00000000fffff984 */ /* 0x000fe20000000800 */
[----:B------:R-:W-:Y:S01]  /*17ae0*/  @!PT LDS RZ, [RZ] ;  /* 0x00000000fffff984 */ /* 0x000fe20000000800 */
[----:B------:R-:W-:Y:S01]  /*17af0*/  @!PT LDS RZ, [RZ] ;  /* 0x00000000fffff984 */ /* 0x000fe20000000800 */
[----:B------:R4:W-:Y:S01]  /*17b00*/  @P0 LDGSTS.E.BYPASS.LTC128B.128 [R196+0xc080], [R198.64], !P2 ;  /* 0x0c080000c6c40fae */ /* 0x0009e2000d101d46 */
[----:B------:R-:W-:Y:S01]  /*17b10*/  IMAD.IADD R4, R226, 0x1, R225 ;  /* 0x00000001e2047824 */ /* 0x000fe200078e02e1 */
[----:B------:R-:W-:Y:S03]  /*17b20*/  ISETP.GE.AND P2, PT, R197, 0x1, PT ;  /* 0x00000001c500780c */ /* 0x000fe60003f46270 */
[----:B------:R4:W-:Y:S05]  /*17b30*/  @P0 LDGSTS.E.BYPASS.LTC128B.128 [R196+0xd080], [R198.64+0x80], !P6 ;  /* 0x0d080080c6c40fae */ /* 0x0009ea000f101d46 */
[----:B------:R4:W-:Y:S05]  /*17b40*/  @P0 LDGSTS.E.BYPASS.LTC128B.128 [R196+0xe080], [R198.64+0x100], !P5 ;  /* 0x0e080100c6c40fae */ /* 0x0009ea000e901d46 */
[----:B------:R4:W-:Y:S05]  /*17b50*/  @P0 LDGSTS.E.BYPASS.LTC128B.128 [R196+0xf080], [R198.64+0x180], !P4 ;  /* 0x0f080180c6c40fae */ /* 0x0009ea000e101d46 */
[----:B------:R-:W0:Y:S01]  /*17b60*/  LDGDEPBAR ;  /* 0x00000000000079af */ /* 0x000e220000000000 */
[----:B--2---:R-:W-:Y:S02]  /*17b70*/  FMUL.FTZ R2, R17, c[0x0][0x320] ;  /* 0x0000c80011027a20 */ /* 0x004fe40000410000 */
[----:B-1----:R-:W-:Y:S01]  /*17b80*/  FMUL.FTZ R0, R5, c[0x0][0x320] ;  /* 0x0000c80005007a20 */ /* 0x002fe20000410000 */
[----:B------:R-:W-:Y:S03]  /*17b90*/  SHF.L.U32 R5, R195, 0x5, RZ ;  /* 0x00000005c3057819 */ /* 0x000fe600000006ff */
[----:B------:R1:W2:Y:S02]  /*17ba0*/  MUFU.TANH R168, R0 ;  /* 0x0000000000a87308 */ /* 0x0002a40000002400 */
        /* <DEDUP_REMOVED lines=27> */
[----:B------:R-:W-:Y:S04]  /*17d60*/  FMUL.FTZ R0, R18, c[0x0][0x320] ;  /* 0x0000c80012007a20 */ /* 0x000fe80000410000 */
[----:B------:R5:W1:Y:S01]  /*17d70*/  MUFU.TANH R14, R0 ;  /* 0x00000000000e7308 */ /* 0x000a620000002400 */
[----:B------:R-:W1:Y:S01]  /*17d80*/  SHFL.IDX PT, R3, R4, RZ, 0x1c1f ;  /* 0x001c1fff04037589 */ /* 0x000e6200000e0000 */
[----:B-----5:R-:W-:Y:S04]  /*17d90*/  IADD3 R0, -R210, 0x1, -R5 ;  /* 0x00000001d2007810 */ /* 0x020fe80007ffe905 */
[----:B------:R-:W-:Y:S04]  /*17da0*/  IADD3 R0, -R213, R0, R212 ;  /* 0x00000000d5007210 */ /* 0x000fe80007ffe1d4 */
[C---:B------:R-:W-:Y:S02]  /*17db0*/  IADD3 R7, R0.reuse, c[0x0][0x328], RZ ;  /* 0x0000ca0000077a10 */ /* 0x040fe40007ffe0ff */
[----:B------:R-:W-:Y:S02]  /*17dc0*/  IADD3 R6, R0, UR4, RZ ;  /* 0x0000000400067c10 */ /* 0x000fe4000fffe0ff */
[----:B-1----:R-:W-:Y:S02]  /*17dd0*/  IADD3 R2, R7, R3, RZ ;  /* 0x0000000307027210 */ /* 0x002fe40007ffe0ff */
        /* <DEDUP_REMOVED lines=15> */
.L_x_720:
[----:B------:R-:W-:Y:S04]  /*17ed0*/  MOV R8, c[0x0][0x32c] ;  /* 0x0000cb0000087a02 */ /* 0x000fe80000000f00 */
[----:B------:R-:W-:Y:S11]  /*17ee0*/  ISETP.NE.AND P0, PT, R8, 0x1, PT ;  /* 0x000000010800780c */ /* 0x000ff60003f05270 */
[----:B------:R-:W-:Y:S02]  /*17ef0*/  @!UPT UIADD3 URZ, URZ, URZ, URZ ;  /* 0x0000003f3f3ff290 */ /* 0x000fe4000fffe03f */
[----:B------:R-:W-:Y:S05]  /*17f00*/  @P0 IMAD.HI.U32 R8, R3, c[0x0][0x330], RZ ;  /* 0x0000cc0003080a27 */ /* 0x000fea00078e00ff */
[----:B------:R-:W-:Y:S02]  /*17f10*/  @P0 SHF.R.U32.HI R3, RZ, c[0x0][0x334], R8 ;  /* 0x0000cd00ff030a19 */ /* 0x000fe40000011608 */
.L_x_721:
[----:B------:R-:W-:Y:S05]  /*17f20*/  BSYNC B0 ;  /* 0x0000000000007941 */ /* 0x000fea0003800000 */
.L_x_719:
[----:B------:R-:W-:Y:S04]  /*17f30*/  IMAD R3, R3, c[0x0][0x32c], -R5 ;  /* 0x0000cb0003037a24 */ /* 0x000fe800078e0a05 */
[----:B------:R-:W-:Y:S05]  /*17f40*/  IMAD.IADD R3, R3, 0x1, -R210 ;  /* 0x0000000103037824 */ /* 0x000fea00078e0ad2 */
[----:B------:R-:W-:Y:S02]  /*17f50*/  IADD3 R8, R3, c[0x0][0x32c], RZ ;  /* 0x0000cb0003087a10 */ /* 0x000fe40007ffe0ff */
[----:B------:R-:W-:Y:S02]  /*17f60*/  IMNMX R0, R0, R3, !PT ;  /* 0x0000000300007217 */ /* 0x000fe40007800200 */
[----:B------:R-:W-:Y:S02]  /*17f70*/  IMNMX R2, R2, R8, PT ;  /* 0x0000000802027217 */ /* 0x000fe40003800200 */
.L_x_718:
        /* <DEDUP_REMOVED lines=42> */
.L_x_724:
[----:B------:R-:W-:Y:S04]  /*18220*/  MOV R4, c[0x0][0x32c] ;  /* 0x0000cb0000047a02 */ /* 0x000fe80000000f00 */
[----:B------:R-:W-:Y:S11]  /*18230*/  ISETP.NE.AND P0, PT, R4, 0x1, PT ;  /* 0x000000010400780c */ /* 0x000ff60003f05270 */
[----:B------:R-:W-:Y:S02]  /*18240*/  @!UPT UIADD3 URZ, URZ, URZ, URZ ;  /* 0x0000003f3f3ff290 */ /* 0x000fe4000fffe03f */
[----:B------:R-:W-:Y:S05]  /*18250*/  @P0 IMAD.HI.U32 R4, R3, c[0x0][0x330], RZ ;  /* 0x0000cc0003040a27 */ /* 0x000fea00078e00ff */
[----:B------:R-:W-:Y:S02]  /*18260*/  @P0 SHF.R.U32.HI R3, RZ, c[0x0][0x334], R4 ;  /* 0x0000cd00ff030a19 */ /* 0x000fe40000011604 */
.L_x_725:
[----:B------:R-:W-:Y:S05]  /*18270*/  BSYNC B0 ;  /* 0x0000000000007941 */ /* 0x000fea0003800000 */
.L_x_723:
[----:B------:R-:W-:Y:S04]  /*18280*/  IMAD R5, R3, c[0x0][0x32c], -R5 ;  /* 0x0000cb0003057a24 */ /* 0x000fe800078e0a05 */
[----:B------:R-:W-:Y:S05]  /*18290*/  IMAD.IADD R3, R5, 0x1, -R210 ;  /* 0x0000000105037824 */ /* 0x000fea00078e0ad2 */
[----:B------:R-:W-:Y:S02]  /*182a0*/  IADD3 R4, R3, c[0x0][0x32c], RZ ;  /* 0x0000cb0003047a10 */ /* 0x000fe40007ffe0ff */
[----:B------:R-:W-:Y:S02]  /*182b0*/  IMNMX R0, R0, R3, !PT ;  /* 0x0000000300007217 */ /* 0x000fe40007800200 */
[----:B------:R-:W-:Y:S02]  /*182c0*/  IMNMX R2, R2, R4, PT ;  /* 0x0000000402027217 */ /* 0x000fe40003800200 */
.L_x_722:
[----:B------:R-:W-:Y:S01]  /*182d0*/  FMNMX.FTZ R3, R8, R133, !PT ;  /* 0x0000008508037209 */ /* 0x000fe20007810000 */
[----:B------:R-:W-:Y:S01]  /*182e0*/  LDSM.16.MT88.4 R164, [R180] ;  /* 0x00000000b4a4783b */ /* 0x000fe20000004200 */
        /* <DEDUP_REMOVED lines=27> */
[----:B------:R-:W-:Y:S04]  /*184a0*/  ISETP.GT.AND P0, PT, R0, 0x11, P1 ;  /* 0x000000110000780c */ /* 0x000fe80000f04270 */
[----:B------:R-:W-:Y:S02]  /*184b0*/  ISETP.LT.OR P0, PT, R2, 0x12, P0 ;  /* 0x000000120200780c */ /* 0x000fe40000701670 */
[----:B-1----:R-:W-:Y:S02]  /*184c0*/  FMNMX.FTZ R3, R3, R13, !PT ;  /* 0x0000000d03037209 */ /* 0x002fe40007810000 */
[----:B------:R-:W-:Y:S02]  /*184d0*/  FSEL R171, R15, -INF , !P0 ;  /* 0xff8000000fab7808 */ /* 0x000fe40004000000 */
[----:B------:R-:W-:Y:S04]  /*184e0*/  ISETP.GT.AND P0, PT, R0, 0x18, P1 ;  /* 0x000000180000780c */ /* 0x000fe80000f04270 */
[----:B------:R-:W-:Y:S04]  /*184f0*/  ISETP.LT.OR P0, PT, R2, 0x19, P0 ;  /* 0x000000190200780c */ /* 0x000fe80000701670 */
[----:B------:R-:W-:Y:S02]  /*18500*/  FSEL R172, R14, -INF , !P0 ;  /* 0xff8000000eac7808 */ /* 0x000fe40004000000 */
[----:B------:R-:W-:Y:S02]  /*18510*/  ISETP.GT.AND P0, PT, R0, 0x19, P1 ;  /* 0x000000190000780c */ /* 0x000fe40000f04270 */
[----:B------:R-:W-:Y:S02]  /*18520*/  FMNMX.FTZ R0, R170, R12, !PT ;  /* 0x0000000caa007209 */ /* 0x000fe40007810000 */
[----:B------:R-:W1:Y:S01]  /*18530*/  SHFL.BFLY PT, R12, R3, 0x1, 0x1f ;  /* 0x0c201f00030c7f89 */ /* 0x000e6200000e0000 */
[----:B------:R-:W-:Y:S02]  /*18540*/  ISETP.LT.OR P0, PT, R2, 0x1a, P0 ;  /* 0x0000001a0200780c */ /* 0x000fe40000701670 */
[----:B------:R-:W-:Y:S02]  /*18550*/  FMNMX.FTZ R0, R171, R0, !PT ;  /* 0x00000000ab007209 */ /* 0x000fe40007810000 */
[----:B------:R-:W-:Y:S02]  /*18560*/  FSEL R135, R16, -INF , !P0 ;  /* 0xff80000010877808 */ /* 0x000fe40004000000 */
[----:B------:R-:W-:Y:S04]  /*18570*/  FMNMX.FTZ R0, R172, R0, !PT ;  /* 0x00000000ac007209 */ /* 0x000fe80007810000 */
[----:B------:R-:W-:Y:S05]  /*18580*/  FMNMX.FTZ R0, R135, R0, !PT ;  /* 0x0000000087007209 */ /* 0x000fea0007810000 */
[----:B------:R-:W2:Y:S01]  /*18590*/  SHFL.BFLY PT, R2, R0, 0x2, 0x1f ;  /* 0x0c401f0000027f89 */ /* 0x000ea200000e0000 */
[----:B-1----:R-:W-:Y:S07]  /*185a0*/  FMNMX.FTZ R132, R3, R12, !PT ;  /* 0x0000000c03847209 */ /* 0x002fee0007810000 */
[----:B------:R-:W-:Y:S01]  /*185b0*/  LDSM.16.MT88.4 R12, [R179] ;  /* 0x00000000b30c783b */ /* 0x000fe20000004200 */
[C---:B------:R-:W-:Y:S01]  /*185c0*/  FSETP.NEU.FTZ.AND P0, PT, R132.reuse, -INF , PT ;  /* 0xff8000008400780b */ /* 0x040fe20003f1d000 */
[----:B------:R-:W-:Y:S05]  /*185d0*/  FMUL.FTZ R3, R132, c[0x0][0x2d0] ;  /* 0x0000b40084037a20 */ /* 0x000fea0000410000 */
[----:B------:R-:W-:Y:S05]  /*185e0*/  FSEL R139, R3, RZ, P0 ;  /* 0x000000ff038b7208 */ /* 0x000fea0000000000 */
[--C-:B------:R-:W-:Y:S01]  /*185f0*/  FFMA.FTZ R11, R11, c[0x0][0x2d0], -R139.reuse ;  /* 0x0000b4000b0b7a23 */ /* 0x100fe2000001088b */
[----:B--2---:R-:W-:Y:S01]  /*18600*/  FMNMX.FTZ R2, R0, R2, !PT ;  /* 0x0000000200027209 */ /* 0x004fe20007810000 */
[--C-:B------:R-:W-:Y:S02]  /*18610*/  FFMA.FTZ R0, R8, c[0x0][0x2d0], -R139.reuse ;  /* 0x0000b40008007a23 */ /* 0x100fe4000001088b */
[----:B------:R-:W-:Y:S02]  /*18620*/  MUFU.EX2 R202, R11 ;  /* 0x0000000b00ca7308 */ /* 0x000fe40000000800 */
[----:B------:R-:W1:Y:S08]  /*18630*/  SHFL.BFLY PT, R3, R2, 0x1, 0x1f ;  /* 0x0c201f0002037f89 */ /* 0x000e7000000e0000 */
[----:B------:R2:W-:Y:S01]  /*18640*/  MUFU.EX2 R205, R0 ;  /* 0x0000000000cd7308 */ /* 0x0005e20000000800 */
        /* <DEDUP_REMOVED lines=171> */
[----:B------:R-:W-:Y:S02]  /*19100*/  FMUL.FTZ R104, R2, R104 ;  /* 0x0000006802687220 */ /* 0x000fe40000410000 */
        /* <DEDUP_REMOVED lines=8> */
[C---:B------:R-:W-:Y:S01]  /*19190*/  FMUL.FTZ R108, R2.reuse, R108 ;  /* 0x0000006c026c7220 */ /* 0x040fe20000410000 */
        /* <DEDUP_REMOVED lines=8> */
[C---:B------:R-:W-:Y:S02]  /*19220*/  FMUL.FTZ R112, R2.reuse, R112 ;  /* 0x0000007002707220 */ /* 0x040fe40000410000 */
        /* <DEDUP_REMOVED lines=80> */
[-C--:B------:R-:W-:Y:S01]  /*19730*/  MOV R8, R3.reuse ;  /* 0x0000000300087202 */ /* 0x080fe20000000f00 */
[C---:B---3--:R-:W-:Y:S04]  /*19740*/  HMMA.16816.F32 R116, R160.reuse, R12, R116 ;  /* 0x0000000ca074723c */ /* 0x048fe80000001874 */
[----:B------:R-:W-:Y:S02]  /*19750*/  FADD.FTZ R2, R198, R2 ;  /* 0x00000002c6027221 */ /* 0x000fe40000010000 */
[----:B------:R-:W-:Y:S02]  /*19760*/  FADD.FTZ R0, R203, R0 ;  /* 0x00000000cb007221 */ /* 0x000fe40000010000 */
[C---:B------:R-:W-:Y:S04]  /*19770*/  HMMA.16816.F32 R120, R160.reuse, R14, R120 ;  /* 0x0000000ea078723c */ /* 0x040fe80000001878 */
[----:B------:R-:W-:Y:S02]  /*19780*/  FADD.FTZ R2, R197, R2 ;  /* 0x00000002c5027221 */ /* 0x000fe40000010000 */
[----:B------:R-:W-:Y:S02]  /*19790*/  FADD.FTZ R0, R202, R0 ;  /* 0x00000000ca007221 */ /* 0x000fe40000010000 */
        /* <DEDUP_REMOVED lines=9> */
[----:B------:R-:W-:Y:S01]  /*19830*/  IADD3 R0, R195, -0x1, RZ ;  /* 0xffffffffc3007810 */ /* 0x000fe20007ffe0ff */
[----:B------:R-:W-:Y:S01]  /*19840*/  FADD.FTZ R208, R169, R4 ;  /* 0x00000004a9d07221 */ /* 0x000fe20000010000 */
[----:B------:R-:W-:Y:S01]  /*19850*/  MOV R134, R3 ;  /* 0x0000000300867202 */ /* 0x000fe20000000f00 */
[----:B------:R-:W-:Y:S01]  /*19860*/  FADD.FTZ R207, R133, R2 ;  /* 0x0000000285cf7221 */ /* 0x000fe20000010000 */
[----:B------:R-:W-:Y:S02]  /*19870*/  MOV R195, R0 ;  /* 0x0000000000c37202 */ /* 0x000fe40000000f00 */
[----:B------:R-:W-:Y:S01]  /*19880*/  MOV R133, R132 ;  /* 0x0000008400857202 */ /* 0x000fe20000000f00 */
[----:B------:R-:W-:-:S05]  /*19890*/  @P0 BRA `(.L_x_726) ;  /* 0xffffd8a000000947 */ /* 0x000fca000383ffff */
.L_x_717:
[----:B------:R-:W-:Y:S02]  /*198a0*/  MOV R7, 0x1f ;  /* 0x0000001f00077802 */ /* 0x000fe40000000f00 */
[----:B------:R-:W-:Y:S01]  /*198b0*/  MOV R6, 0xffffffff ;  /* 0xffffffff00067802 */ /* 0x000fe20000000f00 */
[----:B------:R-:W-:Y:S05]  /*198c0*/  BRA.DIV ~URZ, `(.L_x_727) ;  /* 0x000061d27f007947 */ /* 0x000fea000b800000 */
[----:B------:R1:W2:Y:S02]  /*198d0*/  SHFL.BFLY PT, R0, R208, 0x2, 0x1f ;  /* 0x0c401f00d0007f89 */ /* 0x0002a400000e0000 */
.L_x_800:
[----:B--2---:R-:W-:Y:S01]  /*198e0*/  FADD.FTZ R0, R0, R208 ;  /* 0x000000d000007221 */ /* 0x004fe20000010000 */
[----:B------:R-:W-:Y:S05]  /*198f0*/  BRA.DIV ~URZ, `(.L_x_728) ;  /* 0x000062027f007947 */ /* 0x000fea000b800000 */
[----:B------:R-:W2:Y:S04]  /*19900*/  SHFL.BFLY PT, R2, R207, 0x2, 0x1f ;  /* 0x0c401f00cf027f89 */ /* 0x000ea800000e0000 */
[----:B------:R-:W3:Y:S01]  /*19910*/  SHFL.BFLY PT, R5, R0, 0x1, 0x1f ;  /* 0x0c201f0000057f89 */ /* 0x000ee200000e0000 */
[----:B--2---:R-:W-:-:S02]  /*19920*/  FADD.FTZ R4, R2, R207 ;  /* 0x000000cf02047221 */ /* 0x004fc40000010000 */
[----:B---3--:R-:W-:-:S03]  /*19930*/  FADD.FTZ R0, R0, R5 ;  /* 0x0000000500007221 */ /* 0x008fc60000010000 */
[----:B------:R2:W3:Y:S04]  /*19940*/  SHFL.BFLY PT, R3, R4, 0x1, 0x1f ;  /* 0x0c201f0004037f89 */ /* 0x0004e800000e0000 */
.L_x_801:
[----:B------:R-:W-:Y:S01]  /*19950*/  FSETP.NE.FTZ.AND P1, PT, R0, RZ, PT ;  /* 0x000000ff0000720b */ /* 0x000fe20003f35000 */
[----:B---3--:R-:W-:Y:S01]  /*19960*/  FADD.FTZ R3, R3, R4 ;  /* 0x0000000403037221 */ /* 0x008fe20000010000 */
[----:B------:R-:W-:Y:S02]  /*19970*/  MOV R2, RZ ;  /* 0x000000ff00027202 */ /* 0x000fe40000000f00 */
[----:B------:R-:W-:Y:S02]  /*19980*/  MOV R133, 0xff800000 ;  /* 0xff80000000857802 */ /* 0x000fe40000000f00 */
[----:B------:R-:W-:-:S07]  /*19990*/  FSETP.NE.FTZ.AND P0, PT, R3, RZ, PT ;  /* 0x000000ff0300720b */ /* 0x000fce0003f15000 */
[----:B------:R-:W3:Y:S01]  /*199a0*/  @P1 MUFU.RCP R2, R0 ;  /* 0x0000000000021308 */ /* 0x000ee20000001000 */
[----:B--2---:R-:W-:-:S05]  /*199b0*/  @P1 MOV R4, 0x3f317218 ;  /* 0x3f31721800041802 */ /* 0x004fca0000000f00 */
[----:B------:R-:W-:Y:S02]  /*199c0*/  @P1 FMUL.FTZ R4, R4, c[0x0][0x2d0] ;  /* 0x0000b40004041a20 */ /* 0x000fe40000410000 */
[----:B------:R2:W-:Y:S01]  /*199d0*/  @P1 MUFU.LG2 R5, R0 ;  /* 0x0000000000051308 */ /* 0x0005e20000000c00 */
[C---:B---3--:R-:W-:Y:S02]  /*199e0*/  FMUL.FTZ R134, R2.reuse, R144 ;  /* 0x0000009002867220 */ /* 0x048fe40000410000 */
[C---:B------:R-:W-:Y:S02]  /*199f0*/  FMUL.FTZ R135, R2.reuse, R145 ;  /* 0x0000009102877220 */ /* 0x040fe40000410000 */
[C---:B------:R-:W-:Y:S02]  /*19a00*/  FMUL.FTZ R144, R2.reuse, R152 ;  /* 0x0000009802907220 */ /* 0x040fe40000410000 */
[C---:B------:R-:W-:Y:S01]  /*19a10*/  FMUL.FTZ R145, R2.reuse, R153 ;  /* 0x0000009902917220 */ /* 0x040fe20000410000 */
[----:B--2---:R-:W-:Y:S01]  /*19a20*/  MOV R0, RZ ;  /* 0x000000ff00007202 */ /* 0x004fe20000000f00 */
[----:B------:R-:W-:-:S02]  /*19a30*/  FMUL.FTZ R152, R2, R24 ;  /* 0x0000001802987220 */ /* 0x000fc40000410000 */
[C---:B------:R-:W-:Y:S02]  /*19a40*/  FMUL.FTZ R153, R2.reuse, R25 ;  /* 0x0000001902997220 */ /* 0x040fe40000410000 */
[C---:B------:R-:W-:Y:S01]  /*19a50*/  FMUL.FTZ R24, R2.reuse, R32 ;  /* 0x0000002002187220 */ /* 0x040fe20000410000 */
[----:B------:R-:W2:Y:S01]  /*19a60*/  @P0 MUFU.RCP R0, R3 ;  /* 0x0000000300000308 */ /* 0x000ea20000001000 */
        /* <DEDUP_REMOVED lines=25> */
[C---:B------:R-:W-:Y:S01]  /*19c00*/  FMUL.FTZ R148, R2.reuse, R20 ;  /* 0x0000001402947220 */ /* 0x040fe20000410000 */
[----:B------:R-:W-:Y:S01]  /*19c10*/  MOV R20, 0xff800000 ;  /* 0xff80000000147802 */ /* 0x000fe20000000f00 */
        /* <DEDUP_REMOVED lines=32> */
[----:B--2---:R-:W-:-:S02]  /*19e20*/  FMUL.FTZ R108, R0, R142 ;  /* 0x0000008e006c7220 */ /* 0x004fc40000410000 */
[C---:B------:R-:W-:Y:S02]  /*19e30*/  FMUL.FTZ R109, R0.reuse, R143 ;  /* 0x0000008f006d7220 */ /* 0x040fe40000410000 */
[C---:B------:R-:W-:Y:S02]  /*19e40*/  FMUL.FTZ R142, R0.reuse, R30 ;  /* 0x0000001e008e7220 */ /* 0x040fe40000410000 */
[C---:B------:R-:W-:Y:S02]  /*19e50*/  FMUL.FTZ R143, R0.reuse, R31 ;  /* 0x0000001f008f7220 */ /* 0x040fe40000410000 */
[C---:B------:R-:W-:Y:S02]  /*19e60*/  FMUL.FTZ R30, R0.reuse, R34 ;  /* 0x00000022001e7220 */ /* 0x040fe40000410000 */
[----:B------:R-:W-:Y:S02]  /*19e70*/  FMUL.FTZ R31, R0, R35 ;  /* 0x00000023001f7220 */ /* 0x000fe40000410000 */
[----:B------:R-:W-:-:S02]  /*19e80*/  @P1 FMUL.FTZ R5, R5, 0.69314718246459960938 ;  /* 0x3f31721805051820 */ /* 0x000fc40000410000 */
[C---:B------:R-:W-:Y:S01]  /*19e90*/  FMUL.FTZ R34, R0.reuse, R42 ;  /* 0x0000002a00227220 */ /* 0x040fe20000410000 */
[----:B---3--:R-:W-:Y:S01]  /*19ea0*/  @P0 MOV R3, 0x3f317218 ;  /* 0x3f31721800030802 */ /* 0x008fe20000000f00 */
        /* <DEDUP_REMOVED lines=12> */
[----:B------:R-:W-:Y:S02]  /*19f70*/  FMUL.FTZ R75, R0, R83 ;  /* 0x00000053004b7220 */ /* 0x000fe40000410000 */
[----:B----4-:R-:W-:Y:S02]  /*19f80*/  @P0 FMUL.FTZ R2, R2, 0.69314718246459960938 ;  /* 0x3f31721802020820 */ /* 0x010fe40000410000 */
[----:B------:R-:W-:Y:S02]  /*19f90*/  @P0 FMUL.FTZ R3, R3, c[0x0][0x2d0] ;  /* 0x0000b40003030a20 */ /* 0x000fe40000410000 */
        /* <DEDUP_REMOVED lines=48> */
.L_x_610:
[----:B------:R-:W2:Y:S01]  /*1a2a0*/  S2R R114, SR_TID.X ;  /* 0x0000000000727919 */ /* 0x000ea20000002100 */
[----:B------:R-:W-:Y:S01]  /*1a2b0*/  BSSY B0, `(.L_x_729) ;  /* 0x0000010000007945 */ /* 0x000fe20003800000 */
[----:B--2---:R-:W-:-:S13]  /*1a2c0*/  LOP3.LUT P0, RZ, R114, 0xff, RZ, 0xc0, !PT ;  /* 0x000000ff72ff7812 */ /* 0x004fda000780c0ff */
[----:B------:R-:W-:Y:S05]  /*1a2d0*/  @P0 BRA `(.L_x_730) ;  /* 0x000000d000000947 */ /* 0x000fea0003800000 */
[----:B------:R-:W2:Y:S01]  /*1a2e0*/  S2R R4, SR_LANEID ;  /* 0x0000000000047919 */ /* 0x000ea20000000000 */
[----:B------:R-:W-:Y:S01]  /*1a2f0*/  VOTEU.ANY UR4, UPT, PT ;  /* 0x0000000000047886 */ /* 0x000fe200038e0100 */
[----:B------:R-:W-:Y:S01]  /*1a300*/  IMAD.MOV.U32 R5, RZ, RZ, c[0x0][0x564] ;  /* 0x00015900ff057624 */ /* 0x000fe200078e00ff */
[----:B------:R-:W2:Y:S08]  /*1a310*/  FLO.U32 R3, UR4 ;  /* 0x0000000400037d00 */ /* 0x000eb000080e0000 */
[----:B------:R-:W3:Y:S01]  /*1a320*/  POPC R2, UR4 ;  /* 0x0000000400027d09 */ /* 0x000ee20008000000 */
[----:B--2---:R-:W-:Y:S01]  /*1a330*/  ISETP.EQ.U32.AND P0, PT, R3, R4, PT ;  /* 0x000000040300720c */ /* 0x004fe20003f02070 */
[----:B------:R-:W-:-:S12]  /*1a340*/  IMAD.MOV.U32 R4, RZ, RZ, c[0x0][0x560] ;  /* 0x00015800ff047624 */ /* 0x000fd800078e00ff */
[----:B---3--:R2:W3:Y:S04]  /*1a350*/  @P0 ATOMG.E.ADD.STRONG.GPU PT, R2, [R4.64], R2 ;  /* 0x00000002040209a8 */ /* 0x0084e800081ee1c6 */
[----:B--2---:R-:W2:Y:S04]  /*1a360*/  S2R R4, SR_LTMASK ;  /* 0x0000000000047919 */ /* 0x004ea80000003900 */
[----:B---3--:R2:W3:Y:S02]  /*1a370*/  SHFL.IDX PT, R3, R2, R3, 0x1f ;  /* 0x00001f0302037589 */ /* 0x0084e400000e0000 */
[----:B--2---:R-:W-:-:S06]  /*1a380*/  LOP3.LUT R2, R4, UR4, RZ, 0xc0, !PT ;  /* 0x0000000404027c12 */ /* 0x004fcc000f8ec0ff */
[----:B------:R-:W3:Y:S02]  /*1a390*/  POPC R2, R2 ;  /* 0x0000000200027309 */ /* 0x000ee40000000000 */
[----:B---3--:R-:W-:-:S06]  /*1a3a0*/  IADD3 R232, R3, c[0x0][0xc], R2 ;  /* 0x0000030003e87a10 */ /* 0x008fcc0007ffe002 */
.L_x_730:
[----:B------:R-:W-:Y:S05]  /*1a3b0*/  BSYNC B0 ;  /* 0x0000000000007941 */ /* 0x000fea0003800000 */
.L_x_729:
[----:B------:R-:W-:Y:S01]  /*1a3c0*/  PRMT R0, R0, 0x9910, RZ ;  /* 0x0000991000007816 */ /* 0x000fe200000000ff */
[----:B------:R-:W-:Y:S01]  /*1a3d0*/  BSSY B1, `(.L_x_731) ;  /* 0x00003f8000017945 */ /* 0x000fe20003800000 */
[----:B-----5:R-:W-:Y:S02]  /*1a3e0*/  IMAD.MOV.U32 R112, RZ, RZ, R232 ;  /* 0x000000ffff707224 */ /* 0x020fe400078e00e8 */
[----:B------:R-:W-:-:S13]  /*1a3f0*/  ISETP.NE.AND P0, PT, R0, RZ, PT ;  /* 0x000000ff0000720c */ /* 0x000fda0003f05270 */
[----:B------:R-:W-:Y:S05]  /*1a400*/  @!P0 BRA `(.L_x_732) ;  /* 0x0000321000008947 */ /* 0x000fea0003800000 */
[----:B------:R-:W-:Y:S01]  /*1a410*/  WARPSYNC 0xffffffff ;  /* 0xffffffff00007948 */ /* 0x000fe20003800000 */
[----:B------:R-:W-:Y:S01]  /*1a420*/  BAR.SYNC.DEFER_BLOCKING 0x1, 0x100 ;  /* 0x0044000000007b1d */ /* 0x000fe20000010000 */
[----:B------:R-:W-:Y:S01]  /*1a430*/  F2FP.PACK_AB R0, R161, R160 ;  /* 0x000000a0a100723e */ /* 0x000fe200000000ff */
[----:B------:R-:W-:Y:S01]  /*1a440*/  IMAD.MOV.U32 R12, RZ, RZ, c[0x0][0x388] ;  /* 0x0000e200ff0c7624 */ /* 0x000fe200078e00ff */
[----:B------:R-:W-:Y:S02]  /*1a450*/  F2FP.PACK_AB R2, R109, R108 ;  /* 0x0000006c6d02723e */ /* 0x000fe400000000ff */
[----:B------:R-:W-:Y:S02]  /*1a460*/  F2FP.PACK_AB R3, R135, R134 ;  /* 0x000000868703723e */ /* 0x000fe400000000ff */
[----:B------:R-:W-:Y:S02]  /*1a470*/  F2FP.PACK_AB R4, R93, R92 ;  /* 0x0000005c5d04723e */ /* 0x000fe400000000ff */
[----:B------:R-:W-:-:S02]  /*1a480*/  ISETP.NE.U32.AND P0, PT, RZ, c[0x0][0x508], PT ;  /* 0x00014200ff007a0c */ /* 0x000fc40003f05070 */
[----:B------:R-:W-:Y:S02]  /*1a490*/  ISETP.NE.U32.AND P2, PT, RZ, c[0x0][0x500], PT ;  /* 0x00014000ff007a0c */ /* 0x000fe40003f45070 */
[----:B------:R-:W-:Y:S02]  /*1a4a0*/  ISETP.NE.AND.EX P1, PT, RZ, c[0x0][0x50c], PT, P0 ;  /* 0x00014300ff007a0c */ /* 0x000fe40003f25300 */
[----:B------:R-:W-:Y:S01]  /*1a4b0*/  ISETP.NE.AND.EX P2, PT, RZ, c[0x0][0x504], PT, P2 ;  /* 0x00014100ff007a0c */ /* 0x000fe20003f45320 */
[----:B------:R2:W-:Y:S04]  /*1a4c0*/  STS [R238+0x80], R0 ;  /* 0x00008000ee007388 */ /* 0x0005e80000000800 */
[----:B------:R3:W-:Y:S04]  /*1a4d0*/  STS [R238+0x480], R2 ;  /* 0x00048002ee007388 */ /* 0x0007e80000000800 */
[----:B------:R4:W-:Y:S01]  /*1a4e0*/  STS [R239], R3 ;  /* 0x00000003ef007388 */ /* 0x0009e20000000800 */
[----:B--2---:R-:W-:-:S02]  /*1a4f0*/  F2FP.PACK_AB R0, R121, R120 ;  /* 0x000000787900723e */ /* 0x004fc400000000ff */
[----:B---3--:R-:W-:-:S03]  /*1a500*/  F2FP.PACK_AB R2, R141, R140 ;  /* 0x0000008c8d02723e */ /* 0x008fc600000000ff */
[----:B------:R2:W-:Y:S01]  /*1a510*/  STS [R239+0x400], R0 ;  /* 0x00040000ef007388 */ /* 0x0005e20000000800 */
[----:B----4-:R-:W-:-:S03]  /*1a520*/  F2FP.PACK_AB R3, R125, R124 ;  /* 0x0000007c7d03723e */ /* 0x010fc600000000ff */
[----:B------:R3:W-:Y:S04]  /*1a530*/  STS [R241+0x80], R2 ;  /* 0x00008002f1007388 */ /* 0x0007e80000000800 */
[----:B------:R4:W-:Y:S01]  /*1a540*/  STS [R241+0x480], R3 ;  /* 0x00048003f1007388 */ /* 0x0009e20000000800 */
[----:B--2---:R-:W-:Y:S02]  /*1a550*/  F2FP.PACK_AB R0, R145, R144 ;  /* 0x000000909100723e */ /* 0x004fe400000000ff */
[----:B---3--:R-:W-:-:S03]  /*1a560*/  F2FP.PACK_AB R2, R129, R128 ;  /* 0x000000808102723e */ /* 0x008fc600000000ff */
[----:B------:R2:W-:Y:S01]  /*1a570*/  STS [R240], R0 ;  /* 0x00000000f0007388 */ /* 0x0005e20000000800 */
[----:B----4-:R-:W-:-:S03]  /*1a580*/  F2FP.PACK_AB R3, R149, R148 ;  /* 0x000000949503723e */ /* 0x010fc600000000ff */
[----:B------:R3:W-:Y:S04]  /*1a590*/  STS [R240+0x400], R2 ;  /* 0x00040002f0007388 */ /* 0x0007e80000000800 */
[----:B------:R4:W-:Y:S01]  /*1a5a0*/  STS [R245+0x80], R3 ;  /* 0x00008003f5007388 */ /* 0x0009e20000000800 */
[----:B--2---:R-:W-:Y:S02]  /*1a5b0*/  F2FP.PACK_AB R0, R23, R22 ;  /* 0x000000161700723e */ /* 0x004fe400000000ff */
[----:B---3--:R-:W-:-:S03]  /*1a5c0*/  F2FP.PACK_AB R2, R153, R152 ;  /* 0x000000989902723e */ /* 0x008fc600000000ff */
[----:B------:R2:W-:Y:S01]  /*1a5d0*/  STS [R245+0x480], R0 ;  /* 0x00048000f5007388 */ /* 0x0005e20000000800 */
[----:B----4-:R-:W-:-:S03]  /*1a5e0*/  F2FP.PACK_AB R3, R27, R26 ;  /* 0x0000001a1b03723e */ /* 0x010fc600000000ff */
[----:B------:R3:W-:Y:S04]  /*1a5f0*/  STS [R243], R2 ;  /* 0x00000002f3007388 */ /* 0x0007e80000000800 */
[----:B------:R4:W-:Y:S01]  /*1a600*/  STS [R243+0x400], R3 ;  /* 0x00040003f3007388 */ /* 0x0009e20000000800 */
[----:B--2---:R-:W-:Y:S02]  /*1a610*/  F2FP.PACK_AB R0, R29, R28 ;  /* 0x0000001c1d00723e */ /* 0x004fe400000000ff */
[----:B---3--:R-:W-:-:S03]  /*1a620*/  F2FP.PACK_AB R2, R143, R142 ;  /* 0x0000008e8f02723e */ /* 0x008fc600000000ff */
[----:B------:R2:W-:Y:S01]  /*1a630*/  STS [R244+0x80], R0 ;  /* 0x00008000f4007388 */ /* 0x0005e20000000800 */
[----:B----4-:R-:W-:-:S03]  /*1a640*/  F2FP.PACK_AB R3, R25, R24 ;  /* 0x000000181903723e */ /* 0x010fc600000000ff */
[----:B------:R3:W-:Y:S04]  /*1a650*/  STS [R244+0x480], R2 ;  /* 0x00048002f4007388 */ /* 0x0007e80000000800 */
[----:B------:R4:W-:Y:S01]  /*1a660*/  STS [R242], R3 ;  /* 0x00000003f2007388 */ /* 0x0009e20000000800 */
[----:B--2---:R-:W-:Y:S02]  /*1a670*/  F2FP.PACK_AB R0, R31, R30 ;  /* 0x0000001e1f00723e */ /* 0x004fe400000000ff */
[----:B---3--:R-:W-:-:S03]  /*1a680*/  F2FP.PACK_AB R2, R37, R36 ;  /* 0x000000242502723e */ /* 0x008fc600000000ff */
[----:B------:R2:W-:Y:S01]  /*1a690*/  STS [R242+0x400], R0 ;  /* 0x00040000f2007388 */ /* 0x0005e20000000800 */
[----:B----4-:R-:W-:-:S03]  /*1a6a0*/  F2FP.PACK_AB R3, R39, R38 ;  /* 0x000000262703723e */ /* 0x010fc600000000ff */
[----:B------:R3:W-:Y:S04]  /*1a6b0*/  STS [R238+0x4080], R2 ;  /* 0x00408002ee007388 */ /* 0x0007e80000000800 */
[----:B------:R4:W-:Y:S01]  /*1a6c0*/  STS [R238+0x4480], R3 ;  /* 0x00448003ee007388 */ /* 0x0009e20000000800 */
        /* <DEDUP_REMOVED lines=59> */
[----:B------:R4:W-:Y:S04]  /*1aa80*/  STS [R242+0x8400], R4 ;  /* 0x00840004f2007388 */ /* 0x0009e80000000800 */
[----:B------:R1:W-:Y:S01]  /*1aa90*/  STS [R238+0xc080], R2 ;  /* 0x00c08002ee007388 */ /* 0x0003e20000000800 */
[----:B--2---:R-:W-:Y:S02]  /*1aaa0*/  F2FP.PACK_AB R0, R151, R150 ;  /* 0x000000969700723e */ /* 0x004fe400000000ff */
[----:B---3--:R-:W-:-:S03]  /*1aab0*/  F2FP.PACK_AB R3, R171, R170 ;  /* 0x000000aaab03723e */ /* 0x008fc600000000ff */
[----:B------:R2:W-:Y:S01]  /*1aac0*/  STS [R238+0xc480], R0 ;  /* 0x00c48000ee007388 */ /* 0x0005e20000000800 */
[----:B----4-:R-:W-:-:S03]  /*1aad0*/  F2FP.PACK_AB R4, R97, R96 ;  /* 0x000000606104723e */ /* 0x010fc600000000ff */
[----:B------:R3:W-:Y:S01]  /*1aae0*/  STS [R239+0xc400], R3 ;  /* 0x00c40003ef007388 */ /* 0x0007e20000000800 */
[----:B-1----:R-:W-:-:S03]  /*1aaf0*/  F2FP.PACK_AB R2, R163, R162 ;  /* 0x000000a2a302723e */ /* 0x002fc600000000ff */
[----:B------:R1:W-:Y:S04]  /*1ab00*/  STS [R239+0xc000], R4 ;  /* 0x00c00004ef007388 */ /* 0x0003e80000000800 */
[----:B------:R4:W-:Y:S01]  /*1ab10*/  STS [R241+0xc080], R2 ;  /* 0x00c08002f1007388 */ /* 0x0009e20000000800 */
[----:B--2---:R-:W-:Y:S02]  /*1ab20*/  F2FP.PACK_AB R0, R155, R154 ;  /* 0x0000009a9b00723e */ /* 0x004fe400000000ff */
[----:B---3--:R-:W-:-:S03]  /*1ab30*/  F2FP.PACK_AB R3, R111, R110 ;  /* 0x0000006e6f03723e */ /* 0x008fc600000000ff */
[----:B------:R2:W-:Y:S01]  /*1ab40*/  STS [R241+0xc480], R0 ;  /* 0x00c48000f1007388 */ /* 0x0005e20000000800 */
[----:B-1----:R-:W-:-:S03]  /*1ab50*/  F2FP.PACK_AB R4, R169, R168 ;  /* 0x000000a8a904723e */ /* 0x002fc600000000ff */
[----:B------:R1:W-:Y:S01]  /*1ab60*/  STS [R240+0xc400], R3 ;  /* 0x00c40003f0007388 */ /* 0x0003e20000000800 */
[----:B----4-:R-:W-:-:S03]  /*1ab70*/  F2FP.PACK_AB R2, R167, R166 ;  /* 0x000000a6a702723e */ /* 0x010fc600000000ff */
[----:B------:R3:W-:Y:S04]  /*1ab80*/  STS [R240+0xc000], R4 ;  /* 0x00c00004f0007388 */ /* 0x0007e80000000800 */
[----:B------:R4:W-:Y:S01]  /*1ab90*/  STS [R245+0xc080], R2 ;  /* 0x00c08002f5007388 */ /* 0x0009e20000000800 */
[----:B--2---:R-:W-:Y:S02]  /*1aba0*/  F2FP.PACK_AB R0, R107, R106 ;  /* 0x0000006a6b00723e */ /* 0x004fe400000000ff */
[----:B-1----:R-:W-:-:S03]  /*1abb0*/  F2FP.PACK_AB R3, R103, R102 ;  /* 0x000000666703723e */ /* 0x002fc600000000ff */
[----:B------:R1:W-:Y:S01]  /*1abc0*/  STS [R245+0xc480], R0 ;  /* 0x00c48000f5007388 */ /* 0x0003e20000000800 */
[----:B---3--:R-:W-:-:S03]  /*1abd0*/  F2FP.PACK_AB R4, R165, R164 ;  /* 0x000000a4a504723e */ /* 0x008fc600000000ff */
[----:B------:R2:W-:Y:S01]  /*1abe0*/  STS [R243+0xc400], R3 ;  /* 0x00c40003f3007388 */ /* 0x0005e20000000800 */
[----:B----4-:R-:W-:-:S03]  /*1abf0*/  F2FP.PACK_AB R2, R117, R116 ;  /* 0x000000747502723e */ /* 0x010fc600000000ff */
[----:B------:R3:W-:Y:S04]  /*1ac00*/  STS [R243+0xc000], R4 ;  /* 0x00c00004f3007388 */ /* 0x0007e80000000800 */
[----:B------:R4:W-:Y:S01]  /*1ac10*/  STS [R244+0xc080], R2 ;  /* 0x00c08002f4007388 */ /* 0x0009e20000000800 */
[----:B-1----:R-:W-:Y:S02]  /*1ac20*/  F2FP.PACK_AB R0, R99, R98 ;  /* 0x000000626300723e */ /* 0x002fe400000000ff */
[----:B--2---:R-:W-:-:S03]  /*1ac30*/  F2FP.PACK_AB R3, R105, R104 ;  /* 0x000000686903723e */ /* 0x004fc600000000ff */
[----:B------:R1:W-:Y:S01]  /*1ac40*/  STS [R244+0xc480], R0 ;  /* 0x00c48000f4007388 */ /* 0x0003e20000000800 */
[----:B---3--:R-:W-:-:S03]  /*1ac50*/  IMAD.MOV.U32 R4, RZ, RZ, 0x4 ;  /* 0x00000004ff047424 */ /* 0x008fc600078e00ff */
[----:B------:R2:W-:Y:S01]  /*1ac60*/  STS [R242+0xc000], R3 ;  /* 0x00c00003f2007388 */ /* 0x0005e20000000800 */
[----:B----4-:R-:W-:Y:S02]  /*1ac70*/  IMAD.MOV.U32 R2, RZ, RZ, RZ ;  /* 0x000000ffff027224 */ /* 0x010fe400078e00ff */
[----:B------:R-:W-:-:S04]  /*1ac80*/  @P1 IMAD.WIDE R6, R235, R4, c[0x0][0x508] ;  /* 0x00014200eb061625 */ /* 0x000fc800078e0204 */
[----:B------:R-:W-:Y:S01]  /*1ac90*/  IMAD.WIDE R4, R235, R4, c[0x0][0x500] ;  /* 0x00014000eb047625 */ /* 0x000fe200078e0204 */
        /* <DEDUP_REMOVED lines=12> */
.L_x_733:
[----:B------:R-:W2:Y:S01]  /*1ad60*/  LDL R113, [R1+0x4] ;  /* 0x0000040001717983 */ /* 0x000ea20000100800 */
[----:B------:R-:W-:Y:S01]  /*1ad70*/  IMAD.MOV.U32 R10, RZ, RZ, 0x368 ;  /* 0x00000368ff0a7424 */ /* 0x000fe200078e00ff */
[----:B------:R-:W-:Y:S01]  /*1ad80*/  ISETP.GT.AND P2, PT, R3, 0x1, PT ;  /* 0x000000010300780c */ /* 0x000fe20003f44270 */
[----:B-1----:R-:W-:Y:S01]  /*1ad90*/  IMAD.MOV.U32 R0, RZ, RZ, c[0x0][0x4e8] ;  /* 0x00013a00ff007624 */ /* 0x002fe200078e00ff */
[----:B------:R-:W-:Y:S01]  /*1ada0*/  ISETP.NE.U32.AND P0, PT, RZ, c[0x0][0x500], PT ;  /* 0x00014000ff007a0c */ /* 0x000fe20003f05070 */
[----:B------:R-:W-:Y:S01]  /*1adb0*/  IMAD.IADD R8, R226, 0x1, R225 ;  /* 0x00000001e2087824 */ /* 0x000fe200078e02e1 */
[----:B------:R-:W-:-:S02]  /*1adc0*/  SEL R10, R10, 0x328, P2 ;  /* 0x000003280a0a7807 */ /* 0x000fc40001000000 */
[----:B------:R-:W-:Y:S02]  /*1add0*/  ISETP.NE.AND P3, PT, R0, 0x1, PT ;  /* 0x000000010000780c */ /* 0x000fe40003f65270 */
[----:B------:R-:W1:Y:S01]  /*1ade0*/  LDC.64 R6, c[0x0][R10+0x170] ;  /* 0x00005c000a067b82 */ /* 0x000e620000000a00 */
[----:B------:R-:W-:Y:S02]  /*1adf0*/  ISETP.NE.AND.EX P0, PT, RZ, c[0x0][0x504], PT, P0 ;  /* 0x00014100ff007a0c */ /* 0x000fe40003f05300 */
[----:B------:R-:W-:Y:S02]  /*1ae00*/  SHF.R.S32.HI R3, RZ, 0x1f, R235 ;  /* 0x0000001fff037819 */ /* 0x000fe400000114eb */
[----:B------:R-:W-:Y:S02]  /*1ae10*/  SEL R0, R235, RZ, !P0 ;  /* 0x000000ffeb007207 */ /* 0x000fe40004000000 */
[----:B------:R-:W-:Y:S01]  /*1ae20*/  SEL R4, R3, RZ, !P0 ;  /* 0x000000ff03047207 */ /* 0x000fe20004000000 */
[----:B------:R-:W3:Y:S01]  /*1ae30*/  LDC.64 R14, c[0x0][R10+0x168] ;  /* 0x00005a000a0e7b82 */ /* 0x000ee20000000a00 */
[----:B------:R-:W-:-:S02]  /*1ae40*/  SHF.R.S32.HI R21, RZ, 0x1f, R114 ;  /* 0x0000001fff157819 */ /* 0x000fc40000011472 */
[----:B------:R-:W-:Y:S01]  /*1ae50*/  @P3 IMAD.HI.U32 R9, R8, c[0x0][0x4ec], RZ ;  /* 0x00013b0008093a27 */ /* 0x000fe200078e00ff */
[----:B------:R-:W-:Y:S02]  /*1ae60*/  LOP3.LUT R215, R215, 0xfffffffd, RZ, 0xc0, !PT ;  /* 0xfffffffdd7d77812 */ /* 0x000fe400078ec0ff */
[----:B------:R-:W-:Y:S02]  /*1ae70*/  LEA.HI R21, R21, R114, RZ, 0x5 ;  /* 0x0000007215157211 */ /* 0x000fe400078f28ff */
[----:B------:R4:W4:Y:S02]  /*1ae80*/  LDC.64 R16, c[0x0][R10+0x178] ;  /* 0x00005e000a107b82 */ /* 0x0009240000000a00 */
[----:B------:R-:W-:-:S05]  /*1ae90*/  LOP3.LUT R21, R21, 0xffffffe0, RZ, 0xc0, !PT ;  /* 0xffffffe015157812 */ /* 0x000fca00078ec0ff */
[----:B------:R-:W-:Y:S01]  /*1aea0*/  IMAD.IADD R21, R114, 0x1, -R21 ;  /* 0x0000000172157824 */ /* 0x000fe200078e0a15 */
[----:B------:R4:W4:Y:S01]  /*1aeb0*/  LDC.64 R18, c[0x0][R10+0x160] ;  /* 0x000058000a127b82 */ /* 0x0009220000000a00 */
[----:B-1----:R-:W-:-:S04]  /*1aec0*/  IMAD R3, R7, R0, RZ ;  /* 0x0000000007037224 */ /* 0x002fc800078e02ff */
[C---:B------:R-:W-:Y:S02]  /*1aed0*/  IMAD R11, R6.reuse, R4, R3 ;  /* 0x00000004060b7224 */ /* 0x040fe400078e0203 */
[----:B------:R-:W-:-:S04]  /*1aee0*/  IMAD.WIDE.U32 R4, R6, R0, RZ ;  /* 0x0000000006047225 */ /* 0x000fc800078e00ff */
[----:B---3--:R-:W-:-:S04]  /*1aef0*/  IMAD.WIDE.U32 R6, R14, R227, RZ ;  /* 0x000000e30e067225 */ /* 0x008fc800078e00ff */
[----:B------:R-:W-:Y:S01]  /*1af00*/  IMAD.MOV.U32 R3, RZ, RZ, R8 ;  /* 0x000000ffff037224 */ /* 0x000fe200078e0008 */
[----:B------:R-:W-:Y:S01]  /*1af10*/  @P3 SHF.R.U32.HI R3, RZ, c[0x0][0x4f0], R9 ;  /* 0x00013c00ff033a19 */ /* 0x000fe20000011609 */
[----:B----4-:R-:W-:Y:S01]  /*1af20*/  IMAD R10, R15, R227, RZ ;  /* 0x000000e30f0a7224 */ /* 0x010fe200078e02ff */
[----:B------:R-:W-:Y:S01]  /*1af30*/  SEL R9, R248, RZ, P2 ;  /* 0x000000fff8097207 */ /* 0x000fe20001000000 */
[----:B------:R-:W-:Y:S01]  /*1af40*/  IMAD.IADD R13, R5, 0x1, R11 ;  /* 0x00000001050d7824 */ /* 0x000fe200078e020b */
[----:B-----5:R-:W-:Y:S01]  /*1af50*/  IADD3 R14, P1, P0, R4, R6, R2 ;  /* 0x00000006040e7210 */ /* 0x020fe2000783e002 */
[----:B------:R-:W-:Y:S01]  /*1af60*/  IMAD.IADD R4, R7, 0x1, R10 ;  /* 0x0000000107047824 */ /* 0x000fe200078e020a */
[----:B------:R-:W-:Y:S01]  /*1af70*/  SHF.R.S32.HI R10, RZ, 0x1f, R2 ;  /* 0x0000001fff0a7819 */ /* 0x000fe20000011402 */
[-C--:B------:R-:W-:Y:S02]  /*1af80*/  IMAD R11, R17, R9.reuse, RZ ;  /* 0x00000009110b7224 */ /* 0x080fe400078e02ff */
[----:B------:R-:W-:Y:S01]  /*1af90*/  IMAD.MOV R5, RZ, RZ, -R3 ;  /* 0x000000ffff057224 */ /* 0x000fe200078e0a03 */
[----:B------:R-:W-:Y:S01]  /*1afa0*/  IADD3.X R13, R13, R4, R10, P1, P0 ;  /* 0x000000040d0d7210 */ /* 0x000fe20000fe040a */
[----:B------:R-:W-:-:S04]  /*1afb0*/  IMAD.WIDE.U32 R6, R16, R9, RZ ;  /* 0x0000000910067225 */ /* 0x000fc800078e00ff */
        /* <DEDUP_REMOVED lines=13> */
[----:B------:R-:W-:Y:S01]  /*1b090*/  LEA R3, P0, R4, R6, 0x2 ;  /* 0x0000000604037211 */ /* 0x000fe200078010ff */
[----:B------:R-:W-:Y:S01]  /*1b0a0*/  IMAD R11, R12, c[0x0][0x4e8], RZ ;  /* 0x00013a000c0b7a24 */ /* 0x000fe200078e02ff */
[----:B------:R-:W-:-:S03]  /*1b0b0*/  SEL R7, R7, c[0x0][0x454], P2 ;  /* 0x0001150007077a07 */ /* 0x000fc60001000000 */
[----:B------:R-:W-:Y:S01]  /*1b0c0*/  SHFL.IDX PT, R6, R3, RZ, 0x1c1f ;  /* 0x001c1fff03067589 */ /* 0x000fe200000e0000 */
[----:B------:R-:W-:Y:S02]  /*1b0d0*/  LEA.HI.X R5, R4, R7, R5, 0x2, P0 ;  /* 0x0000000704057211 */ /* 0x000fe400000f1405 */
[----:B------:R-:W-:Y:S01]  /*1b0e0*/  LOP3.LUT P0, RZ, R21, 0x3, RZ, 0xc0, !PT ;  /* 0x0000000315ff7812 */ /* 0x000fe2000780c0ff */
[----:B------:R2:W-:Y:S04]  /*1b0f0*/  SHFL.IDX PT, R4, R3, 0x1, 0x1c1f ;  /* 0x003c1f0003047f89 */ /* 0x0005e800000e0000 */
[----:B------:R-:W1:Y:S04]  /*1b100*/  SHFL.IDX PT, R7, R5, RZ, 0x1c1f ;  /* 0x001c1fff05077589 */ /* 0x000e6800000e0000 */
[----:B------:R-:W3:Y:S01]  /*1b110*/  SHFL.IDX PT, R5, R5, 0x1, 0x1c1f ;  /* 0x003c1f0005057f89 */ /* 0x000ee200000e0000 */
[----:B--2---:R-:W-:-:S05]  /*1b120*/  IMAD.IADD R3, R113, 0x1, R225 ;  /* 0x0000000171037824 */ /* 0x004fca00078e02e1 */
[C---:B------:R-:W-:Y:S02]  /*1b130*/  ISETP.GE.OR P1, PT, R3.reuse, R11, P0 ;  /* 0x0000000b0300720c */ /* 0x040fe40000726670 */
[----:B------:R-:W-:-:S04]  /*1b140*/  IADD3 R9, R3, 0x8, RZ ;  /* 0x0000000803097810 */ /* 0x000fc80007ffe0ff */
[----:B------:R-:W-:-:S07]  /*1b150*/  ISETP.GE.OR P0, PT, R9, R11, P0 ;  /* 0x0000000b0900720c */ /* 0x000fce0000706670 */
[----:B-1----:R1:W-:Y:S01]  /*1b160*/  @!P1 ST.E [R6.64], R133 ;  /* 0x0000008506009985 */ /* 0x0023e2000c101906 */
[----:B------:R-:W-:-:S05]  /*1b170*/  ISETP.GE.AND P1, PT, R9, R11, PT ;  /* 0x0000000b0900720c */ /* 0x000fca0003f26270 */
[----:B---3--:R1:W-:Y:S01]  /*1b180*/  @!P0 ST.E [R4.64], R20 ;  /* 0x0000001404008985 */ /* 0x0083e2000c101906 */
        /* <DEDUP_REMOVED lines=8> */
[----:B------:R-:W-:Y:S01]  /*1b210*/  IADD3 R6, R225, R6, RZ ;  /* 0x00000006e1067210 */ /* 0x000fe20007ffe0ff */
[----:B------:R-:W-:Y:S01]  /*1b220*/  IMAD R2, R2, c[0x0][0x3a4], R10 ;  /* 0x0000e90002027a24 */ /* 0x000fe200078e020a */
[----:B------:R-:W-:Y:S01]  /*1b230*/  IADD3 R12, R214, R225, RZ ;  /* 0x000000e1d60c7210 */ /* 0x000fe20007ffe0ff */
        /* <DEDUP_REMOVED lines=42> */
.L_x_802:
[----:B------:R-:W-:Y:S05]  /*1b4e0*/  BRA.DIV ~URZ, `(.L_x_736) ;  /* 0x000047827f007947 */ /* 0x000fea000b800000 */
[----:B------:R4:W2:Y:S02]  /*1b4f0*/  SHFL.IDX PT, R2, R14, RZ, 0x181f ;  /* 0x00181fff0e027589 */ /* 0x0008a400000e0000 */
.L_x_803:
        /* <DEDUP_REMOVED lines=26> */
.L_x_738:
[----:B------:R-:W-:Y:S05]  /*1b6a0*/  BSYNC B0 ;  /* 0x0000000000007941 */ /* 0x000fea0003800000 */
.L_x_737:
[----:B------:R-:W-:Y:S05]  /*1b6b0*/  BRA.DIV ~URZ, `(.L_x_739) ;  /* 0x000046227f007947 */ /* 0x000fea000b800000 */
[----:B---3--:R3:W4:Y:S04]  /*1b6c0*/  SHFL.IDX PT, R10, R13, 0x1, 0x181f ;  /* 0x00381f000d0a7f89 */ /* 0x00872800000e0000 */
[----:B--2---:R3:W2:Y:S02]  /*1b6d0*/  SHFL.IDX PT, R2, R14, 0x1, 0x181f ;  /* 0x00381f000e027f89 */ /* 0x0046a400000e0000 */
.L_x_804:
        /* <DEDUP_REMOVED lines=20> */
.L_x_741:
[----:B------:R-:W-:Y:S05]  /*1b820*/  BSYNC B0 ;  /* 0x0000000000007941 */ /* 0x000fea0003800000 */
.L_x_740:
[----:B------:R-:W-:Y:S05]  /*1b830*/  BRA.DIV ~URZ, `(.L_x_742) ;  /* 0x000045727f007947 */ /* 0x000fea000b800000 */
[----:B----4-:R4:W3:Y:S02]  /*1b840*/  SHFL.IDX PT, R10, R13, 0x2, 0x181f ;  /* 0x00581f000d0a7f89 */ /* 0x0108e400000e0000 */
.L_x_805:
[----:B------:R-:W-:Y:S05]  /*1b850*/  BRA.DIV ~URZ, `(.L_x_743) ;  /* 0x000045c27f007947 */ /* 0x000fea000b800000 */
[----:B--2---:R2:W4:Y:S02]  /*1b860*/  SHFL.IDX PT, R2, R14, 0x2, 0x181f ;  /* 0x00581f000e027f89 */ /* 0x00452400000e0000 */
.L_x_806:
        /* <DEDUP_REMOVED lines=20> */
.L_x_745:
[----:B------:R-:W-:Y:S05]  /*1b9b0*/  BSYNC B0 ;  /* 0x0000000000007941 */ /* 0x000fea0003800000 */
.L_x_744:
[----:B------:R-:W-:Y:S05]  /*1b9c0*/  BRA.DIV ~URZ, `(.L_x_746) ;  /* 0x000044c27f007947 */ /* 0x000fea000b800000 */
[----:B---3--:R3:W2:Y:S04]  /*1b9d0*/  SHFL.IDX PT, R10, R13, 0x3, 0x181f ;  /* 0x00781f000d0a7f89 */ /* 0x0086a800000e0000 */
[----:B----4-:R3:W4:Y:S02]  /*1b9e0*/  SHFL.IDX PT, R2, R14, 0x3, 0x181f ;  /* 0x00781f000e027f89 */ /* 0x01072400000e0000 */
.L_x_807:
        /* <DEDUP_REMOVED lines=17> */
[----:B------:R-:W-:-:S04]  /*1bb00*/  LEA R2, P0, R217, R2, 0x1 ;  /* 0x00000002d9027211 */ /* 0x000fc800078008ff */
[----:B------:R-:W-:-:S05]  /*1bb10*/  LEA.HI.X R3, R217, R10, R18, 0x1, P0 ;  /* 0x0000000ad9037211 */ /* 0x000fca00000f0c12 */
[----:B------:R2:W-:Y:S01]  /*1bb20*/  ST.E.128 [R2.64], R68 ;  /* 0x0000004402007985 */ /* 0x0005e2000c101d06 */
[----:B------:R-:W-:Y:S05]  /*1bb30*/  BRA `(.L_x_747) ;  /* 0x0000281000007947 */ /* 0x000fea0003800000 */
.L_x_734:
        /* <DEDUP_REMOVED lines=33> */
.L_x_808:
[----:B------:R-:W-:Y:S05]  /*1bd50*/  BRA.DIV ~URZ, `(.L_x_749) ;  /* 0x000042727f007947 */ /* 0x000fea000b800000 */
[----:B------:R3:W4:Y:S02]  /*1bd60*/  SHFL.IDX PT, R0, R17, RZ, 0x1c1f ;  /* 0x001c1fff11007589 */ /* 0x00072400000e0000 */
.L_x_809:
[----:B------:R-:W-:Y:S01]  /*1bd70*/  BSSY B0, `(.L_x_750) ;  /* 0x00000c0000007945 */ /* 0x000fe20003800000 */
[----:B------:R-:W-:Y:S05]  /*1bd80*/  @P0 BRA `(.L_x_751) ;  /* 0x00000be000000947 */ /* 0x000fea0003800000 */
[C---:B------:R-:W-:Y:S02]  /*1bd90*/  ISETP.GE.AND P2, PT, R210.reuse, c[0x0][0x3c8], PT ;  /* 0x0000f200d2007a0c */ /* 0x040fe40003f46270 */
[C---:B------:R-:W-:Y:S02]  /*1bda0*/  IADD3 R11, R210.reuse, 0x8, RZ ;  /* 0x00000008d20b7810 */ /* 0x040fe40007ffe0ff */
[----:B------:R-:W-:Y:S02]  /*1bdb0*/  IADD3 R8, R210, 0x10, RZ ;  /* 0x00000010d2087810 */ /* 0x000fe40007ffe0ff */
[----:B------:R-:W-:Y:S02]  /*1bdc0*/  ISETP.GE.AND P1, PT, R11, c[0x0][0x3c8], PT ;  /* 0x0000f2000b007a0c */ /* 0x000fe40003f26270 */
[----:B------:R-:W-:-:S02]  /*1bdd0*/  ISETP.GE.AND P0, PT, R8, c[0x0][0x3c8], PT ;  /* 0x0000f20008007a0c */ /* 0x000fc40003f06270 */
[----:B------:R-:W-:Y:S02]  /*1bde0*/  SHF.R.S32.HI R5, RZ, 0x1f, R210 ;  /* 0x0000001fff057819 */ /* 0x000fe400000114d2 */
[C---:B------:R-:W-:Y:S02]  /*1bdf0*/  IADD3 R9, R210.reuse, 0x18, RZ ;  /* 0x00000018d2097810 */ /* 0x040fe40007ffe0ff */
[C---:B----4-:R-:W-:Y:S02]  /*1be00*/  @!P2 LEA R2, P3, R210.reuse, R0, 0x2 ;  /* 0x00000000d202a211 */ /* 0x050fe400078610ff */
[C---:B------:R-:W-:Y:S02]  /*1be10*/  IADD3 R12, R210.reuse, 0x8, RZ ;  /* 0x00000008d20c7810 */ /* 0x040fe40007ffe0ff */
[C---:B--2---:R-:W-:Y:S02]  /*1be20*/  @!P2 LEA.HI.X R3, R210.reuse, R4, R5, 0x2, P3 ;  /* 0x00000004d203a211 */ /* 0x044fe400018f1405 */
[----:B------:R-:W-:-:S02]  /*1be30*/  IADD3 R5, R210, 0x20, RZ ;  /* 0x00000020d2057810 */ /* 0x000fc40007ffe0ff */
[----:B------:R-:W-:Y:S01]  /*1be40*/  IADD3 R10, R210, 0x10, RZ ;  /* 0x00000010d20a7810 */ /* 0x000fe20007ffe0ff */
[----:B------:R2:W-:Y:S01]  /*1be50*/  @!P2 ST.E.64 [R2.64], R160 ;  /* 0x000000a00200a985 */ /* 0x0005e2000c101b06 */
[----:B------:R-:W-:Y:S02]  /*1be60*/  ISETP.GE.AND P5, PT, R9, c[0x0][0x3c8], PT ;  /* 0x0000f20009007a0c */ /* 0x000fe40003fa6270 */
[----:B------:R-:W-:Y:S02]  /*1be70*/  ISETP.GE.AND P4, PT, R5, c[0x0][0x3c8], PT ;  /* 0x0000f20005007a0c */ /* 0x000fe40003f86270 */
[----:B------:R-:W-:Y:S02]  /*1be80*/  @!P1 LEA R6, P3, R11, R0, 0x2 ;  /* 0x000000000b069211 */ /* 0x000fe400078610ff */
[----:B------:R-:W-:Y:S02]  /*1be90*/  SHF.R.S32.HI R12, RZ, 0x1f, R12 ;  /* 0x0000001fff0c7819 */ /* 0x000fe4000001140c */
[----:B------:R-:W-:-:S02]  /*1bea0*/  SHF.R.S32.HI R10, RZ, 0x1f, R10 ;  /* 0x0000001fff0a7819 */ /* 0x000fc4000001140a */
[----:B------:R-:W-:Y:S02]  /*1beb0*/  ISETP.GE.AND P6, PT, R252, c[0x0][0x3c8], PT ;  /* 0x0000f200fc007a0c */ /* 0x000fe40003fc6270 */
[----:B------:R-:W-:Y:S02]  /*1bec0*/  @!P1 LEA.HI.X R7, R11, R4, R12, 0x2, P3 ;  /* 0x000000040b079211 */ /* 0x000fe400018f140c */
[----:B------:R-:W-:Y:S02]  /*1bed0*/  ISETP.GE.AND P3, PT, R251, c[0x0][0x3c8], PT ;  /* 0x0000f200fb007a0c */ /* 0x000fe40003f66270 */
[----:B------:R-:W-:Y:S01]  /*1bee0*/  SHF.R.S32.HI R12, RZ, 0x1f, R251 ;  /* 0x0000001fff0c7819 */ /* 0x000fe200000114fb */
[----:B------:R4:W-:Y:S01]  /*1bef0*/  @!P1 ST.E.64 [R6.64], R134 ;  /* 0x0000008606009985 */ /* 0x0009e2000c101b06 */
[----:B--2---:R-:W-:-:S04]  /*1bf00*/  @!P0 LEA R2, P2, R8, R0, 0x2 ;  /* 0x0000000008028211 */ /* 0x004fc800078410ff */
[----:B------:R-:W-:Y:S02]  /*1bf10*/  @!P0 LEA.HI.X R3, R8, R4, R10, 0x2, P2 ;  /* 0x0000000408038211 */ /* 0x000fe400010f140a */
[C---:B------:R-:W-:Y:S02]  /*1bf20*/  IADD3 R10, R210.reuse, 0x18, RZ ;  /* 0x00000018d20a7810 */ /* 0x040fe40007ffe0ff */
[----:B------:R-:W-:Y:S01]  /*1bf30*/  IADD3 R8, R210, 0x20, RZ ;  /* 0x00000020d2087810 */ /* 0x000fe20007ffe0ff */
[----:B------:R2:W-:Y:S01]  /*1bf40*/  @!P0 ST.E.64 [R2.64], R140 ;  /* 0x0000008c02008985 */ /* 0x0005e2000c101b06 */
[----:B------:R-:W-:Y:S02]  /*1bf50*/  SHF.R.S32.HI R10, RZ, 0x1f, R10 ;  /* 0x0000001fff0a7819 */ /* 0x000fe4000001140a */
[----:B------:R-:W-:Y:S02]  /*1bf60*/  SHF.R.S32.HI R8, RZ, 0x1f, R8 ;  /* 0x0000001fff087819 */ /* 0x000fe40000011408 */
[----:B------:R-:W-:-:S02]  /*1bf70*/  ISETP.GE.AND P2, PT, R250, c[0x0][0x3c8], PT ;  /* 0x0000f200fa007a0c */ /* 0x000fc40003f46270 */
[----:B----4-:R-:W-:-:S04]  /*1bf80*/  @!P5 LEA R6, P1, R9, R0, 0x2 ;  /* 0x000000000906d211 */ /* 0x010fc800078210ff */
[----:B------:R-:W-:Y:S02]  /*1bf90*/  @!P5 LEA.HI.X R7, R9, R4, R10, 0x2, P1 ;  /* 0x000000040907d211 */ /* 0x000fe400008f140a */
[----:B------:R-:W-:-:S03]  /*1bfa0*/  @!P6 LEA R10, P1, R252, R0, 0x2 ;  /* 0x00000000fc0ae211 */ /* 0x000fc600078210ff */
[----:B------:R4:W-:Y:S01]  /*1bfb0*/  @!P5 ST.E.64 [R6.64], R144 ;  /* 0x000000900600d985 */ /* 0x0009e2000c101b06 */
[----:B--2---:R-:W-:-:S04]  /*1bfc0*/  @!P4 LEA R2, P0, R5, R0, 0x2 ;  /* 0x000000000502c211 */ /* 0x004fc800078010ff */
[----:B------:R-:W-:Y:S02]  /*1bfd0*/  @!P4 LEA.HI.X R3, R5, R4, R8, 0x2, P0 ;  /* 0x000000040503c211 */ /* 0x000fe400000f1408 */
[----:B------:R-:W-:Y:S02]  /*1bfe0*/  SHF.R.S32.HI R5, RZ, 0x1f, R252 ;  /* 0x0000001fff057819 */ /* 0x000fe400000114fc */
[----:B------:R-:W-:Y:S01]  /*1bff0*/  @!P3 LEA R8, P0, R251, R0, 0x2 ;  /* 0x00000000fb08b211 */ /* 0x000fe200078010ff */
[----:B------:R2:W-:Y:S01]  /*1c000*/  @!P4 ST.E.64 [R2.64], R148 ;  /* 0x000000940200c985 */ /* 0x0005e2000c101b06 */
[----:B------:R-:W-:Y:S02]  /*1c010*/  @!P6 LEA.HI.X R11, R252, R4, R5, 0x2, P1 ;  /* 0x00000004fc0be211 */ /* 0x000fe400008f1405 */
[----:B------:R-:W-:Y:S02]  /*1c020*/  ISETP.GE.AND P1, PT, R246, c[0x0][0x3c8], PT ;  /* 0x0000f200f6007a0c */ /* 0x000fe40003f26270 */
[----:B------:R-:W-:Y:S01]  /*1c030*/  SHF.R.S32.HI R5, RZ, 0x1f, R250 ;  /* 0x0000001fff057819 */ /* 0x000fe200000114fa */
[----:B------:R5:W-:Y:S01]  /*1c040*/  @!P6 ST.E.64 [R10.64], R152 ;  /* 0x000000980a00e985 */ /* 0x000be2000c101b06 */
[----:B------:R-:W-:-:S02]  /*1c050*/  ISETP.GE.AND P6, PT, R249, c[0x0][0x3c8], PT ;  /* 0x0000f200f9007a0c */ /* 0x000fc40003fc6270 */
[C---:B----4-:R-:W-:Y:S02]  /*1c060*/  @!P2 LEA R6, P4, R250.reuse, R0, 0x2 ;  /* 0x00000000fa06a211 */ /* 0x050fe400078810ff */
[-C--:B------:R-:W-:Y:S02]  /*1c070*/  @!P3 LEA.HI.X R9, R251, R4.reuse, R12, 0x2, P0 ;  /* 0x00000004fb09b211 */ /* 0x080fe400000f140c */
[----:B------:R-:W-:Y:S02]  /*1c080*/  @!P2 LEA.HI.X R7, R250, R4, R5, 0x2, P4 ;  /* 0x00000004fa07a211 */ /* 0x000fe400020f1405 */
[C---:B------:R-:W-:Y:S01]  /*1c090*/  IADD3 R5, R210.reuse, 0x58, RZ ;  /* 0x00000058d2057810 */ /* 0x040fe20007ffe0ff */
[----:B------:R4:W-:Y:S01]  /*1c0a0*/  @!P3 ST.E.64 [R8.64], R28 ;  /* 0x0000001c0800b985 */ /* 0x0009e2000c101b06 */
[----:B------:R-:W-:Y:S02]  /*1c0b0*/  SHF.R.S32.HI R12, RZ, 0x1f, R249 ;  /* 0x0000001fff0c7819 */ /* 0x000fe400000114f9 */
[----:B------:R-:W-:Y:S01]  /*1c0c0*/  ISETP.GE.AND P3, PT, R5, c[0x0][0x3c8], PT ;  /* 0x0000f20005007a0c */ /* 0x000fe20003f66270 */
[----:B------:R1:W-:Y:S01]  /*1c0d0*/  @!P2 ST.E.64 [R6.64], R24 ;  /* 0x000000180600a985 */ /* 0x0003e2000c101b06 */
[----:B--2---:R-:W-:-:S02]  /*1c0e0*/  IADD3 R2, R210, 0x50, RZ ;  /* 0x00000050d2027810 */ /* 0x004fc40007ffe0ff */
[----:B------:R-:W-:Y:S02]  /*1c0f0*/  IADD3 R3, R210, 0x60, RZ ;  /* 0x00000060d2037810 */ /* 0x000fe40007ffe0ff */
[----:B------:R-:W-:Y:S02]  /*1c100*/  ISETP.GE.AND P5, PT, R2, c[0x0][0x3c8], PT ;  /* 0x0000f20002007a0c */ /* 0x000fe40003fa6270 */
[----:B------:R-:W-:Y:S02]  /*1c110*/  ISETP.GE.AND P4, PT, R3, c[0x0][0x3c8], PT ;  /* 0x0000f20003007a0c */ /* 0x000fe40003f86270 */
[----:B-----5:R-:W-:Y:S02]  /*1c120*/  SHF.R.S32.HI R11, RZ, 0x1f, R2 ;  /* 0x0000001fff0b7819 */ /* 0x020fe40000011402 */
[----:B----4-:R-:W-:Y:S02]  /*1c130*/  @!P6 LEA R8, P0, R249, R0, 0x2 ;  /* 0x00000000f908e211 */ /* 0x010fe400078010ff */
[----:B-1----:R-:W-:-:S02]  /*1c140*/  SHF.R.S32.HI R7, RZ, 0x1f, R246 ;  /* 0x0000001fff077819 */ /* 0x002fc400000114f6 */
[C---:B------:R-:W-:Y:S02]  /*1c150*/  @!P1 LEA R6, P2, R246.reuse, R0, 0x2 ;  /* 0x00000000f6069211 */ /* 0x040fe400078410ff */
[-C--:B------:R-:W-:Y:S02]  /*1c160*/  @!P6 LEA.HI.X R9, R249, R4.reuse, R12, 0x2, P0 ;  /* 0x00000004f909e211 */ /* 0x080fe400000f140c */
[----:B------:R-:W-:Y:S02]  /*1c170*/  @!P1 LEA.HI.X R7, R246, R4, R7, 0x2, P2 ;  /* 0x00000004f6079211 */ /* 0x000fe400010f1407 */
[C---:B------:R-:W-:Y:S01]  /*1c180*/  @!P5 LEA R10, P0, R2.reuse, R0, 0x2 ;  /* 0x00000000020ad211 */ /* 0x040fe200078010ff */
[----:B------:R1:W-:Y:S03]  /*1c190*/  @!P6 ST.E.64 [R8.64], R36 ;  /* 0x000000240800e985 */ /* 0x0003e6000c101b06 */
[----:B------:R-:W-:Y:S01]  /*1c1a0*/  @!P5 LEA.HI.X R11, R2, R4, R11, 0x2, P0 ;  /* 0x00000004020bd211 */ /* 0x000fe200000f140b */
[----:B------:R2:W-:Y:S01]  /*1c1b0*/  @!P1 ST.E.64 [R6.64], R32 ;  /* 0x0000002006009985 */ /* 0x0005e2000c101b06 */
[----:B------:R-:W-:-:S02]  /*1c1c0*/  IADD3 R2, R210, 0x70, RZ ;  /* 0x00000070d2027810 */ /* 0x000fc40007ffe0ff */
[-C--:B------:R-:W-:Y:S01]  /*1c1d0*/  @!P4 LEA R12, P0, R3, R0.reuse, 0x2 ;  /* 0x00000000030cc211 */ /* 0x080fe200078010ff */
[----:B------:R4:W-:Y:S01]  /*1c1e0*/  @!P5 ST.E.64 [R10.64], R44 ;  /* 0x0000002c0a00d985 */ /* 0x0009e2000c101b06 */
[----:B------:R-:W-:Y:S02]  /*1c1f0*/  ISETP.GE.AND P6, PT, R2, c[0x0][0x3c8], PT ;  /* 0x0000f20002007a0c */ /* 0x000fe40003fc6270 */
[----:B-1----:R-:W-:Y:S02]  /*1c200*/  SHF.R.S32.HI R9, RZ, 0x1f, R5 ;  /* 0x0000001fff097819 */ /* 0x002fe40000011405 */
[----:B------:R-:W-:Y:S02]  /*1c210*/  @!P3 LEA R8, P1, R5, R0, 0x2 ;  /* 0x000000000508b211 */ /* 0x000fe400078210ff */
[----:B--2---:R-:W-:Y:S02]  /*1c220*/  IADD3 R6, R210, 0x68, RZ ;  /* 0x00000068d2067810 */ /* 0x004fe40007ffe0ff */
[----:B------:R-:W-:-:S02]  /*1c230*/  SHF.R.S32.HI R7, RZ, 0x1f, R3 ;  /* 0x0000001fff077819 */ /* 0x000fc40000011403 */
[----:B------:R-:W-:Y:S02]  /*1c240*/  ISETP.GE.AND P2, PT, R6, c[0x0][0x3c8], PT ;  /* 0x0000f20006007a0c */ /* 0x000fe40003f46270 */
[-C--:B------:R-:W-:Y:S02]  /*1c250*/  @!P3 LEA.HI.X R9, R5, R4.reuse, R9, 0x2, P1 ;  /* 0x000000040509b211 */ /* 0x080fe400008f1409 */
[----:B------:R-:W-:Y:S02]  /*1c260*/  @!P4 LEA.HI.X R13, R3, R4, R7, 0x2, P0 ;  /* 0x00000004030dc211 */ /* 0x000fe400000f1407 */
[C---:B------:R-:W-:Y:S01]  /*1c270*/  IADD3 R7, R210.reuse, 0x78, RZ ;  /* 0x00000078d2077810 */ /* 0x040fe20007ffe0ff */
[----:B------:R1:W-:Y:S01]  /*1c280*/  @!P3 ST.E.64 [R8.64], R40 ;  /* 0x000000280800b985 */ /* 0x0003e2000c101b06 */
[----:B------:R-:W-:Y:S02]  /*1c290*/  IADD3 R5, R210, 0x80, RZ ;  /* 0x00000080d2057810 */ /* 0x000fe40007ffe0ff */
[----:B------:R-:W-:Y:S01]  /*1c2a0*/  ISETP.GE.AND P3, PT, R7, c[0x0][0x3c8], PT ;  /* 0x0000f20007007a0c */ /* 0x000fe20003f66270 */
[----:B------:R2:W-:Y:S01]  /*1c2b0*/  @!P4 ST.E.64 [R12.64], R52 ;  /* 0x000000340c00c985 */ /* 0x0005e2000c101b06 */
[----:B------:R-:W-:-:S02]  /*1c2c0*/  ISETP.GE.AND P5, PT, R5, c[0x0][0x3c8], PT ;  /* 0x0000f20005007a0c */ /* 0x000fc40003fa6270 */
[----:B------:R-:W-:Y:S02]  /*1c2d0*/  SHF.R.S32.HI R3, RZ, 0x1f, R2 ;  /* 0x0000001fff037819 */ /* 0x000fe40000011402 */
[----:B----4-:R-:W-:-:S04]  /*1c2e0*/  @!P6 LEA R10, P0, R2, R0, 0x2 ;  /* 0x00000000020ae211 */ /* 0x010fc800078010ff */
[----:B------:R-:W-:Y:S02]  /*1c2f0*/  @!P6 LEA.HI.X R11, R2, R4, R3, 0x2, P0 ;  /* 0x00000004020be211 */ /* 0x000fe400000f1403 */
[C---:B------:R-:W-:Y:S02]  /*1c300*/  IADD3 R3, R210.reuse, 0x88, RZ ;  /* 0x00000088d2037810 */ /* 0x040fe40007ffe0ff */
[----:B------:R-:W-:-:S04]  /*1c310*/  IADD3 R2, R210, 0x90, RZ ;  /* 0x00000090d2027810 */ /* 0x000fc80007ffe0ff */
[----:B------:R-:W-:Y:S02]  /*1c320*/  ISETP.GE.AND P4, PT, R2, c[0x0][0x3c8], PT ;  /* 0x0000f20002007a0c */ /* 0x000fe40003f86270 */
[----:B-1----:R-:W-:Y:S02]  /*1c330*/  SHF.R.S32.HI R9, RZ, 0x1f, R6 ;  /* 0x0000001fff097819 */ /* 0x002fe40000011406 */
[CC--:B------:R-:W-:Y:S02]  /*1c340*/  @!P2 LEA R8, P1, R6.reuse, R0.reuse, 0x2 ;  /* 0x000000000608a211 */ /* 0x0c0fe400078210ff */
[----:B--2---:R-:W-:Y:S02]  /*1c350*/  @!P5 LEA R12, P0, R5, R0, 0x2 ;  /* 0x00000000050cd211 */ /* 0x004fe400078010ff */
[----:B------:R-:W-:Y:S02]  /*1c360*/  @!P2 LEA.HI.X R9, R6, R4, R9, 0x2, P1 ;  /* 0x000000040609a211 */ /* 0x000fe400008f1409 */
[----:B------:R-:W-:-:S03]  /*1c370*/  @!P3 LEA R6, P1, R7, R0, 0x2 ;  /* 0x000000000706b211 */ /* 0x000fc600078210ff */
[----:B------:R1:W-:Y:S01]  /*1c380*/  @!P2 ST.E.64 [R8.64], R48 ;  /* 0x000000300800a985 */ /* 0x0003e2000c101b06 */
[----:B------:R-:W-:-:S03]  /*1c390*/  ISETP.GE.AND P2, PT, R3, c[0x0][0x3c8], PT ;  /* 0x0000f20003007a0c */ /* 0x000fc60003f46270 */
[----:B------:R2:W-:Y:S01]  /*1c3a0*/  @!P6 ST.E.64 [R10.64], R60 ;  /* 0x0000003c0a00e985 */ /* 0x0005e2000c101b06 */
[----:B-1----:R-:W-:Y:S02]  /*1c3b0*/  SHF.R.S32.HI R9, RZ, 0x1f, R7 ;  /* 0x0000001fff097819 */ /* 0x002fe40000011407 */
[----:B------:R-:W-:Y:S02]  /*1c3c0*/  SHF.R.S32.HI R8, RZ, 0x1f, R5 ;  /* 0x0000001fff087819 */ /* 0x000fe40000011405 */
[-C--:B------:R-:W-:Y:S02]  /*1c3d0*/  @!P3 LEA.HI.X R7, R7, R4.reuse, R9, 0x2, P1 ;  /* 0x000000040707b211 */ /* 0x080fe400008f1409 */
[----:B------:R-:W-:Y:S02]  /*1c3e0*/  @!P5 LEA.HI.X R13, R5, R4, R8, 0x2, P0 ;  /* 0x00000004050dd211 */ /* 0x000fe400000f1408 */
[----:B------:R-:W-:Y:S01]  /*1c3f0*/  IADD3 R5, R210, 0xa0, RZ ;  /* 0x000000a0d2057810 */ /* 0x000fe20007ffe0ff */
[----:B------:R1:W-:Y:S01]  /*1c400*/  @!P3 ST.E.64 [R6.64], R56 ;  /* 0x000000380600b985 */ /* 0x0003e2000c101b06 */
[----:B------:R-:W-:-:S02]  /*1c410*/  SHF.R.S32.HI R9, RZ, 0x1f, R3 ;  /* 0x0000001fff097819 */ /* 0x000fc40000011403 */
[-C--:B------:R-:W-:Y:S01]  /*1c420*/  @!P2 LEA R8, P1, R3, R0.reuse, 0x2 ;  /* 0x000000000308a211 */ /* 0x080fe200078210ff */
[----:B------:R4:W-:Y:S01]  /*1c430*/  @!P5 ST.E.64 [R12.64], R68 ;  /* 0x000000440c00d985 */ /* 0x0009e2000c101b06 */
[----:B------:R-:W-:Y:S02]  /*1c440*/  ISETP.GE.AND P5, PT, R5, c[0x0][0x3c8], PT ;  /* 0x0000f20005007a0c */ /* 0x000fe40003fa6270 */
[----:B--2---:R-:W-:Y:S02]  /*1c450*/  @!P4 LEA R10, P0, R2, R0, 0x2 ;  /* 0x00000000020ac211 */ /* 0x004fe400078010ff */
[----:B------:R-:W-:Y:S02]  /*1c460*/  @!P2 LEA.HI.X R9, R3, R4, R9, 0x2, P1 ;  /* 0x000000040309a211 */ /* 0x000fe400008f1409 */
[----:B------:R-:W-:-:S03]  /*1c470*/  IADD3 R3, R210, 0xa8, RZ ;  /* 0x000000a8d2037810 */ /* 0x000fc60007ffe0ff */
[----:B------:R2:W-:Y:S01]  /*1c480*/  @!P2 ST.E.64 [R8.64], R64 ;  /* 0x000000400800a985 */ /* 0x0005e2000c101b06 */
[----:B------:R-:W-:Y:S02]  /*1c490*/  ISETP.GE.AND P2, PT, R3, c[0x0][0x3c8], PT ;  /* 0x0000f20003007a0c */ /* 0x000fe40003f46270 */
[----:B-1----:R-:W-:Y:S02]  /*1c4a0*/  IADD3 R6, R210, 0x98, RZ ;  /* 0x00000098d2067810 */ /* 0x002fe40007ffe0ff */
[----:B------:R-:W-:Y:S02]  /*1c4b0*/  SHF.R.S32.HI R7, RZ, 0x1f, R2 ;  /* 0x0000001fff077819 */ /* 0x000fe40000011402 */
[----:B------:R-:W-:Y:S02]  /*1c4c0*/  ISETP.GE.AND P3, PT, R6, c[0x0][0x3c8], PT ;  /* 0x0000f20006007a0c */ /* 0x000fe40003f66270 */
[----:B------:R-:W-:Y:S02]  /*1c4d0*/  @!P4 LEA.HI.X R11, R2, R4, R7, 0x2, P0 ;  /* 0x00000004020bc211 */ /* 0x000fe400000f1407 */
[----:B------:R-:W-:-:S02]  /*1c4e0*/  IADD3 R2, R210, 0xb0, RZ ;  /* 0x000000b0d2027810 */ /* 0x000fc40007ffe0ff */
[----:B------:R-:W-:Y:S01]  /*1c4f0*/  SHF.R.S32.HI R7, RZ, 0x1f, R5 ;  /* 0x0000001fff077819 */ /* 0x000fe20000011405 */
[----:B------:R1:W-:Y:S01]  /*1c500*/  @!P4 ST.E.64 [R10.64], R76 ;  /* 0x0000004c0a00c985 */ /* 0x0003e2000c101b06 */
[CC--:B----4-:R-:W-:Y:S02]  /*1c510*/  @!P5 LEA R12, P0, R5.reuse, R0.reuse, 0x2 ;  /* 0x00000000050cd211 */ /* 0x0d0fe400078010ff */
[----:B--2---:R-:W-:Y:S02]  /*1c520*/  SHF.R.S32.HI R9, RZ, 0x1f, R6 ;  /* 0x0000001fff097819 */ /* 0x004fe40000011406 */
[----:B------:R-:W-:Y:S02]  /*1c530*/  ISETP.GE.AND P6, PT, R2, c[0x0][0x3c8], PT ;  /* 0x0000f20002007a0c */ /* 0x000fe40003fc6270 */
[----:B------:R-:W-:Y:S02]  /*1c540*/  @!P3 LEA R8, P1, R6, R0, 0x2 ;  /* 0x000000000608b211 */ /* 0x000fe400078210ff */
[----:B------:R-:W-:-:S02]  /*1c550*/  @!P5 LEA.HI.X R13, R5, R4, R7, 0x2, P0 ;  /* 0x00000004050dd211 */ /* 0x000fc400000f1407 */
[----:B------:R-:W-:Y:S02]  /*1c560*/  @!P3 LEA.HI.X R9, R6, R4, R9, 0x2, P1 ;  /* 0x000000040609b211 */ /* 0x000fe400008f1409 */
[C---:B------:R-:W-:Y:S02]  /*1c570*/  IADD3 R6, R210.reuse, 0xb8, RZ ;  /* 0x000000b8d2067810 */ /* 0x040fe40007ffe0ff */
[----:B------:R-:W-:Y:S01]  /*1c580*/  IADD3 R5, R210, 0xc0, RZ ;  /* 0x000000c0d2057810 */ /* 0x000fe20007ffe0ff */
[----:B------:R2:W-:Y:S01]  /*1c590*/  @!P3 ST.E.64 [R8.64], R72 ;  /* 0x000000480800b985 */ /* 0x0005e2000c101b06 */
[----:B------:R-:W-:Y:S02]  /*1c5a0*/  ISETP.GE.AND P3, PT, R6, c[0x0][0x3c8], PT ;  /* 0x0000f20006007a0c */ /* 0x000fe40003f66270 */
[----:B------:R-:W-:Y:S01]  /*1c5b0*/  ISETP.GE.AND P4, PT, R5, c[0x0][0x3c8], PT ;  /* 0x0000f20005007a0c */ /* 0x000fe20003f86270 */
[----:B------:R4:W-:Y:S01]  /*1c5c0*/  @!P5 ST.E.64 [R12.64], R84 ;  /* 0x000000540c00d985 */ /* 0x0009e2000c101b06 */
[----:B------:R-:W-:-:S02]  /*1c5d0*/  SHF.R.S32.HI R7, RZ, 0x1f, R2 ;  /* 0x0000001fff077819 */ /* 0x000fc40000011402 */
[----:B-1----:R-:W-:-:S04]  /*1c5e0*/  @!P6 LEA R10, P0, R2, R0, 0x2 ;  /* 0x00000000020ae211 */ /* 0x002fc800078010ff */
[----:B------:R-:W-:Y:S02]  /*1c5f0*/  @!P6 LEA.HI.X R11, R2, R4, R7, 0x2, P0 ;  /* 0x00000004020be211 */ /* 0x000fe400000f1407 */
[----:B------:R-:W-:Y:S02]  /*1c600*/  IADD3 R2, R210, 0xd0, RZ ;  /* 0x000000d0d2027810 */ /* 0x000fe40007ffe0ff */
[----:B------:R-:W-:Y:S02]  /*1c610*/  SHF.R.S32.HI R7, RZ, 0x1f, R5 ;  /* 0x0000001fff077819 */ /* 0x000fe40000011405 */
[----:B------:R-:W-:Y:S02]  /*1c620*/  ISETP.GE.AND P5, PT, R2, c[0x0][0x3c8], PT ;  /* 0x0000f20002007a0c */ /* 0x000fe40003fa6270 */
[----:B--2---:R-:W-:Y:S02]  /*1c630*/  SHF.R.S32.HI R9, RZ, 0x1f, R3 ;  /* 0x0000001fff097819 */ /* 0x004fe40000011403 */
[----:B------:R-:W-:-:S02]  /*1c640*/  @!P2 LEA R8, P1, R3, R0, 0x2 ;  /* 0x000000000308a211 */ /* 0x000fc400078210ff */
[----:B----4-:R-:W-:Y:S02]  /*1c650*/  @!P4 LEA R12, P0, R5, R0, 0x2 ;  /* 0x00000000050cc211 */ /* 0x010fe400078010ff */
[-C--:B------:R-:W-:Y:S02]  /*1c660*/  @!P2 LEA.HI.X R9, R3, R4.reuse, R9, 0x2, P1 ;  /* 0x000000040309a211 */ /* 0x080fe400008f1409 */
[C---:B------:R-:W-:Y:S02]  /*1c670*/  IADD3 R3, R210.reuse, 0xc8, RZ ;  /* 0x000000c8d2037810 */ /* 0x040fe40007ffe0ff */
[----:B------:R-:W-:Y:S01]  /*1c680*/  @!P4 LEA.HI.X R13, R5, R4, R7, 0x2, P0 ;  /* 0x00000004050dc211 */ /* 0x000fe200000f1407 */
[----:B------:R1:W-:Y:S01]  /*1c690*/  @!P2 ST.E.64 [R8.64], R80 ;  /* 0x000000500800a985 */ /* 0x0003e2000c101b06 */
[----:B------:R-:W-:Y:S02]  /*1c6a0*/  ISETP.GE.AND P2, PT, R3, c[0x0][0x3c8], PT ;  /* 0x0000f20003007a0c */ /* 0x000fe40003f46270 */
[----:B------:R-:W-:Y:S01]  /*1c6b0*/  IADD3 R7, R210, 0xe0, RZ ;  /* 0x000000e0d2077810 */ /* 0x000fe20007ffe0ff */
[----:B------:R2:W-:Y:S01]  /*1c6c0*/  @!P6 ST.E.64 [R10.64], R92 ;  /* 0x0000005c0a00e985 */ /* 0x0005e2000c101b06 */
[----:B------:R-:W-:-:S02]  /*1c6d0*/  SHF.R.S32.HI R5, RZ, 0x1f, R2 ;  /* 0x0000001fff057819 */ /* 0x000fc40000011402 */
[----:B------:R-:W-:Y:S02]  /*1c6e0*/  ISETP.GE.AND P6, PT, R7, c[0x0][0x3c8], PT ;  /* 0x0000f20007007a0c */ /* 0x000fe40003fc6270 */
[----:B-1----:R-:W-:Y:S02]  /*1c6f0*/  SHF.R.S32.HI R9, RZ, 0x1f, R6 ;  /* 0x0000001fff097819 */ /* 0x002fe40000011406 */
[-C--:B------:R-:W-:Y:S02]  /*1c700*/  @!P3 LEA R8, P1, R6, R0.reuse, 0x2 ;  /* 0x000000000608b211 */ /* 0x080fe400078210ff */
[----:B--2---:R-:W-:Y:S02]  /*1c710*/  @!P5 LEA R10, P0, R2, R0, 0x2 ;  /* 0x00000000020ad211 */ /* 0x004fe400078010ff */
[----:B------:R-:W-:Y:S02]  /*1c720*/  @!P3 LEA.HI.X R9, R6, R4, R9, 0x2, P1 ;  /* 0x000000040609b211 */ /* 0x000fe400008f1409 */
[----:B------:R-:W-:-:S02]  /*1c730*/  IADD3 R6, R210, 0xd8, RZ ;  /* 0x000000d8d2067810 */ /* 0x000fc40007ffe0ff */
[----:B------:R-:W-:Y:S01]  /*1c740*/  @!P5 LEA.HI.X R11, R2, R4, R5, 0x2, P0 ;  /* 0x00000004020bd211 */ /* 0x000fe200000f1405 */
[----:B------:R1:W-:Y:S01]  /*1c750*/  @!P3 ST.E.64 [R8.64], R88 ;  /* 0x000000580800b985 */ /* 0x0003e2000c101b06 */
[----:B------:R-:W-:Y:S02]  /*1c760*/  IADD3 R5, R210, 0xe8, RZ ;  /* 0x000000e8d2057810 */ /* 0x000fe40007ffe0ff */
[----:B------:R-:W-:Y:S01]  /*1c770*/  SHF.R.S32.HI R2, RZ, 0x1f, R6 ;  /* 0x0000001fff027819 */ /* 0x000fe20000011406 */
[----:B------:R2:W-:Y:S01]  /*1c780*/  @!P4 ST.E.64 [R12.64], R100 ;  /* 0x000000640c00c985 */ /* 0x0005e2000c101b06 */
[----:B------:R-:W-:Y:S02]  /*1c790*/  ISETP.GE.AND P4, PT, R6, c[0x0][0x3c8], PT ;  /* 0x0000f20006007a0c */ /* 0x000fe40003f86270 */
[----:B------:R-:W-:Y:S02]  /*1c7a0*/  ISETP.GE.AND P3, PT, R5, c[0x0][0x3c8], PT ;  /* 0x0000f20005007a0c */ /* 0x000fe40003f66270 */
[----:B-1----:R-:W-:-:S02]  /*1c7b0*/  SHF.R.S32.HI R9, RZ, 0x1f, R3 ;  /* 0x0000001fff097819 */ /* 0x002fc40000011403 */
[-C--:B------:R-:W-:Y:S02]  /*1c7c0*/  @!P2 LEA R8, P1, R3, R0.reuse, 0x2 ;  /* 0x000000000308a211 */ /* 0x080fe400078210ff */
[----:B--2---:R-:W-:Y:S02]  /*1c7d0*/  @!P6 LEA R12, P0, R7, R0, 0x2 ;  /* 0x00000000070ce211 */ /* 0x004fe400078010ff */
[----:B------:R-:W-:-:S03]  /*1c7e0*/  @!P2 LEA.HI.X R9, R3, R4, R9, 0x2, P1 ;  /* 0x000000040309a211 */ /* 0x000fc600008f1409 */
[----:B------:R-:W-:Y:S02]  /*1c7f0*/  @!P4 LEA R14, P1, R6, R0, 0x2 ;  /* 0x00000000060ec211 */ /* 0x000fe400078210ff */
[----:B------:R-:W-:Y:S01]  /*1c800*/  IADD3 R3, R210, 0xf0, RZ ;  /* 0x000000f0d2037810 */ /* 0x000fe20007ffe0ff */
[----:B------:R1:W-:Y:S01]  /*1c810*/  @!P2 ST.E.64 [R8.64], R96 ;  /* 0x000000600800a985 */ /* 0x0003e2000c101b06 */
[----:B------:R-:W-:Y:S02]  /*1c820*/  @!P4 LEA.HI.X R15, R6, R4, R2, 0x2, P1 ;  /* 0x00000004060fc211 */ /* 0x000fe400008f1402 */
[----:B------:R-:W-:Y:S01]  /*1c830*/  ISETP.GE.AND P2, PT, R3, c[0x0][0x3c8], PT ;  /* 0x0000f20003007a0c */ /* 0x000fe20003f46270 */
[----:B------:R2:W-:Y:S01]  /*1c840*/  @!P5 ST.E.64 [R10.64], R162 ;  /* 0x000000a20a00d985 */ /* 0x0005e2000c101b06 */
[----:B------:R-:W-:Y:S02]  /*1c850*/  IADD3 R2, R210, 0xf8, RZ ;  /* 0x000000f8d2027810 */ /* 0x000fe40007ffe0ff */
[----:B------:R-:W-:Y:S01]  /*1c860*/  SHF.R.S32.HI R6, RZ, 0x1f, R5 ;  /* 0x0000001fff067819 */ /* 0x000fe20000011405 */
[----:B------:R4:W-:Y:S01]  /*1c870*/  @!P4 ST.E.64 [R14.64], R168 ;  /* 0x000000a80e00c985 */ /* 0x0009e2000c101b06 */
[----:B------:R-:W-:-:S02]  /*1c880*/  ISETP.GE.AND P1, PT, R2, c[0x0][0x3c8], PT ;  /* 0x0000f20002007a0c */ /* 0x000fc40003f26270 */
[----:B-1----:R-:W-:-:S04]  /*1c890*/  SHF.R.S32.HI R8, RZ, 0x1f, R7 ;  /* 0x0000001fff087819 */ /* 0x002fc80000011407 */
[----:B------:R-:W-:Y:S02]  /*1c8a0*/  @!P6 LEA.HI.X R13, R7, R4, R8, 0x2, P0 ;  /* 0x00000004070de211 */ /* 0x000fe400000f1408 */
[----:B--2---:R-:W-:-:S03]  /*1c8b0*/  @!P3 LEA R10, P0, R5, R0, 0x2 ;  /* 0x00000000050ab211 */ /* 0x004fc600078010ff */
        /* <DEDUP_REMOVED lines=11> */
.L_x_751:
[----:B------:R-:W-:Y:S05]  /*1c970*/  BSYNC B0 ;  /* 0x0000000000007941 */ /* 0x000fea0003800000 */
.L_x_750:
[----:B------:R-:W-:Y:S05]  /*1c980*/  BRA.DIV ~URZ, `(.L_x_752) ;  /* 0x000036b27f007947 */ /* 0x000fea000b800000 */
[----:B--2---:R2:W1:Y:S04]  /*1c990*/  SHFL.IDX PT, R4, R16, 0x1, 0x1c1f ;  /* 0x003c1f0010047f89 */ /* 0x00446800000e0000 */
[----:B----4-:R2:W4:Y:S02]  /*1c9a0*/  SHFL.IDX PT, R0, R17, 0x1, 0x1c1f ;  /* 0x003c1f0011007f89 */ /* 0x01052400000e0000 */
.L_x_810:
[----:B------:R-:W-:-:S13]  /*1c9b0*/  LOP3.LUT P0, RZ, R215, 0x2, RZ, 0xc0, !PT ;  /* 0x00000002d7ff7812 */ /* 0x000fda000780c0ff */
[----:B------:R-:W-:Y:S05]  /*1c9c0*/  @P0 BRA `(.L_x_747) ;  /* 0x0000198000000947 */ /* 0x000fea0003800000 */
[C---:B------:R-:W-:Y:S02]  /*1c9d0*/  ISETP.GE.AND P0, PT, R210.reuse, c[0x0][0x3c8], PT ;  /* 0x0000f200d2007a0c */ /* 0x040fe40003f06270 */
[C---:B------:R-:W-:Y:S02]  /*1c9e0*/  IADD3 R9, R210.reuse, 0x8, RZ ;  /* 0x00000008d2097810 */ /* 0x040fe40007ffe0ff */
[C---:B------:R-:W-:Y:S02]  /*1c9f0*/  IADD3 R5, R210.reuse, 0x10, RZ ;  /* 0x00000010d2057810 */ /* 0x040fe40007ffe0ff */
[----:B------:R-:W-:Y:S02]  /*1ca00*/  ISETP.GE.AND P3, PT, R9, c[0x0][0x3c8], PT ;  /* 0x0000f20009007a0c */ /* 0x000fe40003f66270 */
[----:B------:R-:W-:Y:S02]  /*1ca10*/  ISETP.GE.AND P5, PT, R5, c[0x0][0x3c8], PT ;  /* 0x0000f20005007a0c */ /* 0x000fe40003fa6270 */
[----:B------:R-:W-:-:S02]  /*1ca20*/  IADD3 R12, R210, 0x18, RZ ;  /* 0x00000018d20c7810 */ /* 0x000fc40007ffe0ff */
[----:B------:R-:W-:Y:S02]  /*1ca30*/  SHF.R.S32.HI R6, RZ, 0x1f, R210 ;  /* 0x0000001fff067819 */ /* 0x000fe400000114d2 */
[C---:B----4-:R-:W-:Y:S02]  /*1ca40*/  @!P0 LEA R2, P1, R210.reuse, R0, 0x2 ;  /* 0x00000000d2028211 */ /* 0x050fe400078210ff */
[C---:B------:R-:W-:Y:S02]  /*1ca50*/  IADD3 R10, R210.reuse, 0x20, RZ ;  /* 0x00000020d20a7810 */ /* 0x040fe40007ffe0ff */
[----:B------:R-:W-:Y:S02]  /*1ca60*/  IADD3 R11, R210, 0x8, RZ ;  /* 0x00000008d20b7810 */ /* 0x000fe40007ffe0ff */
[----:B------:R-:W-:Y:S02]  /*1ca70*/  ISETP.GE.AND P2, PT, R12, c[0x0][0x3c8], PT ;  /* 0x0000f2000c007a0c */ /* 0x000fe40003f46270 */
[----:B-1----:R-:W-:-:S02]  /*1ca80*/  @!P0 LEA.HI.X R3, R210, R4, R6, 0x2, P1 ;  /* 0x00000004d2038211 */ /* 0x002fc400008f1406 */
[C---:B------:R-:W-:Y:S02]  /*1ca90*/  @!P3 LEA R6, P6, R9.reuse, R0, 0x2 ;  /* 0x000000000906b211 */ /* 0x040fe400078c10ff */
[----:B------:R-:W-:Y:S01]  /*1caa0*/  ISETP.GE.AND P1, PT, R10, c[0x0][0x3c8], PT ;  /* 0x0000f2000a007a0c */ /* 0x000fe20003f26270 */
[----:B------:R1:W-:Y:S01]  /*1cab0*/  @!P0 ST.E.64 [R2.64], R108 ;  /* 0x0000006c02008985 */ /* 0x0003e2000c101b06 */
[----:B------:R-:W-:Y:S02]  /*1cac0*/  SHF.R.S32.HI R11, RZ, 0x1f, R11 ;  /* 0x0000001fff0b7819 */ /* 0x000fe4000001140b */
[----:B------:R-:W-:Y:S02]  /*1cad0*/  IADD3 R8, R210, 0x10, RZ ;  /* 0x00000010d2087810 */ /* 0x000fe40007ffe0ff */
[----:B------:R-:W-:Y:S02]  /*1cae0*/  ISETP.GE.AND P0, PT, R252, c[0x0][0x3c8], PT ;  /* 0x0000f200fc007a0c */ /* 0x000fe40003f06270 */
[----:B------:R-:W-:-:S02]  /*1caf0*/  @!P3 LEA.HI.X R7, R9, R4, R11, 0x2, P6 ;  /* 0x000000040907b211 */ /* 0x000fc400030f140b */
[----:B------:R-:W-:Y:S02]  /*1cb00*/  SHF.R.S32.HI R8, RZ, 0x1f, R8 ;  /* 0x0000001fff087819 */ /* 0x000fe40000011408 */
[C---:B------:R-:W-:Y:S01]  /*1cb10*/  IADD3 R13, R210.reuse, 0x18, RZ ;  /* 0x00000018d20d7810 */ /* 0x040fe20007ffe0ff */
[----:B------:R4:W-:Y:S01]  /*1cb20*/  @!P3 ST.E.64 [R6.64], R120 ;  /* 0x000000780600b985 */ /* 0x0009e2000c101b06 */
[----:B------:R-:W-:Y:S02]  /*1cb30*/  IADD3 R11, R210, 0x20, RZ ;  /* 0x00000020d20b7810 */ /* 0x000fe40007ffe0ff */
[----:B------:R-:W-:Y:S02]  /*1cb40*/  SHF.R.S32.HI R13, RZ, 0x1f, R13 ;  /* 0x0000001fff0d7819 */ /* 0x000fe4000001140d */
[----:B------:R-:W-:Y:S02]  /*1cb50*/  SHF.R.S32.HI R11, RZ, 0x1f, R11 ;  /* 0x0000001fff0b7819 */ /* 0x000fe4000001140b */
[----:B-1----:R-:W-:-:S04]  /*1cb60*/  @!P5 LEA R2, P4, R5, R0, 0x2 ;  /* 0x000000000502d211 */ /* 0x002fc800078810ff */
[----:B------:R-:W-:Y:S02]  /*1cb70*/  @!P5 LEA.HI.X R3, R5, R4, R8, 0x2, P4 ;  /* 0x000000040503d211 */ /* 0x000fe400020f1408 */
[----:B------:R-:W-:Y:S02]  /*1cb80*/  ISETP.GE.AND P4, PT, R251, c[0x0][0x3c8], PT ;  /* 0x0000f200fb007a0c */ /* 0x000fe40003f86270 */
[-C--:B------:R-:W-:Y:S01]  /*1cb90*/  @!P2 LEA R8, P3, R12, R0.reuse, 0x2 ;  /* 0x000000000c08a211 */ /* 0x080fe200078610ff */
[----:B------:R1:W-:Y:S01]  /*1cba0*/  @!P5 ST.E.64 [R2.64], R124 ;  /* 0x0000007c0200d985 */ /* 0x0003e2000c101b06 */
[----:B------:R-:W-:Y:S02]  /*1cbb0*/  SHF.R.S32.HI R5, RZ, 0x1f, R252 ;  /* 0x0000001fff057819 */ /* 0x000fe400000114fc */
[----:B----4-:R-:W-:Y:S02]  /*1cbc0*/  @!P1 LEA R6, P6, R10, R0, 0x2 ;  /* 0x000000000a069211 */ /* 0x010fe400078c10ff */
[----:B------:R-:W-:-:S02]  /*1cbd0*/  @!P2 LEA.HI.X R9, R12, R4, R13, 0x2, P3 ;  /* 0x000000040c09a211 */ /* 0x000fc400018f140d */
[----:B------:R-:W-:Y:S02]  /*1cbe0*/  ISETP.GE.AND P3, PT, R250, c[0x0][0x3c8], PT ;  /* 0x0000f200fa007a0c */ /* 0x000fe40003f66270 */
[----:B------:R-:W-:Y:S01]  /*1cbf0*/  @!P1 LEA.HI.X R7, R10, R4, R11, 0x2, P6 ;  /* 0x000000040a079211 */ /* 0x000fe200030f140b */
[----:B------:R4:W-:Y:S01]  /*1cc00*/  @!P2 ST.E.64 [R8.64], R128 ;  /* 0x000000800800a985 */ /* 0x0009e2000c101b06 */
[----:B------:R-:W-:Y:S02]  /*1cc10*/  SHF.R.S32.HI R12, RZ, 0x1f, R251 ;  /* 0x0000001fff0c7819 */ /* 0x000fe400000114fb */
[----:B------:R-:W-:Y:S01]  /*1cc20*/  ISETP.GE.AND P6, PT, R249, c[0x0][0x3c8], PT ;  /* 0x0000f200f9007a0c */ /* 0x000fe20003fc6270 */
[----:B------:R5:W-:Y:S01]  /*1cc30*/  @!P1 ST.E.64 [R6.64], R22 ;  /* 0x0000001606009985 */ /* 0x000be2000c101b06 */
[----:B------:R-:W-:-:S04]  /*1cc40*/  @!P4 LEA R10, P1, R251, R0, 0x2 ;  /* 0x00000000fb0ac211 */ /* 0x000fc800078210ff */
[----:B------:R-:W-:Y:S02]  /*1cc50*/  @!P4 LEA.HI.X R11, R251, R4, R12, 0x2, P1 ;  /* 0x00000004fb0bc211 */ /* 0x000fe400008f140c */
[----:B------:R-:W-:Y:S02]  /*1cc60*/  SHF.R.S32.HI R12, RZ, 0x1f, R249 ;  /* 0x0000001fff0c7819 */ /* 0x000fe400000114f9 */
[----:B-1----:R-:W-:-:S04]  /*1cc70*/  @!P0 LEA R2, P5, R252, R0, 0x2 ;  /* 0x00000000fc028211 */ /* 0x002fc800078a10ff */
[----:B------:R-:W-:Y:S02]  /*1cc80*/  @!P0 LEA.HI.X R3, R252, R4, R5, 0x2, P5 ;  /* 0x00000004fc038211 */ /* 0x000fe400028f1405 */
[----:B------:R-:W-:Y:S02]  /*1cc90*/  ISETP.GE.AND P5, PT, R246, c[0x0][0x3c8], PT ;  /* 0x0000f200f6007a0c */ /* 0x000fe40003fa6270 */
[----:B------:R-:W-:Y:S01]  /*1cca0*/  SHF.R.S32.HI R5, RZ, 0x1f, R250 ;  /* 0x0000001fff057819 */ /* 0x000fe200000114fa */
[----:B------:R1:W-:Y:S01]  /*1ccb0*/  @!P0 ST.E.64 [R2.64], R26 ;  /* 0x0000001a02008985 */ /* 0x0003e2000c101b06 */
[----:B----4-:R-:W-:-:S03]  /*1ccc0*/  @!P3 LEA R8, P0, R250, R0, 0x2 ;  /* 0x00000000fa08b211 */ /* 0x010fc600078010ff */
[----:B------:R4:W-:Y:S01]  /*1ccd0*/  @!P4 ST.E.64 [R10.64], R142 ;  /* 0x0000008e0a00c985 */ /* 0x0009e2000c101b06 */
[----:B-----5:R-:W-:Y:S02]  /*1cce0*/  IADD3 R6, R210, 0x58, RZ ;  /* 0x00000058d2067810 */ /* 0x020fe40007ffe0ff */
[----:B------:R-:W-:Y:S02]  /*1ccf0*/  @!P3 LEA.HI.X R9, R250, R4, R5, 0x2, P0 ;  /* 0x00000004fa09b211 */ /* 0x000fe400000f1405 */
[----:B------:R-:W-:Y:S02]  /*1cd00*/  ISETP.GE.AND P4, PT, R6, c[0x0][0x3c8], PT ;  /* 0x0000f20006007a0c */ /* 0x000fe40003f86270 */
[----:B------:R-:W-:Y:S01]  /*1cd10*/  SHF.R.S32.HI R7, RZ, 0x1f, R246 ;  /* 0x0000001fff077819 */ /* 0x000fe200000114f6 */
[----:B------:R5:W-:Y:S01]  /*1cd20*/  @!P3 ST.E.64 [R8.64], R30 ;  /* 0x0000001e0800b985 */ /* 0x000be2000c101b06 */
[----:B------:R-:W-:Y:S02]  /*1cd30*/  IADD3 R5, R210, 0x68, RZ ;  /* 0x00000068d2057810 */ /* 0x000fe40007ffe0ff */
[----:B--2---:R-:W-:-:S02]  /*1cd40*/  SHF.R.S32.HI R16, RZ, 0x1f, R6 ;  /* 0x0000001fff107819 */ /* 0x004fc40000011406 */
[C---:B-1----:R-:W-:Y:S02]  /*1cd50*/  IADD3 R2, R210.reuse, 0x50, RZ ;  /* 0x00000050d2027810 */ /* 0x042fe40007ffe0ff */
[----:B------:R-:W-:Y:S02]  /*1cd60*/  IADD3 R3, R210, 0x60, RZ ;  /* 0x00000060d2037810 */ /* 0x000fe40007ffe0ff */
[----:B------:R-:W-:Y:S02]  /*1cd70*/  ISETP.GE.AND P2, PT, R2, c[0x0][0x3c8], PT ;  /* 0x0000f20002007a0c */ /* 0x000fe40003f46270 */
[C---:B----4-:R-:W-:Y:S02]  /*1cd80*/  @!P6 LEA R10, P0, R249.reuse, R0, 0x2 ;  /* 0x00000000f90ae211 */ /* 0x050fe400078010ff */
[----:B------:R-:W-:Y:S02]  /*1cd90*/  SHF.R.S32.HI R13, RZ, 0x1f, R2 ;  /* 0x0000001fff0d7819 */ /* 0x000fe40000011402 */
[----:B------:R-:W-:-:S02]  /*1cda0*/  @!P6 LEA.HI.X R11, R249, R4, R12, 0x2, P0 ;  /* 0x00000004f90be211 */ /* 0x000fc400000f140c */
[----:B-----5:R-:W-:-:S03]  /*1cdb0*/  @!P5 LEA R8, P1, R246, R0, 0x2 ;  /* 0x00000000f608d211 */ /* 0x020fc600078210ff */
[----:B------:R-:W-:Y:S01]  /*1cdc0*/  @!P6 ST.E.64 [R10.64], R38 ;  /* 0x000000260a00e985 */ /* 0x000fe2000c101b06 */
[----:B------:R-:W-:Y:S02]  /*1cdd0*/  @!P5 LEA.HI.X R9, R246, R4, R7, 0x2, P1 ;  /* 0x00000004f609d211 */ /* 0x000fe400008f1407 */
[-C--:B------:R-:W-:Y:S02]  /*1cde0*/  @!P2 LEA R14, P0, R2, R0.reuse, 0x2 ;  /* 0x00000000020ea211 */ /* 0x080fe400078010ff */
[----:B------:R-:W-:Y:S01]  /*1cdf0*/  @!P4 LEA R12, P1, R6, R0, 0x2 ;  /* 0x00000000060cc211 */ /* 0x000fe200078210ff */
[----:B------:R1:W-:Y:S01]  /*1ce00*/  @!P5 ST.E.64 [R8.64], R34 ;  /* 0x000000220800d985 */ /* 0x0003e2000c101b06 */
[----:B------:R-:W-:Y:S02]  /*1ce10*/  IADD3 R7, R210, 0x70, RZ ;  /* 0x00000070d2077810 */ /* 0x000fe40007ffe0ff */
[----:B------:R-:W-:Y:S02]  /*1ce20*/  @!P2 LEA.HI.X R15, R2, R4, R13, 0x2, P0 ;  /* 0x00000004020fa211 */ /* 0x000fe400000f140d */
[----:B------:R-:W-:-:S02]  /*1ce30*/  ISETP.GE.AND P5, PT, R3, c[0x0][0x3c8], PT ;  /* 0x0000f20003007a0c */ /* 0x000fc40003fa6270 */
[----:B------:R-:W-:Y:S02]  /*1ce40*/  ISETP.GE.AND P2, PT, R5, c[0x0][0x3c8], PT ;  /* 0x0000f20005007a0c */ /* 0x000fe40003f46270 */
[----:B------:R-:W-:Y:S02]  /*1ce50*/  ISETP.GE.AND P6, PT, R2, c[0x0][0x3c8], PT ;  /* 0x0000f20002007a0c */ /* 0x000fe40003fc6270 */
[----:B------:R-:W-:Y:S02]  /*1ce60*/  @!P4 LEA.HI.X R13, R6, R4, R16, 0x2, P1 ;  /* 0x00000004060dc211 */ /* 0x000fe400008f1410 */
[----:B------:R-:W-:Y:S02]  /*1ce70*/  ISETP.GE.AND P1, PT, R7, c[0x0][0x3c8], PT ;  /* 0x0000f20007007a0c */ /* 0x000fe40003f26270 */
[----:B------:R-:W-:Y:S02]  /*1ce80*/  SHF.R.S32.HI R6, RZ, 0x1f, R5 ;  /* 0x0000001fff067819 */ /* 0x000fe40000011405 */
[----:B------:R-:W-:-:S02]  /*1ce90*/  SHF.R.S32.HI R2, RZ, 0x1f, R7 ;  /* 0x0000001fff027819 */ /* 0x000fc40000011407 */
[-C--:B------:R-:W-:Y:S02]  /*1cea0*/  @!P5 LEA R18, P0, R3, R0.reuse, 0x2 ;  /* 0x000000000312d211 */ /* 0x080fe400078010ff */
[C---:B------:R-:W-:Y:S01]  /*1ceb0*/  @!P2 LEA R16, P3, R5.reuse, R0, 0x2 ;  /* 0x000000000510a211 */ /* 0x040fe200078610ff */
[----:B------:R-:W-:Y:S03]  /*1cec0*/  @!P6 ST.E.64 [R14.64], R46 ;  /* 0x0000002e0e00e985 */ /* 0x000fe6000c101b06 */
[----:B---3--:R-:W-:Y:S01]  /*1ced0*/  @!P2 LEA.HI.X R17, R5, R4, R6, 0x2, P3 ;  /* 0x000000040511a211 */ /* 0x008fe200018f1406 */
[----:B------:R2:W-:Y:S01]  /*1cee0*/  @!P4 ST.E.64 [R12.64], R42 ;  /* 0x0000002a0c00c985 */ /* 0x0005e2000c101b06 */
[----:B------:R-:W-:Y:S02]  /*1cef0*/  IADD3 R5, R210, 0x88, RZ ;  /* 0x00000088d2057810 */ /* 0x000fe40007ffe0ff */
[----:B-1----:R-:W-:-:S02]  /*1cf00*/  SHF.R.S32.HI R9, RZ, 0x1f, R3 ;  /* 0x0000001fff097819 */ /* 0x002fc40000011403 */
[----:B------:R-:W-:Y:S02]  /*1cf10*/  IADD3 R8, R210, 0x78, RZ ;  /* 0x00000078d2087810 */ /* 0x000fe40007ffe0ff */
[----:B------:R-:W-:Y:S02]  /*1cf20*/  @!P5 LEA.HI.X R19, R3, R4, R9, 0x2, P0 ;  /* 0x000000040313d211 */ /* 0x000fe400000f1409 */
[----:B------:R-:W-:Y:S02]  /*1cf30*/  ISETP.GE.AND P0, PT, R8, c[0x0][0x3c8], PT ;  /* 0x0000f20008007a0c */ /* 0x000fe40003f06270 */
[----:B------:R-:W-:Y:S02]  /*1cf40*/  ISETP.GE.AND P5, PT, R5, c[0x0][0x3c8], PT ;  /* 0x0000f20005007a0c */ /* 0x000fe40003fa6270 */
[----:B------:R-:W-:Y:S02]  /*1cf50*/  IADD3 R6, R210, 0x80, RZ ;  /* 0x00000080d2067810 */ /* 0x000fe40007ffe0ff */
[----:B------:R-:W-:-:S02]  /*1cf60*/  SHF.R.S32.HI R9, RZ, 0x1f, R8 ;  /* 0x0000001fff097819 */ /* 0x000fc40000011408 */
[----:B------:R-:W-:-:S05]  /*1cf70*/  ISETP.GE.AND P6, PT, R6, c[0x0][0x3c8], PT ;  /* 0x0000f20006007a0c */ /* 0x000fca0003fc6270 */
[----:B------:R-:W-:-:S04]  /*1cf80*/  @!P0 LEA R10, P3, R8, R0, 0x2 ;  /* 0x00000000080a8211 */ /* 0x000fc800078610ff */
[----:B------:R-:W-:Y:S02]  /*1cf90*/  @!P0 LEA.HI.X R11, R8, R4, R9, 0x2, P3 ;  /* 0x00000004080b8211 */ /* 0x000fe400018f1409 */
[----:B------:R-:W-:Y:S02]  /*1cfa0*/  SHF.R.S32.HI R8, RZ, 0x1f, R5 ;  /* 0x0000001fff087819 */ /* 0x000fe40000011405 */
[----:B--2---:R-:W-:-:S04]  /*1cfb0*/  @!P1 LEA R12, P4, R7, R0, 0x2 ;  /* 0x00000000070c9211 */ /* 0x004fc800078810ff */
[----:B------:R-:W-:Y:S02]  /*1cfc0*/  @!P1 LEA.HI.X R13, R7, R4, R2, 0x2, P4 ;  /* 0x00000004070d9211 */ /* 0x000fe400020f1402 */
[----:B------:R-:W-:Y:S02]  /*1cfd0*/  ISETP.GE.AND P4, PT, R3, c[0x0][0x3c8], PT ;  /* 0x0000f20003007a0c */ /* 0x000fe40003f86270 */
[C---:B------:R-:W-:Y:S02]  /*1cfe0*/  IADD3 R2, R210.reuse, 0x90, RZ ;  /* 0x00000090d2027810 */ /* 0x040fe40007ffe0ff */
[----:B------:R-:W-:Y:S02]  /*1cff0*/  SHF.R.S32.HI R3, RZ, 0x1f, R6 ;  /* 0x0000001fff037819 */ /* 0x000fe40000011406 */
[----:B------:R-:W-:-:S04]  /*1d000*/  IADD3 R7, R210, 0x98, RZ ;  /* 0x00000098d2077810 */ /* 0x000fc80007ffe0ff */
[----:B------:R-:W-:-:S03]  /*1d010*/  SHF.R.S32.HI R9, RZ, 0x1f, R7 ;  /* 0x0000001fff097819 */ /* 0x000fc60000011407 */
[----:B------:R-:W-:Y:S01]  /*1d020*/  @!P4 ST.E.64 [R18.64], R54 ;  /* 0x000000361200c985 */ /* 0x000fe2000c101b06 */
[----:B------:R-:W-:-:S03]  /*1d030*/  ISETP.GE.AND P4, PT, R7, c[0x0][0x3c8], PT ;  /* 0x0000f20007007a0c */ /* 0x000fc60003f86270 */
[----:B------:R1:W-:Y:S01]  /*1d040*/  @!P2 ST.E.64 [R16.64], R50 ;  /* 0x000000321000a985 */ /* 0x0003e2000c101b06 */
[----:B------:R-:W-:-:S03]  /*1d050*/  @!P5 LEA R14, P2, R5, R0, 0x2 ;  /* 0x00000000050ed211 */ /* 0x000fc600078410ff */
[----:B------:R-:W-:Y:S01]  /*1d060*/  @!P1 ST.E.64 [R12.64], R62 ;  /* 0x0000003e0c009985 */ /* 0x000fe2000c101b06 */
[----:B------:R-:W-:Y:S02]  /*1d070*/  @!P5 LEA.HI.X R15, R5, R4, R8, 0x2, P2 ;  /* 0x00000004050fd211 */ /* 0x000fe400010f1408 */
[----:B------:R-:W-:Y:S01]  /*1d080*/  ISETP.GE.AND P2, PT, R2, c[0x0][0x3c8], PT ;  /* 0x0000f20002007a0c */ /* 0x000fe20003f46270 */
[----:B------:R2:W-:Y:S01]  /*1d090*/  @!P0 ST.E.64 [R10.64], R58 ;  /* 0x0000003a0a008985 */ /* 0x0005e2000c101b06 */
[----:B------:R-:W-:Y:S02]  /*1d0a0*/  IADD3 R5, R210, 0xa0, RZ ;  /* 0x000000a0d2057810 */ /* 0x000fe40007ffe0ff */
[----:B------:R-:W-:-:S04]  /*1d0b0*/  @!P4 LEA R8, P1, R7, R0, 0x2 ;  /* 0x000000000708c211 */ /* 0x000fc800078210ff */
[----:B------:R-:W-:Y:S02]  /*1d0c0*/  @!P4 LEA.HI.X R9, R7, R4, R9, 0x2, P1 ;  /* 0x000000040709c211 */ /* 0x000fe400008f1409 */
[----:B------:R-:W-:-:S04]  /*1d0d0*/  IADD3 R7, R210, 0xb0, RZ ;  /* 0x000000b0d2077810 */ /* 0x000fc80007ffe0ff */
[----:B------:R-:W-:Y:S02]  /*1d0e0*/  ISETP.GE.AND P1, PT, R7, c[0x0][0x3c8], PT ;  /* 0x0000f20007007a0c */ /* 0x000fe40003f26270 */
[----:B-1----:R-:W-:-:S04]  /*1d0f0*/  @!P6 LEA R16, P3, R6, R0, 0x2 ;  /* 0x000000000610e211 */ /* 0x002fc800078610ff */
[----:B------:R-:W-:Y:S02]  /*1d100*/  @!P6 LEA.HI.X R17, R6, R4, R3, 0x2, P3 ;  /* 0x000000040611e211 */ /* 0x000fe400018f1403 */
[----:B------:R-:W-:Y:S02]  /*1d110*/  ISETP.GE.AND P3, PT, R5, c[0x0][0x3c8], PT ;  /* 0x0000f20005007a0c */ /* 0x000fe40003f66270 */
[----:B------:R-:W-:Y:S01]  /*1d120*/  SHF.R.S32.HI R6, RZ, 0x1f, R2 ;  /* 0x0000001fff067819 */ /* 0x000fe20000011402 */
[----:B------:R1:W-:Y:S01]  /*1d130*/  @!P6 ST.E.64 [R16.64], R70 ;  /* 0x000000461000e985 */ /* 0x0003e2000c101b06 */
[----:B--2---:R-:W-:Y:S02]  /*1d140*/  @!P2 LEA R10, P0, R2, R0, 0x2 ;  /* 0x00000000020aa211 */ /* 0x004fe400078010ff */
[----:B------:R-:W-:Y:S01]  /*1d150*/  IADD3 R3, R210, 0xa8, RZ ;  /* 0x000000a8d2037810 */ /* 0x000fe20007ffe0ff */
[----:B------:R2:W-:Y:S01]  /*1d160*/  @!P5 ST.E.64 [R14.64], R66 ;  /* 0x000000420e00d985 */ /* 0x0005e2000c101b06 */
[----:B------:R-:W-:-:S02]  /*1d170*/  @!P2 LEA.HI.X R11, R2, R4, R6, 0x2, P0 ;  /* 0x00000004020ba211 */ /* 0x000fc400000f1406 */
[----:B------:R-:W-:Y:S02]  /*1d180*/  ISETP.GE.AND P2, PT, R3, c[0x0][0x3c8], PT ;  /* 0x0000f20003007a0c */ /* 0x000fe40003f46270 */
[----:B------:R-:W-:Y:S02]  /*1d190*/  SHF.R.S32.HI R13, RZ, 0x1f, R5 ;  /* 0x0000001fff0d7819 */ /* 0x000fe40000011405 */
[----:B------:R-:W-:Y:S02]  /*1d1a0*/  IADD3 R6, R210, 0xb8, RZ ;  /* 0x000000b8d2067810 */ /* 0x000fe40007ffe0ff */
[----:B------:R-:W-:Y:S02]  /*1d1b0*/  ISETP.GE.AND P6, PT, R2, c[0x0][0x3c8], PT ;  /* 0x0000f20002007a0c */ /* 0x000fe40003fc6270 */
[----:B------:R-:W-:Y:S02]  /*1d1c0*/  SHF.R.S32.HI R12, RZ, 0x1f, R3 ;  /* 0x0000001fff0c7819 */ /* 0x000fe40000011403 */
[----:B------:R-:W-:-:S09]  /*1d1d0*/  IADD3 R2, R210, 0xc8, RZ ;  /* 0x000000c8d2027810 */ /* 0x000fd20007ffe0ff */
[----:B------:R3:W-:Y:S01]  /*1d1e0*/  @!P6 ST.E.64 [R10.64], R78 ;  /* 0x0000004e0a00e985 */ /* 0x0007e2000c101b06 */
[----:B-1----:R-:W-:-:S03]  /*1d1f0*/  @!P3 LEA R16, P0, R5, R0, 0x2 ;  /* 0x000000000510b211 */ /* 0x002fc600078010ff */
[----:B------:R1:W-:Y:S01]  /*1d200*/  @!P4 ST.E.64 [R8.64], R74 ;  /* 0x0000004a0800c985 */ /* 0x0003e2000c101b06 */
[----:B------:R-:W-:Y:S02]  /*1d210*/  @!P3 LEA.HI.X R17, R5, R4, R13, 0x2, P0 ;  /* 0x000000040511b211 */ /* 0x000fe400000f140d */
[----:B------:R-:W-:Y:S02]  /*1d220*/  ISETP.GE.AND P0, PT, R6, c[0x0][0x3c8], PT ;  /* 0x0000f20006007a0c */ /* 0x000fe40003f06270 */
[C---:B--2---:R-:W-:Y:S01]  /*1d230*/  @!P2 LEA R14, P5, R3.reuse, R0, 0x2 ;  /* 0x00000000030ea211 */ /* 0x044fe200078a10ff */
[----:B------:R-:W-:Y:S01]  /*1d240*/  @!P3 ST.E.64 [R16.64], R86 ;  /* 0x000000561000b985 */ /* 0x000fe2000c101b06 */
[----:B------:R-:W-:Y:S02]  /*1d250*/  SHF.R.S32.HI R5, RZ, 0x1f, R6 ;  /* 0x0000001fff057819 */ /* 0x000fe40000011406 */
[----:B------:R-:W-:Y:S02]  /*1d260*/  @!P2 LEA.HI.X R15, R3, R4, R12, 0x2, P5 ;  /* 0x00000004030fa211 */ /* 0x000fe400028f140c */
[----:B------:R-:W-:-:S02]  /*1d270*/  IADD3 R3, R210, 0xc0, RZ ;  /* 0x000000c0d2037810 */ /* 0x000fc40007ffe0ff */
[-C--:B------:R-:W-:Y:S01]  /*1d280*/  @!P1 LEA R12, P5, R7, R0.reuse, 0x2 ;  /* 0x00000000070c9211 */ /* 0x080fe200078a10ff */
[----:B------:R2:W-:Y:S01]  /*1d290*/  @!P2 ST.E.64 [R14.64], R82 ;  /* 0x000000520e00a985 */ /* 0x0005e2000c101b06 */
[----:B------:R-:W-:Y:S02]  /*1d2a0*/  ISETP.GE.AND P6, PT, R3, c[0x0][0x3c8], PT ;  /* 0x0000f20003007a0c */ /* 0x000fe40003fc6270 */
[----:B---3--:R-:W-:-:S04]  /*1d2b0*/  @!P0 LEA R10, P4, R6, R0, 0x2 ;  /* 0x00000000060a8211 */ /* 0x008fc800078810ff */
[-C--:B------:R-:W-:Y:S02]  /*1d2c0*/  @!P0 LEA.HI.X R11, R6, R4.reuse, R5, 0x2, P4 ;  /* 0x00000004060b8211 */ /* 0x080fe400020f1405 */
[----:B------:R-:W-:Y:S02]  /*1d2d0*/  ISETP.GE.AND P4, PT, R2, c[0x0][0x3c8], PT ;  /* 0x0000f20002007a0c */ /* 0x000fe40003f86270 */
[----:B-1----:R-:W-:Y:S02]  /*1d2e0*/  SHF.R.S32.HI R8, RZ, 0x1f, R7 ;  /* 0x0000001fff087819 */ /* 0x002fe40000011407 */
[----:B------:R-:W-:Y:S02]  /*1d2f0*/  SHF.R.S32.HI R6, RZ, 0x1f, R3 ;  /* 0x0000001fff067819 */ /* 0x000fe40000011403 */
[----:B------:R-:W-:Y:S02]  /*1d300*/  @!P1 LEA.HI.X R13, R7, R4, R8, 0x2, P5 ;  /* 0x00000004070d9211 */ /* 0x000fe400028f1408 */
[----:B------:R-:W-:-:S02]  /*1d310*/  IADD3 R7, R210, 0xd0, RZ ;  /* 0x000000d0d2077810 */ /* 0x000fc40007ffe0ff */
[----:B------:R-:W-:Y:S01]  /*1d320*/  IADD3 R8, R210, 0xd8, RZ ;  /* 0x000000d8d2087810 */ /* 0x000fe20007ffe0ff */
[----:B------:R1:W-:Y:S01]  /*1d330*/  @!P1 ST.E.64 [R12.64], R146 ;  /* 0x000000920c009985 */ /* 0x0003e2000c101b06 */
[----:B------:R-:W-:Y:S02]  /*1d340*/  ISETP.GE.AND P5, PT, R7, c[0x0][0x3c8], PT ;  /* 0x0000f20007007a0c */ /* 0x000fe40003fa6270 */
[CC--:B--2---:R-:W-:Y:S01]  /*1d350*/  @!P6 LEA R14, P3, R3.reuse, R0.reuse, 0x2 ;  /* 0x00000000030ee211 */ /* 0x0c4fe200078610ff */
[----:B------:R2:W-:Y:S01]  /*1d360*/  @!P0 ST.E.64 [R10.64], R90 ;  /* 0x0000005a0a008985 */ /* 0x0005e2000c101b06 */
[C---:B------:R-:W-:Y:S02]  /*1d370*/  @!P4 LEA R16, P2, R2.reuse, R0, 0x2 ;  /* 0x000000000210c211 */ /* 0x040fe400078410ff */
[----:B------:R-:W-:Y:S02]  /*1d380*/  @!P6 LEA.HI.X R15, R3, R4, R6, 0x2, P3 ;  /* 0x00000004030fe211 */ /* 0x000fe400018f1406 */
[----:B------:R-:W-:-:S02]  /*1d390*/  ISETP.GE.AND P3, PT, R2, c[0x0][0x3c8], PT ;  /* 0x0000f20002007a0c */ /* 0x000fc40003f66270 */
[----:B------:R-:W-:Y:S01]  /*1d3a0*/  SHF.R.S32.HI R5, RZ, 0x1f, R2 ;  /* 0x0000001fff057819 */ /* 0x000fe20000011402 */
[----:B------:R-:W-:Y:S01]  /*1d3b0*/  @!P6 ST.E.64 [R14.64], R150 ;  /* 0x000000960e00e985 */ /* 0x000fe2000c101b06 */
[----:B------:R-:W-:Y:S02]  /*1d3c0*/  ISETP.GE.AND P4, PT, R8, c[0x0][0x3c8], PT ;  /* 0x0000f20008007a0c */ /* 0x000fe40003f86270 */
[----:B------:R-:W-:Y:S02]  /*1d3d0*/  IADD3 R6, R210, 0xe0, RZ ;  /* 0x000000e0d2067810 */ /* 0x000fe40007ffe0ff */
[----:B------:R-:W-:Y:S02]  /*1d3e0*/  SHF.R.S32.HI R3, RZ, 0x1f, R7 ;  /* 0x0000001fff037819 */ /* 0x000fe40000011407 */
[----:B------:R-:W-:Y:S02]  /*1d3f0*/  SHF.R.S32.HI R9, RZ, 0x1f, R8 ;  /* 0x0000001fff097819 */ /* 0x000fe40000011408 */
[----:B------:R-:W-:-:S02]  /*1d400*/  ISETP.GE.AND P6, PT, R2, c[0x0][0x3c8], PT ;  /* 0x0000f20002007a0c */ /* 0x000fc40003fc6270 */
[----:B------:R-:W-:Y:S02]  /*1d410*/  @!P3 LEA.HI.X R17, R2, R4, R5, 0x2, P2 ;  /* 0x000000040211b211 */ /* 0x000fe400010f1405 */
[----:B------:R-:W-:Y:S02]  /*1d420*/  ISETP.GE.AND P3, PT, R6, c[0x0][0x3c8], PT ;  /* 0x0000f20006007a0c */ /* 0x000fe40003f66270 */
[C---:B------:R-:W-:Y:S02]  /*1d430*/  IADD3 R5, R210.reuse, 0xe8, RZ ;  /* 0x000000e8d2057810 */ /* 0x040fe40007ffe0ff */
[----:B-1----:R-:W-:Y:S02]  /*1d440*/  @!P5 LEA R12, P1, R7, R0, 0x2 ;  /* 0x00000000070cd211 */ /* 0x002fe400078210ff */
[----:B------:R-:W-:Y:S02]  /*1d450*/  ISETP.GE.AND P2, PT, R5, c[0x0][0x3c8], PT ;  /* 0x0000f20005007a0c */ /* 0x000fe40003f46270 */
[----:B------:R-:W-:Y:S01]  /*1d460*/  @!P5 LEA.HI.X R13, R7, R4, R3, 0x2, P1 ;  /* 0x00000004070dd211 */ /* 0x000fe200008f1403 */
[----:B------:R-:W-:Y:S01]  /*1d470*/  @!P6 ST.E.64 [R16.64], R170 ;  /* 0x000000aa1000e985 */ /* 0x000fe2000c101b06 */
[----:B------:R-:W-:-:S02]  /*1d480*/  IADD3 R3, R210, 0xf0, RZ ;  /* 0x000000f0d2037810 */ /* 0x000fc40007ffe0ff */
[C---:B--2---:R-:W-:Y:S01]  /*1d490*/  @!P4 LEA R10, P0, R8.reuse, R0, 0x2 ;  /* 0x00000000080ac211 */ /* 0x044fe200078010ff */
[----:B------:R-:W-:Y:S01]  /*1d4a0*/  @!P5 ST.E.64 [R12.64], R154 ;  /* 0x0000009a0c00d985 */ /* 0x000fe2000c101b06 */
[----:B------:R-:W-:Y:S02]  /*1d4b0*/  ISETP.GE.AND P1, PT, R3, c[0x0][0x3c8], PT ;  /* 0x0000f20003007a0c */ /* 0x000fe40003f26270 */
[----:B------:R-:W-:Y:S02]  /*1d4c0*/  @!P4 LEA.HI.X R11, R8, R4, R9, 0x2, P0 ;  /* 0x00000004080bc211 */ /* 0x000fe400000f1409 */
[----:B------:R-:W-:Y:S02]  /*1d4d0*/  SHF.R.S32.HI R7, RZ, 0x1f, R6 ;  /* 0x0000001fff077819 */ /* 0x000fe40000011406 */
[C---:B------:R-:W-:Y:S01]  /*1d4e0*/  @!P3 LEA R8, P0, R6.reuse, R0, 0x2 ;  /* 0x000000000608b211 */ /* 0x040fe200078010ff */
[----:B------:R-:W-:Y:S03]  /*1d4f0*/  @!P4 ST.E.64 [R10.64], R110 ;  /* 0x0000006e0a00c985 */ /* 0x000fe6000c101b06 */
[----:B------:R-:W-:-:S02]  /*1d500*/  @!P3 LEA.HI.X R9, R6, R4, R7, 0x2, P0 ;  /* 0x000000040609b211 */ /* 0x000fc400000f1407 */
        /* <DEDUP_REMOVED lines=17> */
.L_x_732:
[----:B------:R-:W-:Y:S01]  /*1d620*/  ISETP.NE.U32.AND P0, PT, RZ, c[0x0][0x508], PT ;  /* 0x00014200ff007a0c */ /* 0x000fe20003f05070 */
[----:B------:R-:W-:Y:S01]  /*1d630*/  IMAD.MOV.U32 R4, RZ, RZ, 0x4 ;  /* 0x00000004ff047424 */ /* 0x000fe200078e00ff */
[----:B------:R-:W-:Y:S01]  /*1d640*/  ISETP.NE.U32.AND P2, PT, RZ, c[0x0][0x500], PT ;  /* 0x00014000ff007a0c */ /* 0x000fe20003f45070 */
[----:B------:R-:W-:Y:S01]  /*1d650*/  IMAD.MOV.U32 R19, RZ, RZ, c[0x0][0x388] ;  /* 0x0000e200ff137624 */ /* 0x000fe200078e00ff */
[----:B------:R-:W-:Y:S01]  /*1d660*/  ISETP.NE.AND.EX P0, PT, RZ, c[0x0][0x50c], PT, P0 ;  /* 0x00014300ff007a0c */ /* 0x000fe20003f05300 */
[----:B------:R-:W-:Y:S01]  /*1d670*/  IMAD.MOV.U32 R6, RZ, RZ, RZ ;  /* 0x000000ffff067224 */ /* 0x000fe200078e00ff */
[----:B------:R-:W-:Y:S01]  /*1d680*/  ISETP.NE.AND.EX P2, PT, RZ, c[0x0][0x504], PT, P2 ;  /* 0x00014100ff007a0c */ /* 0x000fe20003f45320 */
[----:B------:R-:W-:-:S10]  /*1d690*/  IMAD.WIDE R2, R235, R4, c[0x0][0x500] ;  /* 0x00014000eb027625 */ /* 0x000fd400078e0204 */
[----:B------:R-:W-:Y:S02]  /*1d6a0*/  @P0 IMAD.WIDE R4, R235, R4, c[0x0][0x508] ;  /* 0x00014200eb040625 */ /* 0x000fe400078e0204 */
[----:B------:R2:W5:Y:S04]  /*1d6b0*/  @P2 LDG.E R6, [R2.64] ;  /* 0x0000000602062981 */ /* 0x000568000c1e1900 */
[----:B------:R2:W5:Y:S01]  /*1d6c0*/  @P0 LDG.E R19, [R4.64] ;  /* 0x0000000604130981 */ /* 0x000562000c1e1900 */
[----:B------:R-:W-:-:S04]  /*1d6d0*/  ISETP.NE.AND P1, PT, R247, RZ, PT ;  /* 0x000000fff700720c */ /* 0x000fc80003f25270 */
[----:B------:R-:W-:Y:S01]  /*1d6e0*/  SEL R18, R247, c[0x0][0x3d4], P1 ;  /* 0x0000f500f7127a07 */ /* 0x000fe20000800000 */
[----:B------:R-:W-:Y:S05]  /*1d6f0*/  @P0 BRA `(.L_x_753) ;  /* 0x0000004000000947 */ /* 0x000fea0003800000 */
[----:B------:R-:W-:Y:S05]  /*1d700*/  @!P2 BRA `(.L_x_753) ;  /* 0x000000300000a947 */ /* 0x000fea0003800000 */
[----:B------:R3:W4:Y:S04]  /*1d710*/  LDG.E R0, [R2.64] ;  /* 0x0000000602007981 */ /* 0x000728000c1e1900 */
[----:B--23--:R-:W4:Y:S02]  /*1d720*/  LDG.E R2, [R2.64+0x4] ;  /* 0x0000040602027981 */ /* 0x00cf24000c1e1900 */
[----:B----45:R-:W-:Y:S02]  /*1d730*/  IADD3 R19, -R0, R2, RZ ;  /* 0x0000000200137210 */ /* 0x030fe40007ffe1ff */
.L_x_753:
        /* <DEDUP_REMOVED lines=8> */
[----:B------:R-:W-:Y:S01]  /*1d7c0*/  IMAD R0, R19, c[0x0][0x4e8], RZ ;  /* 0x00013a0013007a24 */ /* 0x000fe200078e02ff */
[----:B------:R-:W-:-:S04]  /*1d7d0*/  IADD3 R13, R225, R2, RZ ;  /* 0x00000002e10d7210 */ /* 0x000fc80007ffe0ff */
[----:B------:R-:W-:-:S13]  /*1d7e0*/  ISETP.GE.AND P0, PT, R13, R0, PT ;  /* 0x000000000d00720c */ /* 0x000fda0003f06270 */
[----:B------:R-:W-:Y:S05]  /*1d7f0*/  @P0 BRA `(.L_x_755) ;  /* 0x000002b000000947 */ /* 0x000fea0003800000 */
[----:B------:R-:W-:Y:S01]  /*1d800*/  IMAD.MOV.U32 R0, RZ, RZ, 0x368 ;  /* 0x00000368ff007424 */ /* 0x000fe200078e00ff */
[----:B------:R-:W-:-:S04]  /*1d810*/  ISETP.GT.AND P2, PT, R18, 0x1, PT ;  /* 0x000000011200780c */ /* 0x000fc80003f44270 */
[----:B------:R-:W-:-:S04]  /*1d820*/  SEL R0, R0, 0x328, P2 ;  /* 0x0000032800007807 */ /* 0x000fc80001000000 */
[----:B------:R2:W3:Y:S08]  /*1d830*/  LDC.64 R8, c[0x0][R0+0x170] ;  /* 0x00005c0000087b82 */ /* 0x0004f00000000a00 */
[----:B------:R2:W4:Y:S08]  /*1d840*/  LDC.64 R4, c[0x0][R0+0x168] ;  /* 0x00005a0000047b82 */ /* 0x0005300000000a00 */
[----:B------:R2:W5:Y:S08]  /*1d850*/  LDC.64 R14, c[0x0][R0+0x178] ;  /* 0x00005e00000e7b82 */ /* 0x0005700000000a00 */
[----:B------:R2:W1:Y:S02]  /*1d860*/  LDC.64 R10, c[0x0][R0+0x160] ;  /* 0x00005800000a7b82 */ /* 0x0004640000000a00 */
[----:B--2---:R-:W-:-:S02]  /*1d870*/  IMAD.MOV.U32 R0, RZ, RZ, c[0x0][0x4e8] ;  /* 0x00013a00ff007624 */ /* 0x004fc400078e00ff */
[-C--:B---3--:R-:W-:Y:S02]  /*1d880*/  IMAD R7, R9, R12.reuse, RZ ;  /* 0x0000000c09077224 */ /* 0x088fe400078e02ff */
[----:B------:R-:W-:Y:S01]  /*1d890*/  IMAD.WIDE.U32 R2, R8, R12, RZ ;  /* 0x0000000c08027225 */ /* 0x000fe200078e00ff */
[----:B------:R-:W-:Y:S02]  /*1d8a0*/  ISETP.NE.AND P0, PT, R0, 0x1, PT ;  /* 0x000000010000780c */ /* 0x000fe40003f05270 */
[----:B------:R-:W-:Y:S01]  /*1d8b0*/  MOV R0, R13 ;  /* 0x0000000d00007202 */ /* 0x000fe20000000f00 */
[----:B------:R-:W-:Y:S01]  /*1d8c0*/  IMAD R8, R8, R20, R7 ;  /* 0x0000001408087224 */ /* 0x000fe200078e0207 */
[----:B------:R-:W-:Y:S01]  /*1d8d0*/  SEL R7, R248, RZ, P2 ;  /* 0x000000fff8077207 */ /* 0x000fe20001000000 */
[-C--:B----4-:R-:W-:Y:S02]  /*1d8e0*/  IMAD R9, R5, R227.reuse, RZ ;  /* 0x000000e305097224 */ /* 0x090fe400078e02ff */
[----:B------:R-:W-:Y:S01]  /*1d8f0*/  IMAD.WIDE.U32 R4, R4, R227, RZ ;  /* 0x000000e304047225 */ /* 0x000fe200078e00ff */
[----:B------:R-:W-:-:S03]  /*1d900*/  IADD3 R3, R3, R8, RZ ;  /* 0x0000000803037210 */ /* 0x000fc60007ffe0ff */
[----:B------:R-:W-:Y:S02]  /*1d910*/  IMAD.IADD R9, R5, 0x1, R9 ;  /* 0x0000000105097824 */ /* 0x000fe400078e0209 */
[----:B------:R-:W-:-:S04]  /*1d920*/  @P0 IMAD.HI.U32 R16, R13, c[0x0][0x4ec], RZ ;  /* 0x00013b000d100a27 */ /* 0x000fc800078e00ff */
[-C--:B-----5:R-:W-:Y:S01]  /*1d930*/  IMAD R8, R15, R7.reuse, RZ ;  /* 0x000000070f087224 */ /* 0x0a0fe200078e02ff */
        /* <DEDUP_REMOVED lines=10> */
[----:B-1----:R-:W-:Y:S01]  /*1d9e0*/  IMAD R0, R11, R2, RZ ;  /* 0x000000020b007224 */ /* 0x002fe200078e02ff */
        /* <DEDUP_REMOVED lines=12> */
.L_x_755:
[----:B------:R-:W-:Y:S05]  /*1dab0*/  BSYNC B0 ;  /* 0x0000000000007941 */ /* 0x000fea0003800000 */
.L_x_754:
[----:B------:R-:W-:-:S13]  /*1dac0*/  ISETP.GT.AND P0, PT, R18, 0x1, PT ;  /* 0x000000011200780c */ /* 0x000fda0003f04270 */
[----:B------:R-:W-:Y:S05]  /*1dad0*/  @P0 BRA `(.L_x_747) ;  /* 0x0000087000000947 */ /* 0x000fea0003800000 */
[----:B------:R-:W-:Y:S01]  /*1dae0*/  MOV R2, c[0x0][0x4e8] ;  /* 0x00013a0000027a02 */ /* 0x000fe20000000f00 */
[----:B-1----:R-:W-:Y:S01]  /*1daf0*/  IMAD R0, R17, c[0x0][0x3a0], RZ ;  /* 0x0000e80011007a24 */ /* 0x002fe200078e02ff */
[----:B------:R-:W-:Y:S01]  /*1db00*/  LEA R4, R237, R214, 0x5 ;  /* 0x000000d6ed047211 */ /* 0x000fe200078e28ff */
[----:B------:R-:W-:Y:S01]  /*1db10*/  IMAD R5, R20, c[0x0][0x3f0], RZ ;  /* 0x0000fc0014057a24 */ /* 0x000fe200078e02ff */
[----:B------:R-:W-:Y:S01]  /*1db20*/  ISETP.NE.AND P0, PT, R2, 0x1, PT ;  /* 0x000000010200780c */ /* 0x000fe20003f05270 */
[----:B------:R-:W-:Y:S01]  /*1db30*/  IMAD.WIDE.U32 R2, R6, c[0x0][0x3a0], RZ ;  /* 0x0000e80006027a25 */ /* 0x000fe200078e00ff */
[----:B------:R-:W-:Y:S02]  /*1db40*/  IADD3 R4, R225, R4, RZ ;  /* 0x00000004e1047210 */ /* 0x000fe40007ffe0ff */
[----:B------:R-:W-:Y:S01]  /*1db50*/  IADD3 R13, R214, R225, RZ ;  /* 0x000000e1d60d7210 */ /* 0x000fe20007ffe0ff */
        /* <DEDUP_REMOVED lines=26> */
.L_x_811:
[----:B------:R-:W-:Y:S05]  /*1dd00*/  BRA.DIV ~URZ, `(.L_x_757) ;  /* 0x000024727f007947 */ /* 0x000fea000b800000 */
[----:B------:R3:W4:Y:S02]  /*1dd10*/  SHFL.IDX PT, R2, R14, RZ, 0x181f ;  /* 0x00181fff0e027589 */ /* 0x00072400000e0000 */
.L_x_812:
        /* <DEDUP_REMOVED lines=27> */
.L_x_759:
[----:B------:R-:W-:Y:S05]  /*1ded0*/  BSYNC B0 ;  /* 0x0000000000007941 */ /* 0x000fea0003800000 */
.L_x_758:
[----:B------:R-:W-:Y:S05]  /*1dee0*/  BRA.DIV ~URZ, `(.L_x_760) ;  /* 0x000023027f007947 */ /* 0x000fea000b800000 */
[----:B--2---:R2:W1:Y:S04]  /*1def0*/  SHFL.IDX PT, R10, R11, 0x1, 0x181f ;  /* 0x00381f000b0a7f89 */ /* 0x00446800000e0000 */
[----:B----4-:R2:W4:Y:S02]  /*1df00*/  SHFL.IDX PT, R2, R14, 0x1, 0x181f ;  /* 0x00381f000e027f89 */ /* 0x01052400000e0000 */
.L_x_813:
        /* <DEDUP_REMOVED lines=20> */
.L_x_762:
[----:B------:R-:W-:Y:S05]  /*1e050*/  BSYNC B0 ;  /* 0x0000000000007941 */ /* 0x000fea0003800000 */
.L_x_761:
[----:B------:R-:W-:Y:S05]  /*1e060*/  BRA.DIV ~URZ, `(.L_x_763) ;  /* 0x000022527f007947 */ /* 0x000fea000b800000 */
[----:B-1----:R1:W2:Y:S02]  /*1e070*/  SHFL.IDX PT, R10, R11, 0x2, 0x181f ;  /* 0x00581f000b0a7f89 */ /* 0x0022a400000e0000 */
.L_x_814:
[----:B------:R-:W-:Y:S05]  /*1e080*/  BRA.DIV ~URZ, `(.L_x_764) ;  /* 0x000022a27f007947 */ /* 0x000fea000b800000 */
[----:B----4-:R4:W1:Y:S02]  /*1e090*/  SHFL.IDX PT, R2, R14, 0x2, 0x181f ;  /* 0x00581f000e027f89 */ /* 0x01086400000e0000 */
.L_x_815:
        /* <DEDUP_REMOVED lines=20> */
.L_x_766:
[----:B------:R-:W-:Y:S05]  /*1e1e0*/  BSYNC B0 ;  /* 0x0000000000007941 */ /* 0x000fea0003800000 */
.L_x_765:
[----:B------:R-:W-:Y:S05]  /*1e1f0*/  BRA.DIV ~URZ, `(.L_x_767) ;  /* 0x000021a27f007947 */ /* 0x000fea000b800000 */
[----:B--2---:R2:W3:Y:S04]  /*1e200*/  SHFL.IDX PT, R10, R11, 0x3, 0x181f ;  /* 0x00781f000b0a7f89 */ /* 0x0044e800000e0000 */
[----:B-1----:R2:W1:Y:S02]  /*1e210*/  SHFL.IDX PT, R2, R14, 0x3, 0x181f ;  /* 0x00781f000e027f89 */ /* 0x00246400000e0000 */
.L_x_816:
        /* <DEDUP_REMOVED lines=19> */
.L_x_747:
[----:B------:R-:W-:Y:S05]  /*1e350*/  BSYNC B1 ;  /* 0x0000000000017941 */ /* 0x000fea0003800000 */
.L_x_731:
        /* <DEDUP_REMOVED lines=9> */
[----:B--234-:R-:W-:-:S04]  /*1e3f0*/  LOP3.LUT R14, R0, 0x1f, RZ, 0xc0, !PT ;  /* 0x0000001f000e7812 */ /* 0x01cfc800078ec0ff */
[----:B------:R-:W-:Y:S01]  /*1e400*/  ISETP.NE.AND P6, PT, R14, 0x1f, PT ;  /* 0x0000001f0e00780c */ /* 0x000fe20003fc5270 */
[----:B------:R-:W-:Y:S10]  /*1e410*/  BRA.DIV ~URZ, `(.L_x_769) ;  /* 0x000020527f007947 */ /* 0x000ff4000b800000 */
[----:B------:R2:W3:Y:S02]  /*1e420*/  SHFL.IDX PT, R10, R112, RZ, 0x1f ;  /* 0x00001fff700a7589 */ /* 0x0004e400000e0000 */
.L_x_817:
[----:B------:R-:W-:Y:S05]  /*1e430*/  BRA.DIV ~URZ, `(.L_x_770) ;  /* 0x000020a27f007947 */ /* 0x000fea000b800000 */
[----:B------:R4:W2:Y:S02]  /*1e440*/  SHFL.IDX PT, R8, R112, 0x1, 0x1f ;  /* 0x00201f0070087f89 */ /* 0x0008a400000e0000 */
.L_x_818:
        /* <DEDUP_REMOVED lines=18> */
.L_x_819:
[----:B----4-:R-:W-:-:S04]  /*1e570*/  SEL R4, R4, RZ, P5 ;  /* 0x000000ff04047207 */ /* 0x010fc80002800000 */
        /* <DEDUP_REMOVED lines=14> */
[----:B------:R1:W4:Y:S02]  /*1e660*/  SHFL.IDX PT, R0, R4, 0x1f, 0x1f ;  /* 0x03e01f0004007f89 */ /* 0x00032400000e0000 */
.L_x_820:
[----:B----4-:R-:W-:Y:S01]  /*1e670*/  IMAD R0, R0, c[0x0][0x538], RZ ;  /* 0x00014e0000007a24 */ /* 0x010fe200078e02ff */
[----:B------:R-:W-:Y:S04]  /*1e680*/  BSSY B1, `(.L_x_773) ;  /* 0x00000c7000017945 */ /* 0x000fe80003800000 */
[----:B--2---:R-:W-:-:S04]  /*1e690*/  IADD3 R8, R0, R8, RZ ;  /* 0x0000000800087210 */ /* 0x004fc80007ffe0ff */
[----:B---3--:R-:W-:-:S13]  /*1e6a0*/  ISETP.GT.AND P0, PT, R8, R10, PT ;  /* 0x0000000a0800720c */ /* 0x008fda0003f04270 */
[----:B------:R-:W-:Y:S05]  /*1e6b0*/  @P0 BRA `(.L_x_774) ;  /* 0x0000024000000947 */ /* 0x000fea0003800000 */
.L_x_778:
        /* <DEDUP_REMOVED lines=16> */
.L_x_821:
        /* <DEDUP_REMOVED lines=16> */
.L_x_822:
[----:B--2---:R-:W-:-:S05]  /*1e8c0*/  IMAD R0, R0, c[0x0][0x538], RZ ;  /* 0x00014e0000007a24 */ /* 0x004fca00078e02ff */
[----:B------:R-:W-:-:S04]  /*1e8d0*/  IADD3 R8, R0, R8, RZ ;  /* 0x0000000800087210 */ /* 0x000fc80007ffe0ff */
[----:B------:R-:W-:-:S13]  /*1e8e0*/  ISETP.GT.AND P0, PT, R8, R10, PT ;  /* 0x0000000a0800720c */ /* 0x000fda0003f04270 */
[----:B-1----:R-:W-:Y:S05]  /*1e8f0*/  @!P0 BRA `(.L_x_778) ;  /* 0xfffffdc000008947 */ /* 0x002fea000383ffff */
.L_x_774:
[----:B------:R-:W-:-:S05]  /*1e900*/  IADD3 R12, -R0, R8, RZ ;  /* 0x00000008000c7210 */ /* 0x000fca0007ffe1ff */
[----:B------:R-:W-:-:S05]  /*1e910*/  IMAD R0, R4, c[0x0][0x538], R12 ;  /* 0x00014e0004007a24 */ /* 0x000fca00078e020c */
[----:B------:R-:W-:Y:S01]  /*1e920*/  ISETP.GT.AND P0, PT, R0, R10, PT ;  /* 0x0000000a0000720c */ /* 0x000fe20003f04270 */
[----:B------:R-:W-:-:S12]  /*1e930*/  BRA.DIV ~URZ, `(.L_x_779) ;  /* 0x000020027f007947 */ /* 0x000fd8000b800000 */
[----:B------:R-:W-:-:S04]  /*1e940*/  VOTE.ANY R11, PT, !P0 ;  /* 0x00000000000b7806 */ /* 0x000fc800040e0100 */
.L_x_823:
[----:B------:R-:W2:Y:S02]  /*1e950*/  POPC R0, R11 ;  /* 0x0000000b00007309 */ /* 0x000ea40000000000 */
[----:B--2---:R-:W-:Y:S01]  /*1e960*/  IADD3 R235, R0, R235, RZ ;  /* 0x000000eb00eb7210 */ /* 0x004fe20007ffe0ff */
[----:B------:R-:W-:Y:S05]  /*1e970*/  BRA.DIV ~URZ, `(.L_x_780) ;  /* 0x000020127f007947 */ /* 0x000fea000b800000 */
[----:B------:R2:W3:Y:S04]  /*1e980*/  SHFL.IDX PT, R8, R6, R0, 0x1f ;  /* 0x00001f0006087589 */ /* 0x0004e800000e0000 */
[----:B------:R2:W4:Y:S02]  /*1e990*/  SHFL.IDX PT, R7, R7, R0, 0x1f ;  /* 0x00001f0007077589 */ /* 0x00052400000e0000 */
.L_x_824:
[----:B------:R-:W-:Y:S01]  /*1e9a0*/  ISETP.NE.AND P0, PT, R11, RZ, PT ;  /* 0x000000ff0b00720c */ /* 0x000fe20003f05270 */
[----:B------:R-:W-:-:S12]  /*1e9b0*/  BSSY B0, `(.L_x_781) ;  /* 0x0000005000007945 */ /* 0x000fd80003800000 */
[----:B------:R-:W-:Y:S05]  /*1e9c0*/  @!P0 BRA `(.L_x_782) ;  /* 0x0000003000008947 */ /* 0x000fea0003800000 */
[----:B--2---:R-:W-:Y:S01]  /*1e9d0*/  IADD3 R0, R0, -0x1, RZ ;  /* 0xffffffff00007810 */ /* 0x004fe20007ffe0ff */
[----:B------:R-:W-:Y:S05]  /*1e9e0*/  BRA.DIV ~URZ, `(.L_x_783) ;  /* 0x000020727f007947 */ /* 0x000fea000b800000 */
[----:B------:R2:W1:Y:S02]  /*1e9f0*/  SHFL.IDX PT, R13, R4, R0, 0x1f ;  /* 0x00001f00040d7589 */ /* 0x00046400000e0000 */
.L_x_782:
[----:B------:R-:W-:Y:S05]  /*1ea00*/  BSYNC B0 ;  /* 0x0000000000007941 */ /* 0x000fea0003800000 */
.L_x_781:
[----:B----4-:R-:W-:Y:S01]  /*1ea10*/  ISETP.NE.AND P0, PT, R7, 0x1, PT ;  /* 0x000000010700780c */ /* 0x010fe20003f05270 */
[----:B-1----:R-:W-:Y:S01]  /*1ea20*/  IMAD R232, R13, c[0x0][0x538], R12 ;  /* 0x00014e000de87a24 */ /* 0x002fe200078e020c */
[----:B------:R-:W-:Y:S04]  /*1ea30*/  BSSY B0, `(.L_x_784) ;  /* 0x0000084000007945 */ /* 0x000fe80003800000 */
[----:B--2---:R-:W-:-:S07]  /*1ea40*/  IADD3 R6, -R232, R10, RZ ;  /* 0x0000000ae8067210 */ /* 0x004fce0007ffe1ff */
[----:B------:R-:W-:Y:S05]  /*1ea50*/  @!P0 BRA `(.L_x_785) ;  /* 0x000003e000008947 */ /* 0x000fea0003800000 */
[-C--:B---3--:R-:W-:Y:S02]  /*1ea60*/  IABS R0, R8.reuse ;  /* 0x0000000800007213 */ /* 0x088fe40000000000 */
        /* <DEDUP_REMOVED lines=15> */
[----:B------:R-:W-:-:S04]  /*1eb60*/  IMAD.MOV R0, RZ, RZ, -R10 ;  /* 0x000000ffff007224 */ /* 0x000fc800078e0a0a */
[----:B------:R-:W-:Y:S02]  /*1eb70*/  IMAD.MOV.U32 R3, RZ, RZ, R0 ;  /* 0x000000ffff037224 */ /* 0x000fe400078e0000 */
        /* <DEDUP_REMOVED lines=13> */
[----:B-1----:R-:W-:-:S04]  /*1ec50*/  IADD3 R2, RZ, -R3, RZ ;  /* 0x80000003ff027210 */ /* 0x002fc80007ffe0ff */
[----:B------:R-:W-:Y:S01]  /*1ec60*/  @!P1 IMAD.MOV R0, RZ, RZ, -R0 ;  /* 0x000000ffff009224 */ /* 0x000fe200078e0a00 */
[----:B------:R-:W-:Y:S01]  /*1ec70*/  @!P0 LOP3.LUT R0, RZ, R8, RZ, 0x33, !PT ;  /* 0x00000008ff008212 */ /* 0x000fe200078e33ff */
[----:B------:R-:W-:Y:S01]  /*1ec80*/  IMAD.MOV.U32 R4, RZ, RZ, R2 ;  /* 0x000000ffff047224 */ /* 0x000fe200078e0002 */
[----:B------:R-:W-:Y:S02]  /*1ec90*/  IABS R2, R7 ;  /* 0x0000000700027213 */ /* 0x000fe40000000000 */
[----:B------:R-:W-:Y:S01]  /*1eca0*/  IABS R10, R0 ;  /* 0x00000000000a7213 */ /* 0x000fe20000000000 */
[----:B------:R-:W-:Y:S02]  /*1ecb0*/  IMAD R4, R4, R5, RZ ;  /* 0x0000000504047224 */ /* 0x000fe400078e02ff */
[----:B------:R-:W-:Y:S01]  /*1ecc0*/  IMAD.MOV R9, RZ, RZ, -R2 ;  /* 0x000000ffff097224 */ /* 0x000fe200078e0a02 */
[----:B------:R-:W-:-:S05]  /*1ecd0*/  MOV R2, RZ ;  /* 0x000000ff00027202 */ /* 0x000fca0000000f00 */
        /* <DEDUP_REMOVED lines=22> */
.L_x_785:
[----:B------:R-:W-:-:S04]  /*1ee40*/  IMAD.MOV.U32 R2, RZ, RZ, 0x4 ;  /* 0x00000004ff027424 */ /* 0x000fc800078e00ff */
[----:B------:R-:W-:-:S05]  /*1ee50*/  IMAD.WIDE R2, R235, R2, c[0x0][0x590] ;  /* 0x00016400eb027625 */ /* 0x000fca00078e0202 */
[----:B------:R-:W2:Y:S02]  /*1ee60*/  LDG.E R4, [R2.64] ;  /* 0x0000000602047981 */ /* 0x000ea4000c1e1900 */
        /* <DEDUP_REMOVED lines=63> */
[----:B------:R-:W-:Y:S02]  /*1f260*/  IMAD R234, R2, R3, R6 ;  /* 0x0000000302ea7224 */ /* 0x000fe400078e0206 */
.L_x_786:
[----:B------:R-:W-:Y:S05]  /*1f270*/  BSYNC B0 ;  /* 0x0000000000007941 */ /* 0x000fea0003800000 */
.L_x_784:
[----:B------:R-:W-:-:S04]  /*1f280*/  LOP3.LUT R2, RZ, R2, RZ, 0x33, !PT ;  /* 0x00000002ff027212 */ /* 0x000fc800078e33ff */
[----:B------:R-:W-:Y:S01]  /*1f290*/  IADD3 R233, R2, R8, RZ ;  /* 0x0000000802e97210 */ /* 0x000fe20007ffe0ff */
[----:B------:R-:W-:Y:S05]  /*1f2a0*/  BRA `(.L_x_787) ;  /* 0x0000004000007947 */ /* 0x000fea0003800000 */
.L_x_775:
[----:B------:R-:W-:Y:S01]  /*1f2b0*/  IMAD.MOV.U32 R232, RZ, RZ, R10 ;  /* 0x000000ffffe87224 */ /* 0x000fe200078e000a */
[----:B------:R-:W-:Y:S01]  /*1f2c0*/  MOV R234, RZ ;  /* 0x000000ff00ea7202 */ /* 0x000fe20000000f00 */
[----:B------:R-:W-:Y:S01]  /*1f2d0*/  IMAD.MOV.U32 R233, RZ, RZ, RZ ;  /* 0x000000ffffe97224 */ /* 0x000fe200078e00ff */
[----:B------:R-:W-:Y:S02]  /*1f2e0*/  MOV R235, c[0x0][0x53c] ;  /* 0x00014f0000eb7a02 */ /* 0x000fe40000000f00 */
.L_x_787:
[----:B------:R-:W-:Y:S05]  /*1f2f0*/  BSYNC B1 ;  /* 0x0000000000017941 */ /* 0x000fea0003800000 */
.L_x_773:
[----:B------:R-:W-:Y:S01]  /*1f300*/  WARPSYNC 0xffffffff ;  /* 0xffffffff00007948 */ /* 0x000fe20003800000 */
[----:B------:R-:W-:Y:S01]  /*1f310*/  BAR.SYNC.DEFER_BLOCKING 0x4, 0x100 ;  /* 0x0104000000007b1d */ /* 0x000fe20000010000 */
[----:B------:R-:W-:-:S13]  /*1f320*/  ISETP.NE.AND P0, PT, R14, RZ, PT ;  /* 0x000000ff0e00720c */ /* 0x000fda0003f05270 */
[----:B------:R2:W-:Y:S04]  /*1f330*/  @!P0 STS.128 [0x20080], R232 ;  /* 0x020080e8ff008388 */ /* 0x0005e80000000c00 */
[----:B------:R-:W-:Y:S06]  /*1f340*/  BAR.ARV 0x5, 0x100 ;  /* 0x0144000000007b1d */ /* 0x000fec0000002000 */
.L_x_768:
[----:B-1----:R-:W-:-:S13]  /*1f350*/  ISETP.GE.AND P0, PT, R235, c[0x0][0x53c], PT ;  /* 0x00014f00eb007a0c */ /* 0x002fda0003f06270 */
[----:B--23--:R-:W-:Y:S01]  /*1f360*/  @P0 CALL.REL.NOINC `(.L_x_788) ;  /* 0x0000001000000944 */ /* 0x00cfe20003c00000 */
[----:B------:R-:W-:Y:S05]  /*1f370*/  BRA `(.L_x_789) ;  /* 0xfffe24e000007947 */ /* 0x000fea000383ffff */
.L_x_788:
[----:B------:R-:W-:Y:S05]  /*1f380*/  EXIT ;  /* 0x000000000000794d */ /* 0x000fea0003800000 */
.L_x_555:
[----:B------:R-:W-:Y:S01]  /*1f390*/  IMAD.MOV.U32 R0, RZ, RZ, R5 ;  /* 0x000000ffff007224 */ /* 0x000fe200078e0005 */
[----:B------:R-:W-:Y:S02]  /*1f3a0*/  MOV R2, 0x1 ;  /* 0x0000000100027802 */ /* 0x000fe40000000f00 */
[----:B------:R-:W-:Y:S02]  /*1f3b0*/  MOV R3, 0x1f3d0 ;  /* 0x0001f3d000037802 */ /* 0x000fe40000000f00 */
[----:B--2---:R-:W-:Y:S05]  /*1f3c0*/  CALL.REL.NOINC `($__internal_14_$__cuda_sm70_shflsync_up_p) ;  /* 0x000017a000007944 */ /* 0x004fea0003c00000 */
[----:B------:R-:W-:Y:S01]  /*1f3d0*/  MOV R0, R4 ;  /* 0x0000000400007202 */ /* 0x000fe20000000f00 */
[----:B------:R-:W-:Y:S05]  /*1f3e0*/  BRA `(.L_x_790) ;  /* 0xfffe107000007947 */ /* 0x000fea000383ffff */
.L_x_556:
[----:B------:R-:W-:Y:S01]  /*1f3f0*/  IMAD.MOV.U32 R0, RZ, RZ, R5 ;  /* 0x000000ffff007224 */ /* 0x000fe200078e0005 */
[----:B------:R-:W-:Y:S02]  /*1f400*/  MOV R2, 0x2 ;  /* 0x0000000200027802 */ /* 0x000fe40000000f00 */
[----:B------:R-:W-:Y:S02]  /*1f410*/  MOV R3, 0x1f430 ;  /* 0x0001f43000037802 */ /* 0x000fe40000000f00 */
[----:B--2---:R-:W-:Y:S05]  /*1f420*/  CALL.REL.NOINC `($__internal_14_$__cuda_sm70_shflsync_up_p) ;  /* 0x0000174000007944 */ /* 0x004fea0003c00000 */
[----:B------:R-:W-:Y:S01]  /*1f430*/  SEL R0, R4, RZ, P4 ;  /* 0x000000ff04007207 */ /* 0x000fe20002000000 */
[----:B------:R-:W-:Y:S01]  /*1f440*/  IMAD.MOV.U32 R2, RZ, RZ, 0x4 ;  /* 0x00000004ff027424 */ /* 0x000fe200078e00ff */
[----:B------:R-:W-:-:S03]  /*1f450*/  MOV R3, 0x1f480 ;  /* 0x0001f48000037802 */ /* 0x000fc60000000f00 */
[----:B------:R-:W-:Y:S02]  /*1f460*/  IMAD.IADD R0, R5, 0x1, R0 ;  /* 0x0000000105007824 */ /* 0x000fe400078e0200 */
[----:B------:R-:W-:Y:S05]  /*1f470*/  CALL.REL.NOINC `($__internal_14_$__cuda_sm70_shflsync_up_p) ;  /* 0x000016f000007944 */ /* 0x000fea0003c00000 */
        /* <DEDUP_REMOVED lines=12> */
[----:B------:R-:W-:Y:S02]  /*1f540*/  MOV R3, 0x1f ;  /* 0x0000001f00037802 */ /* 0x000fe40000000f00 */
[----:B------:R-:W-:Y:S01]  /*1f550*/  MOV R2, 0x1f590 ;  /* 0x0001f59000027802 */ /* 0x000fe20000000f00 */
[----:B------:R-:W-:-:S04]  /*1f560*/  IMAD.IADD R4, R0, 0x1, R4 ;  /* 0x0000000100047824 */ /* 0x000fc800078e0204 */
[----:B------:R-:W-:Y:S02]  /*1f570*/  IMAD.MOV.U32 R9, RZ, RZ, R4 ;  /* 0x000000ffff097224 */ /* 0x000fe400078e0004 */
[----:B------:R-:W-:Y:S05]  /*1f580*/  CALL.REL.NOINC `($__internal_13_$__cuda_sm70_shflsync_idx_p) ;  /* 0x0000159000007944 */ /* 0x000fea0003c00000 */
[----:B------:R-:W-:Y:S01]  /*1f590*/  MOV R0, R5 ;  /* 0x0000000500007202 */ /* 0x000fe20000000f00 */
[----:B------:R-:W-:Y:S05]  /*1f5a0*/  BRA `(.L_x_791) ;  /* 0xfffe0fb000007947 */ /* 0x000fea000383ffff */
.L_x_558:
[----:B------:R-:W-:Y:S02]  /*1f5b0*/  SEL R0, RZ, 0x1, P0 ;  /* 0x00000001ff007807 */ /* 0x000fe40000000000 */
[----:B------:R-:W-:Y:S02]  /*1f5c0*/  MOV R2, 0x1f5e0 ;  /* 0x0001f5e000027802 */ /* 0x000fe40000000f00 */
[----:B--2---:R-:W-:Y:S05]  /*1f5d0*/  CALL.REL.NOINC `($__internal_15_$__cuda_sm70_votesync_ballot) ;  /* 0x0000160000007944 */ /* 0x004fea0003c00000 */
[----:B------:R-:W-:Y:S01]  /*1f5e0*/  MOV R11, R0 ;  /* 0x00000000000b7202 */ /* 0x000fe20000000f00 */
[----:B------:R-:W-:Y:S05]  /*1f5f0*/  BRA `(.L_x_792) ;  /* 0xfffe0ff000007947 */ /* 0x000fea000383ffff */
.L_x_559:
[----:B------:R-:W-:Y:S01]  /*1f600*/  IMAD.MOV.U32 R9, RZ, RZ, R10 ;  /* 0x000000ffff097224 */ /* 0x000fe200078e000a */
[----:B------:R-:W-:Y:S01]  /*1f610*/  MOV R5, R0 ;  /* 0x0000000000057202 */ /* 0x000fe20000000f00 */
[----:B------:R-:W-:Y:S01]  /*1f620*/  IMAD.MOV.U32 R3, RZ, RZ, 0x1f ;  /* 0x0000001fff037424 */ /* 0x000fe200078e00ff */
[----:B------:R-:W-:Y:S02]  /*1f630*/  MOV R2, 0x1f650 ;  /* 0x0001f65000027802 */ /* 0x000fe40000000f00 */
[----:B------:R-:W-:Y:S05]  /*1f640*/  CALL.REL.NOINC `($__internal_13_$__cuda_sm70_shflsync_idx_p) ;  /* 0x000014d000007944 */ /* 0x000fea0003c00000 */
[----:B------:R-:W-:Y:S01]  /*1f650*/  IMAD.MOV.U32 R233, RZ, RZ, R5 ;  /* 0x000000ffffe97224 */ /* 0x000fe200078e0005 */
[----:B------:R-:W-:Y:S01]  /*1f660*/  MOV R9, R8 ;  /* 0x0000000800097202 */ /* 0x000fe20000000f00 */
[----:B------:R-:W-:Y:S01]  /*1f670*/  IMAD.MOV.U32 R6, RZ, RZ, RZ ;  /* 0x000000ffff067224 */ /* 0x000fe200078e00ff */
[----:B------:R-:W-:Y:S01]  /*1f680*/  MOV R5, R0 ;  /* 0x0000000000057202 */ /* 0x000fe20000000f00 */
[----:B------:R-:W-:Y:S01]  /*1f690*/  IMAD.MOV.U32 R3, RZ, RZ, 0x1f ;  /* 0x0000001fff037424 */ /* 0x000fe200078e00ff */
[----:B------:R-:W-:-:S02]  /*1f6a0*/  MOV R2, 0x1f6c0 ;  /* 0x0001f6c000027802 */ /* 0x000fc40000000f00 */
[----:B------:R-:W-:Y:S05]  /*1f6b0*/  CALL.REL.NOINC `($__internal_13_$__cuda_sm70_shflsync_idx_p) ;  /* 0x0000146000007944 */ /* 0x000fea0003c00000 */
[----:B------:R-:W-:Y:S01]  /*1f6c0*/  MOV R10, R5 ;  /* 0x00000005000a7202 */ /* 0x000fe20000000f00 */
[----:B------:R-:W-:Y:S05]  /*1f6d0*/  BRA `(.L_x_793) ;  /* 0xfffe0f7000007947 */ /* 0x000fea000383ffff */
.L_x_562:
[----:B------:R-:W-:Y:S01]  /*1f6e0*/  IMAD.MOV.U32 R9, RZ, RZ, R4 ;  /* 0x000000ffff097224 */ /* 0x000fe200078e0004 */
[----:B------:R-:W-:-:S02]  /*1f6f0*/  MOV R3, 0x1f ;  /* 0x0000001f00037802 */ /* 0x000fc40000000f00 */
[----:B------:R-:W-:Y:S02]  /*1f700*/  MOV R2, 0x1f720 ;  /* 0x0001f72000027802 */ /* 0x000fe40000000f00 */
[----:B-123--:R-:W-:Y:S05]  /*1f710*/  CALL.REL.NOINC `($__internal_13_$__cuda_sm70_shflsync_idx_p) ;  /* 0x0000140000007944 */ /* 0x00efea0003c00000 */
[----:B------:R-:W-:Y:S01]  /*1f720*/  MOV R6, R5 ;  /* 0x0000000500067202 */ /* 0x000fe20000000f00 */
[----:B------:R-:W-:Y:S05]  /*1f730*/  BRA `(.L_x_561) ;  /* 0xfffe0f7000007947 */ /* 0x000fea000383ffff */
.L_x_611:
[----:B------:R-:W-:Y:S01]  /*1f740*/  IMAD.MOV.U32 R9, RZ, RZ, R16 ;  /* 0x000000ffff097224 */ /* 0x000fe200078e0010 */
[----:B------:R-:W-:Y:S01]  /*1f750*/  MOV R5, RZ ;  /* 0x000000ff00057202 */ /* 0x000fe20000000f00 */
[----:B------:R-:W-:Y:S01]  /*1f760*/  IMAD.MOV.U32 R3, RZ, RZ, 0x181f ;  /* 0x0000181fff037424 */ /* 0x000fe200078e00ff */
[----:B------:R-:W-:Y:S02]  /*1f770*/  MOV R2, 0x1f790 ;  /* 0x0001f79000027802 */ /* 0x000fe40000000f00 */
[----:B-----5:R-:W-:Y:S05]  /*1f780*/  CALL.REL.NOINC `($__internal_13_$__cuda_sm70_shflsync_idx_p) ;  /* 0x0000139000007944 */ /* 0x020fea0003c00000 */
[----:B------:R-:W-:Y:S01]  /*1f790*/  MOV R10, R5 ;  /* 0x00000005000a7202 */ /* 0x000fe20000000f00 */
[----:B------:R-:W-:Y:S05]  /*1f7a0*/  BRA `(.L_x_794) ;  /* 0xfffe75a000007947 */ /* 0x000fea000383ffff */
.L_x_612:
[----:B------:R-:W-:Y:S01]  /*1f7b0*/  IMAD.MOV.U32 R9, RZ, RZ, R17 ;  /* 0x000000ffff097224 */ /* 0x000fe200078e0011 */
[----:B------:R-:W-:Y:S01]  /*1f7c0*/  MOV R5, RZ ;  /* 0x000000ff00057202 */ /* 0x000fe20000000f00 */
[----:B------:R-:W-:Y:S01]  /*1f7d0*/  IMAD.MOV.U32 R3, RZ, RZ, 0x181f ;  /* 0x0000181fff037424 */ /* 0x000fe200078e00ff */
[----:B------:R-:W-:Y:S02]  /*1f7e0*/  MOV R2, 0x1f800 ;  /* 0x0001f80000027802 */ /* 0x000fe40000000f00 */
[----:B-12--5:R-:W-:Y:S05]  /*1f7f0*/  CALL.REL.NOINC `($__internal_13_$__cuda_sm70_shflsync_idx_p) ;  /* 0x0000132000007944 */ /* 0x026fea0003c00000 */
[----:B------:R-:W-:Y:S01]  /*1f800*/  MOV R2, R5 ;  /* 0x0000000500027202 */ /* 0x000fe20000000f00 */
[----:B------:R-:W-:Y:S05]  /*1f810*/  BRA `(.L_x_795) ;  /* 0xfffe755000007947 */ /* 0x000fea000383ffff */
.L_x_615:
[----:B--2---:R-:W-:Y:S01]  /*1f820*/  IMAD.MOV.U32 R9, RZ, RZ, R16 ;  /* 0x000000ffff097224 */ /* 0x004fe200078e0010 */
[----:B------:R-:W-:Y:S01]  /*1f830*/  MOV R5, 0x1 ;  /* 0x0000000100057802 */ /* 0x000fe20000000f00 */
[----:B------:R-:W-:Y:S01]  /*1f840*/  IMAD.MOV.U32 R3, RZ, RZ, 0x181f ;  /* 0x0000181fff037424 */ /* 0x000fe200078e00ff */
[----:B----4-:R-:W-:-:S02]  /*1f850*/  MOV R2, 0x1f870 ;  /* 0x0001f87000027802 */ /* 0x010fc40000000f00 */
[----:B-1-3-5:R-:W-:Y:S05]  /*1f860*/  CALL.REL.NOINC `($__internal_13_$__cuda_sm70_shflsync_idx_p) ;  /* 0x000012b000007944 */ /* 0x02afea0003c00000 */
[----:B------:R-:W-:Y:S01]  /*1f870*/  IMAD.MOV.U32 R10, RZ, RZ, R5 ;  /* 0x000000ffff0a7224 */ /* 0x000fe200078e0005 */
[----:B------:R-:W-:Y:S01]  /*1f880*/  MOV R5, 0x1 ;  /* 0x0000000100057802 */ /* 0x000fe20000000f00 */
[----:B------:R-:W-:Y:S01]  /*1f890*/  IMAD.MOV.U32 R9, RZ, RZ, R17 ;  /* 0x000000ffff097224 */ /* 0x000fe200078e0011 */
[----:B------:R-:W-:-:S02]  /*1f8a0*/  MOV R3, 0x181f ;  /* 0x0000181f00037802 */ /* 0x000fc40000000f00 */
[----:B------:R-:W-:Y:S02]  /*1f8b0*/  MOV R2, 0x1f8d0 ;  /* 0x0001f8d000027802 */ /* 0x000fe40000000f00 */
[----:B------:R-:W-:Y:S05]  /*1f8c0*/  CALL.REL.NOINC `($__internal_13_$__cuda_sm70_shflsync_idx_p) ;  /* 0x0000125000007944 */ /* 0x000fea0003c00000 */
[----:B------:R-:W-:Y:S01]  /*1f8d0*/  MOV R2, R5 ;  /* 0x0000000500027202 */ /* 0x000fe20000000f00 */
[----:B------:R-:W-:Y:S05]  /*1f8e0*/  BRA `(.L_x_796) ;  /* 0xfffe768000007947 */ /* 0x000fea000383ffff */
.L_x_618:
[----:B-1----:R-:W-:Y:S01]  /*1f8f0*/  IMAD.MOV.U32 R9, RZ, RZ, R16 ;  /* 0x000000ffff097224 */ /* 0x002fe200078e0010 */
[----:B------:R-:W-:Y:S01]  /*1f900*/  MOV R5, 0x2 ;  /* 0x0000000200057802 */ /* 0x000fe20000000f00 */
[----:B------:R-:W-:Y:S01]  /*1f910*/  IMAD.MOV.U32 R3, RZ, RZ, 0x181f ;  /* 0x0000181fff037424 */ /* 0x000fe200078e00ff */
[----:B----4-:R-:W-:Y:S02]  /*1f920*/  MOV R2, 0x1f940 ;  /* 0x0001f94000027802 */ /* 0x010fe40000000f00 */
[----:B--23-5:R-:W-:Y:S05]  /*1f930*/  CALL.REL.NOINC `($__internal_13_$__cuda_sm70_shflsync_idx_p) ;  /* 0x000011e000007944 */ /* 0x02cfea0003c00000 */
[----:B------:R-:W-:Y:S01]  /*1f940*/  MOV R10, R5 ;  /* 0x00000005000a7202 */ /* 0x000fe20000000f00 */
[----:B------:R-:W-:Y:S05]  /*1f950*/  BRA `(.L_x_797) ;  /* 0xfffe77a000007947 */ /* 0x000fea000383ffff */
.L_x_619:
[----:B------:R-:W-:Y:S01]  /*1f960*/  IMAD.MOV.U32 R9, RZ, RZ, R17 ;  /* 0x000000ffff097224 */ /* 0x000fe200078e0011 */
[----:B------:R-:W-:Y:S01]  /*1f970*/  MOV R5, 0x2 ;  /* 0x0000000200057802 */ /* 0x000fe20000000f00 */
[----:B------:R-:W-:Y:S01]  /*1f980*/  IMAD.MOV.U32 R3, RZ, RZ, 0x181f ;  /* 0x0000181fff037424 */ /* 0x000fe200078e00ff */
[----:B----4-:R-:W-:Y:S02]  /*1f990*/  MOV R2, 0x1f9b0 ;  /* 0x0001f9b000027802 */ /* 0x010fe40000000f00 */
[----:B-123-5:R-:W-:Y:S05]  /*1f9a0*/  CALL.REL.NOINC `($__internal_13_$__cuda_sm70_shflsync_idx_p) ;  /* 0x0000117000007944 */ /* 0x02efea0003c00000 */
[----:B------:R-:W-:Y:S01]  /*1f9b0*/  MOV R2, R5 ;  /* 0x0000000500027202 */ /* 0x000fe20000000f00 */
[----:B------:R-:W-:Y:S05]  /*1f9c0*/  BRA `(.L_x_798) ;  /* 0xfffe775000007947 */ /* 0x000fea000383ffff */
.L_x_622:
[----:B-1----:R-:W-:Y:S01]  /*1f9d0*/  IMAD.MOV.U32 R9, RZ, RZ, R16 ;  /* 0x000000ffff097224 */ /* 0x002fe200078e0010 */
[----:B------:R-:W-:Y:S01]  /*1f9e0*/  MOV R5, 0x3 ;  /* 0x0000000300057802 */ /* 0x000fe20000000f00 */
[----:B------:R-:W-:Y:S01]  /*1f9f0*/  IMAD.MOV.U32 R3, RZ, RZ, 0x181f ;  /* 0x0000181fff037424 */ /* 0x000fe200078e00ff */
[----:B------:R-:W-:-:S02]  /*1fa00*/  MOV R2, 0x1fa20 ;  /* 0x0001fa2000027802 */ /* 0x000fc40000000f00 */
[----:B--2345:R-:W-:Y:S05]  /*1fa10*/  CALL.REL.NOINC `($__internal_13_$__cuda_sm70_shflsync_idx_p) ;  /* 0x0000110000007944 */ /* 0x03cfea0003c00000 */
        /* <DEDUP_REMOVED lines=8> */
.L_x_727:
[----:B------:R-:W-:Y:S01]  /*1faa0*/  IMAD.MOV.U32 R2, RZ, RZ, R208 ;  /* 0x000000ffff027224 */ /* 0x000fe200078e00d0 */
[----:B------:R-:W-:Y:S02]  /*1fab0*/  MOV R5, 0x2 ;  /* 0x0000000200057802 */ /* 0x000fe40000000f00 */
[----:B------:R-:W-:Y:S02]  /*1fac0*/  MOV R3, 0x1fae0 ;  /* 0x0001fae000037802 */ /* 0x000fe40000000f00 */
[----:B------:R-:W-:Y:S05]  /*1fad0*/  CALL.REL.NOINC `($__internal_12_$__cuda_sm70_shflsync_bfly_p) ;  /* 0x00000ff000007944 */ /* 0x000fea0003c00000 */
[----:B------:R-:W-:Y:S01]  /*1fae0*/  MOV R0, R5 ;  /* 0x0000000500007202 */ /* 0x000fe20000000f00 */
[----:B------:R-:W-:Y:S05]  /*1faf0*/  BRA `(.L_x_800) ;  /* 0xffff9de000007947 */ /* 0x000fea000383ffff */
.L_x_728:
[----:B------:R-:W-:Y:S01]  /*1fb00*/  IMAD.MOV.U32 R2, RZ, RZ, R0 ;  /* 0x000000ffff027224 */ /* 0x000fe200078e0000 */
[----:B------:R-:W-:Y:S02]  /*1fb10*/  MOV R5, 0x1 ;  /* 0x0000000100057802 */ /* 0x000fe40000000f00 */
[----:B------:R-:W-:Y:S02]  /*1fb20*/  MOV R3, 0x1fb40 ;  /* 0x0001fb4000037802 */ /* 0x000fe40000000f00 */
[----:B-1----:R-:W-:Y:S05]  /*1fb30*/  CALL.REL.NOINC `($__internal_12_$__cuda_sm70_shflsync_bfly_p) ;  /* 0x00000f9000007944 */ /* 0x002fea0003c00000 */
[----:B------:R-:W-:Y:S01]  /*1fb40*/  FADD.FTZ R0, R0, R5 ;  /* 0x0000000500007221 */ /* 0x000fe20000010000 */
[----:B------:R-:W-:Y:S02]  /*1fb50*/  MOV R2, R207 ;  /* 0x000000cf00027202 */ /* 0x000fe40000000f00 */
[----:B------:R-:W-:-:S02]  /*1fb60*/  MOV R5, 0x2 ;  /* 0x0000000200057802 */ /* 0x000fc40000000f00 */
[----:B------:R-:W-:Y:S02]  /*1fb70*/  MOV R3, 0x1fb90 ;  /* 0x0001fb9000037802 */ /* 0x000fe40000000f00 */
[----:B------:R-:W-:Y:S05]  /*1fb80*/  CALL.REL.NOINC `($__internal_12_$__cuda_sm70_shflsync_bfly_p) ;  /* 0x00000f4000007944 */ /* 0x000fea0003c00000 */
[----:B------:R-:W-:Y:S01]  /*1fb90*/  FADD.FTZ R4, R207, R5 ;  /* 0x00000005cf047221 */ /* 0x000fe20000010000 */
[----:B------:R-:W-:Y:S02]  /*1fba0*/  MOV R5, 0x1 ;  /* 0x0000000100057802 */ /* 0x000fe40000000f00 */
[----:B------:R-:W-:Y:S02]  /*1fbb0*/  MOV R3, 0x1fbe0 ;  /* 0x0001fbe000037802 */ /* 0x000fe40000000f00 */
[----:B------:R-:W-:Y:S02]  /*1fbc0*/  MOV R2, R4 ;  /* 0x0000000400027202 */ /* 0x000fe40000000f00 */
[----:B------:R-:W-:Y:S05]  /*1fbd0*/  CALL.REL.NOINC `($__internal_12_$__cuda_sm70_shflsync_bfly_p) ;  /* 0x00000ef000007944 */ /* 0x000fea0003c00000 */
[----:B------:R-:W-:Y:S01]  /*1fbe0*/  MOV R3, R5 ;  /* 0x0000000500037202 */ /* 0x000fe20000000f00 */
[----:B------:R-:W-:Y:S05]  /*1fbf0*/  BRA `(.L_x_801) ;  /* 0xffff9d5000007947 */ /* 0x000fea000383ffff */
.L_x_735:
[----:B--234-:R-:W-:Y:S01]  /*1fc00*/  IMAD.MOV.U32 R9, RZ, RZ, R13 ;  /* 0x000000ffff097224 */ /* 0x01cfe200078e000d */
[----:B------:R-:W-:Y:S01]  /*1fc10*/  MOV R5, RZ ;  /* 0x000000ff00057202 */ /* 0x000fe20000000f00 */
[----:B------:R-:W-:Y:S01]  /*1fc20*/  IMAD.MOV.U32 R3, RZ, RZ, 0x181f ;  /* 0x0000181fff037424 */ /* 0x000fe200078e00ff */
[----:B------:R-:W-:Y:S02]  /*1fc30*/  MOV R2, 0x1fc50 ;  /* 0x0001fc5000027802 */ /* 0x000fe40000000f00 */
[----:B-1----:R-:W-:Y:S05]  /*1fc40*/  CALL.REL.NOINC `($__internal_13_$__cuda_sm70_shflsync_idx_p) ;  /* 0x00000ed000007944 */ /* 0x002fea0003c00000 */
[----:B------:R-:W-:Y:S01]  /*1fc50*/  MOV R10, R5 ;  /* 0x00000005000a7202 */ /* 0x000fe20000000f00 */
[----:B------:R-:W-:Y:S05]  /*1fc60*/  BRA `(.L_x_802) ;  /* 0xffffb87000007947 */ /* 0x000fea000383ffff */
.L_x_736:
[----:B------:R-:W-:Y:S01]  /*1fc70*/  IMAD.MOV.U32 R9, RZ, RZ, R14 ;  /* 0x000000ffff097224 */ /* 0x000fe200078e000e */
[----:B------:R-:W-:Y:S01]  /*1fc80*/  MOV R5, RZ ;  /* 0x000000ff00057202 */ /* 0x000fe20000000f00 */
[----:B------:R-:W-:Y:S01]  /*1fc90*/  IMAD.MOV.U32 R3, RZ, RZ, 0x181f ;  /* 0x0000181fff037424 */ /* 0x000fe200078e00ff */
[----:B------:R-:W-:-:S02]  /*1fca0*/  MOV R2, 0x1fcc0 ;  /* 0x0001fcc000027802 */ /* 0x000fc40000000f00 */
[----:B-123--:R-:W-:Y:S05]  /*1fcb0*/  CALL.REL.NOINC `($__internal_13_$__cuda_sm70_shflsync_idx_p) ;  /* 0x00000e6000007944 */ /* 0x00efea0003c00000 */
[----:B------:R-:W-:Y:S01]  /*1fcc0*/  MOV R2, R5 ;  /* 0x0000000500027202 */ /* 0x000fe20000000f00 */
[----:B------:R-:W-:Y:S05]  /*1fcd0*/  BRA `(.L_x_803) ;  /* 0xffffb82000007947 */ /* 0x000fea000383ffff */
.L_x_739:
[----:B--2---:R-:W-:Y:S01]  /*1fce0*/  IMAD.MOV.U32 R9, RZ, RZ, R13 ;  /* 0x000000ffff097224 */ /* 0x004fe200078e000d */
[----:B------:R-:W-:Y:S01]  /*1fcf0*/  MOV R5, 0x1 ;  /* 0x0000000100057802 */ /* 0x000fe20000000f00 */
[----:B------:R-:W-:Y:S01]  /*1fd00*/  IMAD.MOV.U32 R3, RZ, RZ, 0x181f ;  /* 0x0000181fff037424 */ /* 0x000fe200078e00ff */
[----:B------:R-:W-:-:S02]  /*1fd10*/  MOV R2, 0x1fd30 ;  /* 0x0001fd3000027802 */ /* 0x000fc40000000f00 */
[----:B-1-34-:R-:W-:Y:S05]  /*1fd20*/  CALL.REL.NOINC `($__internal_13_$__cuda_sm70_shflsync_idx_p) ;  /* 0x00000df000007944 */ /* 0x01afea0003c00000 */
        /* <DEDUP_REMOVED lines=8> */
.L_x_742:
[----:B--2---:R-:W-:Y:S01]  /*1fdb0*/  IMAD.MOV.U32 R9, RZ, RZ, R13 ;  /* 0x000000ffff097224 */ /* 0x004fe200078e000d */
[----:B------:R-:W-:Y:S01]  /*1fdc0*/  MOV R5, 0x2 ;  /* 0x0000000200057802 */ /* 0x000fe20000000f00 */
[----:B------:R-:W-:Y:S01]  /*1fdd0*/  IMAD.MOV.U32 R3, RZ, RZ, 0x181f ;  /* 0x0000181fff037424 */ /* 0x000fe200078e00ff */
[----:B------:R-:W-:Y:S02]  /*1fde0*/  MOV R2, 0x1fe00 ;  /* 0x0001fe0000027802 */ /* 0x000fe40000000f00 */
[----:B-1-34-:R-:W-:Y:S05]  /*1fdf0*/  CALL.REL.NOINC `($__internal_13_$__cuda_sm70_shflsync_idx_p) ;  /* 0x00000d2000007944 */ /* 0x01afea0003c00000 */
[----:B------:R-:W-:Y:S01]  /*1fe00*/  MOV R10, R5 ;  /* 0x00000005000a7202 */ /* 0x000fe20000000f00 */
[----:B------:R-:W-:Y:S05]  /*1fe10*/  BRA `(.L_x_805) ;  /* 0xffffba3000007947 */ /* 0x000fea000383ffff */
.L_x_743:
[----:B--2---:R-:W-:Y:S01]  /*1fe20*/  IMAD.MOV.U32 R9, RZ, RZ, R14 ;  /* 0x000000ffff097224 */ /* 0x004fe200078e000e */
[----:B------:R-:W-:Y:S01]  /*1fe30*/  MOV R5, 0x2 ;  /* 0x0000000200057802 */ /* 0x000fe20000000f00 */
[----:B------:R-:W-:Y:S01]  /*1fe40*/  IMAD.MOV.U32 R3, RZ, RZ, 0x181f ;  /* 0x0000181fff037424 */ /* 0x000fe200078e00ff */
[----:B------:R-:W-:Y:S02]  /*1fe50*/  MOV R2, 0x1fe70 ;  /* 0x0001fe7000027802 */ /* 0x000fe40000000f00 */
[----:B-1-34-:R-:W-:Y:S05]  /*1fe60*/  CALL.REL.NOINC `($__internal_13_$__cuda_sm70_shflsync_idx_p) ;  /* 0x00000cb000007944 */ /* 0x01afea0003c00000 */
[----:B------:R-:W-:Y:S01]  /*1fe70*/  MOV R2, R5 ;  /* 0x0000000500027202 */ /* 0x000fe20000000f00 */
[----:B------:R-:W-:Y:S05]  /*1fe80*/  BRA `(.L_x_806) ;  /* 0xffffb9e000007947 */ /* 0x000fea000383ffff */
.L_x_746:
[----:B---3--:R-:W-:Y:S01]  /*1fe90*/  IMAD.MOV.U32 R9, RZ, RZ, R13 ;  /* 0x000000ffff097224 */ /* 0x008fe200078e000d */
[----:B------:R-:W-:Y:S01]  /*1fea0*/  MOV R5, 0x3 ;  /* 0x0000000300057802 */ /* 0x000fe20000000f00 */
[----:B------:R-:W-:Y:S01]  /*1feb0*/  IMAD.MOV.U32 R3, RZ, RZ, 0x181f ;  /* 0x0000181fff037424 */ /* 0x000fe200078e00ff */
[----:B----4-:R-:W-:-:S02]  /*1fec0*/  MOV R2, 0x1fee0 ;  /* 0x0001fee000027802 */ /* 0x010fc40000000f00 */
[----:B-12---:R-:W-:Y:S05]  /*1fed0*/  CALL.REL.NOINC `($__internal_13_$__cuda_sm70_shflsync_idx_p) ;  /* 0x00000c4000007944 */ /* 0x006fea0003c00000 */
        /* <DEDUP_REMOVED lines=8> */
.L_x_748:
[----:B------:R-:W-:Y:S01]  /*1ff60*/  IMAD.MOV.U32 R9, RZ, RZ, R16 ;  /* 0x000000ffff097224 */ /* 0x000fe200078e0010 */
[----:B------:R-:W-:Y:S01]  /*1ff70*/  MOV R5, RZ ;  /* 0x000000ff00057202 */ /* 0x000fe20000000f00 */
[----:B------:R-:W-:Y:S01]  /*1ff80*/  IMAD.MOV.U32 R3, RZ, RZ, 0x1c1f ;  /* 0x00001c1fff037424 */ /* 0x000fe200078e00ff */
[----:B------:R-:W-:Y:S02]  /*1ff90*/  MOV R2, 0x1ffb0 ;  /* 0x0001ffb000027802 */ /* 0x000fe40000000f00 */
[----:B------:R-:W-:Y:S05]  /*1ffa0*/  CALL.REL.NOINC `($__internal_13_$__cuda_sm70_shflsync_idx_p) ;  /* 0x00000b7000007944 */ /* 0x000fea0003c00000 */
[----:B------:R-:W-:Y:S01]  /*1ffb0*/  MOV R4, R5 ;  /* 0x0000000500047202 */ /* 0x000fe20000000f00 */
[----:B------:R-:W-:Y:S05]  /*1ffc0*/  BRA `(.L_x_808) ;  /* 0xffffbd8000007947 */ /* 0x000fea000383ffff */
.L_x_749:
[----:B------:R-:W-:Y:S01]  /*1ffd0*/  IMAD.MOV.U32 R9, RZ, RZ, R17 ;  /* 0x000000ffff097224 */ /* 0x000fe200078e0011 */
[----:B------:R-:W-:Y:S01]  /*1ffe0*/  MOV R5, RZ ;  /* 0x000000ff00057202 */ /* 0x000fe20000000f00 */
[----:B------:R-:W-:Y:S01]  /*1fff0*/  IMAD.MOV.U32 R3, RZ, RZ, 0x1c1f ;  /* 0x00001c1fff037424 */ /* 0x000fe200078e00ff */
[----:B------:R-:W-:Y:S02]  /*20000*/  MOV R2, 0x20020 ;  /* 0x0002002000027802 */ /* 0x000fe40000000f00 */
[----:B-12---:R-:W-:Y:S05]  /*20010*/  CALL.REL.NOINC `($__internal_13_$__cuda_sm70_shflsync_idx_p) ;  /* 0x00000b0000007944 */ /* 0x006fea0003c00000 */
[----:B------:R-:W-:Y:S01]  /*20020*/  MOV R0, R5 ;  /* 0x0000000500007202 */ /* 0x000fe20000000f00 */
[----:B------:R-:W-:Y:S05]  /*20030*/  BRA `(.L_x_809) ;  /* 0xffffbd3000007947 */ /* 0x000fea000383ffff */
.L_x_752:
[----:B----4-:R-:W-:Y:S01]  /*20040*/  IMAD.MOV.U32 R9, RZ, RZ, R16 ;  /* 0x000000ffff097224 */ /* 0x010fe200078e0010 */
[----:B------:R-:W-:Y:S01]  /*20050*/  MOV R5, 0x1 ;  /* 0x0000000100057802 */ /* 0x000fe20000000f00 */
[----:B------:R-:W-:Y:S01]  /*20060*/  IMAD.MOV.U32 R3, RZ, RZ, 0x1c1f ;  /* 0x00001c1fff037424 */ /* 0x000fe200078e00ff */
[----:B------:R-:W-:-:S02]  /*20070*/  MOV R2, 0x20090 ;  /* 0x0002009000027802 */ /* 0x000fc40000000f00 */
[----:B-123--:R-:W-:Y:S05]  /*20080*/  CALL.REL.NOINC `($__internal_13_$__cuda_sm70_shflsync_idx_p) ;  /* 0x00000a9000007944 */ /* 0x00efea0003c00000 */
        /* <DEDUP_REMOVED lines=8> */
.L_x_756:
[----:B------:R-:W-:Y:S01]  /*20110*/  IMAD.MOV.U32 R9, RZ, RZ, R11 ;  /* 0x000000ffff097224 */ /* 0x000fe200078e000b */
[----:B------:R-:W-:Y:S01]  /*20120*/  MOV R5, RZ ;  /* 0x000000ff00057202 */ /* 0x000fe20000000f00 */
[----:B------:R-:W-:Y:S01]  /*20130*/  IMAD.MOV.U32 R3, RZ, RZ, 0x181f ;  /* 0x0000181fff037424 */ /* 0x000fe200078e00ff */
[----:B------:R-:W-:Y:S02]  /*20140*/  MOV R2, 0x20160 ;  /* 0x0002016000027802 */ /* 0x000fe40000000f00 */
[----:B------:R-:W-:Y:S05]  /*20150*/  CALL.REL.NOINC `($__internal_13_$__cuda_sm70_shflsync_idx_p) ;  /* 0x000009c000007944 */ /* 0x000fea0003c00000 */
[----:B------:R-:W-:Y:S01]  /*20160*/  MOV R10, R5 ;  /* 0x00000005000a7202 */ /* 0x000fe20000000f00 */
[----:B------:R-:W-:Y:S05]  /*20170*/  BRA `(.L_x_811) ;  /* 0xffffdb8000007947 */ /* 0x000fea000383ffff */
.L_x_757:
[----:B------:R-:W-:Y:S01]  /*20180*/  IMAD.MOV.U32 R9, RZ, RZ, R14 ;  /* 0x000000ffff097224 */ /* 0x000fe200078e000e */
[----:B------:R-:W-:Y:S01]  /*20190*/  MOV R5, RZ ;  /* 0x000000ff00057202 */ /* 0x000fe20000000f00 */
[----:B------:R-:W-:Y:S01]  /*201a0*/  IMAD.MOV.U32 R3, RZ, RZ, 0x181f ;  /* 0x0000181fff037424 */ /* 0x000fe200078e00ff */
[----:B------:R-:W-:Y:S02]  /*201b0*/  MOV R2, 0x201d0 ;  /* 0x000201d000027802 */ /* 0x000fe40000000f00 */
[----:B-12---:R-:W-:Y:S05]  /*201c0*/  CALL.REL.NOINC `($__internal_13_$__cuda_sm70_shflsync_idx_p) ;  /* 0x0000095000007944 */ /* 0x006fea0003c00000 */
[----:B------:R-:W-:Y:S01]  /*201d0*/  MOV R2, R5 ;  /* 0x0000000500027202 */ /* 0x000fe20000000f00 */
[----:B------:R-:W-:Y:S05]  /*201e0*/  BRA `(.L_x_812) ;  /* 0xffffdb3000007947 */ /* 0x000fea000383ffff */
.L_x_760:
[----:B--2---:R-:W-:Y:S01]  /*201f0*/  IMAD.MOV.U32 R9, RZ, RZ, R11 ;  /* 0x000000ffff097224 */ /* 0x004fe200078e000b */
[----:B------:R-:W-:Y:S01]  /*20200*/  MOV R5, 0x1 ;  /* 0x0000000100057802 */ /* 0x000fe20000000f00 */
[----:B------:R-:W-:Y:S01]  /*20210*/  IMAD.MOV.U32 R3, RZ, RZ, 0x181f ;  /* 0x0000181fff037424 */ /* 0x000fe200078e00ff */
[----:B----4-:R-:W-:-:S02]  /*20220*/  MOV R2, 0x20240 ;  /* 0x0002024000027802 */ /* 0x010fc40000000f00 */
[----:B-1-3--:R-:W-:Y:S05]  /*20230*/  CALL.REL.NOINC `($__internal_13_$__cuda_sm70_shflsync_idx_p) ;  /* 0x000008e000007944 */ /* 0x00afea0003c00000 */
        /* <DEDUP_REMOVED lines=8> */
.L_x_763:
[----:B-1----:R-:W-:Y:S01]  /*202c0*/  IMAD.MOV.U32 R9, RZ, RZ, R11 ;  /* 0x000000ffff097224 */ /* 0x002fe200078e000b */
[----:B------:R-:W-:Y:S01]  /*202d0*/  MOV R5, 0x2 ;  /* 0x0000000200057802 */ /* 0x000fe20000000f00 */
[----:B------:R-:W-:Y:S01]  /*202e0*/  IMAD.MOV.U32 R3, RZ, RZ, 0x181f ;  /* 0x0000181fff037424 */ /* 0x000fe200078e00ff */
[----:B----4-:R-:W-:Y:S02]  /*202f0*/  MOV R2, 0x20310 ;  /* 0x0002031000027802 */ /* 0x010fe40000000f00 */
[----:B--23--:R-:W-:Y:S05]  /*20300*/  CALL.REL.NOINC `($__internal_13_$__cuda_sm70_shflsync_idx_p) ;  /* 0x0000081000007944 */ /* 0x00cfea0003c00000 */
[----:B------:R-:W-:Y:S01]  /*20310*/  MOV R10, R5 ;  /* 0x00000005000a7202 */ /* 0x000fe20000000f00 */
[----:B------:R-:W-:Y:S05]  /*20320*/  BRA `(.L_x_814) ;  /* 0xffffdd5000007947 */ /* 0x000fea000383ffff */
.L_x_764:
[----:B------:R-:W-:Y:S01]  /*20330*/  IMAD.MOV.U32 R9, RZ, RZ, R14 ;  /* 0x000000ffff097224 */ /* 0x000fe200078e000e */
[----:B------:R-:W-:Y:S01]  /*20340*/  MOV R5, 0x2 ;  /* 0x0000000200057802 */ /* 0x000fe20000000f00 */
[----:B------:R-:W-:Y:S01]  /*20350*/  IMAD.MOV.U32 R3, RZ, RZ, 0x181f ;  /* 0x0000181fff037424 */ /* 0x000fe200078e00ff */
[----:B----4-:R-:W-:Y:S02]  /*20360*/  MOV R2, 0x20380 ;  /* 0x0002038000027802 */ /* 0x010fe40000000f00 */
[----:B-123--:R-:W-:Y:S05]  /*20370*/  CALL.REL.NOINC `($__internal_13_$__cuda_sm70_shflsync_idx_p) ;  /* 0x000007a000007944 */ /* 0x00efea0003c00000 */
[----:B------:R-:W-:Y:S01]  /*20380*/  MOV R2, R5 ;  /* 0x0000000500027202 */ /* 0x000fe20000000f00 */
[----:B------:R-:W-:Y:S05]  /*20390*/  BRA `(.L_x_815) ;  /* 0xffffdd0000007947 */ /* 0x000fea000383ffff */
.L_x_767:
[----:B-1----:R-:W-:Y:S01]  /*203a0*/  IMAD.MOV.U32 R9, RZ, RZ, R11 ;  /* 0x000000ffff097224 */ /* 0x002fe200078e000b */
[----:B------:R-:W-:Y:S01]  /*203b0*/  MOV R5, 0x3 ;  /* 0x0000000300057802 */ /* 0x000fe20000000f00 */
[----:B------:R-:W-:Y:S01]  /*203c0*/  IMAD.MOV.U32 R3, RZ, RZ, 0x181f ;  /* 0x0000181fff037424 */ /* 0x000fe200078e00ff */
[----:B------:R-:W-:-:S02]  /*203d0*/  MOV R2, 0x203f0 ;  /* 0x000203f000027802 */ /* 0x000fc40000000f00 */
[----:B--234-:R-:W-:Y:S05]  /*203e0*/  CALL.REL.NOINC `($__internal_13_$__cuda_sm70_shflsync_idx_p) ;  /* 0x0000073000007944 */ /* 0x01cfea0003c00000 */
        /* <DEDUP_REMOVED lines=8> */
.L_x_769:
[----:B------:R-:W-:Y:S01]  /*20470*/  IMAD.MOV.U32 R9, RZ, RZ, R112 ;  /* 0x000000ffff097224 */ /* 0x000fe200078e0070 */
[----:B------:R-:W-:Y:S01]  /*20480*/  MOV R5, RZ ;  /* 0x000000ff00057202 */ /* 0x000fe20000000f00 */
[----:B------:R-:W-:Y:S01]  /*20490*/  IMAD.MOV.U32 R3, RZ, RZ, 0x1f ;  /* 0x0000001fff037424 */ /* 0x000fe200078e00ff */
[----:B------:R-:W-:Y:S02]  /*204a0*/  MOV R2, 0x204c0 ;  /* 0x000204c000027802 */ /* 0x000fe40000000f00 */
[----:B-1----:R-:W-:Y:S05]  /*204b0*/  CALL.REL.NOINC `($__internal_13_$__cuda_sm70_shflsync_idx_p) ;  /* 0x0000066000007944 */ /* 0x002fea0003c00000 */
[----:B------:R-:W-:Y:S01]  /*204c0*/  MOV R10, R5 ;  /* 0x00000005000a7202 */ /* 0x000fe20000000f00 */
[----:B------:R-:W-:Y:S05]  /*204d0*/  BRA `(.L_x_817) ;  /* 0xffffdf5000007947 */ /* 0x000fea000383ffff */
.L_x_770:
[----:B------:R-:W-:Y:S01]  /*204e0*/  IMAD.MOV.U32 R9, RZ, RZ, R112 ;  /* 0x000000ffff097224 */ /* 0x000fe200078e0070 */
[----:B------:R-:W-:Y:S01]  /*204f0*/  MOV R5, 0x1 ;  /* 0x0000000100057802 */ /* 0x000fe20000000f00 */
[----:B------:R-:W-:Y:S01]  /*20500*/  IMAD.MOV.U32 R3, RZ, RZ, 0x1f ;  /* 0x0000001fff037424 */ /* 0x000fe200078e00ff */
[----:B------:R-:W-:Y:S02]  /*20510*/  MOV R2, 0x20530 ;  /* 0x0002053000027802 */ /* 0x000fe40000000f00 */
[----:B-123--:R-:W-:Y:S05]  /*20520*/  CALL.REL.NOINC `($__internal_13_$__cuda_sm70_shflsync_idx_p) ;  /* 0x000005f000007944 */ /* 0x00efea0003c00000 */
[----:B------:R-:W-:Y:S01]  /*20530*/  MOV R8, R5 ;  /* 0x0000000500087202 */ /* 0x000fe20000000f00 */
[----:B------:R-:W-:Y:S05]  /*20540*/  BRA `(.L_x_818) ;  /* 0xffffdf0000007947 */ /* 0x000fea000383ffff */
.L_x_771:
[----:B------:R-:W-:Y:S02]  /*20550*/  MOV R2, 0x1 ;  /* 0x0000000100027802 */ /* 0x000fe40000000f00 */
[----:B------:R-:W-:-:S02]  /*20560*/  MOV R3, 0x20580 ;  /* 0x0002058000037802 */ /* 0x000fc40000000f00 */
[----:B--234-:R-:W-:Y:S05]  /*20570*/  CALL.REL.NOINC `($__internal_14_$__cuda_sm70_shflsync_up_p) ;  /* 0x000005f000007944 */ /* 0x01cfea0003c00000 */
[----:B------:R-:W-:Y:S05]  /*20580*/  BRA `(.L_x_819) ;  /* 0xffffdfe000007947 */ /* 0x000fea000383ffff */
.L_x_772:
[----:B------:R-:W-:Y:S02]  /*20590*/  MOV R2, 0x2 ;  /* 0x0000000200027802 */ /* 0x000fe40000000f00 */
[----:B------:R-:W-:-:S02]  /*205a0*/  MOV R3, 0x205c0 ;  /* 0x000205c000037802 */ /* 0x000fc40000000f00 */
[----:B--23--:R-:W-:Y:S05]  /*205b0*/  CALL.REL.NOINC `($__internal_14_$__cuda_sm70_shflsync_up_p) ;  /* 0x000005b000007944 */ /* 0x00cfea0003c00000 */
[----:B------:R-:W-:Y:S01]  /*205c0*/  SEL R3, R4, RZ, P1 ;  /* 0x000000ff04037207 */ /* 0x000fe20000800000 */
[----:B------:R-:W-:-:S04]  /*205d0*/  IMAD.MOV.U32 R2, RZ, RZ, 0x4 ;  /* 0x00000004ff027424 */ /* 0x000fc800078e00ff */
[----:B------:R-:W-:Y:S01]  /*205e0*/  IMAD.IADD R0, R0, 0x1, R3 ;  /* 0x0000000100007824 */ /* 0x000fe200078e0203 */
[----:B------:R-:W-:Y:S02]  /*205f0*/  MOV R3, 0x20610 ;  /* 0x0002061000037802 */ /* 0x000fe40000000f00 */
        /* <DEDUP_REMOVED lines=20> */
.L_x_776:
[----:B------:R-:W-:Y:S02]  /*20740*/  MOV R2, 0x1 ;  /* 0x0000000100027802 */ /* 0x000fe40000000f00 */
[----:B------:R-:W-:Y:S02]  /*20750*/  MOV R3, 0x20770 ;  /* 0x0002077000037802 */ /* 0x000fe40000000f00 */
[----:B------:R-:W-:Y:S05]  /*20760*/  CALL.REL.NOINC `($__internal_14_$__cuda_sm70_shflsync_up_p) ;  /* 0x0000040000007944 */ /* 0x000fea0003c00000 */
[----:B------:R-:W-:Y:S01]  /*20770*/  MOV R2, R4 ;  /* 0x0000000400027202 */ /* 0x000fe20000000f00 */
[----:B------:R-:W-:Y:S05]  /*20780*/  BRA `(.L_x_821) ;  /* 0xffffe03000007947 */ /* 0x000fea000383ffff */
.L_x_777:
[----:B------:R-:W-:Y:S02]  /*20790*/  MOV R2, 0x2 ;  /* 0x0000000200027802 */ /* 0x000fe40000000f00 */
        /* <DEDUP_REMOVED lines=26> */
.L_x_779:
[----:B------:R-:W-:Y:S02]  /*20940*/  SEL R0, RZ, 0x1, P0 ;  /* 0x00000001ff007807 */ /* 0x000fe40000000000 */
[----:B------:R-:W-:Y:S02]  /*20950*/  MOV R2, 0x20970 ;  /* 0x0002097000027802 */ /* 0x000fe40000000f00 */
[----:B-1----:R-:W-:Y:S05]  /*20960*/  CALL.REL.NOINC `($__internal_15_$__cuda_sm70_votesync_ballot) ;  /* 0x0000027000007944 */ /* 0x002fea0003c00000 */
[----:B------:R-:W-:Y:S01]  /*20970*/  MOV R11, R0 ;  /* 0x00000000000b7202 */ /* 0x000fe20000000f00 */
[----:B------:R-:W-:Y:S05]  /*20980*/  BRA `(.L_x_823) ;  /* 0xffffdfc000007947 */ /* 0x000fea000383ffff */
.L_x_780:
[----:B------:R-:W-:Y:S01]  /*20990*/  IMAD.MOV.U32 R9, RZ, RZ, R6 ;  /* 0x000000ffff097224 */ /* 0x000fe200078e0006 */
[----:B------:R-:W-:Y:S01]  /*209a0*/  MOV R5, R0 ;  /* 0x0000000000057202 */ /* 0x000fe20000000f00 */
[----:B------:R-:W-:Y:S01]  /*209b0*/  IMAD.MOV.U32 R3, RZ, RZ, 0x1f ;  /* 0x0000001fff037424 */ /* 0x000fe200078e00ff */
[----:B------:R-:W-:Y:S02]  /*209c0*/  MOV R2, 0x209e0 ;  /* 0x000209e000027802 */ /* 0x000fe40000000f00 */
[----:B-1----:R-:W-:Y:S05]  /*209d0*/  CALL.REL.NOINC `($__internal_13_$__cuda_sm70_shflsync_idx_p) ;  /* 0x0000014000007944 */ /* 0x002fea0003c00000 */
[----:B------:R-:W-:Y:S01]  /*209e0*/  IMAD.MOV.U32 R8, RZ, RZ, R5 ;  /* 0x000000ffff087224 */ /* 0x000fe200078e0005 */
[----:B------:R-:W-:Y:S01]  /*209f0*/  MOV R5, R0 ;  /* 0x0000000000057202 */ /* 0x000fe20000000f00 */
[----:B------:R-:W-:Y:S01]  /*20a00*/  IMAD.MOV.U32 R9, RZ, RZ, R7 ;  /* 0x000000ffff097224 */ /* 0x000fe200078e0007 */
[----:B------:R-:W-:-:S02]  /*20a10*/  MOV R3, 0x1f ;  /* 0x0000001f00037802 */ /* 0x000fc40000000f00 */
[----:B------:R-:W-:Y:S02]  /*20a20*/  MOV R2, 0x20a40 ;  /* 0x00020a4000027802 */ /* 0x000fe40000000f00 */
[----:B------:R-:W-:Y:S05]  /*20a30*/  CALL.REL.NOINC `($__internal_13_$__cuda_sm70_shflsync_idx_p) ;  /* 0x000000e000007944 */ /* 0x000fea0003c00000 */
[----:B------:R-:W-:Y:S01]  /*20a40*/  MOV R7, R5 ;  /* 0x0000000500077202 */ /* 0x000fe20000000f00 */
[----:B------:R-:W-:Y:S05]  /*20a50*/  BRA `(.L_x_824) ;  /* 0xffffdf4000007947 */ /* 0x000fea000383ffff */
.L_x_783:
[----:B------:R-:W-:Y:S01]  /*20a60*/  IMAD.MOV.U32 R9, RZ, RZ, R4 ;  /* 0x000000ffff097224 */ /* 0x000fe200078e0004 */
[----:B------:R-:W-:Y:S01]  /*20a70*/  MOV R5, R0 ;  /* 0x0000000000057202 */ /* 0x000fe20000000f00 */
[----:B------:R-:W-:Y:S01]  /*20a80*/  IMAD.MOV.U32 R3, RZ, RZ, 0x1f ;  /* 0x0000001fff037424 */ /* 0x000fe200078e00ff */
[----:B------:R-:W-:Y:S02]  /*20a90*/  MOV R2, 0x20ab0 ;  /* 0x00020ab000027802 */ /* 0x000fe40000000f00 */
[----:B-1-34-:R-:W-:Y:S05]  /*20aa0*/  CALL.REL.NOINC `($__internal_13_$__cuda_sm70_shflsync_idx_p) ;  /* 0x0000007000007944 */ /* 0x01afea0003c00000 */
[----:B------:R-:W-:Y:S01]  /*20ab0*/  MOV R13, R5 ;  /* 0x00000005000d7202 */ /* 0x000fe20000000f00 */
[----:B------:R-:W-:Y:S05]  /*20ac0*/  BRA `(.L_x_782) ;  /* 0xffffdf3000007947 */ /* 0x000fea000383ffff */
        .weak           $__internal_12_$__cuda_sm70_shflsync_bfly_p
        .type           $__internal_12_$__cuda_sm70_shflsync_bfly_p,@function
        .size           $__internal_12_$__cuda_sm70_shflsync_bfly_p,($__internal_13_$__cuda_sm70_shflsync_idx_p - $__internal_12_$__cuda_sm70_shflsync_bfly_p)
$__internal_12_$__cuda_sm70_shflsync_bfly_p:
[----:B------:R-:W-:Y:S04]  /*20ad0*/  WARPSYNC R6 ;  /* 0x0000000600007348 */ /* 0x000fe80003800000 */
[----:B------:R1:W2:Y:S02]  /*20ae0*/  SHFL.BFLY PT, R5, R2, R5, R7 ;  /* 0x0c00000502057389 */ /* 0x0002a400000e0007 */
[----:B-1----:R-:W-:-:S02]  /*20af0*/  MOV R2, R3 ;  /* 0x0000000300027202 */ /* 0x002fc40000000f00 */
[----:B------:R-:W-:-:S04]  /*20b00*/  MOV R3, 0x0 ;  /* 0x0000000000037802 */ /* 0x000fc80000000f00 */
[----:B--2---:R-:W-:Y:S05]  /*20b10*/  RET.REL.NODEC R2 `(_ZN7cutlass13device_kernelIN5flash19enable_sm80_to_sm89INS1_16FlashAttnFwdSm80INS1_25CollectiveMainloopFwdSm80ILi8ELi1ELb0EN4cute5tupleIJNS5_1CILi128EEENS7_ILi32EEENS7_ILi256EEEEEELi256ENS_6half_tEfNS_4arch4Sm80ELb0ELb1ELb1ELb1ELb0ELb1ELb1ELb1EEENS1_21CollectiveEpilogueFwdINS6_IJS8_SA_S9_EEENS6_IJNS7_ILi1EEESI_SI_EEESC_SE_Li256ELb1ELb1ELb1ELb0EEENS1_36VarlenDynamicPersistentTileSchedulerILi128ELi32ELi256ELi256ELb1ELb1ELb0ELb1ELb0ELb1EEEEEEEEEvNT_6ParamsE) ;  /* 0xfffdf4e002007950 */ /* 0x004fea0003c3ffff */
        .weak           $__internal_13_$__cuda_sm70_shflsync_idx_p
        .type           $__internal_13_$__cuda_sm70_shflsync_idx_p,@function
        .size           $__internal_13_$__cuda_sm70_shflsync_idx_p,($__internal_14_$__cuda_sm70_shflsync_up_p - $__internal_13_$__cuda_sm70_shflsync_idx_p)
$__internal_13_$__cuda_sm70_shflsync_idx_p:
[----:B------:R-:W-:-:S04]  /*20b20*/  MOV R115, 0xffffffff ;  /* 0xffffffff00737802 */ /* 0x000fc80000000f00 */
[----:B------:R-:W-:Y:S04]  /*20b30*/  WARPSYNC R115 ;  /* 0x0000007300007348 */ /* 0x000fe80003800000 */
[----:B------:R1:W2:Y:S02]  /*20b40*/  SHFL.IDX PT, R5, R9, R5, R3 ;  /* 0x0000000509057389 */ /* 0x0002a400000e0003 */
[----:B-1----:R-:W-:-:S04]  /*20b50*/  MOV R3, 0x0 ;  /* 0x0000000000037802 */ /* 0x002fc80000000f00 */
[----:B--2---:R-:W-:Y:S05]  /*20b60*/  RET.REL.NODEC R2 `(_ZN7cutlass13device_kernelIN5flash19enable_sm80_to_sm89INS1_16FlashAttnFwdSm80INS1_25CollectiveMainloopFwdSm80ILi8ELi1ELb0EN4cute5tupleIJNS5_1CILi128EEENS7_ILi32EEENS7_ILi256EEEEEELi256ENS_6half_tEfNS_4arch4Sm80ELb0ELb1ELb1ELb1ELb0ELb1ELb1ELb1EEENS1_21CollectiveEpilogueFwdINS6_IJS8_SA_S9_EEENS6_IJNS7_ILi1EEESI_SI_EEESC_SE_Li256ELb1ELb1ELb1ELb0EEENS1_36VarlenDynamicPersistentTileSchedulerILi128ELi32ELi256ELi256ELb1ELb1ELb0ELb1ELb0ELb1EEEEEEEEEvNT_6ParamsE) ;  /* 0xfffdf49002007950 */ /* 0x004fea0003c3ffff */
        .weak           $__internal_14_$__cuda_sm70_shflsync_up_p
        .type           $__internal_14_$__cuda_sm70_shflsync_up_p,@function
        .size           $__internal_14_$__cuda_sm70_shflsync_up_p,($__internal_15_$__cuda_sm70_votesync_ballot - $__internal_14_$__cuda_sm70_shflsync_up_p)
$__internal_14_$__cuda_sm70_shflsync_up_p:
[----:B------:R-:W-:Y:S02]  /*20b70*/  IMAD.MOV.U32 R4, RZ, RZ, RZ ;  /* 0x000000ffff047224 */ /* 0x000fe400078e00ff */
[----:B------:R-:W-:-:S04]  /*20b80*/  IMAD.MOV.U32 R9, RZ, RZ, -0x1 ;  /* 0xffffffffff097424 */ /* 0x000fc800078e00ff */
[----:B------:R-:W-:Y:S04]  /*20b90*/  WARPSYNC R9 ;  /* 0x0000000900007348 */ /* 0x000fe80003800000 */
[----:B------:R1:W2:Y:S02]  /*20ba0*/  SHFL.UP PT, R4, R0, R2, R4 ;  /* 0x0400000200047389 */ /* 0x0002a400000e0004 */
[----:B-1----:R-:W-:Y:S02]  /*20bb0*/  MOV R2, R3 ;  /* 0x0000000300027202 */ /* 0x002fe40000000f00 */
[----:B------:R-:W-:-:S04]  /*20bc0*/  MOV R3, 0x0 ;  /* 0x0000000000037802 */ /* 0x000fc80000000f00 */
[----:B--2---:R-:W-:Y:S05]  /*20bd0*/  RET.REL.NODEC R2 `(_ZN7cutlass13device_kernelIN5flash19enable_sm80_to_sm89INS1_16FlashAttnFwdSm80INS1_25CollectiveMainloopFwdSm80ILi8ELi1ELb0EN4cute5tupleIJNS5_1CILi128EEENS7_ILi32EEENS7_ILi256EEEEEELi256ENS_6half_tEfNS_4arch4Sm80ELb0ELb1ELb1ELb1ELb0ELb1ELb1ELb1EEENS1_21CollectiveEpilogueFwdINS6_IJS8_SA_S9_EEENS6_IJNS7_ILi1EEESI_SI_EEESC_SE_Li256ELb1ELb1ELb1ELb0EEENS1_36VarlenDynamicPersistentTileSchedulerILi128ELi32ELi256ELi256ELb1ELb1ELb0ELb1ELb0ELb1EEEEEEEEEvNT_6ParamsE) ;  /* 0xfffdf42002007950 */ /* 0x004fea0003c3ffff */
        .weak           $__internal_15_$__cuda_sm70_votesync_ballot
        .type           $__internal_15_$__cuda_sm70_votesync_ballot,@function
        .size           $__internal_15_$__cuda_sm70_votesync_ballot,(.L_x_5158 - $__internal_15_$__cuda_sm70_votesync_ballot)
$__internal_15_$__cuda_sm70_votesync_ballot:
[----:B------:R-:W-:Y:S01]  /*20be0*/  ISETP.NE.U32.AND P0, PT, R0, 0x1, PT ;  /* 0x000000010000780c */ /* 0x000fe20003f05070 */
[----:B------:R-:W-:-:S04]  /*20bf0*/  IMAD.MOV.U32 R3, RZ, RZ, -0x1 ;  /* 0xffffffffff037424 */ /* 0x000fc800078e00ff */
[----:B------:R-:W-:Y:S08]  /*20c00*/  WARPSYNC R3 ;  /* 0x0000000300007348 */ /* 0x000ff00003800000 */
[----:B------:R-:W-:-:S04]  /*20c10*/  VOTE.ANY R0, PT, !P0 ;  /* 0x0000000000007806 */ /* 0x000fc800040e0100 */
[----:B------:R-:W-:Y:S01]  /*20c20*/  LOP3.LUT R0, R0, R3, RZ, 0xc0, !PT ;  /* 0x0000000300007212 */ /* 0x000fe200078ec0ff */
[----:B------:R-:W-:-:S04]  /*20c30*/  IMAD.MOV.U32 R3, RZ, RZ, 0x0 ;  /* 0x00000000ff037424 */ /* 0x000fc800078e00ff */
[----:B------:R-:W-:Y:S05]  /*20c40*/  RET.REL.NODEC R2 `(_ZN7cutlass13device_kernelIN5flash19enable_sm80_to_sm89INS1_16FlashAttnFwdSm80INS1_25CollectiveMainloopFwdSm80ILi8ELi1ELb0EN4cute5tupleIJNS5_1CILi128EEENS7_ILi32EEENS7_ILi256EEEEEELi256ENS_6half_tEfNS_4arch4Sm80ELb0ELb1ELb1ELb1ELb0ELb1ELb1ELb1EEENS1_21CollectiveEpilogueFwdINS6_IJS8_SA_S9_EEENS6_IJNS7_ILi1EEESI_SI_EEESC_SE_Li256ELb1ELb1ELb1ELb0EEENS1_36VarlenDynamicPersistentTileSchedulerILi128ELi32ELi256ELi256ELb1ELb1ELb0ELb1ELb0ELb1EEEEEEEEEvNT_6ParamsE) ;  /* 0xfffdf3b002007950 */ /* 0x000fea0003c3ffff */
.L_x_825:
        /* <DEDUP_REMOVED lines=11> */
.L_x_5158:


//--------------------- .text._ZN7cutlass13device_kernelIN5flash19enable_sm80_to_sm89INS1_16FlashAttnFwdSm80INS1_25CollectiveMainloopFwdSm80ILi8ELi1ELb1EN4cute5tupleIJNS5_1CILi128EEENS7_ILi64EEENS7_ILi256EEEEEELi256ENS_6half_tEfNS_4arch4Sm80ELb1ELb0ELb1ELb0ELb0ELb0ELb1ELb1EEENS1_21CollectiveEpilogueFwdINS6_IJS8_SA_S9_EEENS6_IJNS7_ILi1EEESI_SI_EEESC_SE_Li256ELb0ELb1ELb1ELb0EEENS1_30DynamicPersistentTileSchedulerILi256ELi256ELb1ELb1ELb0EEEEEEEEEvNT_6ParamsE --------------------------
	.section	.text._ZN7cutlass13device_kernelIN5flash19enable_sm80_to_sm89INS1_16FlashAttnFwdSm80INS1_25CollectiveMainloopFwdSm80ILi8ELi1ELb1EN4cute5tupleIJNS5_1CILi128EEENS7_ILi64EEENS7_ILi256EEEEEELi256ENS_6half_tEfNS_4arch4Sm80ELb1ELb0ELb1ELb0ELb0ELb0ELb1ELb1EEENS1_21CollectiveEpilogueFwdINS6_IJS8_SA_S9_EEENS6_IJNS7_ILi1EEESI_SI_EEESC_SE_Li256ELb0ELb1ELb1ELb0EEENS1_30DynamicPersistentTileSchedulerILi256ELi256ELb1ELb1ELb0EEEEEEEEEvNT_6ParamsE,"ax",@progbits
	.sectioninfo	@"SHI_REGISTERS=255"
	.align	128
.text._ZN7cutlass13device_kernelIN5flash19enable_sm80_to_sm89INS1_16FlashAttnFwdSm80INS1_25CollectiveMainloopFwdSm80ILi8ELi1ELb1EN4cute5tupleIJNS5_1CILi128EEENS7_ILi64EEENS7_ILi256EEEEEELi256ENS_6half_tEfNS_4arch4Sm80ELb1ELb0ELb1ELb0ELb0ELb0ELb1ELb1EEENS1_21CollectiveEpilogueFwdINS6_IJS8_SA_S9_EEENS6_IJNS7_ILi1EEESI_SI_EEESC_SE_Li256ELb0ELb1ELb1ELb0EEENS1_30DynamicPersistentTileSchedulerILi256ELi256ELb1ELb1ELb0EEEEEEEEEvNT_6ParamsE:
        .type           _ZN7cutlass13device_kernelIN5flash19enable_sm80_to_sm89INS1_16FlashAttnFwdSm80INS1_25CollectiveMainloopFwdSm80ILi8ELi1ELb1EN4cute5tupleIJNS5_1CILi128EEENS7_ILi64EEENS7_ILi256EEEEEELi256ENS_6half_tEfNS_4arch4Sm80ELb1ELb0ELb1ELb0ELb0ELb0ELb1ELb1EEENS1_21CollectiveEpilogueFwdINS6_IJS8_SA_S9_EEENS6_IJNS7_ILi1EEESI_SI_EEESC_SE_Li256ELb0ELb1ELb1ELb0EEENS1_30DynamicPersistentTileSchedulerILi256ELi256ELb1ELb1ELb0EEEEEEEEEvNT_6ParamsE,@function
        .size           _ZN7cutlass13device_kernelIN5flash19enable_sm80_to_sm89INS1_16FlashAttnFwdSm80INS1_25CollectiveMainloopFwdSm80ILi8ELi1ELb1EN4cute5tupleIJNS5_1CILi128EEENS7_ILi64EEENS7_ILi256EEEEEELi256ENS_6half_tEfNS_4arch4Sm80ELb1ELb0ELb1ELb0ELb0ELb0ELb1ELb1EEENS1_21CollectiveEpilogueFwdINS6_IJS8_SA_S9_EEENS6_IJNS7_ILi1EEESI_SI_EEESC_SE_Li256ELb0ELb1ELb1ELb0EEENS1_30DynamicPersistentTileSchedulerILi256ELi256ELb1ELb1ELb0EEEEEEEEEvNT_6ParamsE,(.L_x_5163 - _ZN7cutlass13device_kernelIN5flash19enable_sm80_to_sm89INS1_16FlashAttnFwdSm80INS1_25CollectiveMainloopFwdSm80ILi8ELi1ELb1EN4cute5tupleIJNS5_1CILi128EEENS7_ILi64EEENS7_ILi256EEEEEELi256ENS_6half_tEfNS_4arch4Sm80ELb1ELb0ELb1ELb0ELb0ELb0ELb1ELb1EEENS1_21CollectiveEpilogueFwdINS6_IJS8_SA_S9_EEENS6_IJNS7_ILi1EEESI_SI_EEESC_SE_Li256ELb0ELb1ELb1ELb0EEENS1_30DynamicPersistentTileSchedulerILi256ELi256ELb1ELb1ELb0EEEEEEEEEvNT_6ParamsE)
        .other          _ZN7cutlass13device_kernelIN5flash19enable_sm80_to_sm89INS1_16FlashAttnFwdSm80INS1_25CollectiveMainloopFwdSm80ILi8ELi1ELb1EN4cute5tupleIJNS5_1CILi128EEENS7_ILi64EEENS7_ILi256EEEEEELi256ENS_6half_tEfNS_4arch4Sm80ELb1ELb0ELb1ELb0ELb0ELb0ELb1ELb1EEENS1_21CollectiveEpilogueFwdINS6_IJS8_SA_S9_EEENS6_IJNS7_ILi1EEESI_SI_EEESC_SE_Li256ELb0ELb1ELb1ELb0EEENS1_30DynamicPersistentTileSchedulerILi256ELi256ELb1ELb1ELb0EEEEEEEEEvNT_6ParamsE,@"STO_CUDA_ENTRY STV_DEFAULT"
_ZN7cutlass13device_kernelIN5flash19enable_sm80_to_sm89INS1_16FlashAttnFwdSm80INS1_25CollectiveMainloopFwdSm80ILi8ELi1ELb1EN4cute5tupleIJNS5_1CILi128EEENS7_ILi64EEENS7_ILi256EEEEEELi256ENS_6half_tEfNS_4arch4Sm80ELb1ELb0ELb1ELb0ELb0ELb0ELb1ELb1EEENS1_21CollectiveEpilogueFwdINS6_IJS8_SA_S9_EEENS6_IJNS7_ILi1EEESI_SI_EEESC_SE_Li256ELb0ELb1ELb1ELb0EEENS1_30DynamicPersistentTileSchedulerILi256ELi256ELb1ELb1ELb0EEEEEEEEEvNT_6ParamsE:
[----:B------:R-:W-:-:S03]  /*0000*/  MOV R1, c[0x0][0x28] ;  /* 0x00000a0000017a02 */ /* 0x000fc60000000f00 */
[----:B------:R-:W1:Y:S01]  /*0010*/  S2R R14, SR_TID.X ;  /* 0x00000000000e7919 */ /* 0x000e620000002100 */
[----:B------:R-:W-:-:S03]  /*0020*/  IADD3 R1, R1, -0x150, RZ ;  /* 0xfffffeb001017810 */ /* 0x000fc60007ffe0ff */
[----:B------:R-:W2:Y:S01]  /*0030*/  S2R R13, SR_CTAID.X ;  /* 0x00000000000d7919 */ /* 0x000ea20000002500 */
[----:B-1----:R-:W-:-:S05]  /*0040*/  SHF.R.U32.HI R2, RZ, 0x5, R14 ;  /* 0x00000005ff027819 */ /* 0x002fca000001160e */
[----:B------:R-:W1:Y:S02]  /*0050*/  SHFL.IDX PT, R0, R2, RZ, 0x1f ;  /* 0x00001fff02007589 */ /* 0x000e6400000e0000 */
[----:B-1----:R-:W-:Y:S02]  /*0060*/  ISETP.GE.AND P0, PT, R0, 0x1, PT ;  /* 0x000000010000780c */ /* 0x002fe40003f06270 */
[----:B------:R1:W-:Y:S11]  /*0070*/  STL [R1+0xfc], R0 ;  /* 0x0000fc0001007387 */ /* 0x0003f60000100800 */
[----:B------:R-:W-:Y:S06]  /*0080*/  @P0 BAR.ARV 0x4, 0x100 ;  /* 0x0104000000000b1d */ /* 0x000fec0000002000 */
[----:B--2---:R-:W-:-:S13]  /*0090*/  ISETP.GE.AND P0, PT, R13, c[0x0][0x538], PT ;  /* 0x00014e000d007a0c */ /* 0x004fda0003f06270 */
[----:B------:R-:W-:Y:S05]  /*00a0*/  @P0 EXIT ;  /* 0x000000000000094d */ /* 0x000fea0003800000 */
[----:B-1----:R-:W-:Y:S01]  /*00b0*/  SHF.R.S32.HI R11, RZ, 0x1f, R14 ;  /* 0x0000001fff0b7819 */ /* 0x002fe2000001140e */
[----:B------:R-:W-:-:S03]  /*00c0*/  ULDC.64 UR6, c[0x0][0x118] ;  /* 0x0000460000067ab9 */ /* 0x000fc60000000a00 */
[CC--:B------:R-:W-:Y:S02]  /*00d0*/  LEA.HI R2, R11.reuse, R14.reuse, RZ, 0x4 ;  /* 0x0000000e0b027211 */ /* 0x0c0fe400078f20ff */
[CC--:B------:R-:W-:Y:S02]  /*00e0*/  LEA.HI R0, R11.reuse, R14.reuse, RZ, 0x2 ;  /* 0x0000000e0b007211 */ /* 0x0c0fe400078f10ff */
[----:B------:R-:W-:Y:S02]  /*00f0*/  SHF.R.S32.HI R3, RZ, 0x4, R2 ;  /* 0x00000004ff037819 */ /* 0x000fe40000011402 */
[----:B------:R-:W-:Y:S02]  /*0100*/  LEA.HI R10, R11, R14, RZ, 0x3 ;  /* 0x0000000e0b0a7211 */ /* 0x000fe400078f18ff */
[----:B------:R-:W-:Y:S02]  /*0110*/  LOP3.LUT R4, R0, 0xfffffffc, RZ, 0xc0, !PT ;  /* 0xfffffffc00047812 */ /* 0x000fe400078ec0ff */
[----:B------:R-:W-:-:S02]  /*0120*/  LOP3.LUT R0, R2, 0xfffffff0, RZ, 0xc0, !PT ;  /* 0xfffffff002007812 */ /* 0x000fc400078ec0ff */
[----:B------:R-:W-:Y:S01]  /*0130*/  LEA.HI R2, R2, R3, RZ, 0x1 ;  /* 0x0000000302027211 */ /* 0x000fe200078f08ff */
[C---:B------:R-:W-:Y:S01]  /*0140*/  IMAD.IADD R4, R14.reuse, 0x1, -R4 ;  /* 0x000000010e047824 */ /* 0x040fe200078e0a04 */
[----:B------:R-:W-:Y:S01]  /*0150*/  SHF.R.S32.HI R18, RZ, 0x3, R10 ;  /* 0x00000003ff127819 */ /* 0x000fe2000001140a */
[----:B------:R-:W-:Y:S01]  /*0160*/  IMAD.IADD R5, R14, 0x1, -R0 ;  /* 0x000000010e057824 */ /* 0x000fe200078e0a00 */
[----:B------:R-:W-:Y:S02]  /*0170*/  LOP3.LUT R6, R10, 0xfffffff8, RZ, 0xc0, !PT ;  /* 0xfffffff80a067812 */ /* 0x000fe400078ec0ff */
[----:B------:R-:W-:Y:S01]  /*0180*/  LOP3.LUT R0, R2, 0xfffffffe, RZ, 0xc0, !PT ;  /* 0xfffffffe02007812 */ /* 0x000fe200078ec0ff */
[----:B------:R-:W-:Y:S02]  /*0190*/  IMAD.SHL.U32 R7, R18, 0x40, RZ ;  /* 0x0000004012077824 */ /* 0x000fe400078e00ff */
[----:B------:R-:W-:Y:S02]  /*01a0*/  IMAD.IADD R6, R14, 0x1, -R6 ;  /* 0x000000010e067824 */ /* 0x000fe400078e0a06 */
[----:B------:R-:W-:Y:S01]  /*01b0*/  IMAD.IADD R9, R3, 0x1, -R0 ;  /* 0x0000000103097824 */ /* 0x000fe200078e0a00 */
[----:B------:R-:W-:Y:S01]  /*01c0*/  LEA.HI R0, R4, R4, RZ, 0x1 ;  /* 0x0000000404007211 */ /* 0x000fe200078f08ff */
[C---:B------:R-:W-:Y:S01]  /*01d0*/  IMAD.SHL.U32 R16, R6.reuse, 0x8, RZ ;  /* 0x0000000806107824 */ /* 0x040fe200078e00ff */
[----:B------:R-:W-:Y:S01]  /*01e0*/  LOP3.LUT R2, R7, 0x1c0, RZ, 0xc0, !PT ;  /* 0x000001c007027812 */ /* 0x000fe200078ec0ff */
[----:B------:R-:W-:Y:S01]  /*01f0*/  IMAD.SHL.U32 R8, R6, 0x40, RZ ;  /* 0x0000004006087824 */ /* 0x000fe200078e00ff */
[----:B------:R-:W-:-:S02]  /*0200*/  SHF.R.S32.HI R7, RZ, 0x1f, R5 ;  /* 0x0000001fff077819 */ /* 0x000fc40000011405 */
[----:B------:R-:W-:Y:S01]  /*0210*/  LOP3.LUT R0, R0, 0x1ffffffe, RZ, 0xc0, !PT ;  /* 0x1ffffffe00007812 */ /* 0x000fe200078ec0ff */
[----:B------:R-:W-:Y:S01]  /*0220*/  STL [R1+0xa0], R16 ;  /* 0x0000a01001007387 */ /* 0x000fe20000100800 */
[----:B------:R-:W-:Y:S02]  /*0230*/  LOP3.LUT R3, R2, 0x38, R16, 0xf8, !PT ;  /* 0x0000003802037812 */ /* 0x000fe400078ef810 */
[----:B------:R-:W-:Y:S01]  /*0240*/  SHF.R.U32.HI R2, RZ, 0x3, R2 ;  /* 0x00000003ff027819 */ /* 0x000fe20000011602 */
[----:B------:R-:W-:Y:S01]  /*0250*/  IMAD.IADD R12, R4, 0x1, -R0 ;  /* 0x00000001040c7824 */ /* 0x000fe200078e0a00 */
[----:B------:R-:W-:Y:S02]  /*0260*/  LEA.HI R248, R7, R5, RZ, 0x3 ;  /* 0x0000000507f87211 */ /* 0x000fe400078f18ff */
[----:B------:R-:W-:Y:S02]  /*0270*/  LOP3.LUT R7, R3, R2, RZ, 0x3c, !PT ;  /* 0x0000000203077212 */ /* 0x000fe400078e3cff */
[C---:B------:R-:W-:Y:S01]  /*0280*/  LOP3.LUT R0, R248.reuse, 0xfffffff8, RZ, 0xc0, !PT ;  /* 0xfffffff8f8007812 */ /* 0x040fe200078ec0ff */
[----:B------:R-:W-:Y:S01]  /*0290*/  IMAD.SHL.U32 R248, R248, 0x40, RZ ;  /* 0x00000040f8f87824 */ /* 0x000fe200078e00ff */
[----:B------:R-:W-:-:S02]  /*02a0*/  LOP3.LUT R2, R8, 0x1c0, RZ, 0xc0, !PT ;  /* 0x000001c008027812 */ /* 0x000fc400078ec0ff */
[-C--:B------:R-:W-:Y:S01]  /*02b0*/  LEA.HI R4, R11, R14.reuse, RZ, 0x6 ;  /* 0x0000000e0b047211 */ /* 0x080fe200078f30ff */
[----:B------:R-:W-:Y:S01]  /*02c0*/  IMAD.IADD R5, R5, 0x1, -R0 ;  /* 0x0000000105057824 */ /* 0x000fe200078e0a00 */
[----:B------:R-:W-:Y:S02]  /*02d0*/  LOP3.LUT R3, R2, 0x8, R10, 0xf8, !PT ;  /* 0x0000000802037812 */ /* 0x000fe400078ef80a */
[----:B------:R-:W-:Y:S01]  /*02e0*/  SHF.R.U32.HI R2, RZ, 0x3, R2 ;  /* 0x00000003ff027819 */ /* 0x000fe20000011602 */
[----:B------:R-:W-:Y:S01]  /*02f0*/  IMAD.SHL.U32 R0, R4, 0x8, RZ ;  /* 0x0000000804007824 */ /* 0x000fe200078e00ff */
[----:B------:R-:W-:Y:S01]  /*0300*/  LEA.HI R8, R11, R14, RZ, 0x5 ;  /* 0x0000000e0b087211 */ /* 0x000fe200078f28ff */
[----:B------:R-:W-:Y:S01]  /*0310*/  IMAD.SHL.U32 R4, R5, 0x40, RZ ;  /* 0x0000004005047824 */ /* 0x000fe200078e00ff */
[----:B------:R-:W-:Y:S01]  /*0320*/  LOP3.LUT R249, R3, R2, RZ, 0x3c, !PT ;  /* 0x0000000203f97212 */ /* 0x000fe200078e3cff */
[----:B------:R-:W-:Y:S01]  /*0330*/  IMAD.SHL.U32 R3, R9, 0x8, RZ ;  /* 0x0000000809037824 */ /* 0x000fe200078e00ff */
[----:B------:R-:W-:-:S02]  /*0340*/  LOP3.LUT R2, R8, 0xffffffe0, RZ, 0xc0, !PT ;  /* 0xffffffe008027812 */ /* 0x000fc400078ec0ff */
[----:B------:R-:W-:Y:S01]  /*0350*/  LOP3.LUT R11, R7, 0x7ffffe00, R0, 0xf8, !PT ;  /* 0x7ffffe00070b7812 */ /* 0x000fe200078ef800 */
[----:B------:R-:W-:Y:S01]  /*0360*/  IMAD R249, R9, 0x200, R249 ;  /* 0x0000020009f97824 */ /* 0x000fe200078e02f9 */
[----:B------:R-:W-:Y:S01]  /*0370*/  LOP3.LUT R0, R4, 0x1c0, RZ, 0xc0, !PT ;  /* 0x000001c004007812 */ /* 0x000fe200078ec0ff */
[----:B------:R-:W-:Y:S01]  /*0380*/  IMAD.IADD R15, R14, 0x1, -R2 ;  /* 0x000000010e0f7824 */ /* 0x000fe200078e0a02 */
[--C-:B------:R-:W-:Y:S02]  /*0390*/  SHF.R.S32.HI R10, RZ, 0x5, R8.reuse ;  /* 0x00000005ff0a7819 */ /* 0x100fe40000011408 */
[----:B------:R-:W-:Y:S01]  /*03a0*/  SHF.R.S32.HI R4, RZ, 0x1f, R8 ;  /* 0x0000001fff047819 */ /* 0x000fe20000011408 */
[----:B------:R-:W-:Y:S01]  /*03b0*/  IMAD.MOV.U32 R8, RZ, RZ, 0x20 ;  /* 0x00000020ff087424 */ /* 0x000fe200078e00ff */
[----:B------:R-:W-:Y:S02]  /*03c0*/  LOP3.LUT R3, R0, 0x8, R3, 0xf8, !PT ;  /* 0x0000000800037812 */ /* 0x000fe400078ef803 */
[----:B------:R-:W-:-:S02]  /*03d0*/  SHF.R.U32.HI R2, RZ, 0x3, R0 ;  /* 0x00000003ff027819 */ /* 0x000fc40000011600 */
[----:B------:R-:W-:Y:S02]  /*03e0*/  LEA.HI R0, R4, R10, RZ, 0x3 ;  /* 0x0000000a04007211 */ /* 0x000fe400078f18ff */
[----:B------:R-:W-:Y:S02]  /*03f0*/  SHF.R.S32.HI R4, RZ, 0x1f, R15 ;  /* 0x0000001fff047819 */ /* 0x000fe4000001140f */
[----:B------:R-:W-:Y:S02]  /*0400*/  LOP3.LUT R0, R0, 0xffffff8, RZ, 0xc0, !PT ;  /* 0x0ffffff800007812 */ /* 0x000fe400078ec0ff */
[----:B------:R-:W-:Y:S02]  /*0410*/  LEA.HI R4, R4, R15, RZ, 0x2 ;  /* 0x0000000f04047211 */ /* 0x000fe400078f10ff */
[----:B------:R-:W-:Y:S02]  /*0420*/  R2P PR, R5, 0x6 ;  /* 0x0000000605007804 */ /* 0x000fe40000000000 */
[----:B------:R-:W-:Y:S01]  /*0430*/  LOP3.LUT R5, R3, R2, RZ, 0x3c, !PT ;  /* 0x0000000203057212 */ /* 0x000fe200078e3cff */
[----:B------:R-:W-:Y:S01]  /*0440*/  IMAD.IADD R2, R10, 0x1, -R0 ;  /* 0x000000010a027824 */ /* 0x000fe200078e0a00 */
[----:B------:R-:W-:Y:S01]  /*0450*/  SHF.R.S32.HI R0, RZ, 0x2, R4 ;  /* 0x00000002ff007819 */ /* 0x000fe20000011404 */
[----:B------:R-:W-:Y:S01]  /*0460*/  IMAD.MOV.U32 R3, RZ, RZ, 0x10 ;  /* 0x00000010ff037424 */ /* 0x000fe200078e00ff */
[----:B------:R-:W-:-:S02]  /*0470*/  LOP3.LUT R248, R5, 0x7ffffe00, R248, 0xf8, !PT ;  /* 0x7ffffe0005f87812 */ /* 0x000fc400078ef8f8 */
[----:B------:R-:W-:Y:S01]  /*0480*/  IADD3 R5, R16, 0x40, RZ ;  /* 0x0000004010057810 */ /* 0x000fe20007ffe0ff */
[----:B------:R-:W-:Y:S01]  /*0490*/  IMAD R14, R2, 0x10, R0 ;  /* 0x00000010020e7824 */ /* 0x000fe200078e0200 */
[----:B------:R-:W-:Y:S01]  /*04a0*/  LOP3.LUT R4, R4, 0x7ffffffc, RZ, 0xc0, !PT ;  /* 0x7ffffffc04047812 */ /* 0x000fe200078ec0ff */
[----:B------:R-:W-:Y:S01]  /*04b0*/  IMAD R0, R6, 0x20, R18 ;  /* 0x0000002006007824 */ /* 0x000fe200078e0212 */
[----:B------:R-:W-:Y:S02]  /*04c0*/  IADD3 R2, R16, 0x80, RZ ;  /* 0x0000008010027810 */ /* 0x000fe40007ffe0ff */
[----:B------:R-:W-:Y:S01]  /*04d0*/  STL [R1+0x100], R14 ;  /* 0x0001000e01007387 */ /* 0x000fe20000100800 */
[C---:B------:R-:W-:Y:S01]  /*04e0*/  LOP3.LUT P0, RZ, R6.reuse, 0x4, RZ, 0xc0, !PT ;  /* 0x0000000406ff7812 */ /* 0x040fe2000780c0ff */
[----:B------:R-:W-:Y:S01]  /*04f0*/  IMAD.IADD R4, R15, 0x1, -R4 ;  /* 0x000000010f047824 */ /* 0x000fe200078e0a04 */
[----:B------:R-:W-:Y:S01]  /*0500*/  LOP3.LUT P3, RZ, R6, 0x2, RZ, 0xc0, !PT ;  /* 0x0000000206ff7812 */ /* 0x000fe2000786c0ff */
[----:B------:R1:W-:Y:S01]  /*0510*/  STL [R1+0xb0], R13 ;  /* 0x0000b00d01007387 */ /* 0x0003e20000100800 */
[----:B------:R-:W-:Y:S01]  /*0520*/  SEL R3, R3, 0xfffffff0, !P1 ;  /* 0xfffffff003037807 */ /* 0x000fe20004800000 */
[----:B------:R-:W-:Y:S01]  /*0530*/  IMAD.SHL.U32 R4, R4, 0x2, RZ ;  /* 0x0000000204047824 */ /* 0x000fe200078e00ff */
[----:B------:R-:W-:Y:S01]  /*0540*/  SEL R7, R8, 0xffffffe0, !P2 ;  /* 0xffffffe008077807 */ /* 0x000fe20005000000 */
[----:B------:R2:W-:Y:S01]  /*0550*/  STL [R1+0x104], R0 ;  /* 0x0001040001007387 */ /* 0x0005e20000100800 */
[----:B------:R-:W-:-:S02]  /*0560*/  SHF.R.S32.HI R6, RZ, 0x1f, R5 ;  /* 0x0000001fff067819 */ /* 0x000fc40000011405 */
[----:B------:R-:W-:Y:S01]  /*0570*/  SHF.R.S32.HI R5, RZ, 0x1f, R2 ;  /* 0x0000001fff057819 */ /* 0x000fe20000011402 */
[----:B------:R-:W-:Y:S01]  /*0580*/  IMAD.IADD R3, R3, 0x1, R7 ;  /* 0x0000000103037824 */ /* 0x000fe200078e0207 */
[C---:B------:R-:W-:Y:S01]  /*0590*/  IADD3 R15, R4.reuse, 0xc8, RZ ;  /* 0x000000c8040f7810 */ /* 0x040fe20007ffe0ff */
[----:B------:R3:W-:Y:S01]  /*05a0*/  STL [R1+0xd8], R6 ;  /* 0x0000d80601007387 */ /* 0x0007e20000100800 */
[----:B------:R-:W-:Y:S01]  /*05b0*/  IMAD.MOV.U32 R7, RZ, RZ, 0x40 ;  /* 0x00000040ff077424 */ /* 0x000fe200078e00ff */
[----:B------:R-:W-:Y:S02]  /*05c0*/  LEA R249, R249, 0x10100, 0x1 ;  /* 0x00010100f9f97811 */ /* 0x000fe400078e08ff */
[----:B------:R4:W-:Y:S01]  /*05d0*/  STL [R1+0xd4], R5 ;  /* 0x0000d40501007387 */ /* 0x0009e20000100800 */
[----:B------:R-:W-:Y:S02]  /*05e0*/  IADD3 R9, R4, 0xe8, RZ ;  /* 0x000000e804097810 */ /* 0x000fe40007ffe0ff */
[----:B------:R-:W-:-:S02]  /*05f0*/  SEL R250, R7, 0xffffffc0, !P0 ;  /* 0xffffffc007fa7807 */ /* 0x000fc40004000000 */
[----:B------:R-:W-:-:S05]  /*0600*/  LEA R248, R248, 0x100, 0x1 ;  /* 0x00000100f8f87811 */ /* 0x000fca00078e08ff */
[----:B------:R-:W-:Y:S01]  /*0610*/  IMAD R3, R3, 0x2, R248 ;  /* 0x0000000203037824 */ /* 0x000fe200078e02f8 */
[----:B-1----:R-:W-:Y:S02]  /*0620*/  IADD3 R13, R4, 0xd8, RZ ;  /* 0x000000d8040d7810 */ /* 0x002fe40007ffe0ff */
[----:B--2---:R-:W-:-:S04]  /*0630*/  IADD3 R0, R16, 0xc0, RZ ;  /* 0x000000c010007810 */ /* 0x004fc80007ffe0ff */
[----:B------:R-:W-:Y:S01]  /*0640*/  SHF.R.S32.HI R2, RZ, 0x1f, R0 ;  /* 0x0000001fff027819 */ /* 0x000fe20000011400 */
[----:B------:R-:W-:Y:S01]  /*0650*/  IMAD.SHL.U32 R0, R11, 0x2, RZ ;  /* 0x000000020b007824 */ /* 0x000fe200078e00ff */
[C---:B------:R-:W-:Y:S02]  /*0660*/  IADD3 R11, R4.reuse, 0xe0, RZ ;  /* 0x000000e0040b7810 */ /* 0x040fe40007ffe0ff */
[C---:B---3--:R-:W-:Y:S01]  /*0670*/  IADD3 R6, R4.reuse, 0xf0, RZ ;  /* 0x000000f004067810 */ /* 0x048fe20007ffe0ff */
[----:B------:R1:W-:Y:S01]  /*0680*/  STL [R1+0xd0], R2 ;  /* 0x0000d00201007387 */ /* 0x0003e20000100800 */
[----:B----4-:R-:W-:-:S03]  /*0690*/  IADD3 R5, R4, 0xf8, RZ ;  /* 0x000000f804057810 */ /* 0x010fc60007ffe0ff */
[----:B------:R2:W-:Y:S01]  /*06a0*/  STL [R1+0x58], R0 ;  /* 0x0000580001007387 */ /* 0x0005e20000100800 */
[----:B-1----:R-:W-:Y:S01]  /*06b0*/  IMAD R2, R12, 0x8, R14 ;  /* 0x000000080c027824 */ /* 0x002fe200078e020e */
[----:B------:R-:W-:Y:S02]  /*06c0*/  IADD3 R14, R4, 0xd0, RZ ;  /* 0x000000d0040e7810 */ /* 0x000fe40007ffe0ff */
[----:B--2---:R-:W-:Y:S02]  /*06d0*/  SEL R0, R8, 0xffffffe0, !P1 ;  /* 0xffffffe008007807 */ /* 0x004fe40004800000 */
[----:B------:R1:W-:Y:S01]  /*06e0*/  STL [R1+0xf8], R2 ;  /* 0x0000f80201007387 */ /* 0x0003e20000100800 */
[----:B------:R-:W-:Y:S01]  /*06f0*/  IMAD.IADD R8, R249, 0x1, R250 ;  /* 0x00000001f9087824 */ /* 0x000fe200078e02fa */
[----:B------:R-:W-:Y:S02]  /*0700*/  SHF.R.S32.HI R12, RZ, 0x1f, R14 ;  /* 0x0000001fff0c7819 */ /* 0x000fe4000001140e */
[----:B------:R2:W-:Y:S01]  /*0710*/  STL [R1+0x90], R4 ;  /* 0x0000900401007387 */ /* 0x0005e20000100800 */
[----:B------:R-:W-:-:S03]  /*0720*/  IMAD.IADD R252, R248, 0x1, R0 ;  /* 0x00000001f8fc7824 */ /* 0x000fc600078e0200 */
[----:B------:R-:W-:Y:S04]  /*0730*/  STL [R1+0xcc], R15 ;  /* 0x0000cc0f01007387 */ /* 0x000fe80000100800 */
[----:B------:R-:W-:Y:S04]  /*0740*/  STL [R1+0xc8], R14 ;  /* 0x0000c80e01007387 */ /* 0x000fe80000100800 */
[----:B------:R-:W-:Y:S04]  /*0750*/  STL [R1+0xc4], R13 ;  /* 0x0000c40d01007387 */ /* 0x000fe80000100800 */
[----:B------:R-:W-:Y:S04]  /*0760*/  STL [R1+0xc0], R11 ;  /* 0x0000c00b01007387 */ /* 0x000fe80000100800 */
[----:B------:R-:W-:Y:S01]  /*0770*/  STL [R1+0xbc], R9 ;  /* 0x0000bc0901007387 */ /* 0x000fe20000100800 */
[----:B-1----:R-:W-:-:S02]  /*0780*/  SEL R2, R7, 0xffffffc0, !P2 ;  /* 0xffffffc007027807 */ /* 0x002fc40005000000 */
[----:B------:R-:W-:Y:S01]  /*0790*/  SHF.R.S32.HI R7, RZ, 0x1f, R15 ;  /* 0x0000001fff077819 */ /* 0x000fe2000001140f */
[----:B------:R1:W-:Y:S01]  /*07a0*/  STL [R1+0xb8], R6 ;  /* 0x0000b80601007387 */ /* 0x0003e20000100800 */
[C---:B--2---:R-:W-:Y:S01]  /*07b0*/  IADD3 R4, R249.reuse, 0x20, RZ ;  /* 0x00000020f9047810 */ /* 0x044fe20007ffe0ff */
[----:B------:R-:W-:Y:S01]  /*07c0*/  IMAD.IADD R251, R248, 0x1, R2 ;  /* 0x00000001f8fb7824 */ /* 0x000fe200078e0202 */
[----:B------:R-:W-:Y:S01]  /*07d0*/  @P3 IADD3 R4, R249, -0x20, RZ ;  /* 0xffffffe0f9043810 */ /* 0x000fe20007ffe0ff */
[----:B------:R2:W-:Y:S04]  /*07e0*/  STL [R1], R8 ;  /* 0x0000000801007387 */ /* 0x0005e80000100800 */
[----:B------:R3:W-:Y:S01]  /*07f0*/  STL [R1+0xb4], R5 ;  /* 0x0000b40501007387 */ /* 0x0007e20000100800 */
[----:B------:R-:W-:-:S03]  /*0800*/  IMAD.IADD R250, R250, 0x1, R4 ;  /* 0x00000001fafa7824 */ /* 0x000fc600078e0204 */
[----:B------:R4:W-:Y:S04]  /*0810*/  STL [R1+0xf4], R7 ;  /* 0x0000f40701007387 */ /* 0x0009e80000100800 */
[----:B------:R-:W-:Y:S01]  /*0820*/  STL [R1+0xf0], R12 ;  /* 0x0000f00c01007387 */ /* 0x000fe20000100800 */
[----:B-1----:R-:W-:Y:S02]  /*0830*/  SHF.R.S32.HI R6, RZ, 0x1f, R6 ;  /* 0x0000001fff067819 */ /* 0x002fe40000011406 */
[----:B--2---:R-:W-:Y:S02]  /*0840*/  SHF.R.S32.HI R8, RZ, 0x1f, R11 ;  /* 0x0000001fff087819 */ /* 0x004fe4000001140b */
[----:B---3--:R-:W-:Y:S02]  /*0850*/  SHF.R.S32.HI R5, RZ, 0x1f, R5 ;  /* 0x0000001fff057819 */ /* 0x008fe40000011405 */
[----:B----4-:R-:W-:-:S05]  /*0860*/  SHF.R.S32.HI R7, RZ, 0x1f, R13 ;  /* 0x0000001fff077819 */ /* 0x010fca000001140d */
[----:B------:R1:W-:Y:S04]  /*0870*/  STL [R1+0xec], R7 ;  /* 0x0000ec0701007387 */ /* 0x0003e80000100800 */
[----:B------:R-:W-:Y:S01]  /*0880*/  STL [R1+0xe8], R8 ;  /* 0x0000e80801007387 */ /* 0x000fe20000100800 */
[----:B-1----:R-:W-:-:S05]  /*0890*/  SHF.R.S32.HI R7, RZ, 0x1f, R9 ;  /* 0x0000001fff077819 */ /* 0x002fca0000011409 */
[----:B------:R1:W-:Y:S04]  /*08a0*/  STL [R1+0xe4], R7 ;  /* 0x0000e40701007387 */ /* 0x0003e80000100800 */
[----:B------:R-:W-:Y:S04]  /*08b0*/  STL [R1+0x8], R4 ;  /* 0x0000080401007387 */ /* 0x000fe80000100800 */
[----:B------:R2:W-:Y:S04]  /*08c0*/  STL [R1+0xe0], R6 ;  /* 0x0000e00601007387 */ /* 0x0005e80000100800 */
[----:B------:R3:W-:Y:S01]  /*08d0*/  STL [R1+0xdc], R5 ;  /* 0x0000dc0501007387 */ /* 0x0007e20000100800 */
[----:B-1----:R-:W-:-:S02]  /*08e0*/  IADD3 R7, R4, 0x1800, RZ ;  /* 0x0000180004077810 */ /* 0x002fc40007ffe0ff */
[C---:B--2---:R-:W-:Y:S02]  /*08f0*/  IADD3 R6, R4.reuse, 0x1000, RZ ;  /* 0x0000100004067810 */ /* 0x044fe40007ffe0ff */
[----:B---3--:R-:W-:-:S05]  /*0900*/  IADD3 R5, R4, 0x800, RZ ;  /* 0x0000080004057810 */ /* 0x008fca0007ffe0ff */
[----:B------:R1:W-:Y:S04]  /*0910*/  STL [R1+0x44], R5 ;  /* 0x0000440501007387 */ /* 0x0003e80000100800 */
[----:B------:R2:W-:Y:S04]  /*0920*/  STL [R1+0x40], R6 ;  /* 0x0000400601007387 */ /* 0x0005e80000100800 */
[----:B------:R3:W-:Y:S01]  /*0930*/  STL [R1+0x3c], R7 ;  /* 0x00003c0701007387 */ /* 0x0007e20000100800 */
[C---:B-1----:R-:W-:Y:S02]  /*0940*/  IADD3 R5, R4.reuse, 0x2000, RZ ;  /* 0x0000200004057810 */ /* 0x042fe40007ffe0ff */
[----:B--2---:R-:W-:-:S03]  /*0950*/  IADD3 R6, R4, 0x2800, RZ ;  /* 0x0000280004067810 */ /* 0x004fc60007ffe0ff */
[----:B------:R1:W-:Y:S01]  /*0960*/  STL [R1+0x38], R5 ;  /* 0x0000380501007387 */ /* 0x0003e20000100800 */
[----:B---3--:R-:W-:-:S03]  /*0970*/  IADD3 R7, R4, 0x3000, RZ ;  /* 0x0000300004077810 */ /* 0x008fc60007ffe0ff */
        /* <DEDUP_REMOVED lines=12> */
[----:B------:R2:W-:Y:S01]  /*0a40*/  STL [R1+0x1c], R6 ;  /* 0x00001c0601007387 */ /* 0x0005e20000100800 */
[C---:B-1----:R-:W-:Y:S02]  /*0a50*/  IADD3 R5, R4.reuse, 0x6000, RZ ;  /* 0x0000600004057810 */ /* 0x042fe40007ffe0ff */
[----:B--2---:R-:W-:-:S03]  /*0a60*/  IADD3 R6, R4, 0x7000, RZ ;  /* 0x0000700004067810 */ /* 0x004fc60007ffe0ff */
[----:B------:R1:W-:Y:S01]  /*0a70*/  STL [R1+0x18], R5 ;  /* 0x0000180501007387 */ /* 0x0003e20000100800 */
[----:B------:R-:W-:-:S03]  /*0a80*/  IADD3 R4, R4, 0x7800, RZ ;  /* 0x0000780004047810 */ /* 0x000fc60007ffe0ff */
[----:B------:R-:W-:Y:S04]  /*0a90*/  STL [R1+0x14], R7 ;  /* 0x0000140701007387 */ /* 0x000fe80000100800 */
[----:B------:R-:W-:Y:S04]  /*0aa0*/  STL [R1+0x10], R6 ;  /* 0x0000100601007387 */ /* 0x000fe80000100800 */
[----:B------:R2:W-:Y:S04]  /*0ab0*/  STL [R1+0xc], R4 ;  /* 0x00000c0401007387 */ /* 0x0005e80000100800 */
[----:B------:R3:W-:Y:S01]  /*0ac0*/  STL [R1+0x48], R3 ;  /* 0x0000480301007387 */ /* 0x0007e20000100800 */
[----:B-1----:R-:W-:-:S04]  /*0ad0*/  IMAD R5, R10, 0x800, R248 ;  /* 0x000008000a057824 */ /* 0x002fc800078e02f8 */
[--C-:B--2---:R-:W-:Y:S01]  /*0ae0*/  IMAD.IADD R4, R0, 0x1, R5.reuse ;  /* 0x0000000100047824 */ /* 0x104fe200078e0205 */
[C---:B------:R-:W-:Y:S01]  /*0af0*/  IADD3 R0, R2.reuse, R248, R0 ;  /* 0x000000f802007210 */ /* 0x040fe20007ffe000 */
[----:B---3--:R-:W-:-:S04]  /*0b00*/  IMAD.IADD R3, R2, 0x1, R5 ;  /* 0x0000000102037824 */ /* 0x008fc800078e0205 */
[----:B------:R1:W-:Y:S04]  /*0b10*/  STL [R1+0x4], R0 ;  /* 0x0000040001007387 */ /* 0x0003e80000100800 */
[----:B------:R2:W-:Y:S04]  /*0b20*/  STL [R1+0x4c], R4 ;  /* 0x00004c0401007387 */ /* 0x0005e80000100800 */
[----:B------:R2:W-:Y:S01]  /*0b30*/  STL [R1+0x54], R3 ;  /* 0x0000540301007387 */ /* 0x0005e20000100800 */
[----:B-1----:R-:W-:-:S05]  /*0b40*/  IMAD.IADD R0, R2, 0x1, R4 ;  /* 0x0000000102007824 */ /* 0x002fca00078e0204 */
[----:B------:R2:W-:Y:S02]  /*0b50*/  STL [R1+0x50], R0 ;  /* 0x0000500001007387 */ /* 0x0005e40000100800 */
.L_x_851:
[----:B--2---:R-:W2:Y:S01]  /*0b60*/  LDL R4, [R1+0xb0] ;  /* 0x0000b00001047983 */ /* 0x004ea20000100800 */
[----:B------:R-:W-:Y:S01]  /*0b70*/  IMAD.MOV.U32 R0, RZ, RZ, c[0x0][0x560] ;  /* 0x00015800ff007624 */ /* 0x000fe200078e00ff */
[----:B------:R-:W-:Y:S01]  /*0b80*/  YIELD ;  /* 0x0000000000007946 */ /* 0x000fe20003800000 */
[----:B------:R-:W-:Y:S03]  /*0b90*/  BSSY B0, `(.L_x_826) ;  /* 0x0000016000007945 */ /* 0x000fe60003800000 */
[----:B------:R-:W-:-:S13]  /*0ba0*/  ISETP.NE.AND P0, PT, R0, 0x1, PT ;  /* 0x000000010000780c */ /* 0x000fda0003f05270 */
[----:B--2---:R-:W-:Y:S01]  /*0bb0*/  @P0 IMAD.HI.U32 R0, R4, c[0x0][0x564], RZ ;  /* 0x0001590004000a27 */ /* 0x004fe200078e00ff */
[----:B------:R-:W-:-:S04]  /*0bc0*/  MOV R3, R4 ;  /* 0x0000000400037202 */ /* 0x000fc80000000f00 */
[----:B------:R-:W-:-:S04]  /*0bd0*/  @P0 SHF.R.U32.HI R3, RZ, c[0x0][0x568], R0 ;  /* 0x00015a00ff030a19 */ /* 0x000fc80000011600 */
[----:B------:R-:W-:Y:S01]  /*0be0*/  ISETP.GE.AND P0, PT, R3, c[0x0][0x578], PT ;  /* 0x00015e0003007a0c */ /* 0x000fe20003f06270 */
[----:B------:R-:W-:-:S04]  /*0bf0*/  IMAD.MOV R2, RZ, RZ, -R3 ;  /* 0x000000ffff027224 */ /* 0x000fc800078e0a03 */
[----:B------:R-:W-:-:S08]  /*0c00*/  IMAD R2, R2, c[0x0][0x560], R4 ;  /* 0x0001580002027a24 */ /* 0x000fd000078e0204 */
[----:B------:R-:W-:Y:S05]  /*0c10*/  @!P0 BRA `(.L_x_827) ;  /* 0x0000007000008947 */ /* 0x000fea0003800000 */
[----:B------:R-:W-:-:S04]  /*0c20*/  MOV R0, c[0x0][0x56c] ;  /* 0x00015b0000007a02 */ /* 0x000fc80000000f00 */
[----:B------:R-:W-:Y:S02]  /*0c30*/  ISETP.NE.AND P0, PT, R0, 0x1, PT ;  /* 0x000000010000780c */ /* 0x000fe40003f05270 */
[----:B------:R-:W-:-:S11]  /*0c40*/  MOV R0, R2 ;  /* 0x0000000200007202 */ /* 0x000fd60000000f00 */
[----:B------:R-:W-:-:S05]  /*0c50*/  @P0 IMAD.HI.U32 R4, R2, c[0x0][0x570], RZ ;  /* 0x00015c0002040a27 */ /* 0x000fca00078e00ff */
[----:B------:R-:W-:-:S05]  /*0c60*/  @P0 SHF.R.U32.HI R0, RZ, c[0x0][0x574], R4 ;  /* 0x00015d00ff000a19 */ /* 0x000fca0000011604 */
[----:B------:R-:W-:Y:S01]  /*0c70*/  IMAD R4, R0, c[0x0][0x56c], RZ ;  /* 0x00015b0000047a24 */ /* 0x000fe200078e02ff */
[----:B------:R-:W-:Y:S05]  /*0c80*/  BRA `(.L_x_828) ;  /* 0x0000006000007947 */ /* 0x000fea0003800000 */
.L_x_827:
[----:B------:R-:W-:-:S04]  /*0c90*/  MOV R0, c[0x0][0x554] ;  /* 0x0001550000007a02 */ /* 0x000fc80000000f00 */
[----:B------:R-:W-:Y:S02]  /*0ca0*/  ISETP.NE.AND P0, PT, R0, 0x1, PT ;  /* 0x000000010000780c */ /* 0x000fe40003f05270 */
[----:B------:R-:W-:-:S11]  /*0cb0*/  MOV R0, R2 ;  /* 0x0000000200007202 */ /* 0x000fd60000000f00 */
[----:B------:R-:W-:-:S05]  /*0cc0*/  @P0 IMAD.HI.U32 R4, R2, c[0x0][0x558], RZ ;  /* 0x0001560002040a27 */ /* 0x000fca00078e00ff */
[----:B------:R-:W-:-:S05]  /*0cd0*/  @P0 SHF.R.U32.HI R0, RZ, c[0x0][0x55c], R4 ;  /* 0x00015700ff000a19 */ /* 0x000fca0000011604 */
[----:B------:R-:W-:Y:S02]  /*0ce0*/  IMAD R4, R0, c[0x0][0x554], RZ ;  /* 0x0001550000047a24 */ /* 0x000fe400078e02ff */
.L_x_828:
[----:B------:R-:W-:Y:S05]  /*0cf0*/  BSYNC B0 ;  /* 0x0000000000007941 */ /* 0x000fea0003800000 */
.L_x_826:
[----:B------:R-:W-:Y:S01]  /*0d00*/  IMAD.MOV.U32 R5, RZ, RZ, c[0x0][0x53c] ;  /* 0x00014f00ff057624 */ /* 0x000fe200078e00ff */
[----:B------:R-:W-:Y:S01]  /*0d10*/  ULDC UR5, c[0x0][0x1d0] ;  /* 0x0000740000057ab9 */ /* 0x000fe20000000800 */
[----:B------:R-:W-:Y:S01]  /*0d20*/  IMAD.MOV.U32 R11, RZ, RZ, R0 ;  /* 0x000000ffff0b7224 */ /* 0x000fe200078e0000 */
[----:B------:R-:W-:Y:S01]  /*0d30*/  UIADD3 UR5, UR5, 0x3f, URZ ;  /* 0x0000003f05057890 */ /* 0x000fe2000fffe03f */
[----:B------:R-:W-:Y:S01]  /*0d40*/  IMAD.MOV.U32 R28, RZ, RZ, c[0x0][0x2c4] ;  /* 0x0000b100ff1c7624 */ /* 0x000fe200078e00ff */
[----:B------:R-:W-:Y:S01]  /*0d50*/  ISETP.NE.AND P0, PT, R5, 0x1, PT ;  /* 0x000000010500780c */ /* 0x000fe20003f05270 */
[----:B------:R-:W-:Y:S01]  /*0d60*/  IMAD.MOV.U32 R7, RZ, RZ, c[0x0][0x548] ;  /* 0x00015200ff077624 */ /* 0x000fe200078e00ff */
[----:B------:R-:W-:Y:S01]  /*0d70*/  LOP3.LUT R5, RZ, R0, RZ, 0x33, !PT ;  /* 0x00000000ff057212 */ /* 0x000fe200078e33ff */
[----:B------:R-:W-:Y:S01]  /*0d80*/  IMAD.IADD R4, R2, 0x1, -R4 ;  /* 0x0000000102047824 */ /* 0x000fe200078e0a04 */
[----:B------:R-:W-:Y:S01]  /*0d90*/  ISETP.NE.AND P1, PT, R28, 0x1, PT ;  /* 0x000000011c00780c */ /* 0x000fe20003f25270 */
[----:B------:R-:W-:Y:S01]  /*0da0*/  USHF.R.S32.HI UR4, URZ, 0x1f, UR5 ;  /* 0x0000001f3f047899 */ /* 0x000fe20008011405 */
[----:B------:R-:W-:Y:S01]  /*0db0*/  BSSY B0, `(.L_x_829) ;  /* 0x000003f000007945 */ /* 0x000fe20003800000 */
[----:B------:R-:W-:-:S02]  /*0dc0*/  IMAD R3, R3, c[0x0][0x554], R4 ;  /* 0x0001550003037a24 */ /* 0x000fc400078e0204 */
[----:B------:R-:W-:Y:S01]  /*0dd0*/  ULEA.HI UR4, UR4, UR5, URZ, 0x6 ;  /* 0x0000000504047291 */ /* 0x000fe2000f8f303f */
[----:B------:R-:W-:Y:S02]  /*0de0*/  IMAD.MOV.U32 R2, RZ, RZ, RZ ;  /* 0x000000ffff027224 */ /* 0x000fe400078e00ff */
[----:B------:R-:W-:Y:S01]  /*0df0*/  IMAD.MOV.U32 R14, RZ, RZ, R3 ;  /* 0x000000ffff0e7224 */ /* 0x000fe200078e0003 */
[----:B------:R-:W-:Y:S01]  /*0e00*/  USHF.R.S32.HI UR4, URZ, 0x6, UR4 ;  /* 0x000000063f047899 */ /* 0x000fe20008011404 */
[----:B------:R-:W-:Y:S01]  /*0e10*/  @P0 IMAD.HI.U32 R6, R0, c[0x0][0x540], RZ ;  /* 0x0001500000060a27 */ /* 0x000fe200078e00ff */
[----:B------:R-:W-:-:S04]  /*0e20*/  IADD3 R0, R5, c[0x0][0x53c], RZ ;  /* 0x00014f0005007a10 */ /* 0x000fc80007ffe0ff */
[----:B------:R-:W-:Y:S01]  /*0e30*/  @P0 SHF.R.U32.HI R11, RZ, c[0x0][0x544], R6 ;  /* 0x00015100ff0b0a19 */ /* 0x000fe20000011606 */
[----:B------:R-:W-:Y:S01]  /*0e40*/  IMAD.MOV.U32 R6, RZ, RZ, 0x40 ;  /* 0x00000040ff067424 */ /* 0x000fe200078e00ff */
[----:B------:R-:W-:-:S03]  /*0e50*/  ISETP.NE.AND P0, PT, R7, 0x1, PT ;  /* 0x000000010700780c */ /* 0x000fc60003f05270 */
[----:B------:R-:W-:Y:S01]  /*0e60*/  IMAD R0, R11, c[0x0][0x53c], R0 ;  /* 0x00014f000b007a24 */ /* 0x000fe200078e0200 */
[----:B------:R1:W-:Y:S03]  /*0e70*/  STL [R1+0xa8], R11 ;  /* 0x0000a80b01007387 */ /* 0x0003e60000100800 */
[----:B------:R-:W-:-:S05]  /*0e80*/  IMAD.SHL.U32 R18, R0, 0x80, RZ ;  /* 0x0000008000127824 */ /* 0x000fca00078e00ff */
[----:B------:R-:W-:Y:S01]  /*0e90*/  IADD3 R0, R18, 0x7f, RZ ;  /* 0x0000007f12007810 */ /* 0x000fe20007ffe0ff */
[----:B------:R1:W-:Y:S04]  /*0ea0*/  STL [R1+0xac], R18 ;  /* 0x0000ac1201007387 */ /* 0x0003e80000100800 */
[----:B------:R-:W-:-:S05]  /*0eb0*/  @P1 IMAD.HI.U32 R5, R0, c[0x0][0x2c8], RZ ;  /* 0x0000b20000051a27 */ /* 0x000fca00078e00ff */
[----:B------:R-:W-:Y:S02]  /*0ec0*/  @P1 SHF.R.U32.HI R0, RZ, c[0x0][0x2cc], R5 ;  /* 0x0000b300ff001a19 */ /* 0x000fe40000011605 */
[----:B------:R-:W-:-:S04]  /*0ed0*/  IADD3 R5, R6, -c[0x0][0x168], RZ ;  /* 0x80005a0006057a10 */ /* 0x000fc80007ffe0ff */
[----:B------:R-:W-:-:S04]  /*0ee0*/  IADD3 R0, R0, c[0x0][0x1d0], R5 ;  /* 0x0000740000007a10 */ /* 0x000fc80007ffe005 */
[----:B------:R-:W-:-:S04]  /*0ef0*/  SHF.R.S32.HI R6, RZ, 0x1f, R0 ;  /* 0x0000001fff067819 */ /* 0x000fc80000011400 */
[----:B------:R-:W-:Y:S01]  /*0f00*/  LEA.HI R6, R6, R0, RZ, 0x6 ;  /* 0x0000000006067211 */ /* 0x000fe200078f30ff */
[----:B------:R-:W-:-:S03]  /*0f10*/  @P0 IMAD.HI.U32 R0, R3, c[0x0][0x54c], RZ ;  /* 0x0001530003000a27 */ /* 0x000fc600078e00ff */
[----:B------:R-:W-:Y:S02]  /*0f20*/  SHF.R.S32.HI R6, RZ, 0x6, R6 ;  /* 0x00000006ff067819 */ /* 0x000fe40000011406 */
[----:B------:R-:W-:Y:S02]  /*0f30*/  @P0 SHF.R.U32.HI R14, RZ, c[0x0][0x550], R0 ;  /* 0x00015400ff0e0a19 */ /* 0x000fe40000011600 */
[----:B------:R-:W-:-:S03]  /*0f40*/  IMNMX R6, R6, UR4, PT ;  /* 0x0000000406067c17 */ /* 0x000fc6000b800200 */
[----:B------:R-:W-:Y:S01]  /*0f50*/  IMAD.MOV R0, RZ, RZ, -R14 ;  /* 0x000000ffff007224 */ /* 0x000fe200078e0a0e */
[----:B------:R1:W-:Y:S01]  /*0f60*/  STL [R1+0x98], R14 ;  /* 0x0000980e01007387 */ /* 0x0003e20000100800 */
[----:B------:R-:W-:Y:S02]  /*0f70*/  ISETP.GE.AND P0, PT, R6, 0x1, PT ;  /* 0x000000010600780c */ /* 0x000fe40003f06270 */
[----:B------:R-:W-:-:S05]  /*0f80*/  IMAD R17, R0, c[0x0][0x548], R3 ;  /* 0x0001520000117a24 */ /* 0x000fca00078e0203 */
[----:B------:R1:W-:Y:S06]  /*0f90*/  STL [R1+0x94], R17 ;  /* 0x0000941101007387 */ /* 0x0003ec0000100800 */
[----:B------:R-:W-:Y:S05]  /*0fa0*/  @!P0 BRA `(.L_x_830) ;  /* 0x000001f000008947 */ /* 0x000fea0003800000 */
[----:B------:R-:W-:-:S04]  /*0fb0*/  SHF.R.U32.HI R0, RZ, 0x10, R11 ;  /* 0x00000010ff007819 */ /* 0x000fc8000001160b */
[----:B------:R-:W-:-:S04]  /*0fc0*/  ISETP.NE.AND P0, PT, R0, RZ, PT ;  /* 0x000000ff0000720c */ /* 0x000fc80003f05270 */
[----:B------:R-:W-:-:S04]  /*0fd0*/  SEL R0, R0, c[0x0][0x338], P0 ;  /* 0x0000ce0000007a07 */ /* 0x000fc80000000000 */
[-C--:B------:R-:W-:Y:S02]  /*0fe0*/  IABS R3, R0.reuse ;  /* 0x0000000000037213 */ /* 0x080fe40000000000 */
[----:B------:R-:W-:Y:S02]  /*0ff0*/  IADD3 R7, R0, -0x1, R6 ;  /* 0xffffffff00077810 */ /* 0x000fe40007ffe006 */
[----:B------:R-:W2:Y:S02]  /*1000*/  I2F.RP R4, R3 ;  /* 0x0000000300047306 */ /* 0x000ea40000209400 */
[----:B------:R-:W-:Y:S02]  /*1010*/  IABS R10, R7 ;  /* 0x00000007000a7213 */ /* 0x000fe40000000000 */
[----:B------:R-:W-:-:S04]  /*1020*/  LOP3.LUT R7, R7, R0, RZ, 0x3c, !PT ;  /* 0x0000000007077212 */ /* 0x000fc800078e3cff */
[----:B------:R-:W-:Y:S01]  /*1030*/  ISETP.GE.AND P0, PT, R7, RZ, PT ;  /* 0x000000ff0700720c */ /* 0x000fe20003f06270 */
[----:B--2---:R-:W2:Y:S02]  /*1040*/  MUFU.RCP R4, R4 ;  /* 0x0000000400047308 */ /* 0x004ea40000001000 */
[----:B--2---:R-:W-:-:S06]  /*1050*/  IADD3 R4, R4, 0xffffffe, RZ ;  /* 0x0ffffffe04047810 */ /* 0x004fcc0007ffe0ff */
[----:B------:R-:W2:Y:S02]  /*1060*/  F2I.FTZ.U32.TRUNC.NTZ R5, R4 ;  /* 0x0000000400057305 */ /* 0x000ea4000021f000 */
[----:B--2---:R-:W-:Y:S02]  /*1070*/  IMAD.MOV R2, RZ, RZ, -R5 ;  /* 0x000000ffff027224 */ /* 0x004fe400078e0a05 */
[----:B------:R-:W-:Y:S02]  /*1080*/  IMAD.MOV.U32 R4, RZ, RZ, RZ ;  /* 0x000000ffff047224 */ /* 0x000fe400078e00ff */
        /* <DEDUP_REMOVED lines=13> */
[----:B------:R-:W-:-:S13]  /*1160*/  ISETP.GE.U32.AND P3, PT, R4, R3, PT ;  /* 0x000000030400720c */ /* 0x000fda0003f66070 */
[----:B------:R-:W-:-:S05]  /*1170*/  @P3 IADD3 R2, R2, 0x1, RZ ;  /* 0x0000000102023810 */ /* 0x000fca0007ffe0ff */
[----:B------:R-:W-:Y:S01]  /*1180*/  @!P0 IMAD.MOV R2, RZ, RZ, -R2 ;  /* 0x000000ffff028224 */ /* 0x000fe200078e0a02 */
[----:B------:R-:W-:Y:S02]  /*1190*/  @!P2 LOP3.LUT R2, RZ, R0, RZ, 0x33, !PT ;  /* 0x00000000ff02a212 */ /* 0x000fe400078e33ff */
.L_x_830:
[----:B------:R-:W-:Y:S05]  /*11a0*/  BSYNC B0 ;  /* 0x0000000000007941 */ /* 0x000fea0003800000 */
.L_x_829:
[----:B------:R-:W-:Y:S01]  /*11b0*/  LOP3.LUT R0, R11, 0xffff, RZ, 0xc0, !PT ;  /* 0x0000ffff0b007812 */ /* 0x000fe200078ec0ff */
[----:B------:R-:W-:Y:S01]  /*11c0*/  IMAD.MOV.U32 R15, RZ, RZ, RZ ;  /* 0x000000ffff0f7224 */ /* 0x000fe200078e00ff */
[----:B------:R-:W-:Y:S01]  /*11d0*/  CS2R R130, SRZ ;  /* 0x0000000000827805 */ /* 0x000fe2000001ff00 */
[----:B------:R-:W-:Y:S01]  /*11e0*/  IMAD.MOV.U32 R16, RZ, RZ, RZ ;  /* 0x000000ffff107224 */ /* 0x000fe200078e00ff */
[----:B------:R-:W-:Y:S01]  /*11f0*/  CS2R R128, SRZ ;  /* 0x0000000000807805 */ /* 0x000fe2000001ff00 */
[----:B------:R-:W-:Y:S01]  /*1200*/  IMAD R132, R0, R2, RZ ;  /* 0x0000000200847224 */ /* 0x000fe200078e02ff */
[----:B------:R-:W-:Y:S01]  /*1210*/  PRMT R0, RZ, 0x7610, R0 ;  /* 0x00007610ff007816 */ /* 0x000fe20000000000 */
[----:B------:R-:W-:Y:S01]  /*1220*/  CS2R R126, SRZ ;  /* 0x00000000007e7805 */ /* 0x000fe2000001ff00 */
[----:B------:R-:W-:Y:S01]  /*1230*/  CS2R R124, SRZ ;  /* 0x00000000007c7805 */ /* 0x000fe2000001ff00 */
        /* <DEDUP_REMOVED lines=65> */
[----:B--2---:R-:W2:Y:S04]  /*1650*/  LDL.64 R4, [R1+0xa0] ;  /* 0x0000a00001047983 */ /* 0x004ea80000100a00 */
[----:B------:R-:W3:Y:S04]  /*1660*/  S2R R3, SR_TID.X ;  /* 0x0000000000037919 */ /* 0x000ee80000002100 */
[----:B------:R4:W2:Y:S01]  /*1670*/  LDL.64 R34, [R1+0xa0] ;  /* 0x0000a00001227983 */ /* 0x0008a20000100a00 */
[----:B------:R-:W-:-:S04]  /*1680*/  ISETP.NE.U32.AND P0, PT, RZ, c[0x0][0x340], PT ;  /* 0x0000d000ff007a0c */ /* 0x000fc80003f05070 */
[----:B------:R-:W-:-:S13]  /*1690*/  ISETP.NE.AND.EX P0, PT, RZ, c[0x0][0x344], PT, P0 ;  /* 0x0000d100ff007a0c */ /* 0x000fda0003f05300 */
[----:B------:R-:W-:Y:S01]  /*16a0*/  @P0 IMAD.MOV.U32 R2, RZ, RZ, 0x4 ;  /* 0x00000004ff020424 */ /* 0x000fe200078e00ff */
[----:B---3--:R-:W-:-:S04]  /*16b0*/  SHF.R.S32.HI R29, RZ, 0x1f, R3 ;  /* 0x0000001fff1d7819 */ /* 0x008fc80000011403 */
[----:B------:R-:W-:Y:S01]  /*16c0*/  LEA.HI R29, R29, R3, RZ, 0x3 ;  /* 0x000000031d1d7211 */ /* 0x000fe200078f18ff */
[----:B------:R-:W-:-:S03]  /*16d0*/  @P0 IMAD.WIDE R2, R14, R2, c[0x0][0x340] ;  /* 0x0000d0000e020625 */ /* 0x000fc600078e0202 */
[----:B------:R-:W-:Y:S02]  /*16e0*/  SHF.R.S32.HI R29, RZ, 0x3, R29 ;  /* 0x00000003ff1d7819 */ /* 0x000fe4000001141d */
[----:B------:R3:W5:Y:S01]  /*16f0*/  @P0 LDG.E R9, [R2.64] ;  /* 0x0000000602090981 */ /* 0x000762000c1e1900 */
[----:B------:R-:W-:Y:S01]  /*1700*/  SHF.R.S32.HI R13, RZ, 0x1f, R17 ;  /* 0x0000001fff0d7819 */ /* 0x000fe20000011411 */
[----:B------:R-:W-:Y:S04]  /*1710*/  WARPSYNC 0xffffffff ;  /* 0xffffffff00007948 */ /* 0x000fe80003800000 */
[C---:B------:R-:W-:Y:S02]  /*1720*/  IMAD R6, R13.reuse, c[0x0][0x1e8], RZ ;  /* 0x00007a000d067a24 */ /* 0x040fe400078e02ff */
[----:B------:R-:W-:-:S02]  /*1730*/  IMAD R8, R13, c[0x0][0x210], RZ ;  /* 0x000084000d087a24 */ /* 0x000fc400078e02ff */
[C---:B------:R-:W-:Y:S02]  /*1740*/  IMAD R6, R17.reuse, c[0x0][0x1ec], R6 ;  /* 0x00007b0011067a24 */ /* 0x040fe400078e0206 */
[----:B------:R-:W-:Y:S01]  /*1750*/  IMAD R8, R17, c[0x0][0x214], R8 ;  /* 0x0000850011087a24 */ /* 0x000fe200078e0208 */
[----:B---3--:R-:W-:-:S05]  /*1760*/  SHF.R.S32.HI R2, RZ, 0x1f, R29 ;  /* 0x0000001fff027819 */ /* 0x008fca000001141d */
[C---:B------:R-:W-:Y:S02]  /*1770*/  IMAD R0, R2.reuse, c[0x0][0x1e0], RZ ;  /* 0x0000780002007a24 */ /* 0x040fe400078e02ff */
[----:B------:R-:W-:Y:S02]  /*1780*/  IMAD R2, R2, c[0x0][0x208], RZ ;  /* 0x0000820002027a24 */ /* 0x000fe400078e02ff */
[----:B------:R-:W-:Y:S02]  /*1790*/  IMAD R0, R29, c[0x0][0x1e4], R0 ;  /* 0x000079001d007a24 */ /* 0x000fe400078e0200 */
[----:B--2---:R-:W-:-:S05]  /*17a0*/  IMAD.MOV.U32 R34, RZ, RZ, R4 ;  /* 0x000000ffff227224 */ /* 0x004fca00078e0004 */
[--C-:B------:R-:W-:Y:S02]  /*17b0*/  SHF.R.S32.HI R35, RZ, 0x1f, R34.reuse ;  /* 0x0000001fff237819 */ /* 0x100fe40000011422 */
[C---:B------:R-:W-:Y:S02]  /*17c0*/  IADD3 R24, R34.reuse, 0x40, RZ ;  /* 0x0000004022187810 */ /* 0x040fe40007ffe0ff */
[----:B------:R-:W-:Y:S01]  /*17d0*/  ISETP.GE.AND P5, PT, R34, c[0x0][0x1d4], PT ;  /* 0x0000750022007a0c */ /* 0x000fe20003fa6270 */
[----:B------:R-:W-:Y:S01]  /*17e0*/  IMAD.WIDE.U32 R4, R29, c[0x0][0x1e0], R34 ;  /* 0x000078001d047a25 */ /* 0x000fe200078e0022 */
[----:B------:R-:W-:Y:S01]  /*17f0*/  ISETP.GE.AND P4, PT, R24, c[0x0][0x1d4], PT ;  /* 0x0000750018007a0c */ /* 0x000fe20003f86270 */
[----:B------:R4:W-:Y:S01]  /*1800*/  STL [R1+0xa4], R35 ;  /* 0x0000a42301007387 */ /* 0x0009e20000100800 */
[----:B------:R-:W-:Y:S02]  /*1810*/  SEL R10, RZ, 0x1, P5 ;  /* 0x00000001ff0a7807 */ /* 0x000fe40002800000 */
[----:B------:R-:W-:Y:S01]  /*1820*/  IADD3 R5, R5, R0, RZ ;  /* 0x0000000005057210 */ /* 0x000fe20007ffe0ff */
[C---:B------:R-:W-:Y:S01]  /*1830*/  IMAD R0, R29.reuse, c[0x0][0x20c], R2 ;  /* 0x000083001d007a24 */ /* 0x040fe200078e0202 */
[C---:B------:R-:W-:Y:S01]  /*1840*/  IADD3 R21, R34.reuse, 0x80, RZ ;  /* 0x0000008022157810 */ /* 0x040fe20007ffe0ff */
[----:B------:R-:W-:Y:S01]  /*1850*/  IMAD.WIDE.U32 R2, R29, c[0x0][0x208], R34 ;  /* 0x000082001d027a25 */ /* 0x000fe200078e0022 */
[----:B------:R-:W-:-:S02]  /*1860*/  IADD3 R25, R34, 0xc0, RZ ;  /* 0x000000c022197810 */ /* 0x000fc40007ffe0ff */
[----:B------:R-:W-:Y:S01]  /*1870*/  ISETP.GE.AND P3, PT, R21, c[0x0][0x1d4], PT ;  /* 0x0000750015007a0c */ /* 0x000fe20003f66270 */
[----:B------:R-:W-:Y:S01]  /*1880*/  IMAD.IADD R3, R3, 0x1, R0 ;  /* 0x0000000103037824 */ /* 0x000fe200078e0200 */
[----:B------:R-:W-:Y:S01]  /*1890*/  SEL R0, RZ, 0xffffffff, P4 ;  /* 0xffffffffff007807 */ /* 0x000fe20002000000 */
[----:B------:R-:W-:Y:S01]  /*18a0*/  IMAD.WIDE.U32 R4, R17, c[0x0][0x1e8], R4 ;  /* 0x00007a0011047a25 */ /* 0x000fe200078e0004 */
[----:B------:R-:W-:Y:S02]  /*18b0*/  ISETP.GE.AND P2, PT, R25, c[0x0][0x1d4], PT ;  /* 0x0000750019007a0c */ /* 0x000fe40003f46270 */
[----:B-1----:R-:W-:Y:S01]  /*18c0*/  SEL R11, RZ, 0x4, P3 ;  /* 0x00000004ff0b7807 */ /* 0x002fe20001800000 */
[----:B------:R-:W-:Y:S01]  /*18d0*/  IMAD.WIDE.U32 R2, R17, c[0x0][0x210], R2 ;  /* 0x0000840011027a25 */ /* 0x000fe200078e0002 */
[----:B------:R-:W-:-:S03]  /*18e0*/  IADD3 R7, R5, R6, RZ ;  /* 0x0000000605077210 */ /* 0x000fc60007ffe0ff */
[----:B------:R-:W-:Y:S01]  /*18f0*/  IMAD.SHL.U32 R0, R0, 0x2, RZ ;  /* 0x0000000200007824 */ /* 0x000fe200078e00ff */
[----:B------:R-:W-:Y:S01]  /*1900*/  IADD3 R5, R3, R8, RZ ;  /* 0x0000000803057210 */ /* 0x000fe20007ffe0ff */
[----:B------:R-:W-:Y:S01]  /*1910*/  IMAD.MOV.U32 R6, RZ, RZ, R4 ;  /* 0x000000ffff067224 */ /* 0x000fe200078e0004 */
[----:B------:R-:W-:Y:S01]  /*1920*/  SHF.R.S32.HI R8, RZ, 0x1f, R14 ;  /* 0x0000001fff087819 */ /* 0x000fe2000001140e */
[----:B------:R-:W-:Y:S01]  /*1930*/  IMAD.MOV.U32 R4, RZ, RZ, R2 ;  /* 0x000000ffff047224 */ /* 0x000fe200078e0002 */
[----:B-----5:R-:W-:Y:S02]  /*1940*/  @P0 SHF.R.S32.HI R3, RZ, 0x1f, R9 ;  /* 0x0000001fff030819 */ /* 0x020fe40000011409 */
[----:B------:R-:W-:Y:S02]  /*1950*/  @!P0 MOV R3, R8 ;  /* 0x0000000800038202 */ /* 0x000fe40000000f00 */
[----:B------:R-:W-:Y:S02]  /*1960*/  LOP3.LUT R12, R0, 0x2, R10, 0xe2, !PT ;  /* 0x00000002000c7812 */ /* 0x000fe400078ee20a */
[----:B------:R-:W-:Y:S01]  /*1970*/  @P0 MOV R2, R9 ;  /* 0x0000000900020202 */ /* 0x000fe20000000f00 */
[----:B------:R-:W-:Y:S01]  /*1980*/  @!P0 IMAD.MOV.U32 R2, RZ, RZ, R14 ;  /* 0x000000ffff028224 */ /* 0x000fe200078e000e */
[----:B------:R-:W-:Y:S01]  /*1990*/  SEL R10, RZ, 0x8, P2 ;  /* 0x00000008ff0a7807 */ /* 0x000fe20001000000 */
[----:B------:R-:W-:-:S02]  /*19a0*/  IMAD R0, R3, c[0x0][0x1f0], RZ ;  /* 0x00007c0003007a24 */ /* 0x000fc400078e02ff */
[----:B------:R-:W-:Y:S01]  /*19b0*/  IMAD R3, R3, c[0x0][0x218], RZ ;  /* 0x0000860003037a24 */ /* 0x000fe200078e02ff */
[----:B------:R-:W-:Y:S01]  /*19c0*/  LOP3.LUT R20, R10, R12, R11, 0xfe, !PT ;  /* 0x0000000c0a147212 */ /* 0x000fe200078efe0b */
[----:B------:R-:W-:-:S04]  /*19d0*/  IMAD.WIDE.U32 R88, R2, c[0x0][0x1f0], R6 ;  /* 0x00007c0002587a25 */ /* 0x000fc800078e0006 */
[C---:B------:R-:W-:Y:S01]  /*19e0*/  IMAD.WIDE.U32 R32, R2.reuse, c[0x0][0x218], R4 ;  /* 0x0000860002207a25 */ /* 0x040fe200078e0004 */
[----:B------:R4:W-:Y:S03]  /*19f0*/  STL.64 [R1+0x68], R88 ;  /* 0x0000685801007387 */ /* 0x0009e60000100a00 */
[C---:B------:R-:W-:Y:S01]  /*1a00*/  IMAD R0, R2.reuse, c[0x0][0x1f4], R0 ;  /* 0x00007d0002007a24 */ /* 0x040fe200078e0200 */
[----:B------:R4:W-:Y:S01]  /*1a10*/  STL.64 [R1+0x70], R32 ;  /* 0x0000702001007387 */ /* 0x0009e20000100a00 */
[----:B------:R-:W-:Y:S02]  /*1a20*/  IMAD R2, R2, c[0x0][0x21c], R3 ;  /* 0x0000870002027a24 */ /* 0x000fe400078e0203 */
[----:B------:R-:W-:-:S03]  /*1a30*/  IMAD.IADD R87, R89, 0x1, R0 ;  /* 0x0000000159577824 */ /* 0x000fc600078e0200 */
[----:B------:R-:W-:Y:S02]  /*1a40*/  IADD3 R30, R33, R2, RZ ;  /* 0x00000002211e7210 */ /* 0x000fe40007ffe0ff */
[----:B------:R4:W-:Y:S04]  /*1a50*/  STL [R1+0x64], R87 ;  /* 0x0000645701007387 */ /* 0x0009e80000100800 */
[----:B------:R4:W-:Y:S02]  /*1a60*/  STL [R1+0x78], R30 ;  /* 0x0000781e01007387 */ /* 0x0009e40000100800 */
[----:B------:R-:W2:Y:S01]  /*1a70*/  LDL R15, [R1+0x104] ;  /* 0x00010400010f7983 */ /* 0x000ea20000100800 */
[----:B------:R-:W-:Y:S01]  /*1a80*/  IMAD.MOV.U32 R128, RZ, RZ, R18 ;  /* 0x000000ffff807224 */ /* 0x000fe200078e0012 */
[----:B------:R-:W-:Y:S01]  /*1a90*/  P2R R22, PR, RZ, 0x20 ;  /* 0x00000020ff167803 */ /* 0x000fe20000000000 */
[----:B------:R-:W-:Y:S01]  /*1aa0*/  IMAD R5, R13, c[0x0][0x1b8], RZ ;  /* 0x00006e000d057a24 */ /* 0x000fe200078e02ff */
[----:B------:R-:W3:Y:S01]  /*1ab0*/  LDL R39, [R1+0xd8] ;  /* 0x0000d80001277983 */ /* 0x000ee20000100800 */
[----:B------:R-:W-:Y:S01]  /*1ac0*/  IMAD.WIDE.U32 R2, R17, c[0x0][0x1b8], RZ ;  /* 0x00006e0011027a25 */ /* 0x000fe200078e00ff */
[----:B------:R-:W-:-:S02]  /*1ad0*/  P2R R27, PR, RZ, 0x8 ;  /* 0x00000008ff1b7803 */ /* 0x000fc40000000000 */
[----:B------:R-:W5:Y:S01]  /*1ae0*/  LDL R37, [R1+0xd4] ;  /* 0x0000d40001257983 */ /* 0x000f620000100800 */
[----:B------:R-:W-:Y:S01]  /*1af0*/  IMAD R5, R17, c[0x0][0x1bc], R5 ;  /* 0x00006f0011057a24 */ /* 0x000fe200078e0205 */
[----:B------:R-:W-:Y:S02]  /*1b00*/  P2R R23, PR, RZ, 0x10 ;  /* 0x00000010ff177803 */ /* 0x000fe40000000000 */
[----:B----4-:R-:W4:Y:S01]  /*1b10*/  LDL R31, [R1+0xd0] ;  /* 0x0000d000011f7983 */ /* 0x010f220000100800 */
[----:B------:R-:W-:-:S03]  /*1b20*/  P2R R26, PR, RZ, 0x4 ;  /* 0x00000004ff1a7803 */ /* 0x000fc60000000000 */
[----:B------:R-:W3:Y:S01]  /*1b30*/  LDL R86, [R1+0x58] ;  /* 0x0000580001567983 */ /* 0x000ee20000100800 */
[----:B------:R-:W-:Y:S02]  /*1b40*/  IMAD R8, R8, c[0x0][0x1c0], RZ ;  /* 0x0000700008087a24 */ /* 0x000fe400078e02ff */
[----:B------:R-:W-:Y:S01]  /*1b50*/  IMAD.IADD R3, R3, 0x1, R5 ;  /* 0x0000000103037824 */ /* 0x000fe200078e0205 */
[----:B------:R-:W-:Y:S01]  /*1b60*/  P2R R36, PR, RZ, 0x2 ;  /* 0x00000002ff247803 */ /* 0x000fe20000000000 */
[C---:B------:R-:W-:Y:S01]  /*1b70*/  IMAD R8, R14.reuse, c[0x0][0x1c4], R8 ;  /* 0x000071000e087a24 */ /* 0x040fe200078e0208 */
[----:B------:R-:W3:Y:S01]  /*1b80*/  LDL R80, [R1+0x2c] ;  /* 0x00002c0001507983 */ /* 0x000ee20000100800 */
[----:B------:R-:W-:-:S03]  /*1b90*/  IMAD.WIDE.U32 R2, R14, c[0x0][0x1c0], R2 ;  /* 0x000070000e027a25 */ /* 0x000fc600078e0002 */
[----:B------:R-:W3:Y:S01]  /*1ba0*/  LDL R83, [R1+0x38] ;  /* 0x0000380001537983 */ /* 0x000ee20000100800 */
[----:B------:R-:W-:Y:S02]  /*1bb0*/  IMAD.IADD R3, R3, 0x1, R8 ;  /* 0x0000000103037824 */ /* 0x000fe400078e0208 */
[----:B------:R-:W-:Y:S01]  /*1bc0*/  IMAD R28, R28, c[0x0][0x168], RZ ;  /* 0x00005a001c1c7a24 */ /* 0x000fe200078e02ff */
[----:B------:R-:W3:Y:S01]  /*1bd0*/  LDL R82, [R1+0x34] ;  /* 0x0000340001527983 */ /* 0x000ee20000100800 */
[----:B------:R-:W-:Y:S01]  /*1be0*/  IMAD.IADD R9, R29, 0x1, R128 ;  /* 0x000000011d097824 */ /* 0x000fe200078e0280 */
[----:B------:R-:W-:Y:S02]  /*1bf0*/  ISETP.GE.AND P3, PT, R34, c[0x0][0x198], PT ;  /* 0x0000660022007a0c */ /* 0x000fe40003f66270 */
[----:B------:R-:W-:Y:S02]  /*1c00*/  BAR.SYNC.DEFER_BLOCKING 0x0 ;  /* 0x0000000000007b1d */ /* 0x000fe40000010000 */
[----:B------:R-:W-:-:S02]  /*1c10*/  IADD3 R18, R9, 0x40, RZ ;  /* 0x0000004009127810 */ /* 0x000fc40007ffe0ff */
[----:B------:R-:W-:Y:S02]  /*1c20*/  ISETP.GE.AND P2, PT, R24, c[0x0][0x198], PT ;  /* 0x0000660018007a0c */ /* 0x000fe40003f46270 */
[----:B------:R-:W-:Y:S01]  /*1c30*/  ISETP.GE.AND P4, PT, R18, R28, PT ;  /* 0x0000001c1200720c */ /* 0x000fe20003f86270 */
[----:B------:R-:W-:Y:S01]  /*1c40*/  IMAD.MOV.U32 R135, RZ, RZ, R38 ;  /* 0x000000ffff877224 */ /* 0x000fe200078e0026 */
[----:B------:R-:W3:Y:S01]  /*1c50*/  LDL R81, [R1+0x30] ;  /* 0x0000300001517983 */ /* 0x000ee20000100800 */
[----:B--2---:R-:W-:-:S04]  /*1c60*/  IMAD.IADD R4, R15, 0x1, R128 ;  /* 0x000000010f047824 */ /* 0x004fc800078e0280 */
        /* <DEDUP_REMOVED lines=15> */
[----:B------:R-:W-:-:S05]  /*1d60*/  IMAD.IADD R0, R3, 0x1, R0 ;  /* 0x0000000103007824 */ /* 0x000fca00078e0200 */
[----:B------:R-:W-:Y:S02]  /*1d70*/  LEA.HI.X R0, R2, c[0x0][0x164], R0, 0x1, P0 ;  /* 0x0000590002007a11 */ /* 0x000fe400000f0c00 */
[----:B------:R-:W1:Y:S04]  /*1d80*/  SHFL.IDX PT, R2, R8, RZ, 0x181f ;  /* 0x00181fff08027589 */ /* 0x000e6800000e0000 */
[----:B------:R-:W3:Y:S01]  /*1d90*/  SHFL.IDX PT, R3, R0, RZ, 0x181f ;  /* 0x00181fff00037589 */ /* 0x000ee200000e0000 */
[CC--:B------:R-:W-:Y:S02]  /*1da0*/  ISETP.GE.AND P0, PT, R9.reuse, R28.reuse, PT ;  /* 0x0000001c0900720c */ /* 0x0c0fe40003f06270 */
[----:B------:R-:W-:Y:S01]  /*1db0*/  IADD3 R4, R9, 0x20, RZ ;  /* 0x0000002009047810 */ /* 0x000fe20007ffe0ff */
[----:B------:R-:W2:Y:S03]  /*1dc0*/  SHFL.IDX PT, R6, R8, 0x1, 0x181f ;  /* 0x00381f0008067f89 */ /* 0x000ea600000e0000 */
[----:B------:R-:W-:Y:S01]  /*1dd0*/  ISETP.GE.AND P5, PT, R4, R28, PT ;  /* 0x0000001c0400720c */ /* 0x000fe20003fa6270 */
[----:B------:R-:W2:Y:S04]  /*1de0*/  SHFL.IDX PT, R7, R0, 0x1, 0x181f ;  /* 0x00381f0000077f89 */ /* 0x000ea800000e0000 */
[----:B------:R-:W2:Y:S02]  /*1df0*/  SHFL.IDX PT, R4, R8, 0x2, 0x181f ;  /* 0x00581f0008047f89 */ /* 0x000ea400000e0000 */
[----:B-1----:R-:W-:-:S02]  /*1e00*/  @!P0 LEA R14, P6, R24, R2, 0x1 ;  /* 0x00000002180e8211 */ /* 0x002fc400078c08ff */
[----:B------:R-:W1:Y:S02]  /*1e10*/  SHFL.IDX PT, R5, R0, 0x2, 0x181f ;  /* 0x00581f0000057f89 */ /* 0x000e6400000e0000 */
[----:B---3--:R-:W-:Y:S02]  /*1e20*/  @!P0 LEA.HI.X R15, R24, R3, R39, 0x1, P6 ;  /* 0x00000003180f8211 */ /* 0x008fe400030f0c27 */
[----:B------:R-:W-:-:S04]  /*1e30*/  @!P0 LEA R12, P6, R21, R2, 0x1 ;  /* 0x00000002150c8211 */ /* 0x000fc800078c08ff */
[----:B-----5:R-:W-:Y:S02]  /*1e40*/  @!P0 LEA.HI.X R13, R21, R3, R37, 0x1, P6 ;  /* 0x00000003150d8211 */ /* 0x020fe400030f0c25 */
[----:B------:R-:W-:-:S04]  /*1e50*/  @!P0 LEA R10, P6, R25, R2, 0x1 ;  /* 0x00000002190a8211 */ /* 0x000fc800078c08ff */
[----:B----4-:R-:W-:Y:S01]  /*1e60*/  @!P0 LEA.HI.X R11, R25, R3, R31, 0x1, P6 ;  /* 0x00000003190b8211 */ /* 0x010fe200030f0c1f */
[----:B------:R-:W-:Y:S01]  /*1e70*/  @!P0 IMAD.WIDE R2, R34, 0x2, R2 ;  /* 0x0000000222028825 */ /* 0x000fe200078e0202 */
[----:B------:R-:W-:Y:S02]  /*1e80*/  ISETP.GE.AND P1, PT, R21, c[0x0][0x198], PT ;  /* 0x0000660015007a0c */ /* 0x000fe40003f26270 */
[C---:B--2---:R-:W-:Y:S02]  /*1e90*/  @!P5 LEA R16, P6, R24.reuse, R6, 0x1 ;  /* 0x000000061810d211 */ /* 0x044fe400078c08ff */
[----:B------:R2:W-:Y:S02]  /*1ea0*/  @!P0 LDGSTS.E.BYPASS.LTC128B.128 [R86+0x100], [R2.64], !P3 ;  /* 0x0010000002568fae */ /* 0x0005e4000d901d46 */
[C---:B------:R-:W-:Y:S02]  /*1eb0*/  @!P5 LEA.HI.X R17, R24.reuse, R7, R39, 0x1, P6 ;  /* 0x000000071811d211 */ /* 0x040fe400030f0c27 */
[----:B------:R-:W-:Y:S01]  /*1ec0*/  @!P4 LEA R18, P6, R24, R4, 0x1 ;  /* 0x000000041812c211 */ /* 0x000fe200078c08ff */
[----:B------:R3:W-:Y:S01]  /*1ed0*/  @!P0 LDGSTS.E.BYPASS.LTC128B.128 [R86+0x4100], [R14.64], !P2 ;  /* 0x041000000e568fae */ /* 0x0007e2000d101d46 */
[----:B------:R-:W-:-:S02]  /*1ee0*/  IADD3 R9, R9, 0x60, RZ ;  /* 0x0000006009097810 */ /* 0x000fc40007ffe0ff */
[----:B-1----:R-:W-:Y:S01]  /*1ef0*/  @!P4 LEA.HI.X R19, R24, R5, R39, 0x1, P6 ;  /* 0x000000051813c211 */ /* 0x002fe200030f0c27 */
[----:B------:R1:W-:Y:S01]  /*1f00*/  @!P0 LDGSTS.E.BYPASS.LTC128B.128 [R86+0x8100], [R12.64], !P1 ;  /* 0x081000000c568fae */ /* 0x0003e2000c901d46 */
[----:B------:R-:W-:Y:S02]  /*1f10*/  ISETP.GE.AND P1, PT, R25, c[0x0][0x198], PT ;  /* 0x0000660019007a0c */ /* 0x000fe40003f26270 */
[----:B------:R-:W-:-:S11]  /*1f20*/  ISETP.GE.AND P6, PT, R9, R28, PT ;  /* 0x0000001c0900720c */ /* 0x000fd60003fc6270 */
[----:B------:R4:W-:Y:S04]  /*1f30*/  @!P0 LDGSTS.E.BYPASS.LTC128B.128 [R86+0xc100], [R10.64], !P1 ;  /* 0x0c1000000a568fae */ /* 0x0009e8000c901d46 */
[----:B--2---:R-:W1:Y:S04]  /*1f40*/  SHFL.IDX PT, R2, R8, 0x3, 0x181f ;  /* 0x00781f0008027f89 */ /* 0x004e6800000e0000 */
[----:B------:R-:W2:Y:S04]  /*1f50*/  SHFL.IDX PT, R3, R0, 0x3, 0x181f ;  /* 0x00781f0000037f89 */ /* 0x000ea800000e0000 */
[----:B---3--:R-:W3:Y:S04]  /*1f60*/  LDL R15, [R1+0x54] ;  /* 0x00005400010f7983 */ /* 0x008ee80000100800 */
[----:B------:R-:W5:Y:S01]  /*1f70*/  LDL R14, [R1+0x50] ;  /* 0x00005000010e7983 */ /* 0x000f620000100800 */
[----:B-1----:R-:W-:-:S04]  /*1f80*/  @!P6 LEA R12, P0, R24, R2, 0x1 ;  /* 0x00000002180ce211 */ /* 0x002fc800078008ff */
[----:B--2---:R-:W-:Y:S02]  /*1f90*/  @!P6 LEA.HI.X R13, R24, R3, R39, 0x1, P0 ;  /* 0x00000003180de211 */ /* 0x004fe400000f0c27 */
[----:B----4-:R-:W-:-:S04]  /*1fa0*/  @!P5 LEA R10, P0, R21, R6, 0x1 ;  /* 0x00000006150ad211 */ /* 0x010fc800078008ff */
[----:B------:R-:W-:Y:S02]  /*1fb0*/  @!P5 LEA.HI.X R11, R21, R7, R37, 0x1, P0 ;  /* 0x00000007150bd211 */ /* 0x000fe400000f0c25 */
[----:B------:R-:W-:-:S04]  /*1fc0*/  @!P5 LEA R8, P0, R25, R6, 0x1 ;  /* 0x000000061908d211 */ /* 0x000fc800078008ff */
[----:B------:R-:W-:Y:S02]  /*1fd0*/  @!P5 LEA.HI.X R9, R25, R7, R31, 0x1, P0 ;  /* 0x000000071909d211 */ /* 0x000fe400000f0c1f */
[----:B------:R-:W-:Y:S01]  /*1fe0*/  ISETP.GE.AND P0, PT, R21, c[0x0][0x198], PT ;  /* 0x0000660015007a0c */ /* 0x000fe20003f06270 */
[----:B------:R-:W-:-:S05]  /*1ff0*/  @!P5 IMAD.WIDE R6, R34, 0x2, R6 ;  /* 0x000000022206d825 */ /* 0x000fca00078e0206 */
[----:B------:R1:W-:Y:S04]  /*2000*/  @!P5 LDGSTS.E.BYPASS.LTC128B.128 [R86+0x1100], [R6.64], !P3 ;  /* 0x011000000656dfae */ /* 0x0003e8000d901d46 */
[----:B------:R2:W-:Y:S04]  /*2010*/  @!P5 LDGSTS.E.BYPASS.LTC128B.128 [R86+0x5100], [R16.64], !P2 ;  /* 0x051000001056dfae */ /* 0x0005e8000d101d46 */
[----:B------:R4:W-:Y:S04]  /*2020*/  @!P5 LDGSTS.E.BYPASS.LTC128B.128 [R86+0x9100], [R10.64], !P0 ;  /* 0x091000000a56dfae */ /* 0x0009e8000c101d46 */
[----:B------:R1:W-:Y:S04]  /*2030*/  @!P5 LDGSTS.E.BYPASS.LTC128B.128 [R86+0xd100], [R8.64], !P1 ;  /* 0x0d1000000856dfae */ /* 0x0003e8000c901d46 */
[----:B--2---:R-:W4:Y:S04]  /*2040*/  LDL R17, [R1+0x8] ;  /* 0x0000080001117983 */ /* 0x004f280000100800 */
[----:B------:R-:W4:Y:S01]  /*2050*/  LDL R16, [R1+0x44] ;  /* 0x0000440001107983 */ /* 0x000f220000100800 */
[----:B-1----:R-:W-:-:S04]  /*2060*/  @!P4 LEA R8, P0, R21, R4, 0x1 ;  /* 0x000000041508c211 */ /* 0x002fc800078008ff */
[C---:B------:R-:W-:Y:S02]  /*2070*/  @!P4 LEA.HI.X R9, R21.reuse, R5, R37, 0x1, P0 ;  /* 0x000000051509c211 */ /* 0x040fe400000f0c25 */
[----:B----4-:R-:W-:-:S04]  /*2080*/  @!P6 LEA R10, P0, R21, R2, 0x1 ;  /* 0x00000002150ae211 */ /* 0x010fc800078008ff */
[----:B------:R-:W-:Y:S02]  /*2090*/  @!P6 LEA.HI.X R11, R21, R3, R37, 0x1, P0 ;  /* 0x00000003150be211 */ /* 0x000fe400000f0c25 */
[----:B------:R-:W-:-:S04]  /*20a0*/  @!P4 LEA R6, P0, R25, R4, 0x1 ;  /* 0x000000041906c211 */ /* 0x000fc800078008ff */
[----:B------:R-:W-:Y:S01]  /*20b0*/  @!P4 LEA.HI.X R7, R25, R5, R31, 0x1, P0 ;  /* 0x000000051907c211 */ /* 0x000fe200000f0c1f */
[----:B------:R-:W-:-:S05]  /*20c0*/  @!P4 IMAD.WIDE R4, R34, 0x2, R4 ;  /* 0x000000022204c825 */ /* 0x000fca00078e0204 */
[----:B------:R1:W-:Y:S04]  /*20d0*/  @!P4 LDGSTS.E.BYPASS.LTC128B.128 [R86+0x2100], [R4.64], !P3 ;  /* 0x021000000456cfae */ /* 0x0003e8000d901d46 */
[----:B------:R4:W-:Y:S01]  /*20e0*/  @!P4 LDGSTS.E.BYPASS.LTC128B.128 [R86+0x6100], [R18.64], !P2 ;  /* 0x061000001256cfae */ /* 0x0009e2000d101d46 */
[----:B------:R-:W-:-:S13]  /*20f0*/  ISETP.GE.AND P0, PT, R21, c[0x0][0x198], PT ;  /* 0x0000660015007a0c */ /* 0x000fda0003f06270 */
[----:B------:R1:W-:Y:S04]  /*2100*/  @!P4 LDGSTS.E.BYPASS.LTC128B.128 [R86+0xa100], [R8.64], !P0 ;  /* 0x0a1000000856cfae */ /* 0x0003e8000c101d46 */
[----:B------:R1:W-:Y:S04]  /*2110*/  @!P4 LDGSTS.E.BYPASS.LTC128B.128 [R86+0xe100], [R6.64], !P1 ;  /* 0x0e1000000656cfae */ /* 0x0003e8000c901d46 */
[----:B----4-:R-:W4:Y:S01]  /*2120*/  LDL R18, [R1+0x4c] ;  /* 0x00004c0001127983 */ /* 0x010f220000100800 */
[----:B-1----:R-:W-:-:S04]  /*2130*/  @!P6 LEA R6, P0, R25, R2, 0x1 ;  /* 0x000000021906e211 */ /* 0x002fc800078008ff */
[----:B------:R-:W-:Y:S02]  /*2140*/  @!P6 LEA.HI.X R7, R25, R3, R31, 0x1, P0 ;  /* 0x000000031907e211 */ /* 0x000fe400000f0c1f */
[----:B------:R-:W-:Y:S01]  /*2150*/  ISETP.GE.AND P0, PT, R21, c[0x0][0x198], PT ;  /* 0x0000660015007a0c */ /* 0x000fe20003f06270 */
[----:B------:R-:W-:-:S05]  /*2160*/  @!P6 IMAD.WIDE R2, R34, 0x2, R2 ;  /* 0x000000022202e825 */ /* 0x000fca00078e0202 */
[----:B------:R1:W-:Y:S04]  /*2170*/  @!P6 LDGSTS.E.BYPASS.LTC128B.128 [R86+0x3100], [R2.64], !P3 ;  /* 0x031000000256efae */ /* 0x0003e8000d901d46 */
[----:B------:R1:W-:Y:S04]  /*2180*/  @!P6 LDGSTS.E.BYPASS.LTC128B.128 [R86+0x7100], [R12.64], !P2 ;  /* 0x071000000c56efae */ /* 0x0003e8000d101d46 */
[----:B------:R1:W-:Y:S01]  /*2190*/  @!P6 LDGSTS.E.BYPASS.LTC128B.128 [R86+0xb100], [R10.64], !P0 ;  /* 0x0b1000000a56efae */ /* 0x0003e2000c101d46 */
[----:B------:R-:W-:Y:S02]  /*21a0*/  IADD3 R4, R135, -0x1, RZ ;  /* 0xffffffff87047810 */ /* 0x000fe40007ffe0ff */
[----:B------:R-:W-:Y:S01]  /*21b0*/  IADD3 R8, -R29, c[0x0][0x1d0], RZ ;  /* 0x000074001d087a10 */ /* 0x000fe20007ffe1ff */
[----:B------:R1:W-:Y:S04]  /*21c0*/  @!P6 LDGSTS.E.BYPASS.LTC128B.128 [R86+0xf100], [R6.64], !P1 ;  /* 0x0f1000000656efae */ /* 0x0003e8000c901d46 */
[----:B-1----:R-:W4:Y:S04]  /*21d0*/  LDL R11, [R1+0x40] ;  /* 0x00004000010b7983 */ /* 0x002f280000100800 */
[----:B------:R-:W4:Y:S01]  /*21e0*/  LDL R10, [R1+0x3c] ;  /* 0x00003c00010a7983 */ /* 0x000f220000100800 */
[----:B------:R-:W-:Y:S01]  /*21f0*/  SHF.R.S32.HI R9, RZ, 0x1f, R4 ;  /* 0x0000001fff097819 */ /* 0x000fe20000011404 */
[----:B------:R-:W-:-:S02]  /*2200*/  IMAD R8, R4, -0x40, R8 ;  /* 0xffffffc004087824 */ /* 0x000fc400078e0208 */
[----:B------:R-:W-:Y:S01]  /*2210*/  IMAD.WIDE.U32 R2, R4, c[0x0][0x1e0], RZ ;  /* 0x0000780004027a25 */ /* 0x000fe200078e00ff */
[----:B------:R-:W-:Y:S01]  /*2220*/  ISETP.NE.AND P5, PT, R22, RZ, PT ;  /* 0x000000ff1600720c */ /* 0x000fe20003fa5270 */
[----:B------:R-:W0:Y:S01]  /*2230*/  LDGDEPBAR ;  /* 0x00000000000079af */ /* 0x000e220000000000 */
[----:B------:R-:W-:Y:S01]  /*2240*/  ISETP.GE.AND P0, PT, R8, 0x1, PT ;  /* 0x000000010800780c */ /* 0x000fe20003f06270 */
[----:B------:R-:W-:-:S04]  /*2250*/  IMAD R5, R9, c[0x0][0x1e0], RZ ;  /* 0x0000780009057a24 */ /* 0x000fc800078e02ff */
[----:B------:R-:W-:Y:S01]  /*2260*/  IMAD R5, R4, c[0x0][0x1e4], R5 ;  /* 0x0000790004057a24 */ /* 0x000fe200078e0205 */
[----:B------:R-:W-:-:S03]  /*2270*/  LEA R0, P6, R2, R88, 0x6 ;  /* 0x0000005802007211 */ /* 0x000fc600078c30ff */
[----:B------:R-:W-:Y:S01]  /*2280*/  IMAD.IADD R5, R3, 0x1, R5 ;  /* 0x0000000103057824 */ /* 0x000fe200078e0205 */
[----:B------:R-:W-:-:S04]  /*2290*/  ISETP.NE.AND P4, PT, R23, RZ, PT ;  /* 0x000000ff1700720c */ /* 0x000fc80003f85270 */
[----:B------:R-:W-:Y:S02]  /*22a0*/  LEA.HI.X R5, R2, R87, R5, 0x6, P6 ;  /* 0x0000005702057211 */ /* 0x000fe400030f3405 */
[----:B------:R-:W-:Y:S02]  /*22b0*/  @P0 LEA R2, P6, R0, c[0x0][0x1c8], 0x1 ;  /* 0x0000720000020a11 */ /* 0x000fe400078c08ff */
[----:B------:R-:W-:Y:S02]  /*22c0*/  ISETP.NE.AND P3, PT, R27, RZ, PT ;  /* 0x000000ff1b00720c */ /* 0x000fe40003f65270 */
[----:B------:R-:W-:Y:S02]  /*22d0*/  ISETP.NE.AND P2, PT, R26, RZ, PT ;  /* 0x000000ff1a00720c */ /* 0x000fe40003f45270 */
[----:B------:R-:W-:Y:S02]  /*22e0*/  @P0 LEA.HI.X R3, R0, c[0x0][0x1cc], R5, 0x1, P6 ;  /* 0x0000730000030a11 */ /* 0x000fe400030f0c05 */
[----:B------:R-:W-:Y:S01]  /*22f0*/  ISETP.GE.AND P6, PT, R8, 0x21, PT ;  /* 0x000000210800780c */ /* 0x000fe20003fc6270 */
[----:B------:R-:W-:-:S02]  /*2300*/  IMAD.MOV.U32 R8, RZ, RZ, 0x20 ;  /* 0x00000020ff087424 */ /* 0x000fc400078e00ff */
[----:B------:R1:W-:Y:S02]  /*2310*/  @P0 LDGSTS.E.BYPASS.LTC128B.128 [R86+0x10100], [R2.64], !P5 ;  /* 0x1010000002560fae */ /* 0x0003e4000e901d46 */
[----:B------:R-:W-:Y:S02]  /*2320*/  IMAD.WIDE.U32 R6, R8, c[0x0][0x1e0], RZ ;  /* 0x0000780008067a25 */ /* 0x000fe400078e00ff */
[----:B------:R1:W-:Y:S04]  /*2330*/  @P0 LDGSTS.E.BYPASS.LTC128B.128 [R86+0x12100], [R2.64+0x80], !P4 ;  /* 0x1210008002560fae */ /* 0x0003e8000e101d46 */
[----:B------:R1:W-:Y:S04]  /*2340*/  @P0 LDGSTS.E.BYPASS.LTC128B.128 [R86+0x14100], [R2.64+0x100], !P3 ;  /* 0x1410010002560fae */ /* 0x0003e8000d901d46 */
[----:B------:R1:W-:Y:S01]  /*2350*/  @P0 LDGSTS.E.BYPASS.LTC128B.128 [R86+0x16100], [R2.64+0x180], !P2 ;  /* 0x1610018002560fae */ /* 0x0003e2000d101d46 */
[----:B------:R-:W-:Y:S01]  /*2360*/  @P6 IADD3 R0, P0, R0, R6, RZ ;  /* 0x0000000600006210 */ /* 0x000fe20007f1e0ff */
[----:B------:R-:W-:-:S02]  /*2370*/  IMAD R9, R9, c[0x0][0x208], RZ ;  /* 0x0000820009097a24 */ /* 0x000fc400078e02ff */
[----:B-1----:R-:W-:-:S05]  /*2380*/  IMAD R2, R8, c[0x0][0x1e4], RZ ;  /* 0x0000790008027a24 */ /* 0x002fca00078e02ff */
[----:B------:R-:W-:Y:S02]  /*2390*/  @P6 IADD3.X R5, R5, R7, R2, P0, !PT ;  /* 0x0000000705056210 */ /* 0x000fe400007fe402 */
[----:B------:R-:W-:Y:S01]  /*23a0*/  @P6 LEA R2, P0, R0, c[0x0][0x1c8], 0x1 ;  /* 0x0000720000026a11 */ /* 0x000fe200078008ff */
[----:B------:R-:W-:-:S03]  /*23b0*/  IMAD.WIDE.U32 R6, R4, c[0x0][0x208], RZ ;  /* 0x0000820004067a25 */ /* 0x000fc600078e00ff */
[----:B------:R-:W-:Y:S01]  /*23c0*/  @P6 LEA.HI.X R3, R0, c[0x0][0x1cc], R5, 0x1, P0 ;  /* 0x0000730000036a11 */ /* 0x000fe200000f0c05 */
[----:B------:R-:W-:Y:S01]  /*23d0*/  IMAD R5, R4, c[0x0][0x20c], R9 ;  /* 0x0000830004057a24 */ /* 0x000fe200078e0209 */
[----:B------:R-:W-:-:S03]  /*23e0*/  LEA R0, P0, R6, R32, 0x6 ;  /* 0x0000002006007211 */ /* 0x000fc600078030ff */
[----:B------:R-:W-:Y:S01]  /*23f0*/  IMAD.IADD R5, R7, 0x1, R5 ;  /* 0x0000000107057824 */ /* 0x000fe200078e0205 */
[----:B------:R1:W-:Y:S04]  /*2400*/  @P6 LDGSTS.E.BYPASS.LTC128B.128 [R86+0x11100], [R2.64], !P5 ;  /* 0x1110000002566fae */ /* 0x0003e8000e901d46 */
[----:B------:R1:W-:Y:S01]  /*2410*/  @P6 LDGSTS.E.BYPASS.LTC128B.128 [R86+0x13100], [R2.64+0x80], !P4 ;  /* 0x1310008002566fae */ /* 0x0003e2000e101d46 */
[----:B------:R-:W-:-:S03]  /*2420*/  LEA.HI.X R6, R6, R30, R5, 0x6, P0 ;  /* 0x0000001e06067211 */ /* 0x000fc600000f3405 */
[----:B------:R1:W-:Y:S01]  /*2430*/  @P6 LDGSTS.E.BYPASS.LTC128B.128 [R86+0x15100], [R2.64+0x100], !P3 ;  /* 0x1510010002566fae */ /* 0x0003e2000d901d46 */
[----:B------:R-:W-:-:S03]  /*2440*/  IMAD.MOV.U32 R5, RZ, RZ, c[0x0][0x208] ;  /* 0x00008200ff057624 */ /* 0x000fc600078e00ff */
[----:B------:R1:W-:Y:S01]  /*2450*/  @P6 LDGSTS.E.BYPASS.LTC128B.128 [R86+0x17100], [R2.64+0x180], !P2 ;  /* 0x1710018002566fae */ /* 0x0003e2000d101d46 */
[----:B------:R-:W-:Y:S01]  /*2460*/  P2R R8, PR, RZ, 0x20 ;  /* 0x00000020ff087803 */ /* 0x000fe20000000000 */
[----:B------:R-:W-:Y:S02]  /*2470*/  IMAD.MOV.U32 R7, RZ, RZ, c[0x0][0x20c] ;  /* 0x00008300ff077624 */ /* 0x000fe400078e00ff */
[----:B------:R-:W-:Y:S01]  /*2480*/  IMAD.MOV.U32 R85, RZ, RZ, -0x40 ;  /* 0xffffffc0ff557424 */ /* 0x000fe200078e00ff */
[----:B------:R-:W0:Y:S01]  /*2490*/  LDGDEPBAR ;  /* 0x00000000000079af */ /* 0x000e220000000000 */
[----:B-1----:R-:W-:Y:S02]  /*24a0*/  LOP3.LUT R3, R20, 0x1, RZ, 0xc0, !PT ;  /* 0x0000000114037812 */ /* 0x002fe400078ec0ff */
[----:B------:R-:W-:Y:S01]  /*24b0*/  LEA R2, P0, R0, c[0x0][0x1f8], 0x1 ;  /* 0x00007e0000027a11 */ /* 0x000fe200078008ff */
[----:B------:R-:W-:Y:S01]  /*24c0*/  IMAD R84, R4, R85, c[0x0][0x1d0] ;  /* 0x0000740004547624 */ /* 0x000fe200078e0255 */
[----:B------:R-:W-:Y:S01]  /*24d0*/  ISETP.NE.U32.AND P5, PT, R3, 0x1, PT ;  /* 0x000000010300780c */ /* 0x000fe20003fa5070 */
[----:B------:R-:W-:-:S04]  /*24e0*/  DEPBAR.LE SB0, 0x1 ;  /* 0x000080400000791a */ /* 0x000fc80000000000 */
[----:B------:R-:W-:Y:S01]  /*24f0*/  LEA.HI.X R3, R0, c[0x0][0x1fc], R6, 0x1, P0 ;  /* 0x00007f0000037a11 */ /* 0x000fe200000f0c06 */
[----:B------:R-:W-:Y:S01]  /*2500*/  BAR.SYNC.DEFER_BLOCKING 0x0 ;  /* 0x0000000000007b1d */ /* 0x000fe20000010000 */
[----:B------:R-:W-:-:S04]  /*2510*/  LEA R6, P0, R5, R2, 0x6 ;  /* 0x0000000205067211 */ /* 0x000fc800078030ff */
[----:B------:R-:W-:Y:S02]  /*2520*/  LEA.HI.X R7, R5, R3, R7, 0x6, P0 ;  /* 0x0000000305077211 */ /* 0x000fe400000f3407 */
[----:B------:R-:W5:Y:S01]  /*2530*/  LDL R5, [R1] ;  /* 0x0000000001057983 */ /* 0x000f620000100800 */
[----:B------:R-:W-:-:S03]  /*2540*/  IMAD.IADD R0, R84, 0x1, -R29 ;  /* 0x0000000154007824 */ /* 0x000fc600078e0a1d */
[----:B------:R-:W1:Y:S04]  /*2550*/  S2R R29, SR_TID.X ;  /* 0x00000000001d7919 */ /* 0x000e680000002100 */
[----:B---3--:R-:W-:Y:S04]  /*2560*/  LDSM.16.M88.4 R192, [R15] ;  /* 0x000000000fc0783b */ /* 0x008fe80000000200 */
[----:B-----5:R-:W-:Y:S04]  /*2570*/  LDSM.16.M88.4 R196, [R14] ;  /* 0x000000000ec4783b */ /* 0x020fe80000000200 */
[----:B------:R-:W-:Y:S01]  /*2580*/  LDSM.16.M88.4 R208, [R15+0x4000] ;  /* 0x004000000fd0783b */ /* 0x000fe20000000200 */
[----:B-1----:R-:W-:-:S03]  /*2590*/  SHF.R.S32.HI R19, RZ, 0x1f, R29 ;  /* 0x0000001fff137819 */ /* 0x002fc6000001141d */
[----:B------:R-:W-:Y:S01]  /*25a0*/  LDSM.16.M88.4 R212, [R14+0x4000] ;  /* 0x004000000ed4783b */ /* 0x000fe20000000200 */
[----:B------:R-:W-:-:S03]  /*25b0*/  LEA.HI R19, R19, R29, RZ, 0x5 ;  /* 0x0000001d13137211 */ /* 0x000fc600078f28ff */
[----:B------:R-:W-:Y:S01]  /*25c0*/  LDSM.16.M88.4 R224, [R15+0x8000] ;  /* 0x008000000fe0783b */ /* 0x000fe20000000200 */
[----:B------:R-:W-:-:S03]  /*25d0*/  SHF.R.S32.HI R19, RZ, 0x5, R19 ;  /* 0x00000005ff137819 */ /* 0x000fc60000011413 */
[----:B------:R-:W-:Y:S02]  /*25e0*/  LDSM.16.M88.4 R228, [R14+0x8000] ;  /* 0x008000000ee4783b */ /* 0x000fe40000000200 */
[----:B------:R-:W-:Y:S02]  /*25f0*/  IMAD R19, R19, 0x800, R248 ;  /* 0x0000080013137824 */ /* 0x000fe400078e02f8 */
[----:B------:R-:W-:Y:S04]  /*2600*/  LDSM.16.M88.4 R240, [R15+0xc000] ;  /* 0x00c000000ff0783b */ /* 0x000fe80000000200 */
[----:B------:R-:W-:Y:S04]  /*2610*/  LDSM.16.M88.4 R172, [R19] ;  /* 0x0000000013ac783b */ /* 0x000fe80000000200 */
[----:B------:R-:W-:Y:S04]  /*2620*/  LDSM.16.M88.4 R200, [R19+0x4000] ;  /* 0x0040000013c8783b */ /* 0x000fe80000000200 */
[----:B------:R-:W-:Y:S04]  /*2630*/  LDSM.16.M88.4 R216, [R19+0x8000] ;  /* 0x0080000013d8783b */ /* 0x000fe80000000200 */
[----:B------:R-:W-:Y:S04]  /*2640*/  LDSM.16.M88.4 R232, [R19+0xc000] ;  /* 0x00c0000013e8783b */ /* 0x000fe80000000200 */
[----:B------:R-:W-:Y:S04]  /*2650*/  LDSM.16.M88.4 R244, [R14+0xc000] ;  /* 0x00c000000ef4783b */ /* 0x000fe80000000200 */
[----:B----4-:R-:W-:Y:S04]  /*2660*/  LDSM.16.M88.4 R176, [R18] ;  /* 0x0000000012b0783b */ /* 0x010fe80000000200 */
[----:B------:R-:W-:Y:S04]  /*2670*/  LDSM.16.M88.4 R204, [R18+0x4000] ;  /* 0x0040000012cc783b */ /* 0x000fe80000000200 */
[----:B------:R-:W-:Y:S04]  /*2680*/  LDSM.16.M88.4 R220, [R18+0x8000] ;  /* 0x0080000012dc783b */ /* 0x000fe80000000200 */
[----:B------:R-:W-:Y:S04]  /*2690*/  LDSM.16.M88.4 R236, [R18+0xc000] ;  /* 0x00c0000012ec783b */ /* 0x000fe80000000200 */
[----:B------:R-:W-:Y:S01]  /*26a0*/  BAR.SYNC.DEFER_BLOCKING 0x0 ;  /* 0x0000000000007b1d */ /* 0x000fe20000010000 */
[----:B------:R-:W-:-:S05]  /*26b0*/  ISETP.LT.OR P0, PT, R0, 0x1, P5 ;  /* 0x000000010000780c */ /* 0x000fca0002f01670 */
[----:B------:R-:W-:-:S04]  /*26c0*/  DEPBAR.LE SB0, 0x0 ;  /* 0x000080000000791a */ /* 0x000fc80000000000 */
[----:B------:R-:W-:Y:S01]  /*26d0*/  BAR.SYNC.DEFER_BLOCKING 0x0 ;  /* 0x0000000000007b1d */ /* 0x000fe20000010000 */
[C---:B------:R-:W-:Y:S02]  /*26e0*/  LOP3.LUT P1, RZ, R20.reuse, 0x2, RZ, 0xc0, !PT ;  /* 0x0000000214ff7812 */ /* 0x040fe4000782c0ff */
[----:B------:R-:W-:-:S03]  /*26f0*/  LOP3.LUT P6, RZ, R20, 0x4, RZ, 0xc0, !PT ;  /* 0x0000000414ff7812 */ /* 0x000fc600078cc0ff */
[----:B------:R-:W1:Y:S04]  /*2700*/  LDSM.16.M88.4 R12, [R249] ;  /* 0x00000000f90c783b */ /* 0x000e680000000200 */
[----:B------:R-:W-:Y:S04]  /*2710*/  LDSM.16.M88.4 R24, [R249+0x800] ;  /* 0x00080000f918783b */ /* 0x000fe80000000200 */
[----:B------:R-:W3:Y:S04]  /*2720*/  LDSM.16.M88.4 R28, [R249+0x1000] ;  /* 0x00100000f91c783b */ /* 0x000ee80000000200 */
[----:B------:R-:W4:Y:S04]  /*2730*/  LDSM.16.M88.4 R32, [R249+0x1800] ;  /* 0x00180000f920783b */ /* 0x000f280000000200 */
[----:B------:R-:W5:Y:S04]  /*2740*/  LDSM.16.M88.4 R40, [R17] ;  /* 0x000000001128783b */ /* 0x000f680000000200 */
[----:B------:R1:W-:Y:S04]  /*2750*/  LDSM.16.M88.4 R52, [R16] ;  /* 0x000000001034783b */ /* 0x0003e80000000200 */
[----:B------:R-:W1:Y:S04]  /*2760*/  LDSM.16.M88.4 R60, [R11] ;  /* 0x000000000b3c783b */ /* 0x000e680000000200 */
[----:B------:R1:W1:Y:S04]  /*2770*/  LDSM.16.M88.4 R68, [R10] ;  /* 0x000000000a44783b */ /* 0x0002680000000200 */
[----:B------:R-:W-:Y:S01]  /*2780*/  @!PT LDS RZ, [RZ] ;  /* 0x00000000fffff984 */ /* 0x000fe20000000800 */
[----:B------:R-:W-:Y:S01]  /*2790*/  @!PT LDS RZ, [RZ] ;  /* 0x00000000fffff984 */ /* 0x000fe20000000800 */
[----:B------:R-:W-:Y:S01]  /*27a0*/  @!PT LDS RZ, [RZ] ;  /* 0x00000000fffff984 */ /* 0x000fe20000000800 */
[----:B------:R1:W-:Y:S01]  /*27b0*/  LDGSTS.E.BYPASS.LTC128B.128 [R86+0x100], [R2.64], !P0 ;  /* 0x0010000002567fae */ /* 0x0003e2000c101d46 */
[----:B------:R-:W-:-:S13]  /*27c0*/  ISETP.LT.OR P0, PT, R0, 0x1, !P1 ;  /* 0x000000010000780c */ /* 0x000fda0004f01670 */
[----:B------:R3:W-:Y:S01]  /*27d0*/  LDGSTS.E.BYPASS.LTC128B.128 [R86+0x2100], [R2.64+0x80], !P0 ;  /* 0x0210008002567fae */ /* 0x0007e2000c101d46 */
[C---:B------:R-:W-:Y:S02]  /*27e0*/  ISETP.LT.OR P0, PT, R0.reuse, 0x1, !P6 ;  /* 0x000000010000780c */ /* 0x040fe40007701670 */
[----:B------:R-:W-:Y:S02]  /*27f0*/  P2R R9, PR, RZ, 0x10 ;  /* 0x00000010ff097803 */ /* 0x000fe40000000000 */
[C---:B------:R-:W-:Y:S02]  /*2800*/  ISETP.LT.OR P5, PT, R0.reuse, 0x21, P5 ;  /* 0x000000210000780c */ /* 0x040fe40002fa1670 */
[----:B------:R-:W-:-:S07]  /*2810*/  ISETP.LT.OR P1, PT, R0, 0x21, !P1 ;  /* 0x000000210000780c */ /* 0x000fce0004f21670 */
[----:B------:R3:W-:Y:S01]  /*2820*/  LDGSTS.E.BYPASS.LTC128B.128 [R86+0x4100], [R2.64+0x100], !P0 ;  /* 0x0410010002567fae */ /* 0x0007e2000c101d46 */
[----:B------:R-:W-:Y:S02]  /*2830*/  LOP3.LUT P0, RZ, R20, 0x8, RZ, 0xc0, !PT ;  /* 0x0000000814ff7812 */ /* 0x000fe4000780c0ff */
[C---:B------:R-:W-:Y:S02]  /*2840*/  ISETP.LT.OR P6, PT, R0.reuse, 0x21, !P6 ;  /* 0x000000210000780c */ /* 0x040fe400077c1670 */
[C---:B------:R-:W-:Y:S02]  /*2850*/  ISETP.LT.OR P4, PT, R0.reuse, 0x1, !P0 ;  /* 0x000000010000780c */ /* 0x040fe40004781670 */
[----:B------:R-:W-:Y:S02]  /*2860*/  ISETP.LT.OR P0, PT, R0, 0x21, !P0 ;  /* 0x000000210000780c */ /* 0x000fe40004701670 */
[----:B------:R-:W2:Y:S01]  /*2870*/  LDL R0, [R1+0x1c] ;  /* 0x00001c0001007983 */ /* 0x000ea20000100800 */
[----:B-1----:R-:W-:Y:S08]  /*2880*/  HMMA.16816.F32 R16, R172, R14, RZ ;  /* 0x0000000eac10723c */ /* 0x002ff000000018ff */
[----:B------:R1:W-:Y:S01]  /*2890*/  LDGSTS.E.BYPASS.LTC128B.128 [R86+0x6100], [R2.64+0x180], !P4 ;  /* 0x0610018002567fae */ /* 0x0003e2000e101d46 */
[----:B------:R-:W-:-:S03]  /*28a0*/  ISETP.NE.AND P4, PT, R9, RZ, PT ;  /* 0x000000ff0900720c */ /* 0x000fc60003f85270 */
[----:B------:R5:W-:Y:S01]  /*28b0*/  LDGSTS.E.BYPASS.LTC128B.128 [R86+0x1100], [R6.64], !P5 ;  /* 0x0110000006567fae */ /* 0x000be2000e901d46 */
[----:B------:R-:W-:-:S03]  /*28c0*/  ISETP.NE.AND P5, PT, R8, RZ, PT ;  /* 0x000000ff0800720c */ /* 0x000fc60003fa5270 */
[----:B------:R5:W-:Y:S01]  /*28d0*/  LDGSTS.E.BYPASS.LTC128B.128 [R86+0x3100], [R6.64+0x80], !P1 ;  /* 0x0310008006567fae */ /* 0x000be2000c901d46 */
[----:B------:R-:W-:Y:S01]  /*28e0*/  ISETP.NE.AND P1, PT, R36, RZ, PT ;  /* 0x000000ff2400720c */ /* 0x000fe20003f25270 */
[C---:B------:R-:W-:Y:S02]  /*28f0*/  HMMA.16816.F32 R8, R172.reuse, R12, RZ ;  /* 0x0000000cac08723c */ /* 0x040fe400000018ff */
[----:B------:R5:W-:Y:S04]  /*2900*/  LDGSTS.E.BYPASS.LTC128B.128 [R86+0x5100], [R6.64+0x100], !P6 ;  /* 0x0510010006567fae */ /* 0x000be8000f101d46 */
[----:B------:R5:W-:Y:S02]  /*2910*/  LDGSTS.E.BYPASS.LTC128B.128 [R86+0x7100], [R6.64+0x180], !P0 ;  /* 0x0710018006567fae */ /* 0x000be4000c101d46 */
[C---:B---3--:R-:W-:Y:S02]  /*2920*/  HMMA.16816.F32 R36, R172.reuse, R30, RZ ;  /* 0x0000001eac24723c */ /* 0x048fe400000018ff */
[----:B------:R-:W0:Y:S06]  /*2930*/  LDGDEPBAR ;  /* 0x00000000000079af */ /* 0x000e2c0000000000 */
[C---:B----4-:R-:W-:Y:S01]  /*2940*/  HMMA.16816.F32 R48, R172.reuse, R32, RZ ;  /* 0x00000020ac30723c */ /* 0x050fe200000018ff */
[----:B-1----:R-:W3:Y:S04]  /*2950*/  LDL R3, [R1+0x24] ;  /* 0x0000240001037983 */ /* 0x002ee80000100800 */
[----:B------:R-:W4:Y:S03]  /*2960*/  LDL R2, [R1+0x20] ;  /* 0x0000200001027983 */ /* 0x000f260000100800 */
[----:B------:R-:W-:Y:S08]  /*2970*/  HMMA.16816.F32 R44, R172, R34, RZ ;  /* 0x00000022ac2c723c */ /* 0x000ff000000018ff */
[C---:B-----5:R-:W-:Y:S01]  /*2980*/  HMMA.16816.F32 R8, R176.reuse, R40, R8 ;  /* 0x00000028b008723c */ /* 0x060fe20000001808 */
[----:B------:R-:W5:Y:S07]  /*2990*/  LDL R6, [R1+0x28] ;  /* 0x0000280001067983 */ /* 0x000f6e0000100800 */
[C---:B------:R-:W-:Y:S01]  /*29a0*/  HMMA.16816.F32 R16, R176.reuse, R42, R16 ;  /* 0x0000002ab010723c */ /* 0x040fe20000001810 */
[----:B------:R-:W1:Y:S07]  /*29b0*/  LDSM.16.M88.4 R76, [R5+0x1800] ;  /* 0x00180000054c783b */ /* 0x000e6e0000000200 */
[C---:B------:R-:W-:Y:S01]  /*29c0*/  HMMA.16816.F32 R32, R176.reuse, R62, R36 ;  /* 0x0000003eb020723c */ /* 0x040fe20000001824 */
[----:B------:R-:W-:Y:S04]  /*29d0*/  LDSM.16.M88.4 R72, [R5+0x1000] ;  /* 0x001000000548783b */ /* 0x000fe80000000200 */
[----:B------:R-:W-:Y:S03]  /*29e0*/  LDSM.16.M88.4 R56, [R5] ;  /* 0x000000000538783b */ /* 0x000fe60000000200 */
[C---:B------:R-:W-:Y:S01]  /*29f0*/  HMMA.16816.F32 R36, R176.reuse, R68, R48 ;  /* 0x00000044b024723c */ /* 0x040fe20000001830 */
[----:B------:R-:W-:Y:S04]  /*2a00*/  LDSM.16.M88.4 R64, [R5+0x800] ;  /* 0x000800000540783b */ /* 0x000fe80000000200 */
[----:B------:R-:W-:Y:S03]  /*2a10*/  LDSM.16.M88.4 R48, [R249+0x2000] ;  /* 0x00200000f930783b */ /* 0x000fe60000000200 */
[----:B------:R-:W-:Y:S01]  /*2a20*/  HMMA.16816.F32 R40, R176, R70, R44 ;  /* 0x00000046b028723c */ /* 0x000fe2000000182c */
[----:B------:R-:W1:Y:S04]  /*2a30*/  LDSM.16.M88.4 R68, [R250+0x1800] ;  /* 0x00180000fa44783b */ /* 0x000e680000000200 */
[----:B------:R-:W-:Y:S03]  /*2a40*/  LDSM.16.M88.4 R44, [R83] ;  /* 0x00000000532c783b */ /* 0x000fe60000000200 */
[----:B------:R-:W-:Y:S08]  /*2a50*/  HMMA.16816.F32 R12, R172, R28, RZ ;  /* 0x0000001cac0c723c */ /* 0x000ff000000018ff */
[C---:B-1----:R-:W-:Y:S08]  /*2a60*/  HMMA.16816.F32 R36, R192.reuse, R76, R36 ;  /* 0x0000004cc024723c */ /* 0x042ff00000001824 */
[----:B------:R-:W-:Y:S01]  /*2a70*/  HMMA.16816.F32 R40, R192, R78, R40 ;  /* 0x0000004ec028723c */ /* 0x000fe20000001828 */
[----:B------:R-:W1:Y:S07]  /*2a80*/  LDSM.16.M88.4 R76, [R249+0x3800] ;  /* 0x00380000f94c783b */ /* 0x000e6e0000000200 */
[----:B------:R-:W-:Y:S01]  /*2a90*/  HMMA.16816.F32 R28, R176, R60, R12 ;  /* 0x0000003cb01c723c */ /* 0x000fe2000000180c */
[----:B------:R-:W-:Y:S04]  /*2aa0*/  LDSM.16.M88.4 R12, [R250] ;  /* 0x00000000fa0c783b */ /* 0x000fe80000000200 */
[----:B------:R-:W-:Y:S03]  /*2ab0*/  LDSM.16.M88.4 R60, [R250+0x1000] ;  /* 0x00100000fa3c783b */ /* 0x000fe60000000200 */
[C---:B------:R-:W-:Y:S08]  /*2ac0*/  HMMA.16816.F32 R36, R196.reuse, R68, R36 ;  /* 0x00000044c424723c */ /* 0x040ff00000001824 */
[----:B------:R-:W-:Y:S01]  /*2ad0*/  HMMA.16816.F32 R40, R196, R70, R40 ;  /* 0x00000046c428723c */ /* 0x000fe20000001828 */
[----:B------:R-:W-:Y:S07]  /*2ae0*/  LDSM.16.M88.4 R68, [R5+0x3000] ;  /* 0x003000000544783b */ /* 0x000fee0000000200 */
[C---:B------:R-:W-:Y:S08]  /*2af0*/  HMMA.16816.F32 R28, R192.reuse, R72, R28 ;  /* 0x00000048c01c723c */ /* 0x040ff0000000181c */
[----:B------:R-:W-:Y:S01]  /*2b00*/  HMMA.16816.F32 R32, R192, R74, R32 ;  /* 0x0000004ac020723c */ /* 0x000fe20000001820 */
[----:B------:R-:W1:Y:S07]  /*2b10*/  LDSM.16.M88.4 R72, [R80] ;  /* 0x000000005048783b */ /* 0x000e6e0000000200 */
[C---:B-1----:R-:W-:Y:S08]  /*2b20*/  HMMA.16816.F32 R36, R200.reuse, R76, R36 ;  /* 0x0000004cc824723c */ /* 0x042ff00000001824 */
[----:B------:R-:W-:Y:S01]  /*2b30*/  HMMA.16816.F32 R40, R200, R78, R40 ;  /* 0x0000004ec828723c */ /* 0x000fe20000001828 */
[----:B------:R-:W1:Y:S11]  /*2b40*/  LDSM.16.M88.4 R76, [R5+0x3800] ;  /* 0x00380000054c783b */ /* 0x000e760000000200 */
[----:B------:R-:W-:Y:S04]  /*2b50*/  @!UPT UIADD3 URZ, URZ, URZ, URZ ;  /* 0x0000003f3f3ff290 */ /* 0x000fe8000fffe03f */
[C---:B------:R-:W-:Y:S08]  /*2b60*/  HMMA.16816.F32 R36, R204.reuse, R72, R36 ;  /* 0x00000048cc24723c */ /* 0x040ff00000001824 */
[----:B------:R-:W-:Y:S01]  /*2b70*/  HMMA.16816.F32 R40, R204, R74, R40 ;  /* 0x0000004acc28723c */ /* 0x000fe20000001828 */
[----:B------:R-:W1:Y:S11]  /*2b80*/  LDSM.16.M88.4 R72, [R250+0x3800] ;  /* 0x00380000fa48783b */ /* 0x000e760000000200 */
[----:B------:R-:W-:Y:S04]  /*2b90*/  @!UPT UIADD3 URZ, URZ, URZ, URZ ;  /* 0x0000003f3f3ff290 */ /* 0x000fe8000fffe03f */
[C---:B-1----:R-:W-:Y:S08]  /*2ba0*/  HMMA.16816.F32 R36, R208.reuse, R76, R36 ;  /* 0x0000004cd024723c */ /* 0x042ff00000001824 */
[----:B------:R-:W-:Y:S01]  /*2bb0*/  HMMA.16816.F32 R40, R208, R78, R40 ;  /* 0x0000004ed028723c */ /* 0x000fe20000001828 */
[----:B------:R-:W-:Y:S11]  /*2bc0*/  LDSM.16.M88.4 R76, [R249+0x5800] ;  /* 0x00580000f94c783b */ /* 0x000ff60000000200 */
[----:B------:R-:W-:Y:S04]  /*2bd0*/  @!UPT UIADD3 URZ, URZ, URZ, URZ ;  /* 0x0000003f3f3ff290 */ /* 0x000fe8000fffe03f */
[C---:B------:R-:W-:Y:S08]  /*2be0*/  HMMA.16816.F32 R36, R212.reuse, R72, R36 ;  /* 0x00000048d424723c */ /* 0x040ff00000001824 */
[----:B------:R-:W-:Y:S01]  /*2bf0*/  HMMA.16816.F32 R40, R212, R74, R40 ;  /* 0x0000004ad428723c */ /* 0x000fe20000001828 */
[----:B--2---:R1:W-:Y:S04]  /*2c00*/  LDSM.16.M88.4 R72, [R0] ;  /* 0x000000000048783b */ /* 0x0043e80000000200 */
[----:B-1----:R-:W2:Y:S03]  /*2c10*/  LDL R0, [R1+0x14] ;  /* 0x0000140001007983 */ /* 0x002ea60000100800 */
[C---:B------:R-:W-:Y:S08]  /*2c20*/  HMMA.16816.F32 R20, R172.reuse, R24, RZ ;  /* 0x00000018ac14723c */ /* 0x040ff000000018ff */
[----:B------:R-:W-:Y:S11]  /*2c30*/  HMMA.16816.F32 R24, R172, R26, RZ ;  /* 0x0000001aac18723c */ /* 0x000ff600000018ff */
[----:B------:R-:W-:Y:S05]  /*2c40*/  @!UPT UIADD3 URZ, URZ, URZ, URZ ;  /* 0x0000003f3f3ff290 */ /* 0x000fea000fffe03f */
[C---:B------:R-:W-:Y:S08]  /*2c50*/  HMMA.16816.F32 R20, R176.reuse, R52, R20 ;  /* 0x00000034b014723c */ /* 0x040ff00000001814 */
[----:B------:R-:W-:Y:S01]  /*2c60*/  HMMA.16816.F32 R24, R176, R54, R24 ;  /* 0x00000036b018723c */ /* 0x000fe20000001818 */
[----:B------:R-:W1:Y:S07]  /*2c70*/  LDSM.16.M88.4 R52, [R250+0x800] ;  /* 0x00080000fa34783b */ /* 0x000e6e0000000200 */
[C---:B------:R-:W-:Y:S08]  /*2c80*/  HMMA.16816.F32 R8, R192.reuse, R56, R8 ;  /* 0x00000038c008723c */ /* 0x040ff00000001808 */
[C---:B------:R-:W-:Y:S01]  /*2c90*/  HMMA.16816.F32 R16, R192.reuse, R58, R16 ;  /* 0x0000003ac010723c */ /* 0x040fe20000001810 */
[----:B------:R-:W3:Y:S07]  /*2ca0*/  LDSM.16.M88.4 R56, [R249+0x2800] ;  /* 0x00280000f938783b */ /* 0x000eee0000000200 */
[C---:B------:R-:W-:Y:S08]  /*2cb0*/  HMMA.16816.F32 R20, R192.reuse, R64, R20 ;  /* 0x00000040c014723c */ /* 0x040ff00000001814 */
[----:B------:R-:W-:Y:S01]  /*2cc0*/  HMMA.16816.F32 R24, R192, R66, R24 ;  /* 0x00000042c018723c */ /* 0x000fe20000001818 */
[----:B------:R-:W3:Y:S07]  /*2cd0*/  LDSM.16.M88.4 R64, [R249+0x3000] ;  /* 0x00300000f940783b */ /* 0x000eee0000000200 */
[C---:B------:R-:W-:Y:S08]  /*2ce0*/  HMMA.16816.F32 R8, R196.reuse, R12, R8 ;  /* 0x0000000cc408723c */ /* 0x040ff00000001808 */
[C---:B------:R-:W-:Y:S08]  /*2cf0*/  HMMA.16816.F32 R16, R196.reuse, R14, R16 ;  /* 0x0000000ec410723c */ /* 0x040ff00000001810 */
[C---:B-1----:R-:W-:Y:S08]  /*2d00*/  HMMA.16816.F32 R20, R196.reuse, R52, R20 ;  /* 0x00000034c414723c */ /* 0x042ff00000001814 */
[C---:B------:R-:W-:Y:S01]  /*2d10*/  HMMA.16816.F32 R24, R196.reuse, R54, R24 ;  /* 0x00000036c418723c */ /* 0x040fe20000001818 */
[----:B------:R-:W1:Y:S07]  /*2d20*/  LDSM.16.M88.4 R52, [R82] ;  /* 0x000000005234783b */ /* 0x000e6e0000000200 */
[C---:B------:R-:W-:Y:S08]  /*2d30*/  HMMA.16816.F32 R28, R196.reuse, R60, R28 ;  /* 0x0000003cc41c723c */ /* 0x040ff0000000181c */
[----:B------:R-:W-:Y:S01]  /*2d40*/  HMMA.16816.F32 R32, R196, R62, R32 ;  /* 0x0000003ec420723c */ /* 0x000fe20000001820 */
[----:B------:R-:W1:Y:S07]  /*2d50*/  LDSM.16.M88.4 R60, [R81] ;  /* 0x00000000513c783b */ /* 0x000e6e0000000200 */
[C---:B------:R-:W-:Y:S08]  /*2d60*/  HMMA.16816.F32 R12, R200.reuse, R48, R8 ;  /* 0x00000030c80c723c */ /* 0x040ff00000001808 */
[C---:B------:R-:W-:Y:S01]  /*2d70*/  HMMA.16816.F32 R8, R200.reuse, R50, R16 ;  /* 0x00000032c808723c */ /* 0x040fe20000001810 */
[----:B------:R-:W1:Y:S07]  /*2d80*/  LDSM.16.M88.4 R48, [R5+0x2000] ;  /* 0x002000000530783b */ /* 0x000e6e0000000200 */
[C---:B---3--:R-:W-:Y:S08]  /*2d90*/  HMMA.16816.F32 R20, R200.reuse, R56, R20 ;  /* 0x00000038c814723c */ /* 0x048ff00000001814 */
[C---:B------:R-:W-:Y:S01]  /*2da0*/  HMMA.16816.F32 R24, R200.reuse, R58, R24 ;  /* 0x0000003ac818723c */ /* 0x040fe20000001818 */
[----:B------:R-:W3:Y:S07]  /*2db0*/  LDSM.16.M88.4 R56, [R5+0x2800] ;  /* 0x002800000538783b */ /* 0x000eee0000000200 */
[C---:B------:R-:W-:Y:S08]  /*2dc0*/  HMMA.16816.F32 R28, R200.reuse, R64, R28 ;  /* 0x00000040c81c723c */ /* 0x040ff0000000181c */
[----:B------:R-:W-:Y:S01]  /*2dd0*/  HMMA.16816.F32 R32, R200, R66, R32 ;  /* 0x00000042c820723c */ /* 0x000fe20000001820 */
[----:B------:R-:W-:Y:S07]  /*2de0*/  LDSM.16.M88.4 R64, [R250+0x3000] ;  /* 0x00300000fa40783b */ /* 0x000fee0000000200 */
[C---:B------:R-:W-:Y:S08]  /*2df0*/  HMMA.16816.F32 R16, R204.reuse, R44, R12 ;  /* 0x0000002ccc10723c */ /* 0x040ff0000000180c */
[C---:B------:R-:W-:Y:S01]  /*2e00*/  HMMA.16816.F32 R12, R204.reuse, R46, R8 ;  /* 0x0000002ecc0c723c */ /* 0x040fe20000001808 */
[----:B------:R-:W3:Y:S07]  /*2e10*/  LDSM.16.M88.4 R44, [R250+0x2000] ;  /* 0x00200000fa2c783b */ /* 0x000eee0000000200 */
[C---:B-1----:R-:W-:Y:S08]  /*2e20*/  HMMA.16816.F32 R8, R204.reuse, R52, R20 ;  /* 0x00000034cc08723c */ /* 0x042ff00000001814 */
[C---:B------:R-:W-:Y:S01]  /*2e30*/  HMMA.16816.F32 R24, R204.reuse, R54, R24 ;  /* 0x00000036cc18723c */ /* 0x040fe20000001818 */
[----:B------:R-:W1:Y:S07]  /*2e40*/  LDSM.16.M88.4 R52, [R250+0x2800] ;  /* 0x00280000fa34783b */ /* 0x000e6e0000000200 */
[C---:B------:R-:W-:Y:S08]  /*2e50*/  HMMA.16816.F32 R28, R204.reuse, R60, R28 ;  /* 0x0000003ccc1c723c */ /* 0x040ff0000000181c */
[----:B------:R-:W-:Y:S01]  /*2e60*/  HMMA.16816.F32 R32, R204, R62, R32 ;  /* 0x0000003ecc20723c */ /* 0x000fe20000001820 */
[----:B------:R-:W-:Y:S07]  /*2e70*/  LDSM.16.M88.4 R60, [R249+0x4800] ;  /* 0x00480000f93c783b */ /* 0x000fee0000000200 */
[C---:B------:R-:W-:Y:S08]  /*2e80*/  HMMA.16816.F32 R20, R208.reuse, R48, R16 ;  /* 0x00000030d014723c */ /* 0x040ff00000001810 */
[C---:B------:R-:W-:Y:S01]  /*2e90*/  HMMA.16816.F32 R16, R208.reuse, R50, R12 ;  /* 0x00000032d010723c */ /* 0x040fe2000000180c */
[----:B------:R-:W1:Y:S07]  /*2ea0*/  LDSM.16.M88.4 R48, [R249+0x4000] ;  /* 0x00400000f930783b */ /* 0x000e6e0000000200 */
[C---:B---3--:R-:W-:Y:S08]  /*2eb0*/  HMMA.16816.F32 R12, R208.reuse, R56, R8 ;  /* 0x00000038d00c723c */ /* 0x048ff00000001808 */
[C---:B------:R-:W-:Y:S01]  /*2ec0*/  HMMA.16816.F32 R8, R208.reuse, R58, R24 ;  /* 0x0000003ad008723c */ /* 0x040fe20000001818 */
[----:B------:R3:W-:Y:S07]  /*2ed0*/  LDSM.16.M88.4 R56, [R3] ;  /* 0x000000000338783b */ /* 0x0007ee0000000200 */
[C---:B------:R-:W-:Y:S08]  /*2ee0*/  HMMA.16816.F32 R28, R208.reuse, R68, R28 ;  /* 0x00000044d01c723c */ /* 0x040ff0000000181c */
[----:B------:R-:W-:Y:S01]  /*2ef0*/  HMMA.16816.F32 R32, R208, R70, R32 ;  /* 0x00000046d020723c */ /* 0x000fe20000001820 */
[----:B------:R-:W2:Y:S04]  /*2f00*/  LDSM.16.M88.4 R68, [R249+0x5000] ;  /* 0x00500000f944783b */ /* 0x000ea80000000200 */
[----:B---3--:R-:W3:Y:S03]  /*2f10*/  LDL R3, [R1+0x18] ;  /* 0x0000180001037983 */ /* 0x008ee60000100800 */
[C---:B------:R-:W-:Y:S08]  /*2f20*/  HMMA.16816.F32 R24, R212.reuse, R44, R20 ;  /* 0x0000002cd418723c */ /* 0x040ff00000001814 */
[C---:B------:R-:W-:Y:S01]  /*2f30*/  HMMA.16816.F32 R20, R212.reuse, R46, R16 ;  /* 0x0000002ed414723c */ /* 0x040fe20000001810 */
[----:B-----5:R-:W5:Y:S07]  /*2f40*/  LDSM.16.M88.4 R44, [R6] ;  /* 0x00000000062c783b */ /* 0x020f6e0000000200 */
[C---:B-1----:R-:W-:Y:S08]  /*2f50*/  HMMA.16816.F32 R16, R212.reuse, R52, R12 ;  /* 0x00000034d410723c */ /* 0x042ff0000000180c */
[C---:B------:R-:W-:Y:S01]  /*2f60*/  HMMA.16816.F32 R12, R212.reuse, R54, R8 ;  /* 0x00000036d40c723c */ /* 0x040fe20000001808 */
[----:B------:R-:W-:Y:S07]  /*2f70*/  LDSM.16.M88.4 R52, [R5+0x4000] ;  /* 0x004000000534783b */ /* 0x000fee0000000200 */
[C---:B------:R-:W-:Y:S08]  /*2f80*/  HMMA.16816.F32 R8, R212.reuse, R64, R28 ;  /* 0x00000040d408723c */ /* 0x040ff0000000181c */
[----:B------:R-:W-:Y:S01]  /*2f90*/  HMMA.16816.F32 R32, R212, R66, R32 ;  /* 0x00000042d420723c */ /* 0x000fe20000001820 */
[----:B----4-:R1:W4:Y:S07]  /*2fa0*/  LDSM.16.M88.4 R64, [R2] ;  /* 0x000000000240783b */ /* 0x01032e0000000200 */
[C---:B------:R-:W-:Y:S08]  /*2fb0*/  HMMA.16816.F32 R28, R216.reuse, R48, R24 ;  /* 0x00000030d81c723c */ /* 0x040ff00000001818 */
[C---:B------:R-:W-:Y:S08]  /*2fc0*/  HMMA.16816.F32 R24, R216.reuse, R50, R20 ;  /* 0x00000032d818723c */ /* 0x040ff00000001814 */
[C---:B------:R-:W-:Y:S01]  /*2fd0*/  HMMA.16816.F32 R20, R216.reuse, R60, R16 ;  /* 0x0000003cd814723c */ /* 0x040fe20000001810 */
[----:B-1----:R-:W3:Y:S07]  /*2fe0*/  LDL R2, [R1+0x10] ;  /* 0x0000100001027983 */ /* 0x002eee0000100800 */
[C---:B------:R-:W-:Y:S08]  /*2ff0*/  HMMA.16816.F32 R16, R216.reuse, R62, R12 ;  /* 0x0000003ed810723c */ /* 0x040ff0000000180c */
[C---:B--2---:R-:W-:Y:S08]  /*3000*/  HMMA.16816.F32 R12, R216.reuse, R68, R8 ;  /* 0x00000044d80c723c */ /* 0x044ff00000001808 */
[C---:B------:R-:W-:Y:S01]  /*3010*/  HMMA.16816.F32 R8, R216.reuse, R70, R32 ;  /* 0x00000046d808723c */ /* 0x040fe20000001820 */
[----:B------:R-:W-:Y:S07]  /*3020*/  LDSM.16.M88.4 R68, [R5+0x4800] ;  /* 0x004800000544783b */ /* 0x000fee0000000200 */
[----:B------:R-:W-:Y:S08]  /*3030*/  HMMA.16816.F32 R36, R216, R76, R36 ;  /* 0x0000004cd824723c */ /* 0x000ff00000001824 */
[C---:B-----5:R-:W-:Y:S08]  /*3040*/  HMMA.16816.F32 R32, R220.reuse, R44, R28 ;  /* 0x0000002cdc20723c */ /* 0x060ff0000000181c */
[C---:B------:R-:W-:Y:S08]  /*3050*/  HMMA.16816.F32 R28, R220.reuse, R46, R24 ;  /* 0x0000002edc1c723c */ /* 0x040ff00000001818 */
[C---:B------:R-:W-:Y:S08]  /*3060*/  HMMA.16816.F32 R24, R220.reuse, R56, R20 ;  /* 0x00000038dc18723c */ /* 0x040ff00000001814 */
[C---:B------:R-:W-:Y:S01]  /*3070*/  HMMA.16816.F32 R20, R220.reuse, R58, R16 ;  /* 0x0000003adc14723c */ /* 0x040fe20000001810 */
[----:B------:R-:W-:Y:S07]  /*3080*/  LDSM.16.M88.4 R56, [R5+0x5800] ;  /* 0x005800000538783b */ /* 0x000fee0000000200 */
[C---:B----4-:R-:W-:Y:S01]  /*3090*/  HMMA.16816.F32 R16, R220.reuse, R64, R12 ;  /* 0x00000040dc10723c */ /* 0x050fe2000000180c */
[----:B------:R-:W1:Y:S07]  /*30a0*/  LDSM.16.M88.4 R12, [R5+0x5000] ;  /* 0x00500000050c783b */ /* 0x000e6e0000000200 */
[C---:B------:R-:W-:Y:S08]  /*30b0*/  HMMA.16816.F32 R8, R220.reuse, R66, R8 ;  /* 0x00000042dc08723c */ /* 0x040ff00000001808 */
[----:B------:R-:W-:Y:S01]  /*30c0*/  HMMA.16816.F32 R64, R220, R72, R36 ;  /* 0x00000048dc40723c */ /* 0x000fe20000001824 */
[----:B------:R-:W2:Y:S07]  /*30d0*/  LDSM.16.M88.4 R36, [R250+0x4000] ;  /* 0x00400000fa24783b */ /* 0x000eae0000000200 */
[C---:B------:R-:W-:Y:S08]  /*30e0*/  HMMA.16816.F32 R48, R224.reuse, R52, R32 ;  /* 0x00000034e030723c */ /* 0x040ff00000001820 */
[C---:B------:R-:W-:Y:S01]  /*30f0*/  HMMA.16816.F32 R44, R224.reuse, R54, R28 ;  /* 0x00000036e02c723c */ /* 0x040fe2000000181c */
[----:B------:R-:W4:Y:S07]  /*3100*/  LDSM.16.M88.4 R52, [R250+0x4800] ;  /* 0x00480000fa34783b */ /* 0x000f2e0000000200 */
[C---:B-1----:R-:W-:Y:S01]  /*3110*/  HMMA.16816.F32 R28, R224.reuse, R12, R16 ;  /* 0x0000000ce01c723c */ /* 0x042fe20000001810 */
[----:B------:R-:W1:Y:S07]  /*3120*/  LDSM.16.M88.4 R16, [R249+0x6000] ;  /* 0x00600000f910783b */ /* 0x000e6e0000000200 */
[----:B------:R-:W-:Y:S08]  /*3130*/  HMMA.16816.F32 R12, R224, R14, R8 ;  /* 0x0000000ee00c723c */ /* 0x000ff00000001808 */
[----:B--2---:R-:W-:Y:S01]  /*3140*/  HMMA.16816.F32 R8, R228, R36, R48 ;  /* 0x00000024e408723c */ /* 0x004fe20000001830 */
[----:B------:R2:W-:Y:S04]  /*3150*/  LDSM.16.M88.4 R48, [R0] ;  /* 0x000000000030783b */ /* 0x0005e80000000200 */
[----:B--2---:R-:W2:Y:S03]  /*3160*/  LDL R0, [R1+0xc] ;  /* 0x00000c0001007983 */ /* 0x004ea60000100800 */
[----:B------:R-:W-:Y:S08]  /*3170*/  HMMA.16816.F32 R40, R216, R78, R40 ;  /* 0x0000004ed828723c */ /* 0x000ff00000001828 */
[----:B------:R-:W-:Y:S11]  /*3180*/  HMMA.16816.F32 R32, R224, R70, R20 ;  /* 0x00000046e020723c */ /* 0x000ff60000001814 */
[----:B------:R-:W-:Y:S05]  /*3190*/  @!UPT UIADD3 URZ, URZ, URZ, URZ ;  /* 0x0000003f3f3ff290 */ /* 0x000fea000fffe03f */
[----:B------:R-:W-:Y:S01]  /*31a0*/  HMMA.16816.F32 R60, R220, R74, R40 ;  /* 0x0000004adc3c723c */ /* 0x000fe20000001828 */
[----:B------:R-:W-:Y:S07]  /*31b0*/  LDSM.16.M88.4 R72, [R250+0x5800] ;  /* 0x00580000fa48783b */ /* 0x000fee0000000200 */
[----:B------:R-:W-:Y:S01]  /*31c0*/  HMMA.16816.F32 R40, R224, R68, R24 ;  /* 0x00000044e028723c */ /* 0x000fe20000001818 */
[----:B------:R-:W5:Y:S07]  /*31d0*/  LDSM.16.M88.4 R68, [R250+0x5000] ;  /* 0x00500000fa44783b */ /* 0x000f6e0000000200 */
[C---:B------:R-:W-:Y:S01]  /*31e0*/  HMMA.16816.F32 R20, R228.reuse, R38, R44 ;  /* 0x00000026e414723c */ /* 0x040fe2000000182c */
[----:B------:R-:W-:Y:S11]  /*31f0*/  LDSM.16.M88.4 R44, [R249+0x6800] ;  /* 0x00680000f92c783b */ /* 0x000ff60000000200 */
[----:B------:R-:W-:Y:S04]  /*3200*/  @!UPT UIADD3 URZ, URZ, URZ, URZ ;  /* 0x0000003f3f3ff290 */ /* 0x000fe8000fffe03f */
[C---:B----4-:R-:W-:Y:S01]  /*3210*/  HMMA.16816.F32 R36, R228.reuse, R52, R40 ;  /* 0x00000034e424723c */ /* 0x050fe20000001828 */
[----:B------:R-:W-:Y:S07]  /*3220*/  LDSM.16.M88.4 R40, [R250+0x6000] ;  /* 0x00600000fa28783b */ /* 0x000fee0000000200 */
[----:B------:R-:W-:Y:S01]  /*3230*/  HMMA.16816.F32 R52, R228, R54, R32 ;  /* 0x00000036e434723c */ /* 0x000fe20000001820 */
[----:B---3--:R-:W3:Y:S07]  /*3240*/  LDSM.16.M88.4 R32, [R3] ;  /* 0x000000000320783b */ /* 0x008eee0000000200 */
[----:B-1----:R-:W-:Y:S08]  /*3250*/  HMMA.16816.F32 R8, R232, R16, R8 ;  /* 0x00000010e808723c */ /* 0x002ff00000001808 */
[C---:B------:R-:W-:Y:S01]  /*3260*/  HMMA.16816.F32 R24, R224.reuse, R56, R64 ;  /* 0x00000038e018723c */ /* 0x040fe20000001840 */
[----:B------:R-:W-:Y:S07]  /*3270*/  LDSM.16.M88.4 R64, [R249+0x7800] ;  /* 0x00780000f940783b */ /* 0x000fee0000000200 */
[----:B------:R-:W-:Y:S08]  /*3280*/  HMMA.16816.F32 R80, R224, R58, R60 ;  /* 0x0000003ae050723c */ /* 0x000ff0000000183c */
[C---:B-----5:R-:W-:Y:S01]  /*3290*/  HMMA.16816.F32 R60, R228.reuse, R68, R28 ;  /* 0x00000044e43c723c */ /* 0x060fe2000000181c */
[----:B------:R-:W1:Y:S07]  /*32a0*/  LDSM.16.M88.4 R28, [R5+0x6000] ;  /* 0x00600000051c783b */ /* 0x000e6e0000000200 */
[----:B------:R-:W-:Y:S08]  /*32b0*/  HMMA.16816.F32 R56, R228, R70, R12 ;  /* 0x00000046e438723c */ /* 0x000ff0000000180c */
[----:B------:R-:W-:Y:S08]  /*32c0*/  HMMA.16816.F32 R12, R232, R18, R20 ;  /* 0x00000012e80c723c */ /* 0x000ff00000001814 */
[----:B---3--:R-:W-:Y:S08]  /*32d0*/  HMMA.16816.F32 R8, R236, R32, R8 ;  /* 0x00000020ec08723c */ /* 0x008ff00000001808 */
[----:B------:R-:W-:Y:S01]  /*32e0*/  HMMA.16816.F32 R16, R232, R44, R36 ;  /* 0x0000002ce810723c */ /* 0x000fe20000001824 */
[----:B------:R-:W3:Y:S07]  /*32f0*/  LDSM.16.M88.4 R36, [R249+0x7000] ;  /* 0x00700000f924783b */ /* 0x000eee0000000200 */
[----:B------:R-:W-:Y:S08]  /*3300*/  HMMA.16816.F32 R12, R236, R34, R12 ;  /* 0x00000022ec0c723c */ /* 0x000ff0000000180c */
[----:B-1----:R-:W-:Y:S08]  /*3310*/  HMMA.16816.F32 R8, R240, R28, R8 ;  /* 0x0000001cf008723c */ /* 0x002ff00000001808 */
[----:B------:R-:W-:Y:S08]  /*3320*/  HMMA.16816.F32 R76, R228, R72, R24 ;  /* 0x00000048e44c723c */ /* 0x000ff00000001818 */
[----:B------:R-:W-:Y:S01]  /*3330*/  HMMA.16816.F32 R24, R232, R46, R52 ;  /* 0x0000002ee818723c */ /* 0x000fe20000001834 */
[----:B------:R-:W1:Y:S04]  /*3340*/  LDSM.16.M88.4 R52, [R2] ;  /* 0x000000000234783b */ /* 0x000e680000000200 */
[----:B------:R-:W4:Y:S03]  /*3350*/  LDSM.16.M88.4 R44, [R5+0x6800] ;  /* 0x00680000052c783b */ /* 0x000f260000000200 */
[----:B------:R-:W-:Y:S08]  /*3360*/  HMMA.16816.F32 R12, R240, R30, R12 ;  /* 0x0000001ef00c723c */ /* 0x000ff0000000180c */
[----:B------:R-:W-:Y:S08]  /*3370*/  HMMA.16816.F32 R32, R244, R40, R8 ;  /* 0x00000028f420723c */ /* 0x000ff00000001808 */
[----:B------:R-:W-:Y:S08]  /*3380*/  HMMA.16816.F32 R20, R236, R48, R16 ;  /* 0x00000030ec14723c */ /* 0x000ff00000001810 */
[----:B---3--:R-:W-:Y:S08]  /*3390*/  HMMA.16816.F32 R8, R232, R36, R60 ;  /* 0x00000024e808723c */ /* 0x008ff0000000183c */
[----:B------:R-:W-:Y:S08]  /*33a0*/  HMMA.16816.F32 R16, R236, R50, R24 ;  /* 0x00000032ec10723c */ /* 0x000ff00000001818 */
[----:B------:R-:W-:Y:S01]  /*33b0*/  HMMA.16816.F32 R28, R244, R42, R12 ;  /* 0x0000002af41c723c */ /* 0x000fe2000000180c */
[----:B------:R-:W3:Y:S07]  /*33c0*/  LDSM.16.M88.4 R40, [R5+0x7000] ;  /* 0x007000000528783b */ /* 0x000eee0000000200 */
[----:B------:R-:W-:Y:S01]  /*33d0*/  HMMA.16816.F32 R36, R232, R38, R56 ;  /* 0x00000026e824723c */ /* 0x000fe20000001838 */
[----:B------:R-:W5:Y:S07]  /*33e0*/  LDSM.16.M88.4 R56, [R250+0x6800] ;  /* 0x00680000fa38783b */ /* 0x000f6e0000000200 */
[----:B-1----:R-:W-:Y:S08]  /*33f0*/  HMMA.16816.F32 R12, R236, R52, R8 ;  /* 0x00000034ec0c723c */ /* 0x002ff00000001808 */
[----:B----4-:R-:W-:Y:S08]  /*3400*/  HMMA.16816.F32 R8, R240, R46, R16 ;  /* 0x0000002ef008723c */ /* 0x010ff00000001810 */
[----:B------:R-:W-:Y:S08]  /*3410*/  HMMA.16816.F32 R68, R228, R74, R80 ;  /* 0x0000004ae444723c */ /* 0x000ff00000001850 */
[----:B------:R-:W-:Y:S01]  /*3420*/  HMMA.16816.F32 R20, R240, R44, R20 ;  /* 0x0000002cf014723c */ /* 0x000fe20000001814 */
[----:B------:R-:W-:Y:S01]  /*3430*/  FMUL.FTZ R32, R32, c[0x0][0x320] ;  /* 0x0000c80020207a20 */ /* 0x000fe20000410000 */
[----:B------:R-:W-:Y:S01]  /*3440*/  LDSM.16.M88.4 R44, [R250+0x7000] ;  /* 0x00700000fa2c783b */ /* 0x000fe20000000200 */
[----:B------:R-:W-:-:S02]  /*3450*/  FMUL.FTZ R33, R33, c[0x0][0x320] ;  /* 0x0000c80021217a20 */ /* 0x000fc40000410000 */
[----:B------:R-:W-:-:S03]  /*3460*/  FMUL.FTZ R34, R34, c[0x0][0x320] ;  /* 0x0000c80022227a20 */ /* 0x000fc60000410000 */
[----:B------:R-:W-:Y:S01]  /*3470*/  HMMA.16816.F32 R60, R232, R64, R76 ;  /* 0x00000040e83c723c */ /* 0x000fe2000000184c */
[----:B------:R-:W-:Y:S01]  /*3480*/  FMUL.FTZ R35, R35, c[0x0][0x320] ;  /* 0x0000c80023237a20 */ /* 0x000fe20000410000 */
[----:B------:R-:W1:Y:S06]  /*3490*/  MUFU.TANH R72, R32 ;  /* 0x0000002000487308 */ /* 0x000e6c0000002400 */
[----:B---3--:R-:W-:Y:S02]  /*34a0*/  HMMA.16816.F32 R16, R240, R40, R12 ;  /* 0x00000028f010723c */ /* 0x008fe4000000180c */
[----:B------:R-:W3:Y:S06]  /*34b0*/  MUFU.TANH R64, R33 ;  /* 0x0000002100407308 */ /* 0x000eec0000002400 */
[----:B-----5:R-:W-:Y:S01]  /*34c0*/  HMMA.16816.F32 R12, R244, R58, R8 ;  /* 0x0000003af40c723c */ /* 0x020fe20000001808 */
[----:B--2---:R-:W2:Y:S07]  /*34d0*/  LDSM.16.M88.4 R48, [R0] ;  /* 0x000000000030783b */ /* 0x004eae0000000200 */
[----:B------:R-:W-:Y:S01]  /*34e0*/  HMMA.16816.F32 R8, R232, R66, R68 ;  /* 0x00000042e808723c */ /* 0x000fe20000001844 */
[----:B------:R-:W4:Y:S08]  /*34f0*/  MUFU.TANH R73, R34 ;  /* 0x0000002200497308 */ /* 0x000f300000002400 */
[----:B------:R5:W1:Y:S01]  /*3500*/  MUFU.TANH R65, R35 ;  /* 0x0000002300417308 */ /* 0x000a620000002400 */
[----:B------:R-:W-:Y:S08]  /*3510*/  HMMA.16816.F32 R24, R244, R56, R20 ;  /* 0x00000038f418723c */ /* 0x000ff00000001814 */
[----:B-----5:R-:W-:Y:S01]  /*3520*/  HMMA.16816.F32 R32, R236, R54, R36 ;  /* 0x00000036ec20723c */ /* 0x020fe20000001824 */
[----:B------:R-:W5:Y:S01]  /*3530*/  LDSM.16.M88.4 R36, [R5+0x7800] ;  /* 0x007800000524783b */ /* 0x000f620000000200 */
[----:B------:R-:W-:-:S02]  /*3540*/  FMUL.FTZ R28, R28, c[0x0][0x320] ;  /* 0x0000c8001c1c7a20 */ /* 0x000fc40000410000 */
[----:B------:R-:W-:Y:S02]  /*3550*/  FMUL.FTZ R29, R29, c[0x0][0x320] ;  /* 0x0000c8001d1d7a20 */ /* 0x000fe40000410000 */
[----:B------:R-:W-:Y:S02]  /*3560*/  FMUL.FTZ R30, R30, c[0x0][0x320] ;  /* 0x0000c8001e1e7a20 */ /* 0x000fe40000410000 */
[----:B------:R-:W-:Y:S01]  /*3570*/  FMUL.FTZ R31, R31, c[0x0][0x320] ;  /* 0x0000c8001f1f7a20 */ /* 0x000fe20000410000 */
[C---:B--2---:R-:W-:Y:S01]  /*3580*/  HMMA.16816.F32 R20, R236.reuse, R48, R60 ;  /* 0x00000030ec14723c */ /* 0x044fe2000000183c */
[----:B------:R-:W2:Y:S07]  /*3590*/  MUFU.TANH R56, R28 ;  /* 0x0000001c00387308 */ /* 0x000eae0000002400 */
[----:B------:R-:W-:Y:S01]  /*35a0*/  HMMA.16816.F32 R8, R236, R50, R8 ;  /* 0x00000032ec08723c */ /* 0x000fe20000001808 */
[----:B------:R-:W1:Y:S08]  /*35b0*/  MUFU.TANH R54, R29 ;  /* 0x0000001d00367308 */ /* 0x000e700000002400 */
[----:B------:R-:W1:Y:S08]  /*35c0*/  MUFU.TANH R57, R30 ;  /* 0x0000001e00397308 */ /* 0x000e700000002400 */
[----:B------:R1:W1:Y:S01]  /*35d0*/  MUFU.TANH R55, R31 ;  /* 0x0000001f00377308 */ /* 0x0002620000002400 */
[----:B------:R-:W-:-:S02]  /*35e0*/  FMUL.FTZ R24, R24, c[0x0][0x320] ;  /* 0x0000c80018187a20 */ /* 0x000fc40000410000 */
[----:B------:R-:W-:Y:S02]  /*35f0*/  FMUL.FTZ R25, R25, c[0x0][0x320] ;  /* 0x0000c80019197a20 */ /* 0x000fe40000410000 */
[----:B------:R-:W-:Y:S01]  /*3600*/  FMUL.FTZ R26, R26, c[0x0][0x320] ;  /* 0x0000c8001a1a7a20 */ /* 0x000fe20000410000 */
[----:B-1----:R-:W-:Y:S01]  /*3610*/  HMMA.16816.F32 R28, R240, R42, R32 ;  /* 0x0000002af01c723c */ /* 0x002fe20000001820 */
[----:B------:R-:W1:Y:S01]  /*3620*/  LDSM.16.M88.4 R32, [R250+0x7800] ;  /* 0x00780000fa20783b */ /* 0x000e620000000200 */
[----:B------:R-:W-:Y:S01]  /*3630*/  FMUL.FTZ R27, R27, c[0x0][0x320] ;  /* 0x0000c8001b1b7a20 */ /* 0x000fe20000410000 */
[----:B------:R-:W1:Y:S01]  /*3640*/  MUFU.TANH R53, R24 ;  /* 0x0000001800357308 */ /* 0x000e620000002400 */
[----:B------:R-:W-:Y:S01]  /*3650*/  FMUL.FTZ R12, R12, c[0x0][0x320] ;  /* 0x0000c8000c0c7a20 */ /* 0x000fe20000410000 */
[----:B------:R-:W-:-:S06]  /*3660*/  DEPBAR.LE SB0, 0x0 ;  /* 0x000080000000791a */ /* 0x000fcc0000000000 */
[----:B------:R-:W1:Y:S01]  /*3670*/  MUFU.TANH R52, R25 ;  /* 0x0000001900347308 */ /* 0x000e620000002400 */
[----:B-----5:R-:W-:Y:S07]  /*3680*/  HMMA.16816.F32 R8, R240, R38, R8 ;  /* 0x00000026f008723c */ /* 0x020fee0000001808 */
[----:B------:R-:W1:Y:S08]  /*3690*/  MUFU.TANH R48, R26 ;  /* 0x0000001a00307308 */ /* 0x000e700000002400 */
[----:B------:R5:W1:Y:S02]  /*36a0*/  MUFU.TANH R43, R27 ;  /* 0x0000001b002b7308 */ /* 0x000a640000002400 */
[----:B-----5:R-:W-:Y:S08]  /*36b0*/  HMMA.16816.F32 R24, R244, R44, R16 ;  /* 0x0000002cf418723c */ /* 0x020ff00000001810 */
[----:B------:R-:W-:Y:S01]  /*36c0*/  HMMA.16816.F32 R16, R240, R36, R20 ;  /* 0x00000024f010723c */ /* 0x000fe20000001814 */
[----:B------:R-:W-:-:S02]  /*36d0*/  FMUL.FTZ R13, R13, c[0x0][0x320] ;  /* 0x0000c8000d0d7a20 */ /* 0x000fc40000410000 */
[----:B------:R-:W-:Y:S02]  /*36e0*/  FMUL.FTZ R14, R14, c[0x0][0x320] ;  /* 0x0000c8000e0e7a20 */ /* 0x000fe40000410000 */
[----:B------:R-:W-:Y:S01]  /*36f0*/  FMUL.FTZ R15, R15, c[0x0][0x320] ;  /* 0x0000c8000f0f7a20 */ /* 0x000fe20000410000 */
[----:B------:R-:W2:Y:S02]  /*3700*/  MUFU.TANH R40, R12 ;  /* 0x0000000c00287308 */ /* 0x000ea40000002400 */
[C---:B------:R-:W-:Y:S06]  /*3710*/  HMMA.16816.F32 R20, R244.reuse, R46, R28 ;  /* 0x0000002ef414723c */ /* 0x040fec000000181c */
[----:B------:R-:W2:Y:S02]  /*3720*/  MUFU.TANH R41, R13 ;  /* 0x0000000d00297308 */ /* 0x000ea40000002400 */
[C---:B-1----:R-:W-:Y:S06]  /*3730*/  HMMA.16816.F32 R8, R244.reuse, R34, R8 ;  /* 0x00000022f408723c */ /* 0x042fec0000001808 */
[----:B------:R-:W1:Y:S08]  /*3740*/  MUFU.TANH R42, R14 ;  /* 0x0000000e002a7308 */ /* 0x000e700000002400 */
[----:B------:R5:W1:Y:S02]  /*3750*/  MUFU.TANH R36, R15 ;  /* 0x0000000f00247308 */ /* 0x000a640000002400 */
[----:B-----5:R-:W-:Y:S01]  /*3760*/  HMMA.16816.F32 R12, R244, R32, R16 ;  /* 0x00000020f40c723c */ /* 0x020fe20000001810 */
[----:B------:R-:W-:-:S02]  /*3770*/  FMUL.FTZ R24, R24, c[0x0][0x320] ;  /* 0x0000c80018187a20 */ /* 0x000fc40000410000 */
[----:B------:R-:W-:-:S05]  /*3780*/  FMUL.FTZ R20, R20, c[0x0][0x320] ;  /* 0x0000c80014147a20 */ /* 0x000fca0000410000 */
[----:B------:R-:W-:Y:S01]  /*3790*/  FMUL.FTZ R8, R8, c[0x0][0x320] ;  /* 0x0000c80008087a20 */ /* 0x000fe20000410000 */
[----:B------:R-:W1:Y:S01]  /*37a0*/  MUFU.TANH R28, R24 ;  /* 0x00000018001c7308 */ /* 0x000e620000002400 */
[----:B------:R-:W-:Y:S02]  /*37b0*/  IMAD.MOV.U32 R134, RZ, RZ, R132 ;  /* 0x000000ffff867224 */ /* 0x000fe400078e0084 */
[----:B------:R-:W-:Y:S02]  /*37c0*/  FMUL.FTZ R27, R27, c[0x0][0x320] ;  /* 0x0000c8001b1b7a20 */ /* 0x000fe40000410000 */
[----:B------:R-:W-:Y:S02]  /*37d0*/  FMUL.FTZ R25, R25, c[0x0][0x320] ;  /* 0x0000c80019197a20 */ /* 0x000fe40000410000 */
[----:B------:R-:W-:Y:S01]  /*37e0*/  FMUL.FTZ R26, R26, c[0x0][0x320] ;  /* 0x0000c8001a1a7a20 */ /* 0x000fe20000410000 */
[----:B------:R5:W1:Y:S01]  /*37f0*/  MUFU.TANH R24, R20 ;  /* 0x0000001400187308 */ /* 0x000a620000002400 */
[----:B------:R-:W-:-:S02]  /*3800*/  FMUL.FTZ R22, R22, c[0x0][0x320] ;  /* 0x0000c80016167a20 */ /* 0x000fc40000410000 */
[----:B------:R-:W-:-:S04]  /*3810*/  FMUL.FTZ R23, R23, c[0x0][0x320] ;  /* 0x0000c80017177a20 */ /* 0x000fc80000410000 */
[----:B------:R-:W-:-:S04]  /*3820*/  FMUL.FTZ R12, R12, c[0x0][0x320] ;  /* 0x0000c8000c0c7a20 */ /* 0x000fc80000410000 */
[----:B------:R-:W1:Y:S01]  /*3830*/  MUFU.TANH R19, R12 ;  /* 0x0000000c00137308 */ /* 0x000e620000002400 */
[----:B-----5:R-:W-:Y:S01]  /*3840*/  FMUL.FTZ R20, R21, c[0x0][0x320] ;  /* 0x0000c80015147a20 */ /* 0x020fe20000410000 */
[----:B------:R-:W-:Y:S01]  /*3850*/  ISETP.GT.AND P0, PT, R4, R134, PT ;  /* 0x000000860400720c */ /* 0x000fe20003f04270 */
[----:B------:R-:W-:-:S05]  /*3860*/  FMUL.FTZ R13, R13, c[0x0][0x320] ;  /* 0x0000c8000d0d7a20 */ /* 0x000fca0000410000 */
[----:B------:R5:W1:Y:S01]  /*3870*/  MUFU.TANH R12, R8 ;  /* 0x00000008000c7308 */ /* 0x000a620000002400 */
[----:B------:R-:W-:Y:S02]  /*3880*/  FMUL.FTZ R14, R14, c[0x0][0x320] ;  /* 0x0000c8000e0e7a20 */ /* 0x000fe40000410000 */
[----:B------:R-:W-:Y:S02]  /*3890*/  FMUL.FTZ R15, R15, c[0x0][0x320] ;  /* 0x0000c8000f0f7a20 */ /* 0x000fe40000410000 */
[----:B------:R-:W-:Y:S02]  /*38a0*/  FMUL.FTZ R10, R10, c[0x0][0x320] ;  /* 0x0000c8000a0a7a20 */ /* 0x000fe40000410000 */
[----:B------:R-:W-:Y:S01]  /*38b0*/  FMUL.FTZ R11, R11, c[0x0][0x320] ;  /* 0x0000c8000b0b7a20 */ /* 0x000fe20000410000 */
[----:B------:R1:W1:Y:S01]  /*38c0*/  MUFU.TANH R30, R27 ;  /* 0x0000001b001e7308 */ /* 0x0002620000002400 */
[----:B-----5:R-:W-:-:S07]  /*38d0*/  FMUL.FTZ R8, R9, c[0x0][0x320] ;  /* 0x0000c80009087a20 */ /* 0x020fce0000410000 */
[----:B------:R1:W1:Y:S08]  /*38e0*/  MUFU.TANH R31, R26 ;  /* 0x0000001a001f7308 */ /* 0x0002700000002400 */
[----:B------:R1:W1:Y:S08]  /*38f0*/  MUFU.TANH R29, R22 ;  /* 0x00000016001d7308 */ /* 0x0002700000002400 */
[----:B------:R1:W1:Y:S08]  /*3900*/  MUFU.TANH R27, R23 ;  /* 0x00000017001b7308 */ /* 0x0002700000002400 */
[----:B------:R-:W1:Y:S08]  /*3910*/  MUFU.TANH R25, R25 ;  /* 0x0000001900197308 */ /* 0x000e700000002400 */
[----:B------:R-:W1:Y:S08]  /*3920*/  MUFU.TANH R20, R20 ;  /* 0x0000001400147308 */ /* 0x000e700000002400 */
[----:B------:R1:W1:Y:S08]  /*3930*/  MUFU.TANH R18, R13 ;  /* 0x0000000d00127308 */ /* 0x0002700000002400 */
[----:B------:R1:W1:Y:S08]  /*3940*/  MUFU.TANH R26, R14 ;  /* 0x0000000e001a7308 */ /* 0x0002700000002400 */
[----:B------:R1:W1:Y:S08]  /*3950*/  MUFU.TANH R23, R15 ;  /* 0x0000000f00177308 */ /* 0x0002700000002400 */
[----:B------:R-:W1:Y:S08]  /*3960*/  MUFU.TANH R8, R8 ;  /* 0x0000000800087308 */ /* 0x000e700000002400 */
[----:B------:R1:W1:Y:S08]  /*3970*/  MUFU.TANH R21, R10 ;  /* 0x0000000a00157308 */ /* 0x0002700000002400 */
[----:B------:R1:W1:Y:S01]  /*3980*/  MUFU.TANH R22, R11 ;  /* 0x0000000b00167308 */ /* 0x0002620000002400 */
[----:B------:R-:W-:Y:S01]  /*3990*/  BSSY B0, `(.L_x_832) ;  /* 0x000001c000007945 */ /* 0x000fe20003800000 */
[----:B------:R-:W-:Y:S06]  /*39a0*/  BAR.SYNC.DEFER_BLOCKING 0x0 ;  /* 0x0000000000007b1d */ /* 0x000fec0000010000 */
[----:B------:R-:W-:Y:S05]  /*39b0*/  @!P0 BRA `(.L_x_833) ;  /* 0x0000019000008947 */ /* 0x000fea0003800000 */
[----:B--234-:R-:W-:Y:S01]  /*39c0*/  IADD3 R0, R135, -0x2, RZ ;  /* 0xfffffffe87007810 */ /* 0x01cfe20007ffe0ff */
[----:B------:R-:W-:-:S03]  /*39d0*/  IMAD.MOV.U32 R5, RZ, RZ, c[0x0][0x1e0] ;  /* 0x00007800ff057624 */ /* 0x000fc600078e00ff */
[----:B------:R-:W-:Y:S01]  /*39e0*/  SHF.R.S32.HI R2, RZ, 0x1f, R0 ;  /* 0x0000001fff027819 */ /* 0x000fe20000011400 */
[----:B------:R-:W-:-:S04]  /*39f0*/  IMAD.WIDE.U32 R6, R0, c[0x0][0x1e0], RZ ;  /* 0x0000780000067a25 */ /* 0x000fc800078e00ff */
[----:B------:R-:W-:-:S04]  /*3a00*/  IMAD R2, R2, c[0x0][0x1e0], RZ ;  /* 0x0000780002027a24 */ /* 0x000fc800078e02ff */
[----:B------:R-:W-:Y:S01]  /*3a10*/  IMAD R2, R0, c[0x0][0x1e4], R2 ;  /* 0x0000790000027a24 */ /* 0x000fe200078e0202 */
[----:B------:R-:W-:-:S03]  /*3a20*/  LEA R0, P0, R6, R88, 0x6 ;  /* 0x0000005806007211 */ /* 0x000fc600078030ff */
[----:B------:R-:W-:Y:S01]  /*3a30*/  IMAD.IADD R3, R7, 0x1, R2 ;  /* 0x0000000107037824 */ /* 0x000fe200078e0202 */
[----:B------:R-:W-:Y:S01]  /*3a40*/  LEA R2, P6, R0, c[0x0][0x1c8], 0x1 ;  /* 0x0000720000027a11 */ /* 0x000fe200078c08ff */
[----:B------:R-:W-:-:S03]  /*3a50*/  IMAD.MOV.U32 R7, RZ, RZ, c[0x0][0x1e4] ;  /* 0x00007900ff077624 */ /* 0x000fc600078e00ff */
[----:B------:R-:W-:Y:S02]  /*3a60*/  LEA.HI.X R3, R6, R87, R3, 0x6, P0 ;  /* 0x0000005706037211 */ /* 0x000fe400000f3403 */
[----:B------:R-:W-:Y:S02]  /*3a70*/  LEA R6, P0, R5, R2, 0x6 ;  /* 0x0000000205067211 */ /* 0x000fe400078030ff */
[----:B------:R-:W-:-:S04]  /*3a80*/  LEA.HI.X R3, R0, c[0x0][0x1cc], R3, 0x1, P6 ;  /* 0x0000730000037a11 */ /* 0x000fc800030f0c03 */
[----:B------:R-:W-:Y:S01]  /*3a90*/  LEA.HI.X R7, R5, R3, R7, 0x6, P0 ;  /* 0x0000000305077211 */ /* 0x000fe200000f3407 */
[----:B------:R-:W-:Y:S01]  /*3aa0*/  @!PT LDS RZ, [RZ] ;  /* 0x00000000fffff984 */ /* 0x000fe20000000800 */
[----:B------:R-:W-:Y:S01]  /*3ab0*/  @!PT LDS RZ, [RZ] ;  /* 0x00000000fffff984 */ /* 0x000fe20000000800 */
[----:B------:R-:W-:Y:S01]  /*3ac0*/  @!PT LDS RZ, [RZ] ;  /* 0x00000000fffff984 */ /* 0x000fe20000000800 */
[----:B------:R2:W-:Y:S04]  /*3ad0*/  LDGSTS.E.BYPASS.LTC128B.128 [R86+0x10100], [R2.64], !P5 ;  /* 0x1010000002567fae */ /* 0x0005e8000e901d46 */
[----:B------:R2:W-:Y:S04]  /*3ae0*/  LDGSTS.E.BYPASS.LTC128B.128 [R86+0x12100], [R2.64+0x80], !P4 ;  /* 0x1210008002567fae */ /* 0x0005e8000e101d46 */
[----:B------:R2:W-:Y:S04]  /*3af0*/  LDGSTS.E.BYPASS.LTC128B.128 [R86+0x14100], [R2.64+0x100], !P3 ;  /* 0x1410010002567fae */ /* 0x0005e8000d901d46 */
[----:B------:R2:W-:Y:S04]  /*3b00*/  LDGSTS.E.BYPASS.LTC128B.128 [R86+0x16100], [R2.64+0x180], !P2 ;  /* 0x1610018002567fae */ /* 0x0005e8000d101d46 */
[----:B------:R2:W-:Y:S04]  /*3b10*/  LDGSTS.E.BYPASS.LTC128B.128 [R86+0x11100], [R6.64], !P5 ;  /* 0x1110000006567fae */ /* 0x0005e8000e901d46 */
[----:B------:R2:W-:Y:S04]  /*3b20*/  LDGSTS.E.BYPASS.LTC128B.128 [R86+0x13100], [R6.64+0x80], !P4 ;  /* 0x1310008006567fae */ /* 0x0005e8000e101d46 */
[----:B------:R2:W-:Y:S04]  /*3b30*/  LDGSTS.E.BYPASS.LTC128B.128 [R86+0x15100], [R6.64+0x100], !P3 ;  /* 0x1510010006567fae */ /* 0x0005e8000d901d46 */
[----:B------:R2:W-:Y:S02]  /*3b40*/  LDGSTS.E.BYPASS.LTC128B.128 [R86+0x17100], [R6.64+0x180], !P2 ;  /* 0x1710018006567fae */ /* 0x0005e4000d101d46 */
.L_x_833:
[----:B--234-:R-:W-:Y:S05]  /*3b50*/  BSYNC B0 ;  /* 0x0000000000007941 */ /* 0x01cfea0003800000 */
.L_x_832:
[----:B------:R-:W2:Y:S04]  /*3b60*/  LDL R0, [R1+0xf8] ;  /* 0x0000f80001007983 */ /* 0x000ea80000100800 */
[----:B------:R-:W3:Y:S01]  /*3b70*/  LDL R3, [R1+0x90] ;  /* 0x0000900001037983 */ /* 0x000ee20000100800 */
[----:B------:R-:W-:-:S03]  /*3b80*/  IMAD R4, R4, R85, 0x1 ;  /* 0x0000000104047424 */ /* 0x000fc600078e0255 */
[----:B------:R-:W-:Y:S04]  /*3b90*/  LDSM.16.MT88.4 R44, [R251] ;  /* 0x00000000fb2c783b */ /* 0x000fe80000004200 */
[----:B------:R-:W-:Y:S04]  /*3ba0*/  LDSM.16.MT88.4 R68, [R251+0x2000] ;  /* 0x00200000fb44783b */ /* 0x000fe80000004200 */
[----:B------:R-:W-:Y:S04]  /*3bb0*/  LDSM.16.MT88.4 R76, [R248+0x4000] ;  /* 0x00400000f84c783b */ /* 0x000fe80000004200 */
[----:B------:R-:W0:Y:S01]  /*3bc0*/  LDGDEPBAR ;  /* 0x00000000000079af */ /* 0x000e220000000000 */
[----:B--2---:R-:W-:-:S04]  /*3bd0*/  IMAD.IADD R0, R0, 0x1, R128 ;  /* 0x0000000100007824 */ /* 0x004fc800078e0280 */
[----:B------:R-:W-:Y:S01]  /*3be0*/  @P1 IMAD.HI.U32 R2, R0, c[0x0][0x2c8], RZ ;  /* 0x0000b20000021a27 */ /* 0x000fe200078e00ff */
[----:B------:R2:W-:Y:S04]  /*3bf0*/  STL [R1+0x88], R0 ;  /* 0x0000880001007387 */ /* 0x0005e80000100800 */
[----:B------:R-:W4:Y:S04]  /*3c00*/  LDL R49, [R1+0x48] ;  /* 0x0000480001317983 */ /* 0x000f280000100800 */
[----:B------:R-:W5:Y:S01]  /*3c10*/  LDL R127, [R1+0x4] ;  /* 0x00000400017f7983 */ /* 0x000f620000100800 */
[----:B--2---:R-:W-:-:S05]  /*3c20*/  @P1 SHF.R.U32.HI R0, RZ, c[0x0][0x2cc], R2 ;  /* 0x0000b300ff001a19 */ /* 0x004fca0000011602 */
[----:B------:R-:W2:Y:S04]  /*3c30*/  SHFL.IDX PT, R2, R0, RZ, 0x1c1f ;  /* 0x001c1fff00027589 */ /* 0x000ea800000e0000 */
[----:B------:R3:W1:Y:S02]  /*3c40*/  SHFL.IDX PT, R5, R0, 0x1, 0x1c1f ;  /* 0x003c1f0000057f89 */ /* 0x00066400000e0000 */
[----:B---3--:R-:W-:Y:S01]  /*3c50*/  IADD3 R0, -R3, c[0x0][0x1d0], R4 ;  /* 0x0000740003007a10 */ /* 0x008fe20007ffe104 */
[----:B------:R-:W-:-:S03]  /*3c60*/  IMAD.IADD R3, R84, 0x1, -R3 ;  /* 0x0000000154037824 */ /* 0x000fc600078e0a03 */
[----:B------:R-:W-:-:S05]  /*3c70*/  IADD3 R0, R0, -c[0x0][0x168], RZ ;  /* 0x80005a0000007a10 */ /* 0x000fca0007ffe0ff */
[----:B--2---:R-:W-:-:S05]  /*3c80*/  IMAD.IADD R2, R0, 0x1, R2 ;  /* 0x0000000100027824 */ /* 0x004fca00078e0202 */
[----:B------:R-:W-:-:S04]  /*3c90*/  IMNMX R2, R3, R2, PT ;  /* 0x0000000203027217 */ /* 0x000fc80003800200 */
[C---:B------:R-:W-:Y:S02]  /*3ca0*/  ISETP.GT.AND P6, PT, R2.reuse, RZ, PT ;  /* 0x000000ff0200720c */ /* 0x040fe40003fc4270 */
[----:B------:R-:W-:Y:S02]  /*3cb0*/  ISETP.GT.AND P0, PT, R2, 0x1, PT ;  /* 0x000000010200780c */ /* 0x000fe40003f04270 */
[----:B------:R-:W-:Y:S02]  /*3cc0*/  FSEL R16, R72, -INF , P6 ;  /* 0xff80000048107808 */ /* 0x000fe40003000000 */
[----:B------:R-:W-:Y:S02]  /*3cd0*/  ISETP.GT.AND P6, PT, R2, 0x8, PT ;  /* 0x000000080200780c */ /* 0x000fe40003fc4270 */
[----:B-1----:R-:W-:Y:S02]  /*3ce0*/  FSEL R15, R64, -INF , P0 ;  /* 0xff800000400f7808 */ /* 0x002fe40000000000 */
[----:B------:R-:W-:Y:S01]  /*3cf0*/  ISETP.GT.AND P0, PT, R2, 0x9, PT ;  /* 0x000000090200780c */ /* 0x000fe20003f04270 */
[----:B------:R-:W-:Y:S01]  /*3d00*/  IMAD.IADD R0, R0, 0x1, R5 ;  /* 0x0000000100007824 */ /* 0x000fe200078e0205 */
[----:B------:R-:W-:-:S02]  /*3d10*/  FSEL R5, R56, -INF , P6 ;  /* 0xff80000038057808 */ /* 0x000fc40003000000 */
[----:B------:R-:W-:Y:S02]  /*3d20*/  ISETP.GT.AND P6, PT, R2, 0x10, PT ;  /* 0x000000100200780c */ /* 0x000fe40003fc4270 */
[----:B------:R-:W-:Y:S02]  /*3d30*/  FSEL R4, R54, -INF , P0 ;  /* 0xff80000036047808 */ /* 0x000fe40000000000 */
[----:B------:R-:W-:Y:S02]  /*3d40*/  ISETP.GT.AND P0, PT, R2, 0x11, PT ;  /* 0x000000110200780c */ /* 0x000fe40003f04270 */
[----:B------:R-:W-:Y:S02]  /*3d50*/  FMNMX.FTZ R6, R16, R15, !PT ;  /* 0x0000000f10067209 */ /* 0x000fe40007810000 */
[----:B------:R-:W-:Y:S02]  /*3d60*/  IMNMX R0, R3, R0, PT ;  /* 0x0000000003007217 */ /* 0x000fe40003800200 */
[----:B------:R-:W-:-:S02]  /*3d70*/  FSEL R3, R53, -INF , P6 ;  /* 0xff80000035037808 */ /* 0x000fc40003000000 */
[----:B------:R-:W-:Y:S02]  /*3d80*/  ISETP.GT.AND P6, PT, R2, 0x18, PT ;  /* 0x000000180200780c */ /* 0x000fe40003fc4270 */
[----:B------:R-:W-:Y:S02]  /*3d90*/  FSEL R14, R52, -INF , P0 ;  /* 0xff800000340e7808 */ /* 0x000fe40000000000 */
[----:B------:R-:W-:Y:S02]  /*3da0*/  FMNMX.FTZ R6, R5, R6, !PT ;  /* 0x0000000605067209 */ /* 0x000fe40007810000 */
[----:B------:R-:W-:Y:S02]  /*3db0*/  ISETP.GT.AND P0, PT, R2, 0x19, PT ;  /* 0x000000190200780c */ /* 0x000fe40003f04270 */
[----:B------:R-:W-:Y:S02]  /*3dc0*/  FSEL R13, R40, -INF , P6 ;  /* 0xff800000280d7808 */ /* 0x000fe40003000000 */
[----:B------:R-:W-:-:S02]  /*3dd0*/  ISETP.GT.AND P6, PT, R2, 0x20, PT ;  /* 0x000000200200780c */ /* 0x000fc40003fc4270 */
[----:B------:R-:W-:Y:S02]  /*3de0*/  FMNMX.FTZ R6, R4, R6, !PT ;  /* 0x0000000604067209 */ /* 0x000fe40007810000 */
[----:B------:R-:W-:Y:S02]  /*3df0*/  FSEL R17, R41, -INF , P0 ;  /* 0xff80000029117808 */ /* 0x000fe40000000000 */
[----:B------:R-:W-:Y:S02]  /*3e00*/  ISETP.GT.AND P0, PT, R2, 0x21, PT ;  /* 0x000000210200780c */ /* 0x000fe40003f04270 */
[----:B------:R-:W-:Y:S02]  /*3e10*/  FSEL R108, R28, -INF , P6 ;  /* 0xff8000001c6c7808 */ /* 0x000fe40003000000 */
[----:B------:R-:W-:Y:S02]  /*3e20*/  FMNMX.FTZ R6, R3, R6, !PT ;  /* 0x0000000603067209 */ /* 0x000fe40007810000 */
[----:B------:R-:W-:-:S02]  /*3e30*/  ISETP.GT.AND P6, PT, R2, 0x28, PT ;  /* 0x000000280200780c */ /* 0x000fc40003fc4270 */
[----:B------:R-:W-:Y:S02]  /*3e40*/  FSEL R107, R25, -INF , P0 ;  /* 0xff800000196b7808 */ /* 0x000fe40000000000 */
[----:B------:R-:W-:Y:S02]  /*3e50*/  ISETP.GT.AND P0, PT, R2, 0x29, PT ;  /* 0x000000290200780c */ /* 0x000fe40003f04270 */
[----:B------:R-:W-:Y:S02]  /*3e60*/  FMNMX.FTZ R6, R14, R6, !PT ;  /* 0x000000060e067209 */ /* 0x000fe40007810000 */
[----:B------:R-:W-:Y:S02]  /*3e70*/  FSEL R105, R24, -INF , P6 ;  /* 0xff80000018697808 */ /* 0x000fe40003000000 */
[----:B------:R-:W-:Y:S02]  /*3e80*/  ISETP.GT.AND P6, PT, R2, 0x30, PT ;  /* 0x000000300200780c */ /* 0x000fe40003fc4270 */
[----:B------:R-:W-:-:S02]  /*3e90*/  FSEL R104, R20, -INF , P0 ;  /* 0xff80000014687808 */ /* 0x000fc40000000000 */
[C---:B------:R-:W-:Y:S02]  /*3ea0*/  ISETP.GT.AND P0, PT, R2.reuse, 0x31, PT ;  /* 0x000000310200780c */ /* 0x040fe40003f04270 */
[----:B------:R-:W-:Y:S02]  /*3eb0*/  FMNMX.FTZ R6, R13, R6, !PT ;  /* 0x000000060d067209 */ /* 0x000fe40007810000 */
[----:B------:R-:W-:Y:S02]  /*3ec0*/  FSEL R102, R19, -INF , P6 ;  /* 0xff80000013667808 */ /* 0x000fe40003000000 */
[----:B------:R-:W-:Y:S02]  /*3ed0*/  ISETP.GT.AND P6, PT, R2, 0x38, PT ;  /* 0x000000380200780c */ /* 0x000fe40003fc4270 */
[----:B------:R-:W-:Y:S02]  /*3ee0*/  FSEL R98, R18, -INF , P0 ;  /* 0xff80000012627808 */ /* 0x000fe40000000000 */
[----:B------:R-:W-:-:S02]  /*3ef0*/  FMNMX.FTZ R6, R17, R6, !PT ;  /* 0x0000000611067209 */ /* 0x000fc40007810000 */
[----:B------:R-:W-:Y:S02]  /*3f00*/  ISETP.GT.AND P0, PT, R2, 0x39, PT ;  /* 0x000000390200780c */ /* 0x000fe40003f04270 */
[----:B------:R-:W-:Y:S02]  /*3f10*/  FSEL R97, R12, -INF , P6 ;  /* 0xff8000000c617808 */ /* 0x000fe40003000000 */
[----:B------:R-:W-:Y:S02]  /*3f20*/  FMNMX.FTZ R2, R108, R6, !PT ;  /* 0x000000066c027209 */ /* 0x000fe40007810000 */
[----:B------:R-:W-:Y:S02]  /*3f30*/  ISETP.GT.AND P6, PT, R0, RZ, PT ;  /* 0x000000ff0000720c */ /* 0x000fe40003fc4270 */
[----:B------:R-:W-:Y:S02]  /*3f40*/  FSEL R96, R8, -INF , P0 ;  /* 0xff80000008607808 */ /* 0x000fe40000000000 */
[----:B------:R-:W-:-:S02]  /*3f50*/  ISETP.GT.AND P0, PT, R0, 0x1, PT ;  /* 0x000000010000780c */ /* 0x000fc40003f04270 */
[----:B------:R-:W-:Y:S02]  /*3f60*/  FMNMX.FTZ R2, R107, R2, !PT ;  /* 0x000000026b027209 */ /* 0x000fe40007810000 */
[----:B------:R-:W-:Y:S02]  /*3f70*/  FSEL R12, R73, -INF , P6 ;  /* 0xff800000490c7808 */ /* 0x000fe40003000000 */
[C---:B------:R-:W-:Y:S01]  /*3f80*/  ISETP.GT.AND P6, PT, R0.reuse, 0x8, PT ;  /* 0x000000080000780c */ /* 0x040fe20003fc4270 */
[----:B------:R-:W-:Y:S01]  /*3f90*/  LDSM.16.MT88.4 R72, [R251+0x2800] ;  /* 0x00280000fb48783b */ /* 0x000fe20000004200 */
[----:B------:R-:W-:Y:S02]  /*3fa0*/  FSEL R11, R65, -INF , P0 ;  /* 0xff800000410b7808 */ /* 0x000fe40000000000 */
[----:B------:R-:W-:Y:S01]  /*3fb0*/  FMNMX.FTZ R2, R105, R2, !PT ;  /* 0x0000000269027209 */ /* 0x000fe20007810000 */
[----:B------:R-:W-:Y:S01]  /*3fc0*/  LDSM.16.MT88.4 R64, [R252+0x2000] ;  /* 0x00200000fc40783b */ /* 0x000fe20000004200 */
[----:B------:R-:W-:-:S02]  /*3fd0*/  ISETP.GT.AND P0, PT, R0, 0x9, PT ;  /* 0x000000090000780c */ /* 0x000fc40003f04270 */
[----:B------:R-:W-:Y:S02]  /*3fe0*/  FSEL R10, R57, -INF , P6 ;  /* 0xff800000390a7808 */ /* 0x000fe40003000000 */
[----:B------:R-:W-:Y:S01]  /*3ff0*/  FMNMX.FTZ R6, R12, R11, !PT ;  /* 0x0000000b0c067209 */ /* 0x000fe20007810000 */
[----:B------:R-:W-:Y:S01]  /*4000*/  LDSM.16.MT88.4 R56, [R251+0x800] ;  /* 0x00080000fb38783b */ /* 0x000fe20000004200 */
[----:B------:R-:W-:Y:S02]  /*4010*/  FMNMX.FTZ R2, R104, R2, !PT ;  /* 0x0000000268027209 */ /* 0x000fe40007810000 */
[----:B------:R-:W-:Y:S02]  /*4020*/  ISETP.GT.AND P6, PT, R0, 0x10, PT ;  /* 0x000000100000780c */ /* 0x000fe40003fc4270 */
[----:B------:R-:W-:Y:S02]  /*4030*/  FSEL R9, R55, -INF , P0 ;  /* 0xff80000037097808 */ /* 0x000fe40000000000 */
[----:B------:R-:W-:-:S02]  /*4040*/  FMNMX.FTZ R6, R10, R6, !PT ;  /* 0x000000060a067209 */ /* 0x000fc40007810000 */
[----:B------:R-:W-:Y:S02]  /*4050*/  FMNMX.FTZ R2, R102, R2, !PT ;  /* 0x0000000266027209 */ /* 0x000fe40007810000 */
[----:B------:R-:W-:Y:S02]  /*4060*/  ISETP.GT.AND P0, PT, R0, 0x11, PT ;  /* 0x000000110000780c */ /* 0x000fe40003f04270 */
[----:B------:R-:W-:Y:S02]  /*4070*/  FSEL R8, R48, -INF , P6 ;  /* 0xff80000030087808 */ /* 0x000fe40003000000 */
[----:B------:R-:W-:Y:S02]  /*4080*/  FMNMX.FTZ R6, R9, R6, !PT ;  /* 0x0000000609067209 */ /* 0x000fe40007810000 */
[----:B------:R-:W-:Y:S02]  /*4090*/  FMNMX.FTZ R2, R98, R2, !PT ;  /* 0x0000000262027209 */ /* 0x000fe40007810000 */
[----:B------:R-:W-:-:S02]  /*40a0*/  ISETP.GT.AND P6, PT, R0, 0x18, PT ;  /* 0x000000180000780c */ /* 0x000fc40003fc4270 */
[----:B------:R-:W-:Y:S02]  /*40b0*/  FSEL R7, R43, -INF , P0 ;  /* 0xff8000002b077808 */ /* 0x000fe40000000000 */
[----:B------:R-:W-:Y:S02]  /*40c0*/  FMNMX.FTZ R18, R8, R6, !PT ;  /* 0x0000000608127209 */ /* 0x000fe40007810000 */
[----:B------:R-:W-:Y:S02]  /*40d0*/  FMNMX.FTZ R2, R97, R2, !PT ;  /* 0x0000000261027209 */ /* 0x000fe40007810000 */
[----:B------:R-:W-:Y:S02]  /*40e0*/  ISETP.GT.AND P0, PT, R0, 0x19, PT ;  /* 0x000000190000780c */ /* 0x000fe40003f04270 */
[----:B------:R-:W-:Y:S02]  /*40f0*/  FSEL R6, R42, -INF , P6 ;  /* 0xff8000002a067808 */ /* 0x000fe40003000000 */
[----:B------:R-:W-:Y:S01]  /*4100*/  FMNMX.FTZ R19, R7, R18, !PT ;  /* 0x0000001207137209 */ /* 0x000fe20007810000 */
[----:B------:R-:W-:Y:S01]  /*4110*/  LDSM.16.MT88.4 R40, [R252+0x800] ;  /* 0x00080000fc28783b */ /* 0x000fe20000004200 */
[----:B------:R-:W-:-:S02]  /*4120*/  FMNMX.FTZ R133, R96, R2, !PT ;  /* 0x0000000260857209 */ /* 0x000fc40007810000 */
[----:B------:R-:W-:Y:S02]  /*4130*/  ISETP.GT.AND P6, PT, R0, 0x20, PT ;  /* 0x000000200000780c */ /* 0x000fe40003fc4270 */
[----:B------:R-:W-:Y:S02]  /*4140*/  FSEL R18, R36, -INF , P0 ;  /* 0xff80000024127808 */ /* 0x000fe40000000000 */
[----:B------:R-:W-:Y:S01]  /*4150*/  FMNMX.FTZ R2, R6, R19, !PT ;  /* 0x0000001306027209 */ /* 0x000fe20007810000 */
[----:B------:R-:W-:Y:S01]  /*4160*/  LDSM.16.MT88.4 R36, [R248+0x800] ;  /* 0x00080000f824783b */ /* 0x000fe20000004200 */
        /* <DEDUP_REMOVED lines=8> */
[----:B------:R-:W-:Y:S01]  /*41f0*/  FMNMX.FTZ R2, R106, R2, !PT ;  /* 0x000000026a027209 */ /* 0x000fe20007810000 */
[----:B------:R-:W1:Y:S01]  /*4200*/  SHFL.BFLY PT, R19, R133, 0x2, 0x1f ;  /* 0x0c401f0085137f89 */ /* 0x000e6200000e0000 */
[----:B------:R-:W-:-:S02]  /*4210*/  ISETP.GT.AND P6, PT, R0, 0x30, PT ;  /* 0x000000300000780c */ /* 0x000fc40003fc4270 */
[----:B------:R-:W-:Y:S01]  /*4220*/  FSEL R111, R27, -INF , P0 ;  /* 0xff8000001b6f7808 */ /* 0x000fe20000000000 */
[----:B------:R-:W-:Y:S01]  /*4230*/  LDSM.16.MT88.4 R28, [R252] ;  /* 0x00000000fc1c783b */ /* 0x000fe20000004200 */
[----:B------:R-:W-:Y:S02]  /*4240*/  FMNMX.FTZ R2, R103, R2, !PT ;  /* 0x0000000267027209 */ /* 0x000fe40007810000 */
[----:B------:R-:W-:Y:S02]  /*4250*/  ISETP.GT.AND P0, PT, R0, 0x31, PT ;  /* 0x000000310000780c */ /* 0x000fe40003f04270 */
[----:B------:R-:W-:Y:S02]  /*4260*/  FSEL R110, R26, -INF , P6 ;  /* 0xff8000001a6e7808 */ /* 0x000fe40003000000 */
[----:B------:R-:W-:Y:S02]  /*4270*/  FMNMX.FTZ R2, R111, R2, !PT ;  /* 0x000000026f027209 */ /* 0x000fe40007810000 */
[----:B------:R-:W-:-:S02]  /*4280*/  ISETP.GT.AND P6, PT, R0, 0x38, PT ;  /* 0x000000380000780c */ /* 0x000fc40003fc4270 */
[----:B------:R-:W-:Y:S02]  /*4290*/  FSEL R109, R23, -INF , P0 ;  /* 0xff800000176d7808 */ /* 0x000fe40000000000 */
[----:B------:R-:W-:Y:S02]  /*42a0*/  FMNMX.FTZ R2, R110, R2, !PT ;  /* 0x000000026e027209 */ /* 0x000fe40007810000 */
[----:B------:R-:W-:Y:S02]  /*42b0*/  ISETP.GT.AND P0, PT, R0, 0x39, PT ;  /* 0x000000390000780c */ /* 0x000fe40003f04270 */
[----:B------:R-:W-:Y:S02]  /*42c0*/  FSEL R100, R21, -INF , P6 ;  /* 0xff80000015647808 */ /* 0x000fe40003000000 */
[----:B------:R-:W-:Y:S02]  /*42d0*/  FMNMX.FTZ R132, R109, R2, !PT ;  /* 0x000000026d847209 */ /* 0x000fe40007810000 */
[----:B------:R-:W-:-:S02]  /*42e0*/  FSEL R99, R22, -INF , P0 ;  /* 0xff80000016637808 */ /* 0x000fc40000000000 */
[----:B------:R-:W-:Y:S01]  /*42f0*/  FMNMX.FTZ R132, R100, R132, !PT ;  /* 0x0000008464847209 */ /* 0x000fe20007810000 */
[----:B------:R-:W-:Y:S03]  /*4300*/  LDSM.16.MT88.4 R20, [R248] ;  /* 0x00000000f814783b */ /* 0x000fe60000004200 */
[----:B------:R-:W-:Y:S02]  /*4310*/  FMNMX.FTZ R132, R99, R132, !PT ;  /* 0x0000008463847209 */ /* 0x000fe40007810000 */
[----:B-1----:R-:W-:-:S03]  /*4320*/  FMNMX.FTZ R133, R133, R19, !PT ;  /* 0x0000001385857209 */ /* 0x002fc60007810000 */
[----:B------:R-:W1:Y:S04]  /*4330*/  SHFL.BFLY PT, R19, R132, 0x2, 0x1f ;  /* 0x0c401f0084137f89 */ /* 0x000e6800000e0000 */
[----:B------:R-:W2:Y:S01]  /*4340*/  SHFL.BFLY PT, R0, R133, 0x1, 0x1f ;  /* 0x0c201f0085007f89 */ /* 0x000ea200000e0000 */
[----:B-1----:R-:W-:Y:S02]  /*4350*/  FMNMX.FTZ R132, R132, R19, !PT ;  /* 0x0000001384847209 */ /* 0x002fe40007810000 */
[----:B--2---:R-:W-:-:S03]  /*4360*/  FMNMX.FTZ R133, R133, R0, !PT ;  /* 0x0000000085857209 */ /* 0x004fc60007810000 */
[----:B------:R-:W1:Y:S01]  /*4370*/  SHFL.BFLY PT, R0, R132, 0x1, 0x1f ;  /* 0x0c201f0084007f89 */ /* 0x000e6200000e0000 */
[C---:B------:R-:W-:Y:S01]  /*4380*/  FSETP.NEU.FTZ.AND P0, PT, R133.reuse, -INF , PT ;  /* 0xff8000008500780b */ /* 0x040fe20003f1d000 */
[----:B------:R-:W-:Y:S02]  /*4390*/  FMUL.FTZ R2, R133, c[0x0][0x2d0] ;  /* 0x0000b40085027a20 */ /* 0x000fe40000410000 */
[----:B----4-:R2:W3:Y:S03]  /*43a0*/  LDSM.16.MT88.4 R24, [R49] ;  /* 0x000000003118783b */ /* 0x0104e60000004200 */
[----:B------:R-:W-:Y:S01]  /*43b0*/  FSEL R2, R2, RZ, P0 ;  /* 0x000000ff02027208 */ /* 0x000fe20000000000 */
[----:B-----5:R-:W-:Y:S04]  /*43c0*/  LDSM.16.MT88.4 R60, [R127+0x800] ;  /* 0x000800007f3c783b */ /* 0x020fe80000004200 */
[----:B------:R-:W-:Y:S01]  /*43d0*/  FFMA.FTZ R3, R3, c[0x0][0x2d0], -R2 ;  /* 0x0000b40003037a23 */ /* 0x000fe20000010802 */
[----:B------:R-:W-:Y:S01]  /*43e0*/  LDSM.16.MT88.4 R52, [R127+0x2000] ;  /* 0x002000007f34783b */ /* 0x000fe20000004200 */
[----:B-1----:R-:W-:-:S04]  /*43f0*/  FMNMX.FTZ R132, R132, R0, !PT ;  /* 0x0000000084847209 */ /* 0x002fc80007810000 */
[C---:B------:R-:W-:Y:S01]  /*4400*/  FSETP.NEU.FTZ.AND P0, PT, R132.reuse, -INF , PT ;  /* 0xff8000008400780b */ /* 0x040fe20003f1d000 */
[----:B------:R-:W-:Y:S01]  /*4410*/  FMUL.FTZ R0, R132, c[0x0][0x2d0] ;  /* 0x0000b40084007a20 */ /* 0x000fe20000410000 */
[----:B------:R1:W-:Y:S04]  /*4420*/  MUFU.EX2 R90, R3 ;  /* 0x00000003005a7308 */ /* 0x0003e80000000800 */
[----:B------:R-:W-:Y:S01]  /*4430*/  FSEL R0, R0, RZ, P0 ;  /* 0x000000ff00007208 */ /* 0x000fe20000000000 */
[--C-:B------:R-:W-:Y:S02]  /*4440*/  FFMA.FTZ R16, R16, c[0x0][0x2d0], -R2.reuse ;  /* 0x0000b40010107a23 */ /* 0x100fe40000010802 */
[--C-:B------:R-:W-:Y:S02]  /*4450*/  FFMA.FTZ R15, R15, c[0x0][0x2d0], -R2.reuse ;  /* 0x0000b4000f0f7a23 */ /* 0x100fe40000010802 */
[----:B------:R-:W-:-:S02]  /*4460*/  FFMA.FTZ R5, R5, c[0x0][0x2d0], -R2 ;  /* 0x0000b40005057a23 */ /* 0x000fc40000010802 */
[----:B------:R-:W-:Y:S02]  /*4470*/  FFMA.FTZ R4, R4, c[0x0][0x2d0], -R2 ;  /* 0x0000b40004047a23 */ /* 0x000fe40000010802 */
[--C-:B-1----:R-:W-:Y:S02]  /*4480*/  FFMA.FTZ R3, R10, c[0x0][0x2d0], -R0.reuse ;  /* 0x0000b4000a037a23 */ /* 0x102fe40000010800 */
[--C-:B------:R-:W-:Y:S02]  /*4490*/  FFMA.FTZ R12, R12, c[0x0][0x2d0], -R0.reuse ;  /* 0x0000b4000c0c7a23 */ /* 0x100fe40000010800 */
[----:B------:R1:W-:Y:S01]  /*44a0*/  MUFU.EX2 R82, R3 ;  /* 0x0000000300527308 */ /* 0x0003e20000000800 */
[----:B------:R-:W-:-:S07]  /*44b0*/  FFMA.FTZ R11, R11, c[0x0][0x2d0], -R0 ;  /* 0x0000b4000b0b7a23 */ /* 0x000fce0000010800 */
[----:B------:R-:W-:Y:S01]  /*44c0*/  MUFU.EX2 R85, R16 ;  /* 0x0000001000557308 */ /* 0x000fe20000000800 */
[----:B-1----:R-:W-:-:S07]  /*44d0*/  FFMA.FTZ R3, R9, c[0x0][0x2d0], -R0 ;  /* 0x0000b40009037a23 */ /* 0x002fce0000010800 */
[----:B------:R-:W1:Y:S08]  /*44e0*/  MUFU.EX2 R83, R15 ;  /* 0x0000000f00537308 */ /* 0x000e700000000800 */
[----:B------:R-:W-:Y:S08]  /*44f0*/  MUFU.EX2 R87, R5 ;  /* 0x0000000500577308 */ /* 0x000ff00000000800 */
[----:B------:R-:W-:Y:S08]  /*4500*/  MUFU.EX2 R89, R4 ;  /* 0x0000000400597308 */ /* 0x000ff00000000800 */
[----:B------:R1:W-:Y:S08]  /*4510*/  MUFU.EX2 R81, R12 ;  /* 0x0000000c00517308 */ /* 0x0003f00000000800 */
[----:B------:R-:W-:Y:S08]  /*4520*/  MUFU.EX2 R80, R11 ;  /* 0x0000000b00507308 */ /* 0x000ff00000000800 */
[----:B------:R4:W5:Y:S01]  /*4530*/  MUFU.EX2 R84, R3 ;  /* 0x0000000300547308 */ /* 0x0009620000000800 */
[----:B------:R-:W-:-:S02]  /*4540*/  FFMA.FTZ R14, R14, c[0x0][0x2d0], -R2 ;  /* 0x0000b4000e0e7a23 */ /* 0x000fc40000010802 */
[----:B------:R-:W-:Y:S01]  /*4550*/  FFMA.FTZ R13, R13, c[0x0][0x2d0], -R2 ;  /* 0x0000b4000d0d7a23 */ /* 0x000fe20000010802 */
[----:B-1----:R-:W-:Y:S01]  /*4560*/  F2FP.PACK_AB R12, R83, R85 ;  /* 0x00000055530c723e */ /* 0x002fe200000000ff */
[----:B----4-:R-:W-:-:S04]  /*4570*/  FFMA.FTZ R3, R8, c[0x0][0x2d0], -R0 ;  /* 0x0000b40008037a23 */ /* 0x010fc80000010800 */
[----:B------:R1:W-:Y:S01]  /*4580*/  MUFU.EX2 R86, R3 ;  /* 0x0000000300567308 */ /* 0x0003e20000000800 */
[----:B-----5:R-:W-:Y:S01]  /*4590*/  F2FP.PACK_AB R15, R84, R82 ;  /* 0x00000052540f723e */ /* 0x020fe200000000ff */
[----:B------:R-:W-:-:S06]  /*45a0*/  FFMA.FTZ R17, R17, c[0x0][0x2d0], -R2 ;  /* 0x0000b40011117a23 */ /* 0x000fcc0000010802 */
[----:B------:R4:W5:Y:S01]  /*45b0*/  MUFU.EX2 R93, R14 ;  /* 0x0000000e005d7308 */ /* 0x0009620000000800 */
[----:B-1----:R-:W-:-:S07]  /*45c0*/  FFMA.FTZ R3, R7, c[0x0][0x2d0], -R0 ;  /* 0x0000b40007037a23 */ /* 0x002fce0000010800 */
[----:B------:R1:W-:Y:S08]  /*45d0*/  MUFU.EX2 R94, R13 ;  /* 0x0000000d005e7308 */ /* 0x0003f00000000800 */
[----:B------:R2:W2:Y:S01]  /*45e0*/  MUFU.EX2 R88, R3 ;  /* 0x0000000300587308 */ /* 0x0004a20000000800 */
[----:B----4-:R-:W-:Y:S02]  /*45f0*/  F2FP.PACK_AB R14, R89, R87 ;  /* 0x00000057590e723e */ /* 0x010fe400000000ff */
[----:B-1----:R-:W-:Y:S01]  /*4600*/  F2FP.PACK_AB R13, R80, R81 ;  /* 0x00000051500d723e */ /* 0x002fe200000000ff */
[----:B--2---:R-:W-:-:S04]  /*4610*/  FFMA.FTZ R3, R6, c[0x0][0x2d0], -R0 ;  /* 0x0000b40006037a23 */ /* 0x004fc80000010800 */
[----:B------:R1:W-:Y:S02]  /*4620*/  MUFU.EX2 R92, R3 ;  /* 0x00000003005c7308 */ /* 0x0003e40000000800 */
[C---:B------:R-:W-:Y:S06]  /*4630*/  HMMA.16816.F32 R4, R12.reuse, R20, RZ ;  /* 0x000000140c04723c */ /* 0x040fec00000018ff */
[----:B------:R-:W2:Y:S02]  /*4640*/  MUFU.EX2 R95, R17 ;  /* 0x00000011005f7308 */ /* 0x000ea40000000800 */
[----:B------:R-:W-:Y:S01]  /*4650*/  HMMA.16816.F32 R20, R12, R22, RZ ;  /* 0x000000160c14723c */ /* 0x000fe200000018ff */
[----:B-1----:R-:W-:-:S05]  /*4660*/  FFMA.FTZ R3, R18, c[0x0][0x2d0], -R0 ;  /* 0x0000b40012037a23 */ /* 0x002fca0000010800 */
[----:B------:R-:W1:Y:S01]  /*4670*/  MUFU.EX2 R91, R3 ;  /* 0x00000003005b7308 */ /* 0x000e620000000800 */
[----:B-----5:R-:W-:Y:S02]  /*4680*/  F2FP.PACK_AB R8, R93, R90 ;  /* 0x0000005a5d08723e */ /* 0x020fe400000000ff */
[----:B------:R-:W-:Y:S02]  /*4690*/  F2FP.PACK_AB R9, R88, R86 ;  /* 0x000000565809723e */ /* 0x000fe400000000ff */
[----:B--2---:R-:W-:Y:S02]  /*46a0*/  F2FP.PACK_AB R10, R95, R94 ;  /* 0x0000005e5f0a723e */ /* 0x004fe400000000ff */
[----:B-1----:R-:W-:-:S07]  /*46b0*/  F2FP.PACK_AB R11, R91, R92 ;  /* 0x0000005c5b0b723e */ /* 0x002fce00000000ff */
[C---:B------:R-:W-:Y:S08]  /*46c0*/  HMMA.16816.F32 R136, R8.reuse, R36, R4 ;  /* 0x000000240888723c */ /* 0x040ff00000001804 */
[----:B------:R-:W-:Y:S01]  /*46d0*/  HMMA.16816.F32 R4, R8, R38, R20 ;  /* 0x000000260804723c */ /* 0x000fe20000001814 */
[----:B------:R-:W1:Y:S07]  /*46e0*/  LDSM.16.MT88.4 R20, [R248+0x2000] ;  /* 0x00200000f814783b */ /* 0x000e6e0000004200 */
[C---:B------:R-:W-:Y:S11]  /*46f0*/  HMMA.16816.F32 R32, R12.reuse, R28, RZ ;  /* 0x0000001c0c20723c */ /* 0x040ff600000018ff */
[----:B------:R-:W-:Y:S05]  /*4700*/  @!UPT UIADD3 URZ, URZ, URZ, URZ ;  /* 0x0000003f3f3ff290 */ /* 0x000fea000fffe03f */
[----:B------:R-:W-:Y:S02]  /*4710*/  IMAD.MOV.U32 R119, RZ, RZ, R7 ;  /* 0x000000ffff777224 */ /* 0x000fe400078e0007 */
[----:B------:R-:W-:Y:S02]  /*4720*/  IMAD.MOV.U32 R118, RZ, RZ, R6 ;  /* 0x000000ffff767224 */ /* 0x000fe400078e0006 */
[----:B------:R-:W-:Y:S02]  /*4730*/  IMAD.MOV.U32 R117, RZ, RZ, R5 ;  /* 0x000000ffff757224 */ /* 0x000fe400078e0005 */
[----:B------:R-:W-:Y:S02]  /*4740*/  IMAD.MOV.U32 R129, RZ, RZ, R4 ;  /* 0x000000ffff817224 */ /* 0x000fe400078e0004 */
[C---:B------:R-:W-:Y:S08]  /*4750*/  HMMA.16816.F32 R4, R12.reuse, R44, RZ ;  /* 0x0000002c0c04723c */ /* 0x040ff000000018ff */
[----:B------:R-:W-:Y:S11]  /*4760*/  HMMA.16816.F32 R16, R12, R30, RZ ;  /* 0x0000001e0c10723c */ /* 0x000ff600000018ff */
[----:B------:R-:W-:Y:S05]  /*4770*/  @!UPT UIADD3 URZ, URZ, URZ, URZ ;  /* 0x0000003f3f3ff290 */ /* 0x000fea000fffe03f */
[C---:B------:R-:W-:Y:S08]  /*4780*/  HMMA.16816.F32 R28, R8.reuse, R56, R4 ;  /* 0x00000038081c723c */ /* 0x040ff00000001804 */
[C---:B------:R-:W-:Y:S08]  /*4790*/  HMMA.16816.F32 R144, R8.reuse, R40, R32 ;  /* 0x000000280890723c */ /* 0x040ff00000001820 */
[----:B------:R-:W-:Y:S01]  /*47a0*/  HMMA.16816.F32 R152, R8, R42, R16 ;  /* 0x0000002a0898723c */ /* 0x000fe20000001810 */
[----:B------:R-:W2:Y:S07]  /*47b0*/  LDSM.16.MT88.4 R40, [R252+0x2800] ;  /* 0x00280000fc28783b */ /* 0x000eae0000004200 */
[----:B------:R-:W-:Y:S01]  /*47c0*/  HMMA.16816.F32 R48, R12, R46, RZ ;  /* 0x0000002e0c30723c */ /* 0x000fe200000018ff */
[----:B------:R-:W4:Y:S01]  /*47d0*/  LDSM.16.MT88.4 R44, [R248+0x2800] ;  /* 0x00280000f82c783b */ /* 0x000f220000004200 */
[----:B------:R-:W-:Y:S01]  /*47e0*/  IMAD.MOV.U32 R115, RZ, RZ, R29 ;  /* 0x000000ffff737224 */ /* 0x000fe200078e001d */
[----:B------:R-:W-:Y:S01]  /*47f0*/  MOV R113, R31 ;  /* 0x0000001f00717202 */ /* 0x000fe20000000f00 */
[----:B------:R-:W-:-:S02]  /*4800*/  IMAD.MOV.U32 R114, RZ, RZ, R30 ;  /* 0x000000ffff727224 */ /* 0x000fc400078e001e */
[----:B------:R-:W-:Y:S02]  /*4810*/  IMAD.MOV.U32 R3, RZ, RZ, R28 ;  /* 0x000000ffff037224 */ /* 0x000fe400078e001c */
[C---:B---3--:R-:W-:Y:S08]  /*4820*/  HMMA.16816.F32 R36, R12.reuse, R24, RZ ;  /* 0x000000180c24723c */ /* 0x048ff000000018ff */
[C---:B------:R-:W-:Y:S08]  /*4830*/  HMMA.16816.F32 R32, R12.reuse, R26, RZ ;  /* 0x0000001a0c20723c */ /* 0x040ff000000018ff */
[C---:B-1----:R-:W-:Y:S08]  /*4840*/  HMMA.16816.F32 R28, R12.reuse, R20, RZ ;  /* 0x000000140c1c723c */ /* 0x042ff000000018ff */
[C---:B------:R-:W-:Y:S08]  /*4850*/  HMMA.16816.F32 R24, R12.reuse, R22, RZ ;  /* 0x000000160c18723c */ /* 0x040ff000000018ff */
[C---:B------:R-:W-:Y:S08]  /*4860*/  HMMA.16816.F32 R20, R12.reuse, R64, RZ ;  /* 0x000000400c14723c */ /* 0x040ff000000018ff */
[C---:B------:R-:W-:Y:S08]  /*4870*/  HMMA.16816.F32 R4, R12.reuse, R68, RZ ;  /* 0x000000440c04723c */ /* 0x040ff000000018ff */
[----:B------:R-:W-:Y:S08]  /*4880*/  HMMA.16816.F32 R16, R12, R66, RZ ;  /* 0x000000420c10723c */ /* 0x000ff000000018ff */
[C---:B--2---:R-:W-:Y:S08]  /*4890*/  HMMA.16816.F32 R20, R8.reuse, R40, R20 ;  /* 0x000000280814723c */ /* 0x044ff00000001814 */
[C---:B------:R-:W-:Y:S01]  /*48a0*/  HMMA.16816.F32 R160, R8.reuse, R58, R48 ;  /* 0x0000003a08a0723c */ /* 0x040fe20000001830 */
[----:B------:R-:W1:Y:S04]  /*48b0*/  LDSM.16.MT88.4 R48, [R127+0x2800] ;  /* 0x002800007f30783b */ /* 0x000e680000004200 */
[----:B------:R-:W-:Y:S03]  /*48c0*/  LDSM.16.MT88.4 R56, [R248+0x4800] ;  /* 0x00480000f838783b */ /* 0x000fe60000004200 */
[C---:B------:R-:W-:Y:S01]  /*48d0*/  HMMA.16816.F32 R140, R8.reuse, R60, R36 ;  /* 0x0000003c088c723c */ /* 0x040fe20000001824 */
[----:B------:R-:W2:Y:S07]  /*48e0*/  LDSM.16.MT88.4 R36, [R252+0x4000] ;  /* 0x00400000fc24783b */ /* 0x000eae0000004200 */
[C---:B----4-:R-:W-:Y:S08]  /*48f0*/  HMMA.16816.F32 R28, R8.reuse, R44, R28 ;  /* 0x0000002c081c723c */ /* 0x050ff0000000181c */
[----:B------:R-:W-:Y:S01]  /*4900*/  HMMA.16816.F32 R4, R8, R72, R4 ;  /* 0x000000480804723c */ /* 0x000fe20000001804 */
[----:B------:R-:W-:Y:S01]  /*4910*/  MOV R67, R21 ;  /* 0x0000001500437202 */ /* 0x000fe20000000f00 */
[----:B------:R-:W-:-:S02]  /*4920*/  IMAD.MOV.U32 R66, RZ, RZ, R22 ;  /* 0x000000ffff427224 */ /* 0x000fc400078e0016 */
[----:B------:R-:W-:Y:S02]  /*4930*/  IMAD.MOV.U32 R65, RZ, RZ, R23 ;  /* 0x000000ffff417224 */ /* 0x000fe400078e0017 */
[----:B------:R-:W-:Y:S02]  /*4940*/  IMAD.MOV.U32 R64, RZ, RZ, R20 ;  /* 0x000000ffff407224 */ /* 0x000fe400078e0014 */
[C---:B------:R-:W-:Y:S01]  /*4950*/  HMMA.16816.F32 R188, R8.reuse, R62, R32 ;  /* 0x0000003e08bc723c */ /* 0x040fe20000001820 */
[----:B------:R-:W-:Y:S07]  /*4960*/  LDSM.16.MT88.4 R32, [R251+0x4800] ;  /* 0x00480000fb20783b */ /* 0x000fee0000004200 */
[C---:B------:R-:W-:Y:S08]  /*4970*/  HMMA.16816.F32 R44, R8.reuse, R46, R24 ;  /* 0x0000002e082c723c */ /* 0x040ff00000001818 */
[----:B------:R-:W-:Y:S01]  /*4980*/  HMMA.16816.F32 R60, R8, R42, R16 ;  /* 0x0000002a083c723c */ /* 0x000fe20000001810 */
[----:B------:R-:W3:Y:S07]  /*4990*/  LDSM.16.MT88.4 R40, [R251+0x4000] ;  /* 0x00400000fb28783b */ /* 0x000eee0000004200 */
[C---:B------:R-:W-:Y:S08]  /*49a0*/  HMMA.16816.F32 R24, R12.reuse, R70, RZ ;  /* 0x000000460c18723c */ /* 0x040ff000000018ff */
[C---:B------:R-:W-:Y:S08]  /*49b0*/  HMMA.16816.F32 R20, R12.reuse, R52, RZ ;  /* 0x000000340c14723c */ /* 0x040ff000000018ff */
[----:B------:R-:W-:Y:S01]  /*49c0*/  HMMA.16816.F32 R16, R12, R54, RZ ;  /* 0x000000360c10723c */ /* 0x000fe200000018ff */
[----:B------:R-:W-:-:S02]  /*49d0*/  IMAD.MOV.U32 R124, RZ, RZ, R29 ;  /* 0x000000ffff7c7224 */ /* 0x000fc400078e001d */
[----:B------:R-:W-:Y:S02]  /*49e0*/  IMAD.MOV.U32 R123, RZ, RZ, R30 ;  /* 0x000000ffff7b7224 */ /* 0x000fe400078e001e */
[----:B------:R-:W-:Y:S02]  /*49f0*/  IMAD.MOV.U32 R122, RZ, RZ, R31 ;  /* 0x000000ffff7a7224 */ /* 0x000fe400078e001f */
[----:B------:R-:W-:Y:S02]  /*4a00*/  IMAD.MOV.U32 R121, RZ, RZ, R28 ;  /* 0x000000ffff797224 */ /* 0x000fe400078e001c */
[----:B------:R-:W4:Y:S01]  /*4a10*/  LDSM.16.MT88.4 R28, [R252+0x4800] ;  /* 0x00480000fc1c783b */ /* 0x000f220000004200 */
[----:B------:R-:W-:Y:S02]  /*4a20*/  IMAD.MOV.U32 R126, RZ, RZ, R5 ;  /* 0x000000ffff7e7224 */ /* 0x000fe400078e0005 */
[----:B------:R-:W-:Y:S02]  /*4a30*/  IMAD.MOV.U32 R125, RZ, RZ, R4 ;  /* 0x000000ffff7d7224 */ /* 0x000fe400078e0004 */
[----:B------:R-:W-:-:S02]  /*4a40*/  IMAD.MOV.U32 R131, RZ, RZ, R6 ;  /* 0x000000ffff837224 */ /* 0x000fc400078e0006 */
[----:B------:R-:W-:Y:S02]  /*4a50*/  IMAD.MOV.U32 R130, RZ, RZ, R7 ;  /* 0x000000ffff827224 */ /* 0x000fe400078e0007 */
[----:B------:R-:W-:Y:S07]  /*4a60*/  HMMA.16816.F32 R4, R12, R76, RZ ;  /* 0x0000004c0c04723c */ /* 0x000fee00000018ff */
[----:B------:R-:W-:Y:S01]  /*4a70*/  IMAD.MOV.U32 R76, RZ, RZ, R127 ;  /* 0x000000ffff4c7224 */ /* 0x000fe200078e007f */
[C---:B------:R-:W-:Y:S08]  /*4a80*/  HMMA.16816.F32 R68, R8.reuse, R74, R24 ;  /* 0x0000004a0844723c */ /* 0x040ff00000001818 */
[C---:B-1----:R-:W-:Y:S08]  /*4a90*/  HMMA.16816.F32 R72, R8.reuse, R48, R20 ;  /* 0x000000300848723c */ /* 0x042ff00000001814 */
[----:B------:R-:W-:Y:S08]  /*4aa0*/  HMMA.16816.F32 R164, R8, R50, R16 ;  /* 0x0000003208a4723c */ /* 0x000ff00000001810 */
[C---:B--2---:R-:W-:Y:S08]  /*4ab0*/  HMMA.16816.F32 R20, R12.reuse, R36, RZ ;  /* 0x000000240c14723c */ /* 0x044ff000000018ff */
[----:B------:R-:W-:Y:S01]  /*4ac0*/  HMMA.16816.F32 R16, R12, R38, RZ ;  /* 0x000000260c10723c */ /* 0x000fe200000018ff */
[----:B------:R-:W1:Y:S07]  /*4ad0*/  LDSM.16.MT88.4 R36, [R76+0x4000] ;  /* 0x004000004c24783b */ /* 0x000e6e0000004200 */
[----:B------:R-:W-:Y:S08]  /*4ae0*/  HMMA.16816.F32 R180, R8, R56, R4 ;  /* 0x0000003808b4723c */ /* 0x000ff00000001804 */
[----:B---3--:R-:W-:Y:S08]  /*4af0*/  HMMA.16816.F32 R4, R12, R40, RZ ;  /* 0x000000280c04723c */ /* 0x008ff000000018ff */
[----:B----4-:R-:W-:Y:S01]  /*4b00*/  HMMA.16816.F32 R156, R8, R28, R20 ;  /* 0x0000001c089c723c */ /* 0x010fe20000001814 */
[----:B------:R-:W2:Y:S07]  /*4b10*/  LDSM.16.MT88.4 R20, [R76+0x4800] ;  /* 0x004800004c14783b */ /* 0x000eae0000004200 */
[----:B------:R-:W-:Y:S08]  /*4b20*/  HMMA.16816.F32 R24, R12, R78, RZ ;  /* 0x0000004e0c18723c */ /* 0x000ff000000018ff */
[----:B------:R-:W-:Y:S08]  /*4b30*/  HMMA.16816.F32 R148, R8, R32, R4 ;  /* 0x000000200894723c */ /* 0x000ff00000001804 */
[----:B-1----:R-:W-:Y:S01]  /*4b40*/  HMMA.16816.F32 R4, R12, R36, RZ ;  /* 0x000000240c04723c */ /* 0x002fe200000018ff */
[----:B------:R-:W-:-:S02]  /*4b50*/  IMAD.MOV.U32 R120, RZ, RZ, R141 ;  /* 0x000000ffff787224 */ /* 0x000fc400078e008d */
[----:B------:R-:W-:Y:S02]  /*4b60*/  IMAD.MOV.U32 R116, RZ, RZ, R140 ;  /* 0x000000ffff747224 */ /* 0x000fe400078e008c */
[----:B------:R-:W-:Y:S02]  /*4b70*/  IMAD.MOV.U32 R112, RZ, RZ, R143 ;  /* 0x000000ffff707224 */ /* 0x000fe400078e008f */
[----:B------:R-:W-:Y:S02]  /*4b80*/  IMAD.MOV.U32 R168, RZ, RZ, R142 ;  /* 0x000000ffffa87224 */ /* 0x000fe400078e008e */
[----:B------:R-:W-:Y:S01]  /*4b90*/  HMMA.16816.F32 R140, R8, R58, R24 ;  /* 0x0000003a088c723c */ /* 0x000fe20000001818 */
[----:B------:R-:W-:Y:S01]  /*4ba0*/  IMAD.MOV.U32 R56, RZ, RZ, R121 ;  /* 0x000000ffff387224 */ /* 0x000fe200078e0079 */
[----:B------:R-:W1:Y:S01]  /*4bb0*/  LDSM.16.MT88.4 R24, [R248+0x6000] ;  /* 0x00600000f818783b */ /* 0x000e620000004200 */
[----:B------:R-:W-:-:S04]  /*4bc0*/  IMAD.MOV.U32 R50, RZ, RZ, R120 ;  /* 0x000000ffff327224 */ /* 0x000fc800078e0078 */
[----:B------:R-:W-:Y:S02]  /*4bd0*/  IMAD.MOV.U32 R58, RZ, RZ, R123 ;  /* 0x000000ffff3a7224 */ /* 0x000fe400078e007b */
[----:B------:R-:W-:-:S06]  /*4be0*/  IMAD.MOV.U32 R59, RZ, RZ, R122 ;  /* 0x000000ffff3b7224 */ /* 0x000fcc00078e007a */
[----:B--2---:R-:W-:Y:S08]  /*4bf0*/  HMMA.16816.F32 R120, R8, R20, R4 ;  /* 0x000000140878723c */ /* 0x004ff00000001804 */
[----:B------:R-:W-:Y:S01]  /*4c00*/  HMMA.16816.F32 R4, R12, R38, RZ ;  /* 0x000000260c04723c */ /* 0x000fe200000018ff */
[----:B------:R-:W-:Y:S01]  /*4c10*/  IMAD.MOV.U32 R54, RZ, RZ, R3 ;  /* 0x000000ffff367224 */ /* 0x000fe200078e0003 */
[----:B------:R-:W-:Y:S01]  /*4c20*/  MOV R48, R115 ;  /* 0x0000007300307202 */ /* 0x000fe20000000f00 */
[----:B------:R-:W-:-:S02]  /*4c30*/  FADD.FTZ R3, R85, R83 ;  /* 0x0000005355037221 */ /* 0x000fc40000010000 */
[----:B------:R-:W-:Y:S02]  /*4c40*/  IMAD.MOV.U32 R49, RZ, RZ, R114 ;  /* 0x000000ffff317224 */ /* 0x000fe400078e0072 */
[----:B------:R-:W-:Y:S02]  /*4c50*/  IMAD.MOV.U32 R77, RZ, RZ, R113 ;  /* 0x000000ffff4d7224 */ /* 0x000fe400078e0071 */
[----:B------:R-:W-:Y:S11]  /*4c60*/  IMAD.MOV.U32 R85, RZ, RZ, R112 ;  /* 0x000000ffff557224 */ /* 0x000ff600078e0070 */
[----:B------:R-:W-:Y:S04]  /*4c70*/  @!UPT UIADD3 URZ, URZ, URZ, URZ ;  /* 0x0000003f3f3ff290 */ /* 0x000fe8000fffe03f */
[----:B------:R-:W-:Y:S01]  /*4c80*/  HMMA.16816.F32 R112, R8, R22, R4 ;  /* 0x000000160870723c */ /* 0x000fe20000001804 */
[----:B------:R-:W2:Y:S07]  /*4c90*/  LDSM.16.MT88.4 R20, [R248+0x6800] ;  /* 0x00680000f814783b */ /* 0x000eae0000004200 */
[----:B-1----:R-:W-:Y:S01]  /*4ca0*/  HMMA.16816.F32 R4, R12, R24, RZ ;  /* 0x000000180c04723c */ /* 0x002fe200000018ff */
[----:B------:R-:W-:Y:S01]  /*4cb0*/  IMAD.MOV.U32 R79, RZ, RZ, R126 ;  /* 0x000000ffff4f7224 */ /* 0x000fe200078e007e */
[----:B------:R-:W-:Y:S01]  /*4cc0*/  MOV R78, R125 ;  /* 0x0000007d004e7202 */ /* 0x000fe20000000f00 */
[----:B------:R-:W-:-:S05]  /*4cd0*/  IMAD.MOV.U32 R57, RZ, RZ, R124 ;  /* 0x000000ffff397224 */ /* 0x000fca00078e007c */
[----:B------:R-:W-:Y:S08]  /*4ce0*/  HMMA.16816.F32 R124, R8, R30, R16 ;  /* 0x0000001e087c723c */ /* 0x000ff00000001810 */
[----:B------:R-:W-:Y:S01]  /*4cf0*/  HMMA.16816.F32 R16, R12, R42, RZ ;  /* 0x0000002a0c10723c */ /* 0x000fe200000018ff */
[----:B------:R-:W-:-:S07]  /*4d00*/  IMAD.MOV.U32 R52, RZ, RZ, R119 ;  /* 0x000000ffff347224 */ /* 0x000fce00078e0077 */
[----:B--2---:R-:W-:Y:S08]  /*4d10*/  HMMA.16816.F32 R184, R8, R20, R4 ;  /* 0x0000001408b8723c */ /* 0x004ff00000001804 */
[----:B------:R-:W-:Y:S01]  /*4d20*/  HMMA.16816.F32 R4, R12, R26, RZ ;  /* 0x0000001a0c04723c */ /* 0x000fe200000018ff */
[----:B------:R-:W-:Y:S02]  /*4d30*/  IMAD.MOV.U32 R53, RZ, RZ, R118 ;  /* 0x000000ffff357224 */ /* 0x000fe400078e0076 */
[----:B------:R-:W-:-:S02]  /*4d40*/  IMAD.MOV.U32 R55, RZ, RZ, R117 ;  /* 0x000000ffff377224 */ /* 0x000fc400078e0075 */
[----:B------:R-:W-:Y:S02]  /*4d50*/  IMAD.MOV.U32 R51, RZ, RZ, R116 ;  /* 0x000000ffff337224 */ /* 0x000fe400078e0074 */
[----:B------:R-:W-:Y:S01]  /*4d60*/  FADD.FTZ R3, R87, R3 ;  /* 0x0000000357037221 */ /* 0x000fe20000010000 */
[----:B------:R-:W-:Y:S07]  /*4d70*/  HMMA.16816.F32 R116, R8, R34, R16 ;  /* 0x000000220874723c */ /* 0x000fee0000001810 */
[----:B------:R-:W-:-:S02]  /*4d80*/  FADD.FTZ R17, R81, R80 ;  /* 0x0000005051117221 */ /* 0x000fc40000010000 */
[----:B------:R-:W-:Y:S02]  /*4d90*/  FADD.FTZ R16, R89, R3 ;  /* 0x0000000359107221 */ /* 0x000fe40000010000 */
[----:B------:R-:W-:Y:S02]  /*4da0*/  FADD.FTZ R17, R82, R17 ;  /* 0x0000001152117221 */ /* 0x000fe40000010000 */
[----:B------:R-:W-:Y:S02]  /*4db0*/  IMAD.MOV.U32 R87, RZ, RZ, R168 ;  /* 0x000000ffff577224 */ /* 0x000fe400078e00a8 */
[----:B------:R-:W-:Y:S01]  /*4dc0*/  FADD.FTZ R3, R84, R17 ;  /* 0x0000001154037221 */ /* 0x000fe20000010000 */
[----:B------:R-:W-:Y:S01]  /*4dd0*/  HMMA.16816.F32 R168, R8, R22, R4 ;  /* 0x0000001608a8723c */ /* 0x000fe20000001804 */
[----:B------:R-:W-:Y:S06]  /*4de0*/  LDSM.16.MT88.4 R20, [R252+0x6800] ;  /* 0x00680000fc14783b */ /* 0x000fec0000004200 */
[----:B------:R-:W-:-:S02]  /*4df0*/  FADD.FTZ R4, R90, R16 ;  /* 0x000000105a047221 */ /* 0x000fc40000010000 */
[----:B------:R-:W1:Y:S02]  /*4e00*/  LDSM.16.MT88.4 R16, [R252+0x6000] ;  /* 0x00600000fc10783b */ /* 0x000e640000004200 */
[----:B------:R-:W-:Y:S02]  /*4e10*/  FADD.FTZ R25, R93, R4 ;  /* 0x000000045d197221 */ /* 0x000fe40000010000 */
[----:B-1----:R-:W-:Y:S01]  /*4e20*/  HMMA.16816.F32 R4, R12, R16, RZ ;  /* 0x000000100c04723c */ /* 0x002fe200000018ff */
[----:B------:R-:W-:Y:S02]  /*4e30*/  FADD.FTZ R3, R86, R3 ;  /* 0x0000000356037221 */ /* 0x000fe40000010000 */
[--C-:B------:R-:W-:Y:S11]  /*4e40*/  FFMA.FTZ R24, R108, c[0x0][0x2d0], -R2.reuse ;  /* 0x0000b4006c187a23 */ /* 0x100ff60000010802 */
[----:B------:R-:W-:Y:S10]  /*4e50*/  @!UPT UIADD3 URZ, URZ, URZ, URZ ;  /* 0x0000003f3f3ff290 */ /* 0x000ff4000fffe03f */
[----:B------:R-:W-:Y:S08]  /*4e60*/  HMMA.16816.F32 R80, R8, R20, R4 ;  /* 0x000000140850723c */ /* 0x000ff00000001804 */
[----:B------:R-:W-:Y:S01]  /*4e70*/  HMMA.16816.F32 R4, R12, R18, RZ ;  /* 0x000000120c04723c */ /* 0x000fe200000018ff */
[----:B------:R-:W-:Y:S02]  /*4e80*/  FFMA.FTZ R26, R107, c[0x0][0x2d0], -R2 ;  /* 0x0000b4006b1a7a23 */ /* 0x000fe40000010802 */
[----:B------:R-:W-:-:S02]  /*4e90*/  FADD.FTZ R27, R88, R3 ;  /* 0x00000003581b7221 */ /* 0x000fc40000010000 */
[--C-:B------:R-:W-:Y:S02]  /*4ea0*/  FFMA.FTZ R28, R105, c[0x0][0x2d0], -R2.reuse ;  /* 0x0000b400691c7a23 */ /* 0x100fe40000010802 */
[--C-:B------:R-:W-:Y:S02]  /*4eb0*/  FFMA.FTZ R36, R102, c[0x0][0x2d0], -R2.reuse ;  /* 0x0000b40066247a23 */ /* 0x100fe40000010802 */
[----:B------:R-:W-:Y:S02]  /*4ec0*/  FFMA.FTZ R37, R98, c[0x0][0x2d0], -R2 ;  /* 0x0000b40062257a23 */ /* 0x000fe40000010802 */
[----:B------:R-:W-:Y:S02]  /*4ed0*/  IMAD.MOV.U32 R102, RZ, RZ, R54 ;  /* 0x000000ffff667224 */ /* 0x000fe400078e0036 */
[----:B------:R-:W-:Y:S02]  /*4ee0*/  IMAD.MOV.U32 R105, RZ, RZ, R55 ;  /* 0x000000ffff697224 */ /* 0x000fe400078e0037 */
[----:B------:R-:W-:Y:S01]  /*4ef0*/  IMAD.MOV.U32 R107, RZ, RZ, R52 ;  /* 0x000000ffff6b7224 */ /* 0x000fe200078e0034 */
[----:B------:R-:W-:Y:S01]  /*4f00*/  MOV R52, R64 ;  /* 0x0000004000347202 */ /* 0x000fe20000000f00 */
[----:B------:R-:W-:-:S02]  /*4f10*/  IMAD.MOV.U32 R98, RZ, RZ, R53 ;  /* 0x000000ffff627224 */ /* 0x000fc400078e0035 */
[----:B------:R-:W-:Y:S02]  /*4f20*/  IMAD.MOV.U32 R53, RZ, RZ, R67 ;  /* 0x000000ffff357224 */ /* 0x000fe400078e0043 */
[----:B------:R-:W-:Y:S02]  /*4f30*/  IMAD.MOV.U32 R54, RZ, RZ, R66 ;  /* 0x000000ffff367224 */ /* 0x000fe400078e0042 */
[----:B------:R-:W-:Y:S01]  /*4f40*/  IMAD.MOV.U32 R55, RZ, RZ, R65 ;  /* 0x000000ffff377224 */ /* 0x000fe200078e0041 */
[----:B------:R-:W1:Y:S01]  /*4f50*/  MUFU.EX2 R3, R24 ;  /* 0x0000001800037308 */ /* 0x000e620000000800 */
[--C-:B------:R-:W-:Y:S01]  /*4f60*/  FFMA.FTZ R29, R104, c[0x0][0x2d0], -R2.reuse ;  /* 0x0000b400681d7a23 */ /* 0x100fe20000010802 */
[----:B------:R-:W-:Y:S01]  /*4f70*/  HMMA.16816.F32 R64, R8, R22, R4 ;  /* 0x000000160840723c */ /* 0x000fe20000001804 */
[--C-:B------:R-:W-:Y:S01]  /*4f80*/  FFMA.FTZ R38, R97, c[0x0][0x2d0], -R2.reuse ;  /* 0x0000b40061267a23 */ /* 0x100fe20000010802 */
[----:B------:R-:W-:Y:S01]  /*4f90*/  LDSM.16.MT88.4 R20, [R251+0x6800] ;  /* 0x00680000fb14783b */ /* 0x000fe20000004200 */
[----:B------:R-:W-:-:S03]  /*4fa0*/  FFMA.FTZ R39, R96, c[0x0][0x2d0], -R2 ;  /* 0x0000b40060277a23 */ /* 0x000fc60000010802 */
[----:B------:R2:W-:Y:S01]  /*4fb0*/  MUFU.EX2 R2, R26 ;  /* 0x0000001a00027308 */ /* 0x0005e20000000800 */
[----:B------:R-:W-:Y:S02]  /*4fc0*/  FADD.FTZ R4, R94, R25 ;  /* 0x000000195e047221 */ /* 0x000fe40000010000 */
[----:B------:R-:W-:Y:S02]  /*4fd0*/  FADD.FTZ R5, R92, R27 ;  /* 0x0000001b5c057221 */ /* 0x000fe40000010000 */
[--C-:B------:R-:W-:Y:S01]  /*4fe0*/  FFMA.FTZ R6, R101, c[0x0][0x2d0], -R0.reuse ;  /* 0x0000b40065067a23 */ /* 0x100fe20000010800 */
[----:B--2---:R-:W2:Y:S01]  /*4ff0*/  LDSM.16.MT88.4 R24, [R251+0x6000] ;  /* 0x00600000fb18783b */ /* 0x004ea20000004200 */
[----:B------:R-:W-:Y:S02]  /*5000*/  FADD.FTZ R18, R91, R5 ;  /* 0x000000055b127221 */ /* 0x000fe40000010000 */
[----:B------:R-:W-:Y:S02]  /*5010*/  FFMA.FTZ R5, R106, c[0x0][0x2d0], -R0 ;  /* 0x0000b4006a057a23 */ /* 0x000fe40000010800 */
[----:B------:R-:W3:Y:S01]  /*5020*/  MUFU.EX2 R6, R6 ;  /* 0x0000000600067308 */ /* 0x000ee20000000800 */
[----:B------:R-:W-:-:S07]  /*5030*/  FADD.FTZ R4, R95, R4 ;  /* 0x000000045f047221 */ /* 0x000fce0000010000 */
[----:B------:R-:W4:Y:S08]  /*5040*/  MUFU.EX2 R5, R5 ;  /* 0x0000000500057308 */ /* 0x000f300000000800 */
[----:B------:R-:W5:Y:S08]  /*5050*/  MUFU.EX2 R16, R28 ;  /* 0x0000001c00107308 */ /* 0x000f700000000800 */
[----:B------:R4:W2:Y:S01]  /*5060*/  MUFU.EX2 R7, R29 ;  /* 0x0000001d00077308 */ /* 0x0008a20000000800 */
[----:B-1----:R-:W-:-:S02]  /*5070*/  FADD.FTZ R4, R3, R4 ;  /* 0x0000000403047221 */ /* 0x002fc40000010000 */
[--C-:B------:R-:W-:Y:S02]  /*5080*/  FFMA.FTZ R31, R103, c[0x0][0x2d0], -R0.reuse ;  /* 0x0000b400671f7a23 */ /* 0x100fe40000010800 */
[--C-:B------:R-:W-:Y:S02]  /*5090*/  FFMA.FTZ R30, R111, c[0x0][0x2d0], -R0.reuse ;  /* 0x0000b4006f1e7a23 */ /* 0x100fe40000010800 */
[--C-:B------:R-:W-:Y:S02]  /*50a0*/  FFMA.FTZ R33, R110, c[0x0][0x2d0], -R0.reuse ;  /* 0x0000b4006e217a23 */ /* 0x100fe40000010800 */
[--C-:B------:R-:W-:Y:S02]  /*50b0*/  FFMA.FTZ R32, R109, c[0x0][0x2d0], -R0.reuse ;  /* 0x0000b4006d207a23 */ /* 0x100fe40000010800 */
[--C-:B------:R-:W-:Y:S02]  /*50c0*/  FFMA.FTZ R35, R100, c[0x0][0x2d0], -R0.reuse ;  /* 0x0000b40064237a23 */ /* 0x100fe40000010800 */
[----:B------:R-:W-:-:S02]  /*50d0*/  FFMA.FTZ R34, R99, c[0x0][0x2d0], -R0 ;  /* 0x0000b40063227a23 */ /* 0x000fc40000010800 */
[----:B---3--:R-:W-:Y:S02]  /*50e0*/  FADD.FTZ R0, R6, R18 ;  /* 0x0000001206007221 */ /* 0x008fe40000010000 */
[C---:B------:R-:W-:Y:S01]  /*50f0*/  FADD.FTZ R17, R2.reuse, R4 ;  /* 0x0000000402117221 */ /* 0x040fe20000010000 */
[----:B------:R-:W-:Y:S01]  /*5100*/  F2FP.PACK_AB R4, R2, R3 ;  /* 0x000000030204723e */ /* 0x000fe200000000ff */
[C---:B----4-:R-:W-:Y:S01]  /*5110*/  FADD.FTZ R29, R5.reuse, R0 ;  /* 0x00000000051d7221 */ /* 0x050fe20000010000 */
[----:B------:R-:W-:Y:S01]  /*5120*/  F2FP.PACK_AB R5, R5, R6 ;  /* 0x000000060505723e */ /* 0x000fe200000000ff */
[----:B-----5:R-:W-:Y:S01]  /*5130*/  FADD.FTZ R2, R16, R17 ;  /* 0x0000001110027221 */ /* 0x020fe20000010000 */
[C---:B--2---:R-:W-:Y:S02]  /*5140*/  F2FP.PACK_AB R6, R7.reuse, R16 ;  /* 0x000000100706723e */ /* 0x044fe400000000ff */
[----:B------:R-:W-:Y:S01]  /*5150*/  HMMA.16816.F32 R16, R12, R24, RZ ;  /* 0x000000180c10723c */ /* 0x000fe200000018ff */
[----:B------:R-:W-:-:S02]  /*5160*/  FADD.FTZ R28, R7, R2 ;  /* 0x00000002071c7221 */ /* 0x000fc40000010000 */
[----:B------:R-:W-:-:S05]  /*5170*/  IMAD.MOV.U32 R84, RZ, RZ, R50 ;  /* 0x000000ffff547224 */ /* 0x000fca00078e0032 */
[----:B------:R-:W-:Y:S01]  /*5180*/  HMMA.16816.F32 R24, R12, R26, RZ ;  /* 0x0000001a0c18723c */ /* 0x000fe200000018ff */
[----:B------:R-:W-:Y:S01]  /*5190*/  IMAD.MOV.U32 R86, RZ, RZ, R51 ;  /* 0x000000ffff567224 */ /* 0x000fe200078e0033 */
[----:B------:R-:W1:Y:S01]  /*51a0*/  MUFU.EX2 R2, R31 ;  /* 0x0000001f00027308 */ /* 0x000e620000000800 */
[----:B------:R-:W-:Y:S02]  /*51b0*/  IMAD.MOV.U32 R89, RZ, RZ, R48 ;  /* 0x000000ffff597224 */ /* 0x000fe400078e0030 */
[----:B------:R-:W-:-:S05]  /*51c0*/  IMAD.MOV.U32 R90, RZ, RZ, R49 ;  /* 0x000000ffff5a7224 */ /* 0x000fca00078e0031 */
[----:B------:R-:W-:Y:S06]  /*51d0*/  MUFU.EX2 R0, R30 ;  /* 0x0000001e00007308 */ /* 0x000fec0000000800 */
[----:B------:R-:W-:Y:S02]  /*51e0*/  HMMA.16816.F32 R48, R8, R20, R16 ;  /* 0x000000140830723c */ /* 0x000fe40000001810 */
[----:B------:R-:W2:Y:S08]  /*51f0*/  MUFU.EX2 R16, R36 ;  /* 0x0000002400107308 */ /* 0x000eb00000000800 */
[----:B------:R-:W3:Y:S01]  /*5200*/  MUFU.EX2 R3, R37 ;  /* 0x0000002500037308 */ /* 0x000ee20000000800 */
[----:B-1----:R-:W-:-:S07]  /*5210*/  FADD.FTZ R7, R2, R29 ;  /* 0x0000001d02077221 */ /* 0x002fce0000010000 */
[----:B------:R-:W1:Y:S08]  /*5220*/  MUFU.EX2 R18, R33 ;  /* 0x0000002100127308 */ /* 0x000e700000000800 */
[----:B------:R-:W4:Y:S01]  /*5230*/  MUFU.EX2 R20, R38 ;  /* 0x0000002600147308 */ /* 0x000f220000000800 */
[----:B--2---:R-:W-:Y:S01]  /*5240*/  FADD.FTZ R21, R16, R28 ;  /* 0x0000001c10157221 */ /* 0x004fe20000010000 */
[----:B------:R-:W-:Y:S06]  /*5250*/  HMMA.16816.F32 R40, R8, R22, R24 ;  /* 0x000000160828723c */ /* 0x000fec0000001818 */
[----:B------:R-:W2:Y:S01]  /*5260*/  MUFU.EX2 R17, R32 ;  /* 0x0000002000117308 */ /* 0x000ea20000000800 */
[----:B------:R-:W-:-:S07]  /*5270*/  FADD.FTZ R22, R0, R7 ;  /* 0x0000000700167221 */ /* 0x000fce0000010000 */
[----:B------:R-:W5:Y:S01]  /*5280*/  MUFU.EX2 R19, R39 ;  /* 0x0000002700137308 */ /* 0x000f620000000800 */
[----:B------:R-:W-:Y:S01]  /*5290*/  F2FP.PACK_AB R7, R0, R2 ;  /* 0x000000020007723e */ /* 0x000fe200000000ff */
[C---:B---3--:R-:W-:Y:S01]  /*52a0*/  FADD.FTZ R2, R3.reuse, R21 ;  /* 0x0000001503027221 */ /* 0x048fe20000010000 */
[----:B------:R-:W-:Y:S01]  /*52b0*/  MOV R108, R77 ;  /* 0x0000004d006c7202 */ /* 0x000fe20000000f00 */
[----:B-1----:R-:W-:Y:S02]  /*52c0*/  FADD.FTZ R0, R18, R22 ;  /* 0x0000001612007221 */ /* 0x002fe40000010000 */
[----:B----4-:R-:W-:Y:S02]  /*52d0*/  FADD.FTZ R2, R20, R2 ;  /* 0x0000000214027221 */ /* 0x010fe40000010000 */
[----:B------:R-:W-:Y:S01]  /*52e0*/  IMAD.MOV.U32 R77, RZ, RZ, R128 ;  /* 0x000000ffff4d7224 */ /* 0x000fe200078e0080 */
[----:B------:R-:W-:Y:S01]  /*52f0*/  F2FP.PACK_AB R128, R3, R16 ;  /* 0x000000100380723e */ /* 0x000fe200000000ff */
[----:B------:R-:W-:-:S02]  /*5300*/  IMAD.MOV.U32 R94, RZ, RZ, R87 ;  /* 0x000000ffff5e7224 */ /* 0x000fc400078e0057 */
[----:B------:R-:W-:Y:S01]  /*5310*/  IMAD.MOV.U32 R104, RZ, RZ, R129 ;  /* 0x000000ffff687224 */ /* 0x000fe200078e0081 */
[C---:B--2---:R-:W-:Y:S01]  /*5320*/  F2FP.PACK_AB R129, R17.reuse, R18 ;  /* 0x000000121181723e */ /* 0x044fe200000000ff */
[----:B------:R-:W-:Y:S02]  /*5330*/  FADD.FTZ R3, R17, R0 ;  /* 0x0000000011037221 */ /* 0x000fe40000010000 */
[----:B------:R-:W-:Y:S01]  /*5340*/  IMAD.MOV.U32 R87, RZ, RZ, R130 ;  /* 0x000000ffff577224 */ /* 0x000fe200078e0082 */
[C---:B-----5:R-:W-:Y:S01]  /*5350*/  F2FP.PACK_AB R130, R19.reuse, R20 ;  /* 0x000000141382723e */ /* 0x060fe200000000ff */
[----:B------:R-:W-:Y:S02]  /*5360*/  FADD.FTZ R0, R19, R2 ;  /* 0x0000000213007221 */ /* 0x000fe40000010000 */
[----:B------:R-:W1:Y:S01]  /*5370*/  LDSM.16.MT88.4 R16, [R76+0x6000] ;  /* 0x006000004c10783b */ /* 0x000e620000004200 */
[----:B------:R-:W2:Y:S03]  /*5380*/  MUFU.EX2 R2, R35 ;  /* 0x0000002300027308 */ /* 0x000ea60000000800 */
[----:B------:R3:W-:Y:S01]  /*5390*/  STL [R1+0x80], R0 ;  /* 0x0000800001007387 */ /* 0x0007e20000100800 */
[----:B------:R-:W-:-:S02]  /*53a0*/  IMAD.MOV.U32 R92, RZ, RZ, R86 ;  /* 0x000000ffff5c7224 */ /* 0x000fc400078e0056 */
[----:B------:R-:W-:Y:S02]  /*53b0*/  IMAD.MOV.U32 R86, RZ, RZ, R131 ;  /* 0x000000ffff567224 */ /* 0x000fe400078e0083 */
[----:B--2---:R-:W-:Y:S01]  /*53c0*/  FADD.FTZ R3, R2, R3 ;  /* 0x0000000302037221 */ /* 0x004fe20000010000 */
[----:B---3--:R-:W2:Y:S01]  /*53d0*/  MUFU.EX2 R0, R34 ;  /* 0x0000002200007308 */ /* 0x008ea20000000800 */
[----:B-1----:R-:W-:Y:S02]  /*53e0*/  HMMA.16816.F32 R20, R12, R16, RZ ;  /* 0x000000100c14723c */ /* 0x002fe400000018ff */
[C---:B--2---:R-:W-:Y:S01]  /*53f0*/  FADD.FTZ R3, R0.reuse, R3 ;  /* 0x0000000300037221 */ /* 0x044fe20000010000 */
[----:B------:R-:W-:Y:S01]  /*5400*/  F2FP.PACK_AB R131, R0, R2 ;  /* 0x000000020083723e */ /* 0x000fe200000000ff */
[----:B------:R-:W-:-:S04]  /*5410*/  IMAD.MOV.U32 R0, RZ, RZ, R76 ;  /* 0x000000ffff007224 */ /* 0x000fc800078e004c */
[----:B------:R-:W-:Y:S01]  /*5420*/  HMMA.16816.F32 R12, R12, R18, RZ ;  /* 0x000000120c0c723c */ /* 0x000fe200000018ff */
[----:B------:R-:W1:Y:S01]  /*5430*/  LDSM.16.MT88.4 R16, [R0+0x6800] ;  /* 0x006800000010783b */ /* 0x000e620000004200 */
[----:B------:R-:W-:Y:S11]  /*5440*/  IMAD.MOV.U32 R106, RZ, RZ, R98 ;  /* 0x000000ffff6a7224 */ /* 0x000ff600078e0062 */
[----:B------:R-:W-:Y:S03]  /*5450*/  @!UPT UIADD3 URZ, URZ, URZ, URZ ;  /* 0x0000003f3f3ff290 */ /* 0x000fe6000fffe03f */
[C---:B-1----:R-:W-:Y:S08]  /*5460*/  HMMA.16816.F32 R20, R8.reuse, R16, R20 ;  /* 0x000000100814723c */ /* 0x042ff00000001814 */
[----:B------:R-:W-:Y:S01]  /*5470*/  HMMA.16816.F32 R12, R8, R18, R12 ;  /* 0x00000012080c723c */ /* 0x000fe2000000180c */
[----:B------:R-:W1:Y:S07]  /*5480*/  LDSM.16.MT88.4 R8, [R248+0x1000] ;  /* 0x00100000f808783b */ /* 0x000e6e0000004200 */
[C---:B-1----:R-:W-:Y:S08]  /*5490*/  HMMA.16816.F32 R136, R4.reuse, R8, R136 ;  /* 0x000000080488723c */ /* 0x042ff00000001888 */
[----:B------:R-:W-:Y:S01]  /*54a0*/  HMMA.16816.F32 R16, R4, R10, R104 ;  /* 0x0000000a0410723c */ /* 0x000fe20000001868 */
[----:B------:R-:W1:Y:S01]  /*54b0*/  LDSM.16.MT88.4 R8, [R252+0x1000] ;  /* 0x00100000fc08783b */ /* 0x000e620000004200 */
[----:B------:R-:W-:-:S02]  /*54c0*/  IMAD.MOV.U32 R88, RZ, RZ, R102 ;  /* 0x000000ffff587224 */ /* 0x000fc400078e0066 */
[----:B------:R-:W-:-:S04]  /*54d0*/  IMAD.MOV.U32 R91, RZ, RZ, R108 ;  /* 0x000000ffff5b7224 */ /* 0x000fc800078e006c */
[C---:B-1----:R-:W-:Y:S08]  /*54e0*/  HMMA.16816.F32 R144, R4.reuse, R8, R144 ;  /* 0x000000080490723c */ /* 0x042ff00000001890 */
[----:B------:R-:W-:Y:S01]  /*54f0*/  HMMA.16816.F32 R24, R4, R10, R152 ;  /* 0x0000000a0418723c */ /* 0x000fe20000001898 */
[----:B------:R-:W1:Y:S01]  /*5500*/  LDSM.16.MT88.4 R8, [R251+0x1000] ;  /* 0x00100000fb08783b */ /* 0x000e620000004200 */
[----:B------:R-:W-:-:S02]  /*5510*/  IMAD.MOV.U32 R93, RZ, RZ, R84 ;  /* 0x000000ffff5d7224 */ /* 0x000fc400078e0054 */
[----:B------:R-:W-:-:S04]  /*5520*/  IMAD.MOV.U32 R95, RZ, RZ, R85 ;  /* 0x000000ffff5f7224 */ /* 0x000fc800078e0055 */
        /* <DEDUP_REMOVED lines=8> */
[----:B------:R-:W1:Y:S01]  /*55b0*/  LDSM.16.MT88.4 R8, [R252+0x3000] ;  /* 0x00300000fc08783b */ /* 0x000e620000004200 */
[----:B------:R-:W-:Y:S01]  /*55c0*/  MOV R84, R78 ;  /* 0x0000004e00547202 */ /* 0x000fe20000000f00 */
[----:B------:R-:W-:-:S05]  /*55d0*/  IMAD.MOV.U32 R85, RZ, RZ, R79 ;  /* 0x000000ffff557224 */ /* 0x000fca00078e004f */
[C---:B-1----:R-:W-:Y:S08]  /*55e0*/  HMMA.16816.F32 R52, R4.reuse, R8, R52 ;  /* 0x000000080434723c */ /* 0x042ff00000001834 */
[C---:B------:R-:W-:Y:S01]  /*55f0*/  HMMA.16816.F32 R56, R4.reuse, R10, R60 ;  /* 0x0000000a0438723c */ /* 0x040fe2000000183c */
[----:B------:R-:W1:Y:S07]  /*5600*/  LDSM.16.MT88.4 R8, [R251+0x3000] ;  /* 0x00300000fb08783b */ /* 0x000e6e0000004200 */
[C---:B-1----:R-:W-:Y:S08]  /*5610*/  HMMA.16816.F32 R60, R4.reuse, R8, R84 ;  /* 0x00000008043c723c */ /* 0x042ff00000001854 */
[C---:B------:R-:W-:Y:S01]  /*5620*/  HMMA.16816.F32 R68, R4.reuse, R10, R68 ;  /* 0x0000000a0444723c */ /* 0x040fe20000001844 */
[----:B------:R-:W1:Y:S04]  /*5630*/  LDSM.16.MT88.4 R8, [R0+0x3000] ;  /* 0x003000000008783b */ /* 0x000e680000004200 */
[----:B------:R2:W-:Y:S02]  /*5640*/  STL [R1+0x84], R3 ;  /* 0x0000840301007387 */ /* 0x0005e40000100800 */
[----:B--2---:R-:W-:Y:S01]  /*5650*/  IMAD.MOV.U32 R3, RZ, RZ, R77 ;  /* 0x000000ffff037224 */ /* 0x004fe200078e004d */
[C---:B-1----:R-:W-:Y:S08]  /*5660*/  HMMA.16816.F32 R72, R4.reuse, R8, R72 ;  /* 0x000000080448723c */ /* 0x042ff00000001848 */
[----:B------:R-:W-:Y:S01]  /*5670*/  HMMA.16816.F32 R76, R4, R10, R164 ;  /* 0x0000000a044c723c */ /* 0x000fe200000018a4 */
[----:B------:R-:W1:Y:S01]  /*5680*/  LDSM.16.MT88.4 R8, [R248+0x5000] ;  /* 0x00500000f808783b */ /* 0x000e620000004200 */
[----:B------:R-:W-:-:S03]  /*5690*/  @P1 IMAD.HI.U32 R2, R3, c[0x0][0x2c8], RZ ;  /* 0x0000b20003021a27 */ /* 0x000fc600078e00ff */
[----:B------:R-:W-:Y:S03]  /*56a0*/  LDSM.16.MT88.4 R164, [R0+0x1800] ;  /* 0x0018000000a4783b */ /* 0x000fe60000004200 */
[C---:B-1----:R-:W-:Y:S08]  /*56b0*/  HMMA.16816.F32 R84, R4.reuse, R8, R180 ;  /* 0x000000080454723c */ /* 0x042ff000000018b4 */
[C---:B------:R-:W-:Y:S01]  /*56c0*/  HMMA.16816.F32 R88, R4.reuse, R10, R140 ;  /* 0x0000000a0458723c */ /* 0x040fe2000000188c */
[----:B------:R-:W1:Y:S04]  /*56d0*/  LDSM.16.MT88.4 R8, [R252+0x5000] ;  /* 0x00500000fc08783b */ /* 0x000e680000004200 */
[----:B------:R-:W-:Y:S03]  /*56e0*/  LDSM.16.MT88.4 R140, [R248+0x1800] ;  /* 0x00180000f88c783b */ /* 0x000fe60000004200 */
[C---:B-1----:R-:W-:Y:S01]  /*56f0*/  HMMA.16816.F32 R92, R4.reuse, R8, R156 ;  /* 0x00000008045c723c */ /* 0x042fe2000000189c */
[----:B------:R-:W-:Y:S07]  /*5700*/  LDSM.16.MT88.4 R156, [R251+0x1800] ;  /* 0x00180000fb9c783b */ /* 0x000fee0000004200 */
[C---:B------:R-:W-:Y:S01]  /*5710*/  HMMA.16816.F32 R96, R4.reuse, R10, R124 ;  /* 0x0000000a0460723c */ /* 0x040fe2000000187c */
[----:B------:R-:W1:Y:S07]  /*5720*/  LDSM.16.MT88.4 R8, [R251+0x5000] ;  /* 0x00500000fb08783b */ /* 0x000e6e0000004200 */
[C---:B-1----:R-:W-:Y:S01]  /*5730*/  HMMA.16816.F32 R100, R4.reuse, R8, R148 ;  /* 0x000000080464723c */ /* 0x042fe20000001894 */
[----:B------:R-:W-:Y:S07]  /*5740*/  LDSM.16.MT88.4 R148, [R252+0x1800] ;  /* 0x00180000fc94783b */ /* 0x000fee0000004200 */
        /* <DEDUP_REMOVED lines=8> */
[C---:B-1----:R-:W-:Y:S01]  /*57d0*/  HMMA.16816.F32 R120, R4.reuse, R8, R80 ;  /* 0x000000080478723c */ /* 0x042fe20000001850 */
[----:B------:R-:W-:Y:S07]  /*57e0*/  LDSM.16.MT88.4 R80, [R252+0x5800] ;  /* 0x00580000fc50783b */ /* 0x000fee0000004200 */
[C---:B------:R-:W-:Y:S01]  /*57f0*/  HMMA.16816.F32 R116, R4.reuse, R10, R64 ;  /* 0x0000000a0474723c */ /* 0x040fe20000001840 */
[----:B------:R-:W1:Y:S04]  /*5800*/  LDSM.16.MT88.4 R8, [R251+0x7000] ;  /* 0x00700000fb08783b */ /* 0x000e680000004200 */
[----:B------:R-:W-:Y:S03]  /*5810*/  LDSM.16.MT88.4 R64, [R0+0x3800] ;  /* 0x003800000040783b */ /* 0x000fe60000004200 */
[C---:B-1----:R-:W-:Y:S01]  /*5820*/  HMMA.16816.F32 R124, R4.reuse, R10, R40 ;  /* 0x0000000a047c723c */ /* 0x042fe20000001828 */
[----:B------:R-:W1:Y:S07]  /*5830*/  LDSM.16.MT88.4 R40, [R248+0x3800] ;  /* 0x00380000f828783b */ /* 0x000e6e0000004200 */
[----:B------:R-:W-:Y:S01]  /*5840*/  HMMA.16816.F32 R180, R4, R8, R48 ;  /* 0x0000000804b4723c */ /* 0x000fe20000001830 */
[----:B------:R-:W2:Y:S04]  /*5850*/  LDSM.16.MT88.4 R48, [R252+0x3800] ;  /* 0x00380000fc30783b */ /* 0x000ea80000004200 */
[----:B------:R-:W-:Y:S03]  /*5860*/  LDSM.16.MT88.4 R8, [R0+0x7000] ;  /* 0x007000000008783b */ /* 0x000fe60000004200 */
[C---:B-1----:R-:W-:Y:S08]  /*5870*/  HMMA.16816.F32 R36, R128.reuse, R40, R36 ;  /* 0x000000288024723c */ /* 0x042ff00000001824 */
[C---:B------:R-:W-:Y:S08]  /*5880*/  HMMA.16816.F32 R40, R128.reuse, R42, R44 ;  /* 0x0000002a8028723c */ /* 0x040ff0000000182c */
[C---:B--2---:R-:W-:Y:S08]  /*5890*/  HMMA.16816.F32 R44, R128.reuse, R48, R52 ;  /* 0x00000030802c723c */ /* 0x044ff00000001834 */
[C---:B------:R-:W-:Y:S01]  /*58a0*/  HMMA.16816.F32 R48, R128.reuse, R50, R56 ;  /* 0x000000328030723c */ /* 0x040fe20000001838 */
[----:B------:R-:W1:Y:S07]  /*58b0*/  LDSM.16.MT88.4 R56, [R251+0x3800] ;  /* 0x00380000fb38783b */ /* 0x000e6e0000004200 */
[C---:B-1----:R-:W-:Y:S08]  /*58c0*/  HMMA.16816.F32 R52, R128.reuse, R56, R60 ;  /* 0x000000388034723c */ /* 0x042ff0000000183c */
[C---:B------:R-:W-:Y:S01]  /*58d0*/  HMMA.16816.F32 R60, R128.reuse, R64, R72 ;  /* 0x00000040803c723c */ /* 0x040fe20000001848 */
[----:B------:R-:W1:Y:S07]  /*58e0*/  LDSM.16.MT88.4 R72, [R248+0x5800] ;  /* 0x00580000f848783b */ /* 0x000e6e0000004200 */
[C---:B------:R-:W-:Y:S08]  /*58f0*/  HMMA.16816.F32 R64, R128.reuse, R66, R76 ;  /* 0x000000428040723c */ /* 0x040ff0000000184c */
[C---:B------:R-:W-:Y:S08]  /*5900*/  HMMA.16816.F32 R76, R128.reuse, R80, R92 ;  /* 0x00000050804c723c */ /* 0x040ff0000000185c */
[C---:B------:R-:W-:Y:S01]  /*5910*/  HMMA.16816.F32 R80, R128.reuse, R82, R96 ;  /* 0x000000528050723c */ /* 0x040fe20000001860 */
[----:B------:R-:W2:Y:S07]  /*5920*/  LDSM.16.MT88.4 R96, [R0+0x5800] ;  /* 0x005800000060783b */ /* 0x000eae0000004200 */
[C---:B------:R-:W-:Y:S08]  /*5930*/  HMMA.16816.F32 R56, R128.reuse, R58, R68 ;  /* 0x0000003a8038723c */ /* 0x040ff00000001844 */
[C---:B-1----:R-:W-:Y:S08]  /*5940*/  HMMA.16816.F32 R68, R128.reuse, R72, R84 ;  /* 0x000000488044723c */ /* 0x042ff00000001854 */
[C---:B--2---:R-:W-:Y:S08]  /*5950*/  HMMA.16816.F32 R92, R128.reuse, R96, R108 ;  /* 0x00000060805c723c */ /* 0x044ff0000000186c */
[C---:B------:R-:W-:Y:S01]  /*5960*/  HMMA.16816.F32 R96, R128.reuse, R98, R112 ;  /* 0x000000628060723c */ /* 0x040fe20000001870 */
[----:B------:R-:W1:Y:S07]  /*5970*/  LDSM.16.MT88.4 R112, [R252+0x7800] ;  /* 0x00780000fc70783b */ /* 0x000e6e0000004200 */
[----:B------:R-:W-:Y:S01]  /*5980*/  HMMA.16816.F32 R72, R128, R74, R88 ;  /* 0x0000004a8048723c */ /* 0x000fe20000001858 */
[----:B------:R-:W2:Y:S07]  /*5990*/  LDSM.16.MT88.4 R88, [R251+0x5800] ;  /* 0x00580000fb58783b */ /* 0x000eae0000004200 */
[C---:B------:R-:W-:Y:S08]  /*59a0*/  HMMA.16816.F32 R20, R4.reuse, R8, R20 ;  /* 0x000000080414723c */ /* 0x040ff00000001814 */
[----:B------:R-:W-:Y:S01]  /*59b0*/  HMMA.16816.F32 R12, R4, R10, R12 ;  /* 0x0000000a040c723c */ /* 0x000fe2000000180c */
[----:B------:R3:W-:Y:S07]  /*59c0*/  LDSM.16.MT88.4 R4, [R0+0x7800] ;  /* 0x007800000004783b */ /* 0x0007ee0000004200 */
[----:B-1----:R-:W-:Y:S01]  /*59d0*/  HMMA.16816.F32 R108, R128, R112, R120 ;  /* 0x00000070806c723c */ /* 0x002fe20000001878 */
[----:B------:R-:W1:Y:S01]  /*59e0*/  LDSM.16.MT88.4 R120, [R251+0x7800] ;  /* 0x00780000fb78783b */ /* 0x000e620000004200 */
[----:B---3--:R-:W-:-:S06]  /*59f0*/  IMAD.MOV.U32 R0, RZ, RZ, R3 ;  /* 0x000000ffff007224 */ /* 0x008fcc00078e0003 */
[----:B--2---:R-:W-:Y:S01]  /*5a00*/  HMMA.16816.F32 R84, R128, R88, R100 ;  /* 0x000000588054723c */ /* 0x004fe20000001864 */
[----:B------:R-:W-:Y:S01]  /*5a10*/  @P1 SHF.R.U32.HI R0, RZ, c[0x0][0x2cc], R2 ;  /* 0x0000b300ff001a19 */ /* 0x000fe20000011602 */
[----:B------:R-:W-:-:S06]  /*5a20*/  IMAD.MOV.U32 R2, RZ, RZ, c[0x0][0x168] ;  /* 0x00005a00ff027624 */ /* 0x000fcc00078e00ff */
[----:B------:R-:W-:Y:S01]  /*5a30*/  HMMA.16816.F32 R88, R128, R90, R104 ;  /* 0x0000005a8058723c */ /* 0x000fe20000001868 */
[----:B------:R-:W2:Y:S01]  /*5a40*/  LDSM.16.MT88.4 R104, [R248+0x7800] ;  /* 0x00780000f868783b */ /* 0x000ea20000004200 */
[----:B------:R-:W-:-:S04]  /*5a50*/  IADD3 R0, R0, c[0x0][0x1d0], -R2 ;  /* 0x0000740000007a10 */ /* 0x000fc80007ffe802 */
[----:B------:R-:W-:-:S04]  /*5a60*/  SHF.R.S32.HI R2, RZ, 0x1f, R0 ;  /* 0x0000001fff027819 */ /* 0x000fc80000011400 */
[----:B------:R-:W-:Y:S01]  /*5a70*/  LEA.HI R0, R2, R0, RZ, 0x6 ;  /* 0x0000000002007211 */ /* 0x000fe200078f30ff */
[----:B------:R-:W-:Y:S03]  /*5a80*/  HMMA.16816.F32 R112, R128, R114, R116 ;  /* 0x000000728070723c */ /* 0x000fe60000001874 */
[----:B------:R-:W-:-:S04]  /*5a90*/  SHF.R.S32.HI R0, RZ, 0x6, R0 ;  /* 0x00000006ff007819 */ /* 0x000fc80000011400 */
[----:B------:R-:W-:Y:S01]  /*5aa0*/  IMNMX R0, R134, R0, !PT ;  /* 0x0000000086007217 */ /* 0x000fe20007800200 */
[C---:B-1----:R-:W-:Y:S08]  /*5ab0*/  HMMA.16816.F32 R116, R128.reuse, R120, R180 ;  /* 0x000000788074723c */ /* 0x042ff000000018b4 */
[C---:B------:R-:W-:Y:S08]  /*5ac0*/  HMMA.16816.F32 R120, R128.reuse, R122, R124 ;  /* 0x0000007a8078723c */ /* 0x040ff0000000187c */
[----:B------:R-:W-:Y:S07]  /*5ad0*/  HMMA.16816.F32 R124, R128, R4, R20 ;  /* 0x00000004807c723c */ /* 0x000fee0000001814 */
[----:B------:R-:W-:-:S05]  /*5ae0*/  IADD3 R4, R135, -0x2, RZ ;  /* 0xfffffffe87047810 */ /* 0x000fca0007ffe0ff */
[----:B------:R1:W-:Y:S04]  /*5af0*/  STL [R1+0x5c], R4 ;  /* 0x00005c0401007387 */ /* 0x0003e80000100800 */
[----:B------:R1:W-:Y:S01]  /*5b00*/  STL [R1+0x8c], R0 ;  /* 0x00008c0001007387 */ /* 0x0003e20000100800 */
[----:B------:R-:W-:Y:S01]  /*5b10*/  ISETP.GE.AND P0, PT, R4, R0, PT ;  /* 0x000000000400720c */ /* 0x000fe20003f06270 */
[C---:B------:R-:W-:Y:S08]  /*5b20*/  HMMA.16816.F32 R136, R128.reuse, R140, R136 ;  /* 0x0000008c8088723c */ /* 0x040ff00000001888 */
[C---:B------:R-:W-:Y:S08]  /*5b30*/  HMMA.16816.F32 R144, R128.reuse, R148, R144 ;  /* 0x000000948090723c */ /* 0x040ff00000001890 */
[C---:B------:R-:W-:Y:S08]  /*5b40*/  HMMA.16816.F32 R152, R128.reuse, R156, R152 ;  /* 0x0000009c8098723c */ /* 0x040ff00000001898 */
[C---:B------:R-:W-:Y:S08]  /*5b50*/  HMMA.16816.F32 R160, R128.reuse, R164, R160 ;  /* 0x000000a480a0723c */ /* 0x040ff000000018a0 */
[C---:B--2---:R-:W-:Y:S08]  /*5b60*/  HMMA.16816.F32 R100, R128.reuse, R104, R184 ;  /* 0x000000688064723c */ /* 0x044ff000000018b8 */
[C---:B------:R-:W-:Y:S08]  /*5b70*/  HMMA.16816.F32 R140, R128.reuse, R142, R16 ;  /* 0x0000008e808c723c */ /* 0x040ff00000001810 */
[C---:B------:R-:W-:Y:S08]  /*5b80*/  HMMA.16816.F32 R148, R128.reuse, R150, R24 ;  /* 0x000000968094723c */ /* 0x040ff00000001818 */
[C---:B------:R-:W-:Y:S08]  /*5b90*/  HMMA.16816.F32 R156, R128.reuse, R158, R28 ;  /* 0x0000009e809c723c */ /* 0x040ff0000000181c */
[C---:B------:R-:W-:Y:S08]  /*5ba0*/  HMMA.16816.F32 R164, R128.reuse, R166, R32 ;  /* 0x000000a680a4723c */ /* 0x040ff00000001820 */
[C---:B------:R-:W-:Y:S08]  /*5bb0*/  HMMA.16816.F32 R104, R128.reuse, R106, R168 ;  /* 0x0000006a8068723c */ /* 0x040ff000000018a8 */
[----:B------:R-:W-:Y:S01]  /*5bc0*/  HMMA.16816.F32 R128, R128, R6, R12 ;  /* 0x000000068080723c */ /* 0x000fe2000000180c */
[----:B------:R-:W-:Y:S01]  /*5bd0*/  @!UPT UIADD3 URZ, URZ, URZ, URZ ;  /* 0x0000003f3f3ff290 */ /* 0x000fe2000fffe03f */
[----:B------:R-:W-:Y:S11]  /*5be0*/  @!P0 BRA `(.L_x_834) ;  /* 0x000043a000008947 */ /* 0x000ff60003800000 */
[----:B-1----:R-:W-:Y:S02]  /*5bf0*/  MOV R0, R4 ;  /* 0x0000000400007202 */ /* 0x002fe40000000f00 */
[----:B------:R-:W-:-:S02]  /*5c00*/  MOV R134, R132 ;  /* 0x0000008400867202 */ /* 0x000fc40000000f00 */
[----:B------:R-:W-:Y:S01]  /*5c10*/  MOV R3, R133 ;  /* 0x0000008500037202 */ /* 0x000fe20000000f00 */
[----:B------:R1:W-:Y:S06]  /*5c20*/  STL [R1+0x60], R0 ;  /* 0x0000600001007387 */ /* 0x0003ec0000100800 */
.L_x_835:
[----:B------:R-:W2:Y:S01]  /*5c30*/  LDL R2, [R1+0x60] ;  /* 0x0000600001027983 */ /* 0x000ea20000100800 */
[----:B------:R-:W-:Y:S04]  /*5c40*/  DEPBAR.LE SB0, 0x0 ;  /* 0x000080000000791a */ /* 0x000fe80000000000 */
[----:B------:R-:W2:Y:S01]  /*5c50*/  LDL R135, [R1+0x7c] ;  /* 0x00007c0001877983 */ /* 0x000ea20000100800 */
[----:B------:R-:W-:Y:S03]  /*5c60*/  WARPSYNC 0xffffffff ;  /* 0xffffffff00007948 */ /* 0x000fe60003800000 */
[----:B------:R-:W3:Y:S06]  /*5c70*/  LDL.64 R16, [R1+0x70] ;  /* 0x0000700001107983 */ /* 0x000eec0000100a00 */
[----:B------:R-:W4:Y:S04]  /*5c80*/  LDL R13, [R1+0x78] ;  /* 0x00007800010d7983 */ /* 0x000f280000100800 */
[----:B------:R-:W-:Y:S06]  /*5c90*/  STL.64 [R1+0x148], R128 ;  /* 0x0001488001007387 */ /* 0x000fec0000100a00 */
[----:B-1----:R1:W-:Y:S04]  /*5ca0*/  STL [R1+0x144], R130 ;  /* 0x0001448201007387 */ /* 0x0023e80000100800 */
[----:B------:R1:W-:Y:S04]  /*5cb0*/  STL [R1+0x140], R131 ;  /* 0x0001408301007387 */ /* 0x0003e80000100800 */
[----:B------:R-:W4:Y:S04]  /*5cc0*/  LDL R168, [R1+0x8] ;  /* 0x0000080001a87983 */ /* 0x000f280000100800 */
[----:B------:R-:W4:Y:S04]  /*5cd0*/  LDL R180, [R1+0x44] ;  /* 0x0000440001b47983 */ /* 0x000f280000100800 */
[----:B------:R-:W4:Y:S04]  /*5ce0*/  LDL R184, [R1+0x40] ;  /* 0x0000400001b87983 */ /* 0x000f280000100800 */
[----:B------:R-:W-:Y:S08]  /*5cf0*/  BAR.SYNC.DEFER_BLOCKING 0x0 ;  /* 0x0000000000007b1d */ /* 0x000ff00000010000 */
[----:B------:R-:W-:Y:S08]  /*5d00*/  LDSM.16.M88.4 R24, [R249+0x1000] ;  /* 0x00100000f918783b */ /* 0x000ff00000000200 */
[----:B-1----:R-:W4:Y:S04]  /*5d10*/  LDL R130, [R1+0x3c] ;  /* 0x00003c0001827983 */ /* 0x002f280000100800 */
[----:B------:R-:W4:Y:S01]  /*5d20*/  LDL R131, [R1+0x58] ;  /* 0x0000580001837983 */ /* 0x000f220000100800 */
[----:B--2---:R-:W-:Y:S11]  /*5d30*/  ISETP.GT.AND P6, PT, R135, R2, PT ;  /* 0x000000028700720c */ /* 0x004ff60003fc4270 */
[----:B------:R-:W-:Y:S02]  /*5d40*/  @!UPT UIADD3 URZ, URZ, URZ, URZ ;  /* 0x0000003f3f3ff290 */ /* 0x000fe4000fffe03f */
[----:B------:R-:W-:Y:S01]  /*5d50*/  @!P6 SHF.R.S32.HI R0, RZ, 0x1f, R2 ;  /* 0x0000001fff00e819 */ /* 0x000fe20000011402 */
[----:B------:R-:W-:Y:S01]  /*5d60*/  @!P6 IMAD.WIDE.U32 R4, R2, c[0x0][0x208], RZ ;  /* 0x000082000204ea25 */ /* 0x000fe200078e00ff */
[----:B---3--:R-:W-:Y:S03]  /*5d70*/  @!P6 IADD3 R10, P0, R16, 0x40, RZ ;  /* 0x00000040100ae810 */ /* 0x008fe60007f1e0ff */
[----:B------:R-:W-:Y:S01]  /*5d80*/  @!P6 IMAD R0, R0, c[0x0][0x208], RZ ;  /* 0x000082000000ea24 */ /* 0x000fe200078e02ff */
[-C--:B----4-:R-:W-:Y:S01]  /*5d90*/  @!P6 IADD3.X R9, RZ, R13.reuse, RZ, P0, !PT ;  /* 0x0000000dff09e210 */ /* 0x090fe200007fe4ff */
[----:B------:R-:W-:Y:S02]  /*5da0*/  @!P6 IMAD.MOV.U32 R6, RZ, RZ, c[0x0][0x20c] ;  /* 0x00008300ff06e624 */ /* 0x000fe400078e00ff */
[----:B------:R-:W-:Y:S01]  /*5db0*/  @!P6 IMAD R0, R2, c[0x0][0x20c], R0 ;  /* 0x000083000200ea24 */ /* 0x000fe200078e0200 */
[C---:B------:R-:W-:Y:S04]  /*5dc0*/  @!P6 SHF.L.U32 R2, R4.reuse, 0x6, RZ ;  /* 0x000000060402e819 */ /* 0x040fe800000006ff */
[----:B------:R-:W-:Y:S01]  /*5dd0*/  @!P6 IADD3 R0, R5, R0, RZ ;  /* 0x000000000500e210 */ /* 0x000fe20007ffe0ff */
[----:B------:R-:W-:Y:S01]  /*5de0*/  LDSM.16.M88.4 R168, [R168] ;  /* 0x00000000a8a8783b */ /* 0x000fe20000000200 */
[----:B------:R-:W-:Y:S02]  /*5df0*/  @!P6 MOV R5, c[0x0][0x208] ;  /* 0x000082000005ea02 */ /* 0x000fe40000000f00 */
[----:B------:R-:W-:Y:S02]  /*5e00*/  @!P6 SHF.L.U64.HI R0, R4, 0x6, R0 ;  /* 0x000000060400e819 */ /* 0x000fe40000010200 */
[C---:B------:R-:W-:Y:S03]  /*5e10*/  @!P6 LEA R4, P0, R5.reuse, R2, 0x5 ;  /* 0x000000020504e211 */ /* 0x040fe600078028ff */
[----:B------:R-:W-:Y:S01]  /*5e20*/  LDSM.16.M88.4 R180, [R180] ;  /* 0x00000000b4b4783b */ /* 0x000fe20000000200 */
[----:B------:R-:W-:Y:S02]  /*5e30*/  @!P6 LEA.HI.X R5, R5, R0, R6, 0x5, P0 ;  /* 0x000000000505e211 */ /* 0x000fe400000f2c06 */
[----:B------:R-:W-:Y:S04]  /*5e40*/  @!P6 IADD3 R6, P0, R2, R16, RZ ;  /* 0x000000100206e210 */ /* 0x000fe80007f1e0ff */
[----:B------:R-:W-:Y:S01]  /*5e50*/  @!P6 IADD3.X R8, R0, R13, RZ, P0, !PT ;  /* 0x0000000d0008e210 */ /* 0x000fe200007fe4ff */
[----:B------:R-:W-:Y:S01]  /*5e60*/  LDSM.16.M88.4 R184, [R184] ;  /* 0x00000000b8b8783b */ /* 0x000fe20000000200 */
[----:B------:R-:W-:Y:S04]  /*5e70*/  @!P6 IADD3 R7, P0, R2, R10, RZ ;  /* 0x0000000a0207e210 */ /* 0x000fe80007f1e0ff */
[----:B------:R-:W-:Y:S02]  /*5e80*/  @!P6 IADD3.X R11, R0, R9, RZ, P0, !PT ;  /* 0x00000009000be210 */ /* 0x000fe400007fe4ff */
[C---:B------:R-:W-:Y:S04]  /*5e90*/  @!P6 LEA R132, P0, R6.reuse, c[0x0][0x1f8], 0x1 ;  /* 0x00007e000684ea11 */ /* 0x040fe800078008ff */
[----:B------:R-:W-:Y:S02]  /*5ea0*/  @!P6 LEA.HI.X R133, R6, c[0x0][0x1fc], R8, 0x1, P0 ;  /* 0x00007f000685ea11 */ /* 0x000fe400000f0c08 */
[C---:B------:R-:W-:Y:S04]  /*5eb0*/  @!P6 LEA R28, P0, R7.reuse, c[0x0][0x1f8], 0x1 ;  /* 0x00007e00071cea11 */ /* 0x040fe800078008ff */
[----:B------:R-:W-:Y:S02]  /*5ec0*/  @!P6 LEA.HI.X R29, R7, c[0x0][0x1fc], R11, 0x1, P0 ;  /* 0x00007f00071dea11 */ /* 0x000fe400000f0c0b */
[----:B------:R-:W-:Y:S05]  /*5ed0*/  @!P6 IADD3 R8, P0, R16, 0x80, RZ ;  /* 0x000000801008e810 */ /* 0x000fea0007f1e0ff */
[----:B------:R-:W-:Y:S01]  /*5ee0*/  @!P6 IMAD.X R7, RZ, RZ, R13, P0 ;  /* 0x000000ffff07e224 */ /* 0x000fe200000e060d */
[----:B------:R-:W-:Y:S01]  /*5ef0*/  @!P6 IADD3 R6, P0, R2, R8, RZ ;  /* 0x000000080206e210 */ /* 0x000fe20007f1e0ff */
[----:B------:R1:W-:Y:S03]  /*5f00*/  LDSM.16.M88.4 R188, [R130] ;  /* 0x0000000082bc783b */ /* 0x0003e60000000200 */
[----:B------:R-:W-:Y:S02]  /*5f10*/  @!P6 IADD3.X R11, R0, R7, RZ, P0, !PT ;  /* 0x00000007000be210 */ /* 0x000fe400007fe4ff */
[C---:B------:R-:W-:Y:S04]  /*5f20*/  @!P6 LEA R14, P0, R6.reuse, c[0x0][0x1f8], 0x1 ;  /* 0x00007e00060eea11 */ /* 0x040fe800078008ff */
[----:B------:R-:W-:Y:S02]  /*5f30*/  @!P6 LEA.HI.X R15, R6, c[0x0][0x1fc], R11, 0x1, P0 ;  /* 0x00007f00060fea11 */ /* 0x000fe400000f0c0b */
[----:B------:R-:W-:Y:S04]  /*5f40*/  @!P6 IADD3 R6, P0, R16, 0xc0, RZ ;  /* 0x000000c01006e810 */ /* 0x000fe80007f1e0ff */
[----:B------:R-:W-:Y:S02]  /*5f50*/  @!P6 IADD3.X R12, RZ, R13, RZ, P0, !PT ;  /* 0x0000000dff0ce210 */ /* 0x000fe400007fe4ff */
[----:B------:R-:W-:Y:S04]  /*5f60*/  @!P6 IADD3 R2, P0, R2, R6, RZ ;  /* 0x000000060202e210 */ /* 0x000fe80007f1e0ff */
[----:B------:R-:W-:Y:S02]  /*5f70*/  @!P6 IADD3.X R0, R0, R12, RZ, P0, !PT ;  /* 0x0000000c0000e210 */ /* 0x000fe400007fe4ff */
[C---:B------:R-:W-:Y:S01]  /*5f80*/  @!P6 LEA R22, P0, R2.reuse, c[0x0][0x1f8], 0x1 ;  /* 0x00007e000216ea11 */ /* 0x040fe200078008ff */
[----:B-1----:R-:W2:Y:S03]  /*5f90*/  LDL R130, [R1+0x38] ;  /* 0x0000380001827983 */ /* 0x002ea60000100800 */
[----:B------:R-:W-:Y:S02]  /*5fa0*/  @!P6 LEA.HI.X R23, R2, c[0x0][0x1fc], R0, 0x1, P0 ;  /* 0x00007f000217ea11 */ /* 0x000fe400000f0c00 */
[C---:B------:R-:W-:Y:S05]  /*5fb0*/  @!P6 IADD3 R2, P0, R4.reuse, R10, RZ ;  /* 0x0000000a0402e210 */ /* 0x040fea0007f1e0ff */
[C---:B------:R-:W-:Y:S01]  /*5fc0*/  @!P6 IMAD.X R21, R5.reuse, 0x1, R9, P0 ;  /* 0x000000010515e824 */ /* 0x040fe200000e0609 */
[C---:B------:R-:W-:Y:S02]  /*5fd0*/  @!P6 IADD3 R0, P0, R4.reuse, R8, RZ ;  /* 0x000000080400e210 */ /* 0x040fe40007f1e0ff */
[----:B------:R-:W1:Y:S02]  /*5fe0*/  LDSM.16.M88.4 R8, [R249] ;  /* 0x00000000f908783b */ /* 0x000e640000000200 */
[C---:B------:R-:W-:Y:S02]  /*5ff0*/  @!P6 IADD3.X R7, R5.reuse, R7, RZ, P0, !PT ;  /* 0x000000070507e210 */ /* 0x040fe400007fe4ff */
[C---:B------:R-:W-:Y:S04]  /*6000*/  @!P6 IADD3 R6, P0, R4.reuse, R6, RZ ;  /* 0x000000060406e210 */ /* 0x040fe80007f1e0ff */
[C---:B------:R-:W-:Y:S02]  /*6010*/  @!P6 IADD3.X R32, R5.reuse, R12, RZ, P0, !PT ;  /* 0x0000000c0520e210 */ /* 0x040fe400007fe4ff */
[----:B------:R-:W-:Y:S02]  /*6020*/  @!P6 IADD3 R4, P0, R4, R16, RZ ;  /* 0x000000100404e210 */ /* 0x000fe40007f1e0ff */
[----:B------:R-:W3:Y:S02]  /*6030*/  LDSM.16.M88.4 R16, [R249+0x800] ;  /* 0x00080000f910783b */ /* 0x000ee40000000200 */
[----:B------:R-:W-:Y:S02]  /*6040*/  @!P6 IADD3.X R5, R5, R13, RZ, P0, !PT ;  /* 0x0000000d0505e210 */ /* 0x000fe400007fe4ff */
[C---:B------:R-:W-:Y:S04]  /*6050*/  @!P6 LEA R12, P0, R4.reuse, c[0x0][0x1f8], 0x1 ;  /* 0x00007e00040cea11 */ /* 0x040fe800078008ff */
[----:B------:R-:W-:Y:S02]  /*6060*/  @!P6 LEA.HI.X R13, R4, c[0x0][0x1fc], R5, 0x1, P0 ;  /* 0x00007f00040dea11 */ /* 0x000fe400000f0c05 */
[C---:B------:R-:W-:Y:S04]  /*6070*/  @!P6 LEA R20, P0, R2.reuse, c[0x0][0x1f8], 0x1 ;  /* 0x00007e000214ea11 */ /* 0x040fe800078008ff */
[----:B------:R-:W-:Y:S02]  /*6080*/  @!P6 LEA.HI.X R21, R2, c[0x0][0x1fc], R21, 0x1, P0 ;  /* 0x00007f000215ea11 */ /* 0x000fe400000f0c15 */
[C---:B------:R-:W-:Y:S01]  /*6090*/  @!P6 LEA R30, P0, R0.reuse, c[0x0][0x1f8], 0x1 ;  /* 0x00007e00001eea11 */ /* 0x040fe200078008ff */
[----:B------:R-:W4:Y:S03]  /*60a0*/  LDL R2, [R1+0x2c] ;  /* 0x00002c0001027983 */ /* 0x000f260000100800 */
[----:B------:R-:W-:Y:S02]  /*60b0*/  @!P6 LEA.HI.X R31, R0, c[0x0][0x1fc], R7, 0x1, P0 ;  /* 0x00007f00001fea11 */ /* 0x000fe400000f0c07 */
[----:B------:R-:W2:Y:S01]  /*60c0*/  LDL R0, [R1] ;  /* 0x0000000001007983 */ /* 0x000ea20000100800 */
[C---:B------:R-:W-:Y:S04]  /*60d0*/  @!P6 LEA R128, P0, R6.reuse, c[0x0][0x1f8], 0x1 ;  /* 0x00007e000680ea11 */ /* 0x040fe800078008ff */
[----:B------:R-:W-:Y:S02]  /*60e0*/  @!P6 LEA.HI.X R129, R6, c[0x0][0x1fc], R32, 0x1, P0 ;  /* 0x00007f000681ea11 */ /* 0x000fe400000f0c20 */
[C---:B-1---5:R-:W-:Y:S01]  /*60f0*/  HMMA.16816.F32 R4, R172.reuse, R8, RZ ;  /* 0x00000008ac04723c */ /* 0x062fe200000018ff */
[----:B------:R-:W1:Y:S07]  /*6100*/  LDSM.16.M88.4 R32, [R249+0x1800] ;  /* 0x00180000f920783b */ /* 0x000e6e0000000200 */
[C---:B------:R-:W-:Y:S01]  /*6110*/  HMMA.16816.F32 R8, R172.reuse, R10, RZ ;  /* 0x0000000aac08723c */ /* 0x040fe200000018ff */
[----:B------:R-:W-:Y:S01]  /*6120*/  @!PT LDS RZ, [RZ] ;  /* 0x00000000fffff984 */ /* 0x000fe20000000800 */
[----:B------:R-:W-:Y:S01]  /*6130*/  @!PT LDS RZ, [RZ] ;  /* 0x00000000fffff984 */ /* 0x000fe20000000800 */
[----:B------:R-:W-:Y:S01]  /*6140*/  @!PT LDS RZ, [RZ] ;  /* 0x00000000fffff984 */ /* 0x000fe20000000800 */
[----:B------:R1:W-:Y:S08]  /*6150*/  @!P6 LDGSTS.E.BYPASS.LTC128B.128 [R131+0x100], [R132.64], !P5 ;  /* 0x001000008483efae */ /* 0x0003f0000e901d46 */
[----:B------:R1:W-:Y:S08]  /*6160*/  @!P6 LDGSTS.E.BYPASS.LTC128B.128 [R131+0x2100], [R28.64], !P4 ;  /* 0x021000001c83efae */ /* 0x0003f0000e101d46 */
[----:B------:R3:W-:Y:S08]  /*6170*/  @!P6 LDGSTS.E.BYPASS.LTC128B.128 [R131+0x4100], [R14.64], !P3 ;  /* 0x041000000e83efae */ /* 0x0007f0000d901d46 */
[----:B------:R1:W-:Y:S08]  /*6180*/  @!P6 LDGSTS.E.BYPASS.LTC128B.128 [R131+0x6100], [R22.64], !P2 ;  /* 0x061000001683efae */ /* 0x0003f0000d101d46 */
[----:B------:R3:W-:Y:S08]  /*6190*/  @!P6 LDGSTS.E.BYPASS.LTC128B.128 [R131+0x1100], [R12.64], !P5 ;  /* 0x011000000c83efae */ /* 0x0007f0000e901d46 */
[----:B------:R1:W-:Y:S08]  /*61a0*/  @!P6 LDGSTS.E.BYPASS.LTC128B.128 [R131+0x3100], [R20.64], !P4 ;  /* 0x031000001483efae */ /* 0x0003f0000e101d46 */
[----:B------:R1:W-:Y:S08]  /*61b0*/  @!P6 LDGSTS.E.BYPASS.LTC128B.128 [R131+0x5100], [R30.64], !P3 ;  /* 0x051000001e83efae */ /* 0x0003f0000d901d46 */
[----:B------:R1:W-:Y:S01]  /*61c0*/  @!P6 LDGSTS.E.BYPASS.LTC128B.128 [R131+0x7100], [R128.64], !P2 ;  /* 0x071000008083efae */ /* 0x0003e2000d101d46 */
[C---:B---3--:R-:W-:Y:S07]  /*61d0*/  HMMA.16816.F32 R12, R172.reuse, R16, RZ ;  /* 0x00000010ac0c723c */ /* 0x048fee00000018ff */
[----:B------:R-:W0:Y:S01]  /*61e0*/  LDGDEPBAR ;  /* 0x00000000000079af */ /* 0x000e220000000000 */
[C---:B------:R-:W-:Y:S08]  /*61f0*/  HMMA.16816.F32 R16, R172.reuse, R18, RZ ;  /* 0x00000012ac10723c */ /* 0x040ff000000018ff */
[C---:B-1----:R-:W-:Y:S08]  /*6200*/  HMMA.16816.F32 R20, R172.reuse, R24, RZ ;  /* 0x00000018ac14723c */ /* 0x042ff000000018ff */
[C---:B------:R-:W-:Y:S01]  /*6210*/  HMMA.16816.F32 R24, R172.reuse, R26, RZ ;  /* 0x0000001aac18723c */ /* 0x040fe200000018ff */
[----:B------:R-:W3:Y:S04]  /*6220*/  LDL R129, [R1+0x34] ;  /* 0x0000340001817983 */ /* 0x000ee80000100800 */
[----:B------:R-:W3:Y:S03]  /*6230*/  LDL R128, [R1+0x30] ;  /* 0x0000300001807983 */ /* 0x000ee60000100800 */
[C---:B------:R-:W-:Y:S01]  /*6240*/  HMMA.16816.F32 R28, R172.reuse, R32, RZ ;  /* 0x00000020ac1c723c */ /* 0x040fe200000018ff */
[----:B------:R-:W-:Y:S04]  /*6250*/  STL [R1+0x114], R172 ;  /* 0x000114ac01007387 */ /* 0x000fe80000100800 */
[----:B------:R-:W-:Y:S03]  /*6260*/  STL [R1+0x110], R173 ;  /* 0x000110ad01007387 */ /* 0x000fe60000100800 */
[----:B------:R-:W-:Y:S01]  /*6270*/  HMMA.16816.F32 R32, R172, R34, RZ ;  /* 0x00000022ac20723c */ /* 0x000fe200000018ff */
[----:B------:R-:W-:Y:S04]  /*6280*/  STL [R1+0x10c], R174 ;  /* 0x00010cae01007387 */ /* 0x000fe80000100800 */
[----:B------:R-:W-:Y:S03]  /*6290*/  STL [R1+0x108], R175 ;  /* 0x000108af01007387 */ /* 0x000fe60000100800 */
[C---:B------:R-:W-:Y:S01]  /*62a0*/  HMMA.16816.F32 R4, R176.reuse, R168, R4 ;  /* 0x000000a8b004723c */ /* 0x040fe20000001804 */
        /* <DEDUP_REMOVED lines=14> */
[C---:B------:R-:W-:Y:S08]  /*6390*/  HMMA.16816.F32 R24, R176.reuse, R186, R24 ;  /* 0x000000bab018723c */ /* 0x040ff00000001818 */
[C---:B------:R-:W-:Y:S08]  /*63a0*/  HMMA.16816.F32 R28, R176.reuse, R188, R28 ;  /* 0x000000bcb01c723c */ /* 0x040ff0000000181c */
[----:B------:R-:W-:Y:S01]  /*63b0*/  HMMA.16816.F32 R32, R176, R190, R32 ;  /* 0x000000beb020723c */ /* 0x000fe20000001820 */
[----:B--2---:R-:W1:Y:S08]  /*63c0*/  LDSM.16.M88.4 R168, [R0] ;  /* 0x0000000000a8783b */ /* 0x004e700000000200 */
[----:B------:R-:W2:Y:S08]  /*63d0*/  LDSM.16.M88.4 R180, [R0+0x800] ;  /* 0x0008000000b4783b */ /* 0x000eb00000000200 */
[----:B------:R-:W-:Y:S01]  /*63e0*/  LDSM.16.M88.4 R184, [R0+0x1800] ;  /* 0x0018000000b8783b */ /* 0x000fe20000000200 */
[C---:B-1----:R-:W-:Y:S08]  /*63f0*/  HMMA.16816.F32 R4, R192.reuse, R168, R4 ;  /* 0x000000a8c004723c */ /* 0x042ff00000001804 */
[C---:B------:R-:W-:Y:S01]  /*6400*/  HMMA.16816.F32 R8, R192.reuse, R170, R8 ;  /* 0x000000aac008723c */ /* 0x040fe20000001808 */
[----:B------:R-:W1:Y:S07]  /*6410*/  LDSM.16.M88.4 R168, [R0+0x1000] ;  /* 0x0010000000a8783b */ /* 0x000e6e0000000200 */
[C---:B--2---:R-:W-:Y:S08]  /*6420*/  HMMA.16816.F32 R12, R192.reuse, R180, R12 ;  /* 0x000000b4c00c723c */ /* 0x044ff0000000180c */
[C---:B------:R-:W-:Y:S01]  /*6430*/  HMMA.16816.F32 R16, R192.reuse, R182, R16 ;  /* 0x000000b6c010723c */ /* 0x040fe20000001810 */
[----:B------:R-:W2:Y:S07]  /*6440*/  LDSM.16.M88.4 R180, [R250] ;  /* 0x00000000fab4783b */ /* 0x000eae0000000200 */
[C---:B-1----:R-:W-:Y:S08]  /*6450*/  HMMA.16816.F32 R20, R192.reuse, R168, R20 ;  /* 0x000000a8c014723c */ /* 0x042ff00000001814 */
[C---:B------:R-:W-:Y:S01]  /*6460*/  HMMA.16816.F32 R24, R192.reuse, R170, R24 ;  /* 0x000000aac018723c */ /* 0x040fe20000001818 */
[----:B------:R-:W1:Y:S07]  /*6470*/  LDSM.16.M88.4 R168, [R250+0x800] ;  /* 0x00080000faa8783b */ /* 0x000e6e0000000200 */
[C---:B------:R-:W-:Y:S08]  /*6480*/  HMMA.16816.F32 R28, R192.reuse, R184, R28 ;  /* 0x000000b8c01c723c */ /* 0x040ff0000000181c */
[----:B------:R-:W-:Y:S01]  /*6490*/  HMMA.16816.F32 R32, R192, R186, R32 ;  /* 0x000000bac020723c */ /* 0x000fe20000001820 */
[----:B------:R-:W3:Y:S07]  /*64a0*/  LDSM.16.M88.4 R184, [R250+0x1000] ;  /* 0x00100000fab8783b */ /* 0x000eee0000000200 */
[C---:B--2---:R-:W-:Y:S08]  /*64b0*/  HMMA.16816.F32 R4, R196.reuse, R180, R4 ;  /* 0x000000b4c404723c */ /* 0x044ff00000001804 */
[C---:B------:R-:W-:Y:S01]  /*64c0*/  HMMA.16816.F32 R8, R196.reuse, R182, R8 ;  /* 0x000000b6c408723c */ /* 0x040fe20000001808 */
[----:B------:R-:W2:Y:S07]  /*64d0*/  LDSM.16.M88.4 R180, [R250+0x1800] ;  /* 0x00180000fab4783b */ /* 0x000eae0000000200 */
[C---:B-1----:R-:W-:Y:S08]  /*64e0*/  HMMA.16816.F32 R12, R196.reuse, R168, R12 ;  /* 0x000000a8c40c723c */ /* 0x042ff0000000180c */
[C---:B------:R-:W-:Y:S01]  /*64f0*/  HMMA.16816.F32 R16, R196.reuse, R170, R16 ;  /* 0x000000aac410723c */ /* 0x040fe20000001810 */
[----:B------:R-:W1:Y:S07]  /*6500*/  LDSM.16.M88.4 R168, [R249+0x2000] ;  /* 0x00200000f9a8783b */ /* 0x000e6e0000000200 */
[C---:B---3--:R-:W-:Y:S08]  /*6510*/  HMMA.16816.F32 R20, R196.reuse, R184, R20 ;  /* 0x000000b8c414723c */ /* 0x048ff00000001814 */
[C---:B------:R-:W-:Y:S01]  /*6520*/  HMMA.16816.F32 R24, R196.reuse, R186, R24 ;  /* 0x000000bac418723c */ /* 0x040fe20000001818 */
[----:B------:R-:W3:Y:S07]  /*6530*/  LDSM.16.M88.4 R184, [R249+0x2800] ;  /* 0x00280000f9b8783b */ /* 0x000eee0000000200 */
[C---:B--2---:R-:W-:Y:S08]  /*6540*/  HMMA.16816.F32 R28, R196.reuse, R180, R28 ;  /* 0x000000b4c41c723c */ /* 0x044ff0000000181c */
[----:B------:R-:W-:Y:S01]  /*6550*/  HMMA.16816.F32 R32, R196, R182, R32 ;  /* 0x000000b6c420723c */ /* 0x000fe20000001820 */
[----:B------:R-:W2:Y:S07]  /*6560*/  LDSM.16.M88.4 R180, [R249+0x3000] ;  /* 0x00300000f9b4783b */ /* 0x000eae0000000200 */
[C---:B-1----:R-:W-:Y:S08]  /*6570*/  HMMA.16816.F32 R4, R200.reuse, R168, R4 ;  /* 0x000000a8c804723c */ /* 0x042ff00000001804 */
[C---:B------:R-:W-:Y:S01]  /*6580*/  HMMA.16816.F32 R8, R200.reuse, R170, R8 ;  /* 0x000000aac808723c */ /* 0x040fe20000001808 */
[----:B------:R-:W1:Y:S07]  /*6590*/  LDSM.16.M88.4 R168, [R249+0x3800] ;  /* 0x00380000f9a8783b */ /* 0x000e6e0000000200 */
[C---:B---3--:R-:W-:Y:S08]  /*65a0*/  HMMA.16816.F32 R12, R200.reuse, R184, R12 ;  /* 0x000000b8c80c723c */ /* 0x048ff0000000180c */
[C---:B------:R-:W-:Y:S01]  /*65b0*/  HMMA.16816.F32 R16, R200.reuse, R186, R16 ;  /* 0x000000bac810723c */ /* 0x040fe20000001810 */
[----:B------:R3:W4:Y:S07]  /*65c0*/  LDSM.16.M88.4 R184, [R130] ;  /* 0x0000000082b8783b */ /* 0x00072e0000000200 */
[C---:B--2---:R-:W-:Y:S08]  /*65d0*/  HMMA.16816.F32 R20, R200.reuse, R180, R20 ;  /* 0x000000b4c814723c */ /* 0x044ff00000001814 */
[C---:B------:R-:W-:Y:S01]  /*65e0*/  HMMA.16816.F32 R24, R200.reuse, R182, R24 ;  /* 0x000000b6c818723c */ /* 0x040fe20000001818 */
[----:B------:R2:W2:Y:S07]  /*65f0*/  LDSM.16.M88.4 R180, [R129] ;  /* 0x0000000081b4783b */ /* 0x0004ae0000000200 */
[C---:B-1----:R-:W-:Y:S01]  /*6600*/  HMMA.16816.F32 R28, R200.reuse, R168, R28 ;  /* 0x000000a8c81c723c */ /* 0x042fe2000000181c */
[----:B---3--:R-:W3:Y:S07]  /*6610*/  LDL R130, [R1+0x28] ;  /* 0x0000280001827983 */ /* 0x008eee0000100800 */
[----:B------:R-:W-:Y:S01]  /*6620*/  HMMA.16816.F32 R32, R200, R170, R32 ;  /* 0x000000aac820723c */ /* 0x000fe20000001820 */
[----:B------:R1:W1:Y:S07]  /*6630*/  LDSM.16.M88.4 R168, [R128] ;  /* 0x0000000080a8783b */ /* 0x00026e0000000200 */
[C---:B----4-:R-:W-:Y:S01]  /*6640*/  HMMA.16816.F32 R4, R204.reuse, R184, R4 ;  /* 0x000000b8cc04723c */ /* 0x050fe20000001804 */
[----:B--2---:R-:W2:Y:S07]  /*6650*/  LDL R129, [R1+0x24] ;  /* 0x0000240001817983 */ /* 0x004eae0000100800 */
[C---:B------:R-:W-:Y:S01]  /*6660*/  HMMA.16816.F32 R8, R204.reuse, R186, R8 ;  /* 0x000000bacc08723c */ /* 0x040fe20000001808 */
[----:B------:R4:W4:Y:S07]  /*6670*/  LDSM.16.M88.4 R184, [R2] ;  /* 0x0000000002b8783b */ /* 0x00092e0000000200 */
[C---:B------:R-:W-:Y:S01]  /*6680*/  HMMA.16816.F32 R12, R204.reuse, R180, R12 ;  /* 0x000000b4cc0c723c */ /* 0x040fe2000000180c */
[----:B-1----:R-:W2:Y:S07]  /*6690*/  LDL R128, [R1+0x20] ;  /* 0x0000200001807983 */ /* 0x002eae0000100800 */
[C---:B------:R-:W-:Y:S01]  /*66a0*/  HMMA.16816.F32 R16, R204.reuse, R182, R16 ;  /* 0x000000b6cc10723c */ /* 0x040fe20000001810 */
[----:B------:R-:W1:Y:S07]  /*66b0*/  LDSM.16.M88.4 R180, [R0+0x2000] ;  /* 0x0020000000b4783b */ /* 0x000e6e0000000200 */
[C---:B------:R-:W-:Y:S01]  /*66c0*/  HMMA.16816.F32 R20, R204.reuse, R168, R20 ;  /* 0x000000a8cc14723c */ /* 0x040fe20000001814 */
[----:B----4-:R-:W2:Y:S07]  /*66d0*/  LDL R2, [R1+0x1c] ;  /* 0x00001c0001027983 */ /* 0x010eae0000100800 */
[C---:B------:R-:W-:Y:S01]  /*66e0*/  HMMA.16816.F32 R24, R204.reuse, R170, R24 ;  /* 0x000000aacc18723c */ /* 0x040fe20000001818 */
[----:B------:R-:W1:Y:S07]  /*66f0*/  LDSM.16.M88.4 R168, [R0+0x2800] ;  /* 0x0028000000a8783b */ /* 0x000e6e0000000200 */
[C---:B------:R-:W-:Y:S08]  /*6700*/  HMMA.16816.F32 R28, R204.reuse, R184, R28 ;  /* 0x000000b8cc1c723c */ /* 0x040ff0000000181c */
[----:B------:R-:W-:Y:S01]  /*6710*/  HMMA.16816.F32 R32, R204, R186, R32 ;  /* 0x000000bacc20723c */ /* 0x000fe20000001820 */
[----:B------:R-:W1:Y:S07]  /*6720*/  LDSM.16.M88.4 R184, [R0+0x3000] ;  /* 0x0030000000b8783b */ /* 0x000e6e0000000200 */
[C---:B-1----:R-:W-:Y:S08]  /*6730*/  HMMA.16816.F32 R4, R208.reuse, R180, R4 ;  /* 0x000000b4d004723c */ /* 0x042ff00000001804 */
[C---:B------:R-:W-:Y:S01]  /*6740*/  HMMA.16816.F32 R8, R208.reuse, R182, R8 ;  /* 0x000000b6d008723c */ /* 0x040fe20000001808 */
[----:B------:R-:W1:Y:S07]  /*6750*/  LDSM.16.M88.4 R180, [R0+0x3800] ;  /* 0x0038000000b4783b */ /* 0x000e6e0000000200 */
[C---:B------:R-:W-:Y:S08]  /*6760*/  HMMA.16816.F32 R12, R208.reuse, R168, R12 ;  /* 0x000000a8d00c723c */ /* 0x040ff0000000180c */
[C---:B------:R-:W-:Y:S01]  /*6770*/  HMMA.16816.F32 R16, R208.reuse, R170, R16 ;  /* 0x000000aad010723c */ /* 0x040fe20000001810 */
[----:B------:R-:W1:Y:S07]  /*6780*/  LDSM.16.M88.4 R168, [R250+0x2000] ;  /* 0x00200000faa8783b */ /* 0x000e6e0000000200 */
[C---:B------:R-:W-:Y:S08]  /*6790*/  HMMA.16816.F32 R20, R208.reuse, R184, R20 ;  /* 0x000000b8d014723c */ /* 0x040ff00000001814 */
[C---:B------:R-:W-:Y:S01]  /*67a0*/  HMMA.16816.F32 R24, R208.reuse, R186, R24 ;  /* 0x000000bad018723c */ /* 0x040fe20000001818 */
[----:B------:R-:W1:Y:S07]  /*67b0*/  LDSM.16.M88.4 R184, [R250+0x2800] ;  /* 0x00280000fab8783b */ /* 0x000e6e0000000200 */
[C---:B-1----:R-:W-:Y:S08]  /*67c0*/  HMMA.16816.F32 R28, R208.reuse, R180, R28 ;  /* 0x000000b4d01c723c */ /* 0x042ff0000000181c */
[----:B------:R-:W-:Y:S01]  /*67d0*/  HMMA.16816.F32 R32, R208, R182, R32 ;  /* 0x000000b6d020723c */ /* 0x000fe20000001820 */
        /* <DEDUP_REMOVED lines=8> */
[C---:B------:R-:W-:Y:S01]  /*6860*/  HMMA.16816.F32 R24, R212.reuse, R182, R24 ;  /* 0x000000b6d418723c */ /* 0x040fe20000001818 */
[----:B------:R-:W1:Y:S07]  /*6870*/  LDSM.16.M88.4 R180, [R249+0x4800] ;  /* 0x00480000f9b4783b */ /* 0x000e6e0000000200 */
[C---:B------:R-:W-:Y:S08]  /*6880*/  HMMA.16816.F32 R28, R212.reuse, R168, R28 ;  /* 0x000000a8d41c723c */ /* 0x040ff0000000181c */
[----:B------:R-:W-:Y:S01]  /*6890*/  HMMA.16816.F32 R32, R212, R170, R32 ;  /* 0x000000aad420723c */ /* 0x000fe20000001820 */
[----:B------:R-:W1:Y:S07]  /*68a0*/  LDSM.16.M88.4 R168, [R249+0x5000] ;  /* 0x00500000f9a8783b */ /* 0x000e6e0000000200 */
[C---:B------:R-:W-:Y:S08]  /*68b0*/  HMMA.16816.F32 R4, R216.reuse, R184, R4 ;  /* 0x000000b8d804723c */ /* 0x040ff00000001804 */
[C---:B------:R-:W-:Y:S01]  /*68c0*/  HMMA.16816.F32 R8, R216.reuse, R186, R8 ;  /* 0x000000bad808723c */ /* 0x040fe20000001808 */
[----:B------:R-:W1:Y:S07]  /*68d0*/  LDSM.16.M88.4 R184, [R249+0x5800] ;  /* 0x00580000f9b8783b */ /* 0x000e6e0000000200 */
[C---:B-1----:R-:W-:Y:S08]  /*68e0*/  HMMA.16816.F32 R12, R216.reuse, R180, R12 ;  /* 0x000000b4d80c723c */ /* 0x042ff0000000180c */
[C---:B------:R-:W-:Y:S08]  /*68f0*/  HMMA.16816.F32 R16, R216.reuse, R182, R16 ;  /* 0x000000b6d810723c */ /* 0x040ff00000001810 */
[C---:B------:R-:W-:Y:S08]  /*6900*/  HMMA.16816.F32 R20, R216.reuse, R168, R20 ;  /* 0x000000a8d814723c */ /* 0x040ff00000001814 */
[C---:B------:R-:W-:Y:S08]  /*6910*/  HMMA.16816.F32 R24, R216.reuse, R170, R24 ;  /* 0x000000aad818723c */ /* 0x040ff00000001818 */
[C---:B------:R-:W-:Y:S08]  /*6920*/  HMMA.16816.F32 R28, R216.reuse, R184, R28 ;  /* 0x000000b8d81c723c */ /* 0x040ff0000000181c */
[----:B------:R-:W-:Y:S01]  /*6930*/  HMMA.16816.F32 R32, R216, R186, R32 ;  /* 0x000000bad820723c */ /* 0x000fe20000001820 */
[----:B---3--:R1:W3:Y:S08]  /*6940*/  LDSM.16.M88.4 R180, [R130] ;  /* 0x0000000082b4783b */ /* 0x0082f00000000200 */
[----:B--2---:R2:W2:Y:S08]  /*6950*/  LDSM.16.M88.4 R168, [R129] ;  /* 0x0000000081a8783b */ /* 0x0044b00000000200 */
[----:B-1----:R-:W4:Y:S04]  /*6960*/  LDL R130, [R1+0x18] ;  /* 0x0000180001827983 */ /* 0x002f280000100800 */
[----:B------:R1:W1:Y:S01]  /*6970*/  LDSM.16.M88.4 R184, [R128] ;  /* 0x0000000080b8783b */ /* 0x0002620000000200 */
[C---:B---3--:R-:W-:Y:S07]  /*6980*/  HMMA.16816.F32 R4, R220.reuse, R180, R4 ;  /* 0x000000b4dc04723c */ /* 0x048fee0000001804 */
[----:B--2---:R-:W2:Y:S01]  /*6990*/  LDL R129, [R1+0x14] ;  /* 0x0000140001817983 */ /* 0x004ea20000100800 */
[C---:B------:R-:W-:Y:S03]  /*69a0*/  HMMA.16816.F32 R8, R220.reuse, R182, R8 ;  /* 0x000000b6dc08723c */ /* 0x040fe60000001808 */
[----:B------:R3:W3:Y:S05]  /*69b0*/  LDSM.16.M88.4 R180, [R2] ;  /* 0x0000000002b4783b */ /* 0x0006ea0000000200 */
[C---:B------:R-:W-:Y:S03]  /*69c0*/  HMMA.16816.F32 R12, R220.reuse, R168, R12 ;  /* 0x000000a8dc0c723c */ /* 0x040fe6000000180c */
[----:B-1----:R-:W2:Y:S05]  /*69d0*/  LDL R128, [R1+0x10] ;  /* 0x0000100001807983 */ /* 0x002eaa0000100800 */
[C---:B------:R-:W-:Y:S01]  /*69e0*/  HMMA.16816.F32 R16, R220.reuse, R170, R16 ;  /* 0x000000aadc10723c */ /* 0x040fe20000001810 */
[----:B------:R-:W1:Y:S07]  /*69f0*/  LDSM.16.M88.4 R168, [R0+0x4000] ;  /* 0x0040000000a8783b */ /* 0x000e6e0000000200 */
[C---:B------:R-:W-:Y:S01]  /*6a00*/  HMMA.16816.F32 R20, R220.reuse, R184, R20 ;  /* 0x000000b8dc14723c */ /* 0x040fe20000001814 */
[----:B---3--:R-:W2:Y:S04]  /*6a10*/  LDL R2, [R1+0xc] ;  /* 0x00000c0001027983 */ /* 0x008ea80000100800 */
[----:B------:R-:W2:Y:S03]  /*6a20*/  LDL.LU R174, [R1+0x60] ;  /* 0x0000600001ae7983 */ /* 0x000ea60000300800 */
[C---:B------:R-:W-:Y:S01]  /*6a30*/  HMMA.16816.F32 R24, R220.reuse, R186, R24 ;  /* 0x000000badc18723c */ /* 0x040fe20000001818 */
[----:B------:R-:W1:Y:S07]  /*6a40*/  LDSM.16.M88.4 R184, [R0+0x4800] ;  /* 0x0048000000b8783b */ /* 0x000e6e0000000200 */
[C---:B------:R-:W-:Y:S01]  /*6a50*/  HMMA.16816.F32 R28, R220.reuse, R180, R28 ;  /* 0x000000b4dc1c723c */ /* 0x040fe2000000181c */
[----:B------:R-:W2:Y:S04]  /*6a60*/  LDL R178, [R1+0x88] ;  /* 0x0000880001b27983 */ /* 0x000ea80000100800 */
[----:B------:R-:W2:Y:S03]  /*6a70*/  LDL R177, [R1+0x90] ;  /* 0x0000900001b17983 */ /* 0x000ea60000100800 */
        /* <DEDUP_REMOVED lines=35> */
[----:B----4-:R1:W4:Y:S08]  /*6cb0*/  LDSM.16.M88.4 R168, [R130] ;  /* 0x0000000082a8783b */ /* 0x0103300000000200 */
[----:B--2---:R-:W2:Y:S08]  /*6cc0*/  LDSM.16.M88.4 R184, [R129] ;  /* 0x0000000081b8783b */ /* 0x004eb00000000200 */
[----:B-1----:R-:W3:Y:S04]  /*6cd0*/  LDL R130, [R1+0x64] ;  /* 0x0000640001827983 */ /* 0x002ee80000100800 */
[----:B------:R1:W2:Y:S01]  /*6ce0*/  LDSM.16.M88.4 R180, [R128] ;  /* 0x0000000080b4783b */ /* 0x0002a20000000200 */
[C---:B----4-:R-:W-:Y:S08]  /*6cf0*/  HMMA.16816.F32 R4, R236.reuse, R168, R4 ;  /* 0x000000a8ec04723c */ /* 0x050ff00000001804 */
[C---:B------:R-:W-:Y:S01]  /*6d00*/  HMMA.16816.F32 R8, R236.reuse, R170, R8 ;  /* 0x000000aaec08723c */ /* 0x040fe20000001808 */
[----:B--2---:R-:W2:Y:S03]  /*6d10*/  LDSM.16.M88.4 R168, [R2] ;  /* 0x0000000002a8783b */ /* 0x004ea60000000200 */
[C---:B------:R-:W-:Y:S02]  /*6d20*/  IADD3 R175, R174.reuse, -0x1, RZ ;  /* 0xffffffffaeaf7810 */ /* 0x040fe40007ffe0ff */
[----:B------:R-:W-:Y:S02]  /*6d30*/  ISETP.GT.AND P6, PT, R174, R135, PT ;  /* 0x00000087ae00720c */ /* 0x000fe40003fc4270 */
[C---:B------:R-:W-:Y:S01]  /*6d40*/  HMMA.16816.F32 R12, R236.reuse, R184, R12 ;  /* 0x000000b8ec0c723c */ /* 0x040fe2000000180c */
[----:B-1----:R-:W4:Y:S07]  /*6d50*/  LDL.64 R128, [R1+0x68] ;  /* 0x0000680001807983 */ /* 0x002f2e0000100a00 */
[C---:B------:R-:W-:Y:S01]  /*6d60*/  HMMA.16816.F32 R16, R236.reuse, R186, R16 ;  /* 0x000000baec10723c */ /* 0x040fe20000001810 */
[----:B------:R-:W1:Y:S07]  /*6d70*/  LDSM.16.M88.4 R184, [R0+0x6000] ;  /* 0x0060000000b8783b */ /* 0x000e6e0000000200 */
[C---:B------:R-:W-:Y:S08]  /*6d80*/  HMMA.16816.F32 R20, R236.reuse, R180, R20 ;  /* 0x000000b4ec14723c */ /* 0x040ff00000001814 */
[C---:B------:R-:W-:Y:S01]  /*6d90*/  HMMA.16816.F32 R24, R236.reuse, R182, R24 ;  /* 0x000000b6ec18723c */ /* 0x040fe20000001818 */
[----:B------:R-:W1:Y:S07]  /*6da0*/  LDSM.16.M88.4 R180, [R0+0x6800] ;  /* 0x0068000000b4783b */ /* 0x000e6e0000000200 */
[C---:B--2---:R-:W-:Y:S08]  /*6db0*/  HMMA.16816.F32 R28, R236.reuse, R168, R28 ;  /* 0x000000a8ec1c723c */ /* 0x044ff0000000181c */
[----:B------:R-:W-:Y:S01]  /*6dc0*/  HMMA.16816.F32 R32, R236, R170, R32 ;  /* 0x000000aaec20723c */ /* 0x000fe20000001820 */
[----:B------:R-:W2:Y:S07]  /*6dd0*/  LDSM.16.M88.4 R168, [R0+0x7000] ;  /* 0x0070000000a8783b */ /* 0x000eae0000000200 */
[C---:B-1----:R-:W-:Y:S08]  /*6de0*/  HMMA.16816.F32 R4, R240.reuse, R184, R4 ;  /* 0x000000b8f004723c */ /* 0x042ff00000001804 */
[C---:B------:R-:W-:Y:S01]  /*6df0*/  HMMA.16816.F32 R8, R240.reuse, R186, R8 ;  /* 0x000000baf008723c */ /* 0x040fe20000001808 */
[----:B------:R1:W1:Y:S07]  /*6e00*/  LDSM.16.M88.4 R184, [R0+0x7800] ;  /* 0x0078000000b8783b */ /* 0x00026e0000000200 */
[C---:B------:R-:W-:Y:S08]  /*6e10*/  HMMA.16816.F32 R12, R240.reuse, R180, R12 ;  /* 0x000000b4f00c723c */ /* 0x040ff0000000180c */
[C---:B------:R-:W-:Y:S01]  /*6e20*/  HMMA.16816.F32 R16, R240.reuse, R182, R16 ;  /* 0x000000b6f010723c */ /* 0x040fe20000001810 */
[----:B------:R-:W1:Y:S07]  /*6e30*/  LDSM.16.M88.4 R180, [R250+0x6000] ;  /* 0x00600000fab4783b */ /* 0x000e6e0000000200 */
[C---:B--2---:R-:W-:Y:S04]  /*6e40*/  HMMA.16816.F32 R20, R240.reuse, R168, R20 ;  /* 0x000000a8f014723c */ /* 0x044fe80000001814 */
[----:B-1----:R-:W-:Y:S04]  /*6e50*/  @P6 SHF.R.S32.HI R0, RZ, 0x1f, R175 ;  /* 0x0000001fff006819 */ /* 0x002fe800000114af */
[C---:B------:R-:W-:Y:S01]  /*6e60*/  HMMA.16816.F32 R24, R240.reuse, R170, R24 ;  /* 0x000000aaf018723c */ /* 0x040fe20000001818 */
[----:B------:R-:W1:Y:S03]  /*6e70*/  LDSM.16.M88.4 R168, [R250+0x6800] ;  /* 0x00680000faa8783b */ /* 0x000e660000000200 */
[----:B------:R-:W-:Y:S04]  /*6e80*/  @P6 IMAD R0, R0, c[0x0][0x1e0], RZ ;  /* 0x0000780000006a24 */ /* 0x000fe800078e02ff */
[C---:B------:R-:W-:Y:S08]  /*6e90*/  HMMA.16816.F32 R28, R240.reuse, R184, R28 ;  /* 0x000000b8f01c723c */ /* 0x040ff0000000181c */
[----:B------:R-:W-:Y:S08]  /*6ea0*/  HMMA.16816.F32 R32, R240, R186, R32 ;  /* 0x000000baf020723c */ /* 0x000ff00000001820 */
[C---:B------:R-:W-:Y:S08]  /*6eb0*/  HMMA.16816.F32 R4, R244.reuse, R180, R4 ;  /* 0x000000b4f404723c */ /* 0x040ff00000001804 */
[C---:B------:R-:W-:Y:S01]  /*6ec0*/  HMMA.16816.F32 R8, R244.reuse, R182, R8 ;  /* 0x000000b6f408723c */ /* 0x040fe20000001808 */
[----:B------:R-:W2:Y:S07]  /*6ed0*/  LDSM.16.M88.4 R180, [R250+0x7000] ;  /* 0x00700000fab4783b */ /* 0x000eae0000000200 */
[C---:B-1----:R-:W-:Y:S08]  /*6ee0*/  HMMA.16816.F32 R12, R244.reuse, R168, R12 ;  /* 0x000000a8f40c723c */ /* 0x042ff0000000180c */
[C---:B------:R-:W-:Y:S04]  /*6ef0*/  HMMA.16816.F32 R16, R244.reuse, R170, R16 ;  /* 0x000000aaf410723c */ /* 0x040fe80000001810 */
[----:B------:R-:W-:Y:S02]  /*6f00*/  FMUL.FTZ R4, R4, c[0x0][0x320] ;  /* 0x0000c80004047a20 */ /* 0x000fe40000410000 */
[----:B------:R-:W-:Y:S02]  /*6f10*/  FMUL.FTZ R5, R5, c[0x0][0x320] ;  /* 0x0000c80005057a20 */ /* 0x000fe40000410000 */
[----:B------:R-:W1:Y:S01]  /*6f20*/  MUFU.TANH R191, R4 ;  /* 0x0000000400bf7308 */ /* 0x000e620000002400 */
[----:B------:R-:W-:Y:S03]  /*6f30*/  FMUL.FTZ R6, R6, c[0x0][0x320] ;  /* 0x0000c80006067a20 */ /* 0x000fe60000410000 */
[----:B------:R-:W-:Y:S02]  /*6f40*/  FMUL.FTZ R7, R7, c[0x0][0x320] ;  /* 0x0000c80007077a20 */ /* 0x000fe40000410000 */
[----:B------:R-:W-:Y:S02]  /*6f50*/  FMUL.FTZ R2, R8, c[0x0][0x320] ;  /* 0x0000c80008027a20 */ /* 0x000fe40000410000 */
[----:B------:R-:W-:Y:S02]  /*6f60*/  @P6 IMAD R8, R175, c[0x0][0x1e4], R0 ;  /* 0x00007900af086a24 */ /* 0x000fe400078e0200 */
[----:B------:R1:W1:Y:S01]  /*6f70*/  MUFU.TANH R176, R5 ;  /* 0x0000000500b07308 */ /* 0x0002620000002400 */
[----:B------:R-:W-:Y:S02]  /*6f80*/  FMUL.FTZ R11, R11, c[0x0][0x320] ;  /* 0x0000c8000b0b7a20 */ /* 0x000fe40000410000 */
[----:B------:R-:W-:Y:S02]  /*6f90*/  FMUL.FTZ R10, R10, c[0x0][0x320] ;  /* 0x0000c8000a0a7a20 */ /* 0x000fe40000410000 */
[----:B------:R-:W-:Y:S01]  /*6fa0*/  FMUL.FTZ R14, R14, c[0x0][0x320] ;  /* 0x0000c8000e0e7a20 */ /* 0x000fe20000410000 */
[C---:B--2---:R-:W-:Y:S04]  /*6fb0*/  HMMA.16816.F32 R20, R244.reuse, R180, R20 ;  /* 0x000000b4f414723c */ /* 0x044fe80000001814 */
[----:B------:R-:W2:Y:S01]  /*6fc0*/  MUFU.TANH R173, R6 ;  /* 0x0000000600ad7308 */ /* 0x000ea20000002400 */
[----:B------:R-:W-:Y:S02]  /*6fd0*/  FMUL.FTZ R9, R9, c[0x0][0x320] ;  /* 0x0000c80009097a20 */ /* 0x000fe40000410000 */
[----:B------:R-:W-:Y:S01]  /*6fe0*/  FMUL.FTZ R18, R18, c[0x0][0x320] ;  /* 0x0000c80012127a20 */ /* 0x000fe20000410000 */
[C---:B------:R-:W-:Y:S04]  /*6ff0*/  HMMA.16816.F32 R24, R244.reuse, R182, R24 ;  /* 0x000000b6f418723c */ /* 0x040fe80000001818 */
[----:B------:R-:W-:Y:S02]  /*7000*/  FMUL.FTZ R17, R17, c[0x0][0x320] ;  /* 0x0000c80011117a20 */ /* 0x000fe40000410000 */
[----:B------:R2:W2:Y:S01]  /*7010*/  MUFU.TANH R172, R7 ;  /* 0x0000000700ac7308 */ /* 0x0004a20000002400 */
[----:B------:R-:W-:Y:S02]  /*7020*/  FMUL.FTZ R16, R16, c[0x0][0x320] ;  /* 0x0000c80010107a20 */ /* 0x000fe40000410000 */
[----:B------:R-:W-:Y:S03]  /*7030*/  FMUL.FTZ R15, R15, c[0x0][0x320] ;  /* 0x0000c8000f0f7a20 */ /* 0x000fe60000410000 */
[----:B-1----:R-:W-:Y:S04]  /*7040*/  @P6 IMAD.WIDE.U32 R4, R175, c[0x0][0x1e0], RZ ;  /* 0x00007800af046a25 */ /* 0x002fe800078e00ff */
[----:B------:R-:W1:Y:S01]  /*7050*/  MUFU.TANH R185, R2 ;  /* 0x0000000200b97308 */ /* 0x000e620000002400 */
[----:B------:R-:W-:Y:S01]  /*7060*/  @P6 IMAD.SHL.U32 R132, R4, 0x40, RZ ;  /* 0x0000004004846824 */ /* 0x000fe200078e00ff */
[----:B------:R-:W-:Y:S01]  /*7070*/  @P6 IADD3 R8, R5, R8, RZ ;  /* 0x0000000805086210 */ /* 0x000fe20007ffe0ff */
[----:B------:R-:W-:Y:S02]  /*7080*/  FMUL.FTZ R20, R20, c[0x0][0x320] ;  /* 0x0000c80014147a20 */ /* 0x000fe40000410000 */
[----:B------:R-:W-:Y:S01]  /*7090*/  FMUL.FTZ R12, R12, c[0x0][0x320] ;  /* 0x0000c8000c0c7a20 */ /* 0x000fe20000410000 */
[----:B------:R-:W-:Y:S01]  /*70a0*/  @P6 SHF.L.U64.HI R8, R4, 0x6, R8 ;  /* 0x0000000604086819 */ /* 0x000fe20000010208 */
[----:B------:R-:W-:Y:S02]  /*70b0*/  FMUL.FTZ R13, R13, c[0x0][0x320] ;  /* 0x0000c8000d0d7a20 */ /* 0x000fe40000410000 */
[----:B------:R-:W-:Y:S01]  /*70c0*/  FMUL.FTZ R21, R21, c[0x0][0x320] ;  /* 0x0000c80015157a20 */ /* 0x000fe20000410000 */
[----:B------:R-:W-:Y:S01]  /*70d0*/  MUFU.TANH R133, R11 ;  /* 0x0000000b00857308 */ /* 0x000fe20000002400 */
[----:B------:R-:W-:Y:S02]  /*70e0*/  FMUL.FTZ R22, R22, c[0x0][0x320] ;  /* 0x0000c80016167a20 */ /* 0x000fe40000410000 */
[----:B------:R-:W-:Y:S01]  /*70f0*/  FMUL.FTZ R23, R23, c[0x0][0x320] ;  /* 0x0000c80017177a20 */ /* 0x000fe20000410000 */
[----:B--2---:R-:W2:Y:S01]  /*7100*/  LDSM.16.M88.4 R4, [R250+0x7800] ;  /* 0x00780000fa04783b */ /* 0x004ea20000000200 */
[----:B------:R-:W-:Y:S04]  /*7110*/  DEPBAR.LE SB0, 0x0 ;  /* 0x000080000000791a */ /* 0x000fe80000000000 */
[----:B------:R-:W-:Y:S01]  /*7120*/  FMUL.FTZ R24, R24, c[0x0][0x320] ;  /* 0x0000c80018187a20 */ /* 0x000fe20000410000 */
[----:B------:R-:W-:Y:S01]  /*7130*/  MUFU.TANH R135, R10 ;  /* 0x0000000a00877308 */ /* 0x000fe20000002400 */
[----:B------:R-:W-:Y:S01]  /*7140*/  FMUL.FTZ R25, R25, c[0x0][0x320] ;  /* 0x0000c80019197a20 */ /* 0x000fe20000410000 */
[----:B------:R-:W-:Y:S01]  /*7150*/  BAR.SYNC.DEFER_BLOCKING 0x0 ;  /* 0x0000000000007b1d */ /* 0x000fe20000010000 */
[----:B------:R-:W-:Y:S02]  /*7160*/  FMUL.FTZ R26, R26, c[0x0][0x320] ;  /* 0x0000c8001a1a7a20 */ /* 0x000fe40000410000 */
[----:B------:R-:W-:Y:S01]  /*7170*/  FMUL.FTZ R27, R27, c[0x0][0x320] ;  /* 0x0000c8001b1b7a20 */ /* 0x000fe20000410000 */
[C---:B--2---:R-:W-:Y:S04]  /*7180*/  HMMA.16816.F32 R28, R244.reuse, R4, R28 ;  /* 0x00000004f41c723c */ /* 0x044fe8000000181c */
[----:B------:R2:W1:Y:S04]  /*7190*/  MUFU.TANH R184, R9 ;  /* 0x0000000900b87308 */ /* 0x0004680000002400 */
[----:B------:R-:W-:Y:S06]  /*71a0*/  HMMA.16816.F32 R32, R244, R6, R32 ;  /* 0x00000006f420723c */ /* 0x000fec0000001820 */
[----:B------:R1:W-:Y:S10]  /*71b0*/  MUFU.TANH R190, R18 ;  /* 0x0000001200be7308 */ /* 0x0003f40000002400 */
[----:B------:R-:W-:Y:S01]  /*71c0*/  MUFU.TANH R187, R14 ;  /* 0x0000000e00bb7308 */ /* 0x000fe20000002400 */
[----:B------:R-:W-:Y:S02]  /*71d0*/  FMUL.FTZ R28, R28, c[0x0][0x320] ;  /* 0x0000c8001c1c7a20 */ /* 0x000fe40000410000 */
[----:B--2---:R-:W-:Y:S04]  /*71e0*/  @P1 IMAD.HI.U32 R9, R178, c[0x0][0x2c8], RZ ;  /* 0x0000b200b2091a27 */ /* 0x004fe800078e00ff */
[----:B------:R-:W-:Y:S03]  /*71f0*/  FMUL.FTZ R29, R29, c[0x0][0x320] ;  /* 0x0000c8001d1d7a20 */ /* 0x000fe60000410000 */
[----:B------:R-:W-:Y:S01]  /*7200*/  MUFU.TANH R189, R17 ;  /* 0x0000001100bd7308 */ /* 0x000fe20000002400 */
[----:B------:R-:W-:Y:S02]  /*7210*/  FMUL.FTZ R32, R32, c[0x0][0x320] ;  /* 0x0000c80020207a20 */ /* 0x000fe40000410000 */
[----:B------:R-:W-:Y:S02]  /*7220*/  FMUL.FTZ R34, R34, c[0x0][0x320] ;  /* 0x0000c80022227a20 */ /* 0x000fe40000410000 */
[----:B------:R-:W-:Y:S02]  /*7230*/  FMUL.FTZ R30, R30, c[0x0][0x320] ;  /* 0x0000c8001e1e7a20 */ /* 0x000fe40000410000 */
[----:B------:R-:W-:Y:S03]  /*7240*/  FMUL.FTZ R35, R35, c[0x0][0x320] ;  /* 0x0000c80023237a20 */ /* 0x000fe60000410000 */
[----:B------:R-:W-:Y:S10]  /*7250*/  MUFU.TANH R188, R16 ;  /* 0x0000001000bc7308 */ /* 0x000ff40000002400 */
[----:B------:R-:W-:Y:S01]  /*7260*/  MUFU.TANH R186, R15 ;  /* 0x0000000f00ba7308 */ /* 0x000fe20000002400 */
[----:B----4-:R-:W-:Y:S09]  /*7270*/  @P6 IADD3 R0, P0, R132, R128, RZ ;  /* 0x0000008084006210 */ /* 0x010ff20007f1e0ff */
[----:B------:R-:W2:Y:S01]  /*7280*/  MUFU.TANH R12, R12 ;  /* 0x0000000c000c7308 */ /* 0x000ea20000002400 */
[----:B---3--:R-:W-:Y:S02]  /*7290*/  @P6 IADD3.X R2, R8, R130, RZ, P0, !PT ;  /* 0x0000008208026210 */ /* 0x008fe400007fe4ff */
[C---:B------:R-:W-:Y:S04]  /*72a0*/  @P6 LEA R168, P0, R0.reuse, c[0x0][0x1c8], 0x1 ;  /* 0x0000720000a86a11 */ /* 0x040fe800078008ff */
[----:B------:R-:W-:Y:S03]  /*72b0*/  @P6 LEA.HI.X R169, R0, c[0x0][0x1cc], R2, 0x1, P0 ;  /* 0x0000730000a96a11 */ /* 0x000fe600000f0c02 */
[----:B------:R-:W3:Y:S01]  /*72c0*/  MUFU.TANH R13, R13 ;  /* 0x0000000d000d7308 */ /* 0x000ee20000002400 */
[----:B------:R-:W-:Y:S02]  /*72d0*/  @P6 IADD3 R181, P0, R128, 0x40, RZ ;  /* 0x0000004080b56810 */ /* 0x000fe40007f1e0ff */
[----:B------:R-:W-:Y:S01]  /*72e0*/  MOV R0, R178 ;  /* 0x000000b200007202 */ /* 0x000fe20000000f00 */
[----:B------:R-:W-:Y:S01]  /*72f0*/  @!PT LDS RZ, [RZ] ;  /* 0x00000000fffff984 */ /* 0x000fe20000000800 */
[----:B------:R-:W-:Y:S01]  /*7300*/  @!PT LDS RZ, [RZ] ;  /* 0x00000000fffff984 */ /* 0x000fe20000000800 */
[----:B------:R-:W-:Y:S01]  /*7310*/  @!PT LDS RZ, [RZ] ;  /* 0x00000000fffff984 */ /* 0x000fe20000000800 */
[----:B------:R4:W-:Y:S01]  /*7320*/  @P6 LDGSTS.E.BYPASS.LTC128B.128 [R131+0x10100], [R168.64], !P5 ;  /* 0x10100000a8836fae */ /* 0x0009e2000e901d46 */
[-C--:B------:R-:W-:Y:S02]  /*7330*/  @P6 IADD3.X R180, RZ, R130.reuse, RZ, P0, !PT ;  /* 0x00000082ffb46210 */ /* 0x080fe400007fe4ff */
[----:B------:R-:W-:Y:S02]  /*7340*/  @P6 IADD3 R2, P0, R132, R181, RZ ;  /* 0x000000b584026210 */ /* 0x000fe40007f1e0ff */
[----:B------:R-:W-:Y:S01]  /*7350*/  @P1 SHF.R.U32.HI R0, RZ, c[0x0][0x2cc], R9 ;  /* 0x0000b300ff001a19 */ /* 0x000fe20000011609 */
[----:B------:R-:W-:Y:S01]  /*7360*/  IMAD.MOV.U32 R9, RZ, RZ, -0x40 ;  /* 0xffffffc0ff097424 */ /* 0x000fe200078e00ff */
[----:B------:R-:W-:Y:S01]  /*7370*/  MUFU.TANH R21, R21 ;  /* 0x0000001500157308 */ /* 0x000fe20000002400 */
[----:B------:R-:W-:Y:S01]  /*7380*/  @P6 IMAD.X R11, R8, 0x1, R180, P0 ;  /* 0x00000001080b6824 */ /* 0x000fe200000e06b4 */
[C---:B------:R-:W-:Y:S04]  /*7390*/  @P6 LEA R10, P0, R2.reuse, c[0x0][0x1c8], 0x1 ;  /* 0x00007200020a6a11 */ /* 0x040fe800078008ff */
[----:B------:R-:W-:Y:S02]  /*73a0*/  @P6 LEA.HI.X R11, R2, c[0x0][0x1cc], R11, 0x1, P0 ;  /* 0x00007300020b6a11 */ /* 0x000fe400000f0c0b */
[----:B------:R-:W-:Y:S02]  /*73b0*/  @P6 IADD3 R171, P0, R128, 0x80, RZ ;  /* 0x0000008080ab6810 */ /* 0x000fe40007f1e0ff */
[----:B------:R-:W-:Y:S01]  /*73c0*/  MUFU.TANH R22, R22 ;  /* 0x0000001600167308 */ /* 0x000fe20000002400 */
[----:B------:R1:W-:Y:S01]  /*73d0*/  @P6 LDGSTS.E.BYPASS.LTC128B.128 [R131+0x12100], [R10.64], !P4 ;  /* 0x121000000a836fae */ /* 0x0003e2000e101d46 */
[----:B------:R-:W-:Y:S02]  /*73e0*/  @P6 IADD3.X R170, RZ, R130, RZ, P0, !PT ;  /* 0x00000082ffaa6210 */ /* 0x000fe400007fe4ff */
[----:B------:R-:W-:Y:S06]  /*73f0*/  @P6 IADD3 R2, P0, R132, R171, RZ ;  /* 0x000000ab84026210 */ /* 0x000fec0007f1e0ff */
[----:B------:R-:W-:Y:S10]  /*7400*/  MUFU.TANH R23, R23 ;  /* 0x0000001700177308 */ /* 0x000ff40000002400 */
[----:B------:R-:W-:Y:S01]  /*7410*/  MUFU.TANH R24, R24 ;  /* 0x0000001800187308 */ /* 0x000fe20000002400 */
[----:B-1----:R-:W1:Y:S09]  /*7420*/  SHFL.IDX PT, R11, R0, RZ, 0x1c1f ;  /* 0x001c1fff000b7589 */ /* 0x002e7200000e0000 */
[----:B------:R-:W-:Y:S01]  /*7430*/  MUFU.TANH R25, R25 ;  /* 0x0000001900197308 */ /* 0x000fe20000002400 */
[----:B------:R1:W2:Y:S09]  /*7440*/  SHFL.IDX PT, R10, R0, 0x1, 0x1c1f ;  /* 0x003c1f00000a7f89 */ /* 0x0002b200000e0000 */
[----:B------:R-:W-:Y:S10]  /*7450*/  MUFU.TANH R28, R28 ;  /* 0x0000001c001c7308 */ /* 0x000ff40000002400 */
[----:B------:R-:W-:Y:S01]  /*7460*/  MUFU.TANH R29, R29 ;  /* 0x0000001d001d7308 */ /* 0x000fe20000002400 */
[----:B-1----:R-:W-:Y:S09]  /*7470*/  @P6 IADD3.X R0, R8, R170, RZ, P0, !PT ;  /* 0x000000aa08006210 */ /* 0x002ff200007fe4ff */
[----:B------:R-:W-:Y:S01]  /*7480*/  MUFU.TANH R32, R32 ;  /* 0x0000002000207308 */ /* 0x000fe20000002400 */
[C---:B------:R-:W-:Y:S04]  /*7490*/  @P6 LEA R4, P0, R2.reuse, c[0x0][0x1c8], 0x1 ;  /* 0x0000720002046a11 */ /* 0x040fe800078008ff */
[----:B------:R-:W-:Y:S01]  /*74a0*/  @P6 LEA.HI.X R5, R2, c[0x0][0x1cc], R0, 0x1, P0 ;  /* 0x0000730002056a11 */ /* 0x000fe200000f0c00 */
[----:B------:R-:W-:Y:S01]  /*74b0*/  IMAD R0, R174, R9, 0x1 ;  /* 0x00000001ae007424 */ /* 0x000fe200078e0209 */
[----:B----4-:R-:W-:Y:S03]  /*74c0*/  @P6 IADD3 R169, P0, R128, 0xc0, RZ ;  /* 0x000000c080a96810 */ /* 0x010fe60007f1e0ff */
[----:B------:R1:W-:Y:S01]  /*74d0*/  @P6 LDGSTS.E.BYPASS.LTC128B.128 [R131+0x14100], [R4.64], !P3 ;  /* 0x1410000004836fae */ /* 0x0003e2000d901d46 */
[----:B------:R-:W-:Y:S01]  /*74e0*/  @P6 IADD3.X R9, RZ, R130, RZ, P0, !PT ;  /* 0x00000082ff096210 */ /* 0x000fe200007fe4ff */
[----:B------:R-:W-:Y:S01]  /*74f0*/  MUFU.TANH R26, R26 ;  /* 0x0000001a001a7308 */ /* 0x000fe20000002400 */
[----:B------:R-:W-:Y:S04]  /*7500*/  IADD3 R0, R0, c[0x0][0x1d0], -R177 ;  /* 0x0000740000007a10 */ /* 0x000fe80007ffe8b1 */
[----:B------:R-:W-:Y:S04]  /*7510*/  IADD3 R0, R0, -c[0x0][0x168], RZ ;  /* 0x80005a0000007a10 */ /* 0x000fe80007ffe0ff */
[C---:B------:R-:W-:Y:S01]  /*7520*/  IADD3 R2, R0.reuse, R11, RZ ;  /* 0x0000000b00027210 */ /* 0x040fe20007ffe0ff */
[----:B------:R-:W-:Y:S01]  /*7530*/  MUFU.TANH R27, R27 ;  /* 0x0000001b001b7308 */ /* 0x000fe20000002400 */
[----:B--2---:R-:W-:Y:S02]  /*7540*/  IADD3 R0, R0, R10, RZ ;  /* 0x0000000a00007210 */ /* 0x004fe40007ffe0ff */
[----:B------:R-:W-:Y:S07]  /*7550*/  @P6 MOV R10, c[0x0][0x1e4] ;  /* 0x00007900000a6a02 */ /* 0x000fee0000000f00 */
[----:B------:R-:W-:Y:S01]  /*7560*/  MUFU.TANH R30, R30 ;  /* 0x0000001e001e7308 */ /* 0x000fe20000002400 */
[----:B-1----:R-:W-:Y:S05]  /*7570*/  @P6 IADD3 R4, P0, R132, R169, RZ ;  /* 0x000000a984046210 */ /* 0x002fea0007f1e0ff */
[----:B------:R-:W-:Y:S01]  /*7580*/  @P6 IMAD.X R5, R8, 0x1, R9, P0 ;  /* 0x0000000108056824 */ /* 0x000fe200000e0609 */
[C---:B------:R-:W-:Y:S04]  /*7590*/  @P6 LEA R6, P0, R4.reuse, c[0x0][0x1c8], 0x1 ;  /* 0x0000720004066a11 */ /* 0x040fe800078008ff */
[----:B------:R-:W-:Y:S02]  /*75a0*/  @P6 LEA.HI.X R7, R4, c[0x0][0x1cc], R5, 0x1, P0 ;  /* 0x0000730004076a11 */ /* 0x000fe400000f0c05 */
[----:B------:R-:W-:Y:S03]  /*75b0*/  @P6 MOV R5, c[0x0][0x1e0] ;  /* 0x0000780000056a02 */ /* 0x000fe60000000f00 */
[----:B------:R1:W-:Y:S01]  /*75c0*/  @P6 LDGSTS.E.BYPASS.LTC128B.128 [R131+0x16100], [R6.64], !P2 ;  /* 0x1610000006836fae */ /* 0x0003e2000d101d46 */
[C---:B------:R-:W-:Y:S04]  /*75d0*/  @P6 LEA R4, P0, R5.reuse, R132, 0x5 ;  /* 0x0000008405046211 */ /* 0x040fe800078028ff */
[----:B------:R-:W-:Y:S01]  /*75e0*/  @P6 LEA.HI.X R8, R5, R8, R10, 0x5, P0 ;  /* 0x0000000805086211 */ /* 0x000fe200000f2c0a */
[----:B------:R-:W-:Y:S01]  /*75f0*/  FMUL.FTZ R5, R19, c[0x0][0x320] ;  /* 0x0000c80013057a20 */ /* 0x000fe20000410000 */
[----:B------:R2:W-:Y:S01]  /*7600*/  MUFU.TANH R10, R20 ;  /* 0x00000014000a7308 */ /* 0x0005e20000002400 */
[C---:B------:R-:W-:Y:S04]  /*7610*/  ISETP.GT.AND P0, PT, R2.reuse, RZ, PT ;  /* 0x000000ff0200720c */ /* 0x040fe80003f04270 */
[----:B------:R-:W-:Y:S02]  /*7620*/  FSEL R19, R191, -INF , P0 ;  /* 0xff800000bf137808 */ /* 0x000fe40000000000 */
[----:B------:R-:W-:Y:S03]  /*7630*/  ISETP.GT.AND P0, PT, R2, 0x1, PT ;  /* 0x000000010200780c */ /* 0x000fe60003f04270 */
[----:B------:R4:W3:Y:S01]  /*7640*/  MUFU.TANH R191, R5 ;  /* 0x0000000500bf7308 */ /* 0x0008e20000002400 */
[----:B------:R-:W-:Y:S02]  /*7650*/  FSEL R18, R176, -INF , P0 ;  /* 0xff800000b0127808 */ /* 0x000fe40000000000 */
[C---:B------:R-:W-:Y:S04]  /*7660*/  ISETP.GT.AND P0, PT, R0.reuse, RZ, PT ;  /* 0x000000ff0000720c */ /* 0x040fe80003f04270 */
[----:B------:R-:W-:Y:S02]  /*7670*/  FSEL R168, R173, -INF , P0 ;  /* 0xff800000ada87808 */ /* 0x000fe40000000000 */
[----:B------:R-:W-:Y:S01]  /*7680*/  ISETP.GT.AND P0, PT, R0, 0x1, PT ;  /* 0x000000010000780c */ /* 0x000fe20003f04270 */
[----:B-1----:R-:W-:Y:S01]  /*7690*/  FMUL.FTZ R7, R33, c[0x0][0x320] ;  /* 0x0000c80021077a20 */ /* 0x002fe20000410000 */
[----:B------:R-:W-:Y:S02]  /*76a0*/  FMNMX.FTZ R6, R168, R134, !PT ;  /* 0x00000086a8067209 */ /* 0x000fe40007810000 */
[----:B--2---:R-:W-:Y:S02]  /*76b0*/  FSEL R20, R172, -INF , P0 ;  /* 0xff800000ac147808 */ /* 0x004fe40000000000 */
[----:B------:R-:W-:Y:S01]  /*76c0*/  ISETP.GT.AND P0, PT, R2, 0x8, PT ;  /* 0x000000080200780c */ /* 0x000fe20003f04270 */
[----:B------:R-:W1:Y:S01]  /*76d0*/  MUFU.TANH R7, R7 ;  /* 0x0000000700077308 */ /* 0x000e620000002400 */
[----:B------:R-:W-:Y:S02]  /*76e0*/  FMNMX.FTZ R6, R20, R6, !PT ;  /* 0x0000000614067209 */ /* 0x000fe40007810000 */
[----:B------:R-:W-:Y:S02]  /*76f0*/  FSEL R14, R185, -INF , P0 ;  /* 0xff800000b90e7808 */ /* 0x000fe40000000000 */
[----:B------:R-:W-:Y:S02]  /*7700*/  ISETP.GT.AND P0, PT, R2, 0x9, PT ;  /* 0x000000090200780c */ /* 0x000fe40003f04270 */
[----:B----4-:R-:W-:Y:S02]  /*7710*/  FMNMX.FTZ R5, R19, R3, !PT ;  /* 0x0000000313057209 */ /* 0x010fe40007810000 */
[----:B------:R-:W-:Y:S02]  /*7720*/  FSEL R17, R184, -INF , P0 ;  /* 0xff800000b8117808 */ /* 0x000fe40000000000 */
[----:B------:R-:W-:Y:S02]  /*7730*/  ISETP.GT.AND P0, PT, R0, 0x8, PT ;  /* 0x000000080000780c */ /* 0x000fe40003f04270 */
[----:B------:R-:W-:Y:S02]  /*7740*/  FMNMX.FTZ R5, R18, R5, !PT ;  /* 0x0000000512057209 */ /* 0x000fe40007810000 */
[----:B------:R-:W-:Y:S02]  /*7750*/  FSEL R16, R135, -INF , P0 ;  /* 0xff80000087107808 */ /* 0x000fe40000000000 */
[----:B------:R-:W-:Y:S01]  /*7760*/  ISETP.GT.AND P0, PT, R0, 0x9, PT ;  /* 0x000000090000780c */ /* 0x000fe20003f04270 */
[----:B------:R-:W-:Y:S01]  /*7770*/  MUFU.TANH R135, R35 ;  /* 0x0000002300877308 */ /* 0x000fe20000002400 */
[----:B------:R-:W-:Y:S02]  /*7780*/  FMNMX.FTZ R5, R14, R5, !PT ;  /* 0x000000050e057209 */ /* 0x000fe40007810000 */
[----:B------:R-:W-:Y:S02]  /*7790*/  FSEL R15, R133, -INF , P0 ;  /* 0xff800000850f7808 */ /* 0x000fe40000000000 */
[----:B------:R-:W-:Y:S02]  /*77a0*/  ISETP.GT.AND P0, PT, R2, 0x10, PT ;  /* 0x000000100200780c */ /* 0x000fe40003f04270 */
[----:B------:R-:W-:Y:S02]  /*77b0*/  FMNMX.FTZ R5, R17, R5, !PT ;  /* 0x0000000511057209 */ /* 0x000fe40007810000 */
[----:B------:R-:W-:Y:S02]  /*77c0*/  FSEL R185, R12, -INF , P0 ;  /* 0xff8000000cb97808 */ /* 0x000fe40000000000 */
[----:B------:R-:W-:Y:S02]  /*77d0*/  ISETP.GT.AND P0, PT, R2, 0x11, PT ;  /* 0x000000110200780c */ /* 0x000fe40003f04270 */
[----:B------:R-:W-:Y:S02]  /*77e0*/  FMNMX.FTZ R5, R185, R5, !PT ;  /* 0x00000005b9057209 */ /* 0x000fe40007810000 */
[----:B---3--:R-:W-:Y:S02]  /*77f0*/  FSEL R184, R13, -INF , P0 ;  /* 0xff8000000db87808 */ /* 0x008fe40000000000 */
[----:B------:R-:W-:Y:S02]  /*7800*/  ISETP.GT.AND P0, PT, R0, 0x10, PT ;  /* 0x000000100000780c */ /* 0x000fe40003f04270 */
[----:B------:R-:W-:Y:S02]  /*7810*/  FMNMX.FTZ R5, R184, R5, !PT ;  /* 0x00000005b8057209 */ /* 0x000fe40007810000 */
[----:B------:R-:W-:Y:S02]  /*7820*/  FSEL R187, R187, -INF , P0 ;  /* 0xff800000bbbb7808 */ /* 0x000fe40000000000 */
        /* <DEDUP_REMOVED lines=15> */
[----:B------:R-:W-:Y:S04]  /*7920*/  ISETP.GT.AND P0, PT, R2, 0x20, PT ;  /* 0x000000200200780c */ /* 0x000fe80003f04270 */
[----:B------:R-:W-:Y:S01]  /*7930*/  FSEL R198, R10, -INF , P0 ;  /* 0xff8000000ac67808 */ /* 0x000fe20000000000 */
[----:B------:R-:W-:Y:S01]  /*7940*/  FMUL.FTZ R10, R31, c[0x0][0x320] ;  /* 0x0000c8001f0a7a20 */ /* 0x000fe20000410000 */
[----:B------:R-:W-:Y:S02]  /*7950*/  ISETP.GT.AND P0, PT, R2, 0x21, PT ;  /* 0x000000210200780c */ /* 0x000fe40003f04270 */
[----:B------:R-:W-:Y:S02]  /*7960*/  FMNMX.FTZ R5, R198, R5, !PT ;  /* 0x00000005c6057209 */ /* 0x000fe40007810000 */
[----:B------:R-:W-:Y:S01]  /*7970*/  FSEL R199, R21, -INF , P0 ;  /* 0xff80000015c77808 */ /* 0x000fe20000000000 */
[----:B------:R-:W2:Y:S01]  /*7980*/  MUFU.TANH R10, R10 ;  /* 0x0000000a000a7308 */ /* 0x000ea20000002400 */
[----:B------:R-:W-:Y:S02]  /*7990*/  ISETP.GT.AND P0, PT, R0, 0x20, PT ;  /* 0x000000200000780c */ /* 0x000fe40003f04270 */
[----:B------:R-:W-:Y:S02]  /*79a0*/  FMNMX.FTZ R5, R199, R5, !PT ;  /* 0x00000005c7057209 */ /* 0x000fe40007810000 */
[----:B------:R-:W-:Y:S02]  /*79b0*/  FSEL R132, R22, -INF , P0 ;  /* 0xff80000016847808 */ /* 0x000fe40000000000 */
[----:B------:R-:W-:Y:S04]  /*79c0*/  ISETP.GT.AND P0, PT, R0, 0x21, PT ;  /* 0x000000210000780c */ /* 0x000fe80003f04270 */
[----:B------:R-:W-:Y:S02]  /*79d0*/  FSEL R11, R23, -INF , P0 ;  /* 0xff800000170b7808 */ /* 0x000fe40000000000 */
[----:B------:R-:W-:Y:S02]  /*79e0*/  ISETP.GT.AND P0, PT, R2, 0x28, PT ;  /* 0x000000280200780c */ /* 0x000fe40003f04270 */
[----:B------:R-:W-:Y:S02]  /*79f0*/  MOV R23, R132 ;  /* 0x0000008400177202 */ /* 0x000fe40000000f00 */
[----:B------:R-:W-:Y:S01]  /*7a00*/  FSEL R192, R24, -INF , P0 ;  /* 0xff80000018c07808 */ /* 0x000fe20000000000 */
[----:B------:R-:W-:Y:S01]  /*7a10*/  IMAD.MOV.U32 R24, RZ, RZ, R11 ;  /* 0x000000ffff187224 */ /* 0x000fe200078e000b */
        /* <DEDUP_REMOVED lines=14> */
[----:B------:R3:W4:Y:S01]  /*7b00*/  MUFU.TANH R6, R34 ;  /* 0x0000002200067308 */ /* 0x0007220000002400 */
[----:B------:R-:W-:Y:S02]  /*7b10*/  FMNMX.FTZ R5, R176, R5, !PT ;  /* 0x00000005b0057209 */ /* 0x000fe40007810000 */
[----:B------:R-:W-:Y:S02]  /*7b20*/  FMNMX.FTZ R2, R190, R2, !PT ;  /* 0x00000002be027209 */ /* 0x000fe40007810000 */
[----:B-1----:R-:W-:Y:S02]  /*7b30*/  FSEL R177, R7, -INF , P0 ;  /* 0xff80000007b17808 */ /* 0x002fe40000000000 */
[----:B------:R-:W-:Y:S02]  /*7b40*/  FMNMX.FTZ R2, R191, R2, !PT ;  /* 0x00000002bf027209 */ /* 0x000fe40007810000 */
[----:B------:R-:W-:Y:S02]  /*7b50*/  FMNMX.FTZ R5, R177, R5, !PT ;  /* 0x00000005b1057209 */ /* 0x000fe40007810000 */
[----:B------:R-:W-:Y:S02]  /*7b60*/  ISETP.GT.AND P0, PT, R0, 0x28, PT ;  /* 0x000000280000780c */ /* 0x000fe40003f04270 */
[----:B------:R-:W-:Y:S01]  /*7b70*/  FMNMX.FTZ R2, R23, R2, !PT ;  /* 0x0000000217027209 */ /* 0x000fe20007810000 */
[----:B------:R-:W1:Y:S03]  /*7b80*/  SHFL.BFLY PT, R133, R5, 0x2, 0x1f ;  /* 0x0c401f0005857f89 */ /* 0x000e6600000e0000 */
        /* <DEDUP_REMOVED lines=10> */
[----:B--2---:R-:W-:Y:S02]  /*7c30*/  FSEL R172, R10, -INF , P0 ;  /* 0xff8000000aac7808 */ /* 0x004fe40000000000 */
[----:B------:R-:W-:Y:S02]  /*7c40*/  ISETP.GT.AND P0, PT, R0, 0x38, PT ;  /* 0x000000380000780c */ /* 0x000fe40003f04270 */
[----:B-1----:R-:W-:Y:S02]  /*7c50*/  FMNMX.FTZ R133, R5, R133, !PT ;  /* 0x0000008505857209 */ /* 0x002fe40007810000 */
[----:B----4-:R-:W-:Y:S02]  /*7c60*/  FSEL R173, R6, -INF , P0 ;  /* 0xff80000006ad7808 */ /* 0x010fe40000000000 */
[----:B------:R-:W-:Y:S01]  /*7c70*/  ISETP.GT.AND P0, PT, R0, 0x39, PT ;  /* 0x000000390000780c */ /* 0x000fe20003f04270 */
[----:B------:R-:W1:Y:S01]  /*7c80*/  SHFL.BFLY PT, R6, R133, 0x1, 0x1f ;  /* 0x0c201f0085067f89 */ /* 0x000e6200000e0000 */
[----:B------:R-:W-:Y:S02]  /*7c90*/  FMNMX.FTZ R0, R172, R2, !PT ;  /* 0x00000002ac007209 */ /* 0x000fe40007810000 */
[----:B------:R-:W-:Y:S02]  /*7ca0*/  FSEL R135, R135, -INF , P0 ;  /* 0xff80000087877808 */ /* 0x000fe40000000000 */
[----:B------:R-:W-:Y:S02]  /*7cb0*/  @P6 IADD3 R2, P0, R4, R128, RZ ;  /* 0x0000008004026210 */ /* 0x000fe40007f1e0ff */
[----:B------:R-:W-:Y:S01]  /*7cc0*/  FMNMX.FTZ R0, R173, R0, !PT ;  /* 0x00000000ad007209 */ /* 0x000fe20007810000 */
[----:B------:R-:W2:Y:S01]  /*7cd0*/  LDL.LU.64 R128, [R1+0x148] ;  /* 0x0001480001807983 */ /* 0x000ea20000300a00 */
[----:B------:R-:W-:Y:S02]  /*7ce0*/  @P6 IADD3.X R5, R8, R130, RZ, P0, !PT ;  /* 0x0000008208056210 */ /* 0x000fe400007fe4ff */
[C---:B------:R-:W-:Y:S02]  /*7cf0*/  @P6 LEA R10, P0, R2.reuse, c[0x0][0x1c8], 0x1 ;  /* 0x00007200020a6a11 */ /* 0x040fe400078008ff */
[----:B------:R-:W-:Y:S01]  /*7d00*/  FMNMX.FTZ R0, R135, R0, !PT ;  /* 0x0000000087007209 */ /* 0x000fe20007810000 */
[----:B------:R-:W3:Y:S01]  /*7d10*/  LDL.LU R130, [R1+0x144] ;  /* 0x0001440001827983 */ /* 0x000ee20000300800 */
[----:B------:R-:W-:Y:S02]  /*7d20*/  @P6 LEA.HI.X R11, R2, c[0x0][0x1cc], R5, 0x1, P0 ;  /* 0x00007300020b6a11 */ /* 0x000fe400000f0c05 */
[----:B------:R-:W-:Y:S01]  /*7d30*/  @P6 IADD3 R5, P0, R4, R181, RZ ;  /* 0x000000b504056210 */ /* 0x000fe20007f1e0ff */
[----:B------:R-:W4:Y:S03]  /*7d40*/  SHFL.BFLY PT, R2, R0, 0x2, 0x1f ;  /* 0x0c401f0000027f89 */ /* 0x000f2600000e0000 */
[----:B------:R-:W-:Y:S02]  /*7d50*/  @P6 IADD3.X R180, R8, R180, RZ, P0, !PT ;  /* 0x000000b408b46210 */ /* 0x000fe400007fe4ff */
[----:B------:R-:W-:Y:S02]  /*7d60*/  @P6 LEA R12, P0, R5, c[0x0][0x1c8], 0x1 ;  /* 0x00007200050c6a11 */ /* 0x000fe400078008ff */
[----:B-1----:R-:W-:Y:S01]  /*7d70*/  FMNMX.FTZ R133, R133, R6, !PT ;  /* 0x0000000685857209 */ /* 0x002fe20007810000 */
[----:B------:R1:W-:Y:S01]  /*7d80*/  @P6 LDGSTS.E.BYPASS.LTC128B.128 [R131+0x11100], [R10.64], !P5 ;  /* 0x111000000a836fae */ /* 0x0003e2000e901d46 */
[----:B------:R-:W-:Y:S02]  /*7d90*/  @P6 LEA.HI.X R13, R5, c[0x0][0x1cc], R180, 0x1, P0 ;  /* 0x00007300050d6a11 */ /* 0x000fe400000f0cb4 */
[----:B------:R-:W-:Y:S01]  /*7da0*/  @P6 IADD3 R5, P0, R4, R171, RZ ;  /* 0x000000ab04056210 */ /* 0x000fe20007f1e0ff */
[----:B------:R-:W-:Y:S03]  /*7db0*/  FMUL.FTZ R180, R133, c[0x0][0x2d0] ;  /* 0x0000b40085b47a20 */ /* 0x000fe60000410000 */
[----:B------:R-:W-:Y:S01]  /*7dc0*/  @P6 IADD3.X R170, R8, R170, RZ, P0, !PT ;  /* 0x000000aa08aa6210 */ /* 0x000fe200007fe4ff */
[----:B------:R1:W-:Y:S01]  /*7dd0*/  @P6 LDGSTS.E.BYPASS.LTC128B.128 [R131+0x13100], [R12.64], !P4 ;  /* 0x131000000c836fae */ /* 0x0003e2000e101d46 */
[----:B------:R-:W-:Y:S05]  /*7de0*/  @P6 IADD3 R4, P0, R4, R169, RZ ;  /* 0x000000a904046210 */ /* 0x000fea0007f1e0ff */
[----:B------:R-:W-:Y:S01]  /*7df0*/  @P6 IMAD.X R7, R8, 0x1, R9, P0 ;  /* 0x0000000108076824 */ /* 0x000fe200000e0609 */
[C---:B------:R-:W-:Y:S02]  /*7e00*/  @P6 LEA R8, P0, R5.reuse, c[0x0][0x1c8], 0x1 ;  /* 0x0000720005086a11 */ /* 0x040fe400078008ff */
[----:B----4-:R-:W-:Y:S02]  /*7e10*/  FMNMX.FTZ R0, R0, R2, !PT ;  /* 0x0000000200007209 */ /* 0x010fe40007810000 */
[----:B------:R-:W-:Y:S02]  /*7e20*/  @P6 LEA.HI.X R9, R5, c[0x0][0x1cc], R170, 0x1, P0 ;  /* 0x0000730005096a11 */ /* 0x000fe400000f0caa */
[C---:B------:R-:W-:Y:S01]  /*7e30*/  @P6 LEA R6, P0, R4.reuse, c[0x0][0x1c8], 0x1 ;  /* 0x0000720004066a11 */ /* 0x040fe200078008ff */
[----:B------:R-:W4:Y:S03]  /*7e40*/  SHFL.BFLY PT, R2, R0, 0x1, 0x1f ;  /* 0x0c201f0000027f89 */ /* 0x000f2600000e0000 */
[----:B------:R-:W-:Y:S02]  /*7e50*/  @P6 LEA.HI.X R7, R4, c[0x0][0x1cc], R7, 0x1, P0 ;  /* 0x0000730004076a11 */ /* 0x000fe400000f0c07 */
[----:B------:R-:W-:Y:S03]  /*7e60*/  FSETP.NEU.FTZ.AND P0, PT, R133, -INF , PT ;  /* 0xff8000008500780b */ /* 0x000fe60003f1d000 */
[----:B------:R1:W-:Y:S01]  /*7e70*/  @P6 LDGSTS.E.BYPASS.LTC128B.128 [R131+0x15100], [R8.64], !P3 ;  /* 0x1510000008836fae */ /* 0x0003e2000d901d46 */
[----:B------:R-:W-:Y:S05]  /*7e80*/  FSEL R180, R180, RZ, P0 ;  /* 0x000000ffb4b47208 */ /* 0x000fea0000000000 */
[--C-:B------:R-:W-:Y:S02]  /*7e90*/  FFMA.FTZ R17, R17, c[0x0][0x2d0], -R180.reuse ;  /* 0x0000b40011117a23 */ /* 0x100fe400000108b4 */
[----:B------:R1:W-:Y:S01]  /*7ea0*/  @P6 LDGSTS.E.BYPASS.LTC128B.128 [R131+0x17100], [R6.64], !P2 ;  /* 0x1710000006836fae */ /* 0x0003e2000d101d46 */
[--C-:B------:R-:W-:Y:S01]  /*7eb0*/  FFMA.FTZ R14, R14, c[0x0][0x2d0], -R180.reuse ;  /* 0x0000b4000e0e7a23 */ /* 0x100fe200000108b4 */
[----:B------:R-:W-:Y:S01]  /*7ec0*/  MUFU.EX2 R22, R17 ;  /* 0x0000001100167308 */ /* 0x000fe20000000800 */
[--C-:B------:R-:W-:Y:S02]  /*7ed0*/  FFMA.FTZ R19, R19, c[0x0][0x2d0], -R180.reuse ;  /* 0x0000b40013137a23 */ /* 0x100fe400000108b4 */
[----:B------:R-:W-:Y:S01]  /*7ee0*/  FFMA.FTZ R18, R18, c[0x0][0x2d0], -R180 ;  /* 0x0000b40012127a23 */ /* 0x000fe200000108b4 */
[----:B----4-:R-:W-:Y:S02]  /*7ef0*/  FMNMX.FTZ R132, R0, R2, !PT ;  /* 0x0000000200847209 */ /* 0x010fe40007810000 */
[----:B------:R-:W-:Y:S01]  /*7f00*/  LDSM.16.MT88.4 R28, [R251] ;  /* 0x00000000fb1c783b */ /* 0x000fe20000004200 */
[----:B------:R-:W-:Y:S02]  /*7f10*/  FSEL R0, R133, RZ, P0 ;  /* 0x000000ff85007208 */ /* 0x000fe40000000000 */
[C---:B------:R-:W-:Y:S01]  /*7f20*/  FSETP.NEU.FTZ.AND P0, PT, R132.reuse, -INF , PT ;  /* 0xff8000008400780b */ /* 0x040fe20003f1d000 */
[----:B------:R-:W-:Y:S01]  /*7f30*/  FMUL.FTZ R181, R132, c[0x0][0x2d0] ;  /* 0x0000b40084b57a20 */ /* 0x000fe20000410000 */
[----:B------:R-:W4:Y:S01]  /*7f40*/  MUFU.EX2 R32, R14 ;  /* 0x0000000e00207308 */ /* 0x000f220000000800 */
[----:B------:R-:W-:Y:S01]  /*7f50*/  FADD.FTZ R0, -R0, R3 ;  /* 0x0000000300007221 */ /* 0x000fe20000010100 */
[----:B------:R-:W-:Y:S01]  /*7f60*/  FSEL R2, R132, RZ, P0 ;  /* 0x000000ff84027208 */ /* 0x000fe20000000000 */
[----:B------:R-:W0:Y:S01]  /*7f70*/  LDGDEPBAR ;  /* 0x00000000000079af */ /* 0x000e220000000000 */
[----:B------:R-:W-:Y:S01]  /*7f80*/  FSEL R181, R181, RZ, P0 ;  /* 0x000000ffb5b57208 */ /* 0x000fe20000000000 */
[----:B------:R-:W-:Y:S04]  /*7f90*/  FMUL.FTZ R0, R0, c[0x0][0x2d0] ;  /* 0x0000b40000007a20 */ /* 0x000fe80000410000 */
[--C-:B------:R-:W-:Y:S01]  /*7fa0*/  FFMA.FTZ R15, R15, c[0x0][0x2d0], -R181.reuse ;  /* 0x0000b4000f0f7a23 */ /* 0x100fe200000108b5 */
[----:B------:R-:W4:Y:S01]  /*7fb0*/  MUFU.EX2 R3, R0 ;  /* 0x0000000000037308 */ /* 0x000f220000000800 */
[--C-:B------:R-:W-:Y:S01]  /*7fc0*/  FFMA.FTZ R16, R16, c[0x0][0x2d0], -R181.reuse ;  /* 0x0000b40010107a23 */ /* 0x100fe200000108b5 */
[----:B-1----:R-:W2:Y:S01]  /*7fd0*/  LDL.LU R131, [R1+0x140] ;  /* 0x0001400001837983 */ /* 0x002ea20000300800 */
[--C-:B------:R-:W-:Y:S02]  /*7fe0*/  FFMA.FTZ R20, R20, c[0x0][0x2d0], -R181.reuse ;  /* 0x0000b40014147a23 */ /* 0x100fe400000108b5 */
[--C-:B------:R-:W-:Y:S05]  /*7ff0*/  FFMA.FTZ R168, R168, c[0x0][0x2d0], -R181.reuse ;  /* 0x0000b400a8a87a23 */ /* 0x100fea00000108b5 */
[----:B------:R-:W1:Y:S01]  /*8000*/  MUFU.EX2 R25, R15 ;  /* 0x0000000f00197308 */ /* 0x000e620000000800 */
[----:B----4-:R-:W-:Y:S09]  /*8010*/  F2FP.PACK_AB R170, R22, R32 ;  /* 0x0000002016aa723e */ /* 0x010ff200000000ff */
[----:B------:R-:W4:Y:S01]  /*8020*/  MUFU.EX2 R21, R16 ;  /* 0x0000001000157308 */ /* 0x000f220000000800 */
[C---:B------:R-:W-:Y:S02]  /*8030*/  FMUL.FTZ R4, R3.reuse, R136 ;  /* 0x0000008803047220 */ /* 0x040fe40000410000 */
[----:B------:R-:W2:Y:S01]  /*8040*/  LDL R136, [R1+0x48] ;  /* 0x0000480001887983 */ /* 0x000ea20000100800 */
[----:B------:R-:W-:Y:S01]  /*8050*/  FADD.FTZ R0, -R2, R134 ;  /* 0x0000008602007221 */ /* 0x000fe20000010100 */
[----:B------:R-:W-:Y:S01]  /*8060*/  MOV R134, R24 ;  /* 0x0000001800867202 */ /* 0x000fe20000000f00 */
[C---:B------:R-:W-:Y:S04]  /*8070*/  FMUL.FTZ R17, R3.reuse, R149 ;  /* 0x0000009503117220 */ /* 0x040fe80000410000 */
[----:B------:R-:W-:Y:S01]  /*8080*/  MUFU.EX2 R33, R20 ;  /* 0x0000001400217308 */ /* 0x000fe20000000800 */
[----:B------:R-:W-:Y:S02]  /*8090*/  FMUL.FTZ R0, R0, c[0x0][0x2d0] ;  /* 0x0000b40000007a20 */ /* 0x000fe40000410000 */
[C---:B------:R-:W-:Y:S01]  /*80a0*/  FMUL.FTZ R8, R3.reuse, R140 ;  /* 0x0000008c03087220 */ /* 0x040fe20000410000 */
[----:B-1----:R-:W-:Y:S01]  /*80b0*/  MOV R2, R25 ;  /* 0x0000001900027202 */ /* 0x002fe20000000f00 */
[C---:B------:R-:W-:Y:S01]  /*80c0*/  FMUL.FTZ R25, R3.reuse, R157 ;  /* 0x0000009d03197220 */ /* 0x040fe20000410000 */
[----:B------:R-:W1:Y:S01]  /*80d0*/  LDSM.16.MT88.4 R12, [R248] ;  /* 0x00000000f80c783b */ /* 0x000e620000004200 */
[----:B------:R-:W-:Y:S01]  /*80e0*/  MOV R140, R23 ;  /* 0x00000017008c7202 */ /* 0x000fe20000000f00 */
[C---:B------:R-:W-:Y:S02]  /*80f0*/  FMUL.FTZ R9, R3.reuse, R141 ;  /* 0x0000008d03097220 */ /* 0x040fe40000410000 */
[----:B------:R-:W1:Y:S01]  /*8100*/  MUFU.EX2 R0, R0 ;  /* 0x0000000000007308 */ /* 0x000e620000000800 */
[----:B------:R-:W-:Y:S02]  /*8110*/  IMAD.MOV.U32 R141, RZ, RZ, R22 ;  /* 0x000000ffff8d7224 */ /* 0x000fe400078e0016 */
[C---:B------:R-:W-:Y:S01]  /*8120*/  FMUL.FTZ R5, R3.reuse, R137 ;  /* 0x0000008903057220 */ /* 0x040fe20000410000 */
[----:B----4-:R-:W-:Y:S01]  /*8130*/  F2FP.PACK_AB R171, R2, R21 ;  /* 0x0000001502ab723e */ /* 0x010fe200000000ff */
[C---:B------:R-:W-:Y:S01]  /*8140*/  FMUL.FTZ R16, R3.reuse, R148 ;  /* 0x0000009403107220 */ /* 0x040fe20000410000 */
[----:B------:R-:W-:Y:S01]  /*8150*/  MOV R148, R32 ;  /* 0x0000002000947202 */ /* 0x000fe20000000f00 */
[C---:B------:R-:W-:Y:S02]  /*8160*/  FMUL.FTZ R24, R3.reuse, R156 ;  /* 0x0000009c03187220 */ /* 0x040fe40000410000 */
[C---:B------:R-:W-:Y:S01]  /*8170*/  FMUL.FTZ R32, R3.reuse, R164 ;  /* 0x000000a403207220 */ /* 0x040fe20000410000 */
[----:B------:R4:W1:Y:S01]  /*8180*/  MUFU.EX2 R35, R18 ;  /* 0x0000001200237308 */ /* 0x0008620000000800 */
[C---:B------:R-:W-:Y:S02]  /*8190*/  FMUL.FTZ R36, R3.reuse, R36 ;  /* 0x0000002403247220 */ /* 0x040fe40000410000 */
[C---:B------:R-:W-:Y:S02]  /*81a0*/  FMUL.FTZ R37, R3.reuse, R37 ;  /* 0x0000002503257220 */ /* 0x040fe40000410000 */
[C---:B------:R-:W-:Y:S02]  /*81b0*/  FMUL.FTZ R40, R3.reuse, R40 ;  /* 0x0000002803287220 */ /* 0x040fe40000410000 */
[C---:B------:R-:W-:Y:S02]  /*81c0*/  FMUL.FTZ R41, R3.reuse, R41 ;  /* 0x0000002903297220 */ /* 0x040fe40000410000 */
[C---:B------:R-:W-:Y:S01]  /*81d0*/  FMUL.FTZ R44, R3.reuse, R44 ;  /* 0x0000002c032c7220 */ /* 0x040fe20000410000 */
[----:B------:R4:W4:Y:S01]  /*81e0*/  MUFU.EX2 R183, R19 ;  /* 0x0000001300b77308 */ /* 0x0009220000000800 */
[C---:B------:R-:W-:Y:S02]  /*81f0*/  FMUL.FTZ R45, R3.reuse, R45 ;  /* 0x0000002d032d7220 */ /* 0x040fe40000410000 */
[----:B------:R-:W-:Y:S02]  /*8200*/  FMUL.FTZ R48, R3, R48 ;  /* 0x0000003003307220 */ /* 0x000fe40000410000 */
[C---:B-1----:R-:W-:Y:S02]  /*8210*/  FMUL.FTZ R26, R0.reuse, R158 ;  /* 0x0000009e001a7220 */ /* 0x042fe40000410000 */
[----:B------:R-:W2:Y:S01]  /*8220*/  LDL.LU R158, [R1+0x80] ;  /* 0x00008000019e7983 */ /* 0x000ea20000300800 */
[C---:B------:R-:W-:Y:S01]  /*8230*/  FMUL.FTZ R10, R0.reuse, R142 ;  /* 0x0000008e000a7220 */ /* 0x040fe20000410000 */
[----:B------:R-:W-:Y:S01]  /*8240*/  MOV R142, R21 ;  /* 0x00000015008e7202 */ /* 0x000fe20000000f00 */
[----:B------:R1:W1:Y:S01]  /*8250*/  MUFU.EX2 R182, R168 ;  /* 0x000000a800b67308 */ /* 0x0002620000000800 */
[----:B------:R-:W2:Y:S01]  /*8260*/  LDL.LU R157, [R1+0x84] ;  /* 0x00008400019d7983 */ /* 0x000ea20000300800 */
[C---:B------:R-:W-:Y:S02]  /*8270*/  FMUL.FTZ R6, R0.reuse, R138 ;  /* 0x0000008a00067220 */ /* 0x040fe40000410000 */
[C---:B------:R-:W-:Y:S01]  /*8280*/  FMUL.FTZ R7, R0.reuse, R139 ;  /* 0x0000008b00077220 */ /* 0x040fe20000410000 */
[----:B------:R-:W2:Y:S01]  /*8290*/  LDL R149, [R1+0x4] ;  /* 0x0000040001957983 */ /* 0x000ea20000100800 */
[C---:B------:R-:W-:Y:S02]  /*82a0*/  FMUL.FTZ R11, R0.reuse, R143 ;  /* 0x0000008f000b7220 */ /* 0x040fe40000410000 */
[C---:B----4-:R-:W-:Y:S01]  /*82b0*/  FMUL.FTZ R18, R0.reuse, R150 ;  /* 0x0000009600127220 */ /* 0x050fe20000410000 */
[----:B------:R-:W4:Y:S01]  /*82c0*/  LDSM.16.MT88.4 R20, [R252] ;  /* 0x00000000fc14783b */ /* 0x000f220000004200 */
[C---:B------:R-:W-:Y:S01]  /*82d0*/  FMUL.FTZ R27, R0.reuse, R159 ;  /* 0x0000009f001b7220 */ /* 0x040fe20000410000 */
[----:B------:R-:W-:Y:S01]  /*82e0*/  MOV R150, R33 ;  /* 0x0000002100967202 */ /* 0x000fe20000000f00 */
[C---:B------:R-:W-:Y:S02]  /*82f0*/  FMUL.FTZ R38, R0.reuse, R38 ;  /* 0x0000002600267220 */ /* 0x040fe40000410000 */
[C---:B------:R-:W-:Y:S01]  /*8300*/  FMUL.FTZ R19, R0.reuse, R151 ;  /* 0x0000009700137220 */ /* 0x040fe20000410000 */
[----:B------:R-:W-:Y:S01]  /*8310*/  MOV R151, R35 ;  /* 0x0000002300977202 */ /* 0x000fe20000000f00 */
[C---:B------:R-:W-:Y:S02]  /*8320*/  FMUL.FTZ R39, R0.reuse, R39 ;  /* 0x0000002700277220 */ /* 0x040fe40000410000 */
[C---:B------:R-:W-:Y:S02]  /*8330*/  FMUL.FTZ R42, R0.reuse, R42 ;  /* 0x0000002a002a7220 */ /* 0x040fe40000410000 */
[C---:B------:R-:W-:Y:S02]  /*8340*/  FMUL.FTZ R43, R0.reuse, R43 ;  /* 0x0000002b002b7220 */ /* 0x040fe40000410000 */
[C---:B------:R-:W-:Y:S01]  /*8350*/  FMUL.FTZ R46, R0.reuse, R46 ;  /* 0x0000002e002e7220 */ /* 0x040fe20000410000 */
[----:B-1----:R-:W-:Y:S01]  /*8360*/  F2FP.PACK_AB R168, R35, R183 ;  /* 0x000000b723a8723e */ /* 0x002fe200000000ff */
[C---:B------:R-:W-:Y:S01]  /*8370*/  FMUL.FTZ R35, R0.reuse, R167 ;  /* 0x000000a700237220 */ /* 0x040fe20000410000 */
[----:B------:R-:W-:Y:S01]  /*8380*/  F2FP.PACK_AB R169, R33, R182 ;  /* 0x000000b621a9723e */ /* 0x000fe200000000ff */
[----:B------:R-:W-:Y:S02]  /*8390*/  IMAD.MOV.U32 R156, RZ, RZ, R140 ;  /* 0x000000ffff9c7224 */ /* 0x000fe400078e008c */
[C---:B------:R-:W-:Y:S02]  /*83a0*/  FMUL.FTZ R33, R3.reuse, R165 ;  /* 0x000000a503217220 */ /* 0x040fe40000410000 */
[C---:B------:R-:W-:Y:S02]  /*83b0*/  FMUL.FTZ R47, R0.reuse, R47 ;  /* 0x0000002f002f7220 */ /* 0x040fe40000410000 */
[C---:B------:R-:W-:Y:S05]  /*83c0*/  HMMA.16816.F32 R4, R168.reuse, R12, R4 ;  /* 0x0000000ca804723c */ /* 0x040fea0000001804 */
[C---:B------:R-:W-:Y:S02]  /*83d0*/  FMUL.FTZ R49, R3.reuse, R49 ;  /* 0x0000003103317220 */ /* 0x040fe40000410000 */
[C---:B------:R-:W-:Y:S01]  /*83e0*/  FMUL.FTZ R12, R3.reuse, R144 ;  /* 0x00000090030c7220 */ /* 0x040fe20000410000 */
[C---:B------:R-:W-:Y:S04]  /*83f0*/  HMMA.16816.F32 R8, R168.reuse, R14, R8 ;  /* 0x0000000ea808723c */ /* 0x040fe80000001808 */
[C---:B------:R-:W-:Y:S02]  /*8400*/  FMUL.FTZ R13, R3.reuse, R145 ;  /* 0x00000091030d7220 */ /* 0x040fe40000410000 */
[C---:B------:R-:W-:Y:S02]  /*8410*/  FMUL.FTZ R50, R0.reuse, R50 ;  /* 0x0000003200327220 */ /* 0x040fe40000410000 */
[C---:B------:R-:W-:Y:S04]  /*8420*/  FMUL.FTZ R14, R0.reuse, R146 ;  /* 0x00000092000e7220 */ /* 0x040fe80000410000 */
[C---:B------:R-:W-:Y:S02]  /*8430*/  FMUL.FTZ R15, R0.reuse, R147 ;  /* 0x00000093000f7220 */ /* 0x040fe40000410000 */
[----:B------:R-:W-:Y:S01]  /*8440*/  LDSM.16.MT88.4 R144, [R252+0x800] ;  /* 0x00080000fc90783b */ /* 0x000fe20000004200 */
[C---:B------:R-:W-:Y:S02]  /*8450*/  FMUL.FTZ R51, R0.reuse, R51 ;  /* 0x0000003300337220 */ /* 0x040fe40000410000 */
[C---:B------:R-:W-:Y:S02]  /*8460*/  FMUL.FTZ R52, R3.reuse, R52 ;  /* 0x0000003403347220 */ /* 0x040fe40000410000 */
[C---:B----4-:R-:W-:Y:S03]  /*8470*/  HMMA.16816.F32 R12, R168.reuse, R20, R12 ;  /* 0x00000014a80c723c */ /* 0x050fe6000000180c */
[C---:B------:R-:W-:Y:S02]  /*8480*/  FMUL.FTZ R53, R3.reuse, R53 ;  /* 0x0000003503357220 */ /* 0x040fe40000410000 */
[C---:B------:R-:W-:Y:S02]  /*8490*/  FMUL.FTZ R54, R0.reuse, R54 ;  /* 0x0000003600367220 */ /* 0x040fe40000410000 */
[C---:B------:R-:W-:Y:S01]  /*84a0*/  FMUL.FTZ R20, R3.reuse, R152 ;  /* 0x0000009803147220 */ /* 0x040fe20000410000 */
[C---:B------:R-:W-:Y:S04]  /*84b0*/  HMMA.16816.F32 R16, R168.reuse, R22, R16 ;  /* 0x00000016a810723c */ /* 0x040fe80000001810 */
[C---:B------:R-:W-:Y:S01]  /*84c0*/  FMUL.FTZ R21, R3.reuse, R153 ;  /* 0x0000009903157220 */ /* 0x040fe20000410000 */
[----:B------:R-:W-:Y:S01]  /*84d0*/  MOV R153, R142 ;  /* 0x0000008e00997202 */ /* 0x000fe20000000f00 */
[C---:B------:R-:W-:Y:S01]  /*84e0*/  FMUL.FTZ R55, R0.reuse, R55 ;  /* 0x0000003700377220 */ /* 0x040fe20000410000 */
[----:B------:R-:W-:Y:S01]  /*84f0*/  MOV R152, R141 ;  /* 0x0000008d00987202 */ /* 0x000fe20000000f00 */
[C---:B------:R-:W-:Y:S01]  /*8500*/  FMUL.FTZ R22, R0.reuse, R154 ;  /* 0x0000009a00167220 */ /* 0x040fe20000410000 */
[----:B------:R-:W-:Y:S01]  /*8510*/  MOV R154, R134 ;  /* 0x00000086009a7202 */ /* 0x000fe20000000f00 */
[----:B------:R-:W-:Y:S02]  /*8520*/  LDSM.16.MT88.4 R140, [R248+0x800] ;  /* 0x00080000f88c783b */ /* 0x000fe40000004200 */
[C---:B------:R-:W-:Y:S01]  /*8530*/  FMUL.FTZ R23, R0.reuse, R155 ;  /* 0x0000009b00177220 */ /* 0x040fe20000410000 */
[----:B------:R-:W-:Y:S01]  /*8540*/  MOV R155, R2 ;  /* 0x00000002009b7202 */ /* 0x000fe20000000f00 */
[----:B------:R-:W-:Y:S02]  /*8550*/  IMAD.MOV.U32 R134, RZ, RZ, R34 ;  /* 0x000000ffff867224 */ /* 0x000fe400078e0022 */
[C---:B------:R-:W-:Y:S02]  /*8560*/  FMUL.FTZ R34, R0.reuse, R166 ;  /* 0x000000a600227220 */ /* 0x040fe40000410000 */
[C---:B------:R-:W-:Y:S01]  /*8570*/  FMUL.FTZ R56, R3.reuse, R56 ;  /* 0x0000003803387220 */ /* 0x040fe20000410000 */
[C---:B------:R-:W-:Y:S03]  /*8580*/  HMMA.16816.F32 R20, R168.reuse, R28, R20 ;  /* 0x0000001ca814723c */ /* 0x040fe60000001814 */
[C---:B------:R-:W-:Y:S02]  /*8590*/  FMUL.FTZ R57, R3.reuse, R57 ;  /* 0x0000003903397220 */ /* 0x040fe40000410000 */
[C---:B------:R-:W-:Y:S02]  /*85a0*/  FMUL.FTZ R58, R0.reuse, R58 ;  /* 0x0000003a003a7220 */ /* 0x040fe40000410000 */
[C---:B------:R-:W-:Y:S01]  /*85b0*/  FMUL.FTZ R28, R3.reuse, R160 ;  /* 0x000000a0031c7220 */ /* 0x040fe20000410000 */
[C---:B------:R-:W-:Y:S04]  /*85c0*/  HMMA.16816.F32 R24, R168.reuse, R30, R24 ;  /* 0x0000001ea818723c */ /* 0x040fe80000001818 */
[C---:B------:R-:W-:Y:S02]  /*85d0*/  FMUL.FTZ R29, R3.reuse, R161 ;  /* 0x000000a1031d7220 */ /* 0x040fe40000410000 */
[C---:B------:R-:W-:Y:S02]  /*85e0*/  FMUL.FTZ R59, R0.reuse, R59 ;  /* 0x0000003b003b7220 */ /* 0x040fe40000410000 */
[C---:B------:R-:W-:Y:S04]  /*85f0*/  FMUL.FTZ R30, R0.reuse, R162 ;  /* 0x000000a2001e7220 */ /* 0x040fe80000410000 */
        /* <DEDUP_REMOVED lines=39> */
[C---:B------:R-:W-:Y:S02]  /*8870*/  FMUL.FTZ R98, R0.reuse, R98 ;  /* 0x0000006200627220 */ /* 0x040fe40000410000 */
[C---:B------:R-:W-:Y:S02]  /*8880*/  FMUL.FTZ R99, R0.reuse, R99 ;  /* 0x0000006300637220 */ /* 0x040fe40000410000 */
[--C-:B------:R-:W-:Y:S02]  /*8890*/  FFMA.FTZ R2, R185, c[0x0][0x2d0], -R180.reuse ;  /* 0x0000b400b9027a23 */ /* 0x100fe400000108b4 */
[C---:B------:R-:W-:Y:S02]  /*88a0*/  FMUL.FTZ R100, R3.reuse, R100 ;  /* 0x0000006403647220 */ /* 0x040fe40000410000 */
        /* <DEDUP_REMOVED lines=13> */
[----:B-1----:R-:W-:Y:S02]  /*8980*/  FFMA.FTZ R2, R184, c[0x0][0x2d0], -R180 ;  /* 0x0000b400b8027a23 */ /* 0x002fe400000108b4 */
[C---:B------:R-:W-:Y:S02]  /*8990*/  FMUL.FTZ R113, R3.reuse, R113 ;  /* 0x0000007103717220 */ /* 0x040fe40000410000 */
[----:B------:R1:W4:Y:S01]  /*89a0*/  MUFU.EX2 R161, R2 ;  /* 0x0000000200a17308 */ /* 0x0003220000000800 */
        /* <DEDUP_REMOVED lines=10> */
[C---:B------:R-:W-:Y:S02]  /*8a50*/  FMUL.FTZ R126, R0.reuse, R126 ;  /* 0x0000007e007e7220 */ /* 0x040fe40000410000 */
[C---:B------:R-:W-:Y:S02]  /*8a60*/  FMUL.FTZ R127, R0.reuse, R127 ;  /* 0x0000007f007f7220 */ /* 0x040fe40000410000 */
[--C-:B-1----:R-:W-:Y:S02]  /*8a70*/  FFMA.FTZ R2, R187, c[0x0][0x2d0], -R181.reuse ;  /* 0x0000b400bb027a23 */ /* 0x102fe400000108b5 */
[C---:B------:R-:W-:Y:S02]  /*8a80*/  FMUL.FTZ R124, R3.reuse, R124 ;  /* 0x0000007c037c7220 */ /* 0x040fe40000410000 */
[----:B------:R1:W-:Y:S01]  /*8a90*/  MUFU.EX2 R160, R2 ;  /* 0x0000000200a07308 */ /* 0x0003e20000000800 */
[C---:B------:R-:W-:Y:S02]  /*8aa0*/  FMUL.FTZ R125, R3.reuse, R125 ;  /* 0x0000007d037d7220 */ /* 0x040fe40000410000 */
[C---:B---3--:R-:W-:Y:S01]  /*8ab0*/  FMUL.FTZ R130, R0.reuse, R130 ;  /* 0x0000008200827220 */ /* 0x048fe20000410000 */
[----:B--2---:R-:W2:Y:S01]  /*8ac0*/  LDSM.16.MT88.4 R136, [R136] ;  /* 0x000000008888783b */ /* 0x004ea20000004200 */
[----:B------:R-:W-:Y:S02]  /*8ad0*/  FMUL.FTZ R131, R0, R131 ;  /* 0x0000008300837220 */ /* 0x000fe40000410000 */
[C---:B------:R-:W-:Y:S02]  /*8ae0*/  FMUL.FTZ R128, R3.reuse, R128 ;  /* 0x0000008003807220 */ /* 0x040fe40000410000 */
[C---:B------:R-:W-:Y:S02]  /*8af0*/  FMUL.FTZ R129, R3.reuse, R129 ;  /* 0x0000008103817220 */ /* 0x040fe40000410000 */
[----:B-1----:R-:W-:Y:S04]  /*8b00*/  FFMA.FTZ R2, R186, c[0x0][0x2d0], -R181 ;  /* 0x0000b400ba027a23 */ /* 0x002fe800000108b5 */
[----:B------:R1:W3:Y:S01]  /*8b10*/  MUFU.EX2 R162, R2 ;  /* 0x0000000200a27308 */ /* 0x0002e20000000800 */
[C---:B--2---:R-:W-:Y:S03]  /*8b20*/  HMMA.16816.F32 R28, R168.reuse, R136, R28 ;  /* 0x00000088a81c723c */ /* 0x044fe6000000181c */
[----:B------:R-:W-:Y:S02]  /*8b30*/  FFMA.FTZ R183, R3, R158, R183 ;  /* 0x0000009e03b77223 */ /* 0x000fe400000100b7 */
[----:B------:R-:W-:Y:S01]  /*8b40*/  FFMA.FTZ R182, R0, R157, R182 ;  /* 0x0000009d00b67223 */ /* 0x000fe200000100b6 */
[----:B------:R-:W-:Y:S01]  /*8b50*/  MOV R157, R155 ;  /* 0x0000009b009d7202 */ /* 0x000fe20000000f00 */
[--C-:B------:R-:W-:Y:S01]  /*8b60*/  FFMA.FTZ R0, R198, c[0x0][0x2d0], -R180.reuse ;  /* 0x0000b400c6007a23 */ /* 0x100fe200000108b4 */
[C---:B------:R-:W-:Y:S01]  /*8b70*/  HMMA.16816.F32 R32, R168.reuse, R138, R32 ;  /* 0x0000008aa820723c */ /* 0x040fe20000001820 */
[----:B------:R-:W2:Y:S03]  /*8b80*/  LDSM.16.MT88.4 R136, [R248+0x2000] ;  /* 0x00200000f888783b */ /* 0x000ea60000004200 */
[--C-:B-1----:R-:W-:Y:S04]  /*8b90*/  FFMA.FTZ R2, R188, c[0x0][0x2d0], -R180.reuse ;  /* 0x0000b400bc027a23 */ /* 0x102fe800000108b4 */
[----:B------:R1:W-:Y:S01]  /*8ba0*/  MUFU.EX2 R185, R2 ;  /* 0x0000000200b97308 */ /* 0x0003e20000000800 */
[----:B------:R1:W5:Y:S03]  /*8bb0*/  LDL.LU R198, [R1+0x13c] ;  /* 0x00013c0001c67983 */ /* 0x0003660000300800 */
[--C-:B-1----:R-:W-:Y:S06]  /*8bc0*/  FFMA.FTZ R2, R189, c[0x0][0x2d0], -R180.reuse ;  /* 0x0000b400bd027a23 */ /* 0x102fec00000108b4 */
[----:B------:R1:W1:Y:S01]  /*8bd0*/  MUFU.EX2 R184, R2 ;  /* 0x0000000200b87308 */ /* 0x0002620000000800 */
[C---:B--2---:R-:W-:Y:S08]  /*8be0*/  HMMA.16816.F32 R36, R168.reuse, R136, R36 ;  /* 0x00000088a824723c */ /* 0x044ff00000001824 */
[C---:B------:R-:W-:Y:S01]  /*8bf0*/  HMMA.16816.F32 R40, R168.reuse, R138, R40 ;  /* 0x0000008aa828723c */ /* 0x040fe20000001828 */
[----:B------:R-:W2:Y:S03]  /*8c00*/  LDSM.16.MT88.4 R136, [R252+0x2000] ;  /* 0x00200000fc88783b */ /* 0x000ea60000004200 */
[--C-:B-1----:R-:W-:Y:S02]  /*8c10*/  FFMA.FTZ R2, R190, c[0x0][0x2d0], -R181.reuse ;  /* 0x0000b400be027a23 */ /* 0x102fe400000108b5 */
[--C-:B------:R-:W-:Y:S06]  /*8c20*/  FFMA.FTZ R190, R176, c[0x0][0x2d0], -R180.reuse ;  /* 0x0000b400b0be7a23 */ /* 0x100fec00000108b4 */
[----:B------:R-:W-:Y:S01]  /*8c30*/  MUFU.EX2 R190, R190 ;  /* 0x000000be00be7308 */ /* 0x000fe20000000800 */
        /* <DEDUP_REMOVED lines=31> */
[----:B----4-:R-:W-:Y:S01]  /*8e30*/  F2FP.PACK_AB R136, R161, R159 ;  /* 0x0000009fa188723e */ /* 0x010fe200000000ff */
[----:B------:R-:W-:Y:S01]  /*8e40*/  HMMA.16816.F32 R128, R168, R138, R128 ;  /* 0x0000008aa880723c */ /* 0x000fe20000001880 */
[----:B------:R1:W-:Y:S03]  /*8e50*/  MUFU.EX2 R168, R2 ;  /* 0x0000000200a87308 */ /* 0x0003e60000000800 */
[----:B---3--:R-:W-:Y:S03]  /*8e60*/  F2FP.PACK_AB R137, R162, R160 ;  /* 0x000000a0a289723e */ /* 0x008fe600000000ff */
[----:B------:R-:W-:Y:S04]  /*8e70*/  F2FP.PACK_AB R138, R184, R185 ;  /* 0x000000b9b88a723e */ /* 0x000fe800000000ff */
[----:B------:R2:W-:Y:S01]  /*8e80*/  MUFU.EX2 R171, R0 ;  /* 0x0000000000ab7308 */ /* 0x0005e20000000800 */
[----:B-1----:R-:W-:Y:S09]  /*8e90*/  FFMA.FTZ R2, R191, c[0x0][0x2d0], -R181 ;  /* 0x0000b400bf027a23 */ /* 0x002ff200000108b5 */
[----:B------:R-:W1:Y:S01]  /*8ea0*/  MUFU.EX2 R187, R2 ;  /* 0x0000000200bb7308 */ /* 0x000e620000000800 */
[----:B--2---:R-:W-:Y:S02]  /*8eb0*/  FFMA.FTZ R0, R199, c[0x0][0x2d0], -R180 ;  /* 0x0000b400c7007a23 */ /* 0x004fe400000108b4 */
[----:B------:R2:W5:Y:S07]  /*8ec0*/  LDL.LU R199, [R1+0x138] ;  /* 0x0001380001c77983 */ /* 0x00056e0000300800 */
[----:B------:R-:W3:Y:S01]  /*8ed0*/  MUFU.EX2 R3, R0 ;  /* 0x0000000000037308 */ /* 0x000ee20000000800 */
[----:B-1----:R-:W-:Y:S01]  /*8ee0*/  F2FP.PACK_AB R139, R187, R168 ;  /* 0x000000a8bb8b723e */ /* 0x002fe200000000ff */
[----:B------:R-:W-:Y:S04]  /*8ef0*/  FADD.FTZ R2, R151, R183 ;  /* 0x000000b797027221 */ /* 0x000fe80000010000 */
[----:B------:R-:W-:Y:S02]  /*8f00*/  FADD.FTZ R2, R148, R2 ;  /* 0x0000000294027221 */ /* 0x000fe40000010000 */
[C---:B------:R-:W-:Y:S05]  /*8f10*/  HMMA.16816.F32 R4, R136.reuse, R140, R4 ;  /* 0x0000008c8804723c */ /* 0x040fea0000001804 */
[----:B---3--:R-:W-:Y:S02]  /*8f20*/  IMAD.MOV.U32 R183, RZ, RZ, R3 ;  /* 0x000000ffffb77224 */ /* 0x008fe400078e0003 */
[----:B------:R-:W-:Y:S01]  /*8f30*/  FADD.FTZ R3, R150, R182 ;  /* 0x000000b696037221 */ /* 0x000fe20000010000 */
[C---:B------:R-:W-:Y:S01]  /*8f40*/  HMMA.16816.F32 R8, R136.reuse, R142, R8 ;  /* 0x0000008e8808723c */ /* 0x040fe20000001808 */
[----:B------:R-:W1:Y:S03]  /*8f50*/  LDSM.16.MT88.4 R140, [R251+0x800] ;  /* 0x00080000fb8c783b */ /* 0x000e660000004200 */
[----:B------:R-:W-:Y:S01]  /*8f60*/  MOV R182, R149 ;  /* 0x0000009500b67202 */ /* 0x000fe20000000f00 */
[----:B------:R-:W-:Y:S02]  /*8f70*/  FADD.FTZ R3, R153, R3 ;  /* 0x0000000399037221 */ /* 0x000fe40000010000 */
[----:B------:R-:W-:Y:S01]  /*8f80*/  FADD.FTZ R158, R152, R2 ;  /* 0x00000002989e7221 */ /* 0x000fe20000010000 */
[C---:B------:R-:W-:Y:S04]  /*8f90*/  HMMA.16816.F32 R12, R136.reuse, R144, R12 ;  /* 0x00000090880c723c */ /* 0x040fe8000000180c */
[----:B------:R-:W-:Y:S02]  /*8fa0*/  FFMA.FTZ R2, R173, c[0x0][0x2d0], -R181 ;  /* 0x0000b400ad027a23 */ /* 0x000fe400000108b5 */
[----:B------:R-:W-:Y:S02]  /*8fb0*/  FADD.FTZ R157, R157, R3 ;  /* 0x000000039d9d7221 */ /* 0x000fe40000010000 */
[C---:B------:R-:W-:Y:S01]  /*8fc0*/  HMMA.16816.F32 R16, R136.reuse, R146, R16 ;  /* 0x000000928810723c */ /* 0x040fe20000001810 */
[----:B------:R-:W3:Y:S03]  /*8fd0*/  LDSM.16.MT88.4 R144, [R149+0x800] ;  /* 0x000800009590783b */ /* 0x000ee60000004200 */
[----:B------:R-:W-:Y:S02]  /*8fe0*/  FADD.FTZ R3, R159, R158 ;  /* 0x0000009e9f037221 */ /* 0x000fe40000010000 */
[----:B------:R-:W-:Y:S02]  /*8ff0*/  FFMA.FTZ R0, R156, c[0x0][0x2d0], -R181 ;  /* 0x0000b4009c007a23 */ /* 0x000fe400000108b5 */
[--C-:B------:R-:W-:Y:S02]  /*9000*/  FFMA.FTZ R156, R195, c[0x0][0x2d0], -R180.reuse ;  /* 0x0000b400c39c7a23 */ /* 0x100fe400000108b4 */
[----:B------:R4:W-:Y:S02]  /*9010*/  MUFU.EX2 R170, R0 ;  /* 0x0000000000aa7308 */ /* 0x0009e40000000800 */
[----:B------:R-:W-:Y:S04]  /*9020*/  FADD.FTZ R3, R161, R3 ;  /* 0x00000003a1037221 */ /* 0x000fe80000010000 */
[----:B------:R-:W-:Y:S04]  /*9030*/  FADD.FTZ R3, R185, R3 ;  /* 0x00000003b9037221 */ /* 0x000fe80000010000 */
[----:B------:R-:W-:Y:S01]  /*9040*/  MUFU.EX2 R165, R156 ;  /* 0x0000009c00a57308 */ /* 0x000fe20000000800 */
[C---:B-1----:R-:W-:Y:S08]  /*9050*/  HMMA.16816.F32 R20, R136.reuse, R140, R20 ;  /* 0x0000008c8814723c */ /* 0x042ff00000001814 */
[C---:B------:R-:W-:Y:S01]  /*9060*/  HMMA.16816.F32 R24, R136.reuse, R142, R24 ;  /* 0x0000008e8818723c */ /* 0x040fe20000001818 */
[----:B------:R-:W1:Y:S03]  /*9070*/  LDSM.16.MT88.4 R140, [R248+0x2800] ;  /* 0x00280000f88c783b */ /* 0x000e660000004200 */
[--C-:B----4-:R-:W-:Y:S04]  /*9080*/  FFMA.FTZ R0, R154, c[0x0][0x2d0], -R181.reuse ;  /* 0x0000b4009a007a23 */ /* 0x110fe800000108b5 */
[C---:B---3--:R-:W-:Y:S01]  /*9090*/  HMMA.16816.F32 R28, R136.reuse, R144, R28 ;  /* 0x00000090881c723c */ /* 0x048fe2000000181c */
[----:B------:R-:W-:Y:S01]  /*90a0*/  LDSM.16.MT88.4 R152, [R251+0x1000] ;  /* 0x00100000fb98783b */ /* 0x000fe20000004200 */
[----:B------:R3:W-:Y:S06]  /*90b0*/  MUFU.EX2 R186, R0 ;  /* 0x0000000000ba7308 */ /* 0x0007ec0000000800 */
[C---:B------:R-:W-:Y:S01]  /*90c0*/  HMMA.16816.F32 R32, R136.reuse, R146, R32 ;  /* 0x000000928820723c */ /* 0x040fe20000001820 */
[----:B------:R-:W4:Y:S03]  /*90d0*/  LDSM.16.MT88.4 R144, [R252+0x2800] ;  /* 0x00280000fc90783b */ /* 0x000f260000004200 */
[--C-:B---3--:R-:W-:Y:S05]  /*90e0*/  FFMA.FTZ R0, R192, c[0x0][0x2d0], -R180.reuse ;  /* 0x0000b400c0007a23 */ /* 0x108fea00000108b4 */
[----:B------:R2:W5:Y:S01]  /*90f0*/  LDL.LU R192, [R1+0x134] ;  /* 0x0001340001c07983 */ /* 0x0005620000300800 */
[----:B------:R3:W-:Y:S01]  /*9100*/  MUFU.EX2 R166, R0 ;  /* 0x0000000000a67308 */ /* 0x0007e20000000800 */
[C---:B-1----:R-:W-:Y:S08]  /*9110*/  HMMA.16816.F32 R36, R136.reuse, R140, R36 ;  /* 0x0000008c8824723c */ /* 0x042ff00000001824 */
[C---:B------:R-:W-:Y:S01]  /*9120*/  HMMA.16816.F32 R40, R136.reuse, R142, R40 ;  /* 0x0000008e8828723c */ /* 0x040fe20000001828 */
[----:B------:R-:W1:Y:S07]  /*9130*/  LDSM.16.MT88.4 R140, [R251+0x2800] ;  /* 0x00280000fb8c783b */ /* 0x000e6e0000004200 */
[C---:B----4-:R-:W-:Y:S04]  /*9140*/  HMMA.16816.F32 R44, R136.reuse, R144, R44 ;  /* 0x00000090882c723c */ /* 0x050fe8000000182c */
[--C-:B---3--:R-:W-:Y:S02]  /*9150*/  FFMA.FTZ R0, R193, c[0x0][0x2d0], -R180.reuse ;  /* 0x0000b400c1007a23 */ /* 0x108fe400000108b4 */
[----:B------:R2:W5:Y:S02]  /*9160*/  LDL.LU R193, [R1+0x130] ;  /* 0x0001300001c17983 */ /* 0x0005640000300800 */
[C---:B------:R-:W-:Y:S01]  /*9170*/  HMMA.16816.F32 R48, R136.reuse, R146, R48 ;  /* 0x000000928830723c */ /* 0x040fe20000001830 */
[----:B------:R3:W-:Y:S01]  /*9180*/  MUFU.EX2 R167, R0 ;  /* 0x0000000000a77308 */ /* 0x0007e20000000800 */
[----:B------:R-:W4:Y:S06]  /*9190*/  LDSM.16.MT88.4 R144, [R149+0x2800] ;  /* 0x002800009590783b */ /* 0x000f2c0000004200 */
[C---:B-1----:R-:W-:Y:S04]  /*91a0*/  HMMA.16816.F32 R52, R136.reuse, R140, R52 ;  /* 0x0000008c8834723c */ /* 0x042fe80000001834 */
[--C-:B---3--:R-:W-:Y:S02]  /*91b0*/  FFMA.FTZ R0, R134, c[0x0][0x2d0], -R181.reuse ;  /* 0x0000b40086007a23 */ /* 0x108fe400000108b5 */
[--C-:B------:R-:W-:Y:S02]  /*91c0*/  FFMA.FTZ R134, R194, c[0x0][0x2d0], -R180.reuse ;  /* 0x0000b400c2867a23 */ /* 0x100fe400000108b4 */
[----:B------:R2:W5:Y:S01]  /*91d0*/  LDL.LU R194, [R1+0x12c] ;  /* 0x00012c0001c27983 */ /* 0x0005620000300800 */
[C---:B------:R-:W-:Y:S01]  /*91e0*/  HMMA.16816.F32 R56, R136.reuse, R142, R56 ;  /* 0x0000008e8838723c */ /* 0x040fe20000001838 */
[----:B------:R1:W-:Y:S02]  /*91f0*/  MUFU.EX2 R163, R0 ;  /* 0x0000000000a37308 */ /* 0x0003e40000000800 */
[----:B------:R-:W3:Y:S01]  /*9200*/  LDSM.16.MT88.4 R140, [R248+0x4800] ;  /* 0x00480000f88c783b */ /* 0x000ee20000004200 */
[----:B------:R-:W-:Y:S04]  /*9210*/  FFMA.FTZ R180, R177, c[0x0][0x2d0], -R180 ;  /* 0x0000b400b1b47a23 */ /* 0x000fe800000108b4 */
[C---:B----4-:R-:W-:Y:S03]  /*9220*/  HMMA.16816.F32 R60, R136.reuse, R144, R60 ;  /* 0x00000090883c723c */ /* 0x050fe6000000183c */
[----:B------:R2:W5:Y:S01]  /*9230*/  LDL.LU R195, [R1+0x128] ;  /* 0x0001280001c37983 */ /* 0x0005620000300800 */
[----:B------:R-:W-:Y:S03]  /*9240*/  MUFU.EX2 R188, R180 ;  /* 0x000000b400bc7308 */ /* 0x000fe60000000800 */
[----:B------:R2:W5:Y:S01]  /*9250*/  LDL.LU R176, [R1+0x124] ;  /* 0x0001240001b07983 */ /* 0x0005620000300800 */
[C---:B------:R-:W-:Y:S03]  /*9260*/  HMMA.16816.F32 R64, R136.reuse, R146, R64 ;  /* 0x000000928840723c */ /* 0x040fe60000001840 */
[----:B------:R-:W4:Y:S03]  /*9270*/  LDSM.16.MT88.4 R144, [R252+0x4800] ;  /* 0x00480000fc90783b */ /* 0x000f260000004200 */
[----:B------:R-:W2:Y:S01]  /*9280*/  MUFU.EX2 R169, R134 ;  /* 0x0000008600a97308 */ /* 0x000ea20000000800 */
[--C-:B-1----:R-:W-:Y:S04]  /*9290*/  FFMA.FTZ R0, R178, c[0x0][0x2d0], -R181.reuse ;  /* 0x0000b400b2007a23 */ /* 0x102fe800000108b5 */
[----:B------:R1:W5:Y:S04]  /*92a0*/  LDL.LU R177, [R1+0x120] ;  /* 0x0001200001b17983 */ /* 0x0003680000300800 */
[----:B------:R1:W5:Y:S01]  /*92b0*/  LDL.LU R178, [R1+0x11c] ;  /* 0x00011c0001b27983 */ /* 0x0003620000300800 */
[----:B------:R1:W-:Y:S01]  /*92c0*/  MUFU.EX2 R164, R0 ;  /* 0x0000000000a47308 */ /* 0x0003e20000000800 */
[C---:B---3--:R-:W-:Y:S08]  /*92d0*/  HMMA.16816.F32 R68, R136.reuse, R140, R68 ;  /* 0x0000008c8844723c */ /* 0x048ff00000001844 */
[C---:B------:R-:W-:Y:S01]  /*92e0*/  HMMA.16816.F32 R72, R136.reuse, R142, R72 ;  /* 0x0000008e8848723c */ /* 0x040fe20000001848 */
[----:B------:R-:W3:Y:S03]  /*92f0*/  LDSM.16.MT88.4 R140, [R251+0x4800] ;  /* 0x00480000fb8c783b */ /* 0x000ee60000004200 */
[--C-:B-1----:R-:W-:Y:S04]  /*9300*/  FFMA.FTZ R0, R179, c[0x0][0x2d0], -R181.reuse ;  /* 0x0000b400b3007a23 */ /* 0x102fe800000108b5 */
[C---:B----4-:R-:W-:Y:S01]  /*9310*/  HMMA.16816.F32 R76, R136.reuse, R144, R76 ;  /* 0x00000090884c723c */ /* 0x050fe2000000184c */
[----:B------:R1:W5:Y:S01]  /*9320*/  LDL.LU R179, [R1+0x118] ;  /* 0x0001180001b37983 */ /* 0x0003620000300800 */
[----:B------:R4:W-:Y:S06]  /*9330*/  MUFU.EX2 R189, R0 ;  /* 0x0000000000bd7308 */ /* 0x0009ec0000000800 */
[C---:B------:R-:W-:Y:S01]  /*9340*/  HMMA.16816.F32 R80, R136.reuse, R146, R80 ;  /* 0x000000928850723c */ /* 0x040fe20000001850 */
[----:B------:R-:W1:Y:S03]  /*9350*/  LDSM.16.MT88.4 R144, [R149+0x4800] ;  /* 0x004800009590783b */ /* 0x000e660000004200 */
[--C-:B----4-:R-:W-:Y:S05]  /*9360*/  FFMA.FTZ R0, R172, c[0x0][0x2d0], -R181.reuse ;  /* 0x0000b400ac007a23 */ /* 0x110fea00000108b5 */
[----:B------:R4:W5:Y:S03]  /*9370*/  LDL.LU R172, [R1+0x114] ;  /* 0x0001140001ac7983 */ /* 0x0009660000300800 */
[----:B------:R-:W-:Y:S01]  /*9380*/  FFMA.FTZ R181, R135, c[0x0][0x2d0], -R181 ;  /* 0x0000b40087b57a23 */ /* 0x000fe200000108b5 */
[----:B------:R2:W2:Y:S01]  /*9390*/  MUFU.EX2 R191, R0 ;  /* 0x0000000000bf7308 */ /* 0x0004a20000000800 */
[----:B------:R4:W5:Y:S01]  /*93a0*/  LDL.LU R173, [R1+0x110] ;  /* 0x0001100001ad7983 */ /* 0x0009620000300800 */
[C---:B---3--:R-:W-:Y:S08]  /*93b0*/  HMMA.16816.F32 R84, R136.reuse, R140, R84 ;  /* 0x0000008c8854723c */ /* 0x048ff00000001854 */
[----:B------:R-:W-:Y:S01]  /*93c0*/  MUFU.EX2 R134, R181 ;  /* 0x000000b500867308 */ /* 0x000fe20000000800 */
[C---:B------:R-:W-:Y:S01]  /*93d0*/  HMMA.16816.F32 R88, R136.reuse, R142, R88 ;  /* 0x0000008e8858723c */ /* 0x040fe20000001858 */
[----:B------:R-:W3:Y:S07]  /*93e0*/  LDSM.16.MT88.4 R140, [R248+0x6800] ;  /* 0x00680000f88c783b */ /* 0x000eee0000004200 */
[C---:B-1----:R-:W-:Y:S01]  /*93f0*/  HMMA.16816.F32 R92, R136.reuse, R144, R92 ;  /* 0x00000090885c723c */ /* 0x042fe2000000185c */
[----:B------:R1:W1:Y:S03]  /*9400*/  MUFU.EX2 R135, R2 ;  /* 0x0000000200877308 */ /* 0x0002660000000800 */
[----:B--2---:R-:W-:Y:S02]  /*9410*/  FADD.FTZ R0, R160, R157 ;  /* 0x0000009da0007221 */ /* 0x004fe40000010000 */
[----:B------:R-:W-:Y:S02]  /*9420*/  LDSM.16.MT88.4 R156, [R252+0x1800] ;  /* 0x00180000fc9c783b */ /* 0x000fe40000004200 */
[C---:B------:R-:W-:Y:S04]  /*9430*/  HMMA.16816.F32 R96, R136.reuse, R146, R96 ;  /* 0x000000928860723c */ /* 0x040fe80000001860 */
[----:B------:R-:W-:Y:S02]  /*9440*/  FADD.FTZ R0, R162, R0 ;  /* 0x00000000a2007221 */ /* 0x000fe40000010000 */
[----:B------:R-:W2:Y:S02]  /*9450*/  LDSM.16.MT88.4 R144, [R252+0x6800] ;  /* 0x00680000fc90783b */ /* 0x000ea40000004200 */
[----:B------:R-:W-:Y:S04]  /*9460*/  FADD.FTZ R0, R168, R0 ;  /* 0x00000000a8007221 */ /* 0x000fe80000010000 */
[----:B-1----:R-:W-:Y:S02]  /*9470*/  FADD.FTZ R2, R184, R3 ;  /* 0x00000003b8027221 */ /* 0x002fe40000010000 */
[----:B------:R-:W-:Y:S01]  /*9480*/  IMAD.MOV.U32 R3, RZ, RZ, R169 ;  /* 0x000000ffff037224 */ /* 0x000fe200078e00a9 */
[----:B------:R-:W-:Y:S01]  /*9490*/  F2FP.PACK_AB R169, R191, R189 ;  /* 0x000000bdbfa9723e */ /* 0x000fe200000000ff */
[C---:B---3--:R-:W-:Y:S08]  /*94a0*/  HMMA.16816.F32 R100, R136.reuse, R140, R100 ;  /* 0x0000008c8864723c */ /* 0x048ff00000001864 */
[C---:B------:R-:W-:Y:S01]  /*94b0*/  HMMA.16816.F32 R104, R136.reuse, R142, R104 ;  /* 0x0000008e8868723c */ /* 0x040fe20000001868 */
[----:B------:R-:W1:Y:S07]  /*94c0*/  LDSM.16.MT88.4 R140, [R251+0x6800] ;  /* 0x00680000fb8c783b */ /* 0x000e6e0000004200 */
[C---:B--2---:R-:W-:Y:S08]  /*94d0*/  HMMA.16816.F32 R108, R136.reuse, R144, R108 ;  /* 0x00000090886c723c */ /* 0x044ff0000000186c */
[C---:B------:R-:W-:Y:S01]  /*94e0*/  HMMA.16816.F32 R112, R136.reuse, R146, R112 ;  /* 0x000000928870723c */ /* 0x040fe20000001870 */
[----:B------:R-:W2:Y:S08]  /*94f0*/  LDSM.16.MT88.4 R144, [R149+0x6800] ;  /* 0x006800009590783b */ /* 0x000eb00000004200 */
[----:B------:R-:W3:Y:S01]  /*9500*/  LDSM.16.MT88.4 R148, [R248+0x1000] ;  /* 0x00100000f894783b */ /* 0x000ee20000004200 */
[C---:B-1----:R-:W-:Y:S08]  /*9510*/  HMMA.16816.F32 R116, R136.reuse, R140, R116 ;  /* 0x0000008c8874723c */ /* 0x042ff00000001874 */
[C---:B------:R-:W-:Y:S01]  /*9520*/  HMMA.16816.F32 R120, R136.reuse, R142, R120 ;  /* 0x0000008e8878723c */ /* 0x040fe20000001878 */
[----:B------:R-:W1:Y:S07]  /*9530*/  LDSM.16.MT88.4 R140, [R252+0x1000] ;  /* 0x00100000fc8c783b */ /* 0x000e6e0000004200 */
[C---:B--2---:R-:W-:Y:S08]  /*9540*/  HMMA.16816.F32 R124, R136.reuse, R144, R124 ;  /* 0x00000090887c723c */ /* 0x044ff0000000187c */
[----:B------:R-:W-:Y:S01]  /*9550*/  HMMA.16816.F32 R128, R136, R146, R128 ;  /* 0x000000928880723c */ /* 0x000fe20000001880 */
[----:B------:R-:W2:Y:S06]  /*9560*/  LDSM.16.MT88.4 R144, [R182+0x1000] ;  /* 0x00100000b690783b */ /* 0x000eac0000004200 */
[----:B------:R-:W-:Y:S02]  /*9570*/  F2FP.PACK_AB R136, R183, R171 ;  /* 0x000000abb788723e */ /* 0x000fe400000000ff */
[----:B------:R-:W-:Y:S03]  /*9580*/  F2FP.PACK_AB R137, R186, R170 ;  /* 0x000000aaba89723e */ /* 0x000fe600000000ff */
[-C--:B------:R-:W-:Y:S02]  /*9590*/  F2FP.PACK_AB R138, R167, R166.reuse ;  /* 0x000000a6a78a723e */ /* 0x080fe400000000ff */
[----:B------:R-:W-:Y:S07]  /*95a0*/  F2FP.PACK_AB R139, R164, R163 ;  /* 0x000000a3a48b723e */ /* 0x000fee00000000ff */
[C---:B---3--:R-:W-:Y:S08]  /*95b0*/  HMMA.16816.F32 R4, R136.reuse, R148, R4 ;  /* 0x000000948804723c */ /* 0x048ff00000001804 */
[C---:B------:R-:W-:Y:S01]  /*95c0*/  HMMA.16816.F32 R8, R136.reuse, R150, R8 ;  /* 0x000000968808723c */ /* 0x040fe20000001808 */
[----:B------:R-:W-:Y:S07]  /*95d0*/  LDSM.16.MT88.4 R148, [R252+0x3000] ;  /* 0x00300000fc94783b */ /* 0x000fee0000004200 */
[C---:B-1----:R-:W-:Y:S08]  /*95e0*/  HMMA.16816.F32 R12, R136.reuse, R140, R12 ;  /* 0x0000008c880c723c */ /* 0x042ff0000000180c */
[C---:B------:R-:W-:Y:S01]  /*95f0*/  HMMA.16816.F32 R16, R136.reuse, R142, R16 ;  /* 0x0000008e8810723c */ /* 0x040fe20000001810 */
[----:B------:R-:W1:Y:S07]  /*9600*/  LDSM.16.MT88.4 R140, [R248+0x3000] ;  /* 0x00300000f88c783b */ /* 0x000e6e0000004200 */
[C---:B------:R-:W-:Y:S08]  /*9610*/  HMMA.16816.F32 R20, R136.reuse, R152, R20 ;  /* 0x000000988814723c */ /* 0x040ff00000001814 */
[C---:B------:R-:W-:Y:S01]  /*9620*/  HMMA.16816.F32 R24, R136.reuse, R154, R24 ;  /* 0x0000009a8818723c */ /* 0x040fe20000001818 */
[----:B------:R-:W3:Y:S07]  /*9630*/  LDSM.16.MT88.4 R152, [R251+0x3000] ;  /* 0x00300000fb98783b */ /* 0x000eee0000004200 */
[C---:B--2---:R-:W-:Y:S08]  /*9640*/  HMMA.16816.F32 R28, R136.reuse, R144, R28 ;  /* 0x00000090881c723c */ /* 0x044ff0000000181c */
[C---:B------:R-:W-:Y:S01]  /*9650*/  HMMA.16816.F32 R32, R136.reuse, R146, R32 ;  /* 0x000000928820723c */ /* 0x040fe20000001820 */
[----:B------:R-:W-:Y:S07]  /*9660*/  LDSM.16.MT88.4 R144, [R248+0x5000] ;  /* 0x00500000f890783b */ /* 0x000fee0000004200 */
[C---:B-1----:R-:W-:Y:S08]  /*9670*/  HMMA.16816.F32 R36, R136.reuse, R140, R36 ;  /* 0x0000008c8824723c */ /* 0x042ff00000001824 */
[C---:B------:R-:W-:Y:S01]  /*9680*/  HMMA.16816.F32 R40, R136.reuse, R142, R40 ;  /* 0x0000008e8828723c */ /* 0x040fe20000001828 */
[----:B------:R-:W1:Y:S07]  /*9690*/  LDSM.16.MT88.4 R140, [R182+0x3000] ;  /* 0x00300000b68c783b */ /* 0x000e6e0000004200 */
[C---:B------:R-:W-:Y:S08]  /*96a0*/  HMMA.16816.F32 R44, R136.reuse, R148, R44 ;  /* 0x00000094882c723c */ /* 0x040ff0000000182c */
[C---:B------:R-:W-:Y:S01]  /*96b0*/  HMMA.16816.F32 R48, R136.reuse, R150, R48 ;  /* 0x000000968830723c */ /* 0x040fe20000001830 */
[----:B------:R-:W2:Y:S07]  /*96c0*/  LDSM.16.MT88.4 R148, [R252+0x5000] ;  /* 0x00500000fc94783b */ /* 0x000eae0000004200 */
        /* <DEDUP_REMOVED lines=18> */
[C---:B---3--:R-:W-:Y:S07]  /*97f0*/  HMMA.16816.F32 R100, R136.reuse, R144, R100 ;  /* 0x000000908864723c */ /* 0x048fee0000001864 */
[----:B------:R-:W-:Y:S01]  /*9800*/  MOV R145, R183 ;  /* 0x000000b700917202 */ /* 0x000fe20000000f00 */
[C---:B------:R-:W-:Y:S04]  /*9810*/  HMMA.16816.F32 R104, R136.reuse, R146, R104 ;  /* 0x000000928868723c */ /* 0x040fe80000001868 */
[----:B------:R-:W-:Y:S03]  /*9820*/  IMAD.MOV.U32 R144, RZ, RZ, R186 ;  /* 0x000000ffff907224 */ /* 0x000fe600078e00ba */
[----:B------:R-:W-:Y:S01]  /*9830*/  MOV R146, R163 ;  /* 0x000000a300927202 */ /* 0x000fe20000000f00 */
[C---:B-1----:R-:W-:Y:S01]  /*9840*/  HMMA.16816.F32 R108, R136.reuse, R140, R108 ;  /* 0x0000008c886c723c */ /* 0x042fe2000000186c */
[----:B------:R-:W-:Y:S03]  /*9850*/  LDSM.16.MT88.4 R160, [R251+0x1800] ;  /* 0x00180000fba0783b */ /* 0x000fe60000004200 */
[----:B------:R-:W-:Y:S04]  /*9860*/  MOV R147, R166 ;  /* 0x000000a600937202 */ /* 0x000fe80000000f00 */
[C---:B------:R-:W-:Y:S01]  /*9870*/  HMMA.16816.F32 R112, R136.reuse, R142, R112 ;  /* 0x0000008e8870723c */ /* 0x040fe20000001870 */
[----:B------:R-:W1:Y:S07]  /*9880*/  LDSM.16.MT88.4 R140, [R248+0x1800] ;  /* 0x00180000f88c783b */ /* 0x000e6e0000004200 */
[C---:B------:R-:W-:Y:S07]  /*9890*/  HMMA.16816.F32 R116, R136.reuse, R148, R116 ;  /* 0x000000948874723c */ /* 0x040fee0000001874 */
[----:B------:R-:W-:Y:S01]  /*98a0*/  MOV R149, R182 ;  /* 0x000000b600957202 */ /* 0x000fe20000000f00 */
[C---:B------:R-:W-:Y:S01]  /*98b0*/  HMMA.16816.F32 R120, R136.reuse, R150, R120 ;  /* 0x000000968878723c */ /* 0x040fe20000001878 */
[----:B------:R-:W-:Y:S03]  /*98c0*/  LDSM.16.MT88.4 R180, [R248+0x3800] ;  /* 0x00380000f8b4783b */ /* 0x000fe60000004200 */
[----:B------:R-:W-:Y:S03]  /*98d0*/  MOV R148, R167 ;  /* 0x000000a700947202 */ /* 0x000fe60000000f00 */
[----:B------:R-:W-:Y:S01]  /*98e0*/  IMAD.MOV.U32 R150, RZ, RZ, R165 ;  /* 0x000000ffff967224 */ /* 0x000fe200078e00a5 */
[C---:B--2---:R-:W-:Y:S04]  /*98f0*/  HMMA.16816.F32 R124, R136.reuse, R152, R124 ;  /* 0x00000098887c723c */ /* 0x044fe8000000187c */
[----:B------:R-:W-:Y:S02]  /*9900*/  MOV R151, R164 ;  /* 0x000000a400977202 */ /* 0x000fe40000000f00 */
[----:B------:R2:W3:Y:S01]  /*9910*/  LDSM.16.MT88.4 R164, [R149+0x1800] ;  /* 0x0018000095a4783b */ /* 0x0004e20000004200 */
[----:B------:R-:W-:Y:S01]  /*9920*/  MOV R152, R171 ;  /* 0x000000ab00987202 */ /* 0x000fe20000000f00 */
[----:B------:R-:W-:Y:S04]  /*9930*/  HMMA.16816.F32 R128, R136, R154, R128 ;  /* 0x0000009a8880723c */ /* 0x000fe80000001880 */
[----:B------:R-:W-:Y:S02]  /*9940*/  MOV R153, R170 ;  /* 0x000000aa00997202 */ /* 0x000fe40000000f00 */
[----:B------:R-:W-:Y:S02]  /*9950*/  F2FP.PACK_AB R168, R150, R3 ;  /* 0x0000000396a8723e */ /* 0x000fe400000000ff */
[----:B------:R-:W-:Y:S04]  /*9960*/  F2FP.PACK_AB R170, R188, R190 ;  /* 0x000000bebcaa723e */ /* 0x000fe800000000ff */
[----:B------:R-:W-:Y:S02]  /*9970*/  F2FP.PACK_AB R171, R134, R135 ;  /* 0x0000008786ab723e */ /* 0x000fe400000000ff */
[----:B------:R-:W-:Y:S02]  /*9980*/  MOV R155, R187 ;  /* 0x000000bb009b7202 */ /* 0x000fe40000000f00 */
[----:B------:R-:W3:Y:S03]  /*9990*/  LDSM.16.MT88.4 R184, [R252+0x3800] ;  /* 0x00380000fcb8783b */ /* 0x000ee60000004200 */
[C---:B-1----:R-:W-:Y:S07]  /*99a0*/  HMMA.16816.F32 R136, R168.reuse, R140, R4 ;  /* 0x0000008ca888723c */ /* 0x042fee0000001804 */
[----:B------:R-:W-:Y:S01]  /*99b0*/  MOV R5, R150 ;  /* 0x0000009600057202 */ /* 0x000fe20000000f00 */
[C---:B------:R-:W-:Y:S04]  /*99c0*/  HMMA.16816.F32 R140, R168.reuse, R142, R8 ;  /* 0x0000008ea88c723c */ /* 0x040fe80000001808 */
[----:B------:R-:W-:Y:S01]  /*99d0*/  IMAD.MOV.U32 R6, RZ, RZ, R151 ;  /* 0x000000ffff067224 */ /* 0x000fe200078e0097 */
[----:B------:R-:W-:Y:S02]  /*99e0*/  MOV R7, R148 ;  /* 0x0000009400077202 */ /* 0x000fe40000000f00 */
[----:B------:R-:W-:Y:S01]  /*99f0*/  MOV R8, R146 ;  /* 0x0000009200087202 */ /* 0x000fe20000000f00 */
[----:B------:R-:W-:Y:S01]  /*9a00*/  IMAD.MOV.U32 R10, RZ, RZ, R144 ;  /* 0x000000ffff0a7224 */ /* 0x000fe200078e0090 */
[----:B------:R-:W-:Y:S03]  /*9a10*/  MOV R9, R147 ;  /* 0x0000009300097202 */ /* 0x000fe60000000f00 */
[----:B------:R-:W-:Y:S02]  /*9a20*/  MOV R11, R145 ;  /* 0x00000091000b7202 */ /* 0x000fe40000000f00 */
[C---:B------:R-:W-:Y:S03]  /*9a30*/  HMMA.16816.F32 R144, R168.reuse, R156, R12 ;  /* 0x0000009ca890723c */ /* 0x040fe6000000180c */
[----:B------:R-:W-:Y:S04]  /*9a40*/  MOV R4, R155 ;  /* 0x0000009b00047202 */ /* 0x000fe80000000f00 */
[----:B------:R-:W-:Y:S02]  /*9a50*/  MOV R15, R149 ;  /* 0x00000095000f7202 */ /* 0x000fe40000000f00 */
[C---:B--2---:R-:W-:Y:S07]  /*9a60*/  HMMA.16816.F32 R148, R168.reuse, R158, R16 ;  /* 0x0000009ea894723c */ /* 0x044fee0000001810 */
[----:B------:R-:W-:Y:S01]  /*9a70*/  MOV R18, R152 ;  /* 0x0000009800127202 */ /* 0x000fe20000000f00 */
[----:B------:R-:W-:Y:S02]  /*9a80*/  IMAD.MOV.U32 R19, RZ, RZ, R153 ;  /* 0x000000ffff137224 */ /* 0x000fe400078e0099 */
[C---:B------:R-:W-:Y:S07]  /*9a90*/  HMMA.16816.F32 R152, R168.reuse, R160, R20 ;  /* 0x000000a0a898723c */ /* 0x040fee0000001814 */
[----:B------:R-:W-:Y:S01]  /*9aa0*/  MOV R23, R4 ;  /* 0x0000000400177202 */ /* 0x000fe20000000f00 */
[C---:B------:R-:W-:Y:S01]  /*9ab0*/  HMMA.16816.F32 R156, R168.reuse, R162, R24 ;  /* 0x000000a2a89c723c */ /* 0x040fe20000001818 */
[----:B------:R-:W-:Y:S03]  /*9ac0*/  LDSM.16.MT88.4 R24, [R251+0x7800] ;  /* 0x00780000fb18783b */ /* 0x000fe60000004200 */
[----:B------:R-:W-:Y:S04]  /*9ad0*/  MOV R22, R15 ;  /* 0x0000000f00167202 */ /* 0x000fe80000000f00 */
[C---:B---3--:R-:W-:Y:S01]  /*9ae0*/  HMMA.16816.F32 R160, R168.reuse, R164, R28 ;  /* 0x000000a4a8a0723c */ /* 0x048fe2000000181c */
[----:B------:R-:W2:Y:S04]  /*9af0*/  LDL R31, [R1+0x8c] ;  /* 0x00008c00011f7983 */ /* 0x000ea80000100800 */
[----:B------:R-:W-:Y:S02]  /*9b00*/  LDSM.16.MT88.4 R12, [R248+0x5800] ;  /* 0x00580000f80c783b */ /* 0x000fe40000004200 */
[----:B------:R-:W-:Y:S01]  /*9b10*/  MOV R28, R7 ;  /* 0x00000007001c7202 */ /* 0x000fe20000000f00 */
[C---:B------:R-:W-:Y:S04]  /*9b20*/  HMMA.16816.F32 R164, R168.reuse, R166, R32 ;  /* 0x000000a6a8a4723c */ /* 0x040fe80000001820 */
[----:B------:R-:W-:Y:S01]  /*9b30*/  IMAD.MOV.U32 R29, RZ, RZ, R6 ;  /* 0x000000ffff1d7224 */ /* 0x000fe200078e0006 */
[----:B------:R-:W-:Y:S02]  /*9b40*/  MOV R30, R5 ;  /* 0x00000005001e7202 */ /* 0x000fe40000000f00 */
[----:B------:R-:W1:Y:S01]  /*9b50*/  LDSM.16.MT88.4 R4, [R251+0x3800] ;  /* 0x00380000fb04783b */ /* 0x000e620000004200 */
[C---:B------:R-:W-:Y:S04]  /*9b60*/  HMMA.16816.F32 R36, R168.reuse, R180, R36 ;  /* 0x000000b4a824723c */ /* 0x040fe80000001824 */
[----:B------:R-:W-:Y:S01]  /*9b70*/  MOV R32, R11 ;  /* 0x0000000b00207202 */ /* 0x000fe20000000f00 */
[----:B------:R-:W-:Y:S01]  /*9b80*/  IMAD.MOV.U32 R33, RZ, RZ, R10 ;  /* 0x000000ffff217224 */ /* 0x000fe200078e000a */
[----:B------:R-:W-:Y:S02]  /*9b90*/  MOV R34, R9 ;  /* 0x0000000900227202 */ /* 0x000fe40000000f00 */
[C---:B------:R-:W-:Y:S04]  /*9ba0*/  HMMA.16816.F32 R40, R168.reuse, R182, R40 ;  /* 0x000000b6a828723c */ /* 0x040fe80000001828 */
[----:B------:R-:W-:Y:S02]  /*9bb0*/  MOV R180, R18 ;  /* 0x0000001200b47202 */ /* 0x000fe40000000f00 */
[----:B------:R-:W-:Y:S01]  /*9bc0*/  MOV R181, R19 ;  /* 0x0000001300b57202 */ /* 0x000fe20000000f00 */
[----:B------:R-:W-:Y:S01]  /*9bd0*/  IMAD.MOV.U32 R182, RZ, RZ, R22 ;  /* 0x000000ffffb67224 */ /* 0x000fe200078e0016 */
[C---:B------:R-:W-:Y:S01]  /*9be0*/  HMMA.16816.F32 R44, R168.reuse, R184, R44 ;  /* 0x000000b8a82c723c */ /* 0x040fe2000000182c */
[----:B------:R-:W-:Y:S03]  /*9bf0*/  LDSM.16.MT88.4 R16, [R252+0x5800] ;  /* 0x00580000fc10783b */ /* 0x000fe60000004200 */
[----:B------:R-:W-:Y:S01]  /*9c00*/  MOV R183, R23 ;  /* 0x0000001700b77202 */ /* 0x000fe20000000f00 */
[----:B------:R-:W-:Y:S01]  /*9c10*/  FADD.FTZ R2, R180, R2 ;  /* 0x00000002b4027221 */ /* 0x000fe20000010000 */
[----:B------:R-:W-:Y:S02]  /*9c20*/  MOV R35, R8 ;  /* 0x0000000800237202 */ /* 0x000fe40000000f00 */
[C---:B------:R-:W-:Y:S01]  /*9c30*/  HMMA.16816.F32 R48, R168.reuse, R186, R48 ;  /* 0x000000baa830723c */ /* 0x040fe20000001830 */
[----:B------:R-:W3:Y:S03]  /*9c40*/  LDSM.16.MT88.4 R8, [R22+0x3800] ;  /* 0x003800001608783b */ /* 0x000ee60000004200 */
[----:B------:R-:W-:Y:S02]  /*9c50*/  FADD.FTZ R0, R183, R0 ;  /* 0x00000000b7007221 */ /* 0x000fe40000010000 */
[----:B------:R-:W-:Y:S02]  /*9c60*/  FADD.FTZ R2, R32, R2 ;  /* 0x0000000220027221 */ /* 0x000fe40000010000 */
[----:B------:R-:W-:Y:S01]  /*9c70*/  FADD.FTZ R0, R181, R0 ;  /* 0x00000000b5007221 */ /* 0x000fe20000010000 */
[----:B------:R-:W4:Y:S03]  /*9c80*/  LDSM.16.MT88.4 R20, [R251+0x5800] ;  /* 0x00580000fb14783b */ /* 0x000f260000004200 */
[----:B------:R-:W-:Y:S02]  /*9c90*/  FADD.FTZ R2, R34, R2 ;  /* 0x0000000222027221 */ /* 0x000fe40000010000 */
[----:B------:R-:W-:Y:S01]  /*9ca0*/  FADD.FTZ R0, R33, R0 ;  /* 0x0000000021007221 */ /* 0x000fe20000010000 */
[C---:B-1----:R-:W-:Y:S03]  /*9cb0*/  HMMA.16816.F32 R52, R168.reuse, R4, R52 ;  /* 0x00000004a834723c */ /* 0x042fe60000001834 */
[----:B------:R-:W-:Y:S02]  /*9cc0*/  FADD.FTZ R2, R28, R2 ;  /* 0x000000021c027221 */ /* 0x000fe40000010000 */
[----:B------:R-:W-:Y:S02]  /*9cd0*/  FADD.FTZ R0, R35, R0 ;  /* 0x0000000023007221 */ /* 0x000fe40000010000 */
[----:B------:R-:W-:Y:S01]  /*9ce0*/  FADD.FTZ R2, R3, R2 ;  /* 0x0000000203027221 */ /* 0x000fe20000010000 */
[C---:B------:R-:W-:Y:S01]  /*9cf0*/  HMMA.16816.F32 R56, R168.reuse, R6, R56 ;  /* 0x00000006a838723c */ /* 0x040fe20000001838 */
[----:B------:R-:W1:Y:S03]  /*9d00*/  LDSM.16.MT88.4 R4, [R182+0x5800] ;  /* 0x00580000b604783b */ /* 0x000e660000004200 */
[----:B------:R-:W-:Y:S04]  /*9d10*/  FADD.FTZ R0, R29, R0 ;  /* 0x000000001d007221 */ /* 0x000fe80000010000 */
[----:B------:R-:W-:Y:S04]  /*9d20*/  FADD.FTZ R3, R189, R0 ;  /* 0x00000000bd037221 */ /* 0x000fe80000010000 */
[----:B------:R-:W-:Y:S02]  /*9d30*/  FADD.FTZ R0, R30, R2 ;  /* 0x000000021e007221 */ /* 0x000fe40000010000 */
[----:B------:R-:W-:Y:S02]  /*9d40*/  FADD.FTZ R3, R191, R3 ;  /* 0x00000003bf037221 */ /* 0x000fe40000010000 */
[----:B------:R-:W-:Y:S01]  /*9d50*/  FADD.FTZ R2, R190, R0 ;  /* 0x00000000be027221 */ /* 0x000fe20000010000 */
[C---:B---3--:R-:W-:Y:S03]  /*9d60*/  HMMA.16816.F32 R60, R168.reuse, R8, R60 ;  /* 0x00000008a83c723c */ /* 0x048fe6000000183c */
[----:B------:R-:W-:Y:S02]  /*9d70*/  FADD.FTZ R2, R188, R2 ;  /* 0x00000002bc027221 */ /* 0x000fe40000010000 */
[----:B------:R-:W-:Y:S01]  /*9d80*/  FADD.FTZ R0, R135, R3 ;  /* 0x0000000387007221 */ /* 0x000fe20000010000 */
[----:B------:R-:W-:Y:S02]  /*9d90*/  MOV R3, R133 ;  /* 0x0000008500037202 */ /* 0x000fe40000000f00 */
[C---:B------:R-:W-:Y:S01]  /*9da0*/  HMMA.16816.F32 R64, R168.reuse, R10, R64 ;  /* 0x0000000aa840723c */ /* 0x040fe20000001840 */
[----:B------:R-:W3:Y:S03]  /*9db0*/  LDSM.16.MT88.4 R8, [R248+0x7800] ;  /* 0x00780000f808783b */ /* 0x000ee60000004200 */
[----:B------:R-:W-:Y:S01]  /*9dc0*/  FADD.FTZ R0, R134, R0 ;  /* 0x0000000086007221 */ /* 0x000fe20000010000 */
[----:B------:R-:W-:Y:S03]  /*9dd0*/  MOV R134, R132 ;  /* 0x0000008400867202 */ /* 0x000fe60000000f00 */
[C---:B------:R-:W-:Y:S08]  /*9de0*/  HMMA.16816.F32 R68, R168.reuse, R12, R68 ;  /* 0x0000000ca844723c */ /* 0x040ff00000001844 */
[C---:B------:R-:W-:Y:S01]  /*9df0*/  HMMA.16816.F32 R72, R168.reuse, R14, R72 ;  /* 0x0000000ea848723c */ /* 0x040fe20000001848 */
[----:B------:R-:W3:Y:S07]  /*9e00*/  LDSM.16.MT88.4 R12, [R252+0x7800] ;  /* 0x00780000fc0c783b */ /* 0x000eee0000004200 */
[C---:B------:R-:W-:Y:S08]  /*9e10*/  HMMA.16816.F32 R76, R168.reuse, R16, R76 ;  /* 0x00000010a84c723c */ /* 0x040ff0000000184c */
[C---:B------:R-:W-:Y:S01]  /*9e20*/  HMMA.16816.F32 R80, R168.reuse, R18, R80 ;  /* 0x00000012a850723c */ /* 0x040fe20000001850 */
[----:B------:R-:W3:Y:S07]  /*9e30*/  LDSM.16.MT88.4 R16, [R182+0x7800] ;  /* 0x00780000b610783b */ /* 0x000eee0000004200 */
[C---:B----4-:R-:W-:Y:S08]  /*9e40*/  HMMA.16816.F32 R84, R168.reuse, R20, R84 ;  /* 0x00000014a854723c */ /* 0x050ff00000001854 */
[C---:B------:R-:W-:Y:S08]  /*9e50*/  HMMA.16816.F32 R88, R168.reuse, R22, R88 ;  /* 0x00000016a858723c */ /* 0x040ff00000001858 */
[C---:B-1----:R-:W-:Y:S08]  /*9e60*/  HMMA.16816.F32 R92, R168.reuse, R4, R92 ;  /* 0x00000004a85c723c */ /* 0x042ff0000000185c */
[C---:B------:R-:W-:Y:S08]  /*9e70*/  HMMA.16816.F32 R96, R168.reuse, R6, R96 ;  /* 0x00000006a860723c */ /* 0x040ff00000001860 */
[C---:B---3--:R-:W-:Y:S08]  /*9e80*/  HMMA.16816.F32 R100, R168.reuse, R8, R100 ;  /* 0x00000008a864723c */ /* 0x048ff00000001864 */
[C---:B------:R-:W-:Y:S08]  /*9e90*/  HMMA.16816.F32 R104, R168.reuse, R10, R104 ;  /* 0x0000000aa868723c */ /* 0x040ff00000001868 */
[C---:B------:R-:W-:Y:S08]  /*9ea0*/  HMMA.16816.F32 R108, R168.reuse, R12, R108 ;  /* 0x0000000ca86c723c */ /* 0x040ff0000000186c */
[C---:B------:R-:W-:Y:S08]  /*9eb0*/  HMMA.16816.F32 R112, R168.reuse, R14, R112 ;  /* 0x0000000ea870723c */ /* 0x040ff00000001870 */
[C---:B------:R-:W-:Y:S08]  /*9ec0*/  HMMA.16816.F32 R116, R168.reuse, R24, R116 ;  /* 0x00000018a874723c */ /* 0x040ff00000001874 */
[C---:B------:R-:W-:Y:S08]  /*9ed0*/  HMMA.16816.F32 R120, R168.reuse, R26, R120 ;  /* 0x0000001aa878723c */ /* 0x040ff00000001878 */
[C---:B------:R-:W-:Y:S08]  /*9ee0*/  HMMA.16816.F32 R124, R168.reuse, R16, R124 ;  /* 0x00000010a87c723c */ /* 0x040ff0000000187c */
[----:B------:R-:W-:Y:S03]  /*9ef0*/  HMMA.16816.F32 R128, R168, R18, R128 ;  /* 0x00000012a880723c */ /* 0x000fe60000001880 */
[----:B--2---:R-:W-:Y:S02]  /*9f00*/  ISETP.GT.AND P0, PT, R174, R31, PT ;  /* 0x0000001fae00720c */ /* 0x004fe40003f04270 */
[----:B------:R1:W5:Y:S04]  /*9f10*/  LDL.LU R174, [R1+0x10c] ;  /* 0x00010c0001ae7983 */ /* 0x0003680000300800 */
[----:B------:R-:W-:Y:S04]  /*9f20*/  STL [R1+0x80], R2 ;  /* 0x0000800201007387 */ /* 0x000fe80000100800 */
[----:B------:R-:W-:Y:S04]  /*9f30*/  STL [R1+0x5c], R175 ;  /* 0x00005caf01007387 */ /* 0x000fe80000100800 */
[----:B------:R2:W-:Y:S02]  /*9f40*/  STL [R1+0x84], R0 ;  /* 0x0000840001007387 */ /* 0x0005e40000100800 */
[----:B--2---:R-:W-:Y:S02]  /*9f50*/  MOV R0, R175 ;  /* 0x000000af00007202 */ /* 0x004fe40000000f00 */
[----:B------:R1:W5:Y:S04]  /*9f60*/  LDL.LU R175, [R1+0x108] ;  /* 0x0001080001af7983 */ /* 0x0003680000300800 */
[----:B------:R1:W-:Y:S01]  /*9f70*/  STL [R1+0x60], R0 ;  /* 0x0000600001007387 */ /* 0x0003e20000100800 */
[----:B------:R-:W-:-:S05]  /*9f80*/  @P0 BRA `(.L_x_835) ;  /* 0xffffbca000000947 */ /* 0x000fca000383ffff */
.L_x_834:
[----:B-1----:R-:W2:Y:S04]  /*9f90*/  LDL R2, [R1+0x7c] ;  /* 0x00007c0001027983 */ /* 0x002ea80000100800 */
[----:B------:R-:W2:Y:S02]  /*9fa0*/  LDL R0, [R1+0x5c] ;  /* 0x00005c0001007983 */ /* 0x000ea40000100800 */
[----:B--2---:R-:W-:-:S13]  /*9fb0*/  ISETP.GE.AND P0, PT, R0, R2, PT ;  /* 0x000000020000720c */ /* 0x004fda0003f06270 */
[----:B------:R-:W-:Y:S05]  /*9fc0*/  @!P0 BRA `(.L_x_836) ;  /* 0x00003dd000008947 */ /* 0x000fea0003800000 */
[----:B------:R-:W-:Y:S02]  /*9fd0*/  MOV R135, R132 ;  /* 0x0000008400877202 */ /* 0x000fe40000000f00 */
[----:B------:R-:W-:Y:S02]  /*9fe0*/  MOV R134, R133 ;  /* 0x0000008500867202 */ /* 0x000fe40000000f00 */
.L_x_837:
[----:B------:R-:W2:Y:S01]  /*9ff0*/  LDL R133, [R1+0x8] ;  /* 0x0000080001857983 */ /* 0x000ea20000100800 */
[----:B------:R-:W-:Y:S04]  /*a000*/  DEPBAR.LE SB0, 0x0 ;  /* 0x000080000000791a */ /* 0x000fe80000000000 */
[----:B------:R-:W3:Y:S01]  /*a010*/  LDL.64 R30, [R1+0x70] ;  /* 0x00007000011e7983 */ /* 0x000ee20000100a00 */
[----:B------:R-:W-:Y:S05]  /*a020*/  WARPSYNC 0xffffffff ;  /* 0xffffffff00007948 */ /* 0x000fea0003800000 */
[----:B------:R-:W4:Y:S04]  /*a030*/  LDL R29, [R1+0x44] ;  /* 0x00004400011d7983 */ /* 0x000f280000100800 */
[----:B------:R-:W4:Y:S04]  /*a040*/  LDL R23, [R1+0x78] ;  /* 0x0000780001177983 */ /* 0x000f280000100800 */
[----:B------:R-:W4:Y:S04]  /*a050*/  LDL R28, [R1+0x40] ;  /* 0x00004000011c7983 */ /* 0x000f280000100800 */
[----:B------:R-:W4:Y:S04]  /*a060*/  LDL R14, [R1+0x3c] ;  /* 0x00003c00010e7983 */ /* 0x000f280000100800 */
[----:B------:R-:W4:Y:S04]  /*a070*/  LDL.LU R132, [R1+0x5c] ;  /* 0x00005c0001847983 */ /* 0x000f280000300800 */
[----:B------:R1:W-:Y:S04]  /*a080*/  STL [R1+0x12c], R131 ;  /* 0x00012c8301007387 */ /* 0x0003e80000100800 */
[----:B------:R-:W-:Y:S08]  /*a090*/  BAR.SYNC.DEFER_BLOCKING 0x0 ;  /* 0x0000000000007b1d */ /* 0x000ff00000010000 */
[----:B------:R-:W2:Y:S08]  /*a0a0*/  LDSM.16.M88.4 R8, [R249] ;  /* 0x00000000f908783b */ /* 0x000eb00000000200 */
[----:B-1----:R-:W4:Y:S04]  /*a0b0*/  LDL R131, [R1+0x58] ;  /* 0x0000580001837983 */ /* 0x002f280000100800 */
[----:B------:R-:W1:Y:S08]  /*a0c0*/  LDSM.16.M88.4 R16, [R249+0x800] ;  /* 0x00080000f910783b */ /* 0x000e700000000200 */
[----:B------:R-:W1:Y:S08]  /*a0d0*/  LDSM.16.M88.4 R24, [R249+0x1000] ;  /* 0x00100000f918783b */ /* 0x000e700000000200 */
[----:B------:R-:W1:Y:S08]  /*a0e0*/  LDSM.16.M88.4 R32, [R249+0x1800] ;  /* 0x00180000f920783b */ /* 0x000e700000000200 */
[----:B--2---:R2:W1:Y:S01]  /*a0f0*/  LDSM.16.M88.4 R168, [R133] ;  /* 0x0000000085a8783b */ /* 0x0044620000000200 */
[----:B---3--:R-:W-:Y:S07]  /*a100*/  IADD3 R15, P0, R30, 0x40, RZ ;  /* 0x000000401e0f7810 */ /* 0x008fee0007f1e0ff */
[----:B----4-:R3:W4:Y:S01]  /*a110*/  LDSM.16.M88.4 R180, [R29] ;  /* 0x000000001db4783b */ /* 0x0107220000000200 */
[----:B------:R-:W-:Y:S07]  /*a120*/  IADD3.X R21, RZ, R23, RZ, P0, !PT ;  /* 0x00000017ff157210 */ /* 0x000fee00007fe4ff */
[----:B------:R-:W1:Y:S08]  /*a130*/  LDSM.16.M88.4 R184, [R28] ;  /* 0x000000001cb8783b */ /* 0x000e700000000200 */
[----:B--2---:R-:W4:Y:S01]  /*a140*/  LDL R133, [R1] ;  /* 0x0000000001857983 */ /* 0x004f220000100800 */
[----:B------:R-:W-:Y:S01]  /*a150*/  SHF.R.S32.HI R0, RZ, 0x1f, R132 ;  /* 0x0000001fff007819 */ /* 0x000fe20000011484 */
[----:B------:R-:W-:Y:S02]  /*a160*/  IMAD.WIDE.U32 R6, R132, c[0x0][0x208], RZ ;  /* 0x0000820084067a25 */ /* 0x000fe400078e00ff */
[----:B------:R1:W1:Y:S02]  /*a170*/  LDSM.16.M88.4 R188, [R14] ;  /* 0x000000000ebc783b */ /* 0x0002640000000200 */
[----:B------:R-:W-:Y:S01]  /*a180*/  IMAD R0, R0, c[0x0][0x208], RZ ;  /* 0x0000820000007a24 */ /* 0x000fe200078e02ff */
[----:B------:R-:W-:Y:S03]  /*a190*/  SHF.L.U32 R4, R6, 0x6, RZ ;  /* 0x0000000606047819 */ /* 0x000fe600000006ff */
[----:B------:R-:W-:Y:S01]  /*a1a0*/  IMAD R0, R132, c[0x0][0x20c], R0 ;  /* 0x0000830084007a24 */ /* 0x000fe200078e0200 */
[C---:B------:R-:W-:Y:S02]  /*a1b0*/  IADD3 R2, P6, R4.reuse, R30, RZ ;  /* 0x0000001e04027210 */ /* 0x040fe40007fde0ff */
[----:B------:R-:W-:Y:S02]  /*a1c0*/  IADD3 R3, P1, R4, R15, RZ ;  /* 0x0000000f04037210 */ /* 0x000fe40007f3e0ff */
[----:B------:R-:W-:Y:S02]  /*a1d0*/  IADD3 R0, R7, R0, RZ ;  /* 0x0000000007007210 */ /* 0x000fe40007ffe0ff */
[----:B------:R-:W-:Y:S02]  /*a1e0*/  LEA R12, P0, R2, c[0x0][0x1f8], 0x1 ;  /* 0x00007e00020c7a11 */ /* 0x000fe400078008ff */
[----:B------:R-:W-:Y:S04]  /*a1f0*/  SHF.L.U64.HI R0, R6, 0x6, R0 ;  /* 0x0000000606007819 */ /* 0x000fe80000010200 */
[----:B------:R-:W-:Y:S02]  /*a200*/  IADD3.X R5, R0, R23, RZ, P6, !PT ;  /* 0x0000001700057210 */ /* 0x000fe400037fe4ff */
[C---:B------:R-:W-:Y:S02]  /*a210*/  LEA R6, P6, R3.reuse, c[0x0][0x1f8], 0x1 ;  /* 0x00007e0003067a11 */ /* 0x040fe400078c08ff */
[----:B------:R-:W-:Y:S02]  /*a220*/  LEA.HI.X R13, R2, c[0x0][0x1fc], R5, 0x1, P0 ;  /* 0x00007f00020d7a11 */ /* 0x000fe400000f0c05 */
[----:B------:R-:W-:Y:S02]  /*a230*/  IADD3.X R7, R0, R21, RZ, P1, !PT ;  /* 0x0000001500077210 */ /* 0x000fe40000ffe4ff */
[----:B------:R-:W-:Y:S02]  /*a240*/  IADD3 R20, P0, R30, 0x80, RZ ;  /* 0x000000801e147810 */ /* 0x000fe40007f1e0ff */
[----:B------:R-:W-:Y:S02]  /*a250*/  LEA.HI.X R7, R3, c[0x0][0x1fc], R7, 0x1, P6 ;  /* 0x00007f0003077a11 */ /* 0x000fe400030f0c07 */
[----:B------:R-:W-:Y:S02]  /*a260*/  IADD3.X R22, RZ, R23, RZ, P0, !PT ;  /* 0x00000017ff167210 */ /* 0x000fe400007fe4ff */
[----:B------:R-:W-:Y:S01]  /*a270*/  IADD3 R3, P0, R4, R20, RZ ;  /* 0x0000001404037210 */ /* 0x000fe20007f1e0ff */
[----:B------:R-:W-:Y:S01]  /*a280*/  @!PT LDS RZ, [RZ] ;  /* 0x00000000fffff984 */ /* 0x000fe20000000800 */
[----:B------:R-:W-:Y:S01]  /*a290*/  @!PT LDS RZ, [RZ] ;  /* 0x00000000fffff984 */ /* 0x000fe20000000800 */
[----:B------:R-:W-:Y:S01]  /*a2a0*/  @!PT LDS RZ, [RZ] ;  /* 0x00000000fffff984 */ /* 0x000fe20000000800 */
[----:B------:R1:W-:Y:S08]  /*a2b0*/  LDGSTS.E.BYPASS.LTC128B.128 [R131+0x100], [R12.64], !P5 ;  /* 0x001000000c837fae */ /* 0x0003f0000e901d46 */
[----:B------:R3:W-:Y:S01]  /*a2c0*/  LDGSTS.E.BYPASS.LTC128B.128 [R131+0x2100], [R6.64], !P4 ;  /* 0x0210000006837fae */ /* 0x0007e2000e101d46 */
[----:B-1----:R-:W-:Y:S02]  /*a2d0*/  MOV R12, c[0x0][0x208] ;  /* 0x00008200000c7a02 */ /* 0x002fe40000000f00 */
[----:B------:R-:W-:Y:S02]  /*a2e0*/  MOV R13, c[0x0][0x20c] ;  /* 0x00008300000d7a02 */ /* 0x000fe40000000f00 */
[----:B------:R-:W-:Y:S02]  /*a2f0*/  LEA R2, P1, R12, R4, 0x5 ;  /* 0x000000040c027211 */ /* 0x000fe400078228ff */
[C---:B---3--:R-:W-:Y:S02]  /*a300*/  LEA R6, P6, R3.reuse, c[0x0][0x1f8], 0x1 ;  /* 0x00007e0003067a11 */ /* 0x048fe400078c08ff */
[----:B------:R-:W-:Y:S02]  /*a310*/  IADD3.X R7, R0, R22, RZ, P0, !PT ;  /* 0x0000001600077210 */ /* 0x000fe400007fe4ff */
[----:B------:R-:W-:Y:S02]  /*a320*/  IADD3 R5, P0, R30, 0xc0, RZ ;  /* 0x000000c01e057810 */ /* 0x000fe40007f1e0ff */
[----:B------:R-:W-:Y:S02]  /*a330*/  LEA.HI.X R7, R3, c[0x0][0x1fc], R7, 0x1, P6 ;  /* 0x00007f0003077a11 */ /* 0x000fe400030f0c07 */
[----:B------:R-:W-:Y:S02]  /*a340*/  LEA.HI.X R3, R12, R0, R13, 0x5, P1 ;  /* 0x000000000c037211 */ /* 0x000fe400008f2c0d */
[----:B------:R-:W-:Y:S01]  /*a350*/  IADD3 R4, P1, R4, R5, RZ ;  /* 0x0000000504047210 */ /* 0x000fe20007f3e0ff */
[----:B------:R1:W-:Y:S01]  /*a360*/  LDGSTS.E.BYPASS.LTC128B.128 [R131+0x4100], [R6.64], !P3 ;  /* 0x0410000006837fae */ /* 0x0003e2000d901d46 */
[----:B------:R-:W-:Y:S02]  /*a370*/  IADD3.X R29, RZ, R23, RZ, P0, !PT ;  /* 0x00000017ff1d7210 */ /* 0x000fe400007fe4ff */
[----:B------:R-:W-:Y:S02]  /*a380*/  LEA R12, P0, R4, c[0x0][0x1f8], 0x1 ;  /* 0x00007e00040c7a11 */ /* 0x000fe400078008ff */
[----:B-1----:R-:W-:Y:S02]  /*a390*/  IADD3.X R6, R0, R29, RZ, P1, !PT ;  /* 0x0000001d00067210 */ /* 0x002fe40000ffe4ff */
[----:B------:R-:W-:Y:S02]  /*a3a0*/  IADD3 R0, P1, R2, R30, RZ ;  /* 0x0000001e02007210 */ /* 0x000fe40007f3e0ff */
[----:B------:R-:W-:Y:S02]  /*a3b0*/  LEA.HI.X R13, R4, c[0x0][0x1fc], R6, 0x1, P0 ;  /* 0x00007f00040d7a11 */ /* 0x000fe400000f0c06 */
[----:B------:R-:W-:Y:S02]  /*a3c0*/  LEA R14, P0, R0, c[0x0][0x1f8], 0x1 ;  /* 0x00007e00000e7a11 */ /* 0x000fe400078008ff */
[C---:B------:R-:W-:Y:S01]  /*a3d0*/  IADD3.X R6, R3.reuse, R23, RZ, P1, !PT ;  /* 0x0000001703067210 */ /* 0x040fe20000ffe4ff */
[----:B------:R1:W-:Y:S01]  /*a3e0*/  LDGSTS.E.BYPASS.LTC128B.128 [R131+0x6100], [R12.64], !P2 ;  /* 0x061000000c837fae */ /* 0x0003e2000d101d46 */
[----:B------:R-:W-:Y:S02]  /*a3f0*/  IADD3 R4, P6, R2, R15, RZ ;  /* 0x0000000f02047210 */ /* 0x000fe40007fde0ff */
[----:B------:R-:W-:Y:S02]  /*a400*/  LEA.HI.X R15, R0, c[0x0][0x1fc], R6, 0x1, P0 ;  /* 0x00007f00000f7a11 */ /* 0x000fe400000f0c06 */
[----:B------:R-:W-:Y:S02]  /*a410*/  IADD3 R0, P1, R2, R20, RZ ;  /* 0x0000001402007210 */ /* 0x000fe40007f3e0ff */
[C---:B------:R-:W-:Y:S01]  /*a420*/  IADD3.X R21, R3.reuse, R21, RZ, P6, !PT ;  /* 0x0000001503157210 */ /* 0x040fe200037fe4ff */
[----:B------:R1:W-:Y:S01]  /*a430*/  LDGSTS.E.BYPASS.LTC128B.128 [R131+0x1100], [R14.64], !P5 ;  /* 0x011000000e837fae */ /* 0x0003e2000e901d46 */
[----:B------:R-:W-:Y:S02]  /*a440*/  LEA R20, P6, R4, c[0x0][0x1f8], 0x1 ;  /* 0x00007e0004147a11 */ /* 0x000fe400078c08ff */
[----:B------:R-:W-:Y:S02]  /*a450*/  IADD3 R28, P0, R2, R5, RZ ;  /* 0x00000005021c7210 */ /* 0x000fe40007f1e0ff */
[----:B------:R-:W-:Y:S02]  /*a460*/  LEA.HI.X R21, R4, c[0x0][0x1fc], R21, 0x1, P6 ;  /* 0x00007f0004157a11 */ /* 0x000fe400030f0c15 */
[C---:B-----5:R-:W-:Y:S03]  /*a470*/  HMMA.16816.F32 R4, R172.reuse, R8, RZ ;  /* 0x00000008ac04723c */ /* 0x060fe600000018ff */
[C---:B------:R-:W-:Y:S01]  /*a480*/  IADD3.X R2, R3.reuse, R22, RZ, P1, !PT ;  /* 0x0000001603027210 */ /* 0x040fe20000ffe4ff */
[----:B------:R3:W-:Y:S01]  /*a490*/  LDGSTS.E.BYPASS.LTC128B.128 [R131+0x3100], [R20.64], !P4 ;  /* 0x0310000014837fae */ /* 0x0007e2000e101d46 */
[C---:B------:R-:W-:Y:S02]  /*a4a0*/  LEA R22, P1, R0.reuse, c[0x0][0x1f8], 0x1 ;  /* 0x00007e0000167a11 */ /* 0x040fe400078208ff */
[----:B------:R-:W-:Y:S01]  /*a4b0*/  IADD3.X R3, R3, R29, RZ, P0, !PT ;  /* 0x0000001d03037210 */ /* 0x000fe200007fe4ff */
[C---:B------:R-:W-:Y:S01]  /*a4c0*/  HMMA.16816.F32 R8, R172.reuse, R10, RZ ;  /* 0x0000000aac08723c */ /* 0x040fe200000018ff */
[----:B------:R-:W-:Y:S03]  /*a4d0*/  LEA.HI.X R23, R0, c[0x0][0x1fc], R2, 0x1, P1 ;  /* 0x00007f0000177a11 */ /* 0x000fe600008f0c02 */
[C---:B------:R-:W-:Y:S01]  /*a4e0*/  LEA R2, P0, R28.reuse, c[0x0][0x1f8], 0x1 ;  /* 0x00007e001c027a11 */ /* 0x040fe200078008ff */
[----:B------:R-:W2:Y:S03]  /*a4f0*/  LDL R0, [R1+0x2c] ;  /* 0x00002c0001007983 */ /* 0x000ea60000100800 */
[----:B------:R-:W-:Y:S01]  /*a500*/  LEA.HI.X R3, R28, c[0x0][0x1fc], R3, 0x1, P0 ;  /* 0x00007f001c037a11 */ /* 0x000fe200000f0c03 */
[----:B------:R3:W-:Y:S01]  /*a510*/  LDGSTS.E.BYPASS.LTC128B.128 [R131+0x5100], [R22.64], !P3 ;  /* 0x0510000016837fae */ /* 0x0007e2000d901d46 */
[C---:B-1----:R-:W-:Y:S07]  /*a520*/  HMMA.16816.F32 R12, R172.reuse, R16, RZ ;  /* 0x00000010ac0c723c */ /* 0x042fee00000018ff */
[----:B------:R1:W-:Y:S01]  /*a530*/  LDGSTS.E.BYPASS.LTC128B.128 [R131+0x7100], [R2.64], !P2 ;  /* 0x0710000002837fae */ /* 0x0003e2000d101d46 */
[C---:B------:R-:W-:Y:S07]  /*a540*/  HMMA.16816.F32 R16, R172.reuse, R18, RZ ;  /* 0x00000012ac10723c */ /* 0x040fee00000018ff */
[----:B------:R-:W0:Y:S01]  /*a550*/  LDGDEPBAR ;  /* 0x00000000000079af */ /* 0x000e220000000000 */
[C---:B---3--:R-:W-:Y:S08]  /*a560*/  HMMA.16816.F32 R20, R172.reuse, R24, RZ ;  /* 0x00000018ac14723c */ /* 0x048ff000000018ff */
[C---:B------:R-:W-:Y:S01]  /*a570*/  HMMA.16816.F32 R24, R172.reuse, R26, RZ ;  /* 0x0000001aac18723c */ /* 0x040fe200000018ff */
[----:B-1----:R-:W3:Y:S04]  /*a580*/  LDL R2, [R1+0x34] ;  /* 0x0000340001027983 */ /* 0x002ee80000100800 */
[----:B------:R-:W2:Y:S03]  /*a590*/  LDL R3, [R1+0x30] ;  /* 0x0000300001037983 */ /* 0x000ea60000100800 */
[C---:B------:R-:W-:Y:S01]  /*a5a0*/  HMMA.16816.F32 R28, R172.reuse, R32, RZ ;  /* 0x00000020ac1c723c */ /* 0x040fe200000018ff */
[----:B------:R1:W-:Y:S07]  /*a5b0*/  STL [R1+0x114], R172 ;  /* 0x000114ac01007387 */ /* 0x0003ee0000100800 */
[----:B------:R-:W-:Y:S08]  /*a5c0*/  HMMA.16816.F32 R32, R172, R34, RZ ;  /* 0x00000022ac20723c */ /* 0x000ff000000018ff */
[C---:B------:R-:W-:Y:S08]  /*a5d0*/  HMMA.16816.F32 R4, R176.reuse, R168, R4 ;  /* 0x000000a8b004723c */ /* 0x040ff00000001804 */
[C---:B------:R-:W-:Y:S01]  /*a5e0*/  HMMA.16816.F32 R8, R176.reuse, R170, R8 ;  /* 0x000000aab008723c */ /* 0x040fe20000001808 */
[----:B-1----:R-:W2:Y:S04]  /*a5f0*/  LDL R172, [R1+0x38] ;  /* 0x0000380001ac7983 */ /* 0x002ea80000100800 */
[----:B------:R-:W-:Y:S03]  /*a600*/  STL [R1+0x110], R173 ;  /* 0x000110ad01007387 */ /* 0x000fe60000100800 */
[C---:B----4-:R-:W-:Y:S01]  /*a610*/  HMMA.16816.F32 R12, R176.reuse, R180, R12 ;  /* 0x000000b4b00c723c */ /* 0x050fe2000000180c */
        /* <DEDUP_REMOVED lines=9> */
[----:B------:R-:W-:Y:S07]  /*a6b0*/  STL [R1+0x128], R195 ;  /* 0x000128c301007387 */ /* 0x000fee0000100800 */
[C---:B------:R-:W-:Y:S08]  /*a6c0*/  HMMA.16816.F32 R28, R176.reuse, R188, R28 ;  /* 0x000000bcb01c723c */ /* 0x040ff0000000181c */
[----:B------:R-:W-:Y:S01]  /*a6d0*/  HMMA.16816.F32 R32, R176, R190, R32 ;  /* 0x000000beb020723c */ /* 0x000fe20000001820 */
[----:B------:R-:W1:Y:S08]  /*a6e0*/  LDSM.16.M88.4 R168, [R133] ;  /* 0x0000000085a8783b */ /* 0x000e700000000200 */
[----:B------:R-:W4:Y:S08]  /*a6f0*/  LDSM.16.M88.4 R180, [R133+0x800] ;  /* 0x0008000085b4783b */ /* 0x000f300000000200 */
[----:B------:R-:W-:Y:S01]  /*a700*/  LDSM.16.M88.4 R184, [R133+0x1800] ;  /* 0x0018000085b8783b */ /* 0x000fe20000000200 */
[C---:B-1----:R-:W-:Y:S08]  /*a710*/  HMMA.16816.F32 R4, R192.reuse, R168, R4 ;  /* 0x000000a8c004723c */ /* 0x042ff00000001804 */
[C---:B------:R-:W-:Y:S01]  /*a720*/  HMMA.16816.F32 R8, R192.reuse, R170, R8 ;  /* 0x000000aac008723c */ /* 0x040fe20000001808 */
[----:B------:R-:W1:Y:S07]  /*a730*/  LDSM.16.M88.4 R168, [R133+0x1000] ;  /* 0x0010000085a8783b */ /* 0x000e6e0000000200 */
[C---:B----4-:R-:W-:Y:S08]  /*a740*/  HMMA.16816.F32 R12, R192.reuse, R180, R12 ;  /* 0x000000b4c00c723c */ /* 0x050ff0000000180c */
[C---:B------:R-:W-:Y:S01]  /*a750*/  HMMA.16816.F32 R16, R192.reuse, R182, R16 ;  /* 0x000000b6c010723c */ /* 0x040fe20000001810 */
[----:B------:R-:W4:Y:S07]  /*a760*/  LDSM.16.M88.4 R180, [R250] ;  /* 0x00000000fab4783b */ /* 0x000f2e0000000200 */
[C---:B-1----:R-:W-:Y:S08]  /*a770*/  HMMA.16816.F32 R20, R192.reuse, R168, R20 ;  /* 0x000000a8c014723c */ /* 0x042ff00000001814 */
[C---:B------:R-:W-:Y:S01]  /*a780*/  HMMA.16816.F32 R24, R192.reuse, R170, R24 ;  /* 0x000000aac018723c */ /* 0x040fe20000001818 */
[----:B------:R-:W1:Y:S07]  /*a790*/  LDSM.16.M88.4 R168, [R250+0x800] ;  /* 0x00080000faa8783b */ /* 0x000e6e0000000200 */
[C---:B------:R-:W-:Y:S08]  /*a7a0*/  HMMA.16816.F32 R28, R192.reuse, R184, R28 ;  /* 0x000000b8c01c723c */ /* 0x040ff0000000181c */
[----:B------:R-:W-:Y:S01]  /*a7b0*/  HMMA.16816.F32 R32, R192, R186, R32 ;  /* 0x000000bac020723c */ /* 0x000fe20000001820 */
[----:B------:R-:W1:Y:S07]  /*a7c0*/  LDSM.16.M88.4 R184, [R250+0x1000] ;  /* 0x00100000fab8783b */ /* 0x000e6e0000000200 */
[C---:B----4-:R-:W-:Y:S08]  /*a7d0*/  HMMA.16816.F32 R4, R196.reuse, R180, R4 ;  /* 0x000000b4c404723c */ /* 0x050ff00000001804 */
[C---:B------:R-:W-:Y:S01]  /*a7e0*/  HMMA.16816.F32 R8, R196.reuse, R182, R8 ;  /* 0x000000b6c408723c */ /* 0x040fe20000001808 */
[----:B------:R-:W4:Y:S07]  /*a7f0*/  LDSM.16.M88.4 R180, [R250+0x1800] ;  /* 0x00180000fab4783b */ /* 0x000f2e0000000200 */
[C---:B-1----:R-:W-:Y:S08]  /*a800*/  HMMA.16816.F32 R12, R196.reuse, R168, R12 ;  /* 0x000000a8c40c723c */ /* 0x042ff0000000180c */
[C---:B------:R-:W-:Y:S01]  /*a810*/  HMMA.16816.F32 R16, R196.reuse, R170, R16 ;  /* 0x000000aac410723c */ /* 0x040fe20000001810 */
[----:B------:R-:W1:Y:S07]  /*a820*/  LDSM.16.M88.4 R168, [R249+0x2000] ;  /* 0x00200000f9a8783b */ /* 0x000e6e0000000200 */
[C---:B------:R-:W-:Y:S08]  /*a830*/  HMMA.16816.F32 R20, R196.reuse, R184, R20 ;  /* 0x000000b8c414723c */ /* 0x040ff00000001814 */
[C---:B------:R-:W-:Y:S01]  /*a840*/  HMMA.16816.F32 R24, R196.reuse, R186, R24 ;  /* 0x000000bac418723c */ /* 0x040fe20000001818 */
[----:B------:R-:W3:Y:S07]  /*a850*/  LDSM.16.M88.4 R184, [R249+0x2800] ;  /* 0x00280000f9b8783b */ /* 0x000eee0000000200 */
[C---:B----4-:R-:W-:Y:S08]  /*a860*/  HMMA.16816.F32 R28, R196.reuse, R180, R28 ;  /* 0x000000b4c41c723c */ /* 0x050ff0000000181c */
[----:B------:R-:W-:Y:S01]  /*a870*/  HMMA.16816.F32 R32, R196, R182, R32 ;  /* 0x000000b6c420723c */ /* 0x000fe20000001820 */
[----:B------:R-:W4:Y:S07]  /*a880*/  LDSM.16.M88.4 R180, [R249+0x3000] ;  /* 0x00300000f9b4783b */ /* 0x000f2e0000000200 */
[C---:B-1----:R-:W-:Y:S08]  /*a890*/  HMMA.16816.F32 R4, R200.reuse, R168, R4 ;  /* 0x000000a8c804723c */ /* 0x042ff00000001804 */
[C---:B------:R-:W-:Y:S01]  /*a8a0*/  HMMA.16816.F32 R8, R200.reuse, R170, R8 ;  /* 0x000000aac808723c */ /* 0x040fe20000001808 */
[----:B------:R-:W1:Y:S07]  /*a8b0*/  LDSM.16.M88.4 R168, [R249+0x3800] ;  /* 0x00380000f9a8783b */ /* 0x000e6e0000000200 */
[C---:B---3--:R-:W-:Y:S08]  /*a8c0*/  HMMA.16816.F32 R12, R200.reuse, R184, R12 ;  /* 0x000000b8c80c723c */ /* 0x048ff0000000180c */
[C---:B------:R-:W-:Y:S08]  /*a8d0*/  HMMA.16816.F32 R16, R200.reuse, R186, R16 ;  /* 0x000000bac810723c */ /* 0x040ff00000001810 */
[C---:B----4-:R-:W-:Y:S01]  /*a8e0*/  HMMA.16816.F32 R20, R200.reuse, R180, R20 ;  /* 0x000000b4c814723c */ /* 0x050fe20000001814 */
[----:B--2---:R2:W3:Y:S07]  /*a8f0*/  LDSM.16.M88.4 R184, [R172] ;  /* 0x00000000acb8783b */ /* 0x0044ee0000000200 */
[C---:B------:R-:W-:Y:S01]  /*a900*/  HMMA.16816.F32 R24, R200.reuse, R182, R24 ;  /* 0x000000b6c818723c */ /* 0x040fe20000001818 */
[----:B------:R4:W3:Y:S07]  /*a910*/  LDSM.16.M88.4 R180, [R2] ;  /* 0x0000000002b4783b */ /* 0x0008ee0000000200 */
[C---:B-1----:R-:W-:Y:S08]  /*a920*/  HMMA.16816.F32 R28, R200.reuse, R168, R28 ;  /* 0x000000a8c81c723c */ /* 0x042ff0000000181c */
[----:B------:R-:W-:Y:S01]  /*a930*/  HMMA.16816.F32 R32, R200, R170, R32 ;  /* 0x000000aac820723c */ /* 0x000fe20000001820 */
[----:B------:R1:W3:Y:S08]  /*a940*/  LDSM.16.M88.4 R168, [R3] ;  /* 0x0000000003a8783b */ /* 0x0002f00000000200 */
[----:B--2---:R-:W2:Y:S04]  /*a950*/  LDL R172, [R1+0x28] ;  /* 0x0000280001ac7983 */ /* 0x004ea80000100800 */
[----:B----4-:R-:W4:Y:S01]  /*a960*/  LDL R2, [R1+0x20] ;  /* 0x0000200001027983 */ /* 0x010f220000100800 */
[C---:B---3--:R-:W-:Y:S03]  /*a970*/  HMMA.16816.F32 R4, R204.reuse, R184, R4 ;  /* 0x000000b8cc04723c */ /* 0x048fe60000001804 */
[----:B-1----:R-:W3:Y:S05]  /*a980*/  LDL R3, [R1+0x24] ;  /* 0x0000240001037983 */ /* 0x002eea0000100800 */
[C---:B------:R-:W-:Y:S01]  /*a990*/  HMMA.16816.F32 R8, R204.reuse, R186, R8 ;  /* 0x000000bacc08723c */ /* 0x040fe20000001808 */
[----:B------:R1:W1:Y:S07]  /*a9a0*/  LDSM.16.M88.4 R184, [R0] ;  /* 0x0000000000b8783b */ /* 0x00026e0000000200 */
[C---:B------:R-:W-:Y:S08]  /*a9b0*/  HMMA.16816.F32 R12, R204.reuse, R180, R12 ;  /* 0x000000b4cc0c723c */ /* 0x040ff0000000180c */
[C---:B------:R-:W-:Y:S01]  /*a9c0*/  HMMA.16816.F32 R16, R204.reuse, R182, R16 ;  /* 0x000000b6cc10723c */ /* 0x040fe20000001810 */
[----:B------:R-:W1:Y:S07]  /*a9d0*/  LDSM.16.M88.4 R180, [R133+0x2000] ;  /* 0x0020000085b4783b */ /* 0x000e6e0000000200 */
[C---:B------:R-:W-:Y:S01]  /*a9e0*/  HMMA.16816.F32 R20, R204.reuse, R168, R20 ;  /* 0x000000a8cc14723c */ /* 0x040fe20000001814 */
[----:B-1----:R-:W3:Y:S07]  /*a9f0*/  LDL R0, [R1+0x1c] ;  /* 0x00001c0001007983 */ /* 0x002eee0000100800 */
        /* <DEDUP_REMOVED lines=33> */
[C---:B------:R-:W-:Y:S08]  /*ac10*/  HMMA.16816.F32 R16, R216.reuse, R182, R16 ;  /* 0x000000b6d810723c */ /* 0x040ff00000001810 */
[C---:B-1----:R-:W-:Y:S08]  /*ac20*/  HMMA.16816.F32 R20, R216.reuse, R168, R20 ;  /* 0x000000a8d814723c */ /* 0x042ff00000001814 */
[C---:B------:R-:W-:Y:S08]  /*ac30*/  HMMA.16816.F32 R24, R216.reuse, R170, R24 ;  /* 0x000000aad818723c */ /* 0x040ff00000001818 */
[C---:B------:R-:W-:Y:S08]  /*ac40*/  HMMA.16816.F32 R28, R216.reuse, R184, R28 ;  /* 0x000000b8d81c723c */ /* 0x040ff0000000181c */
[----:B------:R-:W-:Y:S01]  /*ac50*/  HMMA.16816.F32 R32, R216, R186, R32 ;  /* 0x000000bad820723c */ /* 0x000fe20000001820 */
[----:B--2---:R1:W2:Y:S08]  /*ac60*/  LDSM.16.M88.4 R180, [R172] ;  /* 0x00000000acb4783b */ /* 0x0042b00000000200 */
[----:B----4-:R4:W-:Y:S08]  /*ac70*/  LDSM.16.M88.4 R184, [R2] ;  /* 0x0000000002b8783b */ /* 0x0109f00000000200 */
[----:B---3--:R2:W2:Y:S08]  /*ac80*/  LDSM.16.M88.4 R168, [R3] ;  /* 0x0000000003a8783b */ /* 0x0084b00000000200 */
[----:B-1----:R-:W3:Y:S04]  /*ac90*/  LDL R172, [R1+0x18] ;  /* 0x0000180001ac7983 */ /* 0x002ee80000100800 */
[----:B----4-:R-:W4:Y:S04]  /*aca0*/  LDL R2, [R1+0x10] ;  /* 0x0000100001027983 */ /* 0x010f280000100800 */
[----:B--2---:R-:W2:Y:S01]  /*acb0*/  LDL R3, [R1+0x14] ;  /* 0x0000140001037983 */ /* 0x004ea20000100800 */
[C---:B------:R-:W-:Y:S08]  /*acc0*/  HMMA.16816.F32 R4, R220.reuse, R180, R4 ;  /* 0x000000b4dc04723c */ /* 0x040ff00000001804 */
[C---:B------:R-:W-:Y:S01]  /*acd0*/  HMMA.16816.F32 R8, R220.reuse, R182, R8 ;  /* 0x000000b6dc08723c */ /* 0x040fe20000001808 */
[----:B------:R1:W1:Y:S07]  /*ace0*/  LDSM.16.M88.4 R180, [R0] ;  /* 0x0000000000b4783b */ /* 0x00026e0000000200 */
[C---:B------:R-:W-:Y:S08]  /*acf0*/  HMMA.16816.F32 R12, R220.reuse, R168, R12 ;  /* 0x000000a8dc0c723c */ /* 0x040ff0000000180c */
[C---:B------:R-:W-:Y:S01]  /*ad00*/  HMMA.16816.F32 R16, R220.reuse, R170, R16 ;  /* 0x000000aadc10723c */ /* 0x040fe20000001810 */
[----:B------:R-:W1:Y:S07]  /*ad10*/  LDSM.16.M88.4 R168, [R133+0x4000] ;  /* 0x0040000085a8783b */ /* 0x000e6e0000000200 */
[C---:B------:R-:W-:Y:S01]  /*ad20*/  HMMA.16816.F32 R20, R220.reuse, R184, R20 ;  /* 0x000000b8dc14723c */ /* 0x040fe20000001814 */
[----:B-1----:R-:W2:Y:S07]  /*ad30*/  LDL R0, [R1+0xc] ;  /* 0x00000c0001007983 */ /* 0x002eae0000100800 */
        /* <DEDUP_REMOVED lines=38> */
[----:B---3--:R-:W1:Y:S08]  /*afa0*/  LDSM.16.M88.4 R168, [R172] ;  /* 0x00000000aca8783b */ /* 0x008e700000000200 */
[----:B----4-:R-:W-:Y:S08]  /*afb0*/  LDSM.16.M88.4 R180, [R2] ;  /* 0x0000000002b4783b */ /* 0x010ff00000000200 */
[----:B--2---:R-:W2:Y:S01]  /*afc0*/  LDSM.16.M88.4 R184, [R3] ;  /* 0x0000000003b8783b */ /* 0x004ea20000000200 */
[C---:B-1----:R-:W-:Y:S08]  /*afd0*/  HMMA.16816.F32 R4, R236.reuse, R168, R4 ;  /* 0x000000a8ec04723c */ /* 0x042ff00000001804 */
[C---:B------:R-:W-:Y:S01]  /*afe0*/  HMMA.16816.F32 R8, R236.reuse, R170, R8 ;  /* 0x000000aaec08723c */ /* 0x040fe20000001808 */
[----:B------:R-:W1:Y:S07]  /*aff0*/  LDSM.16.M88.4 R168, [R0] ;  /* 0x0000000000a8783b */ /* 0x000e6e0000000200 */
[C---:B--2---:R-:W-:Y:S08]  /*b000*/  HMMA.16816.F32 R12, R236.reuse, R184, R12 ;  /* 0x000000b8ec0c723c */ /* 0x044ff0000000180c */
[C---:B------:R-:W-:Y:S01]  /*b010*/  HMMA.16816.F32 R16, R236.reuse, R186, R16 ;  /* 0x000000baec10723c */ /* 0x040fe20000001810 */
[----:B------:R-:W2:Y:S07]  /*b020*/  LDSM.16.M88.4 R184, [R133+0x6000] ;  /* 0x0060000085b8783b */ /* 0x000eae0000000200 */
[C---:B------:R-:W-:Y:S08]  /*b030*/  HMMA.16816.F32 R20, R236.reuse, R180, R20 ;  /* 0x000000b4ec14723c */ /* 0x040ff00000001814 */
[C---:B------:R-:W-:Y:S01]  /*b040*/  HMMA.16816.F32 R24, R236.reuse, R182, R24 ;  /* 0x000000b6ec18723c */ /* 0x040fe20000001818 */
[----:B------:R-:W3:Y:S07]  /*b050*/  LDSM.16.M88.4 R180, [R133+0x6800] ;  /* 0x0068000085b4783b */ /* 0x000eee0000000200 */
[C---:B-1----:R-:W-:Y:S08]  /*b060*/  HMMA.16816.F32 R28, R236.reuse, R168, R28 ;  /* 0x000000a8ec1c723c */ /* 0x042ff0000000181c */
[----:B------:R-:W-:Y:S01]  /*b070*/  HMMA.16816.F32 R32, R236, R170, R32 ;  /* 0x000000aaec20723c */ /* 0x000fe20000001820 */
[----:B------:R-:W1:Y:S07]  /*b080*/  LDSM.16.M88.4 R168, [R133+0x7000] ;  /* 0x0070000085a8783b */ /* 0x000e6e0000000200 */
[C---:B--2---:R-:W-:Y:S08]  /*b090*/  HMMA.16816.F32 R4, R240.reuse, R184, R4 ;  /* 0x000000b8f004723c */ /* 0x044ff00000001804 */
[C---:B------:R-:W-:Y:S01]  /*b0a0*/  HMMA.16816.F32 R8, R240.reuse, R186, R8 ;  /* 0x000000baf008723c */ /* 0x040fe20000001808 */
[----:B------:R-:W2:Y:S07]  /*b0b0*/  LDSM.16.M88.4 R184, [R133+0x7800] ;  /* 0x0078000085b8783b */ /* 0x000eae0000000200 */
[C---:B---3--:R-:W-:Y:S08]  /*b0c0*/  HMMA.16816.F32 R12, R240.reuse, R180, R12 ;  /* 0x000000b4f00c723c */ /* 0x048ff0000000180c */
[C---:B------:R-:W-:Y:S01]  /*b0d0*/  HMMA.16816.F32 R16, R240.reuse, R182, R16 ;  /* 0x000000b6f010723c */ /* 0x040fe20000001810 */
[----:B------:R-:W3:Y:S07]  /*b0e0*/  LDSM.16.M88.4 R180, [R250+0x6000] ;  /* 0x00600000fab4783b */ /* 0x000eee0000000200 */
[C---:B-1----:R-:W-:Y:S08]  /*b0f0*/  HMMA.16816.F32 R20, R240.reuse, R168, R20 ;  /* 0x000000a8f014723c */ /* 0x042ff00000001814 */
[C---:B------:R-:W-:Y:S01]  /*b100*/  HMMA.16816.F32 R24, R240.reuse, R170, R24 ;  /* 0x000000aaf018723c */ /* 0x040fe20000001818 */
[----:B------:R-:W1:Y:S07]  /*b110*/  LDSM.16.M88.4 R168, [R250+0x6800] ;  /* 0x00680000faa8783b */ /* 0x000e6e0000000200 */
[C---:B--2---:R-:W-:Y:S08]  /*b120*/  HMMA.16816.F32 R28, R240.reuse, R184, R28 ;  /* 0x000000b8f01c723c */ /* 0x044ff0000000181c */
[----:B------:R-:W-:Y:S08]  /*b130*/  HMMA.16816.F32 R32, R240, R186, R32 ;  /* 0x000000baf020723c */ /* 0x000ff00000001820 */
[C---:B---3--:R-:W-:Y:S08]  /*b140*/  HMMA.16816.F32 R4, R244.reuse, R180, R4 ;  /* 0x000000b4f404723c */ /* 0x048ff00000001804 */
[C---:B------:R-:W-:Y:S08]  /*b150*/  HMMA.16816.F32 R8, R244.reuse, R182, R8 ;  /* 0x000000b6f408723c */ /* 0x040ff00000001808 */
[C---:B-1----:R-:W-:Y:S08]  /*b160*/  HMMA.16816.F32 R12, R244.reuse, R168, R12 ;  /* 0x000000a8f40c723c */ /* 0x042ff0000000180c */
[----:B------:R-:W-:Y:S01]  /*b170*/  FMUL.FTZ R4, R4, c[0x0][0x320] ;  /* 0x0000c80004047a20 */ /* 0x000fe20000410000 */
[C---:B------:R-:W-:Y:S03]  /*b180*/  HMMA.16816.F32 R16, R244.reuse, R170, R16 ;  /* 0x000000aaf410723c */ /* 0x040fe60000001810 */
[----:B------:R-:W-:Y:S01]  /*b190*/  MUFU.TANH R182, R4 ;  /* 0x0000000400b67308 */ /* 0x000fe20000002400 */
[----:B------:R-:W-:Y:S02]  /*b1a0*/  FMUL.FTZ R5, R5, c[0x0][0x320] ;  /* 0x0000c80005057a20 */ /* 0x000fe40000410000 */
[----:B------:R-:W-:Y:S02]  /*b1b0*/  FMUL.FTZ R6, R6, c[0x0][0x320] ;  /* 0x0000c80006067a20 */ /* 0x000fe40000410000 */
[----:B------:R-:W-:Y:S04]  /*b1c0*/  FMUL.FTZ R7, R7, c[0x0][0x320] ;  /* 0x0000c80007077a20 */ /* 0x000fe80000410000 */
[----:B------:R-:W-:Y:S01]  /*b1d0*/  FMUL.FTZ R8, R8, c[0x0][0x320] ;  /* 0x0000c80008087a20 */ /* 0x000fe20000410000 */
[----:B------:R-:W-:Y:S01]  /*b1e0*/  MUFU.TANH R184, R5 ;  /* 0x0000000500b87308 */ /* 0x000fe20000002400 */
[----:B------:R-:W-:Y:S02]  /*b1f0*/  FMUL.FTZ R9, R9, c[0x0][0x320] ;  /* 0x0000c80009097a20 */ /* 0x000fe40000410000 */
[----:B------:R-:W-:Y:S02]  /*b200*/  FMUL.FTZ R10, R10, c[0x0][0x320] ;  /* 0x0000c8000a0a7a20 */ /* 0x000fe40000410000 */
[----:B------:R-:W-:Y:S02]  /*b210*/  FMUL.FTZ R11, R11, c[0x0][0x320] ;  /* 0x0000c8000b0b7a20 */ /* 0x000fe40000410000 */
[----:B------:R-:W-:Y:S02]  /*b220*/  FMUL.FTZ R14, R14, c[0x0][0x320] ;  /* 0x0000c8000e0e7a20 */ /* 0x000fe40000410000 */
[----:B------:R-:W-:Y:S01]  /*b230*/  FMUL.FTZ R13, R13, c[0x0][0x320] ;  /* 0x0000c8000d0d7a20 */ /* 0x000fe20000410000 */
[----:B------:R-:W-:Y:S01]  /*b240*/  MUFU.TANH R187, R6 ;  /* 0x0000000600bb7308 */ /* 0x000fe20000002400 */
[----:B------:R-:W-:Y:S02]  /*b250*/  FMUL.FTZ R19, R19, c[0x0][0x320] ;  /* 0x0000c80013137a20 */ /* 0x000fe40000410000 */
[----:B------:R-:W-:Y:S02]  /*b260*/  FMUL.FTZ R17, R17, c[0x0][0x320] ;  /* 0x0000c80011117a20 */ /* 0x000fe40000410000 */
[----:B------:R-:W-:Y:S02]  /*b270*/  FMUL.FTZ R12, R12, c[0x0][0x320] ;  /* 0x0000c8000c0c7a20 */ /* 0x000fe40000410000 */
[----:B------:R-:W-:Y:S02]  /*b280*/  FMUL.FTZ R16, R16, c[0x0][0x320] ;  /* 0x0000c80010107a20 */ /* 0x000fe40000410000 */
[----:B------:R-:W-:Y:S01]  /*b290*/  FMUL.FTZ R15, R15, c[0x0][0x320] ;  /* 0x0000c8000f0f7a20 */ /* 0x000fe20000410000 */
[----:B------:R1:W-:Y:S01]  /*b2a0*/  MUFU.TANH R188, R7 ;  /* 0x0000000700bc7308 */ /* 0x0003e20000002400 */
[----:B------:R-:W-:Y:S09]  /*b2b0*/  FMUL.FTZ R18, R18, c[0x0][0x320] ;  /* 0x0000c80012127a20 */ /* 0x000ff20000410000 */
[----:B------:R-:W-:Y:S10]  /*b2c0*/  MUFU.TANH R183, R8 ;  /* 0x0000000800b77308 */ /* 0x000ff40000002400 */
[----:B------:R-:W-:Y:S01]  /*b2d0*/  MUFU.TANH R180, R9 ;  /* 0x0000000900b47308 */ /* 0x000fe20000002400 */
[----:B-1----:R-:W1:Y:S09]  /*b2e0*/  LDSM.16.M88.4 R4, [R250+0x7000] ;  /* 0x00700000fa04783b */ /* 0x002e720000000200 */
[----:B------:R-:W-:Y:S10]  /*b2f0*/  MUFU.TANH R185, R10 ;  /* 0x0000000a00b97308 */ /* 0x000ff40000002400 */
[----:B------:R2:W-:Y:S10]  /*b300*/  MUFU.TANH R186, R11 ;  /* 0x0000000b00ba7308 */ /* 0x0005f40000002400 */
[----:B------:R-:W3:Y:S10]  /*b310*/  MUFU.TANH R2, R14 ;  /* 0x0000000e00027308 */ /* 0x000ef40000002400 */
[----:B------:R-:W-:Y:S01]  /*b320*/  MUFU.TANH R133, R12 ;  /* 0x0000000c00857308 */ /* 0x000fe20000002400 */
[C---:B-1----:R-:W-:Y:S01]  /*b330*/  HMMA.16816.F32 R20, R244.reuse, R4, R20 ;  /* 0x00000004f414723c */ /* 0x042fe20000001814 */
[----:B--2---:R-:W1:Y:S01]  /*b340*/  LDSM.16.M88.4 R8, [R250+0x7800] ;  /* 0x00780000fa08783b */ /* 0x004e620000000200 */
[----:B------:R-:W-:Y:S07]  /*b350*/  DEPBAR.LE SB0, 0x0 ;  /* 0x000080000000791a */ /* 0x000fee0000000000 */
[----:B------:R-:W-:Y:S01]  /*b360*/  MUFU.TANH R170, R16 ;  /* 0x0000001000aa7308 */ /* 0x000fe20000002400 */
[C---:B------:R-:W-:Y:S01]  /*b370*/  HMMA.16816.F32 R24, R244.reuse, R6, R24 ;  /* 0x00000006f418723c */ /* 0x040fe20000001818 */
[----:B------:R-:W2:Y:S08]  /*b380*/  LDL R4, [R1+0x7c] ;  /* 0x00007c0001047983 */ /* 0x000eb00000100800 */
[----:B------:R-:W-:Y:S01]  /*b390*/  MUFU.TANH R18, R18 ;  /* 0x0000001200127308 */ /* 0x000fe20000002400 */
[----:B------:R-:W-:Y:S04]  /*b3a0*/  BAR.SYNC.DEFER_BLOCKING 0x0 ;  /* 0x0000000000007b1d */ /* 0x000fe80000010000 */
[----:B------:R-:W-:Y:S02]  /*b3b0*/  FMUL.FTZ R21, R21, c[0x0][0x320] ;  /* 0x0000c80015157a20 */ /* 0x000fe40000410000 */
[----:B------:R-:W-:Y:S02]  /*b3c0*/  FMUL.FTZ R23, R23, c[0x0][0x320] ;  /* 0x0000c80017177a20 */ /* 0x000fe40000410000 */
[----:B------:R-:W-:Y:S02]  /*b3d0*/  FMUL.FTZ R20, R20, c[0x0][0x320] ;  /* 0x0000c80014147a20 */ /* 0x000fe40000410000 */
[----:B------:R-:W-:Y:S04]  /*b3e0*/  FMUL.FTZ R22, R22, c[0x0][0x320] ;  /* 0x0000c80016167a20 */ /* 0x000fe80000410000 */
[----:B------:R-:W-:Y:S02]  /*b3f0*/  FMUL.FTZ R26, R26, c[0x0][0x320] ;  /* 0x0000c8001a1a7a20 */ /* 0x000fe40000410000 */
[----:B------:R-:W-:Y:S02]  /*b400*/  FMUL.FTZ R25, R25, c[0x0][0x320] ;  /* 0x0000c80019197a20 */ /* 0x000fe40000410000 */
[----:B------:R-:W-:Y:S02]  /*b410*/  FMUL.FTZ R24, R24, c[0x0][0x320] ;  /* 0x0000c80018187a20 */ /* 0x000fe40000410000 */
[----:B------:R-:W-:Y:S01]  /*b420*/  FMUL.FTZ R27, R27, c[0x0][0x320] ;  /* 0x0000c8001b1b7a20 */ /* 0x000fe20000410000 */
[C---:B-1----:R-:W-:Y:S01]  /*b430*/  HMMA.16816.F32 R28, R244.reuse, R8, R28 ;  /* 0x00000008f41c723c */ /* 0x042fe2000000181c */
[----:B------:R1:W-:Y:S07]  /*b440*/  MUFU.TANH R195, R26 ;  /* 0x0000001a00c37308 */ /* 0x0003ee0000002400 */
[----:B------:R-:W-:Y:S03]  /*b450*/  HMMA.16816.F32 R32, R244, R10, R32 ;  /* 0x0000000af420723c */ /* 0x000fe60000001820 */
[----:B------:R3:W-:Y:S10]  /*b460*/  MUFU.TANH R3, R19 ;  /* 0x0000001300037308 */ /* 0x0007f40000002400 */
[----:B------:R-:W4:Y:S03]  /*b470*/  MUFU.TANH R0, R13 ;  /* 0x0000000d00007308 */ /* 0x000f260000002400 */
[----:B------:R-:W-:Y:S01]  /*b480*/  FMUL.FTZ R28, R28, c[0x0][0x320] ;  /* 0x0000c8001c1c7a20 */ /* 0x000fe20000410000 */
[----:B-1----:R-:W2:Y:S01]  /*b490*/  LDL R26, [R1+0x64] ;  /* 0x00006400011a7983 */ /* 0x002ea20000100800 */
[----:B------:R-:W-:Y:S02]  /*b4a0*/  FMUL.FTZ R29, R29, c[0x0][0x320] ;  /* 0x0000c8001d1d7a20 */ /* 0x000fe40000410000 */
[----:B------:R-:W-:Y:S02]  /*b4b0*/  FMUL.FTZ R30, R30, c[0x0][0x320] ;  /* 0x0000c8001e1e7a20 */ /* 0x000fe40000410000 */
[----:B------:R-:W-:Y:S01]  /*b4c0*/  FMUL.FTZ R31, R31, c[0x0][0x320] ;  /* 0x0000c8001f1f7a20 */ /* 0x000fe20000410000 */
[----:B------:R-:W-:Y:S01]  /*b4d0*/  MUFU.TANH R176, R28 ;  /* 0x0000001c00b07308 */ /* 0x000fe20000002400 */
[----:B------:R-:W-:Y:S02]  /*b4e0*/  FMUL.FTZ R32, R32, c[0x0][0x320] ;  /* 0x0000c80020207a20 */ /* 0x000fe40000410000 */
[----:B------:R-:W-:Y:S01]  /*b4f0*/  FMUL.FTZ R34, R34, c[0x0][0x320] ;  /* 0x0000c80022227a20 */ /* 0x000fe20000410000 */
[----:B---3--:R-:W-:Y:S01]  /*b500*/  MOV R19, R2 ;  /* 0x0000000200137202 */ /* 0x008fe20000000f00 */
[----:B------:R-:W-:Y:S05]  /*b510*/  FMUL.FTZ R33, R33, c[0x0][0x320] ;  /* 0x0000c80021217a20 */ /* 0x000fea0000410000 */
[----:B------:R1:W-:Y:S10]  /*b520*/  MUFU.TANH R177, R29 ;  /* 0x0000001d00b17308 */ /* 0x0003f40000002400 */
[----:B------:R-:W-:Y:S10]  /*b530*/  MUFU.TANH R191, R17 ;  /* 0x0000001100bf7308 */ /* 0x000ff40000002400 */
[----:B------:R-:W-:Y:S01]  /*b540*/  MUFU.TANH R17, R21 ;  /* 0x0000001500117308 */ /* 0x000fe20000002400 */
[----:B-1----:R-:W3:Y:S09]  /*b550*/  LDL.64 R28, [R1+0x68] ;  /* 0x00006800011c7983 */ /* 0x002ef20000100a00 */
[----:B------:R-:W-:Y:S10]  /*b560*/  MUFU.TANH R21, R23 ;  /* 0x0000001700157308 */ /* 0x000ff40000002400 */
[----:B------:R4:W-:Y:S10]  /*b570*/  MUFU.TANH R23, R25 ;  /* 0x0000001900177308 */ /* 0x0009f40000002400 */
[----:B------:R-:W1:Y:S10]  /*b580*/  MUFU.TANH R2, R20 ;  /* 0x0000001400027308 */ /* 0x000e740000002400 */
[----:B------:R-:W-:Y:S01]  /*b590*/  MUFU.TANH R20, R22 ;  /* 0x0000001600147308 */ /* 0x000fe20000002400 */
[----:B----4-:R-:W-:Y:S02]  /*b5a0*/  MOV R25, R0 ;  /* 0x0000000000197202 */ /* 0x010fe40000000f00 */
[----:B------:R-:W-:Y:S07]  /*b5b0*/  FMNMX.FTZ R0, R182, R134, !PT ;  /* 0x00000086b6007209 */ /* 0x000fee0007810000 */
[----:B------:R1:W-:Y:S01]  /*b5c0*/  MUFU.TANH R22, R24 ;  /* 0x0000001800167308 */ /* 0x0003e20000002400 */
[----:B------:R-:W-:Y:S04]  /*b5d0*/  FMNMX.FTZ R0, R184, R0, !PT ;  /* 0x00000000b8007209 */ /* 0x000fe80007810000 */
[----:B------:R-:W-:Y:S04]  /*b5e0*/  FMNMX.FTZ R0, R183, R0, !PT ;  /* 0x00000000b7007209 */ /* 0x000fe80007810000 */
[----:B------:R-:W-:Y:S01]  /*b5f0*/  FMNMX.FTZ R0, R180, R0, !PT ;  /* 0x00000000b4007209 */ /* 0x000fe20007810000 */
[----:B------:R4:W-:Y:S10]  /*b600*/  MUFU.TANH R178, R32 ;  /* 0x0000002000b27308 */ /* 0x0009f40000002400 */
[----:B------:R-:W4:Y:S01]  /*b610*/  MUFU.TANH R171, R15 ;  /* 0x0000000f00ab7308 */ /* 0x000f220000002400 */
[----:B-1----:R-:W-:Y:S02]  /*b620*/  MOV R24, R2 ;  /* 0x0000000200187202 */ /* 0x002fe40000000f00 */
[----:B------:R-:W-:Y:S07]  /*b630*/  FMNMX.FTZ R2, R187, R135, !PT ;  /* 0x00000087bb027209 */ /* 0x000fee0007810000 */
[----:B------:R1:W-:Y:S01]  /*b640*/  MUFU.TANH R169, R34 ;  /* 0x0000002200a97308 */ /* 0x0003e20000002400 */
[----:B------:R-:W-:Y:S02]  /*b650*/  FMNMX.FTZ R2, R188, R2, !PT ;  /* 0x00000002bc027209 */ /* 0x000fe40007810000 */
[----:B----4-:R-:W-:Y:S02]  /*b660*/  MOV R32, R133 ;  /* 0x0000008500207202 */ /* 0x010fe40000000f00 */
[----:B------:R-:W-:Y:S02]  /*b670*/  FMNMX.FTZ R2, R185, R2, !PT ;  /* 0x00000002b9027209 */ /* 0x000fe40007810000 */
[----:B------:R-:W-:Y:S02]  /*b680*/  FMNMX.FTZ R0, R32, R0, !PT ;  /* 0x0000000020007209 */ /* 0x000fe40007810000 */
[----:B------:R-:W-:Y:S01]  /*b690*/  FMNMX.FTZ R2, R186, R2, !PT ;  /* 0x00000002ba027209 */ /* 0x000fe20007810000 */
[----:B------:R-:W4:Y:S01]  /*b6a0*/  MUFU.TANH R172, R27 ;  /* 0x0000001b00ac7308 */ /* 0x000f220000002400 */
[----:B------:R-:W-:Y:S02]  /*b6b0*/  FMNMX.FTZ R0, R25, R0, !PT ;  /* 0x0000000019007209 */ /* 0x000fe40007810000 */
[----:B------:R-:W-:Y:S02]  /*b6c0*/  FMNMX.FTZ R2, R19, R2, !PT ;  /* 0x0000000213027209 */ /* 0x000fe40007810000 */
[----:B------:R-:W-:Y:S02]  /*b6d0*/  FMNMX.FTZ R0, R170, R0, !PT ;  /* 0x00000000aa007209 */ /* 0x000fe40007810000 */
[----:B------:R-:W-:Y:S02]  /*b6e0*/  FMNMX.FTZ R2, R171, R2, !PT ;  /* 0x00000002ab027209 */ /* 0x000fe40007810000 */
[----:B------:R-:W-:Y:S01]  /*b6f0*/  FMNMX.FTZ R0, R191, R0, !PT ;  /* 0x00000000bf007209 */ /* 0x000fe20007810000 */
[----:B------:R-:W4:Y:S01]  /*b700*/  MUFU.TANH R174, R30 ;  /* 0x0000001e00ae7308 */ /* 0x000f220000002400 */
[----:B------:R-:W-:Y:S02]  /*b710*/  FMNMX.FTZ R2, R18, R2, !PT ;  /* 0x0000000212027209 */ /* 0x000fe40007810000 */
[----:B-1----:R-:W-:Y:S02]  /*b720*/  MOV R34, R3 ;  /* 0x0000000300227202 */ /* 0x002fe40000000f00 */
[----:B------:R-:W-:Y:S02]  /*b730*/  FMNMX.FTZ R0, R24, R0, !PT ;  /* 0x0000000018007209 */ /* 0x000fe40007810000 */
[----:B------:R-:W-:Y:S02]  /*b740*/  FMNMX.FTZ R3, R34, R2, !PT ;  /* 0x0000000222037209 */ /* 0x000fe40007810000 */
[----:B------:R-:W-:Y:S01]  /*b750*/  FMNMX.FTZ R2, R17, R0, !PT ;  /* 0x0000000011027209 */ /* 0x000fe20007810000 */
[----:B------:R-:W-:Y:S01]  /*b760*/  FMUL.FTZ R0, R35, c[0x0][0x320] ;  /* 0x0000c80023007a20 */ /* 0x000fe20000410000 */
[----:B------:R-:W1:Y:S01]  /*b770*/  MUFU.TANH R175, R31 ;  /* 0x0000001f00af7308 */ /* 0x000e620000002400 */
[----:B------:R-:W-:Y:S02]  /*b780*/  FMNMX.FTZ R3, R20, R3, !PT ;  /* 0x0000000314037209 */ /* 0x000fe40007810000 */
[----:B------:R-:W-:Y:S02]  /*b790*/  FMNMX.FTZ R2, R22, R2, !PT ;  /* 0x0000000216027209 */ /* 0x000fe40007810000 */
[----:B------:R-:W-:Y:S02]  /*b7a0*/  FMNMX.FTZ R3, R21, R3, !PT ;  /* 0x0000000315037209 */ /* 0x000fe40007810000 */
[----:B------:R-:W-:Y:S03]  /*b7b0*/  MOV R35, R24 ;  /* 0x0000001800237202 */ /* 0x000fe60000000f00 */
[----:B------:R1:W-:Y:S10]  /*b7c0*/  MUFU.TANH R168, R0 ;  /* 0x0000000000a87308 */ /* 0x0003f40000002400 */
[----:B------:R-:W4:Y:S01]  /*b7d0*/  MUFU.TANH R179, R33 ;  /* 0x0000002100b37308 */ /* 0x000f220000002400 */
[----:B-1----:R-:W-:Y:S02]  /*b7e0*/  FMNMX.FTZ R0, R23, R2, !PT ;  /* 0x0000000217007209 */ /* 0x002fe40007810000 */
[----:B------:R-:W-:Y:S02]  /*b7f0*/  FMNMX.FTZ R2, R195, R3, !PT ;  /* 0x00000003c3027209 */ /* 0x000fe40007810000 */
[----:B------:R-:W-:Y:S02]  /*b800*/  FMNMX.FTZ R0, R176, R0, !PT ;  /* 0x00000000b0007209 */ /* 0x000fe40007810000 */
[----:B----4-:R-:W-:Y:S02]  /*b810*/  FMNMX.FTZ R2, R172, R2, !PT ;  /* 0x00000002ac027209 */ /* 0x010fe40007810000 */
[----:B------:R-:W-:Y:S02]  /*b820*/  FMNMX.FTZ R0, R177, R0, !PT ;  /* 0x00000000b1007209 */ /* 0x000fe40007810000 */
[----:B------:R-:W-:Y:S02]  /*b830*/  FMNMX.FTZ R2, R174, R2, !PT ;  /* 0x00000002ae027209 */ /* 0x000fe40007810000 */
[----:B------:R-:W-:Y:S02]  /*b840*/  FMNMX.FTZ R3, R178, R0, !PT ;  /* 0x00000000b2037209 */ /* 0x000fe40007810000 */
[----:B------:R-:W-:Y:S02]  /*b850*/  FMNMX.FTZ R0, R175, R2, !PT ;  /* 0x00000002af007209 */ /* 0x000fe40007810000 */
[----:B------:R-:W-:Y:S02]  /*b860*/  FMNMX.FTZ R3, R179, R3, !PT ;  /* 0x00000003b3037209 */ /* 0x000fe40007810000 */
[----:B------:R-:W-:Y:S02]  /*b870*/  FMNMX.FTZ R0, R169, R0, !PT ;  /* 0x00000000a9007209 */ /* 0x000fe40007810000 */
[----:B------:R-:W-:Y:S01]  /*b880*/  MOV R33, R25 ;  /* 0x0000001900217202 */ /* 0x000fe20000000f00 */
[----:B------:R-:W1:Y:S01]  /*b890*/  SHFL.BFLY PT, R133, R3, 0x2, 0x1f ;  /* 0x0c401f0003857f89 */ /* 0x000e6200000e0000 */
[----:B------:R-:W-:Y:S07]  /*b8a0*/  FMNMX.FTZ R0, R168, R0, !PT ;  /* 0x00000000a8007209 */ /* 0x000fee0007810000 */
[----:B------:R-:W4:Y:S01]  /*b8b0*/  SHFL.BFLY PT, R2, R0, 0x2, 0x1f ;  /* 0x0c401f0000027f89 */ /* 0x000f2200000e0000 */
[----:B-1----:R-:W-:Y:S07]  /*b8c0*/  FMNMX.FTZ R133, R3, R133, !PT ;  /* 0x0000008503857209 */ /* 0x002fee0007810000 */
[----:B------:R-:W1:Y:S01]  /*b8d0*/  SHFL.BFLY PT, R10, R133, 0x1, 0x1f ;  /* 0x0c201f00850a7f89 */ /* 0x000e6200000e0000 */
[----:B----4-:R-:W-:Y:S07]  /*b8e0*/  FMNMX.FTZ R0, R0, R2, !PT ;  /* 0x0000000200007209 */ /* 0x010fee0007810000 */
[----:B------:R-:W4:Y:S01]  /*b8f0*/  SHFL.BFLY PT, R3, R0, 0x1, 0x1f ;  /* 0x0c201f0000037f89 */ /* 0x000f2200000e0000 */
[C---:B--2---:R-:W-:Y:S02]  /*b900*/  ISETP.GT.AND P0, PT, R132.reuse, R4, PT ;  /* 0x000000048400720c */ /* 0x044fe40003f04270 */
[----:B------:R-:W-:Y:S05]  /*b910*/  IADD3 R132, R132, -0x1, RZ ;  /* 0xffffffff84847810 */ /* 0x000fea0007ffe0ff */
[----:B------:R4:W-:Y:S06]  /*b920*/  STL [R1+0x5c], R132 ;  /* 0x00005c8401007387 */ /* 0x0009ec0000100800 */
[----:B------:R-:W-:Y:S01]  /*b930*/  @P0 SHF.R.S32.HI R4, RZ, 0x1f, R132 ;  /* 0x0000001fff040819 */ /* 0x000fe20000011484 */
[----:B------:R-:W-:Y:S01]  /*b940*/  @P0 IMAD.WIDE.U32 R6, R132, c[0x0][0x1e0], RZ ;  /* 0x0000780084060a25 */ /* 0x000fe200078e00ff */
[----:B-1----:R-:W-:Y:S03]  /*b950*/  FMNMX.FTZ R133, R133, R10, !PT ;  /* 0x0000000a85857209 */ /* 0x002fe60007810000 */
[----:B------:R-:W-:Y:S01]  /*b960*/  @P0 IMAD R4, R4, c[0x0][0x1e0], RZ ;  /* 0x0000780004040a24 */ /* 0x000fe200078e02ff */
[----:B------:R-:W-:Y:S01]  /*b970*/  @P0 SHF.L.U32 R5, R6, 0x6, RZ ;  /* 0x0000000606050819 */ /* 0x000fe200000006ff */
[----:B------:R-:W-:Y:S02]  /*b980*/  FMUL.FTZ R181, R133, c[0x0][0x2d0] ;  /* 0x0000b40085b57a20 */ /* 0x000fe40000410000 */
[----:B------:R-:W-:Y:S02]  /*b990*/  @P0 IMAD R4, R132, c[0x0][0x1e4], R4 ;  /* 0x0000790084040a24 */ /* 0x000fe400078e0204 */
[----:B------:R-:W-:Y:S03]  /*b9a0*/  FFMA.FTZ R10, R184, c[0x0][0x2d0], -R181 ;  /* 0x0000b400b80a7a23 */ /* 0x000fe600000108b5 */
[----:B------:R-:W-:Y:S01]  /*b9b0*/  @P0 IADD3 R4, R7, R4, RZ ;  /* 0x0000000407040210 */ /* 0x000fe20007ffe0ff */
[----:B------:R-:W-:Y:S03]  /*b9c0*/  MUFU.EX2 R189, R10 ;  /* 0x0000000a00bd7308 */ /* 0x000fe60000000800 */
[----:B------:R-:W-:Y:S02]  /*b9d0*/  @P0 SHF.L.U64.HI R4, R6, 0x6, R4 ;  /* 0x0000000606040819 */ /* 0x000fe40000010204 */
[----:B----4-:R-:W-:Y:S02]  /*b9e0*/  FMNMX.FTZ R132, R0, R3, !PT ;  /* 0x0000000300847209 */ /* 0x010fe40007810000 */
[----:B---3--:R-:W-:Y:S02]  /*b9f0*/  @P0 IADD3 R16, P1, R28, 0x40, RZ ;  /* 0x000000401c100810 */ /* 0x008fe40007f3e0ff */
[----:B------:R-:W-:Y:S02]  /*ba00*/  @P0 IADD3 R7, P6, R5, R28, RZ ;  /* 0x0000001c05070210 */ /* 0x000fe40007fde0ff */
[-C--:B------:R-:W-:Y:S02]  /*ba10*/  @P0 IADD3.X R15, RZ, R26.reuse, RZ, P1, !PT ;  /* 0x0000001aff0f0210 */ /* 0x080fe40000ffe4ff */
[----:B------:R-:W-:Y:S02]  /*ba20*/  @P0 LEA R6, P1, R7, c[0x0][0x1c8], 0x1 ;  /* 0x0000720007060a11 */ /* 0x000fe400078208ff */
[----:B------:R-:W-:Y:S02]  /*ba30*/  @P0 IADD3.X R8, R4, R26, RZ, P6, !PT ;  /* 0x0000001a04080210 */ /* 0x000fe400037fe4ff */
[----:B------:R-:W-:Y:S02]  /*ba40*/  @P0 IADD3 R2, P6, R5, R16, RZ ;  /* 0x0000001005020210 */ /* 0x000fe40007fde0ff */
[----:B------:R-:W-:Y:S02]  /*ba50*/  @P0 LEA.HI.X R7, R7, c[0x0][0x1cc], R8, 0x1, P1 ;  /* 0x0000730007070a11 */ /* 0x000fe400008f0c08 */
[----:B------:R-:W-:Y:S02]  /*ba60*/  @P0 LEA R8, P1, R2, c[0x0][0x1c8], 0x1 ;  /* 0x0000720002080a11 */ /* 0x000fe400078208ff */
[----:B------:R-:W-:Y:S01]  /*ba70*/  @P0 IADD3.X R9, R4, R15, RZ, P6, !PT ;  /* 0x0000000f04090210 */ /* 0x000fe200037fe4ff */
[----:B------:R1:W-:Y:S03]  /*ba80*/  @P0 LDGSTS.E.BYPASS.LTC128B.128 [R131+0x10100], [R6.64], !P5 ;  /* 0x1010000006830fae */ /* 0x0003e6000e901d46 */
[----:B------:R-:W-:Y:S01]  /*ba90*/  @P0 LEA.HI.X R9, R2, c[0x0][0x1cc], R9, 0x1, P1 ;  /* 0x0000730002090a11 */ /* 0x000fe200008f0c09 */
[----:B------:R-:W-:Y:S01]  /*baa0*/  FADD.FTZ R2, -R133, R134 ;  /* 0x0000008685027221 */ /* 0x000fe20000010100 */
[----:B------:R-:W-:Y:S02]  /*bab0*/  @P0 IADD3 R14, P1, R28, 0x80, RZ ;  /* 0x000000801c0e0810 */ /* 0x000fe40007f3e0ff */
[----:B------:R-:W-:Y:S01]  /*bac0*/  MOV R134, R23 ;  /* 0x0000001700867202 */ /* 0x000fe20000000f00 */
[----:B------:R2:W-:Y:S01]  /*bad0*/  @P0 LDGSTS.E.BYPASS.LTC128B.128 [R131+0x12100], [R8.64], !P4 ;  /* 0x1210000008830fae */ /* 0x0005e2000e101d46 */
[----:B------:R-:W-:Y:S01]  /*bae0*/  @P0 IADD3.X R13, RZ, R26, RZ, P1, !PT ;  /* 0x0000001aff0d0210 */ /* 0x000fe20000ffe4ff */
[----:B------:R-:W-:Y:S04]  /*baf0*/  FMUL.FTZ R0, R2, c[0x0][0x2d0] ;  /* 0x0000b40002007a20 */ /* 0x000fe80000410000 */
[----:B------:R3:W4:Y:S01]  /*bb00*/  MUFU.EX2 R2, R0 ;  /* 0x0000000000027308 */ /* 0x0007220000000800 */
[----:B-1----:R-:W-:Y:S04]  /*bb10*/  @P0 IADD3 R7, P6, R5, R14, RZ ;  /* 0x0000000e05070210 */ /* 0x002fe80007fde0ff */
[C---:B------:R-:W-:Y:S02]  /*bb20*/  @P0 LEA R6, P1, R7.reuse, c[0x0][0x1c8], 0x1 ;  /* 0x0000720007060a11 */ /* 0x040fe400078208ff */
[----:B------:R-:W-:Y:S01]  /*bb30*/  @P0 IADD3.X R3, R4, R13, RZ, P6, !PT ;  /* 0x0000000d04030210 */ /* 0x000fe200037fe4ff */
[----:B--2---:R-:W-:Y:S03]  /*bb40*/  FFMA.FTZ R8, R182, c[0x0][0x2d0], -R181 ;  /* 0x0000b400b6087a23 */ /* 0x004fe600000108b5 */
[----:B------:R-:W-:Y:S01]  /*bb50*/  @P0 LEA.HI.X R7, R7, c[0x0][0x1cc], R3, 0x1, P1 ;  /* 0x0000730007070a11 */ /* 0x000fe200008f0c03 */
[----:B---3--:R-:W-:Y:S01]  /*bb60*/  FADD.FTZ R0, -R132, R135 ;  /* 0x0000008784007221 */ /* 0x008fe20000010100 */
[----:B------:R-:W-:Y:S01]  /*bb70*/  @P0 IADD3 R12, P1, R28, 0xc0, RZ ;  /* 0x000000c01c0c0810 */ /* 0x000fe20007f3e0ff */
[----:B------:R1:W-:Y:S01]  /*bb80*/  MUFU.EX2 R135, R8 ;  /* 0x0000000800877308 */ /* 0x0003e20000000800 */
[----:B----4-:R-:W-:Y:S01]  /*bb90*/  FMUL.FTZ R24, R2, R156 ;  /* 0x0000009c02187220 */ /* 0x010fe20000410000 */
[----:B------:R2:W-:Y:S01]  /*bba0*/  @P0 LDGSTS.E.BYPASS.LTC128B.128 [R131+0x14100], [R6.64], !P3 ;  /* 0x1410000006830fae */ /* 0x0005e2000d901d46 */
[----:B------:R-:W-:Y:S01]  /*bbb0*/  @P0 IADD3 R3, P6, R5, R12, RZ ;  /* 0x0000000c05030210 */ /* 0x000fe20007fde0ff */
[----:B------:R-:W-:Y:S01]  /*bbc0*/  FMUL.FTZ R0, R0, c[0x0][0x2d0] ;  /* 0x0000b40000007a20 */ /* 0x000fe20000410000 */
[----:B------:R-:W-:Y:S01]  /*bbd0*/  @P0 IADD3.X R9, RZ, R26, RZ, P1, !PT ;  /* 0x0000001aff090210 */ /* 0x000fe20000ffe4ff */
[C---:B------:R-:W-:Y:S02]  /*bbe0*/  FMUL.FTZ R25, R2.reuse, R157 ;  /* 0x0000009d02197220 */ /* 0x040fe40000410000 */
[C---:B------:R-:W-:Y:S02]  /*bbf0*/  FMUL.FTZ R36, R2.reuse, R36 ;  /* 0x0000002402247220 */ /* 0x040fe40000410000 */
[----:B------:R-:W3:Y:S01]  /*bc00*/  MUFU.EX2 R0, R0 ;  /* 0x0000000000007308 */ /* 0x000ee20000000800 */
[C---:B------:R-:W-:Y:S02]  /*bc10*/  FMUL.FTZ R37, R2.reuse, R37 ;  /* 0x0000002502257220 */ /* 0x040fe40000410000 */
[C---:B------:R-:W-:Y:S02]  /*bc20*/  FMUL.FTZ R40, R2.reuse, R40 ;  /* 0x0000002802287220 */ /* 0x040fe40000410000 */
[C---:B------:R-:W-:Y:S02]  /*bc30*/  FMUL.FTZ R41, R2.reuse, R41 ;  /* 0x0000002902297220 */ /* 0x040fe40000410000 */
[C---:B------:R-:W-:Y:S02]  /*bc40*/  FMUL.FTZ R44, R2.reuse, R44 ;  /* 0x0000002c022c7220 */ /* 0x040fe40000410000 */
[C---:B------:R-:W-:Y:S02]  /*bc50*/  FMUL.FTZ R45, R2.reuse, R45 ;  /* 0x0000002d022d7220 */ /* 0x040fe40000410000 */
[C---:B------:R-:W-:Y:S02]  /*bc60*/  FMUL.FTZ R48, R2.reuse, R48 ;  /* 0x0000003002307220 */ /* 0x040fe40000410000 */
[C---:B------:R-:W-:Y:S01]  /*bc70*/  FMUL.FTZ R49, R2.reuse, R49 ;  /* 0x0000003102317220 */ /* 0x040fe20000410000 */
[----:B-1----:R-:W-:Y:S01]  /*bc80*/  @P0 MOV R8, c[0x0][0x1e4] ;  /* 0x0000790000080a02 */ /* 0x002fe20000000f00 */
[C---:B------:R-:W-:Y:S02]  /*bc90*/  FMUL.FTZ R52, R2.reuse, R52 ;  /* 0x0000003402347220 */ /* 0x040fe40000410000 */
[C---:B------:R-:W-:Y:S01]  /*bca0*/  FMUL.FTZ R53, R2.reuse, R53 ;  /* 0x0000003502357220 */ /* 0x040fe20000410000 */
[C---:B--2---:R-:W-:Y:S01]  /*bcb0*/  @P0 LEA R6, P1, R3.reuse, c[0x0][0x1c8], 0x1 ;  /* 0x0000720003060a11 */ /* 0x044fe200078208ff */
[----:B------:R-:W-:Y:S01]  /*bcc0*/  FMUL.FTZ R56, R2, R56 ;  /* 0x0000003802387220 */ /* 0x000fe20000410000 */
[----:B------:R-:W-:Y:S01]  /*bcd0*/  @P0 IADD3.X R7, R4, R9, RZ, P6, !PT ;  /* 0x0000000904070210 */ /* 0x000fe200037fe4ff */
[----:B------:R-:W-:Y:S02]  /*bce0*/  FMUL.FTZ R57, R2, R57 ;  /* 0x0000003902397220 */ /* 0x000fe40000410000 */
[C---:B---3--:R-:W-:Y:S01]  /*bcf0*/  FMUL.FTZ R27, R0.reuse, R159 ;  /* 0x0000009f001b7220 */ /* 0x048fe20000410000 */
[----:B------:R-:W-:Y:S01]  /*bd00*/  @P0 LEA.HI.X R7, R3, c[0x0][0x1cc], R7, 0x1, P1 ;  /* 0x0000730003070a11 */ /* 0x000fe200008f0c07 */
[C---:B------:R-:W-:Y:S01]  /*bd10*/  FMUL.FTZ R38, R0.reuse, R38 ;  /* 0x0000002600267220 */ /* 0x040fe20000410000 */
[----:B------:R-:W-:Y:S01]  /*bd20*/  @P0 MOV R3, c[0x0][0x1e0] ;  /* 0x0000780000030a02 */ /* 0x000fe20000000f00 */
[C---:B------:R-:W-:Y:S02]  /*bd30*/  FMUL.FTZ R39, R0.reuse, R39 ;  /* 0x0000002700277220 */ /* 0x040fe40000410000 */
[----:B------:R1:W-:Y:S01]  /*bd40*/  @P0 LDGSTS.E.BYPASS.LTC128B.128 [R131+0x16100], [R6.64], !P2 ;  /* 0x1610000006830fae */ /* 0x0003e2000d101d46 */
[C---:B------:R-:W-:Y:S01]  /*bd50*/  @P0 LEA R5, P1, R3.reuse, R5, 0x5 ;  /* 0x0000000503050211 */ /* 0x040fe200078228ff */
[C---:B------:R-:W-:Y:S02]  /*bd60*/  FMUL.FTZ R42, R0.reuse, R42 ;  /* 0x0000002a002a7220 */ /* 0x040fe40000410000 */
[C---:B------:R-:W-:Y:S01]  /*bd70*/  FMUL.FTZ R43, R0.reuse, R43 ;  /* 0x0000002b002b7220 */ /* 0x040fe20000410000 */
[----:B------:R-:W-:Y:S01]  /*bd80*/  @P0 LEA.HI.X R4, R3, R4, R8, 0x5, P1 ;  /* 0x0000000403040211 */ /* 0x000fe200008f2c08 */
[C---:B------:R-:W-:Y:S01]  /*bd90*/  FMUL.FTZ R46, R0.reuse, R46 ;  /* 0x0000002e002e7220 */ /* 0x040fe20000410000 */
[----:B------:R-:W-:Y:S01]  /*bda0*/  @P0 IADD3 R3, P6, R5, R28, RZ ;  /* 0x0000001c05030210 */ /* 0x000fe20007fde0ff */
[C---:B------:R-:W-:Y:S02]  /*bdb0*/  FMUL.FTZ R47, R0.reuse, R47 ;  /* 0x0000002f002f7220 */ /* 0x040fe40000410000 */
[C---:B------:R-:W-:Y:S01]  /*bdc0*/  FMUL.FTZ R50, R0.reuse, R50 ;  /* 0x0000003200327220 */ /* 0x040fe20000410000 */
[----:B------:R-:W-:Y:S01]  /*bdd0*/  @P0 LEA R10, P1, R3, c[0x0][0x1c8], 0x1 ;  /* 0x00007200030a0a11 */ /* 0x000fe200078208ff */
[C---:B------:R-:W-:Y:S02]  /*bde0*/  FMUL.FTZ R51, R0.reuse, R51 ;  /* 0x0000003300337220 */ /* 0x040fe40000410000 */
[C---:B------:R-:W-:Y:S02]  /*bdf0*/  FMUL.FTZ R54, R0.reuse, R54 ;  /* 0x0000003600367220 */ /* 0x040fe40000410000 */
[C---:B------:R-:W-:Y:S02]  /*be00*/  FMUL.FTZ R55, R0.reuse, R55 ;  /* 0x0000003700377220 */ /* 0x040fe40000410000 */
[C---:B------:R-:W-:Y:S02]  /*be10*/  FMUL.FTZ R58, R0.reuse, R58 ;  /* 0x0000003a003a7220 */ /* 0x040fe40000410000 */
[----:B------:R-:W-:Y:S02]  /*be20*/  FMUL.FTZ R59, R0, R59 ;  /* 0x0000003b003b7220 */ /* 0x000fe40000410000 */
[C---:B------:R-:W-:Y:S02]  /*be30*/  FMUL.FTZ R60, R2.reuse, R60 ;  /* 0x0000003c023c7220 */ /* 0x040fe40000410000 */
[----:B------:R-:W-:Y:S02]  /*be40*/  FMUL.FTZ R61, R2, R61 ;  /* 0x0000003d023d7220 */ /* 0x000fe40000410000 */
[----:B------:R-:W-:Y:S01]  /*be50*/  FMUL.FTZ R62, R0, R62 ;  /* 0x0000003e003e7220 */ /* 0x000fe20000410000 */
[----:B-1----:R-:W-:Y:S01]  /*be60*/  @P0 IADD3.X R6, R4, R26, RZ, P6, !PT ;  /* 0x0000001a04060210 */ /* 0x002fe200037fe4ff */
[--C-:B------:R-:W-:Y:S02]  /*be70*/  FFMA.FTZ R7, R183, c[0x0][0x2d0], -R181.reuse ;  /* 0x0000b400b7077a23 */ /* 0x100fe400000108b5 */
[----:B------:R-:W-:Y:S01]  /*be80*/  FMUL.FTZ R26, R0, R158 ;  /* 0x0000009e001a7220 */ /* 0x000fe20000410000 */
[----:B------:R-:W-:Y:S01]  /*be90*/  @P0 LEA.HI.X R11, R3, c[0x0][0x1cc], R6, 0x1, P1 ;  /* 0x00007300030b0a11 */ /* 0x000fe200008f0c06 */
[----:B------:R-:W-:Y:S01]  /*bea0*/  FFMA.FTZ R3, R180, c[0x0][0x2d0], -R181 ;  /* 0x0000b400b4037a23 */ /* 0x000fe200000108b5 */
[----:B------:R1:W-:Y:S01]  /*beb0*/  MUFU.EX2 R190, R7 ;  /* 0x0000000700be7308 */ /* 0x0003e20000000800 */
[C---:B------:R-:W-:Y:S01]  /*bec0*/  @P0 IADD3 R6, P1, R5.reuse, R16, RZ ;  /* 0x0000001005060210 */ /* 0x040fe20007f3e0ff */
[----:B------:R-:W-:Y:S01]  /*bed0*/  FMUL.FTZ R16, R2, R148 ;  /* 0x0000009402107220 */ /* 0x000fe20000410000 */
[----:B------:R2:W-:Y:S01]  /*bee0*/  @P0 LDGSTS.E.BYPASS.LTC128B.128 [R131+0x11100], [R10.64], !P5 ;  /* 0x111000000a830fae */ /* 0x0005e2000e901d46 */
[----:B------:R-:W-:Y:S01]  /*bef0*/  MOV R148, R34 ;  /* 0x0000002200947202 */ /* 0x000fe20000000f00 */
[----:B------:R-:W-:Y:S01]  /*bf00*/  FMUL.FTZ R34, R0, R166 ;  /* 0x000000a600227220 */ /* 0x000fe20000410000 */
[----:B------:R-:W-:Y:S01]  /*bf10*/  @P0 IADD3.X R15, R4, R15, RZ, P1, !PT ;  /* 0x0000000f040f0210 */ /* 0x000fe20000ffe4ff */
[----:B------:R-:W-:Y:S02]  /*bf20*/  FMUL.FTZ R63, R0, R63 ;  /* 0x0000003f003f7220 */ /* 0x000fe40000410000 */
[C---:B------:R-:W-:Y:S01]  /*bf30*/  FMUL.FTZ R64, R2.reuse, R64 ;  /* 0x0000004002407220 */ /* 0x040fe20000410000 */
[----:B------:R3:W4:Y:S01]  /*bf40*/  MUFU.EX2 R173, R3 ;  /* 0x0000000300ad7308 */ /* 0x0007220000000800 */
[----:B------:R-:W-:Y:S02]  /*bf50*/  FMUL.FTZ R65, R2, R65 ;  /* 0x0000004102417220 */ /* 0x000fe40000410000 */
[C---:B------:R-:W-:Y:S02]  /*bf60*/  FMUL.FTZ R66, R0.reuse, R66 ;  /* 0x0000004200427220 */ /* 0x040fe40000410000 */
[----:B------:R-:W-:Y:S02]  /*bf70*/  FMUL.FTZ R67, R0, R67 ;  /* 0x0000004300437220 */ /* 0x000fe40000410000 */
[C---:B------:R-:W-:Y:S02]  /*bf80*/  FMUL.FTZ R68, R2.reuse, R68 ;  /* 0x0000004402447220 */ /* 0x040fe40000410000 */
[----:B------:R-:W-:Y:S02]  /*bf90*/  FMUL.FTZ R69, R2, R69 ;  /* 0x0000004502457220 */ /* 0x000fe40000410000 */
[C---:B------:R-:W-:Y:S02]  /*bfa0*/  FMUL.FTZ R70, R0.reuse, R70 ;  /* 0x0000004600467220 */ /* 0x040fe40000410000 */
[----:B------:R-:W-:Y:S01]  /*bfb0*/  FMUL.FTZ R71, R0, R71 ;  /* 0x0000004700477220 */ /* 0x000fe20000410000 */
[C---:B-1----:R-:W-:Y:S01]  /*bfc0*/  @P0 IADD3 R7, P6, R5.reuse, R14, RZ ;  /* 0x0000000e05070210 */ /* 0x042fe20007fde0ff */
[C---:B------:R-:W-:Y:S01]  /*bfd0*/  FMUL.FTZ R72, R2.reuse, R72 ;  /* 0x0000004802487220 */ /* 0x040fe20000410000 */
[----:B------:R-:W-:Y:S01]  /*bfe0*/  @P0 IADD3 R5, P1, R5, R12, RZ ;  /* 0x0000000c05050210 */ /* 0x000fe20007f3e0ff */
[----:B------:R-:W-:Y:S01]  /*bff0*/  FMUL.FTZ R73, R2, R73 ;  /* 0x0000004902497220 */ /* 0x000fe20000410000 */
[----:B------:R-:W-:Y:S01]  /*c000*/  @P0 IADD3.X R13, R4, R13, RZ, P6, !PT ;  /* 0x0000000d040d0210 */ /* 0x000fe200037fe4ff */
[----:B------:R-:W-:Y:S01]  /*c010*/  FMUL.FTZ R74, R0, R74 ;  /* 0x0000004a004a7220 */ /* 0x000fe20000410000 */
[----:B------:R-:W-:Y:S01]  /*c020*/  @P0 IADD3.X R14, R4, R9, RZ, P1, !PT ;  /* 0x00000009040e0210 */ /* 0x000fe20000ffe4ff */
[----:B--2---:R-:W-:Y:S01]  /*c030*/  FMUL.FTZ R10, R0, R142 ;  /* 0x0000008e000a7220 */ /* 0x004fe20000410000 */
[----:B------:R-:W-:Y:S01]  /*c040*/  @P0 LEA R8, P6, R6, c[0x0][0x1c8], 0x1 ;  /* 0x0000720006080a11 */ /* 0x000fe200078c08ff */
[----:B------:R-:W-:Y:S02]  /*c050*/  FMUL.FTZ R11, R0, R143 ;  /* 0x0000008f000b7220 */ /* 0x000fe40000410000 */
[----:B---3--:R-:W-:Y:S01]  /*c060*/  FMUL.FTZ R3, R132, c[0x0][0x2d0] ;  /* 0x0000b40084037a20 */ /* 0x008fe20000410000 */
[----:B------:R-:W-:Y:S01]  /*c070*/  @P0 LEA.HI.X R9, R6, c[0x0][0x1cc], R15, 0x1, P6 ;  /* 0x0000730006090a11 */ /* 0x000fe200030f0c0f */
[----:B------:R-:W-:Y:S01]  /*c080*/  FMUL.FTZ R75, R0, R75 ;  /* 0x0000004b004b7220 */ /* 0x000fe20000410000 */
[----:B------:R-:W-:Y:S01]  /*c090*/  @P0 LEA R6, P1, R7, c[0x0][0x1c8], 0x1 ;  /* 0x0000720007060a11 */ /* 0x000fe200078208ff */
[----:B------:R-:W-:Y:S01]  /*c0a0*/  FFMA.FTZ R4, R187, c[0x0][0x2d0], -R3 ;  /* 0x0000b400bb047a23 */ /* 0x000fe20000010803 */
[----:B------:R-:W-:Y:S01]  /*c0b0*/  MOV R187, R22 ;  /* 0x0000001600bb7202 */ /* 0x000fe20000000f00 */
[----:B------:R1:W-:Y:S01]  /*c0c0*/  @P0 LDGSTS.E.BYPASS.LTC128B.128 [R131+0x13100], [R8.64], !P4 ;  /* 0x1310000008830fae */ /* 0x0003e2000e101d46 */
[----:B------:R-:W-:Y:S01]  /*c0d0*/  @P0 LEA.HI.X R7, R7, c[0x0][0x1cc], R13, 0x1, P1 ;  /* 0x0000730007070a11 */ /* 0x000fe200008f0c0d */
[----:B------:R2:W-:Y:S01]  /*c0e0*/  MUFU.EX2 R180, R4 ;  /* 0x0000000400b47308 */ /* 0x0005e20000000800 */
[--C-:B------:R-:W-:Y:S01]  /*c0f0*/  FFMA.FTZ R12, R188, c[0x0][0x2d0], -R3.reuse ;  /* 0x0000b400bc0c7a23 */ /* 0x100fe20000010803 */
[----:B------:R-:W-:Y:S01]  /*c100*/  MOV R188, R21 ;  /* 0x0000001500bc7202 */ /* 0x000fe20000000f00 */
[C---:B------:R-:W-:Y:S02]  /*c110*/  FMUL.FTZ R76, R2.reuse, R76 ;  /* 0x0000004c024c7220 */ /* 0x040fe40000410000 */
[----:B------:R-:W-:Y:S01]  /*c120*/  FMUL.FTZ R77, R2, R77 ;  /* 0x0000004d024d7220 */ /* 0x000fe20000410000 */
[----:B------:R3:W-:Y:S01]  /*c130*/  @P0 LDGSTS.E.BYPASS.LTC128B.128 [R131+0x15100], [R6.64], !P3 ;  /* 0x1510000006830fae */ /* 0x0007e2000d901d46 */
[C---:B------:R-:W-:Y:S02]  /*c140*/  FMUL.FTZ R78, R0.reuse, R78 ;  /* 0x0000004e004e7220 */ /* 0x040fe40000410000 */
[----:B------:R-:W-:Y:S01]  /*c150*/  FMUL.FTZ R79, R0, R79 ;  /* 0x0000004f004f7220 */ /* 0x000fe20000410000 */
[----:B------:R3:W3:Y:S01]  /*c160*/  MUFU.EX2 R182, R12 ;  /* 0x0000000c00b67308 */ /* 0x0006e20000000800 */
[C---:B------:R-:W-:Y:S02]  /*c170*/  FMUL.FTZ R80, R2.reuse, R80 ;  /* 0x0000005002507220 */ /* 0x040fe40000410000 */
[----:B------:R-:W-:Y:S02]  /*c180*/  FMUL.FTZ R81, R2, R81 ;  /* 0x0000005102517220 */ /* 0x000fe40000410000 */
[C---:B------:R-:W-:Y:S02]  /*c190*/  FMUL.FTZ R82, R0.reuse, R82 ;  /* 0x0000005200527220 */ /* 0x040fe40000410000 */
[----:B------:R-:W-:Y:S02]  /*c1a0*/  FMUL.FTZ R83, R0, R83 ;  /* 0x0000005300537220 */ /* 0x000fe40000410000 */
[C---:B------:R-:W-:Y:S02]  /*c1b0*/  FMUL.FTZ R84, R2.reuse, R84 ;  /* 0x0000005402547220 */ /* 0x040fe40000410000 */
[----:B------:R-:W-:Y:S02]  /*c1c0*/  FMUL.FTZ R85, R2, R85 ;  /* 0x0000005502557220 */ /* 0x000fe40000410000 */
[----:B------:R-:W-:Y:S01]  /*c1d0*/  FMUL.FTZ R86, R0, R86 ;  /* 0x0000005600567220 */ /* 0x000fe20000410000 */
[----:B--2---:R-:W-:Y:S01]  /*c1e0*/  @P0 LEA R4, P1, R5, c[0x0][0x1c8], 0x1 ;  /* 0x0000720005040a11 */ /* 0x004fe200078208ff */
[--C-:B-1----:R-:W-:Y:S01]  /*c1f0*/  FFMA.FTZ R8, R185, c[0x0][0x2d0], -R3.reuse ;  /* 0x0000b400b9087a23 */ /* 0x102fe20000010803 */
[----:B------:R-:W-:Y:S01]  /*c200*/  MOV R185, R19 ;  /* 0x0000001300b97202 */ /* 0x000fe20000000f00 */
[----:B------:R-:W-:Y:S01]  /*c210*/  FMUL.FTZ R9, R2, R141 ;  /* 0x0000008d02097220 */ /* 0x000fe20000410000 */
[----:B------:R-:W-:Y:S01]  /*c220*/  @P0 LEA.HI.X R5, R5, c[0x0][0x1cc], R14, 0x1, P1 ;  /* 0x0000730005050a11 */ /* 0x000fe200008f0c0e */
[----:B------:R1:W-:Y:S01]  /*c230*/  MUFU.EX2 R183, R8 ;  /* 0x0000000800b77308 */ /* 0x0003e20000000800 */
[C---:B------:R-:W-:Y:S02]  /*c240*/  FMUL.FTZ R19, R0.reuse, R151 ;  /* 0x0000009700137220 */ /* 0x040fe40000410000 */
[C---:B------:R-:W-:Y:S01]  /*c250*/  FMUL.FTZ R87, R0.reuse, R87 ;  /* 0x0000005700577220 */ /* 0x040fe20000410000 */
[----:B------:R2:W-:Y:S01]  /*c260*/  @P0 LDGSTS.E.BYPASS.LTC128B.128 [R131+0x17100], [R4.64], !P2 ;  /* 0x1710000004830fae */ /* 0x0005e2000d101d46 */
[C---:B---3--:R-:W-:Y:S01]  /*c270*/  FMUL.FTZ R6, R0.reuse, R138 ;  /* 0x0000008a00067220 */ /* 0x048fe20000410000 */
[----:B----4-:R-:W-:Y:S01]  /*c280*/  F2FP.PACK_AB R138, R173, R190 ;  /* 0x000000bead8a723e */ /* 0x010fe200000000ff */
[----:B------:R-:W-:Y:S02]  /*c290*/  FMUL.FTZ R7, R0, R139 ;  /* 0x0000008b00077220 */ /* 0x000fe40000410000 */
[C---:B------:R-:W-:Y:S02]  /*c2a0*/  FMUL.FTZ R88, R2.reuse, R88 ;  /* 0x0000005802587220 */ /* 0x040fe40000410000 */
[----:B------:R-:W-:Y:S01]  /*c2b0*/  FMUL.FTZ R89, R2, R89 ;  /* 0x0000005902597220 */ /* 0x000fe20000410000 */
[----:B------:R-:W3:Y:S01]  /*c2c0*/  LDSM.16.MT88.4 R12, [R248] ;  /* 0x00000000f80c783b */ /* 0x000ee20000004200 */
[C---:B------:R-:W-:Y:S02]  /*c2d0*/  FMUL.FTZ R90, R0.reuse, R90 ;  /* 0x0000005a005a7220 */ /* 0x040fe40000410000 */
[----:B------:R-:W-:Y:S02]  /*c2e0*/  FMUL.FTZ R91, R0, R91 ;  /* 0x0000005b005b7220 */ /* 0x000fe40000410000 */
[C---:B------:R-:W-:Y:S02]  /*c2f0*/  FMUL.FTZ R92, R2.reuse, R92 ;  /* 0x0000005c025c7220 */ /* 0x040fe40000410000 */
[----:B------:R-:W-:Y:S01]  /*c300*/  FMUL.FTZ R93, R2, R93 ;  /* 0x0000005d025d7220 */ /* 0x000fe20000410000 */
[----:B------:R-:W-:Y:S01]  /*c310*/  LDSM.16.MT88.4 R28, [R251] ;  /* 0x00000000fb1c783b */ /* 0x000fe20000004200 */
[C---:B------:R-:W-:Y:S02]  /*c320*/  FMUL.FTZ R94, R0.reuse, R94 ;  /* 0x0000005e005e7220 */ /* 0x040fe40000410000 */
[----:B------:R-:W-:Y:S02]  /*c330*/  FMUL.FTZ R95, R0, R95 ;  /* 0x0000005f005f7220 */ /* 0x000fe40000410000 */
[C---:B-1----:R-:W-:Y:S02]  /*c340*/  FMUL.FTZ R8, R2.reuse, R140 ;  /* 0x0000008c02087220 */ /* 0x042fe40000410000 */
[C---:B------:R-:W-:Y:S01]  /*c350*/  FMUL.FTZ R96, R2.reuse, R96 ;  /* 0x0000006002607220 */ /* 0x040fe20000410000 */
[----:B------:R-:W0:Y:S01]  /*c360*/  LDGDEPBAR ;  /* 0x00000000000079af */ /* 0x000e220000000000 */
[----:B------:R-:W-:Y:S02]  /*c370*/  FMUL.FTZ R97, R2, R97 ;  /* 0x0000006102617220 */ /* 0x000fe40000410000 */
[----:B--2---:R-:W-:Y:S01]  /*c380*/  FFMA.FTZ R4, R186, c[0x0][0x2d0], -R3 ;  /* 0x0000b400ba047a23 */ /* 0x004fe20000010803 */
[----:B------:R-:W-:Y:S01]  /*c390*/  MOV R186, R20 ;  /* 0x0000001400ba7202 */ /* 0x000fe20000000f00 */
[----:B------:R-:W-:Y:S01]  /*c3a0*/  FMUL.FTZ R5, R2, R137 ;  /* 0x0000008902057220 */ /* 0x000fe20000410000 */
[----:B------:R-:W-:Y:S01]  /*c3b0*/  F2FP.PACK_AB R137, R182, R180 ;  /* 0x000000b4b689723e */ /* 0x000fe200000000ff */
[----:B------:R-:W1:Y:S01]  /*c3c0*/  MUFU.EX2 R184, R4 ;  /* 0x0000000400b87308 */ /* 0x000e620000000800 */
[----:B------:R-:W2:Y:S01]  /*c3d0*/  LDL.LU R131, [R1+0x12c] ;  /* 0x00012c0001837983 */ /* 0x000ea20000300800 */
[C---:B------:R-:W-:Y:S02]  /*c3e0*/  FMUL.FTZ R98, R0.reuse, R98 ;  /* 0x0000006200627220 */ /* 0x040fe40000410000 */
[----:B------:R-:W-:Y:S01]  /*c3f0*/  FMUL.FTZ R99, R0, R99 ;  /* 0x0000006300637220 */ /* 0x000fe20000410000 */
[----:B------:R-:W4:Y:S01]  /*c400*/  LDL R140, [R1+0x48] ;  /* 0x00004800018c7983 */ /* 0x000f220000100800 */
[C---:B------:R-:W-:Y:S02]  /*c410*/  FMUL.FTZ R100, R2.reuse, R100 ;  /* 0x0000006402647220 */ /* 0x040fe40000410000 */
[----:B------:R-:W-:Y:S01]  /*c420*/  FMUL.FTZ R101, R2, R101 ;  /* 0x0000006502657220 */ /* 0x000fe20000410000 */
[----:B------:R-:W3:Y:S01]  /*c430*/  LDSM.16.MT88.4 R20, [R252] ;  /* 0x00000000fc14783b */ /* 0x000ee20000004200 */
        /* <DEDUP_REMOVED lines=8> */
[----:B------:R-:W-:Y:S01]  /*c4c0*/  FMUL.FTZ R4, R2, R136 ;  /* 0x0000008802047220 */ /* 0x000fe20000410000 */
[----:B------:R-:W-:Y:S01]  /*c4d0*/  F2FP.PACK_AB R136, R189, R135 ;  /* 0x00000087bd88723e */ /* 0x000fe200000000ff */
[--C-:B------:R-:W-:Y:S02]  /*c4e0*/  FFMA.FTZ R157, R176, c[0x0][0x2d0], -R181.reuse ;  /* 0x0000b400b09d7a23 */ /* 0x100fe400000108b5 */
[--C-:B------:R-:W-:Y:S02]  /*c4f0*/  FFMA.FTZ R158, R177, c[0x0][0x2d0], -R181.reuse ;  /* 0x0000b400b19e7a23 */ /* 0x100fe400000108b5 */
[--C-:B------:R-:W-:Y:S02]  /*c500*/  FFMA.FTZ R159, R178, c[0x0][0x2d0], -R181.reuse ;  /* 0x0000b400b29f7a23 */ /* 0x100fe400000108b5 */
[C---:B---3--:R-:W-:Y:S05]  /*c510*/  HMMA.16816.F32 R4, R136.reuse, R12, R4 ;  /* 0x0000000c8804723c */ /* 0x048fea0000001804 */
[C---:B------:R-:W-:Y:S02]  /*c520*/  FMUL.FTZ R109, R2.reuse, R109 ;  /* 0x0000006d026d7220 */ /* 0x040fe40000410000 */
[C---:B------:R-:W-:Y:S01]  /*c530*/  FMUL.FTZ R12, R2.reuse, R144 ;  /* 0x00000090020c7220 */ /* 0x040fe20000410000 */
[C---:B------:R-:W-:Y:S04]  /*c540*/  HMMA.16816.F32 R8, R136.reuse, R14, R8 ;  /* 0x0000000e8808723c */ /* 0x040fe80000001808 */
[----:B------:R-:W-:Y:S01]  /*c550*/  FMUL.FTZ R13, R2, R145 ;  /* 0x00000091020d7220 */ /* 0x000fe20000410000 */
[----:B------:R-:W-:Y:S01]  /*c560*/  MOV R144, R18 ;  /* 0x0000001200907202 */ /* 0x000fe20000000f00 */
[C---:B------:R-:W-:Y:S01]  /*c570*/  FMUL.FTZ R18, R0.reuse, R150 ;  /* 0x0000009600127220 */ /* 0x040fe20000410000 */
[----:B------:R-:W-:Y:S01]  /*c580*/  MOV R145, R17 ;  /* 0x0000001100917202 */ /* 0x000fe20000000f00 */
[C---:B------:R-:W-:Y:S01]  /*c590*/  FMUL.FTZ R14, R0.reuse, R146 ;  /* 0x00000092000e7220 */ /* 0x040fe20000410000 */
[----:B------:R-:W-:Y:S03]  /*c5a0*/  MOV R146, R186 ;  /* 0x000000ba00927202 */ /* 0x000fe60000000f00 */
[----:B------:R-:W-:Y:S01]  /*c5b0*/  FMUL.FTZ R15, R0, R147 ;  /* 0x00000093000f7220 */ /* 0x000fe20000410000 */
[----:B------:R-:W-:Y:S01]  /*c5c0*/  MOV R147, R35 ;  /* 0x0000002300937202 */ /* 0x000fe20000000f00 */
[----:B------:R-:W-:Y:S01]  /*c5d0*/  FMUL.FTZ R17, R2, R149 ;  /* 0x0000009502117220 */ /* 0x000fe20000410000 */
[----:B------:R-:W-:Y:S01]  /*c5e0*/  MOV R186, R188 ;  /* 0x000000bc00ba7202 */ /* 0x000fe20000000f00 */
[C---:B------:R-:W-:Y:S01]  /*c5f0*/  FMUL.FTZ R35, R0.reuse, R167 ;  /* 0x000000a700237220 */ /* 0x040fe20000410000 */
[----:B------:R-:W-:Y:S01]  /*c600*/  MOV R150, R147 ;  /* 0x0000009300967202 */ /* 0x000fe20000000f00 */
[----:B------:R-:W-:Y:S01]  /*c610*/  FMUL.FTZ R110, R0, R110 ;  /* 0x0000006e006e7220 */ /* 0x000fe20000410000 */
[C---:B------:R-:W-:Y:S03]  /*c620*/  HMMA.16816.F32 R12, R136.reuse, R20, R12 ;  /* 0x00000014880c723c */ /* 0x040fe6000000180c */
[----:B------:R-:W-:Y:S01]  /*c630*/  MOV R149, R33 ;  /* 0x0000002100957202 */ /* 0x000fe20000000f00 */
[----:B------:R-:W-:Y:S01]  /*c640*/  FMUL.FTZ R33, R2, R165 ;  /* 0x000000a502217220 */ /* 0x000fe20000410000 */
[----:B------:R-:W-:Y:S01]  /*c650*/  MOV R188, R187 ;  /* 0x000000bb00bc7202 */ /* 0x000fe20000000f00 */
[----:B------:R-:W-:Y:S01]  /*c660*/  FMUL.FTZ R111, R0, R111 ;  /* 0x0000006f006f7220 */ /* 0x000fe20000410000 */
[----:B------:R-:W-:Y:S01]  /*c670*/  MOV R187, R134 ;  /* 0x0000008600bb7202 */ /* 0x000fe20000000f00 */
[C---:B------:R-:W-:Y:S04]  /*c680*/  HMMA.16816.F32 R16, R136.reuse, R22, R16 ;  /* 0x000000168810723c */ /* 0x040fe80000001810 */
[----:B------:R-:W-:Y:S01]  /*c690*/  FMUL.FTZ R20, R2, R152 ;  /* 0x0000009802147220 */ /* 0x000fe20000410000 */
[----:B------:R-:W-:Y:S01]  /*c6a0*/  MOV R134, R32 ;  /* 0x0000002000867202 */ /* 0x000fe20000000f00 */
[----:B------:R-:W3:Y:S01]  /*c6b0*/  LDL R152, [R1+0x4] ;  /* 0x0000040001987983 */ /* 0x000ee20000100800 */
[C---:B------:R-:W-:Y:S02]  /*c6c0*/  FMUL.FTZ R22, R0.reuse, R154 ;  /* 0x0000009a00167220 */ /* 0x040fe40000410000 */
[----:B------:R-:W-:Y:S01]  /*c6d0*/  FMUL.FTZ R23, R0, R155 ;  /* 0x0000009b00177220 */ /* 0x000fe20000410000 */
[----:B------:R-:W3:Y:S02]  /*c6e0*/  LDL.LU R151, [R1+0x80] ;  /* 0x0000800001977983 */ /* 0x000ee40000300800 */
[C---:B------:R-:W-:Y:S01]  /*c6f0*/  FMUL.FTZ R21, R2.reuse, R153 ;  /* 0x0000009902157220 */ /* 0x040fe20000410000 */
[----:B------:R-:W-:Y:S01]  /*c700*/  MOV R153, R148 ;  /* 0x0000009400997202 */ /* 0x000fe20000000f00 */
[----:B------:R-:W-:Y:S01]  /*c710*/  FMUL.FTZ R32, R2, R164 ;  /* 0x000000a402207220 */ /* 0x000fe20000410000 */
[----:B------:R-:W-:Y:S01]  /*c720*/  MOV R148, R146 ;  /* 0x0000009200947202 */ /* 0x000fe20000000f00 */
[--C-:B------:R-:W-:Y:S02]  /*c730*/  FFMA.FTZ R134, R134, c[0x0][0x2d0], -R181.reuse ;  /* 0x0000b40086867a23 */ /* 0x100fe400000108b5 */
[C---:B------:R-:W-:Y:S01]  /*c740*/  FMUL.FTZ R112, R2.reuse, R112 ;  /* 0x0000007002707220 */ /* 0x040fe20000410000 */
[C---:B------:R-:W-:Y:S03]  /*c750*/  HMMA.16816.F32 R20, R136.reuse, R28, R20 ;  /* 0x0000001c8814723c */ /* 0x040fe60000001814 */
[----:B------:R-:W-:Y:S02]  /*c760*/  FMUL.FTZ R113, R2, R113 ;  /* 0x0000007102717220 */ /* 0x000fe40000410000 */
[----:B------:R-:W-:Y:S02]  /*c770*/  FMUL.FTZ R114, R0, R114 ;  /* 0x0000007200727220 */ /* 0x000fe40000410000 */
[C---:B------:R-:W-:Y:S01]  /*c780*/  FMUL.FTZ R28, R2.reuse, R160 ;  /* 0x000000a0021c7220 */ /* 0x040fe20000410000 */
[C---:B------:R-:W-:Y:S01]  /*c790*/  HMMA.16816.F32 R24, R136.reuse, R30, R24 ;  /* 0x0000001e8818723c */ /* 0x040fe20000001818 */
[----:B------:R1:W-:Y:S03]  /*c7a0*/  MUFU.EX2 R160, R134 ;  /* 0x0000008600a07308 */ /* 0x0003e60000000800 */
[----:B------:R-:W-:Y:S02]  /*c7b0*/  FMUL.FTZ R29, R2, R161 ;  /* 0x000000a1021d7220 */ /* 0x000fe40000410000 */
[C---:B------:R-:W-:Y:S02]  /*c7c0*/  FMUL.FTZ R115, R0.reuse, R115 ;  /* 0x0000007300737220 */ /* 0x040fe40000410000 */
[C---:B------:R-:W-:Y:S04]  /*c7d0*/  FMUL.FTZ R30, R0.reuse, R162 ;  /* 0x000000a2001e7220 */ /* 0x040fe80000410000 */
[----:B------:R-:W-:Y:S02]  /*c7e0*/  FMUL.FTZ R31, R0, R163 ;  /* 0x000000a3001f7220 */ /* 0x000fe40000410000 */
[C---:B------:R-:W-:Y:S02]  /*c7f0*/  FMUL.FTZ R116, R2.reuse, R116 ;  /* 0x0000007402747220 */ /* 0x040fe40000410000 */
[----:B------:R-:W-:Y:S02]  /*c800*/  FMUL.FTZ R117, R2, R117 ;  /* 0x0000007502757220 */ /* 0x000fe40000410000 */
[C---:B------:R-:W-:Y:S02]  /*c810*/  FMUL.FTZ R118, R0.reuse, R118 ;  /* 0x0000007600767220 */ /* 0x040fe40000410000 */
[----:B------:R-:W-:Y:S02]  /*c820*/  FMUL.FTZ R119, R0, R119 ;  /* 0x0000007700777220 */ /* 0x000fe40000410000 */
[C---:B------:R-:W-:Y:S02]  /*c830*/  FMUL.FTZ R120, R2.reuse, R120 ;  /* 0x0000007802787220 */ /* 0x040fe40000410000 */
[----:B------:R-:W-:Y:S02]  /*c840*/  FMUL.FTZ R121, R2, R121 ;  /* 0x0000007902797220 */ /* 0x000fe40000410000 */
[----:B-1----:R-:W-:Y:S01]  /*c850*/  FFMA.FTZ R134, R149, c[0x0][0x2d0], -R181 ;  /* 0x0000b40095867a23 */ /* 0x002fe200000108b5 */
[----:B------:R-:W-:Y:S01]  /*c860*/  MOV R149, R145 ;  /* 0x0000009100957202 */ /* 0x000fe20000000f00 */
[C---:B------:R-:W-:Y:S02]  /*c870*/  FMUL.FTZ R122, R0.reuse, R122 ;  /* 0x0000007a007a7220 */ /* 0x040fe40000410000 */
[----:B------:R1:W1:Y:S01]  /*c880*/  MUFU.EX2 R161, R134 ;  /* 0x0000008600a17308 */ /* 0x0002620000000800 */
        /* <DEDUP_REMOVED lines=8> */
[--C-:B------:R-:W-:Y:S02]  /*c910*/  FFMA.FTZ R169, R169, c[0x0][0x2d0], -R3.reuse ;  /* 0x0000b400a9a97a23 */ /* 0x100fe40000010803 */
[--C-:B-1----:R-:W-:Y:S04]  /*c920*/  FFMA.FTZ R134, R185, c[0x0][0x2d0], -R3.reuse ;  /* 0x0000b400b9867a23 */ /* 0x102fe80000010803 */
[----:B------:R1:W-:Y:S02]  /*c930*/  MUFU.EX2 R156, R134 ;  /* 0x00000086009c7308 */ /* 0x0003e40000000800 */
[----:B-1----:R-:W-:Y:S08]  /*c940*/  FFMA.FTZ R134, R171, c[0x0][0x2d0], -R3 ;  /* 0x0000b400ab867a23 */ /* 0x002ff00000010803 */
[----:B------:R1:W1:Y:S02]  /*c950*/  MUFU.EX2 R171, R134 ;  /* 0x0000008600ab7308 */ /* 0x0002640000000800 */
[--C-:B-1----:R-:W-:Y:S08]  /*c960*/  FFMA.FTZ R134, R170, c[0x0][0x2d0], -R181.reuse ;  /* 0x0000b400aa867a23 */ /* 0x102ff000000108b5 */
[----:B------:R1:W-:Y:S02]  /*c970*/  MUFU.EX2 R185, R134 ;  /* 0x0000008600b97308 */ /* 0x0003e40000000800 */
[----:B-1----:R-:W-:Y:S08]  /*c980*/  FFMA.FTZ R134, R191, c[0x0][0x2d0], -R181 ;  /* 0x0000b400bf867a23 */ /* 0x002ff000000108b5 */
[----:B------:R1:W1:Y:S02]  /*c990*/  MUFU.EX2 R165, R134 ;  /* 0x0000008600a57308 */ /* 0x0002640000000800 */
[--C-:B-1----:R-:W-:Y:S02]  /*c9a0*/  FFMA.FTZ R134, R144, c[0x0][0x2d0], -R3.reuse ;  /* 0x0000b40090867a23 */ /* 0x102fe40000010803 */
[----:B------:R-:W-:Y:S06]  /*c9b0*/  LDSM.16.MT88.4 R144, [R252+0x800] ;  /* 0x00080000fc90783b */ /* 0x000fec0000004200 */
[----:B------:R1:W-:Y:S02]  /*c9c0*/  MUFU.EX2 R170, R134 ;  /* 0x0000008600aa7308 */ /* 0x0003e40000000800 */
[----:B-1----:R-:W-:Y:S08]  /*c9d0*/  FFMA.FTZ R134, R153, c[0x0][0x2d0], -R3 ;  /* 0x0000b40099867a23 */ /* 0x002ff00000010803 */
[----:B------:R1:W1:Y:S01]  /*c9e0*/  MUFU.EX2 R164, R134 ;  /* 0x0000008600a47308 */ /* 0x0002620000000800 */
[----:B--2---:R-:W-:Y:S01]  /*c9f0*/  FMUL.FTZ R131, R0, R131 ;  /* 0x0000008300837220 */ /* 0x004fe20000410000 */
[----:B----4-:R-:W2:Y:S08]  /*ca00*/  LDSM.16.MT88.4 R140, [R140] ;  /* 0x000000008c8c783b */ /* 0x010eb00000004200 */
[----:B-1----:R-:W4:Y:S01]  /*ca10*/  LDL.LU R134, [R1+0x84] ;  /* 0x0000840001867983 */ /* 0x002f220000300800 */
[C---:B--2---:R-:W-:Y:S08]  /*ca20*/  HMMA.16816.F32 R28, R136.reuse, R140, R28 ;  /* 0x0000008c881c723c */ /* 0x044ff0000000181c */
[C---:B------:R-:W-:Y:S01]  /*ca30*/  HMMA.16816.F32 R32, R136.reuse, R142, R32 ;  /* 0x0000008e8820723c */ /* 0x040fe20000001820 */
[----:B------:R-:W1:Y:S03]  /*ca40*/  LDSM.16.MT88.4 R140, [R248+0x2000] ;  /* 0x00200000f88c783b */ /* 0x000e660000004200 */
[----:B---3--:R-:W-:Y:S02]  /*ca50*/  FFMA.FTZ R135, R2, R151, R135 ;  /* 0x0000009702877223 */ /* 0x008fe40000010087 */
[----:B------:R-:W-:Y:S02]  /*ca60*/  FFMA.FTZ R2, R150, c[0x0][0x2d0], -R181 ;  /* 0x0000b40096027a23 */ /* 0x000fe400000108b5 */
[----:B------:R-:W-:Y:S01]  /*ca70*/  FADD.FTZ R135, R189, R135 ;  /* 0x00000087bd877221 */ /* 0x000fe20000010000 */
        /* <DEDUP_REMOVED lines=14> */
[----:B------:R-:W1:Y:S03]  /*cb60*/  LDSM.16.MT88.4 R140, [R252+0x4000] ;  /* 0x00400000fc8c783b */ /* 0x000e660000004200 */
[----:B----4-:R-:W-:Y:S02]  /*cb70*/  FFMA.FTZ R134, R0, R134, R180 ;  /* 0x0000008600867223 */ /* 0x010fe400000100b4 */
[----:B------:R-:W-:Y:S02]  /*cb80*/  FFMA.FTZ R0, R186, c[0x0][0x2d0], -R3 ;  /* 0x0000b400ba007a23 */ /* 0x000fe40000010803 */
[----:B------:R-:W-:Y:S10]  /*cb90*/  MUFU.EX2 R186, R159 ;  /* 0x0000009f00ba7308 */ /* 0x000ff40000000800 */
[----:B------:R2:W-:Y:S01]  /*cba0*/  MUFU.EX2 R166, R0 ;  /* 0x0000000000a67308 */ /* 0x0005e20000000800 */
[C---:B-1----:R-:W-:Y:S08]  /*cbb0*/  HMMA.16816.F32 R76, R136.reuse, R140, R76 ;  /* 0x0000008c884c723c */ /* 0x042ff0000000184c */
[C---:B------:R-:W-:Y:S01]  /*cbc0*/  HMMA.16816.F32 R80, R136.reuse, R142, R80 ;  /* 0x0000008e8850723c */ /* 0x040fe20000001850 */
[----:B------:R-:W1:Y:S03]  /*cbd0*/  LDSM.16.MT88.4 R140, [R251+0x4000] ;  /* 0x00400000fb8c783b */ /* 0x000e660000004200 */
[--C-:B--2---:R-:W-:Y:S04]  /*cbe0*/  FFMA.FTZ R0, R188, c[0x0][0x2d0], -R181.reuse ;  /* 0x0000b400bc007a23 */ /* 0x104fe800000108b5 */
[----:B------:R2:W-:Y:S04]  /*cbf0*/  MUFU.EX2 R163, R0 ;  /* 0x0000000000a37308 */ /* 0x0005e80000000800 */
[----:B--2---:R-:W-:Y:S06]  /*cc00*/  FFMA.FTZ R0, R187, c[0x0][0x2d0], -R181 ;  /* 0x0000b400bb007a23 */ /* 0x004fec00000108b5 */
[----:B------:R2:W-:Y:S01]  /*cc10*/  MUFU.EX2 R162, R0 ;  /* 0x0000000000a27308 */ /* 0x0005e20000000800 */
[C---:B-1----:R-:W-:Y:S08]  /*cc20*/  HMMA.16816.F32 R84, R136.reuse, R140, R84 ;  /* 0x0000008c8854723c */ /* 0x042ff00000001854 */
[C---:B------:R-:W-:Y:S01]  /*cc30*/  HMMA.16816.F32 R88, R136.reuse, R142, R88 ;  /* 0x0000008e8858723c */ /* 0x040fe20000001858 */
[----:B------:R-:W1:Y:S03]  /*cc40*/  LDSM.16.MT88.4 R140, [R152+0x4000] ;  /* 0x00400000988c783b */ /* 0x000e660000004200 */
[--C-:B--2---:R-:W-:Y:S05]  /*cc50*/  FFMA.FTZ R0, R195, c[0x0][0x2d0], -R3.reuse ;  /* 0x0000b400c3007a23 */ /* 0x104fea0000010803 */
[----:B------:R2:W5:Y:S01]  /*cc60*/  LDL.LU R195, [R1+0x128] ;  /* 0x0001280001c37983 */ /* 0x0005620000300800 */
[----:B------:R3:W-:Y:S03]  /*cc70*/  MUFU.EX2 R191, R0 ;  /* 0x0000000000bf7308 */ /* 0x0007e60000000800 */
[----:B------:R2:W5:Y:S04]  /*cc80*/  LDL.LU R176, [R1+0x124] ;  /* 0x0001240001b07983 */ /* 0x0005680000300800 */
[----:B------:R2:W5:Y:S04]  /*cc90*/  LDL.LU R177, [R1+0x120] ;  /* 0x0001200001b17983 */ /* 0x0005680000300800 */
[----:B------:R2:W5:Y:S01]  /*cca0*/  LDL.LU R178, [R1+0x11c] ;  /* 0x00011c0001b27983 */ /* 0x0005620000300800 */
[C---:B-1----:R-:W-:Y:S03]  /*ccb0*/  HMMA.16816.F32 R92, R136.reuse, R140, R92 ;  /* 0x0000008c885c723c */ /* 0x042fe6000000185c */
[----:B---3--:R-:W-:Y:S05]  /*ccc0*/  FFMA.FTZ R0, R172, c[0x0][0x2d0], -R3 ;  /* 0x0000b400ac007a23 */ /* 0x008fea0000010803 */
        /* <DEDUP_REMOVED lines=14> */
[----:B------:R-:W-:Y:S02]  /*cdb0*/  F2FP.PACK_AB R136, R161, R160 ;  /* 0x000000a0a188723e */ /* 0x000fe400000000ff */
[----:B------:R-:W-:Y:S03]  /*cdc0*/  F2FP.PACK_AB R137, R171, R156 ;  /* 0x0000009cab89723e */ /* 0x000fe600000000ff */
[----:B------:R-:W-:Y:S02]  /*cdd0*/  F2FP.PACK_AB R138, R165, R185 ;  /* 0x000000b9a58a723e */ /* 0x000fe400000000ff */
[----:B------:R-:W-:Y:S07]  /*cde0*/  F2FP.PACK_AB R139, R164, R170 ;  /* 0x000000aaa48b723e */ /* 0x000fee00000000ff */
[C---:B-1----:R-:W-:Y:S08]  /*cdf0*/  HMMA.16816.F32 R4, R136.reuse, R140, R4 ;  /* 0x0000008c8804723c */ /* 0x042ff00000001804 */
[C---:B------:R-:W-:Y:S01]  /*ce00*/  HMMA.16816.F32 R8, R136.reuse, R142, R8 ;  /* 0x0000008e8808723c */ /* 0x040fe20000001808 */
[----:B------:R-:W1:Y:S07]  /*ce10*/  LDSM.16.MT88.4 R140, [R251+0x800] ;  /* 0x00080000fb8c783b */ /* 0x000e6e0000004200 */
[C---:B------:R-:W-:Y:S08]  /*ce20*/  HMMA.16816.F32 R12, R136.reuse, R144, R12 ;  /* 0x00000090880c723c */ /* 0x040ff0000000180c */
        /* <DEDUP_REMOVED lines=35> */
[C---:B---3--:R-:W-:Y:S01]  /*d060*/  HMMA.16816.F32 R108, R136.reuse, R144, R108 ;  /* 0x00000090886c723c */ /* 0x048fe2000000186c */
[----:B------:R3:W4:Y:S07]  /*d070*/  MUFU.EX2 R144, R2 ;  /* 0x0000000200907308 */ /* 0x00072e0000000800 */
[C---:B------:R-:W-:Y:S04]  /*d080*/  HMMA.16816.F32 R112, R136.reuse, R146, R112 ;  /* 0x000000928870723c */ /* 0x040fe80000001870 */
[--C-:B---3--:R-:W-:Y:S01]  /*d090*/  FFMA.FTZ R2, R149, c[0x0][0x2d0], -R181.reuse ;  /* 0x0000b40095027a23 */ /* 0x108fe200000108b5 */
[----:B----4-:R-:W-:Y:S01]  /*d0a0*/  MOV R180, R144 ;  /* 0x0000009000b47202 */ /* 0x010fe20000000f00 */
[----:B------:R-:W-:Y:S01]  /*d0b0*/  FFMA.FTZ R181, R179, c[0x0][0x2d0], -R181 ;  /* 0x0000b400b3b57a23 */ /* 0x000fe200000108b5 */
[----:B------:R-:W3:Y:S01]  /*d0c0*/  LDSM.16.MT88.4 R144, [R152+0x6800] ;  /* 0x006800009890783b */ /* 0x000ee20000004200 */
[----:B------:R4:W-:Y:S01]  /*d0d0*/  MUFU.EX2 R167, R2 ;  /* 0x0000000200a77308 */ /* 0x0009e20000000800 */
[C---:B-1----:R-:W-:Y:S06]  /*d0e0*/  HMMA.16816.F32 R116, R136.reuse, R140, R116 ;  /* 0x0000008c8874723c */ /* 0x042fec0000001874 */
[----:B------:R2:W5:Y:S03]  /*d0f0*/  LDL.LU R179, [R1+0x118] ;  /* 0x0001180001b37983 */ /* 0x0005660000300800 */
[----:B------:R-:W-:Y:S01]  /*d100*/  MUFU.EX2 R187, R181 ;  /* 0x000000b500bb7308 */ /* 0x000fe20000000800 */
[----:B------:R2:W5:Y:S01]  /*d110*/  LDL.LU R172, [R1+0x114] ;  /* 0x0001140001ac7983 */ /* 0x0005620000300800 */
[C---:B------:R-:W-:Y:S03]  /*d120*/  HMMA.16816.F32 R120, R136.reuse, R142, R120 ;  /* 0x0000008e8878723c */ /* 0x040fe60000001878 */
[----:B------:R-:W-:Y:S01]  /*d130*/  LDSM.16.MT88.4 R140, [R252+0x1000] ;  /* 0x00100000fc8c783b */ /* 0x000fe20000004200 */
[----:B----4-:R-:W-:Y:S04]  /*d140*/  FFMA.FTZ R2, R148, c[0x0][0x2d0], -R3 ;  /* 0x0000b40094027a23 */ /* 0x010fe80000010803 */
[----:B------:R1:W4:Y:S01]  /*d150*/  MUFU.EX2 R148, R2 ;  /* 0x0000000200947308 */ /* 0x0003220000000800 */
[C---:B---3--:R-:W-:Y:S08]  /*d160*/  HMMA.16816.F32 R124, R136.reuse, R144, R124 ;  /* 0x00000090887c723c */ /* 0x048ff0000000187c */
[----:B------:R-:W-:Y:S04]  /*d170*/  HMMA.16816.F32 R128, R136, R146, R128 ;  /* 0x000000928880723c */ /* 0x000fe80000001880 */
[----:B-1----:R-:W-:Y:S01]  /*d180*/  FADD.FTZ R2, R182, R134 ;  /* 0x00000086b6027221 */ /* 0x002fe20000010000 */
[----:B----4-:R-:W-:Y:S01]  /*d190*/  MOV R182, R148 ;  /* 0x0000009400b67202 */ /* 0x010fe20000000f00 */
[----:B------:R-:W-:Y:S01]  /*d1a0*/  FADD.FTZ R134, R190, R135 ;  /* 0x00000087be867221 */ /* 0x000fe20000010000 */
[----:B------:R-:W1:Y:S01]  /*d1b0*/  LDSM.16.MT88.4 R148, [R248+0x1000] ;  /* 0x00100000f894783b */ /* 0x000e620000004200 */
[----:B------:R-:W3:Y:S01]  /*d1c0*/  MUFU.EX2 R190, R0 ;  /* 0x0000000000be7308 */ /* 0x000ee20000000800 */
[----:B------:R-:W-:Y:S03]  /*d1d0*/  FADD.FTZ R2, R183, R2 ;  /* 0x00000002b7027221 */ /* 0x000fe60000010000 */
[----:B------:R-:W-:Y:S01]  /*d1e0*/  MOV R183, R152 ;  /* 0x0000009800b77202 */ /* 0x000fe20000000f00 */
[----:B------:R-:W-:Y:S01]  /*d1f0*/  FADD.FTZ R134, R173, R134 ;  /* 0x00000086ad867221 */ /* 0x000fe20000010000 */
[----:B------:R-:W-:Y:S01]  /*d200*/  F2FP.PACK_AB R136, R167, R180 ;  /* 0x000000b4a788723e */ /* 0x000fe200000000ff */
[----:B------:R-:W4:Y:S01]  /*d210*/  LDSM.16.MT88.4 R152, [R251+0x1000] ;  /* 0x00100000fb98783b */ /* 0x000f220000004200 */
[----:B------:R-:W-:Y:S01]  /*d220*/  F2FP.PACK_AB R137, R166, R182 ;  /* 0x000000b6a689723e */ /* 0x000fe200000000ff */
[----:B------:R-:W-:Y:S01]  /*d230*/  FADD.FTZ R2, R184, R2 ;  /* 0x00000002b8027221 */ /* 0x000fe20000010000 */
[----:B------:R-:W-:Y:S02]  /*d240*/  F2FP.PACK_AB R138, R162, R163 ;  /* 0x000000a3a28a723e */ /* 0x000fe400000000ff */
[----:B------:R-:W-:Y:S01]  /*d250*/  MOV R135, R164 ;  /* 0x000000a400877202 */ /* 0x000fe20000000f00 */
[----:B------:R-:W-:Y:S01]  /*d260*/  FADD.FTZ R2, R156, R2 ;  /* 0x000000029c027221 */ /* 0x000fe20000010000 */
[----:B------:R2:W-:Y:S01]  /*d270*/  MUFU.EX2 R164, R157 ;  /* 0x0000009d00a47308 */ /* 0x0005e20000000800 */
[----:B------:R-:W4:Y:S02]  /*d280*/  LDSM.16.MT88.4 R144, [R183+0x1000] ;  /* 0x00100000b790783b */ /* 0x000f240000004200 */
[----:B------:R-:W-:Y:S06]  /*d290*/  FADD.FTZ R2, R171, R2 ;  /* 0x00000002ab027221 */ /* 0x000fec0000010000 */
[----:B------:R4:W5:Y:S01]  /*d2a0*/  LDL.LU R173, [R1+0x110] ;  /* 0x0001100001ad7983 */ /* 0x0009620000300800 */
[----:B---3--:R-:W-:Y:S01]  /*d2b0*/  F2FP.PACK_AB R139, R190, R191 ;  /* 0x000000bfbe8b723e */ /* 0x008fe200000000ff */
[--C-:B------:R-:W-:Y:S02]  /*d2c0*/  FFMA.FTZ R0, R174, c[0x0][0x2d0], -R3.reuse ;  /* 0x0000b400ae007a23 */ /* 0x100fe40000010803 */
[----:B------:R3:W5:Y:S02]  /*d2d0*/  LDL.LU R174, [R1+0x10c] ;  /* 0x00010c0001ae7983 */ /* 0x0007640000300800 */
[----:B------:R3:W-:Y:S01]  /*d2e0*/  MUFU.EX2 R188, R0 ;  /* 0x0000000000bc7308 */ /* 0x0007e20000000800 */
[----:B--2---:R-:W-:Y:S01]  /*d2f0*/  MOV R157, R165 ;  /* 0x000000a5009d7202 */ /* 0x004fe20000000f00 */
[C---:B-1----:R-:W-:Y:S08]  /*d300*/  HMMA.16816.F32 R4, R136.reuse, R148, R4 ;  /* 0x000000948804723c */ /* 0x042ff00000001804 */
[----:B------:R1:W2:Y:S01]  /*d310*/  MUFU.EX2 R165, R158 ;  /* 0x0000009e00a57308 */ /* 0x0002a20000000800 */
[C---:B------:R-:W-:Y:S01]  /*d320*/  HMMA.16816.F32 R8, R136.reuse, R150, R8 ;  /* 0x000000968808723c */ /* 0x040fe20000001808 */
[----:B------:R-:W-:Y:S02]  /*d330*/  LDSM.16.MT88.4 R148, [R252+0x3000] ;  /* 0x00300000fc94783b */ /* 0x000fe40000004200 */
[--C-:B---3--:R-:W-:Y:S05]  /*d340*/  FFMA.FTZ R0, R175, c[0x0][0x2d0], -R3.reuse ;  /* 0x0000b400af007a23 */ /* 0x108fea0000010803 */
[C---:B------:R-:W-:Y:S01]  /*d350*/  HMMA.16816.F32 R12, R136.reuse, R140, R12 ;  /* 0x0000008c880c723c */ /* 0x040fe2000000180c */
[----:B------:R3:W5:Y:S01]  /*d360*/  LDL.LU R175, [R1+0x108] ;  /* 0x0001080001af7983 */ /* 0x0007620000300800 */
[----:B------:R2:W2:Y:S02]  /*d370*/  MUFU.EX2 R189, R0 ;  /* 0x0000000000bd7308 */ /* 0x0004a40000000800 */
[----:B------:R-:W-:Y:S01]  /*d380*/  FFMA.FTZ R3, R168, c[0x0][0x2d0], -R3 ;  /* 0x0000b400a8037a23 */ /* 0x000fe20000010803 */
[----:B------:R-:W-:Y:S03]  /*d390*/  MOV R168, R157 ;  /* 0x0000009d00a87202 */ /* 0x000fe60000000f00 */
[C---:B------:R-:W-:Y:S01]  /*d3a0*/  HMMA.16816.F32 R16, R136.reuse, R142, R16 ;  /* 0x0000008e8810723c */ /* 0x040fe20000001810 */
[----:B------:R-:W3:Y:S07]  /*d3b0*/  LDSM.16.MT88.4 R140, [R248+0x3000] ;  /* 0x00300000f88c783b */ /* 0x000eee0000004200 */
[C---:B----4-:R-:W-:Y:S01]  /*d3c0*/  HMMA.16816.F32 R20, R136.reuse, R152, R20 ;  /* 0x000000988814723c */ /* 0x050fe20000001814 */
[----:B-1----:R-:W-:Y:S07]  /*d3d0*/  LDSM.16.MT88.4 R156, [R252+0x1800] ;  /* 0x00180000fc9c783b */ /* 0x002fee0000004200 */
[C---:B------:R-:W-:Y:S01]  /*d3e0*/  HMMA.16816.F32 R24, R136.reuse, R154, R24 ;  /* 0x0000009a8818723c */ /* 0x040fe20000001818 */
[----:B------:R-:W1:Y:S03]  /*d3f0*/  LDSM.16.MT88.4 R152, [R251+0x3000] ;  /* 0x00300000fb98783b */ /* 0x000e660000004200 */
[----:B--2---:R-:W-:Y:S02]  /*d400*/  FADD.FTZ R0, R160, R134 ;  /* 0x00000086a0007221 */ /* 0x004fe40000010000 */
[----:B------:R2:W-:Y:S02]  /*d410*/  MUFU.EX2 R134, R3 ;  /* 0x0000000300867308 */ /* 0x0005e40000000800 */
[C---:B------:R-:W-:Y:S04]  /*d420*/  HMMA.16816.F32 R28, R136.reuse, R144, R28 ;  /* 0x00000090881c723c */ /* 0x040fe8000000181c */
[----:B------:R-:W-:Y:S04]  /*d430*/  FADD.FTZ R0, R161, R0 ;  /* 0x00000000a1007221 */ /* 0x000fe80000010000 */
[C---:B------:R-:W-:Y:S01]  /*d440*/  HMMA.16816.F32 R32, R136.reuse, R146, R32 ;  /* 0x000000928820723c */ /* 0x040fe20000001820 */
[----:B------:R-:W-:Y:S07]  /*d450*/  LDSM.16.MT88.4 R144, [R248+0x5000] ;  /* 0x00500000f890783b */ /* 0x000fee0000004200 */
[C---:B---3--:R-:W-:Y:S04]  /*d460*/  HMMA.16816.F32 R36, R136.reuse, R140, R36 ;  /* 0x0000008c8824723c */ /* 0x048fe80000001824 */
[----:B--2---:R-:W-:Y:S02]  /*d470*/  FADD.FTZ R3, R185, R0 ;  /* 0x00000000b9037221 */ /* 0x004fe40000010000 */
[----:B------:R-:W-:Y:S02]  /*d480*/  FADD.FTZ R0, R170, R2 ;  /* 0x00000002aa007221 */ /* 0x000fe40000010000 */
[C---:B------:R-:W-:Y:S01]  /*d490*/  HMMA.16816.F32 R40, R136.reuse, R142, R40 ;  /* 0x0000008e8828723c */ /* 0x040fe20000001828 */
[----:B------:R-:W2:Y:S03]  /*d4a0*/  LDSM.16.MT88.4 R140, [R183+0x3000] ;  /* 0x00300000b78c783b */ /* 0x000ea60000004200 */
[----:B------:R-:W-:Y:S04]  /*d4b0*/  MOV R2, R168 ;  /* 0x000000a800027202 */ /* 0x000fe80000000f00 */
[C---:B------:R-:W-:Y:S04]  /*d4c0*/  HMMA.16816.F32 R44, R136.reuse, R148, R44 ;  /* 0x00000094882c723c */ /* 0x040fe8000000182c */
[----:B------:R-:W-:Y:S04]  /*d4d0*/  FADD.FTZ R2, R2, R3 ;  /* 0x0000000302027221 */ /* 0x000fe80000010000 */
[C---:B------:R-:W-:Y:S01]  /*d4e0*/  HMMA.16816.F32 R48, R136.reuse, R150, R48 ;  /* 0x000000968830723c */ /* 0x040fe20000001830 */
[----:B------:R-:W3:Y:S07]  /*d4f0*/  LDSM.16.MT88.4 R148, [R252+0x5000] ;  /* 0x00500000fc94783b */ /* 0x000eee0000004200 */
[C---:B-1----:R-:W-:Y:S08]  /*d500*/  HMMA.16816.F32 R52, R136.reuse, R152, R52 ;  /* 0x000000988834723c */ /* 0x042ff00000001834 */
[C---:B------:R-:W-:Y:S01]  /*d510*/  HMMA.16816.F32 R56, R136.reuse, R154, R56 ;  /* 0x0000009a8838723c */ /* 0x040fe20000001838 */
[----:B------:R-:W-:Y:S07]  /*d520*/  LDSM.16.MT88.4 R152, [R183+0x5000] ;  /* 0x00500000b798783b */ /* 0x000fee0000004200 */
[C---:B--2---:R-:W-:Y:S08]  /*d530*/  HMMA.16816.F32 R60, R136.reuse, R140, R60 ;  /* 0x0000008c883c723c */ /* 0x044ff0000000183c */
        /* <DEDUP_REMOVED lines=14> */
[C---:B--2---:R-:W-:Y:S07]  /*d620*/  HMMA.16816.F32 R100, R136.reuse, R144, R100 ;  /* 0x000000908864723c */ /* 0x044fee0000001864 */
[----:B------:R-:W-:Y:S01]  /*d630*/  MOV R145, R167 ;  /* 0x000000a700917202 */ /* 0x000fe20000000f00 */
[C---:B------:R-:W-:Y:S04]  /*d640*/  HMMA.16816.F32 R104, R136.reuse, R146, R104 ;  /* 0x000000928868723c */ /* 0x040fe80000001868 */
[----:B------:R-:W-:Y:S03]  /*d650*/  MOV R144, R166 ;  /* 0x000000a600907202 */ /* 0x000fe60000000f00 */
[----:B------:R-:W-:Y:S01]  /*d660*/  MOV R147, R163 ;  /* 0x000000a300937202 */ /* 0x000fe20000000f00 */
[C---:B-1----:R-:W-:Y:S04]  /*d670*/  HMMA.16816.F32 R108, R136.reuse, R140, R108 ;  /* 0x0000008c886c723c */ /* 0x042fe8000000186c */
[----:B------:R-:W-:Y:S02]  /*d680*/  MOV R146, R162 ;  /* 0x000000a200927202 */ /* 0x000fe40000000f00 */
[----:B------:R-:W-:Y:S02]  /*d690*/  LDSM.16.MT88.4 R160, [R251+0x1800] ;  /* 0x00180000fba0783b */ /* 0x000fe40000004200 */
[C---:B------:R-:W-:Y:S06]  /*d6a0*/  HMMA.16816.F32 R112, R136.reuse, R142, R112 ;  /* 0x0000008e8870723c */ /* 0x040fec0000001870 */
[----:B------:R-:W1:Y:S02]  /*d6b0*/  LDSM.16.MT88.4 R140, [R248+0x1800] ;  /* 0x00180000f88c783b */ /* 0x000e640000004200 */
[C---:B------:R-:W-:Y:S07]  /*d6c0*/  HMMA.16816.F32 R116, R136.reuse, R148, R116 ;  /* 0x000000948874723c */ /* 0x040fee0000001874 */
[----:B------:R-:W-:Y:S01]  /*d6d0*/  MOV R148, R183 ;  /* 0x000000b700947202 */ /* 0x000fe20000000f00 */
[C---:B------:R-:W-:Y:S04]  /*d6e0*/  HMMA.16816.F32 R120, R136.reuse, R150, R120 ;  /* 0x000000968878723c */ /* 0x040fe80000001878 */
[----:B------:R-:W-:Y:S02]  /*d6f0*/  MOV R149, R135 ;  /* 0x0000008700957202 */ /* 0x000fe40000000f00 */
[----:B------:R2:W4:Y:S01]  /*d700*/  MUFU.EX2 R135, R169 ;  /* 0x000000a900877308 */ /* 0x0005220000000800 */
[----:B------:R-:W-:Y:S01]  /*d710*/  MOV R150, R165 ;  /* 0x000000a500967202 */ /* 0x000fe20000000f00 */
[C---:B---3--:R-:W-:Y:S04]  /*d720*/  HMMA.16816.F32 R124, R136.reuse, R152, R124 ;  /* 0x00000098887c723c */ /* 0x048fe8000000187c */
[----:B------:R-:W-:Y:S02]  /*d730*/  MOV R151, R164 ;  /* 0x000000a400977202 */ /* 0x000fe40000000f00 */
[----:B------:R3:W3:Y:S01]  /*d740*/  LDSM.16.MT88.4 R164, [R148+0x1800] ;  /* 0x0018000094a4783b */ /* 0x0006e20000004200 */
[----:B------:R-:W-:Y:S01]  /*d750*/  MOV R152, R182 ;  /* 0x000000b600987202 */ /* 0x000fe20000000f00 */
[----:B------:R-:W-:Y:S04]  /*d760*/  HMMA.16816.F32 R128, R136, R154, R128 ;  /* 0x0000009a8880723c */ /* 0x000fe80000001880 */
[----:B------:R-:W-:Y:S02]  /*d770*/  F2FP.PACK_AB R168, R150, R151 ;  /* 0x0000009796a8723e */ /* 0x000fe400000000ff */
[----:B------:R-:W-:Y:S02]  /*d780*/  MOV R153, R180 ;  /* 0x000000b400997202 */ /* 0x000fe40000000f00 */
[----:B------:R-:W-:Y:S01]  /*d790*/  MOV R154, R187 ;  /* 0x000000bb009a7202 */ /* 0x000fe20000000f00 */
[----:B------:R-:W3:Y:S03]  /*d7a0*/  LDSM.16.MT88.4 R180, [R248+0x3800] ;  /* 0x00380000f8b4783b */ /* 0x000ee60000004200 */
[----:B------:R-:W-:Y:S02]  /*d7b0*/  MOV R155, R186 ;  /* 0x000000ba009b7202 */ /* 0x000fe40000000f00 */
[----:B--2---:R-:W-:Y:S02]  /*d7c0*/  F2FP.PACK_AB R169, R189, R188 ;  /* 0x000000bcbda9723e */ /* 0x004fe400000000ff */
[----:B------:R-:W-:Y:S01]  /*d7d0*/  F2FP.PACK_AB R170, R154, R155 ;  /* 0x0000009b9aaa723e */ /* 0x000fe200000000ff */
[----:B------:R-:W2:Y:S01]  /*d7e0*/  LDSM.16.MT88.4 R184, [R252+0x3800] ;  /* 0x00380000fcb8783b */ /* 0x000ea20000004200 */
[----:B----4-:R-:W-:Y:S07]  /*d7f0*/  F2FP.PACK_AB R171, R134, R135 ;  /* 0x0000008786ab723e */ /* 0x010fee00000000ff */
[C---:B-1----:R-:W-:Y:S07]  /*d800*/  HMMA.16816.F32 R136, R168.reuse, R140, R4 ;  /* 0x0000008ca888723c */ /* 0x042fee0000001804 */
        /* <DEDUP_REMOVED lines=8> */
[C---:B------:R-:W-:Y:S03]  /*d890*/  HMMA.16816.F32 R144, R168.reuse, R156, R12 ;  /* 0x0000009ca890723c */ /* 0x040fe6000000180c */
[----:B------:R-:W-:Y:S04]  /*d8a0*/  MOV R5, R155 ;  /* 0x0000009b00057202 */ /* 0x000fe80000000f00 */
[----:B------:R-:W-:Y:S02]  /*d8b0*/  MOV R14, R148 ;  /* 0x00000094000e7202 */ /* 0x000fe40000000f00 */
[----:B------:R-:W-:Y:S02]  /*d8c0*/  MOV R15, R149 ;  /* 0x00000095000f7202 */ /* 0x000fe40000000f00 */
[C---:B---3--:R-:W-:Y:S07]  /*d8d0*/  HMMA.16816.F32 R148, R168.reuse, R158, R16 ;  /* 0x0000009ea894723c */ /* 0x048fee0000001810 */
[----:B------:R-:W-:Y:S02]  /*d8e0*/  MOV R18, R152 ;  /* 0x0000009800127202 */ /* 0x000fe40000000f00 */
[----:B------:R-:W-:Y:S02]  /*d8f0*/  MOV R19, R153 ;  /* 0x0000009900137202 */ /* 0x000fe40000000f00 */
[C---:B------:R-:W-:Y:S07]  /*d900*/  HMMA.16816.F32 R152, R168.reuse, R160, R20 ;  /* 0x000000a0a898723c */ /* 0x040fee0000001814 */
[----:B------:R-:W-:Y:S01]  /*d910*/  MOV R22, R14 ;  /* 0x0000000e00167202 */ /* 0x000fe20000000f00 */
[C---:B------:R-:W-:Y:S01]  /*d920*/  HMMA.16816.F32 R156, R168.reuse, R162, R24 ;  /* 0x000000a2a89c723c */ /* 0x040fe20000001818 */
[----:B------:R-:W-:Y:S03]  /*d930*/  LDSM.16.MT88.4 R24, [R251+0x7800] ;  /* 0x00780000fb18783b */ /* 0x000fe60000004200 */
[----:B------:R-:W-:Y:S04]  /*d940*/  MOV R23, R15 ;  /* 0x0000000f00177202 */ /* 0x000fe80000000f00 */
[C---:B------:R-:W-:Y:S01]  /*d950*/  HMMA.16816.F32 R160, R168.reuse, R164, R28 ;  /* 0x000000a4a8a0723c */ /* 0x040fe2000000181c */
[----:B------:R-:W-:Y:S06]  /*d960*/  LDSM.16.MT88.4 R12, [R248+0x5800] ;  /* 0x00580000f80c783b */ /* 0x000fec0000004200 */
[----:B------:R-:W-:Y:S01]  /*d970*/  MOV R31, R4 ;  /* 0x00000004001f7202 */ /* 0x000fe20000000f00 */
[C---:B------:R-:W-:Y:S04]  /*d980*/  HMMA.16816.F32 R164, R168.reuse, R166, R32 ;  /* 0x000000a6a8a4723c */ /* 0x040fe80000001820 */
[----:B------:R-:W-:Y:S02]  /*d990*/  MOV R30, R5 ;  /* 0x00000005001e7202 */ /* 0x000fe40000000f00 */
[----:B------:R-:W-:Y:S02]  /*d9a0*/  MOV R29, R6 ;  /* 0x00000006001d7202 */ /* 0x000fe40000000f00 */
[C---:B------:R-:W-:Y:S04]  /*d9b0*/  HMMA.16816.F32 R36, R168.reuse, R180, R36 ;  /* 0x000000b4a824723c */ /* 0x040fe80000001824 */
[----:B------:R-:W-:Y:S02]  /*d9c0*/  MOV R28, R7 ;  /* 0x00000007001c7202 */ /* 0x000fe40000000f00 */
[----:B------:R-:W1:Y:S01]  /*d9d0*/  LDSM.16.MT88.4 R4, [R251+0x3800] ;  /* 0x00380000fb04783b */ /* 0x000e620000004200 */
[----:B------:R-:W-:Y:S01]  /*d9e0*/  MOV R35, R8 ;  /* 0x0000000800237202 */ /* 0x000fe20000000f00 */
[C---:B------:R-:W-:Y:S04]  /*d9f0*/  HMMA.16816.F32 R40, R168.reuse, R182, R40 ;  /* 0x000000b6a828723c */ /* 0x040fe80000001828 */
[----:B------:R-:W-:Y:S02]  /*da00*/  MOV R34, R9 ;  /* 0x0000000900227202 */ /* 0x000fe40000000f00 */
[----:B------:R-:W-:Y:S02]  /*da10*/  MOV R33, R10 ;  /* 0x0000000a00217202 */ /* 0x000fe40000000f00 */
[C---:B--2---:R-:W-:Y:S04]  /*da20*/  HMMA.16816.F32 R44, R168.reuse, R184, R44 ;  /* 0x000000b8a82c723c */ /* 0x044fe8000000182c */
[----:B------:R-:W-:Y:S02]  /*da30*/  MOV R32, R11 ;  /* 0x0000000b00207202 */ /* 0x000fe40000000f00 */
[----:B------:R-:W2:Y:S01]  /*da40*/  LDSM.16.MT88.4 R8, [R22+0x3800] ;  /* 0x003800001608783b */ /* 0x000ea20000004200 */
[----:B------:R-:W-:Y:S01]  /*da50*/  MOV R181, R18 ;  /* 0x0000001200b57202 */ /* 0x000fe20000000f00 */
[C---:B------:R-:W-:Y:S04]  /*da60*/  HMMA.16816.F32 R48, R168.reuse, R186, R48 ;  /* 0x000000baa830723c */ /* 0x040fe80000001830 */
[----:B------:R-:W-:Y:S02]  /*da70*/  MOV R180, R19 ;  /* 0x0000001300b47202 */ /* 0x000fe40000000f00 */
[----:B------:R-:W3:Y:S01]  /*da80*/  LDSM.16.MT88.4 R16, [R252+0x5800] ;  /* 0x00580000fc10783b */ /* 0x000ee20000004200 */
[----:B------:R-:W-:Y:S02]  /*da90*/  MOV R182, R22 ;  /* 0x0000001600b67202 */ /* 0x000fe40000000f00 */
[----:B------:R-:W-:Y:S03]  /*daa0*/  MOV R183, R23 ;  /* 0x0000001700b77202 */ /* 0x000fe60000000f00 */
[----:B------:R-:W-:Y:S02]  /*dab0*/  FADD.FTZ R2, R180, R2 ;  /* 0x00000002b4027221 */ /* 0x000fe40000010000 */
[----:B------:R-:W4:Y:S01]  /*dac0*/  LDSM.16.MT88.4 R20, [R251+0x5800] ;  /* 0x00580000fb14783b */ /* 0x000f220000004200 */
[----:B------:R-:W-:Y:S02]  /*dad0*/  FADD.FTZ R0, R183, R0 ;  /* 0x00000000b7007221 */ /* 0x000fe40000010000 */
[----:B------:R-:W-:Y:S02]  /*dae0*/  FADD.FTZ R2, R32, R2 ;  /* 0x0000000220027221 */ /* 0x000fe40000010000 */
[----:B------:R-:W-:Y:S02]  /*daf0*/  FADD.FTZ R0, R181, R0 ;  /* 0x00000000b5007221 */ /* 0x000fe40000010000 */
[----:B------:R-:W-:Y:S01]  /*db00*/  FADD.FTZ R2, R34, R2 ;  /* 0x0000000222027221 */ /* 0x000fe20000010000 */
[C---:B-1----:R-:W-:Y:S03]  /*db10*/  HMMA.16816.F32 R52, R168.reuse, R4, R52 ;  /* 0x00000004a834723c */ /* 0x042fe60000001834 */
[----:B------:R-:W-:Y:S02]  /*db20*/  FADD.FTZ R2, R35, R2 ;  /* 0x0000000223027221 */ /* 0x000fe40000010000 */
[----:B------:R-:W-:Y:S03]  /*db30*/  FADD.FTZ R0, R33, R0 ;  /* 0x0000000021007221 */ /* 0x000fe60000010000 */
[C---:B------:R-:W-:Y:S01]  /*db40*/  HMMA.16816.F32 R56, R168.reuse, R6, R56 ;  /* 0x00000006a838723c */ /* 0x040fe20000001838 */
[----:B------:R-:W1:Y:S03]  /*db50*/  LDSM.16.MT88.4 R4, [R182+0x5800] ;  /* 0x00580000b604783b */ /* 0x000e660000004200 */
[----:B------:R-:W-:Y:S04]  /*db60*/  FADD.FTZ R0, R191, R0 ;  /* 0x00000000bf007221 */ /* 0x000fe80000010000 */
[C---:B--2---:R-:W-:Y:S04]  /*db70*/  HMMA.16816.F32 R60, R168.reuse, R8, R60 ;  /* 0x00000008a83c723c */ /* 0x044fe8000000183c */
[----:B------:R-:W-:Y:S02]  /*db80*/  FADD.FTZ R3, R190, R0 ;  /* 0x00000000be037221 */ /* 0x000fe40000010000 */
[----:B------:R-:W-:Y:S02]  /*db90*/  FADD.FTZ R0, R28, R2 ;  /* 0x000000021c007221 */ /* 0x000fe40000010000 */
[C---:B------:R-:W-:Y:S01]  /*dba0*/  HMMA.16816.F32 R64, R168.reuse, R10, R64 ;  /* 0x0000000aa840723c */ /* 0x040fe20000001840 */
[----:B------:R-:W2:Y:S03]  /*dbb0*/  LDSM.16.MT88.4 R8, [R248+0x7800] ;  /* 0x00780000f808783b */ /* 0x000ea60000004200 */
[----:B------:R-:W-:Y:S02]  /*dbc0*/  FADD.FTZ R0, R29, R0 ;  /* 0x000000001d007221 */ /* 0x000fe40000010000 */
[----:B------:R-:W-:Y:S02]  /*dbd0*/  FADD.FTZ R3, R188, R3 ;  /* 0x00000003bc037221 */ /* 0x000fe40000010000 */
[C---:B------:R-:W-:Y:S04]  /*dbe0*/  HMMA.16816.F32 R68, R168.reuse, R12, R68 ;  /* 0x0000000ca844723c */ /* 0x040fe80000001844 */
[----:B------:R-:W-:Y:S02]  /*dbf0*/  FADD.FTZ R2, R30, R0 ;  /* 0x000000001e027221 */ /* 0x000fe40000010000 */
[----:B------:R-:W-:Y:S02]  /*dc00*/  FADD.FTZ R3, R189, R3 ;  /* 0x00000003bd037221 */ /* 0x000fe40000010000 */
[C---:B------:R-:W-:Y:S01]  /*dc10*/  HMMA.16816.F32 R72, R168.reuse, R14, R72 ;  /* 0x0000000ea848723c */ /* 0x040fe20000001848 */
[----:B------:R-:W2:Y:S03]  /*dc20*/  LDSM.16.MT88.4 R12, [R252+0x7800] ;  /* 0x00780000fc0c783b */ /* 0x000ea60000004200 */
[----:B------:R-:W-:Y:S02]  /*dc30*/  FADD.FTZ R2, R31, R2 ;  /* 0x000000021f027221 */ /* 0x000fe40000010000 */
[----:B------:R-:W-:Y:S01]  /*dc40*/  FADD.FTZ R0, R135, R3 ;  /* 0x0000000387007221 */ /* 0x000fe20000010000 */
[----:B------:R-:W-:Y:S01]  /*dc50*/  MOV R135, R132 ;  /* 0x0000008400877202 */ /* 0x000fe20000000f00 */
[C---:B---3--:R-:W-:Y:S01]  /*dc60*/  HMMA.16816.F32 R76, R168.reuse, R16, R76 ;  /* 0x00000010a84c723c */ /* 0x048fe2000000184c */
[----:B------:R-:W-:Y:S03]  /*dc70*/  STL [R1+0x80], R2 ;  /* 0x0000800201007387 */ /* 0x000fe60000100800 */
[----:B------:R-:W-:Y:S01]  /*dc80*/  FADD.FTZ R0, R134, R0 ;  /* 0x0000000086007221 */ /* 0x000fe20000010000 */
[----:B------:R-:W-:Y:S03]  /*dc90*/  MOV R134, R133 ;  /* 0x0000008500867202 */ /* 0x000fe60000000f00 */
[C---:B------:R-:W-:Y:S01]  /*dca0*/  HMMA.16816.F32 R80, R168.reuse, R18, R80 ;  /* 0x00000012a850723c */ /* 0x040fe20000001850 */
[----:B------:R-:W3:Y:S07]  /*dcb0*/  LDSM.16.MT88.4 R16, [R182+0x7800] ;  /* 0x00780000b610783b */ /* 0x000eee0000004200 */
[C---:B----4-:R-:W-:Y:S01]  /*dcc0*/  HMMA.16816.F32 R84, R168.reuse, R20, R84 ;  /* 0x00000014a854723c */ /* 0x050fe20000001854 */
[----:B------:R4:W-:Y:S07]  /*dcd0*/  STL [R1+0x84], R0 ;  /* 0x0000840001007387 */ /* 0x0009ee0000100800 */
[C---:B------:R-:W-:Y:S08]  /*dce0*/  HMMA.16816.F32 R88, R168.reuse, R22, R88 ;  /* 0x00000016a858723c */ /* 0x040ff00000001858 */
[C---:B-1----:R-:W-:Y:S08]  /*dcf0*/  HMMA.16816.F32 R92, R168.reuse, R4, R92 ;  /* 0x00000004a85c723c */ /* 0x042ff0000000185c */
[C---:B------:R-:W-:Y:S08]  /*dd00*/  HMMA.16816.F32 R96, R168.reuse, R6, R96 ;  /* 0x00000006a860723c */ /* 0x040ff00000001860 */
[C---:B--2---:R-:W-:Y:S08]  /*dd10*/  HMMA.16816.F32 R100, R168.reuse, R8, R100 ;  /* 0x00000008a864723c */ /* 0x044ff00000001864 */
[C---:B------:R-:W-:Y:S08]  /*dd20*/  HMMA.16816.F32 R104, R168.reuse, R10, R104 ;  /* 0x0000000aa868723c */ /* 0x040ff00000001868 */
[C---:B------:R-:W-:Y:S08]  /*dd30*/  HMMA.16816.F32 R108, R168.reuse, R12, R108 ;  /* 0x0000000ca86c723c */ /* 0x040ff0000000186c */
[C---:B------:R-:W-:Y:S08]  /*dd40*/  HMMA.16816.F32 R112, R168.reuse, R14, R112 ;  /* 0x0000000ea870723c */ /* 0x040ff00000001870 */
[C---:B------:R-:W-:Y:S08]  /*dd50*/  HMMA.16816.F32 R116, R168.reuse, R24, R116 ;  /* 0x00000018a874723c */ /* 0x040ff00000001874 */
[C---:B------:R-:W-:Y:S08]  /*dd60*/  HMMA.16816.F32 R120, R168.reuse, R26, R120 ;  /* 0x0000001aa878723c */ /* 0x040ff00000001878 */
[C---:B---3--:R-:W-:Y:S08]  /*dd70*/  HMMA.16816.F32 R124, R168.reuse, R16, R124 ;  /* 0x00000010a87c723c */ /* 0x048ff0000000187c */
[----:B------:R-:W-:Y:S01]  /*dd80*/  HMMA.16816.F32 R128, R168, R18, R128 ;  /* 0x00000012a880723c */ /* 0x000fe20000001880 */
[----:B----4-:R-:W-:-:S07]  /*dd90*/  @P0 BRA `(.L_x_837) ;  /* 0xffffc25000000947 */ /* 0x010fce000383ffff */
.L_x_836:
[----:B------:R-:W-:Y:S07]  /*dda0*/  @!UPT UIADD3 URZ, URZ, URZ, URZ ;  /* 0x0000003f3f3ff290 */ /* 0x000fee000fffe03f */
[----:B------:R-:W-:Y:S02]  /*ddb0*/  MOV R7, 0x1f ;  /* 0x0000001f00077802 */ /* 0x000fe40000000f00 */
[----:B------:R-:W-:Y:S01]  /*ddc0*/  MOV R6, 0xffffffff ;  /* 0xffffffff00067802 */ /* 0x000fe20000000f00 */
[----:B------:R-:W-:Y:S06]  /*ddd0*/  BRA.DIV ~URZ, `(.L_x_838) ;  /* 0x00002a427f007947 */ /* 0x000fec000b800000 */
[----:B------:R-:W2:Y:S04]  /*dde0*/  LDL R2, [R1+0x80] ;  /* 0x0000800001027983 */ /* 0x000ea80000100800 */
[----:B--2---:R1:W2:Y:S02]  /*ddf0*/  SHFL.BFLY PT, R0, R2, 0x2, 0x1f ;  /* 0x0c401f0002007f89 */ /* 0x0042a400000e0000 */
.L_x_852:
[----:B-1----:R-:W3:Y:S02]  /*de00*/  LDL.LU R2, [R1+0x80] ;  /* 0x0000800001027983 */ /* 0x002ee40000300800 */
[----:B--23--:R-:W-:Y:S01]  /*de10*/  FADD.FTZ R0, R0, R2 ;  /* 0x0000000200007221 */ /* 0x00cfe20000010000 */
[----:B------:R-:W-:Y:S05]  /*de20*/  BRA.DIV ~URZ, `(.L_x_839) ;  /* 0x00002a527f007947 */ /* 0x000fea000b800000 */
[----:B------:R-:W2:Y:S04]  /*de30*/  LDL.LU R5, [R1+0x84] ;  /* 0x0000840001057983 */ /* 0x000ea80000300800 */
[----:B------:R-:W1:Y:S02]  /*de40*/  SHFL.BFLY PT, R2, R0, 0x1, 0x1f ;  /* 0x0c201f0000027f89 */ /* 0x000e6400000e0000 */
[----:B-1----:R-:W-:-:S02]  /*de50*/  FADD.FTZ R0, R0, R2 ;  /* 0x0000000200007221 */ /* 0x002fc40000010000 */
[----:B--2---:R-:W1:Y:S02]  /*de60*/  SHFL.BFLY PT, R4, R5, 0x2, 0x1f ;  /* 0x0c401f0005047f89 */ /* 0x004e6400000e0000 */
[----:B-1----:R-:W-:-:S05]  /*de70*/  FADD.FTZ R4, R4, R5 ;  /* 0x0000000504047221 */ /* 0x002fca0000010000 */
[----:B------:R1:W2:Y:S02]  /*de80*/  SHFL.BFLY PT, R3, R4, 0x1, 0x1f ;  /* 0x0c201f0004037f89 */ /* 0x0002a400000e0000 */
.L_x_853:
        /* <DEDUP_REMOVED lines=149> */
.L_x_831:
[----:B--2---:R2:W5:Y:S01]  /*e7e0*/  LDL R7, [R1+0xb0] ;  /* 0x0000b00001077983 */ /* 0x0045620000100800 */
[----:B------:R-:W-:Y:S03]  /*e7f0*/  BSSY B0, `(.L_x_840) ;  /* 0x0000012000007945 */ /* 0x000fe60003800000 */
[----:B------:R-:W3:Y:S02]  /*e800*/  S2R R6, SR_TID.X ;  /* 0x0000000000067919 */ /* 0x000ee40000002100 */
[----:B---3--:R-:W-:-:S13]  /*e810*/  LOP3.LUT P6, RZ, R6, 0xff, RZ, 0xc0, !PT ;  /* 0x000000ff06ff7812 */ /* 0x008fda00078cc0ff */
[----:B------:R-:W-:Y:S05]  /*e820*/  @P6 BRA `(.L_x_841) ;  /* 0x000000e000006947 */ /* 0x000fea0003800000 */
[----:B--2---:R-:W2:Y:S01]  /*e830*/  S2R R4, SR_LANEID ;  /* 0x0000000000047919 */ /* 0x004ea20000000000 */
        /* <DEDUP_REMOVED lines=11> */
[----:B---3-5:R-:W-:-:S05]  /*e8f0*/  IADD3 R7, R3, c[0x0][0xc], R2 ;  /* 0x0000030003077a10 */ /* 0x028fca0007ffe002 */
[----:B------:R2:W-:Y:S02]  /*e900*/  STL [R1+0xb0], R7 ;  /* 0x0000b00701007387 */ /* 0x0005e40000100800 */
.L_x_841:
[----:B--2---:R-:W-:Y:S05]  /*e910*/  BSYNC B0 ;  /* 0x0000000000007941 */ /* 0x004fea0003800000 */
.L_x_840:
[----:B------:R-:W-:Y:S01]  /*e920*/  PRMT R0, R0, 0x9910, RZ ;  /* 0x0000991000007816 */ /* 0x000fe200000000ff */
[----:B------:R-:W-:Y:S01]  /*e930*/  BSSY B1, `(.L_x_842) ;  /* 0x00001da000017945 */ /* 0x000fe20003800000 */
[----:B-----5:R-:W-:Y:S01]  /*e940*/  IMAD.MOV.U32 R59, RZ, RZ, R7 ;  /* 0x000000ffff3b7224 */ /* 0x020fe200078e0007 */
[----:B------:R-:W-:Y:S01]  /*e950*/  MOV R133, 0x1f ;  /* 0x0000001f00857802 */ /* 0x000fe20000000f00 */
[----:B------:R-:W-:Y:S01]  /*e960*/  IMAD.MOV.U32 R190, RZ, RZ, RZ ;  /* 0x000000ffffbe7224 */ /* 0x000fe200078e00ff */
[----:B------:R-:W-:Y:S01]  /*e970*/  ISETP.NE.AND P0, PT, R0, RZ, PT ;  /* 0x000000ff0000720c */ /* 0x000fe20003f05270 */
[----:B------:R-:W-:-:S12]  /*e980*/  IMAD.MOV.U32 R132, RZ, RZ, -0x1 ;  /* 0xffffffffff847424 */ /* 0x000fd800078e00ff */
[----:B------:R-:W-:Y:S05]  /*e990*/  @!P0 BRA `(.L_x_843) ;  /* 0x00001a7000008947 */ /* 0x000fea0003800000 */
[----:B------:R-:W-:Y:S01]  /*e9a0*/  WARPSYNC 0xffffffff ;  /* 0xffffffff00007948 */ /* 0x000fe20003800000 */
[----:B------:R-:W-:Y:S06]  /*e9b0*/  BAR.SYNC.DEFER_BLOCKING 0x1, 0x100 ;  /* 0x0044000000007b1d */ /* 0x000fec0000010000 */
[----:B------:R-:W-:Y:S05]  /*e9c0*/  BRA.CONV ~URZ, `(.L_x_844) ;  /* 0x000000537f007947 */ /* 0x000fea000b800000 */
[----:B------:R-:W-:Y:S02]  /*e9d0*/  SHF.R.S32.HI R0, RZ, 0x1f, R6 ;  /* 0x0000001fff007819 */ /* 0x000fe40000011406 */
[----:B------:R-:W-:Y:S02]  /*e9e0*/  MOV R2, 0xea20 ;  /* 0x0000ea2000027802 */ /* 0x000fe40000000f00 */
[----:B------:R-:W-:-:S04]  /*e9f0*/  LEA.HI R0, R0, R6, RZ, 0x7 ;  /* 0x0000000600007211 */ /* 0x000fc800078f38ff */
[----:B------:R-:W-:Y:S02]  /*ea00*/  SHF.R.S32.HI R0, RZ, 0x7, R0 ;  /* 0x00000007ff007819 */ /* 0x000fe40000011400 */
[----:B-1----:R-:W-:Y:S05]  /*ea10*/  CALL.REL.NOINC `($__internal_17_$__cuda_sm70_shflsync_idx_p) ;  /* 0x0000200000007944 */ /* 0x002fea0003c00000 */
.L_x_844:
[----:B------:R-:W3:Y:S04]  /*ea20*/  LDL R8, [R1+0xf8] ;  /* 0x0000f80001087983 */ /* 0x000ee80000100800 */
[----:B------:R-:W4:Y:S04]  /*ea30*/  LDL.LU R5, [R1+0x94] ;  /* 0x0000940001057983 */ /* 0x000f280000300800 */
[----:B-12---:R-:W2:Y:S04]  /*ea40*/  LDL.LU R11, [R1+0x98] ;  /* 0x00009800010b7983 */ /* 0x006ea80000300800 */
[----:B------:R-:W2:Y:S04]  /*ea50*/  LDL.LU R17, [R1+0xa8] ;  /* 0x0000a80001117983 */ /* 0x000ea80000300800 */
[----:B------:R-:W3:Y:S01]  /*ea60*/  LDL.LU R19, [R1+0xac] ;  /* 0x0000ac0001137983 */ /* 0x000ee20000300800 */
[----:B------:R-:W-:-:S03]  /*ea70*/  IMAD.MOV.U32 R3, RZ, RZ, 0x1 ;  /* 0x00000001ff037424 */ /* 0x000fc600078e00ff */
[----:B------:R-:W3:Y:S02]  /*ea80*/  LDL R18, [R1+0x100] ;  /* 0x0001000001127983 */ /* 0x000ee40000100800 */
[----:B------:R-:W-:Y:S02]  /*ea90*/  ISETP.NE.AND P1, PT, R3, c[0x0][0x4e8], PT ;  /* 0x00013a0003007a0c */ /* 0x000fe40003f25270 */
[----:B------:R-:W3:Y:S04]  /*eaa0*/  LDL R205, [R1+0x90] ;  /* 0x0000900001cd7983 */ /* 0x000ee80000100800 */
[----:B------:R1:W5:Y:S04]  /*eab0*/  LDL R204, [R1+0xf4] ;  /* 0x0000f40001cc7983 */ /* 0x0003680000100800 */
        /* <DEDUP_REMOVED lines=13> */
[----:B------:R-:W1:Y:S01]  /*eb90*/  S2R R20, SR_TID.X ;  /* 0x0000000000147919 */ /* 0x000e620000002100 */
[----:B------:R-:W-:-:S02]  /*eba0*/  ULDC UR5, c[0x0][0x4e8] ;  /* 0x00013a0000057ab9 */ /* 0x000fc40000000800 */
[----:B------:R-:W-:Y:S02]  /*ebb0*/  ULDC UR4, c[0x0][0x388] ;  /* 0x0000e20000047ab9 */ /* 0x000fe40000000800 */
[----:B------:R-:W-:Y:S01]  /*ebc0*/  UIMAD UR4, UR5, UR4, URZ ;  /* 0x00000004050472a4 */ /* 0x000fe2000f8e023f */
[----:B------:R-:W-:Y:S01]  /*ebd0*/  BSSY B0, `(.L_x_845) ;  /* 0x00000ff000007945 */ /* 0x000fe20003800000 */
[----:B----4-:R-:W-:Y:S01]  /*ebe0*/  SHF.R.S32.HI R0, RZ, 0x1f, R5 ;  /* 0x0000001fff007819 */ /* 0x010fe20000011405 */
[----:B------:R-:W-:-:S04]  /*ebf0*/  IMAD.WIDE.U32 R6, R5, c[0x0][0x4d0], RZ ;  /* 0x0001340005067a25 */ /* 0x000fc800078e00ff */
[C---:B------:R-:W-:Y:S02]  /*ec00*/  IMAD R2, R0.reuse, c[0x0][0x4d0], RZ ;  /* 0x0001340000027a24 */ /* 0x040fe400078e02ff */
[----:B------:R-:W-:Y:S02]  /*ec10*/  IMAD R4, R0, c[0x0][0x438], RZ ;  /* 0x00010e0000047a24 */ /* 0x000fe400078e02ff */
[----:B------:R-:W-:Y:S01]  /*ec20*/  IMAD R3, R5, c[0x0][0x4d4], R2 ;  /* 0x0001350005037a24 */ /* 0x000fe200078e0202 */
[----:B--2---:R-:W-:Y:S01]  /*ec30*/  SHF.R.S32.HI R2, RZ, 0x1f, R11 ;  /* 0x0000001fff027819 */ /* 0x004fe2000001140b */
[----:B---3--:R-:W-:Y:S02]  /*ec40*/  IMAD.IADD R0, R8, 0x1, R19 ;  /* 0x0000000108007824 */ /* 0x008fe400078e0213 */
[----:B------:R-:W-:Y:S02]  /*ec50*/  IMAD.IADD R7, R7, 0x1, R3 ;  /* 0x0000000107077824 */ /* 0x000fe400078e0203 */
[----:B------:R-:W-:-:S02]  /*ec60*/  IMAD R9, R2, c[0x0][0x4d8], RZ ;  /* 0x0001360002097a24 */ /* 0x000fc400078e02ff */
[----:B------:R-:W-:-:S04]  /*ec70*/  @P1 IMAD.HI.U32 R10, R0, c[0x0][0x4ec], RZ ;  /* 0x00013b00000a1a27 */ /* 0x000fc800078e00ff */
[----:B------:R-:W-:Y:S02]  /*ec80*/  IMAD R8, R5, c[0x0][0x43c], R4 ;  /* 0x00010f0005087a24 */ /* 0x000fe400078e0204 */
[----:B------:R-:W-:Y:S01]  /*ec90*/  IMAD.MOV.U32 R3, RZ, RZ, R0 ;  /* 0x000000ffff037224 */ /* 0x000fe200078e0000 */
[----:B------:R-:W-:Y:S01]  /*eca0*/  @P1 SHF.R.U32.HI R3, RZ, c[0x0][0x4f0], R10 ;  /* 0x00013c00ff031a19 */ /* 0x000fe2000001160a */
[C---:B------:R-:W-:Y:S02]  /*ecb0*/  IMAD R9, R11.reuse, c[0x0][0x4dc], R9 ;  /* 0x000137000b097a24 */ /* 0x040fe400078e0209 */
[----:B------:R-:W-:-:S04]  /*ecc0*/  IMAD.WIDE.U32 R6, R11, c[0x0][0x4d8], R6 ;  /* 0x000136000b067a25 */ /* 0x000fc800078e0006 */
[----:B------:R-:W-:-:S04]  /*ecd0*/  IMAD.WIDE.U32 R4, R5, c[0x0][0x438], RZ ;  /* 0x00010e0005047a25 */ /* 0x000fc800078e00ff */
[----:B------:R-:W-:Y:S01]  /*ece0*/  IMAD.IADD R7, R7, 0x1, R9 ;  /* 0x0000000107077824 */ /* 0x000fe200078e0209 */
[----:B------:R-:W-:Y:S01]  /*ecf0*/  SHF.R.S32.HI R9, RZ, 0x1f, R17 ;  /* 0x0000001fff097819 */ /* 0x000fe20000011411 */
[----:B------:R-:W-:Y:S02]  /*ed00*/  IMAD.IADD R5, R5, 0x1, R8 ;  /* 0x0000000105057824 */ /* 0x000fe400078e0208 */
[----:B------:R-:W-:Y:S02]  /*ed10*/  IMAD.MOV R8, RZ, RZ, -R3 ;  /* 0x000000ffff087224 */ /* 0x000fe400078e0a03 */
[----:B------:R-:W-:Y:S02]  /*ed20*/  IMAD R2, R2, c[0x0][0x440], RZ ;  /* 0x0001100002027a24 */ /* 0x000fe400078e02ff */
[----:B------:R-:W-:Y:S02]  /*ed30*/  IMAD R10, R9, c[0x0][0x4e0], RZ ;  /* 0x00013800090a7a24 */ /* 0x000fe400078e02ff */
[----:B------:R-:W-:-:S02]  /*ed40*/  IMAD R8, R8, c[0x0][0x4e8], R0 ;  /* 0x00013a0008087a24 */ /* 0x000fc400078e0200 */
[----:B------:R-:W-:Y:S01]  /*ed50*/  IMAD.WIDE.U32 R6, R17, c[0x0][0x4e0], R6 ;  /* 0x0001380011067a25 */ /* 0x000fe200078e0006 */
[----:B------:R-:W-:-:S03]  /*ed60*/  SHF.R.S32.HI R12, RZ, 0x1f, R3 ;  /* 0x0000001fff0c7819 */ /* 0x000fc60000011403 */
[C---:B------:R-:W-:Y:S02]  /*ed70*/  IMAD R14, R11.reuse, c[0x0][0x444], R2 ;  /* 0x000111000b0e7a24 */ /* 0x040fe400078e0202 */
[----:B------:R-:W-:Y:S01]  /*ed80*/  IMAD.WIDE.U32 R4, R11, c[0x0][0x440], R4 ;  /* 0x000110000b047a25 */ /* 0x000fe200078e0004 */
[----:B------:R-:W-:Y:S02]  /*ed90*/  SHF.R.S32.HI R13, RZ, 0x1f, R8 ;  /* 0x0000001fff0d7819 */ /* 0x000fe40000011408 */
[----:B------:R-:W-:Y:S01]  /*eda0*/  IADD3 R6, P0, R3, R6, RZ ;  /* 0x0000000603067210 */ /* 0x000fe20007f1e0ff */
[----:B------:R-:W-:Y:S02]  /*edb0*/  IMAD R11, R17, c[0x0][0x4e4], R10 ;  /* 0x00013900110b7a24 */ /* 0x000fe400078e020a */
[----:B------:R-:W-:-:S03]  /*edc0*/  @P1 IMAD.HI.U32 R10, R0, c[0x0][0x4ec], RZ ;  /* 0x00013b00000a1a27 */ /* 0x000fc600078e00ff */
[----:B------:R-:W-:Y:S01]  /*edd0*/  IADD3.X R7, R12, R7, R11, P0, !PT ;  /* 0x000000070c077210 */ /* 0x000fe200007fe40b */
[----:B------:R-:W-:Y:S02]  /*ede0*/  IMAD R9, R9, c[0x0][0x448], RZ ;  /* 0x0001120009097a24 */ /* 0x000fe400078e02ff */
[----:B------:R-:W-:Y:S01]  /*edf0*/  IMAD.MOV.U32 R2, RZ, RZ, R0 ;  /* 0x000000ffff027224 */ /* 0x000fe200078e0000 */
[----:B------:R-:W-:Y:S01]  /*ee00*/  @P1 SHF.R.U32.HI R2, RZ, c[0x0][0x4f0], R10 ;  /* 0x00013c00ff021a19 */ /* 0x000fe2000001160a */
[----:B------:R-:W-:Y:S02]  /*ee10*/  IMAD.IADD R5, R5, 0x1, R14 ;  /* 0x0000000105057824 */ /* 0x000fe400078e020e */
[----:B------:R-:W-:Y:S02]  /*ee20*/  IMAD R3, R13, c[0x0][0x4c8], RZ ;  /* 0x000132000d037a24 */ /* 0x000fe400078e02ff */
[C---:B------:R-:W-:Y:S02]  /*ee30*/  IMAD R10, R17.reuse, c[0x0][0x44c], R9 ;  /* 0x00011300110a7a24 */ /* 0x040fe400078e0209 */
[----:B------:R-:W-:Y:S01]  /*ee40*/  IMAD.WIDE.U32 R4, R17, c[0x0][0x448], R4 ;  /* 0x0001120011047a25 */ /* 0x000fe200078e0004 */
[----:B-1----:R-:W-:-:S03]  /*ee50*/  SHF.R.S32.HI R17, RZ, 0x1f, R20 ;  /* 0x0000001fff117819 */ /* 0x002fc60000011414 */
[C---:B------:R-:W-:Y:S02]  /*ee60*/  IMAD R9, R8.reuse, c[0x0][0x4cc], R3 ;  /* 0x0001330008097a24 */ /* 0x040fe400078e0203 */
[----:B------:R-:W-:Y:S01]  /*ee70*/  IMAD.WIDE.U32 R6, R8, c[0x0][0x4c8], R6 ;  /* 0x0001320008067a25 */ /* 0x000fe200078e0006 */
[----:B------:R-:W-:-:S03]  /*ee80*/  SHF.R.S32.HI R8, RZ, 0x1f, R2 ;  /* 0x0000001fff087819 */ /* 0x000fc60000011402 */
[----:B------:R-:W-:Y:S02]  /*ee90*/  IMAD.MOV R3, RZ, RZ, -R2 ;  /* 0x000000ffff037224 */ /* 0x000fe400078e0a02 */
[----:B------:R-:W-:Y:S01]  /*eea0*/  IMAD.IADD R5, R5, 0x1, R10 ;  /* 0x0000000105057824 */ /* 0x000fe200078e020a */
[----:B------:R-:W-:Y:S01]  /*eeb0*/  LEA R10, P0, R6, c[0x0][0x4a8], 0x2 ;  /* 0x00012a00060a7a11 */ /* 0x000fe200078010ff */
[----:B------:R-:W-:Y:S01]  /*eec0*/  IMAD.IADD R9, R7, 0x1, R9 ;  /* 0x0000000107097824 */ /* 0x000fe200078e0209 */
[----:B------:R-:W-:Y:S01]  /*eed0*/  LEA.HI R17, R17, R20, RZ, 0x5 ;  /* 0x0000001411117211 */ /* 0x000fe200078f28ff */
[----:B------:R-:W-:Y:S02]  /*eee0*/  IMAD R7, R3, c[0x0][0x4e8], R0 ;  /* 0x00013a0003077a24 */ /* 0x000fe400078e0200 */
[----:B------:R-:W-:Y:S01]  /*eef0*/  IMAD R0, R8, c[0x0][0x430], RZ ;  /* 0x00010c0008007a24 */ /* 0x000fe200078e02ff */
[----:B------:R-:W-:Y:S02]  /*ef00*/  LEA.HI.X R6, R6, c[0x0][0x4ac], R9, 0x2, P0 ;  /* 0x00012b0006067a11 */ /* 0x000fe400000f1409 */
[----:B------:R-:W-:Y:S01]  /*ef10*/  LOP3.LUT R17, R17, 0xffffffe0, RZ, 0xc0, !PT ;  /* 0xffffffe011117812 */ /* 0x000fe200078ec0ff */
[----:B------:R-:W-:-:S02]  /*ef20*/  IMAD R0, R2, c[0x0][0x434], R0 ;  /* 0x00010d0002007a24 */ /* 0x000fc400078e0200 */
[----:B------:R-:W-:Y:S01]  /*ef30*/  IMAD.WIDE.U32 R2, R2, c[0x0][0x430], R4 ;  /* 0x00010c0002027a25 */ /* 0x000fe200078e0004 */
[----:B------:R-:W-:Y:S04]  /*ef40*/  SHFL.IDX PT, R8, R10, RZ, 0x1c1f ;  /* 0x001c1fff0a087589 */ /* 0x000fe800000e0000 */
[----:B------:R-:W1:Y:S01]  /*ef50*/  SHFL.IDX PT, R9, R6, RZ, 0x1c1f ;  /* 0x001c1fff06097589 */ /* 0x000e6200000e0000 */
[----:B------:R-:W-:Y:S02]  /*ef60*/  IMAD.IADD R3, R3, 0x1, R0 ;  /* 0x0000000103037824 */ /* 0x000fe400078e0200 */
[----:B------:R-:W-:Y:S01]  /*ef70*/  IMAD.IADD R17, R20, 0x1, -R17 ;  /* 0x0000000114117824 */ /* 0x000fe200078e0a11 */
[----:B------:R-:W-:Y:S01]  /*ef80*/  SHFL.IDX PT, R4, R10, 0x1, 0x1c1f ;  /* 0x003c1f000a047f89 */ /* 0x000fe200000e0000 */
[----:B------:R-:W-:-:S03]  /*ef90*/  IMAD.IADD R0, R18, 0x1, R19 ;  /* 0x0000000112007824 */ /* 0x000fc600078e0213 */
[----:B------:R2:W3:Y:S01]  /*efa0*/  SHFL.IDX PT, R5, R6, 0x1, 0x1c1f ;  /* 0x003c1f0006057f89 */ /* 0x0004e200000e0000 */
[----:B------:R-:W-:Y:S01]  /*efb0*/  LOP3.LUT P3, RZ, R17, 0x3, RZ, 0xc0, !PT ;  /* 0x0000000311ff7812 */ /* 0x000fe2000786c0ff */
[----:B------:R-:W-:-:S03]  /*efc0*/  IMAD.WIDE.U32 R2, R7, c[0x0][0x428], R2 ;  /* 0x00010a0007027a25 */ /* 0x000fc600078e0002 */
[C---:B------:R-:W-:Y:S02]  /*efd0*/  ISETP.GE.OR P4, PT, R0.reuse, UR4, P3 ;  /* 0x0000000400007c0c */ /* 0x040fe40009f86670 */
[----:B------:R-:W-:Y:S02]  /*efe0*/  ISETP.GE.AND P1, PT, R0, UR4, PT ;  /* 0x0000000400007c0c */ /* 0x000fe4000bf26270 */
[----:B--2---:R-:W-:-:S05]  /*eff0*/  SHF.R.S32.HI R6, RZ, 0x1f, R7 ;  /* 0x0000001fff067819 */ /* 0x004fca0000011407 */
[----:B------:R-:W-:Y:S01]  /*f000*/  IMAD R10, R6, c[0x0][0x428], RZ ;  /* 0x00010a00060a7a24 */ /* 0x000fe200078e02ff */
[----:B------:R-:W-:-:S03]  /*f010*/  IADD3 R6, R0, 0x8, RZ ;  /* 0x0000000800067810 */ /* 0x000fc60007ffe0ff */
[----:B------:R-:W-:Y:S01]  /*f020*/  IMAD R10, R7, c[0x0][0x42c], R10 ;  /* 0x00010b00070a7a24 */ /* 0x000fe200078e020a */
[----:B------:R-:W-:Y:S02]  /*f030*/  ISETP.GE.OR P3, PT, R6, UR4, P3 ;  /* 0x0000000406007c0c */ /* 0x000fe40009f66670 */
[C---:B------:R-:W-:Y:S01]  /*f040*/  LEA R38, P2, R2.reuse, c[0x0][0x400], 0x2 ;  /* 0x0001000002267a11 */ /* 0x040fe200078410ff */
[----:B------:R-:W-:Y:S01]  /*f050*/  IMAD.IADD R3, R3, 0x1, R10 ;  /* 0x0000000103037824 */ /* 0x000fe200078e020a */
[----:B-1----:R1:W-:Y:S04]  /*f060*/  @!P4 ST.E [R8.64], R16 ;  /* 0x000000100800c985 */ /* 0x0023e8000c101906 */
[----:B------:R-:W-:Y:S02]  /*f070*/  LEA.HI.X R34, R2, c[0x0][0x404], R3, 0x2, P2 ;  /* 0x0001010002227a11 */ /* 0x000fe400010f1403 */
[C---:B------:R-:W-:Y:S01]  /*f080*/  IADD3 R0, R205.reuse, 0x8, RZ ;  /* 0x00000008cd007810 */ /* 0x040fe20007ffe0ff */
[----:B------:R-:W2:Y:S01]  /*f090*/  SHFL.IDX PT, R2, R38, RZ, 0x1c1f ;  /* 0x001c1fff26027589 */ /* 0x000ea200000e0000 */
[----:B------:R-:W-:-:S02]  /*f0a0*/  IADD3 R10, R205, 0x10, RZ ;  /* 0x00000010cd0a7810 */ /* 0x000fc40007ffe0ff */
[C---:B------:R-:W-:Y:S01]  /*f0b0*/  IADD3 R11, R205.reuse, 0x18, RZ ;  /* 0x00000018cd0b7810 */ /* 0x040fe20007ffe0ff */
[----:B---3--:R3:W-:Y:S01]  /*f0c0*/  @!P3 ST.E [R4.64], R15 ;  /* 0x0000000f0400b985 */ /* 0x0087e2000c101906 */
[C---:B------:R-:W-:Y:S02]  /*f0d0*/  IADD3 R12, R205.reuse, 0x20, RZ ;  /* 0x00000020cd0c7810 */ /* 0x040fe40007ffe0ff */
[C---:B------:R-:W-:Y:S01]  /*f0e0*/  IADD3 R13, R205.reuse, 0x28, RZ ;  /* 0x00000028cd0d7810 */ /* 0x040fe20007ffe0ff */
[----:B------:R4:W2:Y:S01]  /*f0f0*/  SHFL.IDX PT, R3, R34, RZ, 0x1c1f ;  /* 0x001c1fff22037589 */ /* 0x0008a200000e0000 */
[C---:B------:R-:W-:Y:S02]  /*f100*/  IADD3 R14, R205.reuse, 0x30, RZ ;  /* 0x00000030cd0e7810 */ /* 0x040fe40007ffe0ff */
[C---:B------:R-:W-:Y:S02]  /*f110*/  IADD3 R17, R205.reuse, 0x48, RZ ;  /* 0x00000048cd117810 */ /* 0x040fe40007ffe0ff */
[----:B------:R-:W-:-:S02]  /*f120*/  IADD3 R18, R205, 0x50, RZ ;  /* 0x00000050cd127810 */ /* 0x000fc40007ffe0ff */
[C---:B------:R-:W-:Y:S02]  /*f130*/  IADD3 R19, R205.reuse, 0x58, RZ ;  /* 0x00000058cd137810 */ /* 0x040fe40007ffe0ff */
[C---:B------:R-:W-:Y:S02]  /*f140*/  IADD3 R20, R205.reuse, 0x60, RZ ;  /* 0x00000060cd147810 */ /* 0x040fe40007ffe0ff */
[C---:B------:R-:W-:Y:S02]  /*f150*/  IADD3 R21, R205.reuse, 0x68, RZ ;  /* 0x00000068cd157810 */ /* 0x040fe40007ffe0ff */
[C---:B-1----:R-:W-:Y:S02]  /*f160*/  IADD3 R16, R205.reuse, 0x38, RZ ;  /* 0x00000038cd107810 */ /* 0x042fe40007ffe0ff */
[C---:B------:R-:W-:Y:S02]  /*f170*/  IADD3 R22, R205.reuse, 0x70, RZ ;  /* 0x00000070cd167810 */ /* 0x040fe40007ffe0ff */
[----:B------:R-:W-:-:S02]  /*f180*/  IADD3 R24, R205, 0x78, RZ ;  /* 0x00000078cd187810 */ /* 0x000fc40007ffe0ff */
[C---:B------:R-:W-:Y:S02]  /*f190*/  IADD3 R23, R205.reuse, 0x80, RZ ;  /* 0x00000080cd177810 */ /* 0x040fe40007ffe0ff */
[C---:B------:R-:W-:Y:S02]  /*f1a0*/  IADD3 R25, R205.reuse, 0x88, RZ ;  /* 0x00000088cd197810 */ /* 0x040fe40007ffe0ff */
[C---:B---3--:R-:W-:Y:S02]  /*f1b0*/  IADD3 R15, R205.reuse, 0x40, RZ ;  /* 0x00000040cd0f7810 */ /* 0x048fe40007ffe0ff */
[C---:B------:R-:W-:Y:S02]  /*f1c0*/  IADD3 R26, R205.reuse, 0x90, RZ ;  /* 0x00000090cd1a7810 */ /* 0x040fe40007ffe0ff */
[C---:B------:R-:W-:Y:S02]  /*f1d0*/  IADD3 R27, R205.reuse, 0x98, RZ ;  /* 0x00000098cd1b7810 */ /* 0x040fe40007ffe0ff */
[----:B------:R-:W-:-:S02]  /*f1e0*/  IADD3 R28, R205, 0xa0, RZ ;  /* 0x000000a0cd1c7810 */ /* 0x000fc40007ffe0ff */
[C---:B------:R-:W-:Y:S02]  /*f1f0*/  IADD3 R29, R205.reuse, 0xa8, RZ ;  /* 0x000000a8cd1d7810 */ /* 0x040fe40007ffe0ff */
[C---:B------:R-:W-:Y:S02]  /*f200*/  IADD3 R30, R205.reuse, 0xb0, RZ ;  /* 0x000000b0cd1e7810 */ /* 0x040fe40007ffe0ff */
[C---:B------:R-:W-:Y:S02]  /*f210*/  IADD3 R32, R205.reuse, 0xb8, RZ ;  /* 0x000000b8cd207810 */ /* 0x040fe40007ffe0ff */
[----:B------:R-:W-:Y:S02]  /*f220*/  IADD3 R31, R205, 0xc0, RZ ;  /* 0x000000c0cd1f7810 */ /* 0x000fe40007ffe0ff */
[----:B------:R-:W-:Y:S02]  /*f230*/  ISETP.GE.AND P0, PT, R6, UR4, PT ;  /* 0x0000000406007c0c */ /* 0x000fe4000bf06270 */
        /* <DEDUP_REMOVED lines=23> */
[----:B------:R-:W-:Y:S01]  /*f3b0*/  SHF.R.S32.HI R57, RZ, 0x1f, R31 ;  /* 0x0000001fff397819 */ /* 0x000fe2000001141f */
[----:B------:R-:W-:Y:S05]  /*f3c0*/  @P1 BRA `(.L_x_846) ;  /* 0x000007f000001947 */ /* 0x000fea0003800000 */
[----:B--2-4-:R-:W-:Y:S02]  /*f3d0*/  ISETP.GE.AND P1, PT, R205, c[0x0][0x3c8], PT ;  /* 0x0000f200cd007a0c */ /* 0x014fe40003f26270 */
[----:B------:R-:W-:-:S02]  /*f3e0*/  ISETP.GE.AND P3, PT, R0, c[0x0][0x3c8], PT ;  /* 0x0000f20000007a0c */ /* 0x000fc40003f66270 */
[----:B------:R-:W-:Y:S02]  /*f3f0*/  ISETP.GE.AND P2, PT, R10, c[0x0][0x3c8], PT ;  /* 0x0000f2000a007a0c */ /* 0x000fe40003f46270 */
[----:B------:R-:W-:Y:S02]  /*f400*/  ISETP.GE.AND P5, PT, R12, c[0x0][0x3c8], PT ;  /* 0x0000f2000c007a0c */ /* 0x000fe40003fa6270 */
[----:B------:R-:W-:-:S05]  /*f410*/  ISETP.GE.AND P4, PT, R14, c[0x0][0x3c8], PT ;  /* 0x0000f2000e007a0c */ /* 0x000fca0003f86270 */
[----:B------:R-:W-:-:S05]  /*f420*/  @!P1 IMAD.WIDE R4, R205, 0x4, R2 ;  /* 0x00000004cd049825 */ /* 0x000fca00078e0202 */
[----:B------:R1:W-:Y:S02]  /*f430*/  @!P1 ST.E.64 [R4.64], R136 ;  /* 0x0000008804009985 */ /* 0x0003e4000c101b06 */
[----:B-1----:R-:W-:-:S04]  /*f440*/  @!P3 LEA R4, P1, R0, R2, 0x2 ;  /* 0x000000020004b211 */ /* 0x002fc800078210ff */
[----:B------:R-:W-:-:S05]  /*f450*/  @!P3 LEA.HI.X R5, R0, R3, R33, 0x2, P1 ;  /* 0x000000030005b211 */ /* 0x000fca00008f1421 */
[----:B------:R1:W-:Y:S01]  /*f460*/  @!P3 ST.E.64 [R4.64], R140 ;  /* 0x0000008c0400b985 */ /* 0x0003e2000c101b06 */
[----:B------:R-:W-:Y:S02]  /*f470*/  ISETP.GE.AND P3, PT, R11, c[0x0][0x3c8], PT ;  /* 0x0000f2000b007a0c */ /* 0x000fe40003f66270 */
[----:B-1----:R-:W-:-:S04]  /*f480*/  @!P2 LEA R4, P1, R10, R2, 0x2 ;  /* 0x000000020a04a211 */ /* 0x002fc800078210ff */
[----:B------:R-:W-:Y:S02]  /*f490*/  @!P2 LEA.HI.X R5, R10, R3, R35, 0x2, P1 ;  /* 0x000000030a05a211 */ /* 0x000fe400008f1423 */
[----:B------:R-:W-:-:S03]  /*f4a0*/  ISETP.GE.AND P1, PT, R13, c[0x0][0x3c8], PT ;  /* 0x0000f2000d007a0c */ /* 0x000fc60003f26270 */
[----:B------:R1:W-:Y:S02]  /*f4b0*/  @!P2 ST.E.64 [R4.64], R144 ;  /* 0x000000900400a985 */ /* 0x0003e4000c101b06 */
[----:B-1----:R-:W-:-:S04]  /*f4c0*/  @!P3 LEA R4, P2, R11, R2, 0x2 ;  /* 0x000000020b04b211 */ /* 0x002fc800078410ff */
[----:B------:R-:W-:-:S05]  /*f4d0*/  @!P3 LEA.HI.X R5, R11, R3, R36, 0x2, P2 ;  /* 0x000000030b05b211 */ /* 0x000fca00010f1424 */
[----:B------:R1:W-:Y:S01]  /*f4e0*/  @!P3 ST.E.64 [R4.64], R148 ;  /* 0x000000940400b985 */ /* 0x0003e2000c101b06 */
[----:B------:R-:W-:-:S04]  /*f4f0*/  @!P1 LEA R6, P3, R13, R2, 0x2 ;  /* 0x000000020d069211 */ /* 0x000fc800078610ff */
[----:B------:R-:W-:Y:S02]  /*f500*/  @!P1 LEA.HI.X R7, R13, R3, R39, 0x2, P3 ;  /* 0x000000030d079211 */ /* 0x000fe400018f1427 */
[----:B-1----:R-:W-:-:S04]  /*f510*/  @!P5 LEA R4, P2, R12, R2, 0x2 ;  /* 0x000000020c04d211 */ /* 0x002fc800078410ff */
[----:B------:R-:W-:Y:S02]  /*f520*/  @!P5 LEA.HI.X R5, R12, R3, R37, 0x2, P2 ;  /* 0x000000030c05d211 */ /* 0x000fe400010f1425 */
[----:B------:R-:W-:-:S03]  /*f530*/  ISETP.GE.AND P2, PT, R16, c[0x0][0x3c8], PT ;  /* 0x0000f20010007a0c */ /* 0x000fc60003f46270 */
[----:B------:R1:W-:Y:S01]  /*f540*/  @!P5 ST.E.64 [R4.64], R152 ;  /* 0x000000980400d985 */ /* 0x0003e2000c101b06 */
[----:B------:R-:W-:-:S03]  /*f550*/  ISETP.GE.AND P5, PT, R15, c[0x0][0x3c8], PT ;  /* 0x0000f2000f007a0c */ /* 0x000fc60003fa6270 */
[----:B------:R2:W-:Y:S01]  /*f560*/  @!P1 ST.E.64 [R6.64], R156 ;  /* 0x0000009c06009985 */ /* 0x0005e2000c101b06 */
[----:B------:R-:W-:Y:S02]  /*f570*/  ISETP.GE.AND P1, PT, R17, c[0x0][0x3c8], PT ;  /* 0x0000f20011007a0c */ /* 0x000fe40003f26270 */
[----:B-1----:R-:W-:-:S04]  /*f580*/  @!P4 LEA R4, P3, R14, R2, 0x2 ;  /* 0x000000020e04c211 */ /* 0x002fc800078610ff */
[----:B------:R-:W-:Y:S02]  /*f590*/  @!P4 LEA.HI.X R5, R14, R3, R40, 0x2, P3 ;  /* 0x000000030e05c211 */ /* 0x000fe400018f1428 */
[----:B--2---:R-:W-:-:S03]  /*f5a0*/  @!P2 LEA R6, P3, R16, R2, 0x2 ;  /* 0x000000021006a211 */ /* 0x004fc600078610ff */
[----:B------:R1:W-:Y:S01]  /*f5b0*/  @!P4 ST.E.64 [R4.64], R160 ;  /* 0x000000a00400c985 */ /* 0x0003e2000c101b06 */
[----:B------:R-:W-:Y:S02]  /*f5c0*/  @!P2 LEA.HI.X R7, R16, R3, R42, 0x2, P3 ;  /* 0x000000031007a211 */ /* 0x000fe400018f142a */
        /* <DEDUP_REMOVED lines=58> */
[----:B-----5:R-:W-:Y:S02]  /*f970*/  ISETP.GE.AND P1, PT, R203, c[0x0][0x3c8], PT ;  /* 0x0000f200cb007a0c */ /* 0x020fe40003f26270 */
        /* <DEDUP_REMOVED lines=10> */
[----:B------:R-:W-:-:S03]  /*fa20*/  @!P1 LEA R8, P4, R203, R2, 0x2 ;  /* 0x00000002cb089211 */ /* 0x000fc600078810ff */
[----:B------:R1:W-:Y:S01]  /*fa30*/  @!P5 ST.E.64 [R4.64], R100 ;  /* 0x000000640400d985 */ /* 0x0003e2000c101b06 */
[-C--:B------:R-:W-:Y:S02]  /*fa40*/  @!P1 LEA.HI.X R9, R203, R3.reuse, R204, 0x2, P4 ;  /* 0x00000003cb099211 */ /* 0x080fe400020f14cc */
[----:B------:R-:W-:Y:S02]  /*fa50*/  ISETP.GE.AND P5, PT, R197, c[0x0][0x3c8], PT ;  /* 0x0000f200c5007a0c */ /* 0x000fe40003fa6270 */
[C---:B--2---:R-:W-:Y:S01]  /*fa60*/  @!P3 LEA R6, P4, R201.reuse, R2, 0x2 ;  /* 0x00000002c906b211 */ /* 0x044fe200078810ff */
[----:B------:R2:W-:Y:S03]  /*fa70*/  @!P1 ST.E.64 [R8.64], R104 ;  /* 0x0000006808009985 */ /* 0x0005e6000c101b06 */
        /* <DEDUP_REMOVED lines=8> */
[----:B------:R-:W-:Y:S02]  /*fb00*/  ISETP.GE.AND P2, PT, R191, c[0x0][0x3c8], PT ;  /* 0x0000f200bf007a0c */ /* 0x000fe40003f46270 */
[----:B------:R-:W-:Y:S02]  /*fb10*/  @!P5 LEA.HI.X R9, R197, R3, R198, 0x2, P1 ;  /* 0x00000003c509d211 */ /* 0x000fe400008f14c6 */
[----:B---3--:R-:W-:-:S03]  /*fb20*/  @!P4 LEA R6, P1, R195, R2, 0x2 ;  /* 0x00000002c306c211 */ /* 0x008fc600078210ff */
[----:B------:R2:W-:Y:S01]  /*fb30*/  @!P5 ST.E.64 [R8.64], R180 ;  /* 0x000000b40800d985 */ /* 0x0005e2000c101b06 */
[----:B------:R-:W-:-:S05]  /*fb40*/  @!P4 LEA.HI.X R7, R195, R3, R196, 0x2, P1 ;  /* 0x00000003c307c211 */ /* 0x000fca00008f14c4 */
[----:B------:R2:W-:Y:S01]  /*fb50*/  @!P4 ST.E.64 [R6.64], R178 ;  /* 0x000000b20600c985 */ /* 0x0005e2000c101b06 */
[----:B-1----:R-:W-:-:S04]  /*fb60*/  @!P3 LEA R4, P1, R193, R2, 0x2 ;  /* 0x00000002c104b211 */ /* 0x002fc800078210ff */
[----:B------:R-:W-:Y:S02]  /*fb70*/  @!P3 LEA.HI.X R5, R193, R3, R194, 0x2, P1 ;  /* 0x00000003c105b211 */ /* 0x000fe400008f14c2 */
[----:B------:R-:W-:-:S03]  /*fb80*/  @!P2 LEA R2, P1, R191, R2, 0x2 ;  /* 0x00000002bf02a211 */ /* 0x000fc600078210ff */
[----:B------:R2:W-:Y:S01]  /*fb90*/  @!P3 ST.E.64 [R4.64], R124 ;  /* 0x0000007c0400b985 */ /* 0x0005e2000c101b06 */
[----:B------:R-:W-:-:S05]  /*fba0*/  @!P2 LEA.HI.X R3, R191, R3, R192, 0x2, P1 ;  /* 0x00000003bf03a211 */ /* 0x000fca00008f14c0 */
[----:B------:R2:W-:Y:S04]  /*fbb0*/  @!P2 ST.E.64 [R2.64], R128 ;  /* 0x000000800200a985 */ /* 0x0005e8000c101b06 */
.L_x_846:
[----:B--2-4-:R-:W-:Y:S05]  /*fbc0*/  BSYNC B0 ;  /* 0x0000000000007941 */ /* 0x014fea0003800000 */
.L_x_845:
[----:B------:R1:W2:Y:S04]  /*fbd0*/  SHFL.IDX PT, R3, R34, 0x1, 0x1c1f ;  /* 0x003c1f0022037f89 */ /* 0x0002a800000e0000 */
[----:B------:R1:W3:Y:S01]  /*fbe0*/  SHFL.IDX PT, R2, R38, 0x1, 0x1c1f ;  /* 0x003c1f0026027f89 */ /* 0x0002e200000e0000 */
[----:B------:R-:W-:Y:S05]  /*fbf0*/  @P0 BRA `(.L_x_847) ;  /* 0x00000ad000000947 */ /* 0x000fea0003800000 */
[----:B------:R-:W-:Y:S02]  /*fc00*/  ISETP.GE.AND P0, PT, R10, c[0x0][0x3c8], PT ;  /* 0x0000f2000a007a0c */ /* 0x000fe40003f06270 */
[----:B------:R-:W-:Y:S02]  /*fc10*/  ISETP.GE.AND P3, PT, R0, c[0x0][0x3c8], PT ;  /* 0x0000f20000007a0c */ /* 0x000fe40003f66270 */
[----:B------:R-:W-:Y:S02]  /*fc20*/  ISETP.GE.AND P1, PT, R205, c[0x0][0x3c8], PT ;  /* 0x0000f200cd007a0c */ /* 0x000fe40003f26270 */
[----:B------:R-:W-:-:S07]  /*fc30*/  ISETP.GE.AND P2, PT, R11, c[0x0][0x3c8], PT ;  /* 0x0000f2000b007a0c */ /* 0x000fce0003f46270 */
[-C--:B---3--:R-:W-:Y:S02]  /*fc40*/  @!P0 LEA R6, P5, R10, R2.reuse, 0x2 ;  /* 0x000000020a068211 */ /* 0x088fe400078a10ff */
[----:B------:R-:W-:Y:S02]  /*fc50*/  @!P3 LEA R8, P4, R0, R2, 0x2 ;  /* 0x000000020008b211 */ /* 0x000fe400078810ff */
[-C--:B--2---:R-:W-:Y:S01]  /*fc60*/  @!P0 LEA.HI.X R7, R10, R3.reuse, R35, 0x2, P5 ;  /* 0x000000030a078211 */ /* 0x084fe200028f1423 */
[----:B-1----:R-:W-:Y:S01]  /*fc70*/  @!P1 IMAD.WIDE R34, R205, 0x4, R2 ;  /* 0x00000004cd229825 */ /* 0x002fe200078e0202 */
[----:B------:R-:W-:Y:S02]  /*fc80*/  @!P3 LEA.HI.X R9, R0, R3, R33, 0x2, P4 ;  /* 0x000000030009b211 */ /* 0x000fe400020f1421 */
[----:B------:R-:W-:Y:S02]  /*fc90*/  ISETP.GE.AND P4, PT, R12, c[0x0][0x3c8], PT ;  /* 0x0000f2000c007a0c */ /* 0x000fe40003f86270 */
[----:B------:R-:W-:Y:S01]  /*fca0*/  @!P1 ST.E.64 [R34.64], R182 ;  /* 0x000000b622009985 */ /* 0x000fe2000c101b06 */
[----:B------:R-:W-:-:S02]  /*fcb0*/  ISETP.GE.AND P1, PT, R13, c[0x0][0x3c8], PT ;  /* 0x0000f2000d007a0c */ /* 0x000fc40003f26270 */
[CC--:B------:R-:W-:Y:S01]  /*fcc0*/  @!P2 LEA R4, P5, R11.reuse, R2.reuse, 0x2 ;  /* 0x000000020b04a211 */ /* 0x0c0fe200078a10ff */
[----:B------:R-:W-:Y:S01]  /*fcd0*/  @!P3 ST.E.64 [R8.64], R184 ;  /* 0x000000b80800b985 */ /* 0x000fe2000c101b06 */
[----:B------:R-:W-:Y:S02]  /*fce0*/  ISETP.GE.AND P3, PT, R16, c[0x0][0x3c8], PT ;  /* 0x0000f20010007a0c */ /* 0x000fe40003f66270 */
[----:B------:R-:W-:Y:S01]  /*fcf0*/  @!P2 LEA.HI.X R5, R11, R3, R36, 0x2, P5 ;  /* 0x000000030b05a211 */ /* 0x000fe200028f1424 */
[----:B------:R-:W-:Y:S01]  /*fd00*/  @!P0 ST.E.64 [R6.64], R146 ;  /* 0x0000009206008985 */ /* 0x000fe2000c101b06 */
[----:B------:R-:W-:Y:S02]  /*fd10*/  ISETP.GE.AND P0, PT, R14, c[0x0][0x3c8], PT ;  /* 0x0000f2000e007a0c */ /* 0x000fe40003f06270 */
[----:B------:R-:W-:Y:S01]  /*fd20*/  @!P4 LEA R10, P5, R12, R2, 0x2 ;  /* 0x000000020c0ac211 */ /* 0x000fe200078a10ff */
[----:B------:R1:W-:Y:S01]  /*fd30*/  @!P2 ST.E.64 [R4.64], R150 ;  /* 0x000000960400a985 */ /* 0x0003e2000c101b06 */
[----:B------:R-:W-:-:S02]  /*fd40*/  ISETP.GE.AND P2, PT, R15, c[0x0][0x3c8], PT ;  /* 0x0000f2000f007a0c */ /* 0x000fc40003f46270 */
[----:B------:R-:W-:-:S05]  /*fd50*/  @!P4 LEA.HI.X R11, R12, R3, R37, 0x2, P5 ;  /* 0x000000030c0bc211 */ /* 0x000fca00028f1425 */
[----:B------:R2:W-:Y:S01]  /*fd60*/  @!P4 ST.E.64 [R10.64], R154 ;  /* 0x0000009a0a00c985 */ /* 0x0005e2000c101b06 */
[----:B------:R-:W-:Y:S02]  /*fd70*/  ISETP.GE.AND P4, PT, R17, c[0x0][0x3c8], PT ;  /* 0x0000f20011007a0c */ /* 0x000fe40003f86270 */
[----:B-1----:R-:W-:-:S04]  /*fd80*/  @!P1 LEA R4, P5, R13, R2, 0x2 ;  /* 0x000000020d049211 */ /* 0x002fc800078a10ff */
[----:B------:R-:W-:Y:S02]  /*fd90*/  @!P1 LEA.HI.X R5, R13, R3, R39, 0x2, P5 ;  /* 0x000000030d059211 */ /* 0x000fe400028f1427 */
[----:B------:R-:W-:-:S03]  /*fda0*/  @!P0 LEA R6, P5, R14, R2, 0x2 ;  /* 0x000000020e068211 */ /* 0x000fc600078a10ff */
[----:B------:R1:W-:Y:S01]  /*fdb0*/  @!P1 ST.E.64 [R4.64], R158 ;  /* 0x0000009e04009985 */ /* 0x0003e2000c101b06 */
[----:B------:R-:W-:Y:S02]  /*fdc0*/  @!P0 LEA.HI.X R7, R14, R3, R40, 0x2, P5 ;  /* 0x000000030e078211 */ /* 0x000fe400028f1428 */
[----:B------:R-:W-:-:S03]  /*fdd0*/  @!P2 LEA R8, P5, R15, R2, 0x2 ;  /* 0x000000020f08a211 */ /* 0x000fc600078a10ff */
[----:B------:R3:W-:Y:S01]  /*fde0*/  @!P0 ST.E.64 [R6.64], R162 ;  /* 0x000000a206008985 */ /* 0x0007e2000c101b06 */
[----:B------:R-:W-:Y:S02]  /*fdf0*/  ISETP.GE.AND P0, PT, R19, c[0x0][0x3c8], PT ;  /* 0x0000f20013007a0c */ /* 0x000fe40003f06270 */
[----:B------:R-:W-:Y:S02]  /*fe00*/  @!P2 LEA.HI.X R9, R15, R3, R41, 0x2, P5 ;  /* 0x000000030f09a211 */ /* 0x000fe400028f1429 */
[----:B--2---:R-:W-:-:S04]  /*fe10*/  @!P4 LEA R10, P5, R17, R2, 0x2 ;  /* 0x00000002110ac211 */ /* 0x004fc800078a10ff */
[----:B------:R-:W-:Y:S02]  /*fe20*/  @!P4 LEA.HI.X R11, R17, R3, R43, 0x2, P5 ;  /* 0x00000003110bc211 */ /* 0x000fe400028f142b */
[----:B-1----:R-:W-:-:S04]  /*fe30*/  @!P3 LEA R4, P1, R16, R2, 0x2 ;  /* 0x000000021004b211 */ /* 0x002fc800078210ff */
[----:B------:R-:W-:Y:S02]  /*fe40*/  @!P3 LEA.HI.X R5, R16, R3, R42, 0x2, P1 ;  /* 0x000000031005b211 */ /* 0x000fe400008f142a */
[----:B------:R-:W-:-:S03]  /*fe50*/  ISETP.GE.AND P1, PT, R18, c[0x0][0x3c8], PT ;  /* 0x0000f20012007a0c */ /* 0x000fc60003f26270 */
[----:B------:R1:W-:Y:S01]  /*fe60*/  @!P3 ST.E.64 [R4.64], R166 ;  /* 0x000000a60400b985 */ /* 0x0003e2000c101b06 */
[----:B------:R-:W-:-:S03]  /*fe70*/  ISETP.GE.AND P3, PT, R20, c[0x0][0x3c8], PT ;  /* 0x0000f20014007a0c */ /* 0x000fc60003f66270 */
[----:B------:R2:W-:Y:S01]  /*fe80*/  @!P2 ST.E.64 [R8.64], R186 ;  /* 0x000000ba0800a985 */ /* 0x0005e2000c101b06 */
[----:B------:R-:W-:-:S03]  /*fe90*/  ISETP.GE.AND P2, PT, R21, c[0x0][0x3c8], PT ;  /* 0x0000f20015007a0c */ /* 0x000fc60003f46270 */
[----:B------:R-:W-:Y:S01]  /*fea0*/  @!P4 ST.E.64 [R10.64], R188 ;  /* 0x000000bc0a00c985 */ /* 0x000fe2000c101b06 */
[----:B------:R-:W-:Y:S02]  /*feb0*/  ISETP.GE.AND P4, PT, R23, c[0x0][0x3c8], PT ;  /* 0x0000f20017007a0c */ /* 0x000fe40003f86270 */
[----:B---3--:R-:W-:-:S04]  /*fec0*/  @!P1 LEA R6, P5, R18, R2, 0x2 ;  /* 0x0000000212069211 */ /* 0x008fc800078a10ff */
[----:B------:R-:W-:-:S05]  /*fed0*/  @!P1 LEA.HI.X R7, R18, R3, R44, 0x2, P5 ;  /* 0x0000000312079211 */ /* 0x000fca00028f142c */
[----:B------:R-:W-:Y:S01]  /*fee0*/  @!P1 ST.E.64 [R6.64], R142 ;  /* 0x0000008e06009985 */ /* 0x000fe2000c101b06 */
[----:B------:R-:W-:Y:S02]  /*fef0*/  ISETP.GE.AND P1, PT, R22, c[0x0][0x3c8], PT ;  /* 0x0000f20016007a0c */ /* 0x000fe40003f26270 */
[----:B-1----:R-:W-:-:S04]  /*ff00*/  @!P0 LEA R4, P5, R19, R2, 0x2 ;  /* 0x0000000213048211 */ /* 0x002fc800078a10ff */
[----:B------:R-:W-:Y:S02]  /*ff10*/  @!P0 LEA.HI.X R5, R19, R3, R45, 0x2, P5 ;  /* 0x0000000313058211 */ /* 0x000fe400028f142d */
[----:B--2---:R-:W-:-:S03]  /*ff20*/  @!P3 LEA R8, P5, R20, R2, 0x2 ;  /* 0x000000021408b211 */ /* 0x004fc600078a10ff */
[----:B------:R1:W-:Y:S01]  /*ff30*/  @!P0 ST.E.64 [R4.64], R116 ;  /* 0x0000007404008985 */ /* 0x0003e2000c101b06 */
[----:B------:R-:W-:Y:S02]  /*ff40*/  ISETP.GE.AND P0, PT, R24, c[0x0][0x3c8], PT ;  /* 0x0000f20018007a0c */ /* 0x000fe40003f06270 */
        /* <DEDUP_REMOVED lines=8> */
[----:B--2---:R-:W-:-:S03]  /*ffd0*/  @!P4 LEA R8, P5, R23, R2, 0x2 ;  /* 0x000000021708c211 */ /* 0x004fc600078a10ff */
[----:B------:R2:W-:Y:S01]  /*ffe0*/  @!P1 ST.E.64 [R6.64], R62 ;  /* 0x0000003e06009985 */ /* 0x0005e2000c101b06 */
[----:B------:R-:W-:Y:S02]  /*fff0*/  ISETP.GE.AND P1, PT, R27, c[0x0][0x3c8], PT ;  /* 0x0000f2001b007a0c */ /* 0x000fe40003f26270 */
[----:B------:R-:W-:Y:S02]  /*10000*/  @!P4 LEA.HI.X R9, R23, R3, R49, 0x2, P5 ;  /* 0x000000031709c211 */ /* 0x000fe400028f1431 */
        /* <DEDUP_REMOVED lines=11> */
[----:B--2---:R-:W-:-:S04]  /*100c0*/  @!P2 LEA R6, P5, R26, R2, 0x2 ;  /* 0x000000021a06a211 */ /* 0x004fc800078a10ff */
[----:B------:R-:W-:-:S05]  /*100d0*/  @!P2 LEA.HI.X R7, R26, R3, R52, 0x2, P5 ;  /* 0x000000031a07a211 */ /* 0x000fca00028f1434 */
[----:B------:R-:W-:Y:S01]  /*100e0*/  @!P2 ST.E.64 [R6.64], R78 ;  /* 0x0000004e0600a985 */ /* 0x000fe2000c101b06 */
[----:B------:R-:W-:Y:S02]  /*100f0*/  ISETP.GE.AND P2, PT, R32, c[0x0][0x3c8], PT ;  /* 0x0000f20020007a0c */ /* 0x000fe40003f46270 */
[----:B-1----:R-:W-:-:S04]  /*10100*/  @!P1 LEA R4, P5, R27, R2, 0x2 ;  /* 0x000000021b049211 */ /* 0x002fc800078a10ff */
[----:B------:R-:W-:Y:S02]  /*10110*/  @!P1 LEA.HI.X R5, R27, R3, R53, 0x2, P5 ;  /* 0x000000031b059211 */ /* 0x000fe400028f1435 */
[----:B---3--:R-:W-:-:S03]  /*10120*/  @!P0 LEA R8, P5, R28, R2, 0x2 ;  /* 0x000000021c088211 */ /* 0x008fc600078a10ff */
        /* <DEDUP_REMOVED lines=9> */
[----:B------:R-:W-:Y:S02]  /*101c0*/  @!P2 LEA R6, P4, R32, R2, 0x2 ;  /* 0x000000022006a211 */ /* 0x000fe400078810ff */
[-C--:B------:R-:W-:Y:S02]  /*101d0*/  @!P3 LEA.HI.X R9, R30, R3.reuse, R56, 0x2, P5 ;  /* 0x000000031e09b211 */ /* 0x080fe400028f1438 */
[----:B------:R-:W-:Y:S02]  /*101e0*/  @!P2 LEA.HI.X R7, R32, R3, R58, 0x2, P4 ;  /* 0x000000032007a211 */ /* 0x000fe400020f143a */
[----:B------:R-:W-:Y:S01]  /*101f0*/  ISETP.GE.AND P4, PT, R201, c[0x0][0x3c8], PT ;  /* 0x0000f200c9007a0c */ /* 0x000fe20003f86270 */
[----:B------:R2:W-:Y:S01]  /*10200*/  @!P3 ST.E.64 [R8.64], R94 ;  /* 0x0000005e0800b985 */ /* 0x0005e2000c101b06 */
[----:B------:R-:W-:-:S03]  /*10210*/  ISETP.GE.AND P3, PT, R199, c[0x0][0x3c8], PT ;  /* 0x0000f200c7007a0c */ /* 0x000fc60003f66270 */
        /* <DEDUP_REMOVED lines=14> */
[-C--:B--2---:R-:W-:Y:S02]  /*10300*/  @!P2 LEA R8, P4, R197, R2.reuse, 0x2 ;  /* 0x00000002c508a211 */ /* 0x084fe400078810ff */
[-C--:B------:R-:W-:Y:S02]  /*10310*/  @!P3 LEA.HI.X R11, R199, R3.reuse, R200, 0x2, P5 ;  /* 0x00000003c70bb211 */ /* 0x080fe400028f14c8 */
[----:B------:R-:W-:Y:S02]  /*10320*/  @!P1 LEA R6, P5, R195, R2, 0x2 ;  /* 0x00000002c3069211 */ /* 0x000fe400078a10ff */
[-C--:B------:R-:W-:Y:S01]  /*10330*/  @!P2 LEA.HI.X R9, R197, R3.reuse, R198, 0x2, P4 ;  /* 0x00000003c509a211 */ /* 0x080fe200020f14c6 */
[----:B------:R2:W-:Y:S01]  /*10340*/  @!P3 ST.E.64 [R10.64], R114 ;  /* 0x000000720a00b985 */ /* 0x0005e2000c101b06 */
[----:B------:R-:W-:-:S03]  /*10350*/  @!P1 LEA.HI.X R7, R195, R3, R196, 0x2, P5 ;  /* 0x00000003c3079211 */ /* 0x000fc600028f14c4 */
[----:B------:R2:W-:Y:S04]  /*10360*/  @!P2 ST.E.64 [R8.64], R118 ;  /* 0x000000760800a985 */ /* 0x0005e8000c101b06 */
[----:B------:R2:W-:Y:S01]  /*10370*/  @!P1 ST.E.64 [R6.64], R122 ;  /* 0x0000007a06009985 */ /* 0x0005e2000c101b06 */
[----:B-1----:R-:W-:-:S04]  /*10380*/  @!P0 LEA R4, P4, R193, R2, 0x2 ;  /* 0x00000002c1048211 */ /* 0x002fc800078810ff */
[----:B------:R-:W-:-:S05]  /*10390*/  @!P0 LEA.HI.X R5, R193, R3, R194, 0x2, P4 ;  /* 0x00000003c1058211 */ /* 0x000fca00020f14c2 */
[----:B------:R2:W-:Y:S01]  /*103a0*/  @!P0 ST.E.64 [R4.64], R126 ;  /* 0x0000007e04008985 */ /* 0x0005e2000c101b06 */
[----:B------:R-:W-:-:S13]  /*103b0*/  ISETP.GE.AND P0, PT, R191, c[0x0][0x3c8], PT ;  /* 0x0000f200bf007a0c */ /* 0x000fda0003f06270 */
[----:B------:R-:W-:Y:S05]  /*103c0*/  @P0 BRA `(.L_x_847) ;  /* 0x0000030000000947 */ /* 0x000fea0003800000 */
[----:B------:R-:W-:-:S04]  /*103d0*/  LEA R2, P0, R191, R2, 0x2 ;  /* 0x00000002bf027211 */ /* 0x000fc800078010ff */
[----:B------:R-:W-:-:S05]  /*103e0*/  LEA.HI.X R3, R191, R3, R192, 0x2, P0 ;  /* 0x00000003bf037211 */ /* 0x000fca00000f14c0 */
[----:B------:R1:W-:Y:S01]  /*103f0*/  ST.E.64 [R2.64], R130 ;  /* 0x0000008202007985 */ /* 0x0003e2000c101b06 */
[----:B------:R-:W-:Y:S05]  /*10400*/  BRA `(.L_x_847) ;  /* 0x000002c000007947 */ /* 0x000fea0003800000 */
.L_x_843:
[----:B------:R-:W2:Y:S02]  /*10410*/  S2R R4, SR_TID.X ;  /* 0x0000000000047919 */ /* 0x000ea40000002100 */
[----:B--2---:R-:W-:-:S13]  /*10420*/  ISETP.GT.AND P0, PT, R4, 0x7f, PT ;  /* 0x0000007f0400780c */ /* 0x004fda0003f04270 */
[----:B------:R-:W-:Y:S05]  /*10430*/  @P0 BRA `(.L_x_847) ;  /* 0x0000029000000947 */ /* 0x000fea0003800000 */
[----:B------:R-:W2:Y:S01]  /*10440*/  LDL.LU R3, [R1+0xac] ;  /* 0x0000ac0001037983 */ /* 0x000ea20000300800 */
[----:B------:R-:W-:-:S05]  /*10450*/  MOV R2, c[0x0][0x4e8] ;  /* 0x00013a0000027a02 */ /* 0x000fca0000000f00 */
[----:B------:R-:W-:Y:S01]  /*10460*/  IMAD R0, R2, c[0x0][0x388], RZ ;  /* 0x0000e20002007a24 */ /* 0x000fe200078e02ff */
[----:B--2---:R-:W-:-:S04]  /*10470*/  IADD3 R4, R3, R4, RZ ;  /* 0x0000000403047210 */ /* 0x004fc80007ffe0ff */
[----:B------:R-:W-:-:S13]  /*10480*/  ISETP.GE.AND P0, PT, R4, R0, PT ;  /* 0x000000000400720c */ /* 0x000fda0003f06270 */
[----:B------:R-:W-:Y:S05]  /*10490*/  @P0 BRA `(.L_x_847) ;  /* 0x0000023000000947 */ /* 0x000fea0003800000 */
[----:B------:R-:W2:Y:S04]  /*104a0*/  LDL.LU R3, [R1+0x94] ;  /* 0x0000940001037983 */ /* 0x000ea80000300800 */
[----:B------:R-:W3:Y:S04]  /*104b0*/  LDL.LU R9, [R1+0x98] ;  /* 0x0000980001097983 */ /* 0x000ee80000300800 */
[----:B------:R-:W4:Y:S01]  /*104c0*/  LDL.LU R8, [R1+0xa8] ;  /* 0x0000a80001087983 */ /* 0x000f220000300800 */
[----:B------:R-:W-:-:S13]  /*104d0*/  ISETP.NE.AND P0, PT, R2, 0x1, PT ;  /* 0x000000010200780c */ /* 0x000fda0003f05270 */
[----:B------:R-:W-:Y:S01]  /*104e0*/  @P0 IMAD.HI.U32 R7, R4, c[0x0][0x4ec], RZ ;  /* 0x00013b0004070a27 */ /* 0x000fe200078e00ff */
[----:B--2---:R-:W-:Y:S02]  /*104f0*/  SHF.R.S32.HI R0, RZ, 0x1f, R3 ;  /* 0x0000001fff007819 */ /* 0x004fe40000011403 */
[----:B---3--:R-:W-:-:S03]  /*10500*/  SHF.R.S32.HI R6, RZ, 0x1f, R9 ;  /* 0x0000001fff067819 */ /* 0x008fc60000011409 */
[----:B------:R-:W-:-:S04]  /*10510*/  IMAD R0, R0, c[0x0][0x4d0], RZ ;  /* 0x0001340000007a24 */ /* 0x000fc800078e02ff */
[C---:B------:R-:W-:Y:S01]  /*10520*/  IMAD R5, R3.reuse, c[0x0][0x4d4], R0 ;  /* 0x0001350003057a24 */ /* 0x040fe200078e0200 */
[----:B------:R-:W-:Y:S01]  /*10530*/  MOV R0, R4 ;  /* 0x0000000400007202 */ /* 0x000fe20000000f00 */
[----:B------:R-:W-:Y:S01]  /*10540*/  IMAD.WIDE.U32 R2, R3, c[0x0][0x4d0], RZ ;  /* 0x0001340003027a25 */ /* 0x000fe200078e00ff */
[----:B------:R-:W-:-:S03]  /*10550*/  @P0 SHF.R.U32.HI R0, RZ, c[0x0][0x4f0], R7 ;  /* 0x00013c00ff000a19 */ /* 0x000fc60000011607 */
[----:B------:R-:W-:Y:S01]  /*10560*/  IMAD R6, R6, c[0x0][0x4d8], RZ ;  /* 0x0001360006067a24 */ /* 0x000fe200078e02ff */
[----:B------:R-:W-:Y:S02]  /*10570*/  IADD3 R3, R3, R5, RZ ;  /* 0x0000000503037210 */ /* 0x000fe40007ffe0ff */
[----:B----4-:R-:W-:Y:S01]  /*10580*/  SHF.R.S32.HI R5, RZ, 0x1f, R8 ;  /* 0x0000001fff057819 */ /* 0x010fe20000011408 */
[C---:B------:R-:W-:Y:S01]  /*10590*/  IMAD R7, R9.reuse, c[0x0][0x4dc], R6 ;  /* 0x0001370009077a24 */ /* 0x040fe200078e0206 */
[----:B------:R-:W-:Y:S01]  /*105a0*/  IADD3 R6, -R0, RZ, RZ ;  /* 0x000000ff00067210 */ /* 0x000fe20007ffe1ff */
[----:B------:R-:W-:-:S04]  /*105b0*/  IMAD.WIDE.U32 R2, R9, c[0x0][0x4d8], R2 ;  /* 0x0001360009027a25 */ /* 0x000fc800078e0002 */
[----:B------:R-:W-:Y:S01]  /*105c0*/  IMAD R5, R5, c[0x0][0x4e0], RZ ;  /* 0x0001380005057a24 */ /* 0x000fe200078e02ff */
[----:B------:R-:W-:Y:S01]  /*105d0*/  IADD3 R3, R3, R7, RZ ;  /* 0x0000000703037210 */ /* 0x000fe20007ffe0ff */
[----:B------:R-:W-:Y:S01]  /*105e0*/  IMAD R4, R6, c[0x0][0x4e8], R4 ;  /* 0x00013a0006047a24 */ /* 0x000fe200078e0204 */
[----:B------:R-:W-:Y:S01]  /*105f0*/  SHF.R.S32.HI R7, RZ, 0x1f, R0 ;  /* 0x0000001fff077819 */ /* 0x000fe20000011400 */
[C---:B------:R-:W-:Y:S02]  /*10600*/  IMAD R6, R8.reuse, c[0x0][0x4e4], R5 ;  /* 0x0001390008067a24 */ /* 0x040fe400078e0205 */
[----:B------:R-:W-:Y:S01]  /*10610*/  IMAD.WIDE.U32 R2, R8, c[0x0][0x4e0], R2 ;  /* 0x0001380008027a25 */ /* 0x000fe200078e0002 */
[----:B------:R-:W-:-:S04]  /*10620*/  SHF.R.S32.HI R5, RZ, 0x1f, R4 ;  /* 0x0000001fff057819 */ /* 0x000fc80000011404 */
[----:B------:R-:W-:Y:S01]  /*10630*/  IADD3 R2, P0, R0, R2, RZ ;  /* 0x0000000200027210 */ /* 0x000fe20007f1e0ff */
[----:B------:R-:W-:-:S03]  /*10640*/  IMAD R0, R5, c[0x0][0x4c8], RZ ;  /* 0x0001320005007a24 */ /* 0x000fc600078e02ff */
[----:B------:R-:W-:Y:S01]  /*10650*/  IADD3.X R3, R7, R3, R6, P0, !PT ;  /* 0x0000000307037210 */ /* 0x000fe200007fe406 */
[----:B------:R-:W-:-:S04]  /*10660*/  IMAD R0, R4, c[0x0][0x4cc], R0 ;  /* 0x0001330004007a24 */ /* 0x000fc800078e0200 */
[----:B------:R-:W-:-:S05]  /*10670*/  IMAD.WIDE.U32 R2, R4, c[0x0][0x4c8], R2 ;  /* 0x0001320004027a25 */ /* 0x000fca00078e0002 */
[----:B------:R-:W-:Y:S02]  /*10680*/  IADD3 R0, R3, R0, RZ ;  /* 0x0000000003007210 */ /* 0x000fe40007ffe0ff */
[----:B------:R-:W-:-:S04]  /*10690*/  LEA R4, P0, R2, c[0x0][0x4a8], 0x2 ;  /* 0x00012a0002047a11 */ /* 0x000fc800078010ff */
[----:B------:R-:W-:Y:S02]  /*106a0*/  LEA.HI.X R5, R2, c[0x0][0x4ac], R0, 0x2, P0 ;  /* 0x00012b0002057a11 */ /* 0x000fe400000f1400 */
[----:B------:R-:W-:-:S05]  /*106b0*/  MOV R0, 0xff800000 ;  /* 0xff80000000007802 */ /* 0x000fca0000000f00 */
[----:B------:R2:W-:Y:S02]  /*106c0*/  STG.E [R4.64], R0 ;  /* 0x0000000004007986 */ /* 0x0005e4000c101906 */
.L_x_847:
[----:B------:R-:W-:Y:S05]  /*106d0*/  BSYNC B1 ;  /* 0x0000000000017941 */ /* 0x000fea0003800000 */
.L_x_842:
[----:B--2---:R-:W2:Y:S02]  /*106e0*/  LDL R0, [R1+0xfc] ;  /* 0x0000fc0001007983 */ /* 0x004ea40000100800 */
[----:B--2---:R-:W-:-:S13]  /*106f0*/  ISETP.NE.AND P0, PT, R0, RZ, PT ;  /* 0x000000ff0000720c */ /* 0x004fda0003f05270 */
[----:B------:R-:W-:Y:S01]  /*10700*/  @P0 WARPSYNC 0xffffffff ;  /* 0xffffffff00000948 */ /* 0x000fe20003800000 */
[----:B------:R-:W-:Y:S06]  /*10710*/  @P0 BAR.SYNC.DEFER_BLOCKING 0x5, 0x100 ;  /* 0x0144000000000b1d */ /* 0x000fec0000010000 */
[----:B------:R-:W2:Y:S04]  /*10720*/  @P0 LDS R0, [0x18100] ;  /* 0x01810000ff000984 */ /* 0x000ea80000000800 */
[----:B--2---:R2:W-:Y:S04]  /*10730*/  @P0 STL [R1+0xb0], R0 ;  /* 0x0000b00001000387 */ /* 0x0045e80000100800 */
[----:B------:R-:W-:Y:S06]  /*10740*/  @P0 BAR.ARV 0x4, 0x100 ;  /* 0x0104000000000b1d */ /* 0x000fec0000002000 */
[----:B------:R-:W-:Y:S05]  /*10750*/  @P0 BRA `(.L_x_848) ;  /* 0x0000007000000947 */ /* 0x000fea0003800000 */
[----:B------:R-:W-:Y:S05]  /*10760*/  BRA.DIV ~URZ, `(.L_x_849) ;  /* 0x000002227f007947 */ /* 0x000fea000b800000 */
[----:B--2---:R2:W4:Y:S02]  /*10770*/  SHFL.IDX PT, R0, R59, RZ, 0x1f ;  /* 0x00001fff3b007589 */ /* 0x00452400000e0000 */
.L_x_854:
[----:B------:R-:W-:Y:S01]  /*10780*/  WARPSYNC 0xffffffff ;  /* 0xffffffff00007948 */ /* 0x000fe20003800000 */
[----:B------:R-:W-:Y:S06]  /*10790*/  BAR.SYNC.DEFER_BLOCKING 0x4, 0x100 ;  /* 0x0104000000007b1d */ /* 0x000fec0000010000 */
[----:B----4-:R4:W-:Y:S04]  /*107a0*/  STL [R1+0xb0], R0 ;  /* 0x0000b00001007387 */ /* 0x0109e80000100800 */
[----:B------:R4:W-:Y:S04]  /*107b0*/  @!P6 STS [0x18100], R59 ;  /* 0x0181003bff00e388 */ /* 0x0009e80000000800 */
[----:B------:R-:W-:Y:S06]  /*107c0*/  BAR.ARV 0x5, 0x100 ;  /* 0x0144000000007b1d */ /* 0x000fec0000002000 */
.L_x_848:
[----:B--2-4-:R-:W2:Y:S02]  /*107d0*/  LDL R0, [R1+0xb0] ;  /* 0x0000b00001007983 */ /* 0x014ea40000100800 */
[----:B--2---:R-:W-:-:S13]  /*107e0*/  ISETP.GE.AND P0, PT, R0, c[0x0][0x538], PT ;  /* 0x00014e0000007a0c */ /* 0x004fda0003f06270 */
[----:B-1-3-5:R-:W-:Y:S01]  /*107f0*/  @P0 CALL.REL.NOINC `(.L_x_850) ;  /* 0x0000001000000944 */ /* 0x02afe20003c00000 */
[----:B------:R-:W-:Y:S05]  /*10800*/  BRA `(.L_x_851) ;  /* 0xffff035000007947 */ /* 0x000fea000383ffff */
.L_x_850:
[----:B------:R-:W-:Y:S05]  /*10810*/  EXIT ;  /* 0x000000000000794d */ /* 0x000fea0003800000 */
.L_x_838:
[----:B------:R1:W5:Y:S01]  /*10820*/  LDL R2, [R1+0x80] ;  /* 0x0000800001027983 */ /* 0x0003620000100800 */
[----:B------:R-:W-:Y:S02]  /*10830*/  MOV R5, 0x2 ;  /* 0x0000000200057802 */ /* 0x000fe40000000f00 */
[----:B------:R-:W-:Y:S02]  /*10840*/  MOV R3, 0x10860 ;  /* 0x0001086000037802 */ /* 0x000fe40000000f00 */
[----:B-1---5:R-:W-:Y:S05]  /*10850*/  CALL.REL.NOINC `($__internal_16_$__cuda_sm70_shflsync_bfly_p) ;  /* 0x0000017000007944 */ /* 0x022fea0003c00000 */
[----:B------:R-:W-:Y:S01]  /*10860*/  MOV R0, R5 ;  /* 0x0000000500007202 */ /* 0x000fe20000000f00 */
[----:B------:R-:W-:Y:S05]  /*10870*/  BRA `(.L_x_852) ;  /* 0xffffd58000007947 */ /* 0x000fea000383ffff */
.L_x_839:
[----:B------:R-:W-:Y:S01]  /*10880*/  IMAD.MOV.U32 R2, RZ, RZ, R0 ;  /* 0x000000ffff027224 */ /* 0x000fe200078e0000 */
[----:B------:R-:W-:Y:S02]  /*10890*/  MOV R5, 0x1 ;  /* 0x0000000100057802 */ /* 0x000fe40000000f00 */
[----:B------:R-:W-:Y:S02]  /*108a0*/  MOV R3, 0x108c0 ;  /* 0x000108c000037802 */ /* 0x000fe40000000f00 */
[----:B-----5:R-:W-:Y:S05]  /*108b0*/  CALL.REL.NOINC `($__internal_16_$__cuda_sm70_shflsync_bfly_p) ;  /* 0x0000011000007944 */ /* 0x020fea0003c00000 */
[----:B------:R1:W5:Y:S01]  /*108c0*/  LDL R2, [R1+0x84] ;  /* 0x0000840001027983 */ /* 0x0003620000100800 */
[----:B------:R-:W-:Y:S01]  /*108d0*/  FADD.FTZ R0, R0, R5 ;  /* 0x0000000500007221 */ /* 0x000fe20000010000 */
[----:B------:R-:W-:Y:S02]  /*108e0*/  MOV R5, 0x2 ;  /* 0x0000000200057802 */ /* 0x000fe40000000f00 */
[----:B------:R-:W-:-:S02]  /*108f0*/  MOV R3, 0x10910 ;  /* 0x0001091000037802 */ /* 0x000fc40000000f00 */
[----:B-1---5:R-:W-:Y:S05]  /*10900*/  CALL.REL.NOINC `($__internal_16_$__cuda_sm70_shflsync_bfly_p) ;  /* 0x000000c000007944 */ /* 0x022fea0003c00000 */
[----:B------:R-:W2:Y:S01]  /*10910*/  LDL.LU R2, [R1+0x84] ;  /* 0x0000840001027983 */ /* 0x000ea20000300800 */
[----:B------:R-:W-:Y:S01]  /*10920*/  MOV R3, 0x10970 ;  /* 0x0001097000037802 */ /* 0x000fe20000000f00 */
[----:B--2---:R-:W-:Y:S01]  /*10930*/  FADD.FTZ R4, R2, R5 ;  /* 0x0000000502047221 */ /* 0x004fe20000010000 */
[----:B------:R-:W-:-:S04]  /*10940*/  MOV R5, 0x1 ;  /* 0x0000000100057802 */ /* 0x000fc80000000f00 */
[----:B------:R-:W-:Y:S02]  /*10950*/  MOV R2, R4 ;  /* 0x0000000400027202 */ /* 0x000fe40000000f00 */
[----:B------:R-:W-:Y:S05]  /*10960*/  CALL.REL.NOINC `($__internal_16_$__cuda_sm70_shflsync_bfly_p) ;  /* 0x0000006000007944 */ /* 0x000fea0003c00000 */
[----:B------:R-:W-:Y:S01]  /*10970*/  MOV R3, R5 ;  /* 0x0000000500037202 */ /* 0x000fe20000000f00 */
[----:B------:R-:W-:Y:S05]  /*10980*/  BRA `(.L_x_853) ;  /* 0xffffd50000007947 */ /* 0x000fea000383ffff */
.L_x_849:
[----:B--2---:R-:W-:Y:S02]  /*10990*/  MOV R0, R59 ;  /* 0x0000003b00007202 */ /* 0x004fe40000000f00 */
[----:B-1-3--:R-:W-:Y:S02]  /*109a0*/  MOV R2, 0x109c0 ;  /* 0x000109c000027802 */ /* 0x00afe40000000f00 */
[----:B-----5:R-:W-:Y:S05]  /*109b0*/  CALL.REL.NOINC `($__internal_17_$__cuda_sm70_shflsync_idx_p) ;  /* 0x0000006000007944 */ /* 0x020fea0003c00000 */
[----:B-12---:R-:W-:Y:S05]  /*109c0*/  BRA `(.L_x_854) ;  /* 0xfffffdb000007947 */ /* 0x006fea000383ffff */
        .weak           $__internal_16_$__cuda_sm70_shflsync_bfly_p
        .type           $__internal_16_$__cuda_sm70_shflsync_bfly_p,@function
        .size           $__internal_16_$__cuda_sm70_shflsync_bfly_p,($__internal_17_$__cuda_sm70_shflsync_idx_p - $__internal_16_$__cuda_sm70_shflsync_bfly_p)
$__internal_16_$__cuda_sm70_shflsync_bfly_p:
[----:B------:R-:W-:Y:S04]  /*109d0*/  WARPSYNC R6 ;  /* 0x0000000600007348 */ /* 0x000fe80003800000 */
[----:B------:R1:W2:Y:S02]  /*109e0*/  SHFL.BFLY PT, R5, R2, R5, R7 ;  /* 0x0c00000502057389 */ /* 0x0002a400000e0007 */
[----:B-1----:R-:W-:Y:S02]  /*109f0*/  MOV R2, R3 ;  /* 0x0000000300027202 */ /* 0x002fe40000000f00 */
[----:B------:R-:W-:-:S04]  /*10a00*/  MOV R3, 0x0 ;  /* 0x0000000000037802 */ /* 0x000fc80000000f00 */
[----:B--2---:R-:W-:Y:S05]  /*10a10*/  RET.REL.NODEC R2 `(_ZN7cutlass13device_kernelIN5flash19enable_sm80_to_sm89INS1_16FlashAttnFwdSm80INS1_25CollectiveMainloopFwdSm80ILi8ELi1ELb1EN4cute5tupleIJNS5_1CILi128EEENS7_ILi64EEENS7_ILi256EEEEEELi256ENS_6half_tEfNS_4arch4Sm80ELb1ELb0ELb1ELb0ELb0ELb0ELb1ELb1EEENS1_21CollectiveEpilogueFwdINS6_IJS8_SA_S9_EEENS6_IJNS7_ILi1EEESI_SI_EEESC_SE_Li256ELb0ELb1ELb1ELb0EEENS1_30DynamicPersistentTileSchedulerILi256ELi256ELb1ELb1ELb0EEEEEEEEEvNT_6ParamsE) ;  /* 0xfffef5e002007950 */ /* 0x004fea0003c3ffff */
        .weak           $__internal_17_$__cuda_sm70_shflsync_idx_p
        .type           $__internal_17_$__cuda_sm70_shflsync_idx_p,@function
        .size           $__internal_17_$__cuda_sm70_shflsync_idx_p,(.L_x_5163 - $__internal_17_$__cuda_sm70_shflsync_idx_p)
$__internal_17_$__cuda_sm70_shflsync_idx_p:
[----:B------:R-:W-:Y:S01]  /*10a20*/  MOV R3, 0x0 ;  /* 0x0000000000037802 */ /* 0x000fe20000000f00 */
[----:B------:R-:W-:Y:S04]  /*10a30*/  WARPSYNC R132 ;  /* 0x0000008400007348 */ /* 0x000fe80003800000 */
[----:B------:R1:W2:Y:S01]  /*10a40*/  SHFL.IDX PT, R0, R0, R190, R133 ;  /* 0x000000be00007389 */ /* 0x0002a200000e0085 */
[----:B------:R-:W-:Y:S05]  /*10a50*/  RET.REL.NODEC R2 `(_ZN7cutlass13device_kernelIN5flash19enable_sm80_to_sm89INS1_16FlashAttnFwdSm80INS1_25CollectiveMainloopFwdSm80ILi8ELi1ELb1EN4cute5tupleIJNS5_1CILi128EEENS7_ILi64EEENS7_ILi256EEEEEELi256ENS_6half_tEfNS_4arch4Sm80ELb1ELb0ELb1ELb0ELb0ELb0ELb1ELb1EEENS1_21CollectiveEpilogueFwdINS6_IJS8_SA_S9_EEENS6_IJNS7_ILi1EEESI_SI_EEESC_SE_Li256ELb0ELb1ELb1ELb0EEENS1_30DynamicPersistentTileSchedulerILi256ELi256ELb1ELb1ELb0EEEEEEEEEvNT_6ParamsE) ;  /* 0xfffef5a002007950 */ /* 0x000fea0003c3ffff */
.L_x_855:
        /* <DEDUP_REMOVED lines=10> */
.L_x_5163:


//--------------------- .text._ZN7cutlass13device_kernelIN5flash19enable_sm80_to_sm89INS1_16FlashAttnFwdSm80INS1_25CollectiveMainloopFwdSm80ILi8ELi1ELb1EN4cute5tupleIJNS5_1CILi128EEENS7_ILi48EEENS7_ILi256EEEEEELi256ENS_6half_tEfNS_4arch4Sm80ELb1ELb0ELb1ELb1ELb0ELb0ELb1ELb1EEENS1_21CollectiveEpilogueFwdINS6_IJS8_SA_S9_EEENS6_IJNS7_ILi1EEESI_SI_EEESC_SE_Li256ELb1ELb1ELb1ELb0EEENS1_36VarlenDynamicPersistentTileSchedulerILi128ELi48ELi256ELi256ELb1ELb1ELb0ELb1ELb1ELb1EEEEEEEEEvNT_6ParamsE --------------------------
	.section	.text._ZN7cutlass13device_kernelIN5flash19enable_sm80_to_sm89INS1_16FlashAttnFwdSm80INS1_25CollectiveMainloopFwdSm80ILi8ELi1ELb1EN4cute5tupleIJNS5_1CILi128EEENS7_ILi48EEENS7_ILi256EEEEEELi256ENS_6half_tEfNS_4arch4Sm80ELb1ELb0ELb1ELb1ELb0ELb0ELb1ELb1EEENS1_21CollectiveEpilogueFwdINS6_IJS8_SA_S9_EEENS6_IJNS7_ILi1EEESI_SI_EEESC_SE_Li256ELb1ELb1ELb1ELb0EEENS1_36VarlenDynamicPersistentTileSchedulerILi128ELi48ELi256ELi256ELb1ELb1ELb0ELb1ELb1ELb1EEEEEEEEEvNT_6ParamsE,"ax",@progbits
	.sectioninfo	@"SHI_REGISTERS=255"
	.align	128
.text._ZN7cutlass13device_kernelIN5flash19enable_sm80_to_sm89INS1_16FlashAttnFwdSm80INS1_25CollectiveMainloopFwdSm80ILi8ELi1ELb1EN4cute5tupleIJNS5_1CILi128EEENS7_ILi48EEENS7_ILi256EEEEEELi256ENS_6half_tEfNS_4arch4Sm80ELb1ELb0ELb1ELb1ELb0ELb0ELb1ELb1EEENS1_21CollectiveEpilogueFwdINS6_IJS8_SA_S9_EEENS6_IJNS7_ILi1EEESI_SI_EEESC_SE_Li256ELb1ELb1ELb1ELb0EEENS1_36VarlenDynamicPersistentTileSchedulerILi128ELi48ELi256ELi256ELb1ELb1ELb0ELb1ELb1ELb1EEEEEEEEEvNT_6ParamsE:
        .type           _ZN7cutlass13device_kernelIN5flash19enable_sm80_to_sm89INS1_16FlashAttnFwdSm80INS1_25CollectiveMainloopFwdSm80ILi8ELi1ELb1EN4cute5tupleIJNS5_1CILi128EEENS7_ILi48EEENS7_ILi256EEEEEELi256ENS_6half_tEfNS_4arch4Sm80ELb1ELb0ELb1ELb1ELb0ELb0ELb1ELb1EEENS1_21CollectiveEpilogueFwdINS6_IJS8_SA_S9_EEENS6_IJNS7_ILi1EEESI_SI_EEESC_SE_Li256ELb1ELb1ELb1ELb0EEENS1_36VarlenDynamicPersistentTileSchedulerILi128ELi48ELi256ELi256ELb1ELb1ELb0ELb1ELb1ELb1EEEEEEEEEvNT_6ParamsE,@function
        .size           _ZN7cutlass13device_kernelIN5flash19enable_sm80_to_sm89INS1_16FlashAttnFwdSm80INS1_25CollectiveMainloopFwdSm80ILi8ELi1ELb1EN4cute5tupleIJNS5_1CILi128EEENS7_ILi48EEENS7_ILi256EEEEEELi256ENS_6half_tEfNS_4arch4Sm80ELb1ELb0ELb1ELb1ELb0ELb0ELb1ELb1EEENS1_21CollectiveEpilogueFwdINS6_IJS8_SA_S9_EEENS6_IJNS7_ILi1EEESI_SI_EEESC_SE_Li256ELb1ELb1ELb1ELb0EEENS1_36VarlenDynamicPersistentTileSchedulerILi128ELi48ELi256ELi256ELb1ELb1ELb0ELb1ELb1ELb1EEEEEEEEEvNT_6ParamsE,(.L_x_5166 - _ZN7cutlass13device_kernelIN5flash19enable_sm80_to_sm89INS1_16FlashAttnFwdSm80INS1_25CollectiveMainloopFwdSm80ILi8ELi1ELb1EN4cute5tupleIJNS5_1CILi128EEENS7_ILi48EEENS7_ILi256EEEEEELi256ENS_6half_tEfNS_4arch4Sm80ELb1ELb0ELb1ELb1ELb0ELb0ELb1ELb1EEENS1_21CollectiveEpilogueFwdINS6_IJS8_SA_S9_EEENS6_IJNS7_ILi1EEESI_SI_EEESC_SE_Li256ELb1ELb1ELb1ELb0EEENS1_36VarlenDynamicPersistentTileSchedulerILi128ELi48ELi256ELi256ELb1ELb1ELb0ELb1ELb1ELb1EEEEEEEEEvNT_6ParamsE)
        .other          _ZN7cutlass13device_kernelIN5flash19enable_sm80_to_sm89INS1_16FlashAttnFwdSm80INS1_25CollectiveMainloopFwdSm80ILi8ELi1ELb1EN4cute5tupleIJNS5_1CILi128EEENS7_ILi48EEENS7_ILi256EEEEEELi256ENS_6half_tEfNS_4arch4Sm80ELb1ELb0ELb1ELb1ELb0ELb0ELb1ELb1EEENS1_21CollectiveEpilogueFwdINS6_IJS8_SA_S9_EEENS6_IJNS7_ILi1EEESI_SI_EEESC_SE_Li256ELb1ELb1ELb1ELb0EEENS1_36VarlenDynamicPersistentTileSchedulerILi128ELi48ELi256ELi256ELb1ELb1ELb0ELb1ELb1ELb1EEEEEEEEEvNT_6ParamsE,@"STO_CUDA_ENTRY STV_DEFAULT"
_ZN7cutlass13device_kernelIN5flash19enable_sm80_to_sm89INS1_16FlashAttnFwdSm80INS1_25CollectiveMainloopFwdSm80ILi8ELi1ELb1EN4cute5tupleIJNS5_1CILi128EEENS7_ILi48EEENS7_ILi256EEEEEELi256ENS_6half_tEfNS_4arch4Sm80ELb1ELb0ELb1ELb1ELb0ELb0ELb1ELb1EEENS1_21CollectiveEpilogueFwdINS6_IJS8_SA_S9_EEENS6_IJNS7_ILi1EEESI_SI_EEESC_SE_Li256ELb1ELb1ELb1ELb0EEENS1_36VarlenDynamicPersistentTileSchedulerILi128ELi48ELi256ELi256ELb1ELb1ELb0ELb1ELb1ELb1EEEEEEEEEvNT_6ParamsE:
        /* <DEDUP_REMOVED lines=54> */
.L_x_861:
        /* <DEDUP_REMOVED lines=16> */
.L_x_952:
        /* <DEDUP_REMOVED lines=16> */
.L_x_953:
[----:B--2---:R-:W-:-:S05]  /*0560*/  IMAD R0, R0, c[0x0][0x538], RZ ;  /* 0x00014e0000007a24 */ /* 0x004fca00078e02ff */
[----:B------:R-:W-:-:S04]  /*0570*/  IADD3 R6, R0, R6, RZ ;  /* 0x0000000600067210 */ /* 0x000fc80007ffe0ff */
[----:B------:R-:W-:-:S13]  /*0580*/  ISETP.GT.AND P0, PT, R6, UR4, PT ;  /* 0x0000000406007c0c */ /* 0x000fda000bf04270 */
[----:B-1----:R-:W-:Y:S05]  /*0590*/  @!P0 BRA `(.L_x_861) ;  /* 0xfffffdc000008947 */ /* 0x002fea000383ffff */
.L_x_857:
[----:B------:R-:W-:-:S05]  /*05a0*/  IADD3 R11, -R0, R6, RZ ;  /* 0x00000006000b7210 */ /* 0x000fca0007ffe1ff */
[----:B------:R-:W-:-:S05]  /*05b0*/  IMAD R0, R4, c[0x0][0x538], R11 ;  /* 0x00014e0004007a24 */ /* 0x000fca00078e020b */
[----:B------:R-:W-:Y:S01]  /*05c0*/  ISETP.GT.AND P0, PT, R0, UR4, PT ;  /* 0x0000000400007c0c */ /* 0x000fe2000bf04270 */
[----:B------:R-:W-:-:S12]  /*05d0*/  BRA.DIV ~URZ, `(.L_x_862) ;  /* 0x00011da27f007947 */ /* 0x000fd8000b800000 */
[----:B------:R-:W-:-:S04]  /*05e0*/  VOTE.ANY R10, PT, !P0 ;  /* 0x00000000000a7806 */ /* 0x000fc800040e0100 */
.L_x_954:
[----:B------:R-:W1:Y:S02]  /*05f0*/  POPC R6, R10 ;  /* 0x0000000a00067309 */ /* 0x000e640000000000 */
[----:B-1----:R-:W-:-:S05]  /*0600*/  IADD3 R0, R6, R7, RZ ;  /* 0x0000000706007210 */ /* 0x002fca0007ffe0ff */
[----:B------:R1:W-:Y:S01]  /*0610*/  STL [R1+0x84], R0 ;  /* 0x0000840001007387 */ /* 0x0003e20000100800 */
[----:B------:R-:W-:Y:S05]  /*0620*/  BRA.DIV ~URZ, `(.L_x_863) ;  /* 0x00011da27f007947 */ /* 0x000fea000b800000 */
[----:B------:R2:W3:Y:S01]  /*0630*/  SHFL.IDX PT, R12, R9, R6, 0x1f ;  /* 0x00001f06090c7589 */ /* 0x0004e200000e0000 */
[----:B------:R-:W-:-:S03]  /*0640*/  MOV R7, RZ ;  /* 0x000000ff00077202 */ /* 0x000fc60000000f00 */
[----:B------:R2:W4:Y:S04]  /*0650*/  SHFL.IDX PT, R9, R8, R6, 0x1f ;  /* 0x00001f0608097589 */ /* 0x00052800000e0000 */
.L_x_955:
[----:B------:R-:W-:Y:S01]  /*0660*/  ISETP.NE.AND P0, PT, R10, RZ, PT ;  /* 0x000000ff0a00720c */ /* 0x000fe20003f05270 */
[----:B------:R-:W-:-:S12]  /*0670*/  BSSY B0, `(.L_x_864) ;  /* 0x0000005000007945 */ /* 0x000fd80003800000 */
[----:B------:R-:W-:Y:S05]  /*0680*/  @!P0 BRA `(.L_x_865) ;  /* 0x0000003000008947 */ /* 0x000fea0003800000 */
[----:B------:R-:W-:Y:S01]  /*0690*/  IADD3 R3, R6, -0x1, RZ ;  /* 0xffffffff06037810 */ /* 0x000fe20007ffe0ff */
[----:B------:R-:W-:Y:S05]  /*06a0*/  BRA.DIV ~URZ, `(.L_x_866) ;  /* 0x00011e027f007947 */ /* 0x000fea000b800000 */
[----:B------:R1:W2:Y:S02]  /*06b0*/  SHFL.IDX PT, R7, R4, R3, 0x1f ;  /* 0x00001f0304077589 */ /* 0x0002a400000e0000 */
.L_x_865:
[----:B------:R-:W-:Y:S05]  /*06c0*/  BSYNC B0 ;  /* 0x0000000000007941 */ /* 0x000fea0003800000 */
.L_x_864:
        /* <DEDUP_REMOVED lines=69> */
.L_x_868:
        /* <DEDUP_REMOVED lines=70> */
.L_x_869:
[----:B------:R-:W-:Y:S05]  /*0f80*/  BSYNC B0 ;  /* 0x0000000000007941 */ /* 0x000fea0003800000 */
.L_x_867:
[----:B------:R-:W-:-:S04]  /*0f90*/  LOP3.LUT R0, RZ, R0, RZ, 0x33, !PT ;  /* 0x00000000ff007212 */ /* 0x000fc800078e33ff */
[----:B------:R-:W-:-:S05]  /*0fa0*/  IADD3 R0, R0, R12, RZ ;  /* 0x0000000c00007210 */ /* 0x000fca0007ffe0ff */
[----:B------:R2:W-:Y:S01]  /*0fb0*/  STL [R1+0x7c], R0 ;  /* 0x00007c0001007387 */ /* 0x0005e20000100800 */
[----:B------:R-:W-:Y:S05]  /*0fc0*/  BRA `(.L_x_870) ;  /* 0x0000006000007947 */ /* 0x000fea0003800000 */
.L_x_858:
[----:B------:R-:W-:Y:S01]  /*0fd0*/  MOV R0, UR4 ;  /* 0x0000000400007c02 */ /* 0x000fe20008000f00 */
[----:B------:R-:W-:Y:S04]  /*0fe0*/  STL [R1+0x7c], RZ ;  /* 0x00007cff01007387 */ /* 0x000fe80000100800 */
[----:B------:R-:W-:Y:S04]  /*0ff0*/  STL [R1+0x80], RZ ;  /* 0x000080ff01007387 */ /* 0x000fe80000100800 */
[----:B------:R1:W-:Y:S02]  /*1000*/  STL [R1+0x78], R0 ;  /* 0x0000780001007387 */ /* 0x0003e40000100800 */
[----:B-1----:R-:W-:-:S05]  /*1010*/  MOV R0, c[0x0][0x53c] ;  /* 0x00014f0000007a02 */ /* 0x002fca0000000f00 */
[----:B------:R1:W-:Y:S02]  /*1020*/  STL [R1+0x84], R0 ;  /* 0x0000840001007387 */ /* 0x0003e40000100800 */
.L_x_870:
        /* <DEDUP_REMOVED lines=8> */
.L_x_856:
[----:B-12---:R-:W2:Y:S02]  /*10b0*/  LDL R0, [R1+0x84] ;  /* 0x0000840001007983 */ /* 0x006ea40000100800 */
[----:B--2---:R-:W-:-:S13]  /*10c0*/  ISETP.GE.AND P0, PT, R0, c[0x0][0x53c], PT ;  /* 0x00014f0000007a0c */ /* 0x004fda0003f06270 */
        /* <DEDUP_REMOVED lines=8> */
[----:B---3--:R-:W-:-:S02]  /*1150*/  SHF.R.S32.HI R6, RZ, 0x2, R16 ;  /* 0x00000002ff067819 */ /* 0x008fc40000011410 */
        /* <DEDUP_REMOVED lines=19> */
[----:B------:R-:W-:Y:S01]  /*1290*/  SHF.R.U32.HI R5, RZ, 0x3, R2 ;  /* 0x00000003ff057819 */ /* 0x000fe20000011602 */
[----:B------:R-:W-:Y:S01]  /*12a0*/  STL [R1+0x70], R20 ;  /* 0x0000701401007387 */ /* 0x000fe20000100800 */
[----:B------:R-:W-:-:S02]  /*12b0*/  LOP3.LUT R3, R2, 0x38, R20, 0xf8, !PT ;  /* 0x0000003802037812 */ /* 0x000fc400078ef814 */
[----:B------:R-:W-:Y:S02]  /*12c0*/  LOP3.LUT R2, R12, 0xfffffff8, RZ, 0xc0, !PT ;  /* 0xfffffff80c027812 */ /* 0x000fe400078ec0ff */
[----:B------:R-:W-:Y:S02]  /*12d0*/  LOP3.LUT R7, R3, R5, RZ, 0x3c, !PT ;  /* 0x0000000503077212 */ /* 0x000fe400078e3cff */
[----:B------:R-:W-:Y:S01]  /*12e0*/  SHF.R.S32.HI R3, RZ, 0x1f, R9 ;  /* 0x0000001fff037819 */ /* 0x000fe20000011409 */
[----:B------:R-:W-:Y:S01]  /*12f0*/  IMAD.IADD R5, R0, 0x1, -R2 ;  /* 0x0000000100057824 */ /* 0x000fe200078e0a02 */
[----:B------:R-:W-:Y:S02]  /*1300*/  LOP3.LUT R2, R9, 0xffffffe0, RZ, 0xc0, !PT ;  /* 0xffffffe009027812 */ /* 0x000fe400078ec0ff */
[----:B------:R-:W-:Y:S02]  /*1310*/  LOP3.LUT R0, R4, 0x1c0, RZ, 0xc0, !PT ;  /* 0x000001c004007812 */ /* 0x000fe400078ec0ff */
[----:B------:R-:W-:Y:S01]  /*1320*/  LEA.HI R9, R10, R19, RZ, 0x6 ;  /* 0x000000130a097211 */ /* 0x000fe200078f30ff */
[----:B------:R-:W-:Y:S01]  /*1330*/  IMAD.IADD R18, R19, 0x1, -R2 ;  /* 0x0000000113127824 */ /* 0x000fe200078e0a02 */
[----:B------:R-:W-:-:S02]  /*1340*/  LOP3.LUT R4, R0, 0x8, R11, 0xf8, !PT ;  /* 0x0000000800047812 */ /* 0x000fc400078ef80b */
[----:B------:R-:W-:Y:S02]  /*1350*/  SHF.R.U32.HI R2, RZ, 0x3, R0 ;  /* 0x00000003ff027819 */ /* 0x000fe40000011600 */
[----:B------:R-:W-:Y:S02]  /*1360*/  LEA.HI R0, R3, R8, RZ, 0x3 ;  /* 0x0000000803007211 */ /* 0x000fe400078f18ff */
[----:B------:R-:W-:Y:S02]  /*1370*/  SHF.R.S32.HI R10, RZ, 0x1f, R18 ;  /* 0x0000001fff0a7819 */ /* 0x000fe40000011412 */
[----:B------:R-:W-:Y:S01]  /*1380*/  LOP3.LUT R13, R4, R2, RZ, 0x3c, !PT ;  /* 0x00000002040d7212 */ /* 0x000fe200078e3cff */
[----:B------:R-:W-:Y:S01]  /*1390*/  IMAD.SHL.U32 R2, R9, 0x8, RZ ;  /* 0x0000000809027824 */ /* 0x000fe200078e00ff */
[----:B------:R-:W-:Y:S02]  /*13a0*/  LOP3.LUT R0, R0, 0xffffff8, RZ, 0xc0, !PT ;  /* 0x0ffffff800007812 */ /* 0x000fe400078ec0ff */
[----:B------:R-:W-:-:S02]  /*13b0*/  LEA.HI R10, R10, R18, RZ, 0x2 ;  /* 0x000000120a0a7211 */ /* 0x000fc400078f10ff */
        /* <DEDUP_REMOVED lines=18> */
[----:B------:R-:W-:-:S02]  /*14e0*/  LEA.HI R0, R3, R3, RZ, 0x1 ;  /* 0x0000000303007211 */ /* 0x000fc400078f08ff */
[----:B------:R-:W-:Y:S01]  /*14f0*/  LOP3.LUT R7, R5, R2, RZ, 0x3c, !PT ;  /* 0x0000000205077212 */ /* 0x000fe200078e3cff */
[----:B------:R-:W-:Y:S01]  /*1500*/  IMAD R5, R8, 0x200, R3 ;  /* 0x0000020008057824 */ /* 0x000fe200078e0203 */
[----:B------:R-:W-:Y:S02]  /*1510*/  LOP3.LUT R2, R4, 0x1c0, RZ, 0xc0, !PT ;  /* 0x000001c004027812 */ /* 0x000fe400078ec0ff */
[----:B------:R-:W-:Y:S01]  /*1520*/  R2P PR, R6, 0x6 ;  /* 0x0000000606007804 */ /* 0x000fe20000000000 */
[----:B------:R-:W-:Y:S01]  /*1530*/  IMAD.MOV.U32 R6, RZ, RZ, 0x10 ;  /* 0x00000010ff067424 */ /* 0x000fe200078e00ff */
[----:B------:R-:W-:Y:S02]  /*1540*/  LOP3.LUT R0, R0, 0x1ffffffe, RZ, 0xc0, !PT ;  /* 0x1ffffffe00007812 */ /* 0x000fe400078ec0ff */
[----:B------:R-:W-:Y:S02]  /*1550*/  LEA.HI R2, R2, R2, RZ, 0x1d ;  /* 0x0000000202027211 */ /* 0x000fe400078fe8ff */
[----:B------:R-:W-:Y:S01]  /*1560*/  SEL R4, R6, 0xfffffff0, !P3 ;  /* 0xfffffff006047807 */ /* 0x000fe20005800000 */
[----:B------:R-:W-:Y:S01]  /*1570*/  IMAD.IADD R11, R3, 0x1, -R0 ;  /* 0x00000001030b7824 */ /* 0x000fe200078e0a00 */
[----:B------:R-:W-:Y:S01]  /*1580*/  SEL R3, R16, 0xffffffe0, !P0 ;  /* 0xffffffe010037807 */ /* 0x000fe20004000000 */
[----:B------:R-:W-:Y:S01]  /*1590*/  IMAD.SHL.U32 R6, R12, 0x40, RZ ;  /* 0x000000400c067824 */ /* 0x000fe200078e00ff */
[C---:B------:R-:W-:Y:S01]  /*15a0*/  IADD3 R19, R20.reuse, 0x80, RZ ;  /* 0x0000008014137810 */ /* 0x040fe20007ffe0ff */
[----:B------:R-:W-:Y:S01]  /*15b0*/  IMAD.U32 R9, R5, 0x2, R2 ;  /* 0x0000000205097824 */ /* 0x000fe200078e0002 */
[----:B------:R-:W-:Y:S01]  /*15c0*/  IADD3 R5, R20, 0xc0, RZ ;  /* 0x000000c014057810 */ /* 0x000fe20007ffe0ff */
[----:B------:R-:W-:Y:S01]  /*15d0*/  IMAD.IADD R4, R4, 0x1, R3 ;  /* 0x0000000104047824 */ /* 0x000fe200078e0203 */
[----:B------:R-:W-:Y:S01]  /*15e0*/  LOP3.LUT R2, R10, 0x7ffffffc, RZ, 0xc0, !PT ;  /* 0x7ffffffc0a027812 */ /* 0x000fe200078ec0ff */
[----:B------:R-:W-:Y:S01]  /*15f0*/  STL [R1+0x8c], R19 ;  /* 0x00008c1301007387 */ /* 0x000fe20000100800 */
[----:B------:R-:W-:Y:S01]  /*1600*/  LOP3.LUT R3, R7, 0x7ffffe00, R6, 0xf8, !PT ;  /* 0x7ffffe0007037812 */ /* 0x000fe200078ef806 */
[----:B------:R-:W-:Y:S01]  /*1610*/  IMAD.MOV.U32 R7, RZ, RZ, 0x40 ;  /* 0x00000040ff077424 */ /* 0x000fe200078e00ff */
[----:B------:R-:W-:Y:S01]  /*1620*/  SHF.R.S32.HI R6, RZ, 0x1f, R19 ;  /* 0x0000001fff067819 */ /* 0x000fe20000011413 */
[----:B------:R1:W-:Y:S01]  /*1630*/  STL [R1+0x90], R5 ;  /* 0x0000900501007387 */ /* 0x0003e20000100800 */
[----:B------:R-:W-:Y:S01]  /*1640*/  IMAD.IADD R2, R18, 0x1, -R2 ;  /* 0x0000000112027824 */ /* 0x000fe200078e0a02 */
[----:B------:R-:W-:Y:S01]  /*1650*/  LEA R12, R9, 0x80, 0x1 ;  /* 0x00000080090c7811 */ /* 0x000fe200078e08ff */
[----:B------:R-:W-:Y:S01]  /*1660*/  IMAD R0, R14, 0x200, R13 ;  /* 0x000002000e007824 */ /* 0x000fe200078e020d */
[----:B------:R2:W-:Y:S01]  /*1670*/  STL [R1+0xa4], R6 ;  /* 0x0000a40601007387 */ /* 0x0005e20000100800 */
[----:B------:R-:W-:Y:S01]  /*1680*/  IMAD.SHL.U32 R10, R15, 0x2, RZ ;  /* 0x000000020f0a7824 */ /* 0x000fe200078e00ff */
[----:B------:R-:W-:Y:S01]  /*1690*/  LEA R239, R3, 0x4080, 0x1 ;  /* 0x0000408003ef7811 */ /* 0x000fe200078e08ff */
[----:B------:R-:W-:Y:S01]  /*16a0*/  IMAD.SHL.U32 R9, R2, 0x2, RZ ;  /* 0x0000000202097824 */ /* 0x000fe200078e00ff */
[----:B------:R-:W-:Y:S01]  /*16b0*/  LEA R236, R0, 0x14080, 0x1 ;  /* 0x0001408000ec7811 */ /* 0x000fe200078e08ff */
[----:B------:R-:W-:Y:S01]  /*16c0*/  IMAD R2, R11, 0x8, R17 ;  /* 0x000000080b027824 */ /* 0x000fe200078e0211 */
[----:B------:R-:W-:-:S05]  /*16d0*/  SEL R0, R7, 0xffffffc0, !P0 ;  /* 0xffffffc007007807 */ /* 0x000fca0004000000 */
[----:B------:R-:W-:Y:S01]  /*16e0*/  IMAD.IADD R240, R239, 0x1, R0 ;  /* 0x00000001eff07824 */ /* 0x000fe200078e0200 */
[----:B-1----:R-:W-:Y:S02]  /*16f0*/  SHF.R.S32.HI R5, RZ, 0x1f, R5 ;  /* 0x0000001fff057819 */ /* 0x002fe40000011405 */
[----:B--2---:R-:W-:-:S03]  /*1700*/  SEL R6, R16, 0xffffffe0, !P1 ;  /* 0xffffffe010067807 */ /* 0x004fc60004800000 */
[----:B------:R1:W-:Y:S04]  /*1710*/  STL [R1+0xa0], R5 ;  /* 0x0000a00501007387 */ /* 0x0003e80000100800 */
[----:B------:R2:W-:Y:S04]  /*1720*/  STL [R1+0x18], R10 ;  /* 0x0000180a01007387 */ /* 0x0005e80000100800 */
[----:B------:R3:W-:Y:S04]  /*1730*/  STL [R1+0x64], R9 ;  /* 0x0000640901007387 */ /* 0x0007e80000100800 */
[----:B------:R-:W-:Y:S04]  /*1740*/  STL [R1+0xa8], R12 ;  /* 0x0000a80c01007387 */ /* 0x000fe80000100800 */
[----:B------:R4:W-:Y:S01]  /*1750*/  STL [R1+0xcc], R2 ;  /* 0x0000cc0201007387 */ /* 0x0009e20000100800 */
[----:B-1----:R-:W-:Y:S01]  /*1760*/  SEL R5, R7, 0xffffffc0, !P2 ;  /* 0xffffffc007057807 */ /* 0x002fe20005000000 */
[----:B--2---:R-:W-:-:S04]  /*1770*/  IMAD.IADD R10, R12, 0x1, R6 ;  /* 0x000000010c0a7824 */ /* 0x004fc800078e0206 */
[C-C-:B------:R-:W-:Y:S01]  /*1780*/  IMAD.IADD R7, R12.reuse, 0x1, R5.reuse ;  /* 0x000000010c077824 */ /* 0x140fe200078e0205 */
[----:B---3--:R-:W-:Y:S01]  /*1790*/  IADD3 R9, R12, -0x10, RZ ;  /* 0xfffffff00c097810 */ /* 0x008fe20007ffe0ff */
[----:B------:R-:W-:Y:S01]  /*17a0*/  IMAD.IADD R3, R10, 0x1, R5 ;  /* 0x000000010a037824 */ /* 0x000fe200078e0205 */
[----:B------:R-:W-:Y:S01]  /*17b0*/  @P4 IADD3 R9, R12, 0x10, RZ ;  /* 0x000000100c094810 */ /* 0x000fe20007ffe0ff */
[----:B------:R-:W-:Y:S04]  /*17c0*/  STL [R1+0xb4], R10 ;  /* 0x0000b40a01007387 */ /* 0x000fe80000100800 */
[----:B------:R1:W-:Y:S01]  /*17d0*/  STL [R1+0xc4], R7 ;  /* 0x0000c40701007387 */ /* 0x0003e20000100800 */
[----:B----4-:R-:W-:-:S03]  /*17e0*/  SEL R2, R16, 0xffffffe0, !P3 ;  /* 0xffffffe010027807 */ /* 0x010fc60005800000 */
[----:B------:R2:W-:Y:S01]  /*17f0*/  STL [R1+0xac], R9 ;  /* 0x0000ac0901007387 */ /* 0x0005e20000100800 */
[--C-:B------:R-:W-:Y:S01]  /*1800*/  IADD3 R242, R0, R239, R2.reuse ;  /* 0x000000ef00f27210 */ /* 0x100fe20007ffe002 */
[----:B------:R-:W-:Y:S02]  /*1810*/  IMAD.IADD R241, R239, 0x1, R2 ;  /* 0x00000001eff17824 */ /* 0x000fe400078e0202 */
[----:B------:R3:W-:Y:S01]  /*1820*/  STL [R1+0xc0], R3 ;  /* 0x0000c00301007387 */ /* 0x0007e20000100800 */
[----:B-1----:R-:W-:Y:S02]  /*1830*/  IMAD.IADD R7, R6, 0x1, R9 ;  /* 0x0000000106077824 */ /* 0x002fe400078e0209 */
[----:B------:R-:W-:Y:S02]  /*1840*/  IMAD R6, R8, 0x800, R239 ;  /* 0x0000080008067824 */ /* 0x000fe400078e02ef */
[----:B--2---:R-:W-:Y:S02]  /*1850*/  IMAD.IADD R9, R5, 0x1, R9 ;  /* 0x0000000105097824 */ /* 0x004fe400078e0209 */
[----:B---3--:R-:W-:-:S03]  /*1860*/  IMAD R3, R4, 0x2, R239 ;  /* 0x0000000204037824 */ /* 0x008fc600078e02ef */
[----:B------:R-:W-:Y:S01]  /*1870*/  STL [R1+0xbc], R9 ;  /* 0x0000bc0901007387 */ /* 0x000fe20000100800 */
[----:B------:R-:W-:-:S03]  /*1880*/  IMAD.IADD R4, R7, 0x1, R5 ;  /* 0x0000000107047824 */ /* 0x000fc600078e0205 */
[----:B------:R-:W-:Y:S04]  /*1890*/  STL [R1+0xb0], R7 ;  /* 0x0000b00701007387 */ /* 0x000fe80000100800 */
[----:B------:R1:W-:Y:S04]  /*18a0*/  STL [R1+0x8], R3 ;  /* 0x0000080301007387 */ /* 0x0003e80000100800 */
[----:B------:R2:W-:Y:S01]  /*18b0*/  STL [R1+0xb8], R4 ;  /* 0x0000b80401007387 */ /* 0x0005e20000100800 */
[--C-:B-1----:R-:W-:Y:S02]  /*18c0*/  IMAD.IADD R3, R2, 0x1, R6.reuse ;  /* 0x0000000102037824 */ /* 0x102fe400078e0206 */
[----:B------:R-:W-:-:S02]  /*18d0*/  IMAD.IADD R2, R0, 0x1, R6 ;  /* 0x0000000100027824 */ /* 0x000fc400078e0206 */
[----:B------:R-:W-:Y:S01]  /*18e0*/  IMAD.IADD R0, R0, 0x1, R3 ;  /* 0x0000000100007824 */ /* 0x000fe200078e0203 */
[----:B------:R2:W-:Y:S04]  /*18f0*/  STL [R1+0xc], R3 ;  /* 0x00000c0301007387 */ /* 0x0005e80000100800 */
[----:B------:R2:W-:Y:S04]  /*1900*/  STL [R1+0x14], R2 ;  /* 0x0000140201007387 */ /* 0x0005e80000100800 */
[----:B------:R2:W-:Y:S02]  /*1910*/  STL [R1+0x10], R0 ;  /* 0x0000100001007387 */ /* 0x0005e40000100800 */
.L_x_951:
[----:B--2---:R-:W2:Y:S01]  /*1920*/  LDL R0, [R1+0x84] ;  /* 0x0000840001007983 */ /* 0x004ea20000100800 */
[----:B------:R-:W-:Y:S01]  /*1930*/  IMAD.MOV.U32 R13, RZ, RZ, 0x4 ;  /* 0x00000004ff0d7424 */ /* 0x000fe200078e00ff */
[----:B------:R-:W-:-:S02]  /*1940*/  ISETP.NE.U32.AND P0, PT, RZ, c[0x0][0x370], PT ;  /* 0x0000dc00ff007a0c */ /* 0x000fc40003f05070 */
[----:B------:R-:W-:Y:S01]  /*1950*/  ISETP.NE.U32.AND P3, PT, RZ, c[0x0][0x360], PT ;  /* 0x0000d800ff007a0c */ /* 0x000fe20003f65070 */
[----:B------:R-:W3:Y:S01]  /*1960*/  LDL R10, [R1+0x80] ;  /* 0x00008000010a7983 */ /* 0x000ee20000100800 */
[----:B------:R-:W-:Y:S01]  /*1970*/  ISETP.NE.AND.EX P1, PT, RZ, c[0x0][0x374], PT, P0 ;  /* 0x0000dd00ff007a0c */ /* 0x000fe20003f25300 */
[----:B--2---:R-:W-:-:S05]  /*1980*/  IMAD.WIDE R2, R0, R13, c[0x0][0x588] ;  /* 0x0001620000027625 */ /* 0x004fca00078e020d */
[----:B------:R-:W2:Y:S01]  /*1990*/  LDG.E R32, [R2.64] ;  /* 0x0000000602207981 */ /* 0x000ea2000c1e1900 */
[----:B------:R-:W-:Y:S01]  /*19a0*/  ISETP.NE.AND.EX P3, PT, RZ, c[0x0][0x364], PT, P3 ;  /* 0x0000d900ff007a0c */ /* 0x000fe20003f65330 */
[----:B------:R-:W-:Y:S01]  /*19b0*/  CS2R R8, SRZ ;  /* 0x0000000000087805 */ /* 0x000fe2000001ff00 */
[----:B------:R-:W-:Y:S02]  /*19c0*/  ISETP.NE.U32.AND P4, PT, RZ, c[0x0][0x348], PT ;  /* 0x0000d200ff007a0c */ /* 0x000fe40003f85070 */
[----:B------:R-:W-:Y:S02]  /*19d0*/  ISETP.NE.U32.AND P2, PT, RZ, c[0x0][0x350], PT ;  /* 0x0000d400ff007a0c */ /* 0x000fe40003f45070 */
[----:B------:R-:W-:Y:S02]  /*19e0*/  ISETP.NE.AND.EX P4, PT, RZ, c[0x0][0x34c], PT, P4 ;  /* 0x0000d300ff007a0c */ /* 0x000fe40003f85340 */
[----:B------:R-:W-:Y:S01]  /*19f0*/  ISETP.NE.AND.EX P5, PT, RZ, c[0x0][0x354], PT, P2 ;  /* 0x0000d500ff007a0c */ /* 0x000fe20003fa5320 */
[----:B------:R-:W-:Y:S01]  /*1a00*/  IMAD.MOV.U32 R12, RZ, RZ, RZ ;  /* 0x000000ffff0c7224 */ /* 0x000fe200078e00ff */
[----:B--2---:R-:W-:Y:S01]  /*1a10*/  SHF.R.S32.HI R11, RZ, 0x1f, R32 ;  /* 0x0000001fff0b7819 */ /* 0x004fe20000011420 */
[----:B------:R1:W-:Y:S01]  /*1a20*/  STL [R1+0x94], R32 ;  /* 0x0000942001007387 */ /* 0x0003e20000100800 */
[----:B------:R-:W-:-:S04]  /*1a30*/  @P1 LEA R2, P0, R32, c[0x0][0x370], 0x2 ;  /* 0x0000dc0020021a11 */ /* 0x000fc800078010ff */
[C-C-:B------:R-:W-:Y:S02]  /*1a40*/  @P1 LEA.HI.X R3, R32.reuse, c[0x0][0x374], R11.reuse, 0x2, P0 ;  /* 0x0000dd0020031a11 */ /* 0x140fe400000f140b */
[C---:B------:R-:W-:Y:S02]  /*1a50*/  @P3 LEA R6, P0, R32.reuse, c[0x0][0x360], 0x2 ;  /* 0x0000d80020063a11 */ /* 0x040fe400078010ff */
[C---:B------:R-:W-:Y:S01]  /*1a60*/  LEA R4, P2, R32.reuse, c[0x0][0x348], 0x2 ;  /* 0x0000d20020047a11 */ /* 0x040fe200078410ff */
[----:B------:R2:W5:Y:S01]  /*1a70*/  @P1 LDG.E R8, [R2.64] ;  /* 0x0000000602081981 */ /* 0x000562000c1e1900 */
[C-C-:B------:R-:W-:Y:S02]  /*1a80*/  @P3 LEA.HI.X R7, R32.reuse, c[0x0][0x364], R11.reuse, 0x2, P0 ;  /* 0x0000d90020073a11 */ /* 0x140fe400000f140b */
[----:B------:R-:W-:Y:S02]  /*1a90*/  LEA.HI.X R5, R32, c[0x0][0x34c], R11, 0x2, P2 ;  /* 0x0000d30020057a11 */ /* 0x000fe400010f140b */
[----:B---3--:R-:W-:Y:S01]  /*1aa0*/  LOP3.LUT R25, R10, 0xffff, RZ, 0xc0, !PT ;  /* 0x0000ffff0a197812 */ /* 0x008fe200078ec0ff */
[----:B------:R-:W3:Y:S01]  /*1ab0*/  @P3 LDG.E R0, [R6.64] ;  /* 0x0000000606003981 */ /* 0x000ee2000c1e1900 */
[----:B------:R-:W-:Y:S01]  /*1ac0*/  YIELD ;  /* 0x0000000000007946 */ /* 0x000fe20003800000 */
[----:B------:R-:W-:-:S02]  /*1ad0*/  P2R R21, PR, RZ, 0x20 ;  /* 0x00000020ff157803 */ /* 0x000fc40000000000 */
[----:B------:R1:W5:Y:S01]  /*1ae0*/  @P4 LDG.E R12, [R4.64] ;  /* 0x00000006040c4981 */ /* 0x000362000c1e1900 */
[----:B--2---:R-:W-:-:S04]  /*1af0*/  LEA R2, P1, R32, c[0x0][0x350], 0x2 ;  /* 0x0000d40020027a11 */ /* 0x004fc800078210ff */
[----:B------:R-:W-:-:S05]  /*1b00*/  LEA.HI.X R3, R32, c[0x0][0x354], R11, 0x2, P1 ;  /* 0x0000d50020037a11 */ /* 0x000fca00008f140b */
[----:B------:R1:W5:Y:S04]  /*1b10*/  @P5 LDG.E R9, [R2.64] ;  /* 0x0000000602095981 */ /* 0x000368000c1e1900 */
[----:B------:R1:W-:Y:S04]  /*1b20*/  STL [R1+0x98], R25 ;  /* 0x0000981901007387 */ /* 0x0003e80000100800 */
[----:B---3--:R1:W-:Y:S01]  /*1b30*/  @P3 STL [R1+0x88], R0 ;  /* 0x0000880001003387 */ /* 0x0083e20000100800 */
        /* <DEDUP_REMOVED lines=8> */
.L_x_871:
[----:B------:R-:W-:-:S04]  /*1bc0*/  ISETP.NE.U32.AND P0, PT, RZ, c[0x0][0x368], PT ;  /* 0x0000da00ff007a0c */ /* 0x000fc80003f05070 */
[----:B------:R-:W-:-:S13]  /*1bd0*/  ISETP.NE.AND.EX P0, PT, RZ, c[0x0][0x36c], PT, P0 ;  /* 0x0000db00ff007a0c */ /* 0x000fda0003f05300 */
[----:B------:R-:W-:Y:S05]  /*1be0*/  @!P0 BRA `(.L_x_872) ;  /* 0x0000004000008947 */ /* 0x000fea0003800000 */
[----:B-1----:R-:W-:-:S04]  /*1bf0*/  LEA R2, P0, R32, c[0x0][0x368], 0x2 ;  /* 0x0000da0020027a11 */ /* 0x002fc800078010ff */
[----:B------:R-:W-:-:S05]  /*1c00*/  LEA.HI.X R3, R32, c[0x0][0x36c], R11, 0x2, P0 ;  /* 0x0000db0020037a11 */ /* 0x000fca00000f140b */
[----:B------:R1:W5:Y:S01]  /*1c10*/  LDG.E R0, [R2.64] ;  /* 0x0000000602007981 */ /* 0x000362000c1e1900 */
[----:B------:R-:W-:Y:S05]  /*1c20*/  BRA `(.L_x_873) ;  /* 0x0000005000007947 */ /* 0x000fea0003800000 */
.L_x_872:
[----:B-1----:R-:W-:Y:S01]  /*1c30*/  MOV R0, c[0x0][0x1d0] ;  /* 0x0000740000007a02 */ /* 0x002fe20000000f00 */
[----:B------:R-:W-:Y:S05]  /*1c40*/  @!P5 BRA `(.L_x_873) ;  /* 0x000000300000d947 */ /* 0x000fea0003800000 */
[----:B------:R-:W2:Y:S04]  /*1c50*/  LDG.E R4, [R2.64] ;  /* 0x0000000602047981 */ /* 0x000ea8000c1e1900 */
[----:B------:R-:W2:Y:S02]  /*1c60*/  LDG.E R0, [R2.64+0x4] ;  /* 0x0000040602007981 */ /* 0x000ea4000c1e1900 */
[----:B--2---:R-:W-:Y:S02]  /*1c70*/  IADD3 R0, -R4, R0, RZ ;  /* 0x0000000004007210 */ /* 0x004fe40007ffe1ff */
.L_x_873:
[----:B-1----:R-:W2:Y:S04]  /*1c80*/  LDL R3, [R1+0x88] ;  /* 0x0000880001037983 */ /* 0x002ea80000100800 */
[----:B------:R-:W3:Y:S04]  /*1c90*/  LDL.LU R2, [R1+0x7c] ;  /* 0x00007c0001027983 */ /* 0x000ee80000300800 */
[----:B------:R-:W4:Y:S01]  /*1ca0*/  LDL.LU R31, [R1+0x2c] ;  /* 0x00002c00011f7983 */ /* 0x000f220000300800 */
[----:B------:R-:W-:-:S05]  /*1cb0*/  IMAD.MOV.U32 R102, RZ, RZ, c[0x0][0x2c4] ;  /* 0x0000b100ff667624 */ /* 0x000fca00078e00ff */
[----:B------:R-:W-:Y:S01]  /*1cc0*/  ISETP.NE.AND P3, PT, R102, 0x1, PT ;  /* 0x000000016600780c */ /* 0x000fe20003f65270 */
[--C-:B-----5:R-:W-:Y:S01]  /*1cd0*/  IMAD.IADD R23, R0, 0x1, -R8.reuse ;  /* 0x0000000100177824 */ /* 0x120fe200078e0a08 */
[----:B------:R-:W-:Y:S01]  /*1ce0*/  BSSY B0, `(.L_x_874) ;  /* 0x0000040000007945 */ /* 0x000fe20003800000 */
[----:B------:R-:W-:Y:S02]  /*1cf0*/  IMAD.IADD R18, R9, 0x1, R8 ;  /* 0x0000000109127824 */ /* 0x000fe400078e0208 */
[----:B--2---:R-:W-:Y:S02]  /*1d00*/  IMAD.MOV.U32 R14, RZ, RZ, R3 ;  /* 0x000000ffff0e7224 */ /* 0x004fe400078e0003 */
[----:B---3--:R-:W-:-:S05]  /*1d10*/  IMAD.SHL.U32 R15, R2, 0x80, RZ ;  /* 0x00000080020f7824 */ /* 0x008fca00078e00ff */
[----:B------:R-:W-:-:S05]  /*1d20*/  IADD3 R2, R15, 0x7f, RZ ;  /* 0x0000007f0f027810 */ /* 0x000fca0007ffe0ff */
[----:B------:R-:W-:-:S04]  /*1d30*/  @P3 IMAD.HI.U32 R3, R2, c[0x0][0x2c8], RZ ;  /* 0x0000b20002033a27 */ /* 0x000fc800078e00ff */
[----:B------:R-:W-:Y:S01]  /*1d40*/  IMAD.MOV.U32 R0, RZ, RZ, R2 ;  /* 0x000000ffff007224 */ /* 0x000fe200078e0002 */
[C---:B------:R-:W-:Y:S02]  /*1d50*/  IADD3 R2, R23.reuse, 0x30, -R14 ;  /* 0x0000003017027810 */ /* 0x040fe40007ffe80e */
[----:B------:R-:W-:Y:S02]  /*1d60*/  @P3 SHF.R.U32.HI R0, RZ, c[0x0][0x2cc], R3 ;  /* 0x0000b300ff003a19 */ /* 0x000fe40000011603 */
[----:B------:R-:W-:-:S03]  /*1d70*/  IADD3 R3, R23, 0x2f, RZ ;  /* 0x0000002f17037810 */ /* 0x000fc60007ffe0ff */
[----:B------:R-:W-:Y:S02]  /*1d80*/  IMAD.IADD R0, R2, 0x1, R0 ;  /* 0x0000000102007824 */ /* 0x000fe400078e0200 */
[----:B------:R-:W-:-:S04]  /*1d90*/  IMAD.HI R2, R3, 0x2aaaaaab, RZ ;  /* 0x2aaaaaab03027827 */ /* 0x000fc800078e02ff */
[----:B------:R-:W-:Y:S01]  /*1da0*/  IMAD.HI R0, R0, 0x2aaaaaab, RZ ;  /* 0x2aaaaaab00007827 */ /* 0x000fe200078e02ff */
[----:B------:R-:W-:-:S04]  /*1db0*/  SHF.R.U32.HI R4, RZ, 0x1f, R2 ;  /* 0x0000001fff047819 */ /* 0x000fc80000011602 */
[----:B------:R-:W-:Y:S02]  /*1dc0*/  SHF.R.U32.HI R3, RZ, 0x1f, R0 ;  /* 0x0000001fff037819 */ /* 0x000fe40000011600 */
[----:B------:R-:W-:Y:S02]  /*1dd0*/  LEA.HI.SX32 R4, R2, R4, 0x1d ;  /* 0x0000000402047211 */ /* 0x000fe400078feaff */
[----:B------:R-:W-:Y:S02]  /*1de0*/  LOP3.LUT R2, R10, 0xff000000, RZ, 0xc0, !PT ;  /* 0xff0000000a027812 */ /* 0x000fe400078ec0ff */
[----:B------:R-:W-:Y:S02]  /*1df0*/  LEA.HI.SX32 R0, R0, R3, 0x1d ;  /* 0x0000000300007211 */ /* 0x000fe400078feaff */
[----:B------:R-:W-:Y:S02]  /*1e00*/  LOP3.LUT R3, R10, 0xff0000, RZ, 0xc0, !PT ;  /* 0x00ff00000a037812 */ /* 0x000fe400078ec0ff */
[----:B------:R-:W-:-:S02]  /*1e10*/  SHF.R.U32.HI R2, RZ, 0x8, R2 ;  /* 0x00000008ff027819 */ /* 0x000fc40000011602 */
[----:B----4-:R-:W-:Y:S02]  /*1e20*/  LOP3.LUT R31, R31, 0xfffffbff, RZ, 0xc0, !PT ;  /* 0xfffffbff1f1f7812 */ /* 0x010fe400078ec0ff */
[----:B------:R-:W-:Y:S02]  /*1e30*/  LEA.HI R3, R3, R2, RZ, 0x10 ;  /* 0x0000000203037211 */ /* 0x000fe400078f80ff */
[----:B------:R-:W-:Y:S02]  /*1e40*/  @P3 LOP3.LUT R31, R31, 0x400, RZ, 0xfc, !PT ;  /* 0x000004001f1f3812 */ /* 0x000fe400078efcff */
[----:B------:R-:W-:Y:S01]  /*1e50*/  LOP3.LUT R16, R3, 0xff, RZ, 0xc0, !PT ;  /* 0x000000ff03107812 */ /* 0x000fe200078ec0ff */
[----:B------:R1:W-:Y:S01]  /*1e60*/  STL [R1+0x9c], R15 ;  /* 0x00009c0f01007387 */ /* 0x0003e20000100800 */
[----:B------:R-:W-:-:S03]  /*1e70*/  SHF.R.U32.HI R5, RZ, 0x10, R3 ;  /* 0x00000010ff057819 */ /* 0x000fc60000011603 */
[----:B------:R1:W-:Y:S01]  /*1e80*/  STL [R1+0x7c], R23 ;  /* 0x00007c1701007387 */ /* 0x0003e20000100800 */
[----:B------:R-:W-:-:S03]  /*1e90*/  IMNMX R6, R4, R0, PT ;  /* 0x0000000004067217 */ /* 0x000fc60003800200 */
[----:B------:R1:W-:Y:S04]  /*1ea0*/  STL [R1+0x2c], R31 ;  /* 0x00002c1f01007387 */ /* 0x0003e80000100800 */
[----:B------:R1:W-:Y:S04]  /*1eb0*/  STL [R1+0xc8], R16 ;  /* 0x0000c81001007387 */ /* 0x0003e80000100800 */
[----:B------:R1:W-:Y:S01]  /*1ec0*/  STL [R1+0x80], R5 ;  /* 0x0000800501007387 */ /* 0x0003e20000100800 */
[----:B------:R-:W-:Y:S01]  /*1ed0*/  ISETP.GE.AND P0, PT, R6, 0x1, PT ;  /* 0x000000010600780c */ /* 0x000fe20003f06270 */
[----:B------:R-:W-:-:S12]  /*1ee0*/  IMAD.MOV.U32 R2, RZ, RZ, RZ ;  /* 0x000000ffff027224 */ /* 0x000fd800078e00ff */
[----:B------:R-:W-:Y:S05]  /*1ef0*/  @!P0 BRA `(.L_x_875) ;  /* 0x000001e000008947 */ /* 0x000fea0003800000 */
[----:B------:R-:W-:-:S04]  /*1f00*/  ISETP.NE.AND P0, PT, R5, RZ, PT ;  /* 0x000000ff0500720c */ /* 0x000fc80003f05270 */
        /* <DEDUP_REMOVED lines=29> */
.L_x_875:
[----:B------:R-:W-:Y:S05]  /*20e0*/  BSYNC B0 ;  /* 0x0000000000007941 */ /* 0x000fea0003800000 */
.L_x_874:
        /* <DEDUP_REMOVED lines=14> */
[----:B------:R2:W-:Y:S01]  /*21d0*/  STL [R1+0x28], R103 ;  /* 0x0000286701007387 */ /* 0x0005e20000100800 */
        /* <DEDUP_REMOVED lines=59> */
[----:B--2---:R-:W-:Y:S01]  /*2590*/  ISETP.NE.U32.AND P0, PT, RZ, c[0x0][0x340], PT ;  /* 0x0000d000ff007a0c */ /* 0x004fe20003f05070 */
[----:B------:R-:W2:Y:S01]  /*25a0*/  LDL.64 R8, [R1+0x70] ;  /* 0x0000700001087983 */ /* 0x000ea20000100a00 */
[----:B------:R-:W-:-:S02]  /*25b0*/  IMAD.MOV.U32 R135, RZ, RZ, R15 ;  /* 0x000000ffff877224 */ /* 0x000fc400078e000f */
[----:B------:R-:W-:Y:S01]  /*25c0*/  ISETP.NE.AND.EX P1, PT, RZ, c[0x0][0x344], PT, P0 ;  /* 0x0000d100ff007a0c */ /* 0x000fe20003f25300 */
[----:B------:R3:W2:Y:S04]  /*25d0*/  LDL.64 R26, [R1+0x70] ;  /* 0x00007000011a7983 */ /* 0x0006a80000100a00 */
[----:B------:R-:W4:Y:S04]  /*25e0*/  LDL R22, [R1+0x8c] ;  /* 0x00008c0001167983 */ /* 0x000f280000100800 */
[----:B------:R-:W5:Y:S04]  /*25f0*/  LDL R20, [R1+0x90] ;  /* 0x0000900001147983 */ /* 0x000f680000100800 */
[----:B------:R-:W-:Y:S01]  /*2600*/  @P1 IMAD.WIDE R2, R32, R13, c[0x0][0x340] ;  /* 0x0000d00020021625 */ /* 0x000fe200078e020d */
[----:B------:R-:W3:Y:S04]  /*2610*/  LDL R30, [R1+0xa4] ;  /* 0x0000a400011e7983 */ /* 0x000ee80000100800 */
[----:B------:R1:W3:Y:S04]  /*2620*/  @P1 LDG.E R19, [R2.64] ;  /* 0x0000000602131981 */ /* 0x0002e8000c1e1900 */
[----:B------:R-:W4:Y:S04]  /*2630*/  LDL R29, [R1+0xa0] ;  /* 0x0000a000011d7983 */ /* 0x000f280000100800 */
[----:B------:R-:W4:Y:S04]  /*2640*/  LDL R78, [R1+0x18] ;  /* 0x00001800014e7983 */ /* 0x000f280000100800 */
[----:B------:R-:W1:Y:S01]  /*2650*/  S2R R4, SR_TID.X ;  /* 0x0000000000047919 */ /* 0x000e620000002100 */
[----:B------:R-:W-:-:S05]  /*2660*/  SHF.R.S32.HI R0, RZ, 0x1f, R12 ;  /* 0x0000001fff007819 */ /* 0x000fca000001140c */
[----:B------:R-:W-:Y:S01]  /*2670*/  IMAD R0, R0, c[0x0][0x178], RZ ;  /* 0x00005e0000007a24 */ /* 0x000fe200078e02ff */
[--C-:B-1----:R-:W-:Y:S02]  /*2680*/  SHF.R.S32.HI R24, RZ, 0x1f, R4.reuse ;  /* 0x0000001fff187819 */ /* 0x102fe40000011404 */
[----:B------:R-:W-:Y:S02]  /*2690*/  SHF.R.S32.HI R118, RZ, 0x1f, R4 ;  /* 0x0000001fff767819 */ /* 0x000fe40000011404 */
[-C--:B------:R-:W-:Y:S02]  /*26a0*/  LEA.HI R24, R24, R4.reuse, RZ, 0x3 ;  /* 0x0000000418187211 */ /* 0x080fe400078f18ff */
[----:B------:R-:W-:Y:S02]  /*26b0*/  LEA.HI R118, R118, R4, RZ, 0x3 ;  /* 0x0000000476767211 */ /* 0x000fe400078f18ff */
[----:B------:R-:W-:Y:S02]  /*26c0*/  LOP3.LUT R24, R24, 0xfffffff8, RZ, 0xc0, !PT ;  /* 0xfffffff818187812 */ /* 0x000fe400078ec0ff */
[----:B------:R-:W-:-:S03]  /*26d0*/  SHF.R.S32.HI R118, RZ, 0x3, R118 ;  /* 0x00000003ff767819 */ /* 0x000fc60000011476 */
[----:B------:R-:W-:Y:S02]  /*26e0*/  IMAD.IADD R24, R4, 0x1, -R24 ;  /* 0x0000000104187824 */ /* 0x000fe400078e0a18 */
[----:B------:R-:W-:-:S04]  /*26f0*/  IMAD.WIDE.U32 R2, R12, c[0x0][0x178], RZ ;  /* 0x00005e000c027a25 */ /* 0x000fc800078e00ff */
[----:B------:R-:W-:Y:S02]  /*2700*/  IMAD R5, R24, 0x20, R118 ;  /* 0x0000002018057824 */ /* 0x000fe400078e0276 */
[----:B------:R-:W-:Y:S02]  /*2710*/  IMAD R0, R12, c[0x0][0x17c], R0 ;  /* 0x00005f000c007a24 */ /* 0x000fe400078e0200 */
[----:B------:R-:W-:Y:S02]  /*2720*/  IMAD.IADD R5, R135, 0x1, R5 ;  /* 0x0000000187057824 */ /* 0x000fe400078e0205 */
[----:B------:R-:W-:Y:S01]  /*2730*/  IMAD.IADD R3, R3, 0x1, R0 ;  /* 0x0000000103037824 */ /* 0x000fe200078e0200 */
[----:B------:R-:W-:Y:S01]  /*2740*/  SEL R6, R11, RZ, !P4 ;  /* 0x000000ff0b067207 */ /* 0x000fe20006000000 */
[----:B------:R-:W-:Y:S01]  /*2750*/  @P3 IMAD.HI.U32 R7, R5, c[0x0][0x2c8], RZ ;  /* 0x0000b20005073a27 */ /* 0x000fe200078e00ff */
[----:B------:R-:W-:-:S03]  /*2760*/  SEL R4, R32, RZ, !P4 ;  /* 0x000000ff20047207 */ /* 0x000fc60006000000 */
        /* <DEDUP_REMOVED lines=8> */
[----:B------:R-:W-:-:S04]  /*27f0*/  IMAD.MOV R4, RZ, RZ, -R0 ;  /* 0x000000ffff047224 */ /* 0x000fc800078e0a00 */
[----:B------:R-:W-:Y:S02]  /*2800*/  IMAD R4, R4, c[0x0][0x2c4], R5 ;  /* 0x0000b10004047a24 */ /* 0x000fe400078e0205 */
[----:B------:R-:W-:Y:S02]  /*2810*/  IMAD R5, R7, c[0x0][0x1b0], RZ ;  /* 0x00006c0007057a24 */ /* 0x000fe400078e02ff */
[----:B------:R-:W-:Y:S02]  /*2820*/  IMAD.IADD R3, R3, 0x1, R6 ;  /* 0x0000000103037824 */ /* 0x000fe400078e0206 */
[C---:B------:R-:W-:Y:S01]  /*2830*/  IMAD R6, R0.reuse, c[0x0][0x1b4], R5 ;  /* 0x00006d0000067a24 */ /* 0x040fe200078e0205 */
[----:B------:R-:W-:Y:S01]  /*2840*/  SHF.R.S32.HI R5, RZ, 0x1f, R4 ;  /* 0x0000001fff057819 */ /* 0x000fe20000011404 */
[----:B------:R-:W-:-:S04]  /*2850*/  IMAD.WIDE.U32 R2, R0, c[0x0][0x1b0], R2 ;  /* 0x00006c0000027a25 */ /* 0x000fc800078e0002 */
[----:B------:R-:W-:Y:S02]  /*2860*/  IMAD R0, R5, c[0x0][0x1a8], RZ ;  /* 0x00006a0005007a24 */ /* 0x000fe400078e02ff */
[----:B------:R-:W-:Y:S02]  /*2870*/  IMAD.IADD R3, R3, 0x1, R6 ;  /* 0x0000000103037824 */ /* 0x000fe400078e0206 */
[C---:B------:R-:W-:Y:S02]  /*2880*/  IMAD R0, R4.reuse, c[0x0][0x1ac], R0 ;  /* 0x00006b0004007a24 */ /* 0x040fe400078e0200 */
[----:B------:R-:W-:-:S04]  /*2890*/  IMAD.WIDE.U32 R2, R4, c[0x0][0x1a8], R2 ;  /* 0x00006a0004027a25 */ /* 0x000fc800078e0002 */
[----:B------:R-:W-:Y:S01]  /*28a0*/  IMAD.IADD R0, R3, 0x1, R0 ;  /* 0x0000000103007824 */ /* 0x000fe200078e0200 */
[----:B------:R-:W-:Y:S01]  /*28b0*/  LEA R13, P0, R2, c[0x0][0x160], 0x1 ;  /* 0x00005800020d7a11 */ /* 0x000fe200078008ff */
[----:B------:R-:W-:Y:S01]  /*28c0*/  WARPSYNC 0xffffffff ;  /* 0xffffffff00007948 */ /* 0x000fe20003800000 */
[----:B------:R-:W-:Y:S01]  /*28d0*/  IMAD R15, R14, c[0x0][0x2c4], RZ ;  /* 0x0000b1000e0f7a24 */ /* 0x000fe200078e02ff */
[----:B------:R-:W-:Y:S01]  /*28e0*/  BAR.SYNC.DEFER_BLOCKING 0x0 ;  /* 0x0000000000007b1d */ /* 0x000fe20000010000 */
[----:B------:R-:W-:-:S05]  /*28f0*/  LEA.HI.X R12, R2, c[0x0][0x164], R0, 0x1, P0 ;  /* 0x00005900020c7a11 */ /* 0x000fca00000f0c00 */
[----:B------:R-:W1:Y:S01]  /*2900*/  SHFL.IDX PT, R2, R13, RZ, 0x181f ;  /* 0x00181fff0d027589 */ /* 0x000e6200000e0000 */
[----:B------:R-:W-:-:S03]  /*2910*/  IMAD.IADD R14, R118, 0x1, R135 ;  /* 0x00000001760e7824 */ /* 0x000fc600078e0287 */
[----:B------:R-:W1:Y:S02]  /*2920*/  SHFL.IDX PT, R3, R12, RZ, 0x181f ;  /* 0x00181fff0c037589 */ /* 0x000e6400000e0000 */
[----:B------:R-:W-:Y:S02]  /*2930*/  ISETP.GE.AND P0, PT, R14, R15, PT ;  /* 0x0000000f0e00720c */ /* 0x000fe40003f06270 */
[----:B------:R-:W-:Y:S01]  /*2940*/  IADD3 R77, R103, -0x1, RZ ;  /* 0xffffffff674d7810 */ /* 0x000fe20007ffe0ff */
[----:B------:R-:W-:-:S05]  /*2950*/  IMAD.MOV.U32 R119, RZ, RZ, R31 ;  /* 0x000000ffff777224 */ /* 0x000fca00078e001f */
[----:B------:R-:W-:Y:S01]  /*2960*/  LOP3.LUT R119, R119, 0xfffffffd, RZ, 0xc0, !PT ;  /* 0xfffffffd77777812 */ /* 0x000fe200078ec0ff */
[----:B--2---:R-:W-:-:S05]  /*2970*/  IMAD.MOV.U32 R26, RZ, RZ, R8 ;  /* 0x000000ffff1a7224 */ /* 0x004fca00078e0008 */
[C---:B------:R-:W-:Y:S02]  /*2980*/  IADD3 R0, R26.reuse, 0x40, RZ ;  /* 0x000000401a007810 */ /* 0x040fe40007ffe0ff */
[C---:B------:R-:W-:Y:S02]  /*2990*/  ISETP.GE.AND P3, PT, R26.reuse, c[0x0][0x198], PT ;  /* 0x000066001a007a0c */ /* 0x040fe40003f66270 */
[----:B------:R-:W-:Y:S02]  /*29a0*/  SHF.R.S32.HI R27, RZ, 0x1f, R26 ;  /* 0x0000001fff1b7819 */ /* 0x000fe4000001141a */
[----:B------:R-:W-:Y:S02]  /*29b0*/  SHF.R.S32.HI R17, RZ, 0x1f, R0 ;  /* 0x0000001fff117819 */ /* 0x000fe40000011400 */
[----:B-1----:R-:W-:Y:S02]  /*29c0*/  @!P0 LEA R6, P2, R26, R2, 0x1 ;  /* 0x000000021a068211 */ /* 0x002fe400078408ff */
[----:B---3--:R-:W-:Y:S01]  /*29d0*/  @P1 SHF.R.S32.HI R16, RZ, 0x1f, R19 ;  /* 0x0000001fff101819 */ /* 0x008fe20000011413 */
[----:B------:R-:W-:-:S02]  /*29e0*/  @!P1 IMAD.MOV.U32 R16, RZ, RZ, R11 ;  /* 0x000000ffff109224 */ /* 0x000fc400078e000b */
[----:B------:R-:W-:Y:S01]  /*29f0*/  @!P1 IMAD.MOV.U32 R19, RZ, RZ, R32 ;  /* 0x000000ffff139224 */ /* 0x000fe200078e0020 */
[C---:B------:R-:W-:Y:S02]  /*2a00*/  @!P0 LEA R10, P1, R0.reuse, R2, 0x1 ;  /* 0x00000002000a8211 */ /* 0x040fe400078208ff */
[----:B------:R-:W-:Y:S02]  /*2a10*/  ISETP.GE.AND P6, PT, R0, c[0x0][0x198], PT ;  /* 0x0000660000007a0c */ /* 0x000fe40003fc6270 */
[----:B----4-:R-:W-:Y:S02]  /*2a20*/  ISETP.GE.AND P5, PT, R22, c[0x0][0x198], PT ;  /* 0x0000660016007a0c */ /* 0x010fe40003fa6270 */
[----:B-----5:R-:W-:Y:S02]  /*2a30*/  ISETP.GE.AND P4, PT, R20, c[0x0][0x198], PT ;  /* 0x0000660014007a0c */ /* 0x020fe40003f86270 */
[-C--:B------:R-:W-:Y:S02]  /*2a40*/  @!P0 LEA.HI.X R7, R26, R3.reuse, R27, 0x1, P2 ;  /* 0x000000031a078211 */ /* 0x080fe400010f0c1b */
[----:B------:R-:W-:-:S02]  /*2a50*/  @!P0 LEA.HI.X R11, R0, R3, R17, 0x1, P1 ;  /* 0x00000003000b8211 */ /* 0x000fc400008f0c11 */
[-C--:B------:R-:W-:Y:S01]  /*2a60*/  @!P0 LEA R8, P2, R22, R2.reuse, 0x1 ;  /* 0x0000000216088211 */ /* 0x080fe200078408ff */
[----:B------:R-:W-:Y:S01]  /*2a70*/  @!PT LDS RZ, [RZ] ;  /* 0x00000000fffff984 */ /* 0x000fe20000000800 */
[----:B------:R1:W-:Y:S01]  /*2a80*/  @!P0 LDGSTS.E.BYPASS.LTC128B.128 [R78+0x4080], [R6.64], !P3 ;  /* 0x04080000064e8fae */ /* 0x0003e2000d901d46 */
[----:B------:R-:W-:-:S03]  /*2a90*/  @!P0 LEA R4, P1, R20, R2, 0x1 ;  /* 0x0000000214048211 */ /* 0x000fc600078208ff */
[----:B------:R-:W2:Y:S01]  /*2aa0*/  SHFL.IDX PT, R2, R13, 0x1, 0x181f ;  /* 0x00381f000d027f89 */ /* 0x000ea200000e0000 */
[-C--:B------:R-:W-:Y:S02]  /*2ab0*/  @!P0 LEA.HI.X R9, R22, R3.reuse, R30, 0x1, P2 ;  /* 0x0000000316098211 */ /* 0x080fe400010f0c1e */
[----:B------:R-:W-:Y:S01]  /*2ac0*/  @!P0 LEA.HI.X R5, R20, R3, R29, 0x1, P1 ;  /* 0x0000000314058211 */ /* 0x000fe200008f0c1d */
[----:B------:R3:W-:Y:S04]  /*2ad0*/  @!P0 LDGSTS.E.BYPASS.LTC128B.128 [R78+0x8080], [R10.64], !P6 ;  /* 0x080800000a4e8fae */ /* 0x0007e8000f101d46 */
[----:B------:R-:W4:Y:S04]  /*2ae0*/  SHFL.IDX PT, R3, R12, 0x1, 0x181f ;  /* 0x00381f000c037f89 */ /* 0x000f2800000e0000 */
[----:B------:R5:W-:Y:S04]  /*2af0*/  @!P0 LDGSTS.E.BYPASS.LTC128B.128 [R78+0xc080], [R8.64], !P5 ;  /* 0x0c080000084e8fae */ /* 0x000be8000e901d46 */
[----:B------:R3:W-:Y:S01]  /*2b00*/  @!P0 LDGSTS.E.BYPASS.LTC128B.128 [R78+0x10080], [R4.64], !P4 ;  /* 0x10080000044e8fae */ /* 0x0007e2000e101d46 */
[----:B-1----:R-:W-:-:S04]  /*2b10*/  IADD3 R6, R14, 0x20, RZ ;  /* 0x000000200e067810 */ /* 0x002fc80007ffe0ff */
[----:B------:R-:W-:-:S13]  /*2b20*/  ISETP.GE.AND P0, PT, R6, R15, PT ;  /* 0x0000000f0600720c */ /* 0x000fda0003f06270 */
[----:B--2---:R-:W-:-:S04]  /*2b30*/  @!P0 LEA R6, P1, R26, R2, 0x1 ;  /* 0x000000021a068211 */ /* 0x004fc800078208ff */
[----:B----4-:R-:W-:Y:S02]  /*2b40*/  @!P0 LEA.HI.X R7, R26, R3, R27, 0x1, P1 ;  /* 0x000000031a078211 */ /* 0x010fe400008f0c1b */
[----:B---3--:R-:W-:-:S03]  /*2b50*/  @!P0 LEA R10, P1, R0, R2, 0x1 ;  /* 0x00000002000a8211 */ /* 0x008fc600078208ff */
[----:B------:R1:W-:Y:S01]  /*2b60*/  @!P0 LDGSTS.E.BYPASS.LTC128B.128 [R78+0x5080], [R6.64], !P3 ;  /* 0x05080000064e8fae */ /* 0x0003e2000d901d46 */
[----:B------:R-:W-:Y:S02]  /*2b70*/  @!P0 LEA.HI.X R11, R0, R3, R17, 0x1, P1 ;  /* 0x00000003000b8211 */ /* 0x000fe400008f0c11 */
[----:B-----5:R-:W-:-:S03]  /*2b80*/  @!P0 LEA R8, P1, R22, R2, 0x1 ;  /* 0x0000000216088211 */ /* 0x020fc600078208ff */
[----:B------:R2:W-:Y:S01]  /*2b90*/  @!P0 LDGSTS.E.BYPASS.LTC128B.128 [R78+0x9080], [R10.64], !P6 ;  /* 0x090800000a4e8fae */ /* 0x0005e2000f101d46 */
[-C--:B------:R-:W-:Y:S02]  /*2ba0*/  @!P0 LEA.HI.X R9, R22, R3.reuse, R30, 0x1, P1 ;  /* 0x0000000316098211 */ /* 0x080fe400008f0c1e */
[C---:B------:R-:W-:Y:S02]  /*2bb0*/  @!P0 LEA R4, P1, R20.reuse, R2, 0x1 ;  /* 0x0000000214048211 */ /* 0x040fe400078208ff */
[----:B------:R-:W3:Y:S02]  /*2bc0*/  SHFL.IDX PT, R2, R13, 0x2, 0x181f ;  /* 0x00581f000d027f89 */ /* 0x000ee400000e0000 */
[----:B------:R-:W-:Y:S02]  /*2bd0*/  @!P0 LEA.HI.X R5, R20, R3, R29, 0x1, P1 ;  /* 0x0000000314058211 */ /* 0x000fe400008f0c1d */
[----:B------:R-:W4:Y:S04]  /*2be0*/  SHFL.IDX PT, R3, R12, 0x2, 0x181f ;  /* 0x00581f000c037f89 */ /* 0x000f2800000e0000 */
[----:B------:R3:W-:Y:S04]  /*2bf0*/  @!P0 LDGSTS.E.BYPASS.LTC128B.128 [R78+0xd080], [R8.64], !P5 ;  /* 0x0d080000084e8fae */ /* 0x0007e8000e901d46 */
[----:B------:R5:W-:Y:S01]  /*2c00*/  @!P0 LDGSTS.E.BYPASS.LTC128B.128 [R78+0x11080], [R4.64], !P4 ;  /* 0x11080000044e8fae */ /* 0x000be2000e101d46 */
[----:B-1----:R-:W-:-:S04]  /*2c10*/  IADD3 R6, R14, 0x40, RZ ;  /* 0x000000400e067810 */ /* 0x002fc80007ffe0ff */
[----:B------:R-:W-:-:S13]  /*2c20*/  ISETP.GE.AND P0, PT, R6, R15, PT ;  /* 0x0000000f0600720c */ /* 0x000fda0003f06270 */
[----:B---3--:R-:W-:-:S04]  /*2c30*/  @!P0 LEA R8, P1, R26, R2, 0x1 ;  /* 0x000000021a088211 */ /* 0x008fc800078208ff */
[-C--:B----4-:R-:W-:Y:S02]  /*2c40*/  @!P0 LEA.HI.X R9, R26, R3.reuse, R27, 0x1, P1 ;  /* 0x000000031a098211 */ /* 0x090fe400008f0c1b */
[CC--:B------:R-:W-:Y:S01]  /*2c50*/  @!P0 LEA R6, P1, R0.reuse, R2.reuse, 0x1 ;  /* 0x0000000200068211 */ /* 0x0c0fe200078208ff */
[----:B--2---:R-:W1:Y:S03]  /*2c60*/  SHFL.IDX PT, R11, R13, 0x3, 0x181f ;  /* 0x00781f000d0b7f89 */ /* 0x004e6600000e0000 */
[----:B------:R-:W-:Y:S01]  /*2c70*/  @!P0 LEA.HI.X R7, R0, R3, R17, 0x1, P1 ;  /* 0x0000000300078211 */ /* 0x000fe200008f0c11 */
[----:B------:R2:W-:Y:S01]  /*2c80*/  @!P0 LDGSTS.E.BYPASS.LTC128B.128 [R78+0x6080], [R8.64], !P3 ;  /* 0x06080000084e8fae */ /* 0x0005e2000d901d46 */
[----:B-----5:R-:W-:-:S03]  /*2c90*/  @!P0 LEA R4, P1, R22, R2, 0x1 ;  /* 0x0000000216048211 */ /* 0x020fc600078208ff */
[----:B------:R1:W-:Y:S01]  /*2ca0*/  @!P0 LDGSTS.E.BYPASS.LTC128B.128 [R78+0xa080], [R6.64], !P6 ;  /* 0x0a080000064e8fae */ /* 0x0003e2000f101d46 */
[-C--:B------:R-:W-:Y:S02]  /*2cb0*/  @!P0 LEA.HI.X R5, R22, R3.reuse, R30, 0x1, P1 ;  /* 0x0000000316058211 */ /* 0x080fe400008f0c1e */
[C---:B------:R-:W-:Y:S01]  /*2cc0*/  @!P0 LEA R2, P1, R20.reuse, R2, 0x1 ;  /* 0x0000000214028211 */ /* 0x040fe200078208ff */
[----:B------:R-:W3:Y:S03]  /*2cd0*/  SHFL.IDX PT, R10, R12, 0x3, 0x181f ;  /* 0x00781f000c0a7f89 */ /* 0x000ee600000e0000 */
[----:B------:R-:W-:Y:S01]  /*2ce0*/  @!P0 LEA.HI.X R3, R20, R3, R29, 0x1, P1 ;  /* 0x0000000314038211 */ /* 0x000fe200008f0c1d */
[----:B------:R4:W-:Y:S04]  /*2cf0*/  @!P0 LDGSTS.E.BYPASS.LTC128B.128 [R78+0xe080], [R4.64], !P5 ;  /* 0x0e080000044e8fae */ /* 0x0009e8000e901d46 */
[----:B------:R5:W-:Y:S01]  /*2d00*/  @!P0 LDGSTS.E.BYPASS.LTC128B.128 [R78+0x12080], [R2.64], !P4 ;  /* 0x12080000024e8fae */ /* 0x000be2000e101d46 */
[----:B----4-:R-:W-:-:S02]  /*2d10*/  IADD3 R4, R14, 0x60, RZ ;  /* 0x000000600e047810 */ /* 0x010fc40007ffe0ff */
[----:B-----5:R-:W-:Y:S02]  /*2d20*/  SHF.R.S32.HI R3, RZ, 0x1f, R18 ;  /* 0x0000001fff037819 */ /* 0x020fe40000011412 */
[----:B------:R-:W-:-:S04]  /*2d30*/  IADD3 R2, P0, R118, R18, RZ ;  /* 0x0000001276027210 */ /* 0x000fc80007f1e0ff */
[----:B------:R-:W-:Y:S02]  /*2d40*/  LEA.HI.X.SX32 R3, R118, R3, 0x1, P0 ;  /* 0x0000000376037211 */ /* 0x000fe400000f0eff */
[----:B------:R-:W-:Y:S01]  /*2d50*/  ISETP.GE.AND P0, PT, R4, R15, PT ;  /* 0x0000000f0400720c */ /* 0x000fe20003f06270 */
[----:B------:R-:W-:Y:S02]  /*2d60*/  IMAD.MOV.U32 R15, RZ, RZ, 0x30 ;  /* 0x00000030ff0f7424 */ /* 0x000fe400078e00ff */
[----:B--2---:R-:W-:-:S10]  /*2d70*/  IMAD R8, R3, c[0x0][0x1e0], RZ ;  /* 0x0000780003087a24 */ /* 0x004fd400078e02ff */
[----:B-1----:R-:W-:-:S04]  /*2d80*/  @!P0 LEA R6, P1, R26, R11, 0x1 ;  /* 0x0000000b1a068211 */ /* 0x002fc800078208ff */
[--C-:B---3--:R-:W-:Y:S01]  /*2d90*/  @!P0 LEA.HI.X R7, R26, R10, R27.reuse, 0x1, P1 ;  /* 0x0000000a1a078211 */ /* 0x108fe200008f0c1b */
[----:B------:R-:W-:-:S04]  /*2da0*/  IMAD.WIDE.U32 R4, R2, c[0x0][0x1e0], R26 ;  /* 0x0000780002047a25 */ /* 0x000fc800078e001a */
[----:B------:R1:W-:Y:S01]  /*2db0*/  @!P0 LDGSTS.E.BYPASS.LTC128B.128 [R78+0x7080], [R6.64], !P3 ;  /* 0x07080000064e8fae */ /* 0x0003e2000d901d46 */
[C---:B------:R-:W-:Y:S02]  /*2dc0*/  IMAD R8, R2.reuse, c[0x0][0x1e4], R8 ;  /* 0x0000790002087a24 */ /* 0x040fe400078e0208 */
[----:B------:R-:W-:Y:S02]  /*2dd0*/  IMAD R12, R3, c[0x0][0x208], RZ ;  /* 0x00008200030c7a24 */ /* 0x000fe400078e02ff */
[----:B------:R-:W-:Y:S02]  /*2de0*/  IMAD R15, R103, -0x30, R15 ;  /* 0xffffffd0670f7824 */ /* 0x000fe400078e020f */
[----:B------:R-:W-:Y:S01]  /*2df0*/  IMAD.IADD R3, R5, 0x1, R8 ;  /* 0x0000000105037824 */ /* 0x000fe200078e0208 */
[----:B------:R-:W-:Y:S01]  /*2e00*/  SHF.R.S32.HI R18, RZ, 0x1f, R77 ;  /* 0x0000001fff127819 */ /* 0x000fe2000001144d */
[----:B------:R-:W-:Y:S01]  /*2e10*/  IMAD.WIDE.U32 R8, R2, c[0x0][0x208], R26 ;  /* 0x0000820002087a25 */ /* 0x000fe200078e001a */
[----:B------:R-:W-:-:S03]  /*2e20*/  ISETP.NE.AND P2, PT, R21, RZ, PT ;  /* 0x000000ff1500720c */ /* 0x000fc60003f45270 */
[----:B------:R-:W-:Y:S02]  /*2e30*/  IMAD R12, R2, c[0x0][0x20c], R12 ;  /* 0x00008300020c7a24 */ /* 0x000fe400078e020c */
[----:B------:R-:W-:Y:S02]  /*2e40*/  IMAD.MOV.U32 R2, RZ, RZ, R4 ;  /* 0x000000ffff027224 */ /* 0x000fe400078e0004 */
[----:B------:R-:W-:Y:S01]  /*2e50*/  IMAD.IADD R76, R23, 0x1, R15 ;  /* 0x00000001174c7824 */ /* 0x000fe200078e020f */
[----:B-1----:R-:W-:-:S04]  /*2e60*/  @!P0 LEA R6, P1, R0, R11, 0x1 ;  /* 0x0000000b00068211 */ /* 0x002fc800078208ff */
[C---:B------:R-:W-:Y:S02]  /*2e70*/  @!P0 LEA.HI.X R7, R0.reuse, R10, R17, 0x1, P1 ;  /* 0x0000000a00078211 */ /* 0x040fe400008f0c11 */
[----:B------:R-:W-:Y:S01]  /*2e80*/  ISETP.GE.AND P1, PT, R0, c[0x0][0x1d4], PT ;  /* 0x0000750000007a0c */ /* 0x000fe20003f26270 */
[----:B------:R-:W-:Y:S02]  /*2e90*/  IMAD.WIDE.U32 R4, R25, c[0x0][0x1e8], R2 ;  /* 0x00007a0019047a25 */ /* 0x000fe400078e0002 */
[----:B------:R1:W-:Y:S02]  /*2ea0*/  @!P0 LDGSTS.E.BYPASS.LTC128B.128 [R78+0xb080], [R6.64], !P6 ;  /* 0x0b080000064e8fae */ /* 0x0003e4000f101d46 */
[----:B------:R-:W-:Y:S01]  /*2eb0*/  IMAD.IADD R3, R9, 0x1, R12 ;  /* 0x0000000109037824 */ /* 0x000fe200078e020c */
[----:B------:R-:W-:Y:S01]  /*2ec0*/  SEL R12, R16, RZ, !P2 ;  /* 0x000000ff100c7207 */ /* 0x000fe20005000000 */
[----:B------:R-:W-:Y:S01]  /*2ed0*/  IMAD.MOV.U32 R2, RZ, RZ, R8 ;  /* 0x000000ffff027224 */ /* 0x000fe200078e0008 */
[----:B------:R-:W-:Y:S01]  /*2ee0*/  SEL R0, R19, RZ, !P2 ;  /* 0x000000ff13007207 */ /* 0x000fe20005000000 */
[----:B------:R-:W-:-:S02]  /*2ef0*/  IMAD R5, R25, c[0x0][0x1ec], R5 ;  /* 0x00007b0019057a24 */ /* 0x000fc400078e0205 */
[----:B------:R-:W-:Y:S02]  /*2f00*/  IMAD R9, R12, c[0x0][0x1f0], RZ ;  /* 0x00007c000c097a24 */ /* 0x000fe400078e02ff */
[----:B------:R-:W-:Y:S01]  /*2f10*/  @P1 LOP3.LUT R119, R119, 0x2, RZ, 0xfc, !PT ;  /* 0x0000000277771812 */ /* 0x000fe200078efcff */
[----:B------:R-:W-:-:S04]  /*2f20*/  IMAD.WIDE.U32 R82, R0, c[0x0][0x1f0], R4 ;  /* 0x00007c0000527a25 */ /* 0x000fc800078e0004 */
[----:B------:R-:W-:-:S04]  /*2f30*/  IMAD.WIDE.U32 R16, R77, c[0x0][0x1e0], RZ ;  /* 0x000078004d107a25 */ /* 0x000fc800078e00ff */
[----:B-1----:R-:W-:Y:S01]  /*2f40*/  IMAD R6, R18, c[0x0][0x1e0], RZ ;  /* 0x0000780012067a24 */ /* 0x002fe200078e02ff */
[----:B------:R-:W-:-:S03]  /*2f50*/  IMNMX R7, R76, 0x30, PT ;  /* 0x000000304c077817 */ /* 0x000fc60003800200 */
[----:B------:R-:W-:Y:S01]  /*2f60*/  IMAD R14, R77, c[0x0][0x1e4], R6 ;  /* 0x000079004d0e7a24 */ /* 0x000fe200078e0206 */
[-C--:B------:R-:W-:Y:S01]  /*2f70*/  @!P0 LEA R6, P1, R22, R11.reuse, 0x1 ;  /* 0x0000000b16068211 */ /* 0x080fe200078208ff */
[----:B------:R-:W-:Y:S02]  /*2f80*/  IMAD.IADD R8, R7, 0x1, -R118 ;  /* 0x0000000107087824 */ /* 0x000fe400078e0a76 */
[----:B------:R-:W-:Y:S01]  /*2f90*/  IMAD R13, R0, c[0x0][0x1f4], R9 ;  /* 0x00007d00000d7a24 */ /* 0x000fe200078e0209 */
[-C--:B------:R-:W-:Y:S02]  /*2fa0*/  @!P0 LEA.HI.X R7, R22, R10.reuse, R30, 0x1, P1 ;  /* 0x0000000a16078211 */ /* 0x080fe400008f0c1e */
[----:B------:R-:W-:Y:S02]  /*2fb0*/  ISETP.GE.AND P2, PT, R8, 0x1, PT ;  /* 0x000000010800780c */ /* 0x000fe40003f46270 */
[C---:B------:R-:W-:Y:S01]  /*2fc0*/  @!P0 LEA R4, P1, R20.reuse, R11, 0x1 ;  /* 0x0000000b14048211 */ /* 0x040fe200078208ff */
[----:B------:R-:W-:Y:S01]  /*2fd0*/  IMAD.IADD R9, R17, 0x1, R14 ;  /* 0x0000000111097824 */ /* 0x000fe200078e020e */
[----:B------:R1:W-:Y:S01]  /*2fe0*/  @!P0 LDGSTS.E.BYPASS.LTC128B.128 [R78+0xf080], [R6.64], !P5 ;  /* 0x0f080000064e8fae */ /* 0x0003e2000e901d46 */
[----:B------:R-:W-:Y:S01]  /*2ff0*/  IMAD.IADD R81, R83, 0x1, R13 ;  /* 0x0000000153517824 */ /* 0x000fe200078e020d */
[----:B------:R-:W-:Y:S01]  /*3000*/  @!P0 LEA.HI.X R5, R20, R10, R29, 0x1, P1 ;  /* 0x0000000a14058211 */ /* 0x000fe200008f0c1d */
[----:B------:R-:W-:Y:S01]  /*3010*/  IMAD.MOV.U32 R80, RZ, RZ, R82 ;  /* 0x000000ffff507224 */ /* 0x000fe200078e0052 */
[----:B------:R-:W-:Y:S01]  /*3020*/  ISETP.GE.AND P3, PT, R26, c[0x0][0x1d4], PT ;  /* 0x000075001a007a0c */ /* 0x000fe20003f66270 */
[----:B------:R-:W-:-:S02]  /*3030*/  IMAD R9, R9, 0x30, RZ ;  /* 0x0000003009097824 */ /* 0x000fc400078e02ff */
[----:B------:R2:W-:Y:S01]  /*3040*/  @!P0 LDGSTS.E.BYPASS.LTC128B.128 [R78+0x13080], [R4.64], !P4 ;  /* 0x13080000044e8fae */ /* 0x0005e2000e101d46 */
[----:B------:R-:W-:Y:S02]  /*3050*/  LOP3.LUT P4, RZ, R119, 0x2, RZ, 0xc0, !PT ;  /* 0x0000000277ff7812 */ /* 0x000fe4000788c0ff */
[----:B------:R-:W-:Y:S01]  /*3060*/  ISETP.GE.AND P6, PT, R22, c[0x0][0x1d4], PT ;  /* 0x0000750016007a0c */ /* 0x000fe20003fc6270 */
[----:B------:R-:W0:Y:S01]  /*3070*/  LDGDEPBAR ;  /* 0x00000000000079af */ /* 0x000e220000000000 */
[----:B------:R-:W-:Y:S02]  /*3080*/  ISETP.GE.AND P5, PT, R20, c[0x0][0x1d4], PT ;  /* 0x0000750014007a0c */ /* 0x000fe40003fa6270 */
[----:B------:R-:W-:Y:S01]  /*3090*/  ISETP.GE.AND P1, PT, R8, 0x21, PT ;  /* 0x000000210800780c */ /* 0x000fe20003f26270 */
[----:B------:R-:W-:Y:S02]  /*30a0*/  IMAD R8, R12, c[0x0][0x218], RZ ;  /* 0x000086000c087a24 */ /* 0x000fe400078e02ff */
[----:B-1----:R-:W-:-:S04]  /*30b0*/  IMAD.WIDE.U32 R6, R16, 0x30, R80 ;  /* 0x0000003010067825 */ /* 0x002fc800078e0050 */
[----:B------:R-:W-:Y:S02]  /*30c0*/  IMAD.IADD R7, R7, 0x1, R9 ;  /* 0x0000000107077824 */ /* 0x000fe400078e0209 */
[----:B--2---:R-:W-:Y:S01]  /*30d0*/  IMAD.WIDE.U32 R4, R25, c[0x0][0x210], R2 ;  /* 0x0000840019047a25 */ /* 0x004fe200078e0002 */
[----:B------:R-:W-:-:S03]  /*30e0*/  @P2 LEA R2, P0, R6, c[0x0][0x1c8], 0x1 ;  /* 0x0000720006022a11 */ /* 0x000fc600078008ff */
[----:B------:R-:W-:Y:S01]  /*30f0*/  IMAD R5, R25, c[0x0][0x214], R5 ;  /* 0x0000850019057a24 */ /* 0x000fe200078e0205 */
[----:B------:R-:W-:Y:S01]  /*3100*/  @P2 LEA.HI.X R3, R6, c[0x0][0x1cc], R7, 0x1, P0 ;  /* 0x0000730006032a11 */ /* 0x000fe200000f0c07 */
[----:B------:R-:W-:Y:S01]  /*3110*/  IMAD.MOV.U32 R9, RZ, RZ, 0x20 ;  /* 0x00000020ff097424 */ /* 0x000fe200078e00ff */
[----:B------:R-:W-:Y:S01]  /*3120*/  LOP3.LUT R119, R119, 0xfffffffe, RZ, 0xc0, !PT ;  /* 0xfffffffe77777812 */ /* 0x000fe200078ec0ff */
[C---:B------:R-:W-:Y:S02]  /*3130*/  IMAD R8, R0.reuse, c[0x0][0x21c], R8 ;  /* 0x0000870000087a24 */ /* 0x040fe400078e0208 */
[----:B------:R-:W-:Y:S01]  /*3140*/  IMAD.WIDE.U32 R20, R0, c[0x0][0x218], R4 ;  /* 0x0000860000147a25 */ /* 0x000fe200078e0004 */
[----:B------:R1:W-:Y:S01]  /*3150*/  @P2 LDGSTS.E.BYPASS.LTC128B.128 [R78+0x14080], [R2.64], !P3 ;  /* 0x14080000024e2fae */ /* 0x0003e2000d901d46 */
[----:B------:R-:W-:Y:S02]  /*3160*/  @P3 LOP3.LUT R119, R119, 0x1, RZ, 0xfc, !PT ;  /* 0x0000000177773812 */ /* 0x000fe400078efcff */
[----:B------:R-:W-:Y:S01]  /*3170*/  IMAD.WIDE.U32 R10, R9, c[0x0][0x1e0], RZ ;  /* 0x00007800090a7a25 */ /* 0x000fe200078e00ff */
[----:B------:R1:W-:Y:S04]  /*3180*/  @P2 LDGSTS.E.BYPASS.LTC128B.128 [R78+0x15880], [R2.64+0x80], !P4 ;  /* 0x15880080024e2fae */ /* 0x0003e8000e101d46 */
[----:B------:R1:W-:Y:S01]  /*3190*/  @P2 LDGSTS.E.BYPASS.LTC128B.128 [R78+0x17080], [R2.64+0x100], !P6 ;  /* 0x17080100024e2fae */ /* 0x0003e2000f101d46 */
[----:B------:R-:W-:Y:S01]  /*31a0*/  IMAD.IADD R17, R21, 0x1, R8 ;  /* 0x0000000115117824 */ /* 0x000fe200078e0208 */
[----:B------:R-:W-:Y:S01]  /*31b0*/  @P1 IADD3 R0, P0, R6, R10, RZ ;  /* 0x0000000a06001210 */ /* 0x000fe20007f1e0ff */
[----:B------:R-:W-:Y:S01]  /*31c0*/  IMAD.MOV.U32 R16, RZ, RZ, R20 ;  /* 0x000000ffff107224 */ /* 0x000fe200078e0014 */
[----:B------:R1:W-:Y:S04]  /*31d0*/  @P2 LDGSTS.E.BYPASS.LTC128B.128 [R78+0x18880], [R2.64+0x180], !P5 ;  /* 0x18880180024e2fae */ /* 0x0003e8000e901d46 */
[----:B------:R-:W-:Y:S04]  /*31e0*/  STL [R1+0x74], R27 ;  /* 0x0000741b01007387 */ /* 0x000fe80000100800 */
[----:B------:R-:W-:Y:S04]  /*31f0*/  STL.64 [R1+0x50], R82 ;  /* 0x0000505201007387 */ /* 0x000fe80000100a00 */
[----:B------:R-:W-:Y:S04]  /*3200*/  STL.64 [R1+0x40], R80 ;  /* 0x0000405001007387 */ /* 0x000fe80000100a00 */
[----:B------:R-:W-:Y:S04]  /*3210*/  STL [R1+0x2c], R119 ;  /* 0x00002c7701007387 */ /* 0x000fe80000100800 */
[----:B------:R-:W-:Y:S01]  /*3220*/  STL.64 [R1+0x58], R20 ;  /* 0x0000581401007387 */ /* 0x000fe20000100a00 */
[----:B-1----:R-:W-:-:S03]  /*3230*/  IMAD R3, R9, c[0x0][0x1e4], RZ ;  /* 0x0000790009037a24 */ /* 0x002fc600078e02ff */
[----:B------:R-:W-:Y:S02]  /*3240*/  STL.64 [R1+0x48], R16 ;  /* 0x0000481001007387 */ /* 0x000fe40000100a00 */
[----:B------:R-:W-:Y:S02]  /*3250*/  @P1 IADD3.X R3, R7, R11, R3, P0, !PT ;  /* 0x0000000b07031210 */ /* 0x000fe400007fe403 */
[----:B------:R-:W2:Y:S04]  /*3260*/  LDL R10, [R1+0x14] ;  /* 0x00001400010a7983 */ /* 0x000ea80000100800 */
[----:B------:R-:W3:Y:S04]  /*3270*/  LDL R11, [R1+0xc] ;  /* 0x00000c00010b7983 */ /* 0x000ee80000100800 */
[----:B------:R-:W4:Y:S01]  /*3280*/  LDL R9, [R1+0x10] ;  /* 0x0000100001097983 */ /* 0x000f220000100800 */
[----:B------:R-:W-:-:S04]  /*3290*/  IMAD R2, R18, c[0x0][0x208], RZ ;  /* 0x0000820012027a24 */ /* 0x000fc800078e02ff */
[----:B------:R-:W-:Y:S01]  /*32a0*/  IMAD R6, R77, c[0x0][0x20c], R2 ;  /* 0x000083004d067a24 */ /* 0x000fe200078e0202 */
[----:B------:R-:W-:-:S04]  /*32b0*/  @P1 LEA R2, P0, R0, c[0x0][0x1c8], 0x1 ;  /* 0x0000720000021a11 */ /* 0x000fc800078008ff */
[----:B------:R-:W-:-:S05]  /*32c0*/  @P1 LEA.HI.X R3, R0, c[0x0][0x1cc], R3, 0x1, P0 ;  /* 0x0000730000031a11 */ /* 0x000fca00000f0c03 */
[----:B------:R1:W-:Y:S04]  /*32d0*/  @P1 LDGSTS.E.BYPASS.LTC128B.128 [R78+0x15080], [R2.64], !P3 ;  /* 0x15080000024e1fae */ /* 0x0003e8000d901d46 */
[----:B------:R1:W-:Y:S04]  /*32e0*/  @P1 LDGSTS.E.BYPASS.LTC128B.128 [R78+0x16880], [R2.64+0x80], !P4 ;  /* 0x16880080024e1fae */ /* 0x0003e8000e101d46 */
[----:B------:R1:W-:Y:S04]  /*32f0*/  @P1 LDGSTS.E.BYPASS.LTC128B.128 [R78+0x18080], [R2.64+0x100], !P6 ;  /* 0x18080100024e1fae */ /* 0x0003e8000f101d46 */
[----:B------:R1:W-:Y:S04]  /*3300*/  @P1 LDGSTS.E.BYPASS.LTC128B.128 [R78+0x19880], [R2.64+0x180], !P5 ;  /* 0x19880180024e1fae */ /* 0x0003e8000e901d46 */
[----:B------:R-:W0:Y:S04]  /*3310*/  LDGDEPBAR ;  /* 0x00000000000079af */ /* 0x000e280000000000 */
[----:B------:R-:W5:Y:S04]  /*3320*/  S2R R14, SR_TID.X ;  /* 0x00000000000e7919 */ /* 0x000f680000002100 */
[----:B------:R-:W1:Y:S01]  /*3330*/  S2R R13, SR_TID.X ;  /* 0x00000000000d7919 */ /* 0x000e620000002100 */
[----:B------:R-:W-:-:S04]  /*3340*/  DEPBAR.LE SB0, 0x1 ;  /* 0x000080400000791a */ /* 0x000fc80000000000 */
[----:B------:R-:W-:Y:S01]  /*3350*/  BAR.SYNC.DEFER_BLOCKING 0x0 ;  /* 0x0000000000007b1d */ /* 0x000fe20000010000 */
[----:B-----5:R-:W-:-:S04]  /*3360*/  SHF.R.S32.HI R12, RZ, 0x1f, R14 ;  /* 0x0000001fff0c7819 */ /* 0x020fc8000001140e */
[----:B------:R-:W-:Y:S01]  /*3370*/  LEA.HI R12, R12, R14, RZ, 0x5 ;  /* 0x0000000e0c0c7211 */ /* 0x000fe200078f28ff */
[----:B------:R-:W-:Y:S01]  /*3380*/  IMAD.WIDE.U32 R4, R77, c[0x0][0x208], RZ ;  /* 0x000082004d047a25 */ /* 0x000fe200078e00ff */
[----:B-1----:R-:W-:Y:S02]  /*3390*/  ISETP.GT.AND P2, PT, R13, 0x7f, PT ;  /* 0x0000007f0d00780c */ /* 0x002fe40003f44270 */
[----:B------:R-:W-:Y:S01]  /*33a0*/  SHF.R.S32.HI R12, RZ, 0x5, R12 ;  /* 0x00000005ff0c7819 */ /* 0x000fe2000001140c */
[----:B------:R-:W-:-:S04]  /*33b0*/  IMAD.IADD R6, R5, 0x1, R6 ;  /* 0x0000000105067824 */ /* 0x000fc800078e0206 */
[----:B------:R-:W-:Y:S02]  /*33c0*/  IMAD R12, R12, 0x800, R239 ;  /* 0x000008000c0c7824 */ /* 0x000fe400078e02ef */
[----:B------:R-:W-:-:S04]  /*33d0*/  IMAD.WIDE.U32 R4, R4, 0x30, R16 ;  /* 0x0000003004047825 */ /* 0x000fc800078e0010 */
[----:B------:R-:W-:Y:S01]  /*33e0*/  IMAD R0, R6, 0x30, RZ ;  /* 0x0000003006007824 */ /* 0x000fe200078e02ff */
[----:B------:R-:W-:Y:S04]  /*33f0*/  LDSM.16.M88.4 R160, [R12] ;  /* 0x000000000ca0783b */ /* 0x000fe80000000200 */
[----:B------:R-:W-:Y:S04]  /*3400*/  LDSM.16.M88.4 R188, [R12+0x4000] ;  /* 0x004000000cbc783b */ /* 0x000fe80000000200 */
[----:B------:R-:W-:Y:S04]  /*3410*/  LDSM.16.M88.4 R204, [R12+0x8000] ;  /* 0x008000000ccc783b */ /* 0x000fe80000000200 */
[----:B------:R-:W-:Y:S01]  /*3420*/  LDSM.16.M88.4 R220, [R12+0xc000] ;  /* 0x00c000000cdc783b */ /* 0x000fe20000000200 */
[----:B------:R-:W-:Y:S01]  /*3430*/  IMAD.IADD R5, R5, 0x1, R0 ;  /* 0x0000000105057824 */ /* 0x000fe200078e0200 */
[----:B------:R-:W-:Y:S01]  /*3440*/  LEA R6, P0, R4, c[0x0][0x1f8], 0x1 ;  /* 0x00007e0004067a11 */ /* 0x000fe200078008ff */
[----:B------:R-:W-:-:S02]  /*3450*/  @!P2 IMAD.MOV.U32 R0, RZ, RZ, c[0x0][0x208] ;  /* 0x00008200ff00a624 */ /* 0x000fc400078e00ff */
[----:B------:R-:W-:Y:S01]  /*3460*/  @!P2 IMAD.MOV.U32 R2, RZ, RZ, c[0x0][0x20c] ;  /* 0x00008300ff02a624 */ /* 0x000fe200078e00ff */
[----:B------:R-:W-:Y:S02]  /*3470*/  LEA.HI.X R7, R4, c[0x0][0x1fc], R5, 0x1, P0 ;  /* 0x00007f0004077a11 */ /* 0x000fe400000f0c05 */
[----:B------:R-:W-:-:S04]  /*3480*/  @!P2 LEA R4, P0, R0, R6, 0x6 ;  /* 0x000000060004a211 */ /* 0x000fc800078030ff */
[----:B------:R-:W-:Y:S02]  /*3490*/  @!P2 LEA.HI.X R5, R0, R7, R2, 0x6, P0 ;  /* 0x000000070005a211 */ /* 0x000fe400000f3402 */
[----:B------:R-:W-:Y:S02]  /*34a0*/  SEL R0, RZ, 0xffffffff, P4 ;  /* 0xffffffffff007807 */ /* 0x000fe40002000000 */
[----:B------:R-:W-:Y:S02]  /*34b0*/  LOP3.LUT P0, RZ, R24, 0x2, RZ, 0xc0, !PT ;  /* 0x0000000218ff7812 */ /* 0x000fe4000780c0ff */
[----:B------:R-:W-:Y:S01]  /*34c0*/  SEL R2, RZ, 0x1, P3 ;  /* 0x00000001ff027807 */ /* 0x000fe20001800000 */
[----:B------:R-:W-:-:S05]  /*34d0*/  IMAD.SHL.U32 R0, R0, 0x2, RZ ;  /* 0x0000000200007824 */ /* 0x000fca00078e00ff */
[----:B------:R-:W-:Y:S02]  /*34e0*/  LOP3.LUT R3, R0, 0x2, R2, 0xe2, !PT ;  /* 0x0000000200037812 */ /* 0x000fe400078ee202 */
[----:B------:R-:W-:Y:S02]  /*34f0*/  SEL R2, RZ, 0x4, P6 ;  /* 0x00000004ff027807 */ /* 0x000fe40003000000 */
[----:B------:R-:W-:Y:S01]  /*3500*/  SEL R0, RZ, 0x8, P5 ;  /* 0x00000008ff007807 */ /* 0x000fe20002800000 */
[----:B------:R-:W-:Y:S01]  /*3510*/  IMAD.MOV.U32 R8, RZ, RZ, 0x40 ;  /* 0x00000040ff087424 */ /* 0x000fe200078e00ff */
[----:B------:R-:W-:Y:S02]  /*3520*/  IADD3 R243, R236, 0x20, RZ ;  /* 0x00000020ecf37810 */ /* 0x000fe40007ffe0ff */
[----:B------:R-:W-:Y:S02]  /*3530*/  LOP3.LUT R3, R0, R3, R2, 0xfe, !PT ;  /* 0x0000000300037212 */ /* 0x000fe400078efe02 */
[----:B------:R-:W-:-:S02]  /*3540*/  @P0 IADD3 R243, R236, -0x20, RZ ;  /* 0xffffffe0ecf30810 */ /* 0x000fc40007ffe0ff */
[----:B------:R-:W-:Y:S02]  /*3550*/  LOP3.LUT P0, RZ, R24, 0x4, RZ, 0xc0, !PT ;  /* 0x0000000418ff7812 */ /* 0x000fe4000780c0ff */
[----:B------:R-:W-:Y:S02]  /*3560*/  IADD3 R2, R15, R23, -R118 ;  /* 0x000000170f027210 */ /* 0x000fe40007ffe876 */
[C---:B------:R-:W-:Y:S02]  /*3570*/  LOP3.LUT P3, RZ, R3.reuse, 0x1, RZ, 0xc0, !PT ;  /* 0x0000000103ff7812 */ /* 0x040fe4000786c0ff */
[----:B------:R-:W-:Y:S02]  /*3580*/  SEL R0, R8, 0xffffffc0, !P0 ;  /* 0xffffffc008007807 */ /* 0x000fe40004000000 */
[----:B------:R-:W-:Y:S02]  /*3590*/  ISETP.LT.OR P0, PT, R2, 0x1, !P3 ;  /* 0x000000010200780c */ /* 0x000fe40005f01670 */
[----:B------:R-:W-:-:S02]  /*35a0*/  LOP3.LUT P2, RZ, R3, 0x2, RZ, 0xc0, !PT ;  /* 0x0000000203ff7812 */ /* 0x000fc4000784c0ff */
[----:B------:R-:W-:Y:S01]  /*35b0*/  LOP3.LUT P1, RZ, R3, 0x4, RZ, 0xc0, !PT ;  /* 0x0000000403ff7812 */ /* 0x000fe2000782c0ff */
[----:B------:R-:W-:Y:S01]  /*35c0*/  IMAD.IADD R238, R236, 0x1, R0 ;  /* 0x00000001ecee7824 */ /* 0x000fe200078e0200 */
[----:B--2---:R-:W-:Y:S04]  /*35d0*/  LDSM.16.M88.4 R180, [R10] ;  /* 0x000000000ab4783b */ /* 0x004fe80000000200 */
[----:B---3--:R-:W-:Y:S04]  /*35e0*/  LDSM.16.M88.4 R164, [R11] ;  /* 0x000000000ba4783b */ /* 0x008fe80000000200 */
[----:B----4-:R-:W-:Y:S04]  /*35f0*/  LDSM.16.M88.4 R184, [R9] ;  /* 0x0000000009b8783b */ /* 0x010fe80000000200 */
        /* <DEDUP_REMOVED lines=12> */
[----:B------:R-:W1:Y:S04]  /*36c0*/  LDSM.16.M88.4 R8, [R236] ;  /* 0x00000000ec08783b */ /* 0x000e680000000200 */
[----:B------:R-:W2:Y:S04]  /*36d0*/  LDSM.16.M88.4 R20, [R236+0x800] ;  /* 0x00080000ec14783b */ /* 0x000ea80000000200 */
[----:B------:R-:W-:Y:S04]  /*36e0*/  LDSM.16.M88.4 R44, [R236+0x1000] ;  /* 0x00100000ec2c783b */ /* 0x000fe80000000200 */
[----:B------:R-:W3:Y:S04]  /*36f0*/  LDSM.16.M88.4 R24, [R243] ;  /* 0x00000000f318783b */ /* 0x000ee80000000200 */
[----:B------:R-:W4:Y:S04]  /*3700*/  LDSM.16.M88.4 R36, [R243+0x800] ;  /* 0x00080000f324783b */ /* 0x000f280000000200 */
[----:B------:R-:W-:Y:S04]  /*3710*/  LDSM.16.M88.4 R56, [R243+0x1000] ;  /* 0x00100000f338783b */ /* 0x000fe80000000200 */
[----:B------:R-:W-:Y:S01]  /*3720*/  @!PT LDS RZ, [RZ] ;  /* 0x00000000fffff984 */ /* 0x000fe20000000800 */
[----:B------:R-:W-:Y:S01]  /*3730*/  @!PT LDS RZ, [RZ] ;  /* 0x00000000fffff984 */ /* 0x000fe20000000800 */
[----:B------:R-:W-:Y:S01]  /*3740*/  @!PT LDS RZ, [RZ] ;  /* 0x00000000fffff984 */ /* 0x000fe20000000800 */
[----:B------:R5:W-:Y:S01]  /*3750*/  LDGSTS.E.BYPASS.LTC128B.128 [R78+0x4080], [R6.64], !P0 ;  /* 0x04080000064e7fae */ /* 0x000be2000c101d46 */
[----:B------:R-:W-:-:S13]  /*3760*/  ISETP.LT.OR P0, PT, R2, 0x1, !P2 ;  /* 0x000000010200780c */ /* 0x000fda0005701670 */
[----:B------:R5:W-:Y:S01]  /*3770*/  LDGSTS.E.BYPASS.LTC128B.128 [R78+0x5880], [R6.64+0x80], !P0 ;  /* 0x05880080064e7fae */ /* 0x000be2000c101d46 */
[----:B------:R-:W-:-:S13]  /*3780*/  ISETP.LT.OR P0, PT, R2, 0x1, !P1 ;  /* 0x000000010200780c */ /* 0x000fda0004f01670 */
[----:B------:R5:W-:Y:S01]  /*3790*/  LDGSTS.E.BYPASS.LTC128B.128 [R78+0x7080], [R6.64+0x100], !P0 ;  /* 0x07080100064e7fae */ /* 0x000be2000c101d46 */
[----:B------:R-:W-:-:S04]  /*37a0*/  LOP3.LUT P0, RZ, R3, 0x8, RZ, 0xc0, !PT ;  /* 0x0000000803ff7812 */ /* 0x000fc8000780c0ff */
[----:B------:R-:W-:-:S13]  /*37b0*/  ISETP.LT.OR P4, PT, R2, 0x1, !P0 ;  /* 0x000000010200780c */ /* 0x000fda0004781670 */
[----:B------:R5:W-:Y:S01]  /*37c0*/  LDGSTS.E.BYPASS.LTC128B.128 [R78+0x8880], [R6.64+0x180], !P4 ;  /* 0x08880180064e7fae */ /* 0x000be2000e101d46 */
[----:B------:R-:W-:Y:S01]  /*37d0*/  ISETP.GT.AND P4, PT, R13, 0x7f, PT ;  /* 0x0000007f0d00780c */ /* 0x000fe20003f84270 */
[C---:B-1----:R-:W-:Y:S11]  /*37e0*/  HMMA.16816.F32 R16, R160.reuse, R8, RZ ;  /* 0x00000008a010723c */ /* 0x042ff600000018ff */
[----:B------:R-:W-:Y:S01]  /*37f0*/  @!UPT UIADD3 URZ, URZ, URZ, URZ ;  /* 0x0000003f3f3ff290 */ /* 0x000fe2000fffe03f */
[C---:B------:R-:W-:Y:S02]  /*3800*/  @!P4 ISETP.LT.OR P3, PT, R2.reuse, 0x21, !P3 ;  /* 0x000000210200c80c */ /* 0x040fe40005f61670 */
[C---:B------:R-:W-:Y:S02]  /*3810*/  @!P4 ISETP.LT.OR P2, PT, R2.reuse, 0x21, !P2 ;  /* 0x000000210200c80c */ /* 0x040fe40005741670 */
[C---:B------:R-:W-:Y:S02]  /*3820*/  @!P4 ISETP.LT.OR P1, PT, R2.reuse, 0x21, !P1 ;  /* 0x000000210200c80c */ /* 0x040fe40004f21670 */
[----:B------:R-:W-:Y:S01]  /*3830*/  @!P4 ISETP.LT.OR P0, PT, R2, 0x21, !P0 ;  /* 0x000000210200c80c */ /* 0x000fe20004701670 */
[C---:B------:R-:W-:Y:S06]  /*3840*/  HMMA.16816.F32 R12, R160.reuse, R10, RZ ;  /* 0x0000000aa00c723c */ /* 0x040fec00000018ff */
[----:B------:R5:W-:Y:S02]  /*3850*/  @!P4 LDGSTS.E.BYPASS.LTC128B.128 [R78+0x5080], [R4.64], !P3 ;  /* 0x05080000044ecfae */ /* 0x000be4000d901d46 */
[----:B--2---:R-:W-:Y:S02]  /*3860*/  HMMA.16816.F32 R8, R160, R20, RZ ;  /* 0x00000014a008723c */ /* 0x004fe400000018ff */
[----:B------:R5:W-:Y:S04]  /*3870*/  @!P4 LDGSTS.E.BYPASS.LTC128B.128 [R78+0x6880], [R4.64+0x80], !P2 ;  /* 0x06880080044ecfae */ /* 0x000be8000d101d46 */
[----:B------:R5:W-:Y:S04]  /*3880*/  @!P4 LDGSTS.E.BYPASS.LTC128B.128 [R78+0x8080], [R4.64+0x100], !P1 ;  /* 0x08080100044ecfae */ /* 0x000be8000c901d46 */
[----:B------:R5:W-:Y:S04]  /*3890*/  @!P4 LDGSTS.E.BYPASS.LTC128B.128 [R78+0x9880], [R4.64+0x180], !P0 ;  /* 0x09880180044ecfae */ /* 0x000be8000c101d46 */
[----:B------:R-:W1:Y:S01]  /*38a0*/  LDSM.16.M88.4 R48, [R238] ;  /* 0x00000000ee30783b */ /* 0x000e620000000200 */
[----:B---3--:R-:W-:Y:S01]  /*38b0*/  HMMA.16816.F32 R16, R164, R24, R16 ;  /* 0x00000018a410723c */ /* 0x008fe20000001810 */
[----:B------:R-:W-:-:S02]  /*38c0*/  IMAD.IADD R237, R243, 0x1, R0 ;  /* 0x00000001f3ed7824 */ /* 0x000fc400078e0200 */
[----:B------:R-:W-:Y:S01]  /*38d0*/  IMAD.MOV.U32 R155, RZ, RZ, R28 ;  /* 0x000000ffff9b7224 */ /* 0x000fe200078e001c */
[----:B------:R-:W2:Y:S04]  /*38e0*/  LDSM.16.M88.4 R40, [R238+0x800] ;  /* 0x00080000ee28783b */ /* 0x000ea80000000200 */
[----:B------:R-:W3:Y:S01]  /*38f0*/  LDSM.16.M88.4 R52, [R237] ;  /* 0x00000000ed34783b */ /* 0x000ee20000000200 */
[----:B----4-:R-:W-:Y:S03]  /*3900*/  HMMA.16816.F32 R28, R164, R36, R8 ;  /* 0x00000024a41c723c */ /* 0x010fe60000001808 */
[----:B------:R-:W-:Y:S04]  /*3910*/  LDSM.16.M88.4 R60, [R237+0x800] ;  /* 0x00080000ed3c783b */ /* 0x000fe80000000200 */
[----:B------:R-:W-:Y:S01]  /*3920*/  LDSM.16.M88.4 R64, [R243+0x1800] ;  /* 0x00180000f340783b */ /* 0x000fe20000000200 */
[----:B------:R-:W-:Y:S03]  /*3930*/  HMMA.16816.F32 R8, R160, R22, RZ ;  /* 0x00000016a008723c */ /* 0x000fe600000018ff */
[----:B------:R-:W-:Y:S04]  /*3940*/  LDSM.16.M88.4 R20, [R237+0x1000] ;  /* 0x00100000ed14783b */ /* 0x000fe80000000200 */
[----:B------:R-:W-:Y:S01]  /*3950*/  LDSM.16.M88.4 R68, [R237+0x1800] ;  /* 0x00180000ed44783b */ /* 0x000fe20000000200 */
[----:B------:R-:W-:Y:S03]  /*3960*/  HMMA.16816.F32 R32, R164, R26, R12 ;  /* 0x0000001aa420723c */ /* 0x000fe6000000180c */
[----:B------:R-:W-:Y:S01]  /*3970*/  LDSM.16.M88.4 R72, [R237+0x4800] ;  /* 0x00480000ed48783b */ /* 0x000fe20000000200 */
[----:B------:R-:W-:-:S03]  /*3980*/  IADD3 R3, R243, 0x1000, RZ ;  /* 0x00001000f3037810 */ /* 0x000fc60007ffe0ff */
[----:B------:R-:W0:Y:S01]  /*3990*/  LDGDEPBAR ;  /* 0x00000000000079af */ /* 0x000e220000000000 */
[C---:B-----5:R-:W-:Y:S08]  /*39a0*/  HMMA.16816.F32 R4, R160.reuse, R44, RZ ;  /* 0x0000002ca004723c */ /* 0x060ff000000018ff */
[----:B------:R-:W-:Y:S01]  /*39b0*/  HMMA.16816.F32 R24, R160, R46, RZ ;  /* 0x0000002ea018723c */ /* 0x000fe200000018ff */
[----:B------:R-:W4:Y:S07]  /*39c0*/  LDSM.16.M88.4 R44, [R238+0x1000] ;  /* 0x00100000ee2c783b */ /* 0x000f2e0000000200 */
[----:B-1----:R-:W-:Y:S08]  /*39d0*/  HMMA.16816.F32 R12, R180, R48, R16 ;  /* 0x00000030b40c723c */ /* 0x002ff00000001810 */
[C---:B------:R-:W-:Y:S01]  /*39e0*/  HMMA.16816.F32 R16, R164.reuse, R38, R8 ;  /* 0x00000026a410723c */ /* 0x040fe20000001808 */
[----:B------:R-:W1:Y:S07]  /*39f0*/  LDSM.16.M88.4 R36, [R236+0x1800] ;  /* 0x00180000ec24783b */ /* 0x000e6e0000000200 */
[C---:B------:R-:W-:Y:S08]  /*3a00*/  HMMA.16816.F32 R8, R164.reuse, R56, R4 ;  /* 0x00000038a408723c */ /* 0x040ff00000001804 */
[----:B------:R-:W-:Y:S01]  /*3a10*/  HMMA.16816.F32 R24, R164, R58, R24 ;  /* 0x0000003aa418723c */ /* 0x000fe20000001818 */
[----:B------:R-:W-:Y:S07]  /*3a20*/  LDSM.16.M88.4 R56, [R238+0x1800] ;  /* 0x00180000ee38783b */ /* 0x000fee0000000200 */
[C---:B------:R-:W-:Y:S01]  /*3a30*/  HMMA.16816.F32 R32, R180.reuse, R50, R32 ;  /* 0x00000032b420723c */ /* 0x040fe20000001820 */
[----:B------:R-:W5:Y:S07]  /*3a40*/  LDSM.16.M88.4 R48, [R236+0x2000] ;  /* 0x00200000ec30783b */ /* 0x000f6e0000000200 */
[----:B--2---:R-:W-:Y:S08]  /*3a50*/  HMMA.16816.F32 R28, R180, R40, R28 ;  /* 0x00000028b41c723c */ /* 0x004ff0000000181c */
[----:B---3--:R-:W-:Y:S08]  /*3a60*/  HMMA.16816.F32 R4, R184, R52, R12 ;  /* 0x00000034b804723c */ /* 0x008ff0000000180c */
[C---:B------:R-:W-:Y:S01]  /*3a70*/  HMMA.16816.F32 R12, R180.reuse, R42, R16 ;  /* 0x0000002ab40c723c */ /* 0x040fe20000001810 */
[----:B------:R-:W2:Y:S07]  /*3a80*/  LDSM.16.M88.4 R40, [R236+0x2800] ;  /* 0x00280000ec28783b */ /* 0x000eae0000000200 */
[C---:B----4-:R-:W-:Y:S08]  /*3a90*/  HMMA.16816.F32 R8, R180.reuse, R44, R8 ;  /* 0x0000002cb408723c */ /* 0x050ff00000001808 */
        /* <DEDUP_REMOVED lines=12> */
[----:B-----5:R-:W-:Y:S08]  /*3b60*/  HMMA.16816.F32 R28, R188, R48, R28 ;  /* 0x00000030bc1c723c */ /* 0x020ff0000000181c */
        /* <DEDUP_REMOVED lines=30> */
[C---:B-1----:R-:W-:Y:S08]  /*3d50*/  HMMA.16816.F32 R28, R200.reuse, R36, R16 ;  /* 0x00000024c81c723c */ /* 0x042ff00000001810 */
[----:B------:R-:W-:Y:S01]  /*3d60*/  HMMA.16816.F32 R32, R200, R50, R24 ;  /* 0x00000032c820723c */ /* 0x000fe20000001818 */
[----:B------:R-:W1:Y:S04]  /*3d70*/  LDSM.16.M88.4 R24, [R243+0x3800] ;  /* 0x00380000f318783b */ /* 0x000e680000000200 */
[----:B------:R-:W-:Y:S03]  /*3d80*/  LDSM.16.M88.4 R48, [R243+0x4000] ;  /* 0x00400000f330783b */ /* 0x000fe60000000200 */
[----:B------:R-:W-:Y:S08]  /*3d90*/  HMMA.16816.F32 R16, R204, R44, R12 ;  /* 0x0000002ccc10723c */ /* 0x000ff0000000180c */
[C---:B---3--:R-:W-:Y:S01]  /*3da0*/  HMMA.16816.F32 R12, R208.reuse, R52, R20 ;  /* 0x00000034d00c723c */ /* 0x048fe20000001814 */
[----:B------:R-:W2:Y:S07]  /*3db0*/  LDSM.16.M88.4 R20, [R237+0x3000] ;  /* 0x00300000ed14783b */ /* 0x000eae0000000200 */
[----:B------:R-:W-:Y:S01]  /*3dc0*/  HMMA.16816.F32 R4, R208, R54, R4 ;  /* 0x00000036d004723c */ /* 0x000fe20000001804 */
[----:B------:R-:W3:Y:S07]  /*3dd0*/  LDSM.16.M88.4 R52, [R238+0x3800] ;  /* 0x00380000ee34783b */ /* 0x000eee0000000200 */
[----:B------:R-:W-:Y:S08]  /*3de0*/  HMMA.16816.F32 R36, R200, R38, R8 ;  /* 0x00000026c824723c */ /* 0x000ff00000001808 */
[----:B------:R-:W-:Y:S01]  /*3df0*/  HMMA.16816.F32 R8, R204, R46, R32 ;  /* 0x0000002ecc08723c */ /* 0x000fe20000001820 */
[----:B------:R-:W4:Y:S04]  /*3e00*/  LDSM.16.M88.4 R44, [R236+0x4800] ;  /* 0x00480000ec2c783b */ /* 0x000f280000000200 */
[----:B------:R-:W-:Y:S03]  /*3e10*/  LDSM.16.M88.4 R32, [R243+0x4800] ;  /* 0x00480000f320783b */ /* 0x000fe60000000200 */
[----:B------:R-:W-:Y:S08]  /*3e20*/  HMMA.16816.F32 R12, R212, R56, R12 ;  /* 0x00000038d40c723c */ /* 0x000ff0000000180c */
[----:B-1----:R-:W-:Y:S08]  /*3e30*/  HMMA.16816.F32 R16, R208, R24, R16 ;  /* 0x00000018d010723c */ /* 0x002ff00000001810 */
[----:B------:R-:W-:Y:S01]  /*3e40*/  HMMA.16816.F32 R4, R212, R58, R4 ;  /* 0x0000003ad404723c */ /* 0x000fe20000001804 */
[----:B------:R-:W-:Y:S07]  /*3e50*/  LDSM.16.M88.4 R56, [R236+0x5800] ;  /* 0x00580000ec38783b */ /* 0x000fee0000000200 */
[----:B------:R-:W-:Y:S01]  /*3e60*/  HMMA.16816.F32 R8, R208, R26, R8 ;  /* 0x0000001ad008723c */ /* 0x000fe20000001808 */
[----:B------:R-:W1:Y:S07]  /*3e70*/  LDSM.16.M88.4 R24, [R237+0x3800] ;  /* 0x00380000ed18783b */ /* 0x000e6e0000000200 */
[----:B--2---:R-:W-:Y:S08]  /*3e80*/  HMMA.16816.F32 R12, R216, R20, R12 ;  /* 0x00000014d80c723c */ /* 0x004ff0000000180c */
[C---:B------:R-:W-:Y:S08]  /*3e90*/  HMMA.16816.F32 R28, R204.reuse, R40, R28 ;  /* 0x00000028cc1c723c */ /* 0x040ff0000000181c */
[----:B------:R-:W-:Y:S01]  /*3ea0*/  HMMA.16816.F32 R40, R204, R42, R36 ;  /* 0x0000002acc28723c */ /* 0x000fe20000001824 */
[----:B------:R-:W2:Y:S07]  /*3eb0*/  LDSM.16.M88.4 R36, [R236+0x5000] ;  /* 0x00500000ec24783b */ /* 0x000eae0000000200 */
        /* <DEDUP_REMOVED lines=8> */
[----:B-1----:R-:W-:Y:S08]  /*3f40*/  HMMA.16816.F32 R16, R216, R24, R16 ;  /* 0x00000018d810723c */ /* 0x002ff00000001810 */
[----:B------:R-:W-:Y:S01]  /*3f50*/  HMMA.16816.F32 R8, R220, R46, R4 ;  /* 0x0000002edc08723c */ /* 0x000fe20000001804 */
[----:B------:R-:W1:Y:S07]  /*3f60*/  LDSM.16.M88.4 R44, [R243+0x5800] ;  /* 0x00580000f32c783b */ /* 0x000e6e0000000200 */
[----:B------:R-:W-:Y:S08]  /*3f70*/  HMMA.16816.F32 R4, R224, R32, R12 ;  /* 0x00000020e004723c */ /* 0x000ff0000000180c */
[----:B------:R-:W-:Y:S08]  /*3f80*/  HMMA.16816.F32 R28, R212, R64, R28 ;  /* 0x00000040d41c723c */ /* 0x000ff0000000181c */
[----:B------:R-:W-:Y:S08]  /*3f90*/  HMMA.16816.F32 R20, R216, R26, R20 ;  /* 0x0000001ad814723c */ /* 0x000ff00000001814 */
[----:B--2---:R-:W-:Y:S08]  /*3fa0*/  HMMA.16816.F32 R16, R220, R36, R16 ;  /* 0x00000024dc10723c */ /* 0x004ff00000001810 */
[----:B------:R-:W-:Y:S08]  /*3fb0*/  HMMA.16816.F32 R12, R224, R34, R8 ;  /* 0x00000022e00c723c */ /* 0x000ff00000001808 */
[----:B------:R-:W-:Y:S08]  /*3fc0*/  HMMA.16816.F32 R4, R228, R68, R4 ;  /* 0x00000044e404723c */ /* 0x000ff00000001804 */
[----:B------:R-:W-:Y:S01]  /*3fd0*/  HMMA.16816.F32 R8, R212, R66, R40 ;  /* 0x00000042d408723c */ /* 0x000fe20000001828 */
[----:B------:R-:W2:Y:S07]  /*3fe0*/  LDSM.16.M88.4 R40, [R237+0x5000] ;  /* 0x00500000ed28783b */ /* 0x000eae0000000200 */
[----:B---3--:R-:W-:Y:S08]  /*3ff0*/  HMMA.16816.F32 R28, R216, R48, R28 ;  /* 0x00000030d81c723c */ /* 0x008ff0000000181c */
[----:B------:R-:W-:Y:S01]  /*4000*/  HMMA.16816.F32 R24, R220, R38, R20 ;  /* 0x00000026dc18723c */ /* 0x000fe20000001814 */
[----:B------:R-:W3:Y:S07]  /*4010*/  LDSM.16.M88.4 R36, [R238+0x5800] ;  /* 0x00580000ee24783b */ /* 0x000eee0000000200 */
[----:B------:R-:W-:Y:S08]  /*4020*/  HMMA.16816.F32 R20, R224, R60, R16 ;  /* 0x0000003ce014723c */ /* 0x000ff00000001810 */
[----:B------:R-:W-:Y:S08]  /*4030*/  HMMA.16816.F32 R12, R228, R70, R12 ;  /* 0x00000046e40c723c */ /* 0x000ff0000000180c */
[----:B------:R-:W-:Y:S08]  /*4040*/  HMMA.16816.F32 R32, R232, R72, R4 ;  /* 0x00000048e820723c */ /* 0x000ff00000001804 */
[----:B------:R-:W-:Y:S08]  /*4050*/  HMMA.16816.F32 R8, R216, R50, R8 ;  /* 0x00000032d808723c */ /* 0x000ff00000001808 */
[----:B------:R-:W-:Y:S01]  /*4060*/  HMMA.16816.F32 R4, R220, R56, R28 ;  /* 0x00000038dc04723c */ /* 0x000fe2000000181c */
[----:B------:R-:W4:Y:S01]  /*4070*/  LDSM.16.M88.4 R28, [R237+0x5800] ;  /* 0x00580000ed1c783b */ /* 0x000f220000000200 */
[----:B------:R-:W-:Y:S01]  /*4080*/  IADD3 R2, R243, 0x800, RZ ;  /* 0x00000800f3027810 */ /* 0x000fe20007ffe0ff */
[----:B------:R-:W-:-:S05]  /*4090*/  DEPBAR.LE SB0, 0x0 ;  /* 0x000080000000791a */ /* 0x000fca0000000000 */
[----:B------:R-:W-:Y:S08]  /*40a0*/  HMMA.16816.F32 R16, R224, R62, R24 ;  /* 0x0000003ee010723c */ /* 0x000ff00000001818 */
[----:B------:R-:W-:Y:S01]  /*40b0*/  HMMA.16816.F32 R20, R228, R52, R20 ;  /* 0x00000034e414723c */ /* 0x000fe20000001814 */
[----:B------:R-:W-:-:S07]  /*40c0*/  FMUL.FTZ R0, R32, c[0x0][0x320] ;  /* 0x0000c80020007a20 */ /* 0x000fce0000410000 */
[----:B------:R-:W-:Y:S01]  /*40d0*/  HMMA.16816.F32 R24, R232, R74, R12 ;  /* 0x0000004ae818723c */ /* 0x000fe2000000180c */
[----:B------:R5:W1:Y:S07]  /*40e0*/  MUFU.TANH R49, R0 ;  /* 0x0000000000317308 */ /* 0x000a6e0000002400 */
[----:B------:R-:W-:Y:S01]  /*40f0*/  HMMA.16816.F32 R12, R220, R58, R8 ;  /* 0x0000003adc0c723c */ /* 0x000fe20000001808 */
[----:B-----5:R-:W-:-:S07]  /*4100*/  FMUL.FTZ R0, R33, c[0x0][0x320] ;  /* 0x0000c80021007a20 */ /* 0x020fce0000410000 */
[----:B-1----:R-:W-:Y:S01]  /*4110*/  HMMA.16816.F32 R8, R224, R44, R4 ;  /* 0x0000002ce008723c */ /* 0x002fe20000001804 */
[----:B------:R1:W1:Y:S07]  /*4120*/  MUFU.TANH R48, R0 ;  /* 0x0000000000307308 */ /* 0x00026e0000002400 */
[----:B------:R-:W-:Y:S01]  /*4130*/  HMMA.16816.F32 R4, R228, R54, R16 ;  /* 0x00000036e404723c */ /* 0x000fe20000001810 */
[----:B-1----:R-:W-:-:S07]  /*4140*/  FMUL.FTZ R0, R34, c[0x0][0x320] ;  /* 0x0000c80022007a20 */ /* 0x002fce0000410000 */
[----:B--2---:R-:W-:Y:S01]  /*4150*/  HMMA.16816.F32 R20, R232, R40, R20 ;  /* 0x00000028e814723c */ /* 0x004fe20000001814 */
[----:B------:R1:W2:Y:S02]  /*4160*/  MUFU.TANH R45, R0 ;  /* 0x00000000002d7308 */ /* 0x0002a40000002400 */
[----:B-1----:R-:W-:-:S06]  /*4170*/  FMUL.FTZ R0, R35, c[0x0][0x320] ;  /* 0x0000c80023007a20 */ /* 0x002fcc0000410000 */
[----:B------:R1:W1:Y:S01]  /*4180*/  MUFU.TANH R44, R0 ;  /* 0x00000000002c7308 */ /* 0x0002620000002400 */
[----:B------:R-:W-:Y:S01]  /*4190*/  HMMA.16816.F32 R16, R224, R46, R12 ;  /* 0x0000002ee010723c */ /* 0x000fe2000000180c */
[----:B-1----:R-:W-:-:S06]  /*41a0*/  FMUL.FTZ R0, R24, c[0x0][0x320] ;  /* 0x0000c80018007a20 */ /* 0x002fcc0000410000 */
[----:B------:R1:W1:Y:S01]  /*41b0*/  MUFU.TANH R40, R0 ;  /* 0x0000000000287308 */ /* 0x0002620000002400 */
[----:B---3--:R-:W-:Y:S01]  /*41c0*/  HMMA.16816.F32 R12, R228, R36, R8 ;  /* 0x00000024e40c723c */ /* 0x008fe20000001808 */
[----:B-1----:R-:W-:-:S06]  /*41d0*/  FMUL.FTZ R0, R25, c[0x0][0x320] ;  /* 0x0000c80019007a20 */ /* 0x002fcc0000410000 */
[----:B------:R1:W3:Y:S01]  /*41e0*/  MUFU.TANH R35, R0 ;  /* 0x0000000000237308 */ /* 0x0002e20000002400 */
[----:B------:R-:W-:Y:S01]  /*41f0*/  HMMA.16816.F32 R4, R232, R42, R4 ;  /* 0x0000002ae804723c */ /* 0x000fe20000001804 */
[----:B-1----:R-:W-:-:S06]  /*4200*/  FMUL.FTZ R0, R26, c[0x0][0x320] ;  /* 0x0000c8001a007a20 */ /* 0x002fcc0000410000 */
[----:B------:R1:W1:Y:S02]  /*4210*/  MUFU.TANH R41, R0 ;  /* 0x0000000000297308 */ /* 0x0002640000002400 */
[----:B-1----:R-:W-:-:S06]  /*4220*/  FMUL.FTZ R0, R27, c[0x0][0x320] ;  /* 0x0000c8001b007a20 */ /* 0x002fcc0000410000 */
[----:B------:R1:W1:Y:S01]  /*4230*/  MUFU.TANH R36, R0 ;  /* 0x0000000000247308 */ /* 0x0002620000002400 */
[----:B------:R-:W-:Y:S01]  /*4240*/  HMMA.16816.F32 R8, R228, R38, R16 ;  /* 0x00000026e408723c */ /* 0x000fe20000001810 */
[----:B-1----:R-:W-:-:S06]  /*4250*/  FMUL.FTZ R0, R20, c[0x0][0x320] ;  /* 0x0000c80014007a20 */ /* 0x002fcc0000410000 */
[----:B------:R1:W1:Y:S01]  /*4260*/  MUFU.TANH R32, R0 ;  /* 0x0000000000207308 */ /* 0x0002620000002400 */
[----:B----4-:R-:W-:Y:S01]  /*4270*/  HMMA.16816.F32 R12, R232, R28, R12 ;  /* 0x0000001ce80c723c */ /* 0x010fe2000000180c */
[----:B-1----:R-:W-:-:S06]  /*4280*/  FMUL.FTZ R0, R21, c[0x0][0x320] ;  /* 0x0000c80015007a20 */ /* 0x002fcc0000410000 */
        /* <DEDUP_REMOVED lines=19> */
[----:B------:R1:W1:Y:S01]  /*43c0*/  MUFU.TANH R26, R0 ;  /* 0x00000000001a7308 */ /* 0x0002620000002400 */
[----:B------:R2:W-:Y:S01]  /*43d0*/  STL [R1+0x4], R3 ;  /* 0x0000040301007387 */ /* 0x0005e20000100800 */
[----:B-1----:R-:W-:-:S06]  /*43e0*/  FMUL.FTZ R0, R15, c[0x0][0x320] ;  /* 0x0000c8000f007a20 */ /* 0x002fcc0000410000 */
[----:B------:R1:W1:Y:S01]  /*43f0*/  MUFU.TANH R25, R0 ;  /* 0x0000000000197308 */ /* 0x0002620000002400 */
[----:B------:R2:W-:Y:S01]  /*4400*/  STL [R1], R2 ;  /* 0x0000000201007387 */ /* 0x0005e20000100800 */
[----:B-1----:R-:W-:-:S06]  /*4410*/  FMUL.FTZ R0, R4, c[0x0][0x320] ;  /* 0x0000c80004007a20 */ /* 0x002fcc0000410000 */
[----:B------:R1:W1:Y:S01]  /*4420*/  MUFU.TANH R18, R0 ;  /* 0x0000000000127308 */ /* 0x0002620000002400 */
[----:B------:R-:W-:Y:S01]  /*4430*/  ISETP.GT.AND P0, PT, R77, R155, PT ;  /* 0x0000009b4d00720c */ /* 0x000fe20003f04270 */
[----:B-1----:R-:W-:-:S06]  /*4440*/  FMUL.FTZ R0, R5, c[0x0][0x320] ;  /* 0x0000c80005007a20 */ /* 0x002fcc0000410000 */
[----:B------:R1:W1:Y:S02]  /*4450*/  MUFU.TANH R9, R0 ;  /* 0x0000000000097308 */ /* 0x0002640000002400 */
[----:B-1----:R-:W-:-:S06]  /*4460*/  FMUL.FTZ R0, R6, c[0x0][0x320] ;  /* 0x0000c80006007a20 */ /* 0x002fcc0000410000 */
[----:B------:R1:W1:Y:S01]  /*4470*/  MUFU.TANH R24, R0 ;  /* 0x0000000000187308 */ /* 0x0002620000002400 */
[----:B------:R-:W-:Y:S01]  /*4480*/  BSSY B0, `(.L_x_877) ;  /* 0x0000033000007945 */ /* 0x000fe20003800000 */
[----:B-1----:R-:W-:-:S06]  /*4490*/  FMUL.FTZ R0, R7, c[0x0][0x320] ;  /* 0x0000c80007007a20 */ /* 0x002fcc0000410000 */
[----:B------:R1:W1:Y:S01]  /*44a0*/  MUFU.TANH R23, R0 ;  /* 0x0000000000177308 */ /* 0x0002620000002400 */
        /* <DEDUP_REMOVED lines=8> */
[----:B------:R-:W-:Y:S01]  /*4530*/  IADD3 R244, R243, 0x2000, RZ ;  /* 0x00002000f3f47810 */ /* 0x000fe20007ffe0ff */
[----:B------:R-:W-:Y:S06]  /*4540*/  BAR.SYNC.DEFER_BLOCKING 0x0 ;  /* 0x0000000000007b1d */ /* 0x000fec0000010000 */
[----:B------:R-:W-:Y:S05]  /*4550*/  @!P0 BRA `(.L_x_878) ;  /* 0x0000025000008947 */ /* 0x000fea0003800000 */
[----:B-1234-:R-:W-:Y:S02]  /*4560*/  IADD3 R4, -R118, 0x30, RZ ;  /* 0x0000003076047810 */ /* 0x01efe40007ffe1ff */
[----:B------:R-:W-:-:S02]  /*4570*/  IADD3 R0, R103, -0x2, RZ ;  /* 0xfffffffe67007810 */ /* 0x000fc40007ffe0ff */
        /* <DEDUP_REMOVED lines=35> */
.L_x_878:
[----:B-1234-:R-:W-:Y:S05]  /*47b0*/  BSYNC B0 ;  /* 0x0000000000007941 */ /* 0x01efea0003800000 */
.L_x_877:
[----:B------:R-:W2:Y:S04]  /*47c0*/  LDL R4, [R1+0x64] ;  /* 0x0000640001047983 */ /* 0x000ea80000100800 */
[----:B------:R-:W-:Y:S04]  /*47d0*/  STL [R1+0xe0], R162 ;  /* 0x0000e0a201007387 */ /* 0x000fe80000100800 */
[----:B------:R-:W-:Y:S04]  /*47e0*/  STL [R1+0xdc], R161 ;  /* 0x0000dca101007387 */ /* 0x000fe80000100800 */
[----:B------:R1:W-:Y:S04]  /*47f0*/  STL [R1+0xd8], R160 ;  /* 0x0000d8a001007387 */ /* 0x0003e80000100800 */
[----:B------:R-:W3:Y:S04]  /*4800*/  LDL R134, [R1+0xcc] ;  /* 0x0000cc0001867983 */ /* 0x000ee80000100800 */
[----:B------:R-:W4:Y:S01]  /*4810*/  LDL R37, [R1+0x8] ;  /* 0x0000080001257983 */ /* 0x000f220000100800 */
[----:B------:R-:W-:-:S03]  /*4820*/  ISETP.NE.AND P3, PT, R102, 0x1, PT ;  /* 0x000000016600780c */ /* 0x000fc60003f65270 */
[----:B------:R-:W-:Y:S04]  /*4830*/  LDSM.16.MT88.4 R68, [R241+0x1800] ;  /* 0x00180000f144783b */ /* 0x000fe80000004200 */
[----:B------:R-:W-:Y:S04]  /*4840*/  LDSM.16.MT88.4 R64, [R240+0x800] ;  /* 0x00080000f040783b */ /* 0x000fe80000004200 */
[----:B------:R-:W-:Y:S04]  /*4850*/  LDSM.16.MT88.4 R56, [R239+0x2000] ;  /* 0x00200000ef38783b */ /* 0x000fe80000004200 */
[----:B------:R-:W-:Y:S04]  /*4860*/  LDSM.16.MT88.4 R60, [R242+0x800] ;  /* 0x00080000f23c783b */ /* 0x000fe80000004200 */
[----:B-1----:R-:W4:Y:S04]  /*4870*/  LDL R160, [R1+0x88] ;  /* 0x0000880001a07983 */ /* 0x002f280000100800 */
[----:B------:R-:W-:Y:S04]  /*4880*/  LDSM.16.MT88.4 R72, [R241+0x2000] ;  /* 0x00200000f148783b */ /* 0x000fe80000004200 */
[----:B------:R-:W0:Y:S01]  /*4890*/  LDGDEPBAR ;  /* 0x00000000000079af */ /* 0x000e220000000000 */
[----:B---3--:R-:W-:-:S04]  /*48a0*/  IMAD.IADD R0, R134, 0x1, R135 ;  /* 0x0000000186007824 */ /* 0x008fc800078e0287 */
[----:B------:R-:W-:-:S05]  /*48b0*/  @P3 IMAD.HI.U32 R2, R0, c[0x0][0x2c8], RZ ;  /* 0x0000b20000023a27 */ /* 0x000fca00078e00ff */
[----:B------:R-:W-:-:S05]  /*48c0*/  @P3 SHF.R.U32.HI R0, RZ, c[0x0][0x2cc], R2 ;  /* 0x0000b300ff003a19 */ /* 0x000fca0000011602 */
[----:B------:R-:W1:Y:S01]  /*48d0*/  SHFL.IDX PT, R2, R0, RZ, 0x1c1f ;  /* 0x001c1fff00027589 */ /* 0x000e6200000e0000 */
[----:B--2---:R-:W-:Y:S01]  /*48e0*/  IADD3 R3, -R4, 0x1, R76 ;  /* 0x0000000104037810 */ /* 0x004fe20007ffe14c */
[----:B------:R-:W-:-:S04]  /*48f0*/  IMAD.IADD R4, R76, 0x1, -R4 ;  /* 0x000000014c047824 */ /* 0x000fc800078e0a04 */
[----:B----4-:R-:W-:Y:S01]  /*4900*/  IMAD.IADD R3, R3, 0x1, -R160 ;  /* 0x0000000103037824 */ /* 0x010fe200078e0aa0 */
[----:B------:R2:W3:Y:S04]  /*4910*/  SHFL.IDX PT, R6, R0, 0x1, 0x1c1f ;  /* 0x003c1f0000067f89 */ /* 0x0004e800000e0000 */
[----:B-1----:R-:W-:-:S04]  /*4920*/  IADD3 R2, R3, R2, RZ ;  /* 0x0000000203027210 */ /* 0x002fc80007ffe0ff */
[----:B------:R-:W-:-:S04]  /*4930*/  IMNMX R2, R4, R2, PT ;  /* 0x0000000204027217 */ /* 0x000fc80003800200 */
[C---:B------:R-:W-:Y:S02]  /*4940*/  ISETP.GT.AND P0, PT, R2.reuse, RZ, PT ;  /* 0x000000ff0200720c */ /* 0x040fe40003f04270 */
[C---:B------:R-:W-:Y:S02]  /*4950*/  ISETP.GT.AND P1, PT, R2.reuse, 0x1, PT ;  /* 0x000000010200780c */ /* 0x040fe40003f24270 */
[----:B------:R-:W-:Y:S02]  /*4960*/  FSEL R16, R49, -INF , P0 ;  /* 0xff80000031107808 */ /* 0x000fe40000000000 */
[----:B------:R-:W-:Y:S02]  /*4970*/  ISETP.GT.AND P0, PT, R2, 0x8, PT ;  /* 0x000000080200780c */ /* 0x000fe40003f04270 */
[----:B------:R-:W-:Y:S02]  /*4980*/  FSEL R15, R48, -INF , P1 ;  /* 0xff800000300f7808 */ /* 0x000fe40000800000 */
[----:B------:R-:W-:Y:S01]  /*4990*/  ISETP.GT.AND P1, PT, R2, 0x9, PT ;  /* 0x000000090200780c */ /* 0x000fe20003f24270 */
[----:B------:R-:W-:Y:S01]  /*49a0*/  LDSM.16.MT88.4 R48, [R241+0x800] ;  /* 0x00080000f130783b */ /* 0x000fe20000004200 */
[----:B------:R-:W-:-:S02]  /*49b0*/  FSEL R14, R40, -INF , P0 ;  /* 0xff800000280e7808 */ /* 0x000fc40000000000 */
[----:B--2---:R-:W-:Y:S02]  /*49c0*/  FMNMX.FTZ R0, R16, R15, !PT ;  /* 0x0000000f10007209 */ /* 0x004fe40007810000 */
[C---:B------:R-:W-:Y:S02]  /*49d0*/  ISETP.GT.AND P0, PT, R2.reuse, 0x10, PT ;  /* 0x000000100200780c */ /* 0x040fe40003f04270 */
[----:B------:R-:W-:Y:S02]  /*49e0*/  FSEL R13, R35, -INF , P1 ;  /* 0xff800000230d7808 */ /* 0x000fe40000800000 */
[----:B------:R-:W-:Y:S02]  /*49f0*/  ISETP.GT.AND P1, PT, R2, 0x11, PT ;  /* 0x000000110200780c */ /* 0x000fe40003f24270 */
[----:B------:R-:W-:Y:S02]  /*4a00*/  FMNMX.FTZ R0, R14, R0, !PT ;  /* 0x000000000e007209 */ /* 0x000fe40007810000 */
[----:B------:R-:W-:-:S02]  /*4a10*/  FSEL R12, R32, -INF , P0 ;  /* 0xff800000200c7808 */ /* 0x000fc40000000000 */
[C---:B------:R-:W-:Y:S02]  /*4a20*/  ISETP.GT.AND P0, PT, R2.reuse, 0x18, PT ;  /* 0x000000180200780c */ /* 0x040fe40003f04270 */
[----:B------:R-:W-:Y:S02]  /*4a30*/  FSEL R17, R27, -INF , P1 ;  /* 0xff8000001b117808 */ /* 0x000fe40000800000 */
[----:B------:R-:W-:Y:S02]  /*4a40*/  FMNMX.FTZ R0, R13, R0, !PT ;  /* 0x000000000d007209 */ /* 0x000fe40007810000 */
[----:B------:R-:W-:Y:S02]  /*4a50*/  ISETP.GT.AND P1, PT, R2, 0x19, PT ;  /* 0x000000190200780c */ /* 0x000fe40003f24270 */
[----:B------:R-:W-:Y:S02]  /*4a60*/  FSEL R11, R21, -INF , P0 ;  /* 0xff800000150b7808 */ /* 0x000fe40000000000 */
[----:B------:R-:W-:Y:S01]  /*4a70*/  FMNMX.FTZ R5, R12, R0, !PT ;  /* 0x000000000c057209 */ /* 0x000fe20007810000 */
[----:B---3--:R-:W-:Y:S01]  /*4a80*/  IMAD.IADD R0, R3, 0x1, R6 ;  /* 0x0000000103007824 */ /* 0x008fe200078e0206 */
[----:B------:R-:W-:-:S02]  /*4a90*/  ISETP.GT.AND P0, PT, R2, 0x20, PT ;  /* 0x000000200200780c */ /* 0x000fc40003f04270 */
[----:B------:R-:W-:Y:S02]  /*4aa0*/  FSEL R10, R22, -INF , P1 ;  /* 0xff800000160a7808 */ /* 0x000fe40000800000 */
[----:B------:R-:W-:Y:S02]  /*4ab0*/  ISETP.GT.AND P1, PT, R2, 0x21, PT ;  /* 0x000000210200780c */ /* 0x000fe40003f24270 */
[----:B------:R-:W-:Y:S02]  /*4ac0*/  FSEL R99, R20, -INF , P0 ;  /* 0xff80000014637808 */ /* 0x000fe40000000000 */
[----:B------:R-:W-:Y:S02]  /*4ad0*/  ISETP.GT.AND P0, PT, R2, 0x28, PT ;  /* 0x000000280200780c */ /* 0x000fe40003f04270 */
[----:B------:R-:W-:Y:S02]  /*4ae0*/  FSEL R98, R19, -INF , P1 ;  /* 0xff80000013627808 */ /* 0x000fe40000800000 */
[----:B------:R-:W-:-:S02]  /*4af0*/  FMNMX.FTZ R3, R17, R5, !PT ;  /* 0x0000000511037209 */ /* 0x000fc40007810000 */
[----:B------:R-:W-:Y:S02]  /*4b00*/  IMNMX R0, R4, R0, PT ;  /* 0x0000000004007217 */ /* 0x000fe40003800200 */
[----:B------:R-:W-:Y:S02]  /*4b10*/  ISETP.GT.AND P1, PT, R2, 0x29, PT ;  /* 0x000000290200780c */ /* 0x000fe40003f24270 */
[----:B------:R-:W-:Y:S02]  /*4b20*/  FSEL R97, R18, -INF , P0 ;  /* 0xff80000012617808 */ /* 0x000fe40000000000 */
[----:B------:R-:W-:Y:S02]  /*4b30*/  FMNMX.FTZ R3, R11, R3, !PT ;  /* 0x000000030b037209 */ /* 0x000fe40007810000 */
[----:B------:R-:W-:Y:S02]  /*4b40*/  ISETP.GT.AND P0, PT, R0, RZ, PT ;  /* 0x000000ff0000720c */ /* 0x000fe40003f04270 */
[----:B------:R-:W-:-:S02]  /*4b50*/  FSEL R94, R9, -INF , P1 ;  /* 0xff800000095e7808 */ /* 0x000fc40000800000 */
[----:B------:R-:W-:Y:S02]  /*4b60*/  ISETP.GT.AND P1, PT, R0, 0x1, PT ;  /* 0x000000010000780c */ /* 0x000fe40003f24270 */
[----:B------:R-:W-:Y:S02]  /*4b70*/  FMNMX.FTZ R3, R10, R3, !PT ;  /* 0x000000030a037209 */ /* 0x000fe40007810000 */
[----:B------:R-:W-:Y:S02]  /*4b80*/  FSEL R9, R45, -INF , P0 ;  /* 0xff8000002d097808 */ /* 0x000fe40000000000 */
[----:B------:R-:W-:Y:S02]  /*4b90*/  ISETP.GT.AND P0, PT, R0, 0x8, PT ;  /* 0x000000080000780c */ /* 0x000fe40003f04270 */
[----:B------:R-:W-:Y:S02]  /*4ba0*/  FSEL R8, R44, -INF , P1 ;  /* 0xff8000002c087808 */ /* 0x000fe40000800000 */
[----:B------:R-:W-:Y:S01]  /*4bb0*/  FMNMX.FTZ R2, R99, R3, !PT ;  /* 0x0000000363027209 */ /* 0x000fe20007810000 */
[----:B------:R-:W-:Y:S01]  /*4bc0*/  LDSM.16.MT88.4 R44, [R239+0x1800] ;  /* 0x00180000ef2c783b */ /* 0x000fe20000004200 */
[----:B------:R-:W-:-:S02]  /*4bd0*/  ISETP.GT.AND P1, PT, R0, 0x9, PT ;  /* 0x000000090000780c */ /* 0x000fc40003f24270 */
[----:B------:R-:W-:Y:S02]  /*4be0*/  FSEL R7, R41, -INF , P0 ;  /* 0xff80000029077808 */ /* 0x000fe40000000000 */
[----:B------:R-:W-:Y:S01]  /*4bf0*/  FMNMX.FTZ R3, R9, R8, !PT ;  /* 0x0000000809037209 */ /* 0x000fe20007810000 */
[----:B------:R-:W-:Y:S01]  /*4c00*/  LDSM.16.MT88.4 R40, [R37] ;  /* 0x000000002528783b */ /* 0x000fe20000004200 */
[----:B------:R-:W-:Y:S02]  /*4c10*/  ISETP.GT.AND P0, PT, R0, 0x10, PT ;  /* 0x000000100000780c */ /* 0x000fe40003f04270 */
[----:B------:R-:W-:Y:S02]  /*4c20*/  FSEL R6, R36, -INF , P1 ;  /* 0xff80000024067808 */ /* 0x000fe40000800000 */
[----:B------:R-:W-:Y:S02]  /*4c30*/  FMNMX.FTZ R3, R7, R3, !PT ;  /* 0x0000000307037209 */ /* 0x000fe40007810000 */
[----:B------:R-:W-:-:S02]  /*4c40*/  FMNMX.FTZ R2, R98, R2, !PT ;  /* 0x0000000262027209 */ /* 0x000fc40007810000 */
[----:B------:R-:W-:Y:S02]  /*4c50*/  ISETP.GT.AND P1, PT, R0, 0x11, PT ;  /* 0x000000110000780c */ /* 0x000fe40003f24270 */
[----:B------:R-:W-:Y:S02]  /*4c60*/  FSEL R5, R34, -INF , P0 ;  /* 0xff80000022057808 */ /* 0x000fe40000000000 */
[----:B------:R-:W-:Y:S02]  /*4c70*/  FMNMX.FTZ R3, R6, R3, !PT ;  /* 0x0000000306037209 */ /* 0x000fe40007810000 */
[----:B------:R-:W-:Y:S02]  /*4c80*/  FMNMX.FTZ R2, R97, R2, !PT ;  /* 0x0000000261027209 */ /* 0x000fe40007810000 */
[----:B------:R-:W-:Y:S02]  /*4c90*/  ISETP.GT.AND P0, PT, R0, 0x18, PT ;  /* 0x000000180000780c */ /* 0x000fe40003f04270 */
[----:B------:R-:W-:-:S02]  /*4ca0*/  FSEL R4, R33, -INF , P1 ;  /* 0xff80000021047808 */ /* 0x000fc40000800000 */
[----:B------:R-:W-:Y:S01]  /*4cb0*/  FMNMX.FTZ R18, R5, R3, !PT ;  /* 0x0000000305127209 */ /* 0x000fe20007810000 */
[----:B------:R-:W-:Y:S01]  /*4cc0*/  LDSM.16.MT88.4 R32, [R239+0x800] ;  /* 0x00080000ef20783b */ /* 0x000fe20000004200 */
[----:B------:R-:W-:Y:S02]  /*4cd0*/  FMNMX.FTZ R2, R94, R2, !PT ;  /* 0x000000025e027209 */ /* 0x000fe40007810000 */
[----:B------:R-:W-:Y:S02]  /*4ce0*/  ISETP.GT.AND P1, PT, R0, 0x19, PT ;  /* 0x000000190000780c */ /* 0x000fe40003f24270 */
[----:B------:R-:W-:Y:S02]  /*4cf0*/  FSEL R3, R29, -INF , P0 ;  /* 0xff8000001d037808 */ /* 0x000fe40000000000 */
[----:B------:R-:W-:Y:S01]  /*4d00*/  FMNMX.FTZ R19, R4, R18, !PT ;  /* 0x0000001204137209 */ /* 0x000fe20007810000 */
[----:B------:R-:W1:Y:S01]  /*4d10*/  SHFL.BFLY PT, R20, R2, 0x2, 0x1f ;  /* 0x0c401f0002147f89 */ /* 0x000e6200000e0000 */
[----:B------:R-:W-:-:S02]  /*4d20*/  ISETP.GT.AND P0, PT, R0, 0x20, PT ;  /* 0x000000200000780c */ /* 0x000fc40003f04270 */
[----:B------:R-:W-:Y:S02]  /*4d30*/  FSEL R18, R28, -INF , P1 ;  /* 0xff8000001c127808 */ /* 0x000fe40000800000 */
[----:B------:R-:W-:Y:S01]  /*4d40*/  FMNMX.FTZ R19, R3, R19, !PT ;  /* 0x0000001303137209 */ /* 0x000fe20007810000 */
[----:B------:R-:W-:Y:S01]  /*4d50*/  LDSM.16.MT88.4 R28, [R241] ;  /* 0x00000000f11c783b */ /* 0x000fe20000004200 */
        /* <DEDUP_REMOVED lines=8> */
[----:B------:R-:W-:Y:S01]  /*4de0*/  FMNMX.FTZ R0, R95, R19, !PT ;  /* 0x000000135f007209 */ /* 0x000fe20007810000 */
[----:B------:R-:W-:Y:S01]  /*4df0*/  LDSM.16.MT88.4 R24, [R240] ;  /* 0x00000000f018783b */ /* 0x000fe20000004200 */
[----:B------:R-:W-:-:S02]  /*4e00*/  FSEL R92, R23, -INF , P0 ;  /* 0xff800000175c7808 */ /* 0x000fc40000000000 */
[----:B------:R-:W-:-:S04]  /*4e10*/  FMNMX.FTZ R0, R93, R0, !PT ;  /* 0x000000005d007209 */ /* 0x000fc80007810000 */
        /* <DEDUP_REMOVED lines=8> */
[----:B------:R-:W-:-:S05]  /*4ea0*/  FMUL.FTZ R2, R133, c[0x0][0x2d0] ;  /* 0x0000b40085027a20 */ /* 0x000fca0000410000 */
[----:B------:R-:W-:-:S05]  /*4eb0*/  FSEL R2, R2, RZ, P0 ;  /* 0x000000ff02027208 */ /* 0x000fca0000000000 */
[--C-:B------:R-:W-:Y:S02]  /*4ec0*/  FFMA.FTZ R12, R12, c[0x0][0x2d0], -R2.reuse ;  /* 0x0000b4000c0c7a23 */ /* 0x100fe40000010802 */
[--C-:B------:R-:W-:Y:S02]  /*4ed0*/  FFMA.FTZ R15, R15, c[0x0][0x2d0], -R2.reuse ;  /* 0x0000b4000f0f7a23 */ /* 0x100fe40000010802 */
[----:B------:R2:W-:Y:S01]  /*4ee0*/  MUFU.EX2 R88, R12 ;  /* 0x0000000c00587308 */ /* 0x0005e20000000800 */
[--C-:B------:R-:W-:Y:S01]  /*4ef0*/  FFMA.FTZ R14, R14, c[0x0][0x2d0], -R2.reuse ;  /* 0x0000b4000e0e7a23 */ /* 0x100fe20000010802 */
[----:B-1----:R-:W-:Y:S01]  /*4f00*/  FMNMX.FTZ R132, R0, R19, !PT ;  /* 0x0000001300847209 */ /* 0x002fe20007810000 */
[--C-:B------:R-:W-:Y:S02]  /*4f10*/  FFMA.FTZ R0, R17, c[0x0][0x2d0], -R2.reuse ;  /* 0x0000b40011007a23 */ /* 0x100fe40000010802 */
[----:B------:R-:W-:-:S03]  /*4f20*/  FFMA.FTZ R13, R13, c[0x0][0x2d0], -R2 ;  /* 0x0000b4000d0d7a23 */ /* 0x000fc60000010802 */
[----:B------:R1:W-:Y:S01]  /*4f30*/  MUFU.EX2 R89, R0 ;  /* 0x0000000000597308 */ /* 0x0003e20000000800 */
[C---:B------:R-:W-:Y:S01]  /*4f40*/  FSETP.NEU.FTZ.AND P0, PT, R132.reuse, -INF , PT ;  /* 0xff8000008400780b */ /* 0x040fe20003f1d000 */
[----:B--2---:R-:W-:-:S06]  /*4f50*/  FMUL.FTZ R12, R132, c[0x0][0x2d0] ;  /* 0x0000b400840c7a20 */ /* 0x004fcc0000410000 */
[----:B------:R-:W-:Y:S01]  /*4f60*/  MUFU.EX2 R80, R15 ;  /* 0x0000000f00507308 */ /* 0x000fe20000000800 */
[----:B-1----:R-:W-:-:S07]  /*4f70*/  FFMA.FTZ R0, R11, c[0x0][0x2d0], -R2 ;  /* 0x0000b4000b007a23 */ /* 0x002fce0000010802 */
[----:B------:R-:W-:Y:S08]  /*4f80*/  MUFU.EX2 R84, R14 ;  /* 0x0000000e00547308 */ /* 0x000ff00000000800 */
[----:B------:R1:W-:Y:S08]  /*4f90*/  MUFU.EX2 R90, R0 ;  /* 0x00000000005a7308 */ /* 0x0003f00000000800 */
[----:B------:R2:W-:Y:S01]  /*4fa0*/  MUFU.EX2 R83, R13 ;  /* 0x0000000d00537308 */ /* 0x0005e20000000800 */
[----:B-1----:R-:W-:-:S02]  /*4fb0*/  FSEL R0, R12, RZ, P0 ;  /* 0x000000ff0c007208 */ /* 0x002fc40000000000 */
[----:B--2---:R-:W1:Y:S01]  /*4fc0*/  LDSM.16.MT88.4 R12, [R239] ;  /* 0x00000000ef0c783b */ /* 0x004e620000004200 */
[----:B------:R-:W-:Y:S02]  /*4fd0*/  FFMA.FTZ R16, R16, c[0x0][0x2d0], -R2 ;  /* 0x0000b40010107a23 */ /* 0x000fe40000010802 */
[--C-:B------:R-:W-:Y:S02]  /*4fe0*/  FFMA.FTZ R9, R9, c[0x0][0x2d0], -R0.reuse ;  /* 0x0000b40009097a23 */ /* 0x100fe40000010800 */
[--C-:B------:R-:W-:Y:S02]  /*4ff0*/  FFMA.FTZ R8, R8, c[0x0][0x2d0], -R0.reuse ;  /* 0x0000b40008087a23 */ /* 0x100fe40000010800 */
[--C-:B------:R-:W-:Y:S02]  /*5000*/  FFMA.FTZ R7, R7, c[0x0][0x2d0], -R0.reuse ;  /* 0x0000b40007077a23 */ /* 0x100fe40000010800 */
[----:B------:R-:W-:Y:S01]  /*5010*/  FFMA.FTZ R6, R6, c[0x0][0x2d0], -R0 ;  /* 0x0000b40006067a23 */ /* 0x000fe20000010800 */
[----:B------:R-:W2:Y:S08]  /*5020*/  MUFU.EX2 R82, R16 ;  /* 0x0000001000527308 */ /* 0x000eb00000000800 */
[----:B------:R-:W-:Y:S08]  /*5030*/  MUFU.EX2 R78, R9 ;  /* 0x00000009004e7308 */ /* 0x000ff00000000800 */
[----:B------:R2:W3:Y:S08]  /*5040*/  MUFU.EX2 R77, R8 ;  /* 0x00000008004d7308 */ /* 0x0004f00000000800 */
[----:B------:R-:W-:Y:S08]  /*5050*/  MUFU.EX2 R76, R7 ;  /* 0x00000007004c7308 */ /* 0x000ff00000000800 */
[----:B------:R-:W4:Y:S01]  /*5060*/  MUFU.EX2 R79, R6 ;  /* 0x00000006004f7308 */ /* 0x000f220000000800 */
[----:B------:R-:W-:Y:S01]  /*5070*/  FFMA.FTZ R10, R10, c[0x0][0x2d0], -R2 ;  /* 0x0000b4000a0a7a23 */ /* 0x000fe20000010802 */
[----:B--2---:R-:W-:Y:S01]  /*5080*/  F2FP.PACK_AB R8, R80, R82 ;  /* 0x000000525008723e */ /* 0x004fe200000000ff */
[----:B------:R-:W-:Y:S01]  /*5090*/  FFMA.FTZ R3, R3, c[0x0][0x2d0], -R0 ;  /* 0x0000b40003037a23 */ /* 0x000fe20000010800 */
[----:B---3--:R-:W-:-:S04]  /*50a0*/  F2FP.PACK_AB R9, R77, R78 ;  /* 0x0000004e4d09723e */ /* 0x008fc800000000ff */
[----:B------:R2:W-:Y:S01]  /*50b0*/  MUFU.EX2 R91, R10 ;  /* 0x0000000a005b7308 */ /* 0x0005e20000000800 */
[--C-:B------:R-:W-:Y:S02]  /*50c0*/  FFMA.FTZ R5, R5, c[0x0][0x2d0], -R0.reuse ;  /* 0x0000b40005057a23 */ /* 0x100fe40000010800 */
[----:B------:R-:W-:Y:S01]  /*50d0*/  FFMA.FTZ R4, R4, c[0x0][0x2d0], -R0 ;  /* 0x0000b40004047a23 */ /* 0x000fe20000010800 */
[----:B----4-:R-:W-:-:S04]  /*50e0*/  F2FP.PACK_AB R11, R79, R76 ;  /* 0x0000004c4f0b723e */ /* 0x010fc800000000ff */
[----:B------:R3:W-:Y:S01]  /*50f0*/  MUFU.EX2 R86, R3 ;  /* 0x0000000300567308 */ /* 0x0007e20000000800 */
[----:B--2---:R-:W-:-:S07]  /*5100*/  F2FP.PACK_AB R10, R83, R84 ;  /* 0x00000054530a723e */ /* 0x004fce00000000ff */
[----:B------:R-:W-:Y:S01]  /*5110*/  MUFU.EX2 R81, R5 ;  /* 0x0000000500517308 */ /* 0x000fe20000000800 */
[----:B---3--:R-:W-:Y:S01]  /*5120*/  FFMA.FTZ R3, R18, c[0x0][0x2d0], -R0 ;  /* 0x0000b40012037a23 */ /* 0x008fe20000010800 */
[C---:B-1----:R-:W-:Y:S06]  /*5130*/  HMMA.16816.F32 R20, R8.reuse, R12, RZ ;  /* 0x0000000c0814723c */ /* 0x042fec00000018ff */
[----:B------:R1:W2:Y:S02]  /*5140*/  MUFU.EX2 R85, R4 ;  /* 0x0000000400557308 */ /* 0x0002a40000000800 */
[C---:B------:R-:W-:Y:S06]  /*5150*/  HMMA.16816.F32 R16, R8.reuse, R14, RZ ;  /* 0x0000000e0810723c */ /* 0x040fec00000018ff */
[----:B------:R-:W3:Y:S02]  /*5160*/  MUFU.EX2 R87, R3 ;  /* 0x0000000300577308 */ /* 0x000ee40000000800 */
[----:B------:R-:W-:Y:S01]  /*5170*/  HMMA.16816.F32 R12, R8, R28, RZ ;  /* 0x0000001c080c723c */ /* 0x000fe200000018ff */
[----:B-1----:R-:W-:-:S02]  /*5180*/  F2FP.PACK_AB R4, R89, R88 ;  /* 0x000000585904723e */ /* 0x002fc400000000ff */
[----:B--2---:R-:W-:Y:S02]  /*5190*/  F2FP.PACK_AB R5, R85, R81 ;  /* 0x000000515505723e */ /* 0x004fe400000000ff */
[----:B------:R-:W-:-:S03]  /*51a0*/  F2FP.PACK_AB R6, R91, R90 ;  /* 0x0000005a5b06723e */ /* 0x000fc600000000ff */
[----:B------:R-:W-:Y:S01]  /*51b0*/  HMMA.16816.F32 R52, R8, R30, RZ ;  /* 0x0000001e0834723c */ /* 0x000fe200000018ff */
[----:B---3--:R-:W-:-:S07]  /*51c0*/  F2FP.PACK_AB R7, R87, R86 ;  /* 0x000000565707723e */ /* 0x008fce00000000ff */
[C---:B------:R-:W-:Y:S08]  /*51d0*/  HMMA.16816.F32 R156, R4.reuse, R32, R20 ;  /* 0x00000020049c723c */ /* 0x040ff00000001814 */
[----:B------:R-:W-:Y:S08]  /*51e0*/  HMMA.16816.F32 R144, R4, R34, R16 ;  /* 0x000000220490723c */ /* 0x000ff00000001810 */
[----:B------:R-:W-:Y:S08]  /*51f0*/  HMMA.16816.F32 R32, R8, R26, RZ ;  /* 0x0000001a0820723c */ /* 0x000ff000000018ff */
[----:B------:R-:W-:Y:S08]  /*5200*/  HMMA.16816.F32 R148, R4, R48, R12 ;  /* 0x000000300494723c */ /* 0x000ff0000000180c */
[C---:B------:R-:W-:Y:S08]  /*5210*/  HMMA.16816.F32 R16, R8.reuse, R46, RZ ;  /* 0x0000002e0810723c */ /* 0x040ff000000018ff */
[C---:B------:R-:W-:Y:S08]  /*5220*/  HMMA.16816.F32 R28, R8.reuse, R40, RZ ;  /* 0x00000028081c723c */ /* 0x040ff000000018ff */
[C---:B------:R-:W-:Y:S08]  /*5230*/  HMMA.16816.F32 R12, R8.reuse, R68, RZ ;  /* 0x00000044080c723c */ /* 0x040ff000000018ff */
[C---:B------:R-:W-:Y:S08]  /*5240*/  HMMA.16816.F32 R36, R8.reuse, R24, RZ ;  /* 0x000000180824723c */ /* 0x040ff000000018ff */
[C---:B------:R-:W-:Y:S08]  /*5250*/  HMMA.16816.F32 R24, R8.reuse, R42, RZ ;  /* 0x0000002a0818723c */ /* 0x040ff000000018ff */
[----:B------:R-:W-:Y:S01]  /*5260*/  HMMA.16816.F32 R20, R8, R44, RZ ;  /* 0x0000002c0814723c */ /* 0x000fe200000018ff */
[----:B------:R-:W1:Y:S07]  /*5270*/  LDSM.16.MT88.4 R44, [R240+0x1800] ;  /* 0x00180000f02c783b */ /* 0x000e6e0000004200 */
[C---:B------:R-:W-:Y:S01]  /*5280*/  HMMA.16816.F32 R136, R4.reuse, R50, R52 ;  /* 0x000000320488723c */ /* 0x040fe20000001834 */
[----:B------:R-:W2:Y:S04]  /*5290*/  LDSM.16.MT88.4 R52, [R242+0x1800] ;  /* 0x00180000f234783b */ /* 0x000ea80000004200 */
[----:B------:R-:W-:Y:S03]  /*52a0*/  LDSM.16.MT88.4 R48, [R239+0x3800] ;  /* 0x00380000ef30783b */ /* 0x000fe60000004200 */
[C---:B------:R-:W-:Y:S01]  /*52b0*/  HMMA.16816.F32 R100, R4.reuse, R66, R32 ;  /* 0x000000420464723c */ /* 0x040fe20000001820 */
[----:B------:R-:W3:Y:S07]  /*52c0*/  LDSM.16.MT88.4 R32, [R242+0x2000] ;  /* 0x00200000f220783b */ /* 0x000eee0000004200 */
[C---:B------:R-:W-:Y:S08]  /*52d0*/  HMMA.16816.F32 R16, R4.reuse, R58, R16 ;  /* 0x0000003a0410723c */ /* 0x040ff00000001810 */
[C---:B------:R-:W-:Y:S08]  /*52e0*/  HMMA.16816.F32 R28, R4.reuse, R60, R28 ;  /* 0x0000003c041c723c */ /* 0x040ff0000000181c */
[C---:B------:R-:W-:Y:S08]  /*52f0*/  HMMA.16816.F32 R12, R4.reuse, R72, R12 ;  /* 0x00000048040c723c */ /* 0x040ff0000000180c */
[C---:B------:R-:W-:Y:S08]  /*5300*/  HMMA.16816.F32 R24, R4.reuse, R62, R24 ;  /* 0x0000003e0418723c */ /* 0x040ff00000001818 */
[----:B------:R-:W-:Y:S01]  /*5310*/  HMMA.16816.F32 R20, R4, R56, R20 ;  /* 0x000000380414723c */ /* 0x000fe20000001814 */
[----:B------:R-:W-:Y:S01]  /*5320*/  IMAD.MOV.U32 R116, RZ, RZ, R100 ;  /* 0x000000ffff747224 */ /* 0x000fe200078e0064 */
[----:B------:R-:W-:Y:S01]  /*5330*/  MOV R114, R103 ;  /* 0x0000006700727202 */ /* 0x000fe20000000f00 */
[----:B------:R-:W-:-:S02]  /*5340*/  IMAD.MOV.U32 R115, RZ, RZ, R102 ;  /* 0x000000ffff737224 */ /* 0x000fc400078e0066 */
[----:B------:R-:W-:Y:S01]  /*5350*/  IMAD.MOV.U32 R113, RZ, RZ, R101 ;  /* 0x000000ffff717224 */ /* 0x000fe200078e0065 */
[----:B------:R-:W-:Y:S01]  /*5360*/  MOV R101, R16 ;  /* 0x0000001000657202 */ /* 0x000fe20000000f00 */
[----:B------:R-:W-:Y:S01]  /*5370*/  IMAD.MOV.U32 R103, RZ, RZ, R18 ;  /* 0x000000ffff677224 */ /* 0x000fe200078e0012 */
[----:B------:R-:W-:Y:S01]  /*5380*/  HMMA.16816.F32 R140, R4, R64, R36 ;  /* 0x00000040048c723c */ /* 0x000fe20000001824 */
[----:B------:R-:W-:Y:S01]  /*5390*/  IMAD.MOV.U32 R102, RZ, RZ, R19 ;  /* 0x000000ffff667224 */ /* 0x000fe200078e0013 */
[----:B------:R-:W-:Y:S01]  /*53a0*/  MOV R111, R31 ;  /* 0x0000001f006f7202 */ /* 0x000fe20000000f00 */
[----:B------:R-:W-:Y:S01]  /*53b0*/  IMAD.MOV.U32 R100, RZ, RZ, R17 ;  /* 0x000000ffff647224 */ /* 0x000fe200078e0011 */
[----:B------:R-:W-:Y:S01]  /*53c0*/  MOV R162, R14 ;  /* 0x0000000e00a27202 */ /* 0x000fe20000000f00 */
[----:B------:R-:W-:Y:S01]  /*53d0*/  IMAD.MOV.U32 R3, RZ, RZ, R28 ;  /* 0x000000ffff037224 */ /* 0x000fe200078e001c */
[----:B------:R-:W4:Y:S01]  /*53e0*/  LDSM.16.MT88.4 R16, [R240+0x2000] ;  /* 0x00200000f010783b */ /* 0x000f220000004200 */
[----:B------:R-:W-:Y:S01]  /*53f0*/  IMAD.MOV.U32 R112, RZ, RZ, R30 ;  /* 0x000000ffff707224 */ /* 0x000fe200078e001e */
[----:B------:R-:W-:Y:S01]  /*5400*/  HMMA.16816.F32 R40, R8, R70, RZ ;  /* 0x000000460828723c */ /* 0x000fe200000018ff */
[----:B------:R-:W-:Y:S01]  /*5410*/  IMAD.MOV.U32 R110, RZ, RZ, R29 ;  /* 0x000000ffff6e7224 */ /* 0x000fe200078e001d */
[----:B------:R-:W3:Y:S01]  /*5420*/  LDSM.16.MT88.4 R36, [R239+0x3000] ;  /* 0x00300000ef24783b */ /* 0x000ee20000004200 */
[----:B------:R-:W-:-:S02]  /*5430*/  IMAD.MOV.U32 R109, RZ, RZ, R12 ;  /* 0x000000ffff6d7224 */ /* 0x000fc400078e000c */
[----:B------:R-:W-:Y:S02]  /*5440*/  IMAD.MOV.U32 R108, RZ, RZ, R13 ;  /* 0x000000ffff6c7224 */ /* 0x000fe400078e000d */
[----:B------:R-:W-:Y:S01]  /*5450*/  IMAD.MOV.U32 R161, RZ, RZ, R15 ;  /* 0x000000ffffa17224 */ /* 0x000fe200078e000f */
[----:B-1----:R-:W-:Y:S01]  /*5460*/  HMMA.16816.F32 R28, R8, R46, RZ ;  /* 0x0000002e081c723c */ /* 0x002fe200000018ff */
[----:B------:R-:W-:Y:S01]  /*5470*/  IMAD.MOV.U32 R107, RZ, RZ, R26 ;  /* 0x000000ffff6b7224 */ /* 0x000fe200078e001a */
[----:B------:R-:W-:Y:S01]  /*5480*/  MOV R105, R24 ;  /* 0x0000001800697202 */ /* 0x000fe20000000f00 */
[----:B------:R-:W-:Y:S01]  /*5490*/  IMAD.MOV.U32 R106, RZ, RZ, R27 ;  /* 0x000000ffff6a7224 */ /* 0x000fe200078e001b */
[----:B------:R-:W-:Y:S01]  /*54a0*/  MOV R117, R21 ;  /* 0x0000001500757202 */ /* 0x000fe20000000f00 */
[----:B------:R-:W-:-:S03]  /*54b0*/  IMAD.MOV.U32 R104, RZ, RZ, R25 ;  /* 0x000000ffff687224 */ /* 0x000fc600078e0019 */
[C---:B------:R-:W-:Y:S01]  /*54c0*/  HMMA.16816.F32 R12, R8.reuse, R44, RZ ;  /* 0x0000002c080c723c */ /* 0x040fe200000018ff */
[----:B------:R-:W1:Y:S01]  /*54d0*/  LDSM.16.MT88.4 R44, [R241+0x3000] ;  /* 0x00300000f12c783b */ /* 0x000e620000004200 */
[----:B------:R-:W-:Y:S02]  /*54e0*/  IMAD.MOV.U32 R119, RZ, RZ, R22 ;  /* 0x000000ffff777224 */ /* 0x000fe400078e0016 */
[----:B------:R-:W-:Y:S02]  /*54f0*/  IMAD.MOV.U32 R118, RZ, RZ, R23 ;  /* 0x000000ffff767224 */ /* 0x000fe400078e0017 */
[----:B------:R-:W-:Y:S02]  /*5500*/  IMAD.MOV.U32 R130, RZ, RZ, R20 ;  /* 0x000000ffff827224 */ /* 0x000fe400078e0014 */
[C---:B--2---:R-:W-:Y:S08]  /*5510*/  HMMA.16816.F32 R24, R8.reuse, R52, RZ ;  /* 0x000000340818723c */ /* 0x044ff000000018ff */
[----:B------:R-:W-:Y:S01]  /*5520*/  HMMA.16816.F32 R20, R8, R54, RZ ;  /* 0x000000360814723c */ /* 0x000fe200000018ff */
[----:B------:R-:W2:Y:S07]  /*5530*/  LDSM.16.MT88.4 R52, [R240+0x3000] ;  /* 0x00300000f034783b */ /* 0x000eae0000004200 */
[C---:B------:R-:W-:Y:S01]  /*5540*/  HMMA.16816.F32 R56, R4.reuse, R74, R40 ;  /* 0x0000004a0438723c */ /* 0x040fe20000001828 */
[----:B------:R-:W1:Y:S07]  /*5550*/  LDSM.16.MT88.4 R40, [R241+0x3800] ;  /* 0x00380000f128783b */ /* 0x000e6e0000004200 */
[C---:B---3--:R-:W-:Y:S08]  /*5560*/  HMMA.16816.F32 R72, R4.reuse, R32, R24 ;  /* 0x000000200448723c */ /* 0x048ff00000001818 */
[C---:B------:R-:W-:Y:S01]  /*5570*/  HMMA.16816.F32 R68, R4.reuse, R34, R20 ;  /* 0x000000220444723c */ /* 0x040fe20000001814 */
[----:B------:R-:W3:Y:S07]  /*5580*/  LDSM.16.MT88.4 R32, [R240+0x3800] ;  /* 0x00380000f020783b */ /* 0x000eee0000004200 */
[C---:B----4-:R-:W-:Y:S08]  /*5590*/  HMMA.16816.F32 R64, R4.reuse, R16, R12 ;  /* 0x000000100440723c */ /* 0x050ff0000000180c */
[----:B------:R-:W-:Y:S08]  /*55a0*/  HMMA.16816.F32 R60, R4, R18, R28 ;  /* 0x00000012043c723c */ /* 0x000ff0000000181c */
[C---:B------:R-:W-:Y:S08]  /*55b0*/  HMMA.16816.F32 R12, R8.reuse, R36, RZ ;  /* 0x00000024080c723c */ /* 0x040ff000000018ff */
[C---:B------:R-:W-:Y:S01]  /*55c0*/  HMMA.16816.F32 R28, R8.reuse, R38, RZ ;  /* 0x00000026081c723c */ /* 0x040fe200000018ff */
[----:B------:R-:W4:Y:S07]  /*55d0*/  LDSM.16.MT88.4 R36, [R242+0x3000] ;  /* 0x00300000f224783b */ /* 0x000f2e0000004200 */
[C---:B-1----:R-:W-:Y:S08]  /*55e0*/  HMMA.16816.F32 R24, R8.reuse, R44, RZ ;  /* 0x0000002c0818723c */ /* 0x042ff000000018ff */
[C---:B--2---:R-:W-:Y:S08]  /*55f0*/  HMMA.16816.F32 R16, R8.reuse, R52, RZ ;  /* 0x000000340810723c */ /* 0x044ff000000018ff */
[----:B------:R-:W-:Y:S08]  /*5600*/  HMMA.16816.F32 R20, R8, R46, RZ ;  /* 0x0000002e0814723c */ /* 0x000ff000000018ff */
[C---:B------:R-:W-:Y:S08]  /*5610*/  HMMA.16816.F32 R120, R4.reuse, R48, R12 ;  /* 0x000000300478723c */ /* 0x040ff0000000180c */
[C---:B------:R-:W-:Y:S08]  /*5620*/  HMMA.16816.F32 R176, R4.reuse, R50, R28 ;  /* 0x0000003204b0723c */ /* 0x040ff0000000181c */
[----:B------:R-:W-:Y:S08]  /*5630*/  HMMA.16816.F32 R48, R4, R40, R24 ;  /* 0x000000280430723c */ /* 0x000ff00000001818 */
[----:B------:R-:W-:Y:S08]  /*5640*/  HMMA.16816.F32 R12, R8, R54, RZ ;  /* 0x00000036080c723c */ /* 0x000ff000000018ff */
[C---:B---3--:R-:W-:Y:S08]  /*5650*/  HMMA.16816.F32 R16, R4.reuse, R32, R16 ;  /* 0x000000200410723c */ /* 0x048ff00000001810 */
[----:B------:R-:W-:Y:S01]  /*5660*/  HMMA.16816.F32 R172, R4, R42, R20 ;  /* 0x0000002a04ac723c */ /* 0x000fe20000001814 */
[----:B------:R-:W1:Y:S01]  /*5670*/  LDSM.16.MT88.4 R20, [R242+0x3800] ;  /* 0x00380000f214783b */ /* 0x000e620000004200 */
[----:B------:R-:W-:Y:S01]  /*5680*/  IMAD.MOV.U32 R27, RZ, RZ, R48 ;  /* 0x000000ffff1b7224 */ /* 0x000fe200078e0030 */
[----:B------:R-:W-:Y:S01]  /*5690*/  MOV R25, R51 ;  /* 0x0000003300197202 */ /* 0x000fe20000000f00 */
[----:B------:R-:W-:-:S02]  /*56a0*/  IMAD.MOV.U32 R26, RZ, RZ, R50 ;  /* 0x000000ffff1a7224 */ /* 0x000fc400078e0032 */
[----:B------:R-:W-:Y:S02]  /*56b0*/  IMAD.MOV.U32 R24, RZ, RZ, R49 ;  /* 0x000000ffff187224 */ /* 0x000fe400078e0031 */
[----:B------:R-:W-:Y:S01]  /*56c0*/  IMAD.MOV.U32 R30, RZ, RZ, R3 ;  /* 0x000000ffff1e7224 */ /* 0x000fe200078e0003 */
[----:B------:R-:W-:Y:S07]  /*56d0*/  HMMA.16816.F32 R168, R4, R34, R12 ;  /* 0x0000002204a8723c */ /* 0x000fee000000180c */
[----:B------:R-:W-:Y:S01]  /*56e0*/  IMAD.MOV.U32 R3, RZ, RZ, R16 ;  /* 0x000000ffff037224 */ /* 0x000fe200078e0010 */
[----:B------:R-:W-:Y:S01]  /*56f0*/  MOV R29, R19 ;  /* 0x00000013001d7202 */ /* 0x000fe20000000f00 */
[----:B------:R-:W-:Y:S01]  /*5700*/  IMAD.MOV.U32 R44, RZ, RZ, R18 ;  /* 0x000000ffff2c7224 */ /* 0x000fe200078e0012 */
[----:B----4-:R-:W-:Y:S01]  /*5710*/  HMMA.16816.F32 R12, R8, R38, RZ ;  /* 0x00000026080c723c */ /* 0x010fe200000018ff */
[----:B------:R-:W-:-:S02]  /*5720*/  IMAD.MOV.U32 R28, RZ, RZ, R17 ;  /* 0x000000ffff1c7224 */ /* 0x000fc400078e0011 */
[----:B------:R-:W-:-:S04]  /*5730*/  IMAD.MOV.U32 R34, RZ, RZ, R27 ;  /* 0x000000ffff227224 */ /* 0x000fc800078e001b */
[----:B------:R-:W-:Y:S01]  /*5740*/  MOV R39, R24 ;  /* 0x0000001800277202 */ /* 0x000fe20000000f00 */
[----:B------:R-:W-:Y:S07]  /*5750*/  HMMA.16816.F32 R16, R8, R36, RZ ;  /* 0x000000240810723c */ /* 0x000fee00000018ff */
[----:B------:R-:W-:Y:S02]  /*5760*/  IMAD.MOV.U32 R36, RZ, RZ, R26 ;  /* 0x000000ffff247224 */ /* 0x000fe400078e001a */
[----:B------:R-:W-:-:S02]  /*5770*/  IMAD.MOV.U32 R37, RZ, RZ, R25 ;  /* 0x000000ffff257224 */ /* 0x000fc400078e0019 */
[----:B------:R-:W2:Y:S11]  /*5780*/  LDSM.16.MT88.4 R24, [R239+0x4800] ;  /* 0x00480000ef18783b */ /* 0x000eb60000004200 */
[----:B------:R-:W-:Y:S02]  /*5790*/  @!UPT UIADD3 URZ, URZ, URZ, URZ ;  /* 0x0000003f3f3ff290 */ /* 0x000fe4000fffe03f */
[C---:B-1----:R-:W-:Y:S01]  /*57a0*/  HMMA.16816.F32 R124, R4.reuse, R20, R16 ;  /* 0x00000014047c723c */ /* 0x042fe20000001810 */
[----:B------:R-:W1:Y:S01]  /*57b0*/  LDSM.16.MT88.4 R16, [R239+0x5000] ;  /* 0x00500000ef10783b */ /* 0x000e620000004200 */
[----:B------:R-:W-:Y:S01]  /*57c0*/  IMAD.MOV.U32 R42, RZ, RZ, R107 ;  /* 0x000000ffff2a7224 */ /* 0x000fe200078e006b */
[----:B------:R-:W-:Y:S01]  /*57d0*/  MOV R41, R104 ;  /* 0x0000006800297202 */ /* 0x000fe20000000f00 */
[----:B------:R-:W-:Y:S02]  /*57e0*/  IMAD.MOV.U32 R43, RZ, RZ, R106 ;  /* 0x000000ffff2b7224 */ /* 0x000fe400078e006a */
[----:B------:R-:W-:Y:S02]  /*57f0*/  IMAD.MOV.U32 R40, RZ, RZ, R105 ;  /* 0x000000ffff287224 */ /* 0x000fe400078e0069 */
[----:B------:R-:W-:Y:S01]  /*5800*/  HMMA.16816.F32 R104, R4, R22, R12 ;  /* 0x000000160468723c */ /* 0x000fe2000000180c */
[----:B------:R-:W-:Y:S01]  /*5810*/  IMAD.MOV.U32 R50, RZ, RZ, R103 ;  /* 0x000000ffff327224 */ /* 0x000fe200078e0067 */
[----:B------:R-:W-:Y:S01]  /*5820*/  MOV R49, R100 ;  /* 0x0000006400317202 */ /* 0x000fe20000000f00 */
[----:B------:R-:W-:Y:S01]  /*5830*/  IMAD.MOV.U32 R51, RZ, RZ, R102 ;  /* 0x000000ffff337224 */ /* 0x000fe200078e0066 */
[----:B------:R-:W-:Y:S04]  /*5840*/  LDSM.16.MT88.4 R20, [R241+0x5000] ;  /* 0x00500000f114783b */ /* 0x000fe80000004200 */
[----:B--2---:R-:W-:Y:S01]  /*5850*/  HMMA.16816.F32 R12, R8, R24, RZ ;  /* 0x00000018080c723c */ /* 0x004fe200000018ff */
[----:B------:R-:W-:Y:S11]  /*5860*/  IMAD.MOV.U32 R48, RZ, RZ, R101 ;  /* 0x000000ffff307224 */ /* 0x000ff600078e0065 */
[----:B------:R-:W-:Y:S11]  /*5870*/  @!UPT UIADD3 URZ, URZ, URZ, URZ ;  /* 0x0000003f3f3ff290 */ /* 0x000ff6000fffe03f */
[----:B------:R-:W-:Y:S01]  /*5880*/  @!UPT UIADD3 URZ, URZ, URZ, URZ ;  /* 0x0000003f3f3ff290 */ /* 0x000fe2000fffe03f */
[----:B-1----:R-:W-:Y:S07]  /*5890*/  HMMA.16816.F32 R100, R4, R16, R12 ;  /* 0x000000100464723c */ /* 0x002fee000000180c */
[----:B------:R-:W-:-:S04]  /*58a0*/  FADD.FTZ R12, R78, R77 ;  /* 0x0000004d4e0c7221 */ /* 0x000fc80000010000 */
[----:B------:R-:W-:Y:S02]  /*58b0*/  FADD.FTZ R17, R76, R12 ;  /* 0x0000000c4c117221 */ /* 0x000fe40000010000 */
[----:B------:R-:W-:Y:S01]  /*58c0*/  HMMA.16816.F32 R12, R8, R26, RZ ;  /* 0x0000001a080c723c */ /* 0x000fe200000018ff */
[----:B------:R-:W1:Y:S01]  /*58d0*/  LDSM.16.MT88.4 R24, [R241+0x4800] ;  /* 0x00480000f118783b */ /* 0x000e620000004200 */
[----:B------:R-:W-:Y:S01]  /*58e0*/  IMAD.MOV.U32 R54, RZ, RZ, R115 ;  /* 0x000000ffff367224 */ /* 0x000fe200078e0073 */
[----:B------:R-:W-:Y:S01]  /*58f0*/  MOV R31, R113 ;  /* 0x00000071001f7202 */ /* 0x000fe20000000f00 */
[----:B------:R-:W-:Y:S02]  /*5900*/  IMAD.MOV.U32 R55, RZ, RZ, R114 ;  /* 0x000000ffff377224 */ /* 0x000fe400078e0072 */
[----:B------:R-:W-:Y:S11]  /*5910*/  IMAD.MOV.U32 R32, RZ, RZ, R112 ;  /* 0x000000ffff207224 */ /* 0x000ff600078e0070 */
[----:B------:R-:W-:Y:S07]  /*5920*/  @!UPT UIADD3 URZ, URZ, URZ, URZ ;  /* 0x0000003f3f3ff290 */ /* 0x000fee000fffe03f */
[----:B------:R-:W-:Y:S08]  /*5930*/  HMMA.16816.F32 R112, R4, R18, R12 ;  /* 0x000000120470723c */ /* 0x000ff0000000180c */
[----:B-1----:R-:W-:Y:S01]  /*5940*/  HMMA.16816.F32 R12, R8, R24, RZ ;  /* 0x00000018080c723c */ /* 0x002fe200000018ff */
[----:B------:R-:W-:Y:S02]  /*5950*/  IMAD.MOV.U32 R38, RZ, RZ, R3 ;  /* 0x000000ffff267224 */ /* 0x000fe400078e0003 */
[----:B------:R-:W-:Y:S01]  /*5960*/  FADD.FTZ R3, R82, R80 ;  /* 0x0000005052037221 */ /* 0x000fe20000010000 */
[----:B------:R-:W-:Y:S01]  /*5970*/  MOV R35, R110 ;  /* 0x0000006e00237202 */ /* 0x000fe20000000f00 */
[----:B------:R-:W-:-:S02]  /*5980*/  IMAD.MOV.U32 R82, RZ, RZ, R44 ;  /* 0x000000ffff527224 */ /* 0x000fc400078e002c */
[----:B------:R-:W-:Y:S02]  /*5990*/  IMAD.MOV.U32 R33, RZ, RZ, R111 ;  /* 0x000000ffff217224 */ /* 0x000fe400078e006f */
[----:B------:R-:W-:Y:S02]  /*59a0*/  IMAD.MOV.U32 R44, RZ, RZ, R109 ;  /* 0x000000ffff2c7224 */ /* 0x000fe400078e006d */
[----:B------:R-:W-:Y:S02]  /*59b0*/  IMAD.MOV.U32 R45, RZ, RZ, R108 ;  /* 0x000000ffff2d7224 */ /* 0x000fe400078e006c */
[----:B------:R-:W-:-:S11]  /*59c0*/  FADD.FTZ R3, R84, R3 ;  /* 0x0000000354037221 */ /* 0x000fd60000010000 */
[----:B------:R-:W-:Y:S08]  /*59d0*/  HMMA.16816.F32 R108, R4, R20, R12 ;  /* 0x00000014046c723c */ /* 0x000ff0000000180c */
[----:B------:R-:W-:Y:S01]  /*59e0*/  HMMA.16816.F32 R12, R8, R26, RZ ;  /* 0x0000001a080c723c */ /* 0x000fe200000018ff */
[----:B------:R-:W-:Y:S02]  /*59f0*/  FADD.FTZ R3, R83, R3 ;  /* 0x0000000353037221 */ /* 0x000fe40000010000 */
[----:B------:R-:W-:-:S02]  /*5a00*/  FADD.FTZ R17, R79, R17 ;  /* 0x000000114f117221 */ /* 0x000fc40000010000 */
[----:B------:R-:W-:Y:S02]  /*5a10*/  FADD.FTZ R3, R88, R3 ;  /* 0x0000000358037221 */ /* 0x000fe40000010000 */
[----:B------:R-:W-:Y:S02]  /*5a20*/  FADD.FTZ R17, R81, R17 ;  /* 0x0000001151117221 */ /* 0x000fe40000010000 */
[----:B------:R-:W-:Y:S01]  /*5a30*/  FADD.FTZ R16, R89, R3 ;  /* 0x0000000359107221 */ /* 0x000fe20000010000 */
[----:B------:R-:W-:Y:S01]  /*5a40*/  MOV R152, R122 ;  /* 0x0000007a00987202 */ /* 0x000fe20000000f00 */
[----:B------:R-:W-:Y:S02]  /*5a50*/  IMAD.MOV.U32 R154, RZ, RZ, R120 ;  /* 0x000000ffff9a7224 */ /* 0x000fe400078e0078 */
[----:B------:R-:W-:Y:S02]  /*5a60*/  IMAD.MOV.U32 R153, RZ, RZ, R121 ;  /* 0x000000ffff997224 */ /* 0x000fe400078e0079 */
[----:B------:R-:W-:-:S02]  /*5a70*/  IMAD.MOV.U32 R131, RZ, RZ, R123 ;  /* 0x000000ffff837224 */ /* 0x000fc400078e007b */
[----:B------:R-:W-:-:S07]  /*5a80*/  FADD.FTZ R3, R85, R17 ;  /* 0x0000001155037221 */ /* 0x000fce0000010000 */
[----:B------:R-:W-:Y:S01]  /*5a90*/  HMMA.16816.F32 R120, R4, R22, R12 ;  /* 0x000000160478723c */ /* 0x000fe2000000180c */
[----:B------:R-:W-:Y:S06]  /*5aa0*/  LDSM.16.MT88.4 R20, [R240+0x5000] ;  /* 0x00500000f014783b */ /* 0x000fec0000004200 */
[----:B------:R-:W-:Y:S02]  /*5ab0*/  FADD.FTZ R12, R90, R16 ;  /* 0x000000105a0c7221 */ /* 0x000fe40000010000 */
[----:B------:R-:W1:Y:S02]  /*5ac0*/  LDSM.16.MT88.4 R16, [R240+0x4800] ;  /* 0x00480000f010783b */ /* 0x000e640000004200 */
[----:B------:R-:W-:-:S02]  /*5ad0*/  FADD.FTZ R27, R91, R12 ;  /* 0x0000000c5b1b7221 */ /* 0x000fc40000010000 */
[----:B------:R-:W-:Y:S02]  /*5ae0*/  FADD.FTZ R3, R86, R3 ;  /* 0x0000000356037221 */ /* 0x000fe40000010000 */
[----:B------:R-:W-:Y:S01]  /*5af0*/  FFMA.FTZ R24, R99, c[0x0][0x2d0], -R2 ;  /* 0x0000b40063187a23 */ /* 0x000fe20000010802 */
[----:B------:R-:W-:Y:S01]  /*5b00*/  MOV R53, R117 ;  /* 0x0000007500357202 */ /* 0x000fe20000000f00 */
[----:B------:R-:W-:Y:S02]  /*5b10*/  IMAD.MOV.U32 R80, RZ, RZ, R29 ;  /* 0x000000ffff507224 */ /* 0x000fe400078e001d */
[----:B------:R-:W-:Y:S02]  /*5b20*/  IMAD.MOV.U32 R46, RZ, RZ, R119 ;  /* 0x000000ffff2e7224 */ /* 0x000fe400078e0077 */
[----:B------:R-:W-:Y:S02]  /*5b30*/  IMAD.MOV.U32 R47, RZ, RZ, R118 ;  /* 0x000000ffff2f7224 */ /* 0x000fe400078e0076 */
[----:B------:R-:W-:-:S02]  /*5b40*/  IMAD.MOV.U32 R52, RZ, RZ, R116 ;  /* 0x000000ffff347224 */ /* 0x000fc400078e0074 */
[----:B------:R-:W-:Y:S01]  /*5b50*/  FADD.FTZ R29, R87, R3 ;  /* 0x00000003571d7221 */ /* 0x000fe20000010000 */
[C---:B-1----:R-:W-:Y:S08]  /*5b60*/  HMMA.16816.F32 R12, R8.reuse, R16, RZ ;  /* 0x00000010080c723c */ /* 0x042ff000000018ff */
[----:B------:R-:W-:Y:S01]  /*5b70*/  HMMA.16816.F32 R16, R8, R18, RZ ;  /* 0x000000120810723c */ /* 0x000fe200000018ff */
[--C-:B------:R-:W-:Y:S01]  /*5b80*/  FFMA.FTZ R25, R98, c[0x0][0x2d0], -R2.reuse ;  /* 0x0000b40062197a23 */ /* 0x100fe20000010802 */
[----:B------:R-:W1:Y:S01]  /*5b90*/  MUFU.EX2 R3, R24 ;  /* 0x0000001800037308 */ /* 0x000e620000000800 */
[----:B------:R-:W-:Y:S01]  /*5ba0*/  MOV R77, R28 ;  /* 0x0000001c004d7202 */ /* 0x000fe20000000f00 */
[----:B------:R-:W-:-:S02]  /*5bb0*/  FFMA.FTZ R26, R97, c[0x0][0x2d0], -R2 ;  /* 0x0000b400611a7a23 */ /* 0x000fc40000010802 */
[----:B------:R-:W-:-:S04]  /*5bc0*/  FFMA.FTZ R28, R94, c[0x0][0x2d0], -R2 ;  /* 0x0000b4005e1c7a23 */ /* 0x000fc80000010802 */
[----:B------:R-:W2:Y:S06]  /*5bd0*/  MUFU.EX2 R2, R25 ;  /* 0x0000001900027308 */ /* 0x000eac0000000800 */
[----:B------:R-:W-:Y:S07]  /*5be0*/  HMMA.16816.F32 R116, R4, R20, R12 ;  /* 0x000000140474723c */ /* 0x000fee000000180c */
[----:B------:R-:W-:-:S02]  /*5bf0*/  FFMA.FTZ R13, R96, c[0x0][0x2d0], -R0 ;  /* 0x0000b400600d7a23 */ /* 0x000fc40000010800 */
[----:B------:R-:W-:Y:S01]  /*5c00*/  FFMA.FTZ R12, R95, c[0x0][0x2d0], -R0 ;  /* 0x0000b4005f0c7a23 */ /* 0x000fe20000010800 */
[----:B------:R-:W-:Y:S08]  /*5c10*/  MUFU.EX2 R15, R26 ;  /* 0x0000001a000f7308 */ /* 0x000ff00000000800 */
[----:B------:R-:W3:Y:S01]  /*5c20*/  MUFU.EX2 R13, R13 ;  /* 0x0000000d000d7308 */ /* 0x000ee20000000800 */
[----:B------:R-:W-:Y:S07]  /*5c30*/  HMMA.16816.F32 R20, R4, R22, R16 ;  /* 0x000000160414723c */ /* 0x000fee0000001810 */
[----:B------:R-:W4:Y:S01]  /*5c40*/  MUFU.EX2 R12, R12 ;  /* 0x0000000c000c7308 */ /* 0x000f220000000800 */
[----:B-1----:R-:W-:-:S07]  /*5c50*/  FADD.FTZ R16, R3, R27 ;  /* 0x0000001b03107221 */ /* 0x002fce0000010000 */
[----:B------:R-:W1:Y:S01]  /*5c60*/  MUFU.EX2 R14, R28 ;  /* 0x0000001c000e7308 */ /* 0x000e620000000800 */
[C---:B--2---:R-:W-:Y:S01]  /*5c70*/  FADD.FTZ R16, R2.reuse, R16 ;  /* 0x0000001002107221 */ /* 0x044fe20000010000 */
[----:B------:R-:W-:Y:S01]  /*5c80*/  F2FP.PACK_AB R128, R2, R3 ;  /* 0x000000030280723e */ /* 0x000fe200000000ff */
[--C-:B------:R-:W-:Y:S02]  /*5c90*/  FFMA.FTZ R18, R93, c[0x0][0x2d0], -R0.reuse ;  /* 0x0000b4005d127a23 */ /* 0x100fe40000010800 */
[----:B------:R-:W-:Y:S02]  /*5ca0*/  FFMA.FTZ R17, R92, c[0x0][0x2d0], -R0 ;  /* 0x0000b4005c117a23 */ /* 0x000fe40000010800 */
[----:B---3--:R-:W-:Y:S02]  /*5cb0*/  FADD.FTZ R0, R13, R29 ;  /* 0x0000001d0d007221 */ /* 0x008fe40000010000 */
[----:B------:R-:W-:Y:S02]  /*5cc0*/  FADD.FTZ R2, R15, R16 ;  /* 0x000000100f027221 */ /* 0x000fe40000010000 */
[----:B----4-:R-:W-:-:S02]  /*5cd0*/  FADD.FTZ R3, R12, R0 ;  /* 0x000000000c037221 */ /* 0x010fc40000010000 */
[----:B-1----:R-:W-:Y:S02]  /*5ce0*/  FADD.FTZ R0, R14, R2 ;  /* 0x000000020e007221 */ /* 0x002fe40000010000 */
[----:B------:R-:W1:Y:S03]  /*5cf0*/  MUFU.EX2 R2, R18 ;  /* 0x0000001200027308 */ /* 0x000e660000000800 */
[----:B------:R2:W-:Y:S01]  /*5d00*/  STL [R1+0x38], R0 ;  /* 0x0000380001007387 */ /* 0x0005e20000100800 */
[----:B------:R-:W-:Y:S01]  /*5d10*/  MOV R78, R38 ;  /* 0x00000026004e7202 */ /* 0x000fe20000000f00 */
[----:B------:R-:W-:Y:S02]  /*5d20*/  IMAD.MOV.U32 R38, RZ, RZ, R34 ;  /* 0x000000ffff267224 */ /* 0x000fe400078e0022 */
[----:B------:R-:W-:Y:S01]  /*5d30*/  IMAD.MOV.U32 R34, RZ, RZ, R30 ;  /* 0x000000ffff227224 */ /* 0x000fe200078e001e */
[----:B------:R-:W-:Y:S01]  /*5d40*/  MOV R30, R52 ;  /* 0x00000034001e7202 */ /* 0x000fe20000000f00 */
[----:B------:R-:W-:-:S02]  /*5d50*/  IMAD.MOV.U32 R52, RZ, RZ, R130 ;  /* 0x000000ffff347224 */ /* 0x000fc400078e0082 */
[----:B-1----:R-:W-:Y:S01]  /*5d60*/  FADD.FTZ R3, R2, R3 ;  /* 0x0000000302037221 */ /* 0x002fe20000010000 */
[----:B--2---:R-:W1:Y:S01]  /*5d70*/  MUFU.EX2 R0, R17 ;  /* 0x0000001100007308 */ /* 0x004e620000000800 */
[----:B------:R-:W-:Y:S01]  /*5d80*/  MOV R85, R77 ;  /* 0x0000004d00557202 */ /* 0x000fe20000000f00 */
[----:B------:R-:W-:Y:S01]  /*5d90*/  IMAD.MOV.U32 R77, RZ, RZ, R39 ;  /* 0x000000ffff4d7224 */ /* 0x000fe200078e0027 */
[----:B------:R-:W-:Y:S01]  /*5da0*/  MOV R76, R38 ;  /* 0x00000026004c7202 */ /* 0x000fe20000000f00 */
[----:B------:R-:W-:Y:S01]  /*5db0*/  IMAD.MOV.U32 R38, RZ, RZ, R46 ;  /* 0x000000ffff267224 */ /* 0x000fe200078e002e */
[----:B------:R-:W-:Y:S01]  /*5dc0*/  MOV R39, R47 ;  /* 0x0000002f00277202 */ /* 0x000fe20000000f00 */
[----:B------:R-:W-:Y:S02]  /*5dd0*/  IMAD.MOV.U32 R84, RZ, RZ, R78 ;  /* 0x000000ffff547224 */ /* 0x000fe400078e004e */
[----:B------:R-:W-:Y:S02]  /*5de0*/  IMAD.MOV.U32 R46, RZ, RZ, R162 ;  /* 0x000000ffff2e7224 */ /* 0x000fe400078e00a2 */
[----:B------:R-:W-:-:S02]  /*5df0*/  IMAD.MOV.U32 R78, RZ, RZ, R36 ;  /* 0x000000ffff4e7224 */ /* 0x000fc400078e0024 */
[----:B-1----:R-:W-:Y:S01]  /*5e00*/  FADD.FTZ R3, R0, R3 ;  /* 0x0000000300037221 */ /* 0x002fe20000010000 */
[----:B------:R-:W-:Y:S01]  /*5e10*/  MOV R36, R52 ;  /* 0x0000003400247202 */ /* 0x000fe20000000f00 */
[----:B------:R-:W-:-:S03]  /*5e20*/  IMAD.MOV.U32 R47, RZ, RZ, R161 ;  /* 0x000000ffff2f7224 */ /* 0x000fc600078e00a1 */
[----:B------:R-:W-:Y:S04]  /*5e30*/  STL [R1+0x34], R3 ;  /* 0x0000340301007387 */ /* 0x000fe80000100800 */
[----:B------:R1:W5:Y:S04]  /*5e40*/  LDL.LU R162, [R1+0xe0] ;  /* 0x0000e00001a27983 */ /* 0x0003680000300800 */
[----:B------:R1:W5:Y:S04]  /*5e50*/  LDL.LU R161, [R1+0xdc] ;  /* 0x0000dc0001a17983 */ /* 0x0003680000300800 */
[----:B------:R-:W2:Y:S01]  /*5e60*/  LDL R52, [R1+0x7c] ;  /* 0x00007c0001347983 */ /* 0x000ea20000100800 */
[----:B------:R-:W-:Y:S01]  /*5e70*/  IMAD.MOV.U32 R86, RZ, RZ, R82 ;  /* 0x000000ffff567224 */ /* 0x000fe200078e0052 */
[----:B------:R-:W-:Y:S01]  /*5e80*/  MOV R89, R153 ;  /* 0x0000009900597202 */ /* 0x000fe20000000f00 */
[----:B------:R-:W-:-:S02]  /*5e90*/  IMAD.MOV.U32 R82, RZ, RZ, R155 ;  /* 0x000000ffff527224 */ /* 0x000fc400078e009b */
[----:B------:R-:W-:Y:S02]  /*5ea0*/  IMAD.MOV.U32 R88, RZ, RZ, R154 ;  /* 0x000000ffff587224 */ /* 0x000fe400078e009a */
[----:B------:R-:W-:Y:S02]  /*5eb0*/  IMAD.MOV.U32 R90, RZ, RZ, R152 ;  /* 0x000000ffff5a7224 */ /* 0x000fe400078e0098 */
[----:B------:R-:W3:Y:S01]  /*5ec0*/  LDSM.16.MT88.4 R152, [R239+0x1000] ;  /* 0x00100000ef98783b */ /* 0x000ee20000004200 */
[----:B------:R-:W-:Y:S01]  /*5ed0*/  IMAD.MOV.U32 R91, RZ, RZ, R131 ;  /* 0x000000ffff5b7224 */ /* 0x000fe200078e0083 */
[----:B------:R-:W-:Y:S02]  /*5ee0*/  F2FP.PACK_AB R129, R12, R13 ;  /* 0x0000000d0c81723e */ /* 0x000fe400000000ff */
[----:B------:R-:W-:Y:S02]  /*5ef0*/  F2FP.PACK_AB R130, R14, R15 ;  /* 0x0000000f0e82723e */ /* 0x000fe400000000ff */
[----:B------:R-:W-:-:S02]  /*5f00*/  F2FP.PACK_AB R131, R0, R2 ;  /* 0x000000020083723e */ /* 0x000fc400000000ff */
[----:B------:R-:W-:Y:S01]  /*5f10*/  MOV R79, R37 ;  /* 0x00000025004f7202 */ /* 0x000fe20000000f00 */
[----:B------:R-:W-:Y:S02]  /*5f20*/  IMAD.MOV.U32 R37, RZ, RZ, R53 ;  /* 0x000000ffff257224 */ /* 0x000fe400078e0035 */
[----:B------:R-:W-:Y:S01]  /*5f30*/  IMAD.MOV.U32 R87, RZ, RZ, R80 ;  /* 0x000000ffff577224 */ /* 0x000fe200078e0050 */
[----:B------:R-:W-:Y:S01]  /*5f40*/  MOV R98, R32 ;  /* 0x0000002000627202 */ /* 0x000fe20000000f00 */
[----:B------:R-:W-:Y:S01]  /*5f50*/  IMAD.MOV.U32 R96, RZ, RZ, R34 ;  /* 0x000000ffff607224 */ /* 0x000fe200078e0022 */
[----:B------:R-:W-:Y:S01]  /*5f60*/  LDSM.16.MT88.4 R12, [R242+0x4800] ;  /* 0x00480000f20c783b */ /* 0x000fe20000004200 */
[C---:B---3--:R-:W-:Y:S08]  /*5f70*/  HMMA.16816.F32 R156, R128.reuse, R152, R156 ;  /* 0x00000098809c723c */ /* 0x048ff0000000189c */
[----:B------:R-:W-:Y:S01]  /*5f80*/  HMMA.16816.F32 R152, R128, R154, R144 ;  /* 0x0000009a8098723c */ /* 0x000fe20000001890 */
[----:B------:R-:W3:Y:S01]  /*5f90*/  LDSM.16.MT88.4 R144, [R241+0x1000] ;  /* 0x00100000f190783b */ /* 0x000ee20000004200 */
[----:B------:R-:W-:-:S03]  /*5fa0*/  MOV R53, R160 ;  /* 0x000000a000357202 */ /* 0x000fc60000000f00 */
[----:B------:R1:W5:Y:S04]  /*5fb0*/  LDL.LU R160, [R1+0xd8] ;  /* 0x0000d80001a07983 */ /* 0x0003680000300800 */
[----:B------:R-:W4:Y:S01]  /*5fc0*/  LDL.LU R80, [R1+0x28] ;  /* 0x0000280001507983 */ /* 0x000f220000300800 */
[C---:B---3--:R-:W-:Y:S08]  /*5fd0*/  HMMA.16816.F32 R148, R128.reuse, R144, R148 ;  /* 0x000000908094723c */ /* 0x048ff00000001894 */
[----:B------:R-:W-:Y:S01]  /*5fe0*/  HMMA.16816.F32 R144, R128, R146, R136 ;  /* 0x000000928090723c */ /* 0x000fe20000001888 */
[----:B------:R-:W3:Y:S01]  /*5ff0*/  LDSM.16.MT88.4 R136, [R240+0x1000] ;  /* 0x00100000f088783b */ /* 0x000ee20000004200 */
[----:B------:R-:W-:-:S02]  /*6000*/  IMAD.MOV.U32 R97, RZ, RZ, R35 ;  /* 0x000000ffff617224 */ /* 0x000fc400078e0023 */
[----:B------:R-:W-:Y:S01]  /*6010*/  IMAD.MOV.U32 R99, RZ, RZ, R33 ;  /* 0x000000ffff637224 */ /* 0x000fe200078e0021 */
[----:B------:R-:W-:Y:S01]  /*6020*/  MOV R33, R31 ;  /* 0x0000001f00217202 */ /* 0x000fe20000000f00 */
[----:B------:R-:W-:Y:S02]  /*6030*/  IMAD.MOV.U32 R32, RZ, RZ, R30 ;  /* 0x000000ffff207224 */ /* 0x000fe400078e001e */
[----:B------:R-:W-:Y:S02]  /*6040*/  IMAD.MOV.U32 R34, RZ, RZ, R54 ;  /* 0x000000ffff227224 */ /* 0x000fe400078e0036 */
[----:B------:R-:W-:Y:S01]  /*6050*/  IMAD.MOV.U32 R35, RZ, RZ, R55 ;  /* 0x000000ffff237224 */ /* 0x000fe200078e0037 */
[C---:B---3--:R-:W-:Y:S08]  /*6060*/  HMMA.16816.F32 R140, R128.reuse, R136, R140 ;  /* 0x00000088808c723c */ /* 0x048ff0000000188c */
[C---:B------:R-:W-:Y:S01]  /*6070*/  HMMA.16816.F32 R136, R128.reuse, R138, R32 ;  /* 0x0000008a8088723c */ /* 0x040fe20000001820 */
[----:B------:R-:W3:Y:S07]  /*6080*/  LDSM.16.MT88.4 R32, [R242+0x1000] ;  /* 0x00100000f220783b */ /* 0x000eee0000004200 */
[C---:B---3--:R-:W-:Y:S01]  /*6090*/  HMMA.16816.F32 R28, R128.reuse, R32, R96 ;  /* 0x00000020801c723c */ /* 0x048fe20000001860 */
[----:B------:R-:W-:Y:S07]  /*60a0*/  LDSM.16.MT88.4 R96, [R242+0x4000] ;  /* 0x00400000f260783b */ /* 0x000fee0000004200 */
[C---:B------:R-:W-:Y:S01]  /*60b0*/  HMMA.16816.F32 R32, R128.reuse, R34, R40 ;  /* 0x000000228020723c */ /* 0x040fe20000001828 */
[----:B------:R-:W3:Y:S07]  /*60c0*/  LDSM.16.MT88.4 R40, [R239+0x2800] ;  /* 0x00280000ef28783b */ /* 0x000eee0000004200 */
[C---:B---3--:R-:W-:Y:S08]  /*60d0*/  HMMA.16816.F32 R36, R128.reuse, R40, R36 ;  /* 0x000000288024723c */ /* 0x048ff00000001824 */
[C---:B------:R-:W-:Y:S01]  /*60e0*/  HMMA.16816.F32 R40, R128.reuse, R42, R48 ;  /* 0x0000002a8028723c */ /* 0x040fe20000001830 */
[----:B------:R-:W3:Y:S07]  /*60f0*/  LDSM.16.MT88.4 R48, [R241+0x2800] ;  /* 0x00280000f130783b */ /* 0x000eee0000004200 */
[C---:B---3--:R-:W-:Y:S08]  /*6100*/  HMMA.16816.F32 R44, R128.reuse, R48, R44 ;  /* 0x00000030802c723c */ /* 0x048ff0000000182c */
[----:B------:R-:W-:Y:S01]  /*6110*/  HMMA.16816.F32 R48, R128, R50, R56 ;  /* 0x000000328030723c */ /* 0x000fe20000001838 */
[----:B------:R-:W3:Y:S01]  /*6120*/  LDSM.16.MT88.4 R56, [R240+0x2800] ;  /* 0x00280000f038783b */ /* 0x000ee20000004200 */
[----:B--2---:R-:W-:Y:S01]  /*6130*/  MOV R26, R52 ;  /* 0x00000034001a7202 */ /* 0x004fe20000000f00 */
[----:B------:R-:W-:-:S05]  /*6140*/  IMAD.MOV.U32 R27, RZ, RZ, R53 ;  /* 0x000000ffff1b7224 */ /* 0x000fca00078e0035 */
[C---:B------:R-:W-:Y:S08]  /*6150*/  HMMA.16816.F32 R92, R128.reuse, R96, R124 ;  /* 0x00000060805c723c */ /* 0x040ff0000000187c */
[C---:B------:R-:W-:Y:S01]  /*6160*/  HMMA.16816.F32 R96, R128.reuse, R98, R104 ;  /* 0x000000628060723c */ /* 0x040fe20000001868 */
[----:B------:R-:W2:Y:S07]  /*6170*/  LDSM.16.MT88.4 R104, [R239+0x5800] ;  /* 0x00580000ef68783b */ /* 0x000eae0000004200 */
[C---:B---3--:R-:W-:Y:S01]  /*6180*/  HMMA.16816.F32 R52, R128.reuse, R56, R64 ;  /* 0x000000388034723c */ /* 0x048fe20000001840 */
[----:B------:R-:W3:Y:S07]  /*6190*/  LDSM.16.MT88.4 R64, [R242+0x2800] ;  /* 0x00280000f240783b */ /* 0x000eee0000004200 */
[C---:B------:R-:W-:Y:S08]  /*61a0*/  HMMA.16816.F32 R56, R128.reuse, R58, R60 ;  /* 0x0000003a8038723c */ /* 0x040ff0000000183c */
[C---:B--2---:R-:W-:Y:S08]  /*61b0*/  HMMA.16816.F32 R100, R128.reuse, R104, R100 ;  /* 0x000000688064723c */ /* 0x044ff00000001864 */
[----:B------:R-:W-:Y:S01]  /*61c0*/  HMMA.16816.F32 R104, R128, R106, R112 ;  /* 0x0000006a8068723c */ /* 0x000fe20000001870 */
[----:B------:R-:W2:Y:S07]  /*61d0*/  LDSM.16.MT88.4 R112, [R241+0x5800] ;  /* 0x00580000f170783b */ /* 0x000eae0000004200 */
[C---:B------:R-:W-:Y:S08]  /*61e0*/  HMMA.16816.F32 R16, R8.reuse, R12, RZ ;  /* 0x0000000c0810723c */ /* 0x040ff000000018ff */
[----:B------:R-:W-:Y:S01]  /*61f0*/  HMMA.16816.F32 R8, R8, R14, RZ ;  /* 0x0000000e0808723c */ /* 0x000fe200000018ff */
[----:B------:R-:W1:Y:S07]  /*6200*/  LDSM.16.MT88.4 R12, [R242+0x5000] ;  /* 0x00500000f20c783b */ /* 0x000e6e0000004200 */
[----:B---3--:R-:W-:Y:S01]  /*6210*/  HMMA.16816.F32 R60, R128, R64, R72 ;  /* 0x00000040803c723c */ /* 0x008fe20000001848 */
[----:B------:R-:W3:Y:S01]  /*6220*/  LDSM.16.MT88.4 R72, [R239+0x4000] ;  /* 0x00400000ef48783b */ /* 0x000ee20000004200 */
[----:B------:R-:W-:Y:S01]  /*6230*/  @P3 IMAD.HI.U32 R2, R135, c[0x0][0x2c8], RZ ;  /* 0x0000b20087023a27 */ /* 0x000fe200078e00ff */
[----:B----4-:R-:W-:-:S03]  /*6240*/  MOV R25, R80 ;  /* 0x0000005000197202 */ /* 0x010fc60000000f00 */
[----:B------:R-:W-:Y:S01]  /*6250*/  IMAD.MOV.U32 R0, RZ, RZ, R135 ;  /* 0x000000ffff007224 */ /* 0x000fe200078e0087 */
[----:B------:R-:W-:Y:S01]  /*6260*/  @P3 SHF.R.U32.HI R0, RZ, c[0x0][0x2cc], R2 ;  /* 0x0000b300ff003a19 */ /* 0x000fe20000011602 */
[----:B------:R-:W-:Y:S01]  /*6270*/  HMMA.16816.F32 R64, R128, R66, R68 ;  /* 0x000000428040723c */ /* 0x000fe20000001844 */
[----:B------:R-:W-:Y:S02]  /*6280*/  IMAD.MOV.U32 R24, RZ, RZ, R82 ;  /* 0x000000ffff187224 */ /* 0x000fe400078e0052 */
[----:B------:R-:W4:Y:S01]  /*6290*/  LDSM.16.MT88.4 R80, [R241+0x4000] ;  /* 0x00400000f150783b */ /* 0x000f220000004200 */
[----:B------:R-:W-:-:S04]  /*62a0*/  IADD3 R0, R0, R26, -R27 ;  /* 0x0000001a00007210 */ /* 0x000fc80007ffe81b */
[C---:B--2---:R-:W-:Y:S08]  /*62b0*/  HMMA.16816.F32 R108, R128.reuse, R112, R108 ;  /* 0x00000070806c723c */ /* 0x044ff0000000186c */
[----:B------:R-:W-:Y:S01]  /*62c0*/  HMMA.16816.F32 R112, R128, R114, R120 ;  /* 0x000000728070723c */ /* 0x000fe20000001878 */
[----:B------:R-:W2:Y:S07]  /*62d0*/  LDSM.16.MT88.4 R120, [R240+0x5800] ;  /* 0x00580000f078783b */ /* 0x000eae0000004200 */
[----:B-1----:R-:W-:Y:S08]  /*62e0*/  HMMA.16816.F32 R16, R4, R12, R16 ;  /* 0x0000000c0410723c */ /* 0x002ff00000001810 */
[----:B---3--:R-:W-:Y:S01]  /*62f0*/  HMMA.16816.F32 R68, R128, R72, R88 ;  /* 0x000000488044723c */ /* 0x008fe20000001858 */
[----:B------:R-:W1:Y:S07]  /*6300*/  LDSM.16.MT88.4 R88, [R240+0x4000] ;  /* 0x00400000f058783b */ /* 0x000e6e0000004200 */
[----:B------:R-:W-:Y:S01]  /*6310*/  HMMA.16816.F32 R8, R4, R14, R8 ;  /* 0x0000000e0408723c */ /* 0x000fe20000001808 */
[----:B------:R-:W3:Y:S01]  /*6320*/  LDSM.16.MT88.4 R4, [R242+0x5800] ;  /* 0x00580000f204783b */ /* 0x000ee20000004200 */
[----:B------:R-:W-:-:S05]  /*6330*/  IMAD.HI R0, R0, 0x2aaaaaab, RZ ;  /* 0x2aaaaaab00007827 */ /* 0x000fca00078e02ff */
[----:B------:R-:W-:-:S04]  /*6340*/  SHF.R.U32.HI R2, RZ, 0x1f, R0 ;  /* 0x0000001fff027819 */ /* 0x000fc80000011600 */
[----:B------:R-:W-:Y:S02]  /*6350*/  LEA.HI.SX32 R0, R0, R2, 0x1d ;  /* 0x0000000200007211 */ /* 0x000fe400078feaff */
[----:B------:R-:W-:Y:S02]  /*6360*/  IADD3 R3, R25, -0x2, RZ ;  /* 0xfffffffe19037810 */ /* 0x000fe40007ffe0ff */
[----:B------:R-:W-:-:S03]  /*6370*/  IMNMX R0, R24, R0, !PT ;  /* 0x0000000018007217 */ /* 0x000fc60007800200 */
[----:B------:R3:W-:Y:S04]  /*6380*/  STL [R1+0x20], R3 ;  /* 0x0000200301007387 */ /* 0x0007e80000100800 */
[----:B------:R3:W-:Y:S01]  /*6390*/  STL [R1+0x60], R0 ;  /* 0x0000600001007387 */ /* 0x0007e20000100800 */
[----:B------:R-:W-:Y:S01]  /*63a0*/  ISETP.GE.AND P0, PT, R3, R0, PT ;  /* 0x000000000300720c */ /* 0x000fe20003f06270 */
[C---:B----4-:R-:W-:Y:S08]  /*63b0*/  HMMA.16816.F32 R76, R128.reuse, R80, R76 ;  /* 0x00000050804c723c */ /* 0x050ff0000000184c */
[C---:B--2---:R-:W-:Y:S08]  /*63c0*/  HMMA.16816.F32 R116, R128.reuse, R120, R116 ;  /* 0x000000788074723c */ /* 0x044ff00000001874 */
[C---:B-1----:R-:W-:Y:S08]  /*63d0*/  HMMA.16816.F32 R84, R128.reuse, R88, R84 ;  /* 0x000000588054723c */ /* 0x042ff00000001854 */
[C---:B------:R-:W-:Y:S08]  /*63e0*/  HMMA.16816.F32 R72, R128.reuse, R74, R176 ;  /* 0x0000004a8048723c */ /* 0x040ff000000018b0 */
[C---:B------:R-:W-:Y:S08]  /*63f0*/  HMMA.16816.F32 R80, R128.reuse, R82, R172 ;  /* 0x000000528050723c */ /* 0x040ff000000018ac */
[C---:B------:R-:W-:Y:S08]  /*6400*/  HMMA.16816.F32 R88, R128.reuse, R90, R168 ;  /* 0x0000005a8058723c */ /* 0x040ff000000018a8 */
[C---:B------:R-:W-:Y:S08]  /*6410*/  HMMA.16816.F32 R120, R128.reuse, R122, R20 ;  /* 0x0000007a8078723c */ /* 0x040ff00000001814 */
[C---:B---3--:R-:W-:Y:S08]  /*6420*/  HMMA.16816.F32 R124, R128.reuse, R4, R16 ;  /* 0x00000004807c723c */ /* 0x048ff00000001810 */
[----:B------:R-:W-:Y:S01]  /*6430*/  HMMA.16816.F32 R128, R128, R6, R8 ;  /* 0x000000068080723c */ /* 0x000fe20000001808 */
[----:B------:R-:W-:Y:S07]  /*6440*/  @!P0 BRA `(.L_x_879) ;  /* 0x000032c000008947 */ /* 0x000fee0003800000 */
[----:B------:R-:W-:Y:S01]  /*6450*/  IMAD.IADD R0, R134, 0x1, R135 ;  /* 0x0000000186007824 */ /* 0x000fe200078e0287 */
[----:B------:R-:W-:Y:S01]  /*6460*/  MOV R2, R3 ;  /* 0x0000000300027202 */ /* 0x000fe20000000f00 */
[----:B------:R-:W-:Y:S01]  /*6470*/  IMAD.MOV.U32 R134, RZ, RZ, R132 ;  /* 0x000000ffff867224 */ /* 0x000fe200078e0084 */
[----:B------:R-:W-:-:S02]  /*6480*/  MOV R135, R133 ;  /* 0x0000008500877202 */ /* 0x000fc40000000f00 */
[----:B------:R1:W-:Y:S02]  /*6490*/  STL [R1+0x30], R0 ;  /* 0x0000300001007387 */ /* 0x0003e40000100800 */
[----:B-1----:R-:W-:-:S05]  /*64a0*/  @P3 IMAD.HI.U32 R0, R0, c[0x0][0x2c8], RZ ;  /* 0x0000b20000003a27 */ /* 0x002fca00078e00ff */
[----:B------:R-:W-:-:S05]  /*64b0*/  @P3 SHF.R.U32.HI R0, RZ, c[0x0][0x2cc], R0 ;  /* 0x0000b300ff003a19 */ /* 0x000fca0000011600 */
[----:B------:R1:W-:Y:S04]  /*64c0*/  @P3 STL [R1+0x68], R0 ;  /* 0x0000680001003387 */ /* 0x0003e80000100800 */
[----:B------:R1:W-:Y:S02]  /*64d0*/  STL [R1+0x1c], R2 ;  /* 0x00001c0201007387 */ /* 0x0003e40000100800 */
.L_x_884:
[----:B------:R-:W2:Y:S01]  /*64e0*/  LDL R3, [R1] ;  /* 0x0000000001037983 */ /* 0x000ea20000100800 */
[----:B------:R-:W-:Y:S04]  /*64f0*/  DEPBAR.LE SB0, 0x0 ;  /* 0x000080000000791a */ /* 0x000fe80000000000 */
[----:B------:R-:W3:Y:S01]  /*6500*/  LDL R6, [R1+0x3c] ;  /* 0x00003c0001067983 */ /* 0x000ee20000100800 */
[----:B------:R-:W-:Y:S01]  /*6510*/  WARPSYNC 0xffffffff ;  /* 0xffffffff00007948 */ /* 0x000fe20003800000 */
[----:B------:R-:W-:Y:S02]  /*6520*/  BSSY B0, `(.L_x_880) ;  /* 0x0000033000007945 */ /* 0x000fe40003800000 */
[----:B-1----:R-:W4:Y:S04]  /*6530*/  LDL R2, [R1+0x4] ;  /* 0x0000040001027983 */ /* 0x002f280000100800 */
[----:B------:R-:W3:Y:S04]  /*6540*/  LDL R132, [R1+0x1c] ;  /* 0x00001c0001847983 */ /* 0x000ee80000100800 */
[----:B------:R-:W3:Y:S04]  /*6550*/  LDL R0, [R1+0x2c] ;  /* 0x00002c0001007983 */ /* 0x000ee80000100800 */
[----:B------:R-:W-:Y:S06]  /*6560*/  BAR.SYNC.DEFER_BLOCKING 0x0 ;  /* 0x0000000000007b1d */ /* 0x000fec0000010000 */
[----:B------:R1:W1:Y:S04]  /*6570*/  LDSM.16.M88.4 R8, [R236] ;  /* 0x00000000ec08783b */ /* 0x0002680000000200 */
[----:B------:R1:W1:Y:S04]  /*6580*/  LDSM.16.M88.4 R16, [R236+0x800] ;  /* 0x00080000ec10783b */ /* 0x0002680000000200 */
[----:B------:R1:W1:Y:S04]  /*6590*/  LDSM.16.M88.4 R24, [R236+0x1000] ;  /* 0x00100000ec18783b */ /* 0x0002680000000200 */
[----:B------:R1:W1:Y:S04]  /*65a0*/  LDSM.16.M88.4 R168, [R243] ;  /* 0x00000000f3a8783b */ /* 0x0002680000000200 */
[----:B--2---:R2:W1:Y:S04]  /*65b0*/  LDSM.16.M88.4 R172, [R3] ;  /* 0x0000000003ac783b */ /* 0x0044680000000200 */
[----:B----4-:R2:W4:Y:S01]  /*65c0*/  LDSM.16.M88.4 R176, [R2] ;  /* 0x0000000002b0783b */ /* 0x0105220000000200 */
[----:B---3--:R-:W-:Y:S02]  /*65d0*/  ISETP.GT.AND P0, PT, R6, R132, PT ;  /* 0x000000840600720c */ /* 0x008fe40003f04270 */
[----:B------:R-:W-:Y:S11]  /*65e0*/  LOP3.LUT P4, RZ, R0, 0x2, RZ, 0xc0, !PT ;  /* 0x0000000200ff7812 */ /* 0x000ff6000788c0ff */
[----:B------:R-:W-:-:S05]  /*65f0*/  @P0 BRA `(.L_x_881) ;  /* 0x0000025000000947 */ /* 0x000fca0003800000 */
[----:B------:R-:W3:Y:S01]  /*6600*/  LDL.64 R14, [R1+0x58] ;  /* 0x00005800010e7983 */ /* 0x000ee20000100a00 */
[----:B------:R-:W-:Y:S02]  /*6610*/  LOP3.LUT P3, RZ, R0, 0x1, RZ, 0xc0, !PT ;  /* 0x0000000100ff7812 */ /* 0x000fe4000786c0ff */
[----:B------:R-:W-:Y:S01]  /*6620*/  SHF.R.S32.HI R0, RZ, 0x1f, R132 ;  /* 0x0000001fff007819 */ /* 0x000fe20000011484 */
[----:B--2---:R-:W2:Y:S04]  /*6630*/  LDL.64 R12, [R1+0x48] ;  /* 0x00004800010c7983 */ /* 0x004ea80000100a00 */
[----:B----4-:R-:W4:Y:S01]  /*6640*/  LDL R7, [R1+0x18] ;  /* 0x0000180001077983 */ /* 0x010f220000100800 */
[----:B------:R-:W-:Y:S03]  /*6650*/  IMAD R0, R0, c[0x0][0x208], RZ ;  /* 0x0000820000007a24 */ /* 0x000fe600078e02ff */
[----:B------:R-:W1:Y:S01]  /*6660*/  S2R R2, SR_TID.X ;  /* 0x0000000000027919 */ /* 0x000e620000002100 */
[----:B------:R-:W-:Y:S01]  /*6670*/  IMAD R0, R132, c[0x0][0x20c], R0 ;  /* 0x0000830084007a24 */ /* 0x000fe200078e0200 */
[----:B-1----:R-:W-:Y:S01]  /*6680*/  ISETP.GT.AND P2, PT, R2, 0x7f, PT ;  /* 0x0000007f0200780c */ /* 0x002fe20003f44270 */
[----:B------:R-:W-:Y:S04]  /*6690*/  IMAD.WIDE.U32 R2, R132, c[0x0][0x208], RZ ;  /* 0x0000820084027a25 */ /* 0x000fe800078e00ff */
[----:B------:R-:W-:Y:S02]  /*66a0*/  IMAD.IADD R0, R3, 0x1, R0 ;  /* 0x0000000103007824 */ /* 0x000fe400078e0200 */
[----:B------:R-:W-:Y:S04]  /*66b0*/  IMAD.WIDE.U32 R2, R2, 0x30, RZ ;  /* 0x0000003002027825 */ /* 0x000fe800078e00ff */
[----:B------:R-:W-:Y:S02]  /*66c0*/  IMAD R0, R0, 0x30, RZ ;  /* 0x0000003000007824 */ /* 0x000fe400078e02ff */
[----:B------:R-:W-:Y:S02]  /*66d0*/  @!P2 IMAD.MOV.U32 R4, RZ, RZ, c[0x0][0x208] ;  /* 0x00008200ff04a624 */ /* 0x000fe400078e00ff */
[----:B------:R-:W-:Y:S02]  /*66e0*/  IMAD.IADD R0, R3, 0x1, R0 ;  /* 0x0000000103007824 */ /* 0x000fe400078e0200 */
[----:B------:R-:W-:Y:S01]  /*66f0*/  @!P2 IMAD.MOV.U32 R3, RZ, RZ, c[0x0][0x20c] ;  /* 0x00008300ff03a624 */ /* 0x000fe200078e00ff */
[-C--:B---3--:R-:W-:Y:S02]  /*6700*/  IADD3 R5, P1, R14, R2.reuse, RZ ;  /* 0x000000020e057210 */ /* 0x088fe40007f3e0ff */
[C---:B------:R-:W-:Y:S04]  /*6710*/  @!P2 LEA R2, P0, R4.reuse, R2, 0x5 ;  /* 0x000000020402a211 */ /* 0x040fe800078028ff */
[----:B------:R-:W-:Y:S01]  /*6720*/  @!P2 LEA.HI.X R3, R4, R0, R3, 0x5, P0 ;  /* 0x000000000403a211 */ /* 0x000fe200000f2c03 */
[--C-:B--2---:R-:W-:Y:S01]  /*6730*/  IMAD.X R0, R0, 0x1, R13.reuse, P1 ;  /* 0x0000000100007824 */ /* 0x104fe200008e060d */
[C---:B------:R-:W-:Y:S04]  /*6740*/  LEA R4, P0, R5.reuse, c[0x0][0x1f8], 0x1 ;  /* 0x00007e0005047a11 */ /* 0x040fe800078008ff */
[----:B------:R-:W-:Y:S02]  /*6750*/  LEA.HI.X R5, R5, c[0x0][0x1fc], R0, 0x1, P0 ;  /* 0x00007f0005057a11 */ /* 0x000fe400000f0c00 */
[----:B------:R-:W-:Y:S03]  /*6760*/  @!P2 IADD3 R0, P0, R2, R14, RZ ;  /* 0x0000000e0200a210 */ /* 0x000fe60007f1e0ff */
[----:B------:R-:W-:Y:S01]  /*6770*/  @!PT LDS RZ, [RZ] ;  /* 0x00000000fffff984 */ /* 0x000fe20000000800 */
[----:B------:R-:W-:Y:S01]  /*6780*/  @!PT LDS RZ, [RZ] ;  /* 0x00000000fffff984 */ /* 0x000fe20000000800 */
[----:B------:R-:W-:Y:S01]  /*6790*/  @!PT LDS RZ, [RZ] ;  /* 0x00000000fffff984 */ /* 0x000fe20000000800 */
[----:B----4-:R1:W-:Y:S02]  /*67a0*/  LDGSTS.E.BYPASS.LTC128B.128 [R7+0x4080], [R4.64], !P3 ;  /* 0x0408000004077fae */ /* 0x0103e4000d901d46 */
        /* <DEDUP_REMOVED lines=10> */
.L_x_881:
[----:B------:R-:W-:Y:S05]  /*6850*/  BSYNC B0 ;  /* 0x0000000000007941 */ /* 0x000fea0003800000 */
.L_x_880:
[----:B-12---:R-:W-:Y:S01]  /*6860*/  MOV R2, R6 ;  /* 0x0000000600027202 */ /* 0x006fe20000000f00 */
[----:B------:R-:W0:Y:S01]  /*6870*/  LDGDEPBAR ;  /* 0x00000000000079af */ /* 0x000e220000000000 */
[C---:B-----5:R-:W-:Y:S01]  /*6880*/  HMMA.16816.F32 R4, R160.reuse, R8, RZ ;  /* 0x00000008a004723c */ /* 0x060fe200000018ff */
[----:B------:R-:W-:Y:S07]  /*6890*/  BSSY B0, `(.L_x_882) ;  /* 0x00000f0000007945 */ /* 0x000fee0003800000 */
        /* <DEDUP_REMOVED lines=11> */
[C---:B----4-:R-:W-:Y:S08]  /*6950*/  HMMA.16816.F32 R20, R164.reuse, R176, R20 ;  /* 0x000000b0a414723c */ /* 0x050ff00000001814 */
        /* <DEDUP_REMOVED lines=125> */
[----:B------:R-:W-:Y:S04]  /*7130*/  FMUL.FTZ R10, R10, c[0x0][0x320] ;  /* 0x0000c8000a0a7a20 */ /* 0x000fe80000410000 */
[----:B------:R-:W-:Y:S01]  /*7140*/  MUFU.TANH R133, R10 ;  /* 0x0000000a00857308 */ /* 0x000fe20000002400 */
[C---:B------:R-:W-:Y:S04]  /*7150*/  HMMA.16816.F32 R16, R232.reuse, R170, R16 ;  /* 0x000000aae810723c */ /* 0x040fe80000001810 */
[----:B--2---:R-:W-:Y:S05]  /*7160*/  FMUL.FTZ R0, R5, c[0x0][0x320] ;  /* 0x0000c80005007a20 */ /* 0x004fea0000410000 */
[----:B------:R1:W-:Y:S03]  /*7170*/  MUFU.TANH R178, R0 ;  /* 0x0000000000b27308 */ /* 0x0003e60000002400 */
[----:B-1----:R-:W-:Y:S07]  /*7180*/  FMUL.FTZ R0, R6, c[0x0][0x320] ;  /* 0x0000c80006007a20 */ /* 0x002fee0000410000 */
[----:B------:R1:W-:Y:S02]  /*7190*/  MUFU.TANH R173, R0 ;  /* 0x0000000000ad7308 */ /* 0x0003e40000002400 */
[----:B-1----:R-:W-:Y:S02]  /*71a0*/  FMUL.FTZ R0, R7, c[0x0][0x320] ;  /* 0x0000c80007007a20 */ /* 0x002fe40000410000 */
[----:B------:R-:W1:Y:S01]  /*71b0*/  LDSM.16.M88.4 R4, [R237+0x5800] ;  /* 0x00580000ed04783b */ /* 0x000e620000000200 */
[----:B------:R-:W-:Y:S05]  /*71c0*/  DEPBAR.LE SB0, 0x0 ;  /* 0x000080000000791a */ /* 0x000fea0000000000 */
[----:B------:R2:W-:Y:S02]  /*71d0*/  MUFU.TANH R172, R0 ;  /* 0x0000000000ac7308 */ /* 0x0005e40000002400 */
[----:B------:R-:W-:Y:S01]  /*71e0*/  BAR.SYNC.DEFER_BLOCKING 0x0 ;  /* 0x0000000000007b1d */ /* 0x000fe20000010000 */
[----:B--2---:R-:W-:Y:S01]  /*71f0*/  FMUL.FTZ R0, R8, c[0x0][0x320] ;  /* 0x0000c80008007a20 */ /* 0x004fe20000410000 */
[----:B------:R-:W-:Y:S06]  /*7200*/  MOV R8, R132 ;  /* 0x0000008400087202 */ /* 0x000fec0000000f00 */
[----:B------:R2:W-:Y:S01]  /*7210*/  MUFU.TANH R132, R3 ;  /* 0x0000000300847308 */ /* 0x0005e20000002400 */
[C---:B-1----:R-:W-:Y:S09]  /*7220*/  HMMA.16816.F32 R20, R232.reuse, R4, R20 ;  /* 0x00000004e814723c */ /* 0x042ff20000001814 */
[----:B------:R1:W-:Y:S01]  /*7230*/  MUFU.TANH R177, R0 ;  /* 0x0000000000b17308 */ /* 0x0003e20000002400 */
[----:B------:R-:W-:Y:S03]  /*7240*/  HMMA.16816.F32 R24, R232, R6, R24 ;  /* 0x00000006e818723c */ /* 0x000fe60000001818 */
[----:B--2---:R-:W-:Y:S01]  /*7250*/  MOV R3, R2 ;  /* 0x0000000200037202 */ /* 0x004fe20000000f00 */
[----:B------:R-:W-:Y:S05]  /*7260*/  FMUL.FTZ R2, R13, c[0x0][0x320] ;  /* 0x0000c8000d027a20 */ /* 0x000fea0000410000 */
[----:B------:R-:W-:Y:S03]  /*7270*/  MUFU.TANH R168, R2 ;  /* 0x0000000200a87308 */ /* 0x000fe60000002400 */
[----:B-1----:R-:W-:Y:S07]  /*7280*/  FMUL.FTZ R0, R9, c[0x0][0x320] ;  /* 0x0000c80009007a20 */ /* 0x002fee0000410000 */
[----:B------:R1:W-:Y:S02]  /*7290*/  MUFU.TANH R175, R0 ;  /* 0x0000000000af7308 */ /* 0x0003e40000002400 */
[----:B-1----:R-:W-:Y:S08]  /*72a0*/  FMUL.FTZ R0, R12, c[0x0][0x320] ;  /* 0x0000c8000c007a20 */ /* 0x002ff00000410000 */
        /* <DEDUP_REMOVED lines=9> */
[----:B-1----:R-:W-:Y:S01]  /*7340*/  FMUL.FTZ R0, R18, c[0x0][0x320] ;  /* 0x0000c80012007a20 */ /* 0x002fe20000410000 */
[----:B------:R-:W-:Y:S07]  /*7350*/  MOV R18, R8 ;  /* 0x0000000800127202 */ /* 0x000fee0000000f00 */
[----:B------:R1:W-:Y:S01]  /*7360*/  MUFU.TANH R10, R0 ;  /* 0x00000000000a7308 */ /* 0x0003e20000002400 */
[----:B------:R-:W-:Y:S01]  /*7370*/  ISETP.GT.AND P0, PT, R18, R3, PT ;  /* 0x000000031200720c */ /* 0x000fe20003f04270 */
[----:B-1----:R-:W-:Y:S02]  /*7380*/  FMUL.FTZ R0, R19, c[0x0][0x320] ;  /* 0x0000c80013007a20 */ /* 0x002fe40000410000 */
[----:B------:R1:W5:Y:S06]  /*7390*/  LDL R19, [R1+0x2c] ;  /* 0x00002c0001137983 */ /* 0x00036c0000100800 */
[----:B------:R2:W-:Y:S02]  /*73a0*/  MUFU.TANH R9, R0 ;  /* 0x0000000000097308 */ /* 0x0005e40000002400 */
[----:B--2---:R-:W-:Y:S08]  /*73b0*/  FMUL.FTZ R0, R20, c[0x0][0x320] ;  /* 0x0000c80014007a20 */ /* 0x004ff00000410000 */
        /* <DEDUP_REMOVED lines=8> */
[----:B------:R2:W3:Y:S02]  /*7440*/  MUFU.TANH R4, R0 ;  /* 0x0000000000047308 */ /* 0x0004e40000002400 */
[----:B--2---:R-:W-:Y:S01]  /*7450*/  FMUL.FTZ R0, R25, c[0x0][0x320] ;  /* 0x0000c80019007a20 */ /* 0x004fe20000410000 */
[----:B---3--:R1:W-:Y:S07]  /*7460*/  STL [R1+0x20], R4 ;  /* 0x0000200401007387 */ /* 0x0083ee0000100800 */
[----:B------:R2:W3:Y:S02]  /*7470*/  MUFU.TANH R2, R0 ;  /* 0x0000000000027308 */ /* 0x0004e40000002400 */
[----:B--2---:R-:W-:Y:S01]  /*7480*/  FMUL.FTZ R0, R26, c[0x0][0x320] ;  /* 0x0000c8001a007a20 */ /* 0x004fe20000410000 */
[----:B---3--:R1:W-:Y:S07]  /*7490*/  STL [R1+0x24], R2 ;  /* 0x0000240201007387 */ /* 0x0083ee0000100800 */
[----:B------:R2:W3:Y:S02]  /*74a0*/  MUFU.TANH R17, R0 ;  /* 0x0000000000117308 */ /* 0x0004e40000002400 */
[----:B--2---:R-:W-:Y:S08]  /*74b0*/  FMUL.FTZ R0, R27, c[0x0][0x320] ;  /* 0x0000c8001b007a20 */ /* 0x004ff00000410000 */
[----:B------:R1:W2:Y:S01]  /*74c0*/  MUFU.TANH R16, R0 ;  /* 0x0000000000107308 */ /* 0x0002a20000002400 */
[----:B------:R-:W-:-:S05]  /*74d0*/  @!P0 BRA `(.L_x_883) ;  /* 0x000002b000008947 */ /* 0x000fca0003800000 */
[----:B---3--:R-:W3:Y:S01]  /*74e0*/  LDL.64 R20, [R1+0x50] ;  /* 0x0000500001147983 */ /* 0x008ee20000100a00 */
[----:B-1----:R-:W-:Y:S03]  /*74f0*/  IADD3 R0, R18, -0x1, RZ ;  /* 0xffffffff12007810 */ /* 0x002fe60007ffe0ff */
[----:B------:R-:W4:Y:S04]  /*7500*/  LDL.64 R14, [R1+0x40] ;  /* 0x00004000010e7983 */ /* 0x000f280000100a00 */
[----:B--2---:R-:W2:Y:S04]  /*7510*/  LDL R13, [R1+0x18] ;  /* 0x00001800010d7983 */ /* 0x004ea80000100800 */
[----:B------:R-:W1:Y:S02]  /*7520*/  S2R R2, SR_TID.X ;  /* 0x0000000000027919 */ /* 0x000e640000002100 */
[----:B-1----:R-:W-:Y:S04]  /*7530*/  SHF.R.S32.HI R3, RZ, 0x1f, R2 ;  /* 0x0000001fff037819 */ /* 0x002fe80000011402 */
[----:B------:R-:W-:Y:S02]  /*7540*/  LEA.HI R3, R3, R2, RZ, 0x3 ;  /* 0x0000000203037211 */ /* 0x000fe400078f18ff */
[----:B------:R-:W-:Y:S02]  /*7550*/  SHF.R.S32.HI R2, RZ, 0x1f, R0 ;  /* 0x0000001fff027819 */ /* 0x000fe40000011400 */
[----:B------:R-:W-:Y:S03]  /*7560*/  SHF.R.S32.HI R3, RZ, 0x3, R3 ;  /* 0x00000003ff037819 */ /* 0x000fe60000011403 */
[----:B------:R-:W-:Y:S01]  /*7570*/  IMAD R4, R2, c[0x0][0x1e0], RZ ;  /* 0x0000780002047a24 */ /* 0x000fe200078e02ff */
[----:B------:R-:W-:Y:S03]  /*7580*/  IADD3 R3, -R3, 0x30, RZ ;  /* 0x0000003003037810 */ /* 0x000fe60007ffe1ff */
[C---:B------:R-:W-:Y:S01]  /*7590*/  IMAD R4, R0.reuse, c[0x0][0x1e4], R4 ;  /* 0x0000790000047a24 */ /* 0x040fe200078e0204 */
        /* <DEDUP_REMOVED lines=9> */
[-C--:B---3--:R-:W-:Y:S02]  /*7630*/  @P1 IADD3 R5, P3, R20, R2.reuse, RZ ;  /* 0x0000000214051210 */ /* 0x088fe40007f7e0ff */
[----:B------:R-:W-:Y:S03]  /*7640*/  @P0 LEA R2, P2, R4, R2, 0x5 ;  /* 0x0000000204020211 */ /* 0x000fe600078428ff */
[----:B----4-:R-:W-:Y:S01]  /*7650*/  @P1 IMAD.X R6, R0, 0x1, R15, P3 ;  /* 0x0000000100061824 */ /* 0x010fe200018e060f */
[----:B------:R-:W-:Y:S02]  /*7660*/  @P0 LEA.HI.X R3, R4, R0, R3, 0x5, P2 ;  /* 0x0000000004030211 */ /* 0x000fe400010f2c03 */
[----:B------:R-:W-:Y:S02]  /*7670*/  @P0 IADD3 R0, P2, R2, R20, RZ ;  /* 0x0000001402000210 */ /* 0x000fe40007f5e0ff */
[----:B-----5:R-:W-:Y:S03]  /*7680*/  LOP3.LUT P3, RZ, R19, 0x1, RZ, 0xc0, !PT ;  /* 0x0000000113ff7812 */ /* 0x020fe6000786c0ff */
        /* <DEDUP_REMOVED lines=8> */
[----:B--2---:R1:W-:Y:S04]  /*7710*/  @P1 LDGSTS.E.BYPASS.LTC128B.128 [R13+0x14080], [R4.64], !P3 ;  /* 0x14080000040d1fae */ /* 0x0043e8000d901d46 */
[----:B------:R1:W-:Y:S04]  /*7720*/  @P1 LDGSTS.E.BYPASS.LTC128B.128 [R13+0x15880], [R4.64+0x80], !P4 ;  /* 0x15880080040d1fae */ /* 0x0003e8000e101d46 */
[----:B------:R1:W-:Y:S04]  /*7730*/  @P1 LDGSTS.E.BYPASS.LTC128B.128 [R13+0x17080], [R4.64+0x100], !P6 ;  /* 0x17080100040d1fae */ /* 0x0003e8000f101d46 */
[----:B------:R1:W-:Y:S04]  /*7740*/  @P1 LDGSTS.E.BYPASS.LTC128B.128 [R13+0x18880], [R4.64+0x180], !P5 ;  /* 0x18880180040d1fae */ /* 0x0003e8000e901d46 */
[----:B------:R1:W-:Y:S04]  /*7750*/  @P0 LDGSTS.E.BYPASS.LTC128B.128 [R13+0x15080], [R2.64], !P3 ;  /* 0x15080000020d0fae */ /* 0x0003e8000d901d46 */
[----:B------:R1:W-:Y:S04]  /*7760*/  @P0 LDGSTS.E.BYPASS.LTC128B.128 [R13+0x16880], [R2.64+0x80], !P4 ;  /* 0x16880080020d0fae */ /* 0x0003e8000e101d46 */
[----:B------:R1:W-:Y:S04]  /*7770*/  @P0 LDGSTS.E.BYPASS.LTC128B.128 [R13+0x18080], [R2.64+0x100], !P6 ;  /* 0x18080100020d0fae */ /* 0x0003e8000f101d46 */
[----:B------:R1:W-:Y:S02]  /*7780*/  @P0 LDGSTS.E.BYPASS.LTC128B.128 [R13+0x19880], [R2.64+0x180], !P5 ;  /* 0x19880180020d0fae */ /* 0x0003e4000e901d46 */
.L_x_883:
[----:B---3--:R-:W-:Y:S05]  /*7790*/  BSYNC B0 ;  /* 0x0000000000007941 */ /* 0x008fea0003800000 */
.L_x_882:
[----:B-1----:R-:W-:Y:S01]  /*77a0*/  MOV R0, c[0x0][0x2c4] ;  /* 0x0000b10000007a02 */ /* 0x002fe20000000f00 */
[----:B------:R-:W3:Y:S01]  /*77b0*/  LDL R2, [R1+0x68] ;  /* 0x0000680001027983 */ /* 0x000ee20000100800 */
[----:B-----5:R-:W-:Y:S02]  /*77c0*/  LOP3.LUT R19, R19, 0xfffff7ff, RZ, 0xc0, !PT ;  /* 0xfffff7ff13137812 */ /* 0x020fe400078ec0ff */
[----:B------:R-:W-:Y:S01]  /*77d0*/  ISETP.NE.AND P0, PT, R0, 0x1, PT ;  /* 0x000000010000780c */ /* 0x000fe20003f05270 */
[----:B------:R-:W4:Y:S01]  /*77e0*/  LDL R6, [R1+0x64] ;  /* 0x0000640001067983 */ /* 0x000f220000100800 */
[----:B------:R-:W-:Y:S03]  /*77f0*/  @P5 LOP3.LUT R19, R19, 0x800, RZ, 0xfc, !PT ;  /* 0x0000080013135812 */ /* 0x000fe600078efcff */
[----:B------:R1:W3:Y:S04]  /*7800*/  LDL R0, [R1+0x30] ;  /* 0x0000300001007983 */ /* 0x0002e80000100800 */
[----:B--2---:R-:W2:Y:S04]  /*7810*/  LDL R5, [R1+0x7c] ;  /* 0x00007c0001057983 */ /* 0x004ea80000100800 */
[----:B------:R-:W2:Y:S04]  /*7820*/  LDL R4, [R1+0x88] ;  /* 0x0000880001047983 */ /* 0x000ea80000100800 */
[----:B------:R-:W-:Y:S04]  /*7830*/  STL [R1+0x2c], R19 ;  /* 0x00002c1301007387 */ /* 0x000fe80000100800 */
[----:B------:R-:W0:Y:S01]  /*7840*/  LDGDEPBAR ;  /* 0x00000000000079af */ /* 0x000e220000000000 */
[----:B---3--:R-:W-:Y:S07]  /*7850*/  @P0 MOV R0, R2 ;  /* 0x0000000200000202 */ /* 0x008fee0000000f00 */
[----:B------:R-:W3:Y:S08]  /*7860*/  SHFL.IDX PT, R3, R0, RZ, 0x1c1f ;  /* 0x001c1fff00037589 */ /* 0x000ef000000e0000 */
[----:B------:R1:W2:Y:S02]  /*7870*/  SHFL.IDX PT, R2, R0, 0x1, 0x1c1f ;  /* 0x003c1f0000027f89 */ /* 0x0002a400000e0000 */
[----:B-1----:R-:W-:Y:S05]  /*7880*/  IMAD R0, R18, -0x30, RZ ;  /* 0xffffffd012007824 */ /* 0x002fea00078e02ff */
[----:B----4-:R-:W-:Y:S04]  /*7890*/  IADD3 R0, -R6, 0x1, R0 ;  /* 0x0000000106007810 */ /* 0x010fe80007ffe100 */
[----:B--2---:R-:W-:Y:S04]  /*78a0*/  IADD3 R0, -R4, R0, R5 ;  /* 0x0000000004007210 */ /* 0x004fe80007ffe105 */
[C---:B---3--:R-:W-:Y:S02]  /*78b0*/  IADD3 R4, R0.reuse, R3, RZ ;  /* 0x0000000300047210 */ /* 0x048fe40007ffe0ff */
[----:B------:R-:W-:Y:S02]  /*78c0*/  IADD3 R0, R0, R2, RZ ;  /* 0x0000000200007210 */ /* 0x000fe40007ffe0ff */
[----:B------:R-:W-:Y:S02]  /*78d0*/  ISETP.GT.AND P1, PT, R4, 0x11, PT ;  /* 0x000000110400780c */ /* 0x000fe40003f24270 */
[----:B------:R-:W-:Y:S02]  /*78e0*/  ISETP.GT.AND P0, PT, R0, RZ, PT ;  /* 0x000000ff0000720c */ /* 0x000fe40003f04270 */
[----:B------:R-:W-:Y:S02]  /*78f0*/  ISETP.GT.AND P4, PT, R4, 0x8, PT ;  /* 0x000000080400780c */ /* 0x000fe40003f84270 */
[----:B------:R-:W-:Y:S02]  /*7900*/  FSEL R5, R173, -INF , P0 ;  /* 0xff800000ad057808 */ /* 0x000fe40000000000 */
[----:B------:R-:W-:Y:S02]  /*7910*/  ISETP.GT.AND P0, PT, R0, 0x1, PT ;  /* 0x000000010000780c */ /* 0x000fe40003f04270 */
[----:B------:R-:W-:Y:S02]  /*7920*/  FSEL R21, R168, -INF , P1 ;  /* 0xff800000a8157808 */ /* 0x000fe40000800000 */
[----:B------:R-:W-:Y:S02]  /*7930*/  FSEL R15, R172, -INF , P0 ;  /* 0xff800000ac0f7808 */ /* 0x000fe40000000000 */
[----:B------:R-:W-:Y:S01]  /*7940*/  ISETP.GT.AND P0, PT, R0, 0x8, PT ;  /* 0x000000080000780c */ /* 0x000fe20003f04270 */
[----:B------:R-:W2:Y:S01]  /*7950*/  LDL.LU R172, [R1+0x20] ;  /* 0x0000200001ac7983 */ /* 0x000ea20000300800 */
[----:B------:R-:W-:Y:S02]  /*7960*/  ISETP.GT.AND P5, PT, R4, RZ, PT ;  /* 0x000000ff0400720c */ /* 0x000fe40003fa4270 */
[----:B------:R-:W-:Y:S01]  /*7970*/  FSEL R14, R133, -INF , P0 ;  /* 0xff800000850e7808 */ /* 0x000fe20000000000 */
[----:B------:R-:W3:Y:S01]  /*7980*/  LDL.LU R173, [R1+0x24] ;  /* 0x0000240001ad7983 */ /* 0x000ee20000300800 */
[----:B------:R-:W-:Y:S02]  /*7990*/  ISETP.GT.AND P0, PT, R0, 0x9, PT ;  /* 0x000000090000780c */ /* 0x000fe40003f04270 */
[----:B------:R-:W-:Y:S02]  /*79a0*/  ISETP.GT.AND P1, PT, R4, 0x18, PT ;  /* 0x000000180400780c */ /* 0x000fe40003f24270 */
[----:B------:R-:W-:Y:S02]  /*79b0*/  FSEL R13, R132, -INF , P0 ;  /* 0xff800000840d7808 */ /* 0x000fe40000000000 */
[----:B------:R-:W-:Y:S02]  /*79c0*/  ISETP.GT.AND P0, PT, R0, 0x10, PT ;  /* 0x000000100000780c */ /* 0x000fe40003f04270 */
[----:B------:R-:W-:Y:S02]  /*79d0*/  FSEL R24, R177, -INF , P4 ;  /* 0xff800000b1187808 */ /* 0x000fe40002000000 */
[----:B------:R-:W-:Y:S02]  /*79e0*/  FSEL R12, R12, -INF , P0 ;  /* 0xff8000000c0c7808 */ /* 0x000fe40000000000 */
[C---:B------:R-:W-:Y:S02]  /*79f0*/  ISETP.GT.AND P0, PT, R0.reuse, 0x11, PT ;  /* 0x000000110000780c */ /* 0x040fe40003f04270 */
[----:B------:R-:W-:Y:S02]  /*7a00*/  FSEL R20, R179, -INF , P5 ;  /* 0xff800000b3147808 */ /* 0x000fe40002800000 */
[----:B------:R-:W-:Y:S02]  /*7a10*/  FSEL R11, R11, -INF , P0 ;  /* 0xff8000000b0b7808 */ /* 0x000fe40000000000 */
[----:B------:R-:W-:Y:S02]  /*7a20*/  ISETP.GT.AND P0, PT, R0, 0x18, PT ;  /* 0x000000180000780c */ /* 0x000fe40003f04270 */
[----:B------:R-:W-:Y:S02]  /*7a30*/  LOP3.LUT P5, RZ, R19, 0x800, RZ, 0xc0, !PT ;  /* 0x0000080013ff7812 */ /* 0x000fe400078ac0ff */
[----:B------:R-:W-:Y:S02]  /*7a40*/  FSEL R10, R10, -INF , P0 ;  /* 0xff8000000a0a7808 */ /* 0x000fe40000000000 */
[----:B------:R-:W-:Y:S02]  /*7a50*/  ISETP.GT.AND P0, PT, R0, 0x19, PT ;  /* 0x000000190000780c */ /* 0x000fe40003f04270 */
[----:B------:R-:W-:Y:S02]  /*7a60*/  FSEL R19, R176, -INF , P1 ;  /* 0xff800000b0137808 */ /* 0x000fe40000800000 */
[----:B------:R-:W-:Y:S02]  /*7a70*/  FSEL R9, R9, -INF , P0 ;  /* 0xff80000009097808 */ /* 0x000fe40000000000 */
[----:B------:R-:W-:Y:S02]  /*7a80*/  ISETP.GT.AND P0, PT, R0, 0x20, PT ;  /* 0x000000200000780c */ /* 0x000fe40003f04270 */
[----:B------:R-:W-:Y:S02]  /*7a90*/  ISETP.GT.AND P4, PT, R4, 0x21, PT ;  /* 0x000000210400780c */ /* 0x000fe40003f84270 */
[----:B------:R-:W-:Y:S02]  /*7aa0*/  FSEL R8, R8, -INF , P0 ;  /* 0xff80000008087808 */ /* 0x000fe40000000000 */
[----:B------:R-:W-:Y:S02]  /*7ab0*/  ISETP.GT.AND P0, PT, R0, 0x21, PT ;  /* 0x000000210000780c */ /* 0x000fe40003f04270 */
[----:B------:R-:W-:Y:S02]  /*7ac0*/  ISETP.GT.AND P2, PT, R4, 0x10, PT ;  /* 0x000000100400780c */ /* 0x000fe40003f44270 */
[----:B------:R-:W-:Y:S02]  /*7ad0*/  FSEL R7, R7, -INF , P0 ;  /* 0xff80000007077808 */ /* 0x000fe40000000000 */
[----:B------:R-:W-:Y:S02]  /*7ae0*/  ISETP.GT.AND P0, PT, R0, 0x28, PT ;  /* 0x000000280000780c */ /* 0x000fe40003f04270 */
[----:B------:R-:W-:Y:S02]  /*7af0*/  FSEL R22, R174, -INF , P2 ;  /* 0xff800000ae167808 */ /* 0x000fe40001000000 */
[----:B------:R-:W-:Y:S02]  /*7b00*/  FSEL R6, R17, -INF , P0 ;  /* 0xff80000011067808 */ /* 0x000fe40000000000 */
[----:B------:R-:W-:Y:S02]  /*7b10*/  ISETP.GT.AND P0, PT, R0, 0x29, PT ;  /* 0x000000290000780c */ /* 0x000fe40003f04270 */
[----:B------:R-:W-:Y:S02]  /*7b20*/  FMNMX.FTZ R0, R5, R134, !PT ;  /* 0x0000008605007209 */ /* 0x000fe40007810000 */
[----:B------:R-:W-:Y:S02]  /*7b30*/  FSEL R3, R16, -INF , P0 ;  /* 0xff80000010037808 */ /* 0x000fe40000000000 */
[----:B------:R-:W-:Y:S02]  /*7b40*/  ISETP.GT.AND P0, PT, R4, 0x1, PT ;  /* 0x000000010400780c */ /* 0x000fe40003f04270 */
[----:B------:R-:W-:Y:S02]  /*7b50*/  FMNMX.FTZ R0, R15, R0, !PT ;  /* 0x000000000f007209 */ /* 0x000fe40007810000 */
[----:B------:R-:W-:Y:S02]  /*7b60*/  FSEL R25, R178, -INF , P0 ;  /* 0xff800000b2197808 */ /* 0x000fe40000000000 */
[----:B------:R-:W4:Y:S01]  /*7b70*/  LDL.LU R178, [R1+0x34] ;  /* 0x0000340001b27983 */ /* 0x000f220000300800 */
[----:B------:R-:W-:Y:S02]  /*7b80*/  FMNMX.FTZ R0, R14, R0, !PT ;  /* 0x000000000e007209 */ /* 0x000fe40007810000 */
[----:B------:R-:W-:Y:S02]  /*7b90*/  FSEL R16, R169, -INF , P4 ;  /* 0xff800000a9107808 */ /* 0x000fe40002000000 */
[----:B------:R-:W-:Y:S02]  /*7ba0*/  FMNMX.FTZ R0, R13, R0, !PT ;  /* 0x000000000d007209 */ /* 0x000fe40007810000 */
[----:B------:R-:W-:Y:S02]  /*7bb0*/  ISETP.GT.AND P2, PT, R4, 0x19, PT ;  /* 0x000000190400780c */ /* 0x000fe40003f44270 */
[----:B------:R-:W-:Y:S02]  /*7bc0*/  FMNMX.FTZ R0, R12, R0, !PT ;  /* 0x000000000c007209 */ /* 0x000fe40007810000 */
[----:B------:R-:W-:Y:S02]  /*7bd0*/  MOV R133, R18 ;  /* 0x0000001200857202 */ /* 0x000fe40000000f00 */
[----:B------:R-:W-:Y:S02]  /*7be0*/  FMNMX.FTZ R0, R11, R0, !PT ;  /* 0x000000000b007209 */ /* 0x000fe40007810000 */
[----:B------:R-:W-:Y:S02]  /*7bf0*/  FSEL R18, R171, -INF , P2 ;  /* 0xff800000ab127808 */ /* 0x000fe40001000000 */
[----:B------:R-:W-:Y:S02]  /*7c00*/  FMNMX.FTZ R0, R10, R0, !PT ;  /* 0x000000000a007209 */ /* 0x000fe40007810000 */
[----:B------:R-:W-:Y:S02]  /*7c10*/  ISETP.GT.AND P3, PT, R4, 0x9, PT ;  /* 0x000000090400780c */ /* 0x000fe40003f64270 */
[----:B------:R-:W-:Y:S02]  /*7c20*/  FMNMX.FTZ R0, R9, R0, !PT ;  /* 0x0000000009007209 */ /* 0x000fe40007810000 */
[----:B------:R-:W-:Y:S02]  /*7c30*/  FSEL R23, R175, -INF , P3 ;  /* 0xff800000af177808 */ /* 0x000fe40001800000 */
[----:B------:R-:W-:Y:S02]  /*7c40*/  FMNMX.FTZ R0, R8, R0, !PT ;  /* 0x0000000008007209 */ /* 0x000fe40007810000 */
[----:B------:R-:W-:Y:S02]  /*7c50*/  ISETP.GT.AND P3, PT, R4, 0x20, PT ;  /* 0x000000200400780c */ /* 0x000fe40003f64270 */
[----:B------:R-:W-:Y:S02]  /*7c60*/  FMNMX.FTZ R0, R7, R0, !PT ;  /* 0x0000000007007209 */ /* 0x000fe40007810000 */
[----:B------:R-:W-:Y:S02]  /*7c70*/  FSEL R17, R170, -INF , P3 ;  /* 0xff800000aa117808 */ /* 0x000fe40001800000 */
[----:B------:R-:W-:Y:S02]  /*7c80*/  FMNMX.FTZ R0, R6, R0, !PT ;  /* 0x0000000006007209 */ /* 0x000fe40007810000 */
[C---:B------:R-:W-:Y:S02]  /*7c90*/  ISETP.GT.AND P3, PT, R4.reuse, 0x28, PT ;  /* 0x000000280400780c */ /* 0x040fe40003f64270 */
[----:B------:R-:W-:Y:S02]  /*7ca0*/  FMNMX.FTZ R0, R3, R0, !PT ;  /* 0x0000000003007209 */ /* 0x000fe40007810000 */
[----:B------:R-:W-:Y:S03]  /*7cb0*/  ISETP.GT.AND P4, PT, R4, 0x29, PT ;  /* 0x000000290400780c */ /* 0x000fe60003f84270 */
[----:B------:R-:W1:Y:S02]  /*7cc0*/  SHFL.BFLY PT, R2, R0, 0x2, 0x1f ;  /* 0x0c401f0000027f89 */ /* 0x000e6400000e0000 */
[----:B-1----:R-:W-:Y:S06]  /*7cd0*/  FMNMX.FTZ R0, R0, R2, !PT ;  /* 0x0000000200007209 */ /* 0x002fec0007810000 */
[----:B------:R-:W1:Y:S02]  /*7ce0*/  SHFL.BFLY PT, R2, R0, 0x1, 0x1f ;  /* 0x0c201f0000027f89 */ /* 0x000e6400000e0000 */
[----:B-1----:R-:W-:Y:S04]  /*7cf0*/  FMNMX.FTZ R132, R0, R2, !PT ;  /* 0x0000000200847209 */ /* 0x002fe80007810000 */
[C---:B------:R-:W-:Y:S01]  /*7d00*/  FSETP.NEU.FTZ.AND P0, PT, R132.reuse, -INF , PT ;  /* 0xff8000008400780b */ /* 0x040fe20003f1d000 */
[C---:B------:R-:W-:Y:S03]  /*7d10*/  FMUL.FTZ R2, R132.reuse, c[0x0][0x2d0] ;  /* 0x0000b40084027a20 */ /* 0x040fe60000410000 */
[----:B------:R-:W-:Y:S02]  /*7d20*/  FSEL R0, R132, RZ, P0 ;  /* 0x000000ff84007208 */ /* 0x000fe40000000000 */
[----:B------:R-:W-:Y:S03]  /*7d30*/  FSEL R2, R2, RZ, P0 ;  /* 0x000000ff02027208 */ /* 0x000fe60000000000 */
[----:B------:R-:W-:Y:S02]  /*7d40*/  FADD.FTZ R0, -R0, R134 ;  /* 0x0000008600007221 */ /* 0x000fe40000010100 */
[--C-:B------:R-:W-:Y:S02]  /*7d50*/  FFMA.FTZ R5, R5, c[0x0][0x2d0], -R2.reuse ;  /* 0x0000b40005057a23 */ /* 0x100fe40000010802 */
[----:B------:R-:W-:Y:S02]  /*7d60*/  FMUL.FTZ R0, R0, c[0x0][0x2d0] ;  /* 0x0000b40000007a20 */ /* 0x000fe40000410000 */
[--C-:B------:R-:W-:Y:S02]  /*7d70*/  FFMA.FTZ R26, R8, c[0x0][0x2d0], -R2.reuse ;  /* 0x0000b400081a7a23 */ /* 0x100fe40000010802 */
[--C-:B------:R-:W-:Y:S01]  /*7d80*/  FFMA.FTZ R179, R11, c[0x0][0x2d0], -R2.reuse ;  /* 0x0000b4000bb37a23 */ /* 0x100fe20000010802 */
[----:B------:R-:W2:Y:S01]  /*7d90*/  LDL.LU R8, [R1+0x38] ;  /* 0x0000380001087983 */ /* 0x000ea20000300800 */
[--C-:B------:R-:W-:Y:S02]  /*7da0*/  FFMA.FTZ R27, R7, c[0x0][0x2d0], -R2.reuse ;  /* 0x0000b400071b7a23 */ /* 0x100fe40000010802 */
[--C-:B------:R-:W-:Y:S02]  /*7db0*/  FFMA.FTZ R11, R6, c[0x0][0x2d0], -R2.reuse ;  /* 0x0000b400060b7a23 */ /* 0x100fe40000010802 */
[--C-:B------:R-:W-:Y:S02]  /*7dc0*/  FFMA.FTZ R15, R15, c[0x0][0x2d0], -R2.reuse ;  /* 0x0000b4000f0f7a23 */ /* 0x100fe40000010802 */
[--C-:B------:R-:W-:Y:S02]  /*7dd0*/  FFMA.FTZ R14, R14, c[0x0][0x2d0], -R2.reuse ;  /* 0x0000b4000e0e7a23 */ /* 0x100fe40000010802 */
[--C-:B------:R-:W-:Y:S02]  /*7de0*/  FFMA.FTZ R13, R13, c[0x0][0x2d0], -R2.reuse ;  /* 0x0000b4000d0d7a23 */ /* 0x100fe40000010802 */
[--C-:B------:R-:W-:Y:S02]  /*7df0*/  FFMA.FTZ R12, R12, c[0x0][0x2d0], -R2.reuse ;  /* 0x0000b4000c0c7a23 */ /* 0x100fe40000010802 */
[--C-:B------:R-:W-:Y:S02]  /*7e00*/  FFMA.FTZ R177, R10, c[0x0][0x2d0], -R2.reuse ;  /* 0x0000b4000ab17a23 */ /* 0x100fe40000010802 */
[--C-:B------:R-:W-:Y:S02]  /*7e10*/  FFMA.FTZ R10, R3, c[0x0][0x2d0], -R2.reuse ;  /* 0x0000b400030a7a23 */ /* 0x100fe40000010802 */
[----:B------:R-:W-:Y:S01]  /*7e20*/  FFMA.FTZ R176, R9, c[0x0][0x2d0], -R2 ;  /* 0x0000b40009b07a23 */ /* 0x000fe20000010802 */
[----:B------:R-:W-:Y:S01]  /*7e30*/  MUFU.EX2 R3, R5 ;  /* 0x0000000500037308 */ /* 0x000fe20000000800 */
[----:B------:R-:W-:Y:S09]  /*7e40*/  MOV R9, R133 ;  /* 0x0000008500097202 */ /* 0x000ff20000000f00 */
[----:B------:R-:W1:Y:S10]  /*7e50*/  MUFU.EX2 R2, R0 ;  /* 0x0000000000027308 */ /* 0x000e740000000800 */
[----:B------:R-:W1:Y:S02]  /*7e60*/  MUFU.EX2 R0, R15 ;  /* 0x0000000f00007308 */ /* 0x000e640000000800 */
[C---:B-1----:R-:W-:Y:S02]  /*7e70*/  FMUL.FTZ R30, R2.reuse, R30 ;  /* 0x0000001e021e7220 */ /* 0x042fe40000410000 */
[C---:B------:R-:W-:Y:S02]  /*7e80*/  FMUL.FTZ R31, R2.reuse, R31 ;  /* 0x0000001f021f7220 */ /* 0x040fe40000410000 */
[C---:B------:R-:W-:Y:S02]  /*7e90*/  FMUL.FTZ R34, R2.reuse, R34 ;  /* 0x0000002202227220 */ /* 0x040fe40000410000 */
[C---:B------:R-:W-:Y:S02]  /*7ea0*/  FMUL.FTZ R35, R2.reuse, R35 ;  /* 0x0000002302237220 */ /* 0x040fe40000410000 */
[----:B------:R-:W-:Y:S01]  /*7eb0*/  FMUL.FTZ R38, R2, R38 ;  /* 0x0000002602267220 */ /* 0x000fe20000410000 */
[----:B------:R-:W-:Y:S01]  /*7ec0*/  F2FP.PACK_AB R169, R0, R3 ;  /* 0x0000000300a9723e */ /* 0x000fe200000000ff */
        /* <DEDUP_REMOVED lines=30> */
[----:B---3--:R-:W-:Y:S01]  /*80b0*/  FSEL R4, R173, -INF , P4 ;  /* 0xff800000ad047808 */ /* 0x008fe20002000000 */
        /* <DEDUP_REMOVED lines=17> */
[----:B----4-:R-:W-:Y:S02]  /*81d0*/  FFMA.FTZ R5, R2, R178, R3 ;  /* 0x000000b202057223 */ /* 0x010fe40000010003 */
[----:B------:R-:W-:Y:S02]  /*81e0*/  MUFU.EX2 R3, R13 ;  /* 0x0000000d00037308 */ /* 0x000fe40000000800 */
[----:B------:R-:W-:Y:S08]  /*81f0*/  FADD.FTZ R5, R0, R5 ;  /* 0x0000000500057221 */ /* 0x000ff00000010000 */
[----:B------:R-:W1:Y:S02]  /*8200*/  MUFU.EX2 R0, R14 ;  /* 0x0000000e00007308 */ /* 0x000e640000000800 */
[C---:B-1----:R-:W-:Y:S01]  /*8210*/  F2FP.PACK_AB R171, R3.reuse, R0 ;  /* 0x0000000003ab723e */ /* 0x042fe200000000ff */
[----:B------:R-:W-:Y:S01]  /*8220*/  FADD.FTZ R5, R0, R5 ;  /* 0x0000000500057221 */ /* 0x000fe20000010000 */
[----:B------:R-:W-:Y:S03]  /*8230*/  FMNMX.FTZ R0, R20, R135, !PT ;  /* 0x0000008714007209 */ /* 0x000fe60007810000 */
[----:B------:R-:W-:Y:S01]  /*8240*/  FADD.FTZ R178, R3, R5 ;  /* 0x0000000503b27221 */ /* 0x000fe20000010000 */
[----:B------:R-:W-:Y:S02]  /*8250*/  FMNMX.FTZ R0, R25, R0, !PT ;  /* 0x0000000019007209 */ /* 0x000fe40007810000 */
[----:B--2---:R-:W-:Y:S02]  /*8260*/  FSEL R5, R172, -INF , P3 ;  /* 0xff800000ac057808 */ /* 0x004fe40001800000 */
        /* <DEDUP_REMOVED lines=21> */
[----:B------:R1:W-:Y:S01]  /*83c0*/  MUFU.EX2 R168, R6 ;  /* 0x0000000600a87308 */ /* 0x0003e20000000800 */
        /* <DEDUP_REMOVED lines=8> */
[--C-:B------:R-:W-:Y:S01]  /*8450*/  FFMA.FTZ R173, R22, c[0x0][0x2d0], -R3.reuse ;  /* 0x0000b40016ad7a23 */ /* 0x100fe20000010803 */
[----:B------:R-:W-:Y:S01]  /*8460*/  MOV R22, R9 ;  /* 0x0000000900167202 */ /* 0x000fe20000000f00 */
[--C-:B------:R-:W-:Y:S02]  /*8470*/  FFMA.FTZ R172, R21, c[0x0][0x2d0], -R3.reuse ;  /* 0x0000b40015ac7a23 */ /* 0x100fe40000010803 */
[--C-:B------:R-:W-:Y:S01]  /*8480*/  FFMA.FTZ R174, R19, c[0x0][0x2d0], -R3.reuse ;  /* 0x0000b40013ae7a23 */ /* 0x100fe20000010803 */
[----:B------:R-:W-:Y:S01]  /*8490*/  MOV R19, R12 ;  /* 0x0000000c00137202 */ /* 0x000fe20000000f00 */
[----:B------:R-:W-:Y:S01]  /*84a0*/  FFMA.FTZ R3, R4, c[0x0][0x2d0], -R3 ;  /* 0x0000b40004037a23 */ /* 0x000fe20000010803 */
[----:B------:R-:W-:Y:S01]  /*84b0*/  MUFU.EX2 R175, R175 ;  /* 0x000000af00af7308 */ /* 0x000fe20000000800 */
[C---:B------:R-:W-:Y:S02]  /*84c0*/  FMUL.FTZ R18, R2.reuse, R146 ;  /* 0x0000009202127220 */ /* 0x040fe40000410000 */
[C---:B-1----:R-:W-:Y:S01]  /*84d0*/  FMUL.FTZ R6, R2.reuse, R158 ;  /* 0x0000009e02067220 */ /* 0x042fe20000410000 */
[----:B------:R-:W-:Y:S01]  /*84e0*/  MOV R158, R10 ;  /* 0x0000000a009e7202 */ /* 0x000fe20000000f00 */
[----:B------:R-:W-:Y:S02]  /*84f0*/  FMUL.FTZ R10, R2, R154 ;  /* 0x0000009a020a7220 */ /* 0x000fe40000410000 */
[----:B------:R-:W3:Y:S03]  /*8500*/  LDL R154, [R1+0x8] ;  /* 0x00000800019a7983 */ /* 0x000ee60000100800 */
[----:B------:R-:W-:Y:S01]  /*8510*/  MUFU.EX2 R174, R174 ;  /* 0x000000ae00ae7308 */ /* 0x000fe20000000800 */
[C---:B--2---:R-:W-:Y:S02]  /*8520*/  FMUL.FTZ R24, R0.reuse, R136 ;  /* 0x0000008800187220 */ /* 0x044fe40000410000 */
[C---:B------:R-:W-:Y:S02]  /*8530*/  FMUL.FTZ R25, R0.reuse, R137 ;  /* 0x0000008900197220 */ /* 0x040fe40000410000 */
[----:B------:R-:W-:Y:S01]  /*8540*/  FMUL.FTZ R13, R0, R149 ;  /* 0x00000095000d7220 */ /* 0x000fe20000410000 */
[----:B------:R-:W-:Y:S01]  /*8550*/  MOV R149, R26 ;  /* 0x0000001a00957202 */ /* 0x000fe20000000f00 */
[----:B------:R-:W-:Y:S02]  /*8560*/  FMUL.FTZ R26, R2, R138 ;  /* 0x0000008a021a7220 */ /* 0x000fe40000410000 */
[----:B------:R-:W-:Y:S01]  /*8570*/  FMUL.FTZ R20, R0, R140 ;  /* 0x0000008c00147220 */ /* 0x000fe20000410000 */
[----:B------:R-:W-:Y:S01]  /*8580*/  MOV R140, R27 ;  /* 0x0000001b008c7202 */ /* 0x000fe20000000f00 */
[----:B------:R-:W-:Y:S02]  /*8590*/  FMUL.FTZ R27, R2, R139 ;  /* 0x0000008b021b7220 */ /* 0x000fe40000410000 */
[----:B------:R-:W1:Y:S01]  /*85a0*/  LDSM.16.MT88.4 R136, [R239] ;  /* 0x00000000ef88783b */ /* 0x000e620000004200 */
[C---:B------:R-:W-:Y:S02]  /*85b0*/  FFMA.FTZ R134, R0.reuse, R8, R168 ;  /* 0x0000000800867223 */ /* 0x040fe400000100a8 */
[C---:B------:R-:W-:Y:S01]  /*85c0*/  FMUL.FTZ R4, R0.reuse, R156 ;  /* 0x0000009c00047220 */ /* 0x040fe20000410000 */
[----:B------:R-:W-:Y:S01]  /*85d0*/  MOV R156, R22 ;  /* 0x00000016009c7202 */ /* 0x000fe20000000f00 */
[C---:B------:R-:W-:Y:S01]  /*85e0*/  FMUL.FTZ R5, R0.reuse, R157 ;  /* 0x0000009d00057220 */ /* 0x040fe20000410000 */
[----:B------:R-:W-:Y:S01]  /*85f0*/  MOV R157, R23 ;  /* 0x00000017009d7202 */ /* 0x000fe20000000f00 */
[C---:B------:R-:W-:Y:S01]  /*8600*/  FMUL.FTZ R8, R0.reuse, R152 ;  /* 0x0000009800087220 */ /* 0x040fe20000410000 */
[----:B------:R-:W-:Y:S01]  /*8610*/  MOV R152, R15 ;  /* 0x0000000f00987202 */ /* 0x000fe20000000f00 */
[C---:B------:R-:W-:Y:S01]  /*8620*/  FMUL.FTZ R9, R0.reuse, R153 ;  /* 0x0000009900097220 */ /* 0x040fe20000410000 */
[----:B------:R-:W-:Y:S01]  /*8630*/  MOV R153, R14 ;  /* 0x0000000e00997202 */ /* 0x000fe20000000f00 */
[C---:B------:R-:W-:Y:S02]  /*8640*/  FMUL.FTZ R12, R0.reuse, R148 ;  /* 0x00000094000c7220 */ /* 0x040fe40000410000 */
[C---:B------:R-:W-:Y:S01]  /*8650*/  FMUL.FTZ R16, R0.reuse, R144 ;  /* 0x0000009000107220 */ /* 0x040fe20000410000 */
[----:B------:R-:W-:Y:S01]  /*8660*/  MUFU.EX2 R148, R170 ;  /* 0x000000aa00947308 */ /* 0x000fe20000000800 */
[C---:B------:R-:W-:Y:S02]  /*8670*/  FMUL.FTZ R17, R0.reuse, R145 ;  /* 0x0000009100117220 */ /* 0x040fe40000410000 */
[C---:B------:R-:W-:Y:S01]  /*8680*/  FMUL.FTZ R21, R0.reuse, R141 ;  /* 0x0000008d00157220 */ /* 0x040fe20000410000 */
[----:B------:R-:W-:Y:S01]  /*8690*/  MOV R141, R11 ;  /* 0x0000000b008d7202 */ /* 0x000fe20000000f00 */
[C---:B------:R-:W-:Y:S02]  /*86a0*/  FMUL.FTZ R28, R0.reuse, R28 ;  /* 0x0000001c001c7220 */ /* 0x040fe40000410000 */
[C---:B------:R-:W-:Y:S02]  /*86b0*/  FMUL.FTZ R29, R0.reuse, R29 ;  /* 0x0000001d001d7220 */ /* 0x040fe40000410000 */
[C---:B------:R-:W-:Y:S01]  /*86c0*/  FMUL.FTZ R32, R0.reuse, R32 ;  /* 0x0000002000207220 */ /* 0x040fe20000410000 */
[----:B------:R-:W2:Y:S01]  /*86d0*/  MUFU.EX2 R144, R135 ;  /* 0x0000008700907308 */ /* 0x000ea20000000800 */
        /* <DEDUP_REMOVED lines=13> */
[----:B------:R-:W-:Y:S01]  /*87b0*/  FMUL.FTZ R56, R0, R56 ;  /* 0x0000003800387220 */ /* 0x000fe20000410000 */
[----:B--2---:R-:W-:Y:S01]  /*87c0*/  F2FP.PACK_AB R170, R148, R144 ;  /* 0x0000009094aa723e */ /* 0x004fe200000000ff */
        /* <DEDUP_REMOVED lines=38> */
[----:B------:R2:W4:Y:S01]  /*8a30*/  MUFU.EX2 R0, R7 ;  /* 0x0000000700007308 */ /* 0x0005220000000800 */
[C---:B------:R-:W-:Y:S01]  /*8a40*/  FMUL.FTZ R11, R2.reuse, R155 ;  /* 0x0000009b020b7220 */ /* 0x040fe20000410000 */
[----:B------:R-:W-:Y:S01]  /*8a50*/  MOV R155, R149 ;  /* 0x00000095009b7202 */ /* 0x000fe20000000f00 */
[C---:B------:R-:W-:Y:S02]  /*8a60*/  FMUL.FTZ R14, R2.reuse, R150 ;  /* 0x00000096020e7220 */ /* 0x040fe40000410000 */
[C---:B------:R-:W-:Y:S02]  /*8a70*/  FMUL.FTZ R15, R2.reuse, R151 ;  /* 0x00000097020f7220 */ /* 0x040fe40000410000 */
[C---:B------:R-:W-:Y:S02]  /*8a80*/  FMUL.FTZ R22, R2.reuse, R142 ;  /* 0x0000008e02167220 */ /* 0x040fe40000410000 */
[C---:B------:R-:W-:Y:S02]  /*8a90*/  FMUL.FTZ R23, R2.reuse, R143 ;  /* 0x0000008f02177220 */ /* 0x040fe40000410000 */
[----:B--2---:R-:W-:Y:S01]  /*8aa0*/  FMUL.FTZ R7, R2, R159 ;  /* 0x0000009f02077220 */ /* 0x004fe20000410000 */
[C---:B----4-:R-:W-:Y:S01]  /*8ab0*/  F2FP.PACK_AB R168, R0.reuse, R168 ;  /* 0x000000a800a8723e */ /* 0x050fe200000000ff */
[----:B------:R-:W-:Y:S01]  /*8ac0*/  FADD.FTZ R145, R0, R134 ;  /* 0x0000008600917221 */ /* 0x000fe20000010000 */
[----:B------:R-:W-:Y:S01]  /*8ad0*/  MOV R159, R19 ;  /* 0x00000013009f7202 */ /* 0x000fe20000000f00 */
[----:B------:R-:W-:Y:S01]  /*8ae0*/  FMUL.FTZ R19, R2, R147 ;  /* 0x0000009302137220 */ /* 0x000fe20000410000 */
[----:B------:R-:W-:Y:S01]  /*8af0*/  MUFU.EX2 R0, R179 ;  /* 0x000000b300007308 */ /* 0x000fe20000000800 */
[----:B------:R-:W-:Y:S02]  /*8b00*/  FADD.FTZ R150, R144, R145 ;  /* 0x0000009190967221 */ /* 0x000fe40000010000 */
[C---:B-1----:R-:W-:Y:S01]  /*8b10*/  HMMA.16816.F32 R4, R168.reuse, R136, R4 ;  /* 0x00000088a804723c */ /* 0x042fe20000001804 */
[----:B------:R-:W-:Y:S06]  /*8b20*/  LDSM.16.MT88.4 R144, [R241+0x800] ;  /* 0x00080000f190783b */ /* 0x000fec0000004200 */
[----:B------:R-:W-:Y:S01]  /*8b30*/  MUFU.EX2 R179, R152 ;  /* 0x0000009800b37308 */ /* 0x000fe20000000800 */
[C---:B------:R-:W-:Y:S01]  /*8b40*/  HMMA.16816.F32 R8, R168.reuse, R138, R8 ;  /* 0x0000008aa808723c */ /* 0x040fe20000001808 */
[----:B------:R-:W1:Y:S08]  /*8b50*/  LDSM.16.MT88.4 R136, [R241] ;  /* 0x00000000f188783b */ /* 0x000e700000004200 */
[----:B------:R2:W4:Y:S10]  /*8b60*/  MUFU.EX2 R2, R159 ;  /* 0x0000009f00027308 */ /* 0x0005340000000800 */
[----:B------:R-:W3:Y:S10]  /*8b70*/  MUFU.EX2 R134, R176 ;  /* 0x000000b000867308 */ /* 0x000ef40000000800 */
[----:B------:R-:W3:Y:S01]  /*8b80*/  MUFU.EX2 R176, R173 ;  /* 0x000000ad00b07308 */ /* 0x000ee20000000800 */
[----:B--2---:R-:W-:Y:S09]  /*8b90*/  MOV R159, R141 ;  /* 0x0000008d009f7202 */ /* 0x004ff20000000f00 */
[----:B------:R-:W2:Y:S01]  /*8ba0*/  MUFU.EX2 R173, R3 ;  /* 0x0000000300ad7308 */ /* 0x000ea20000000800 */
[C---:B-1----:R-:W-:Y:S08]  /*8bb0*/  HMMA.16816.F32 R12, R168.reuse, R136, R12 ;  /* 0x00000088a80c723c */ /* 0x042ff0000000180c */
[C---:B------:R-:W-:Y:S01]  /*8bc0*/  HMMA.16816.F32 R16, R168.reuse, R138, R16 ;  /* 0x0000008aa810723c */ /* 0x040fe20000001810 */
[----:B------:R-:W1:Y:S07]  /*8bd0*/  LDSM.16.MT88.4 R136, [R240] ;  /* 0x00000000f088783b */ /* 0x000e6e0000004200 */
[C---:B-1----:R-:W-:Y:S08]  /*8be0*/  HMMA.16816.F32 R20, R168.reuse, R136, R20 ;  /* 0x00000088a814723c */ /* 0x042ff00000001814 */
[C---:B------:R-:W-:Y:S01]  /*8bf0*/  HMMA.16816.F32 R24, R168.reuse, R138, R24 ;  /* 0x0000008aa818723c */ /* 0x040fe20000001818 */
[----:B---3--:R1:W3:Y:S03]  /*8c00*/  LDSM.16.MT88.4 R136, [R154] ;  /* 0x000000009a88783b */ /* 0x0082e60000004200 */
[----:B-1----:R-:W-:Y:S05]  /*8c10*/  MOV R154, R140 ;  /* 0x0000008c009a7202 */ /* 0x002fea0000000f00 */
[----:B------:R-:W-:Y:S01]  /*8c20*/  LDSM.16.MT88.4 R140, [R239+0x800] ;  /* 0x00080000ef8c783b */ /* 0x000fe20000004200 */
[C---:B---3--:R-:W-:Y:S08]  /*8c30*/  HMMA.16816.F32 R28, R168.reuse, R136, R28 ;  /* 0x00000088a81c723c */ /* 0x048ff0000000181c */
        /* <DEDUP_REMOVED lines=36> */
[----:B----4-:R-:W-:Y:S01]  /*8e80*/  FADD.FTZ R136, R2, R178 ;  /* 0x000000b202887221 */ /* 0x010fe20000010000 */
[----:B------:R-:W-:Y:S01]  /*8e90*/  HMMA.16816.F32 R128, R168, R138, R128 ;  /* 0x0000008aa880723c */ /* 0x000fe20000001880 */
[----:B------:R-:W1:Y:S03]  /*8ea0*/  MUFU.EX2 R178, R153 ;  /* 0x0000009900b27308 */ /* 0x000e660000000800 */
[C---:B------:R-:W-:Y:S01]  /*8eb0*/  FADD.FTZ R136, R0.reuse, R136 ;  /* 0x0000008800887221 */ /* 0x040fe20000010000 */
[----:B------:R-:W-:Y:S02]  /*8ec0*/  F2FP.PACK_AB R137, R0, R2 ;  /* 0x000000020089723e */ /* 0x000fe400000000ff */
[C---:B------:R-:W-:Y:S01]  /*8ed0*/  F2FP.PACK_AB R139, R134.reuse, R135 ;  /* 0x00000087868b723e */ /* 0x040fe200000000ff */
[----:B------:R-:W-:Y:S01]  /*8ee0*/  FADD.FTZ R136, R135, R136 ;  /* 0x0000008887887221 */ /* 0x000fe20000010000 */
[----:B------:R-:W-:Y:S02]  /*8ef0*/  F2FP.PACK_AB R138, R175, R174 ;  /* 0x000000aeaf8a723e */ /* 0x000fe400000000ff */
[----:B------:R-:W3:Y:S01]  /*8f00*/  MUFU.EX2 R2, R155 ;  /* 0x0000009b00027308 */ /* 0x000ee20000000800 */
[----:B------:R-:W-:Y:S01]  /*8f10*/  FADD.FTZ R149, R134, R136 ;  /* 0x0000008886957221 */ /* 0x000fe20000010000 */
[----:B------:R-:W-:Y:S02]  /*8f20*/  F2FP.PACK_AB R136, R177, R176 ;  /* 0x000000b0b188723e */ /* 0x000fe400000000ff */
[----:B--2---:R-:W-:Y:S05]  /*8f30*/  F2FP.PACK_AB R170, R173, R172 ;  /* 0x000000acadaa723e */ /* 0x004fea00000000ff */
[C---:B------:R-:W-:Y:S01]  /*8f40*/  HMMA.16816.F32 R4, R136.reuse, R140, R4 ;  /* 0x0000008c8804723c */ /* 0x040fe20000001804 */
[----:B------:R-:W2:Y:S04]  /*8f50*/  MUFU.EX2 R0, R154 ;  /* 0x0000009a00007308 */ /* 0x000ea80000000800 */
[----:B-1----:R-:W-:Y:S03]  /*8f60*/  F2FP.PACK_AB R168, R179, R178 ;  /* 0x000000b2b3a8723e */ /* 0x002fe600000000ff */
[C---:B------:R-:W-:Y:S01]  /*8f70*/  HMMA.16816.F32 R8, R136.reuse, R142, R8 ;  /* 0x0000008e8808723c */ /* 0x040fe20000001808 */
[----:B------:R-:W1:Y:S02]  /*8f80*/  LDSM.16.MT88.4 R140, [R240+0x800] ;  /* 0x00080000f08c783b */ /* 0x000e640000004200 */
[----:B------:R-:W-:Y:S01]  /*8f90*/  MUFU.EX2 R134, R158 ;  /* 0x0000009e00867308 */ /* 0x000fe20000000800 */
[----:B---3--:R-:W-:Y:S04]  /*8fa0*/  FADD.FTZ R3, R2, R149 ;  /* 0x0000009502037221 */ /* 0x008fe80000010000 */
[C---:B------:R-:W-:Y:S05]  /*8fb0*/  HMMA.16816.F32 R12, R136.reuse, R144, R12 ;  /* 0x00000090880c723c */ /* 0x040fea000000180c */
[----:B------:R-:W3:Y:S03]  /*8fc0*/  MUFU.EX2 R135, R159 ;  /* 0x0000009f00877308 */ /* 0x000ee60000000800 */
[C---:B------:R-:W-:Y:S01]  /*8fd0*/  HMMA.16816.F32 R16, R136.reuse, R146, R16 ;  /* 0x000000928810723c */ /* 0x040fe20000001810 */
[----:B------:R-:W4:Y:S03]  /*8fe0*/  LDSM.16.MT88.4 R144, [R242+0x800] ;  /* 0x00080000f290783b */ /* 0x000f260000004200 */
[C---:B--2---:R-:W-:Y:S01]  /*8ff0*/  FADD.FTZ R3, R0.reuse, R3 ;  /* 0x0000000300037221 */ /* 0x044fe20000010000 */
[----:B------:R-:W-:Y:S04]  /*9000*/  F2FP.PACK_AB R169, R0, R2 ;  /* 0x0000000200a9723e */ /* 0x000fe800000000ff */
[----:B------:R-:W-:Y:S03]  /*9010*/  LDSM.16.MT88.4 R152, [R239+0x1000] ;  /* 0x00100000ef98783b */ /* 0x000fe60000004200 */
[C---:B---3--:R-:W-:Y:S01]  /*9020*/  F2FP.PACK_AB R171, R134.reuse, R135 ;  /* 0x0000008786ab723e */ /* 0x048fe200000000ff */
[----:B------:R-:W-:Y:S01]  /*9030*/  FADD.FTZ R3, R135, R3 ;  /* 0x0000000387037221 */ /* 0x000fe20000010000 */
[----:B------:R-:W-:Y:S01]  /*9040*/  MOV R135, R133 ;  /* 0x0000008500877202 */ /* 0x000fe20000000f00 */
[C---:B-1----:R-:W-:Y:S03]  /*9050*/  HMMA.16816.F32 R20, R136.reuse, R140, R20 ;  /* 0x0000008c8814723c */ /* 0x042fe60000001814 */
[----:B------:R-:W-:Y:S01]  /*9060*/  FADD.FTZ R0, R134, R3 ;  /* 0x0000000386007221 */ /* 0x000fe20000010000 */
[----:B------:R-:W-:Y:S04]  /*9070*/  MOV R3, R156 ;  /* 0x0000009c00037202 */ /* 0x000fe80000000f00 */
[C---:B------:R-:W-:Y:S01]  /*9080*/  HMMA.16816.F32 R24, R136.reuse, R142, R24 ;  /* 0x0000008e8818723c */ /* 0x040fe20000001818 */
[----:B------:R-:W1:Y:S03]  /*9090*/  LDSM.16.MT88.4 R140, [R239+0x2000] ;  /* 0x00200000ef8c783b */ /* 0x000e660000004200 */
[----:B------:R-:W-:Y:S04]  /*90a0*/  IADD3 R2, R3, -0x1, RZ ;  /* 0xffffffff03027810 */ /* 0x000fe80007ffe0ff */
[C---:B----4-:R-:W-:Y:S01]  /*90b0*/  HMMA.16816.F32 R28, R136.reuse, R144, R28 ;  /* 0x00000090881c723c */ /* 0x050fe2000000181c */
[----:B------:R2:W-:Y:S04]  /*90c0*/  STL [R1+0x34], R0 ;  /* 0x0000340001007387 */ /* 0x0005e80000100800 */
[----:B------:R-:W3:Y:S03]  /*90d0*/  LDL R134, [R1+0x60] ;  /* 0x0000600001867983 */ /* 0x000ee60000100800 */
[C---:B------:R-:W-:Y:S01]  /*90e0*/  HMMA.16816.F32 R32, R136.reuse, R146, R32 ;  /* 0x000000928820723c */ /* 0x040fe20000001820 */
[----:B------:R-:W4:Y:S08]  /*90f0*/  LDSM.16.MT88.4 R144, [R241+0x2000] ;  /* 0x00200000f190783b */ /* 0x000f300000004200 */
[----:B------:R-:W-:Y:S03]  /*9100*/  STL [R1+0x20], R2 ;  /* 0x0000200201007387 */ /* 0x000fe60000100800 */
[----:B--2---:R-:W-:Y:S04]  /*9110*/  FADD.FTZ R0, R148, R150 ;  /* 0x0000009694007221 */ /* 0x004fe80000010000 */
[----:B------:R-:W-:Y:S01]  /*9120*/  FADD.FTZ R0, R176, R0 ;  /* 0x00000000b0007221 */ /* 0x000fe20000010000 */
[C---:B-1----:R-:W-:Y:S03]  /*9130*/  HMMA.16816.F32 R36, R136.reuse, R140, R36 ;  /* 0x0000008c8824723c */ /* 0x042fe60000001824 */
[----:B------:R-:W-:Y:S04]  /*9140*/  FADD.FTZ R0, R177, R0 ;  /* 0x00000000b1007221 */ /* 0x000fe80000010000 */
[----:B------:R-:W-:Y:S01]  /*9150*/  FADD.FTZ R0, R174, R0 ;  /* 0x00000000ae007221 */ /* 0x000fe20000010000 */
[C---:B------:R-:W-:Y:S01]  /*9160*/  HMMA.16816.F32 R40, R136.reuse, R142, R40 ;  /* 0x0000008e8828723c */ /* 0x040fe20000001828 */
[----:B------:R-:W1:Y:S03]  /*9170*/  LDSM.16.MT88.4 R140, [R240+0x2000] ;  /* 0x00200000f08c783b */ /* 0x000e660000004200 */
[----:B------:R-:W-:Y:S04]  /*9180*/  FADD.FTZ R0, R175, R0 ;  /* 0x00000000af007221 */ /* 0x000fe80000010000 */
[C---:B----4-:R-:W-:Y:S04]  /*9190*/  HMMA.16816.F32 R44, R136.reuse, R144, R44 ;  /* 0x00000090882c723c */ /* 0x050fe8000000182c */
[----:B------:R-:W-:Y:S04]  /*91a0*/  FADD.FTZ R0, R178, R0 ;  /* 0x00000000b2007221 */ /* 0x000fe80000010000 */
[C---:B------:R-:W-:Y:S01]  /*91b0*/  HMMA.16816.F32 R48, R136.reuse, R146, R48 ;  /* 0x000000928830723c */ /* 0x040fe20000001830 */
[----:B------:R-:W2:Y:S03]  /*91c0*/  LDSM.16.MT88.4 R144, [R242+0x2000] ;  /* 0x00200000f290783b */ /* 0x000ea60000004200 */
[----:B------:R-:W-:Y:S04]  /*91d0*/  FADD.FTZ R0, R179, R0 ;  /* 0x00000000b3007221 */ /* 0x000fe80000010000 */
[----:B------:R-:W-:Y:S01]  /*91e0*/  FADD.FTZ R0, R172, R0 ;  /* 0x00000000ac007221 */ /* 0x000fe20000010000 */
        /* <DEDUP_REMOVED lines=25> */
[C---:B------:R-:W-:Y:S08]  /*9380*/  HMMA.16816.F32 R120, R136.reuse, R142, R120 ;  /* 0x0000008e8878723c */ /* 0x040ff00000001878 */
[C---:B--2---:R-:W-:Y:S08]  /*9390*/  HMMA.16816.F32 R124, R136.reuse, R144, R124 ;  /* 0x00000090887c723c */ /* 0x044ff0000000187c */
[----:B------:R-:W-:Y:S01]  /*93a0*/  HMMA.16816.F32 R128, R136, R146, R128 ;  /* 0x000000928880723c */ /* 0x000fe20000001880 */
[----:B------:R-:W1:Y:S02]  /*93b0*/  LDSM.16.MT88.4 R144, [R241+0x1000] ;  /* 0x00100000f190783b */ /* 0x000e640000004200 */
[----:B---3--:R-:W-:Y:S01]  /*93c0*/  ISETP.GT.AND P0, PT, R3, R134, PT ;  /* 0x000000860300720c */ /* 0x008fe20003f04270 */
[----:B------:R-:W-:Y:S01]  /*93d0*/  FADD.FTZ R3, R173, R0 ;  /* 0x00000000ad037221 */ /* 0x000fe20000010000 */
[----:B------:R-:W-:Y:S02]  /*93e0*/  MOV R0, R2 ;  /* 0x0000000200007202 */ /* 0x000fe40000000f00 */
[----:B------:R-:W-:Y:S01]  /*93f0*/  MOV R134, R132 ;  /* 0x0000008400867202 */ /* 0x000fe20000000f00 */
[C---:B------:R-:W-:Y:S01]  /*9400*/  HMMA.16816.F32 R156, R168.reuse, R152, R4 ;  /* 0x00000098a89c723c */ /* 0x040fe20000001804 */
[----:B------:R-:W2:Y:S07]  /*9410*/  LDSM.16.MT88.4 R136, [R240+0x1000] ;  /* 0x00100000f088783b */ /* 0x000eae0000004200 */
[C---:B------:R-:W-:Y:S01]  /*9420*/  HMMA.16816.F32 R152, R168.reuse, R154, R8 ;  /* 0x0000009aa898723c */ /* 0x040fe20000001808 */
[----:B------:R-:W3:Y:S08]  /*9430*/  LDSM.16.MT88.4 R4, [R242+0x1000] ;  /* 0x00100000f204783b */ /* 0x000ef00000004200 */
[----:B------:R-:W4:Y:S08]  /*9440*/  LDSM.16.MT88.4 R8, [R239+0x2800] ;  /* 0x00280000ef08783b */ /* 0x000f300000004200 */
[----:B------:R-:W-:Y:S04]  /*9450*/  STL [R1+0x38], R3 ;  /* 0x0000380301007387 */ /* 0x000fe80000100800 */
[----:B------:R-:W-:Y:S01]  /*9460*/  STL [R1+0x1c], R0 ;  /* 0x00001c0001007387 */ /* 0x000fe20000100800 */
[C---:B-1----:R-:W-:Y:S03]  /*9470*/  HMMA.16816.F32 R148, R168.reuse, R144, R12 ;  /* 0x00000090a894723c */ /* 0x042fe6000000180c */
[----:B------:R-:W1:Y:S05]  /*9480*/  LDSM.16.MT88.4 R12, [R241+0x2800] ;  /* 0x00280000f10c783b */ /* 0x000e6a0000004200 */
        /* <DEDUP_REMOVED lines=40> */
.L_x_879:
[----:B------:R-:W2:Y:S04]  /*9710*/  LDL R2, [R1+0x3c] ;  /* 0x00003c0001027983 */ /* 0x000ea80000100800 */
[----:B------:R-:W2:Y:S02]  /*9720*/  LDL R0, [R1+0x20] ;  /* 0x0000200001007983 */ /* 0x000ea40000100800 */
[----:B--2---:R-:W-:-:S13]  /*9730*/  ISETP.GE.AND P0, PT, R0, R2, PT ;  /* 0x000000020000720c */ /* 0x004fda0003f06270 */
[----:B------:R-:W-:Y:S05]  /*9740*/  @!P0 BRA `(.L_x_885) ;  /* 0x00002d1000008947 */ /* 0x000fea0003800000 */
.L_x_888:
[----:B------:R-:W2:Y:S01]  /*9750*/  LDL R20, [R1+0x20] ;  /* 0x0000200001147983 */ /* 0x000ea20000100800 */
[----:B------:R-:W-:Y:S04]  /*9760*/  DEPBAR.LE SB0, 0x0 ;  /* 0x000080000000791a */ /* 0x000fe80000000000 */
[----:B------:R-:W-:Y:S01]  /*9770*/  WARPSYNC 0xffffffff ;  /* 0xffffffff00007948 */ /* 0x000fe20003800000 */
[----:B------:R-:W3:Y:S01]  /*9780*/  LDL.64 R6, [R1+0x58] ;  /* 0x0000580001067983 */ /* 0x000ee20000100a00 */
[----:B------:R-:W-:Y:S05]  /*9790*/  BSSY B0, `(.L_x_886) ;  /* 0x0000124000007945 */ /* 0x000fea0003800000 */
[----:B------:R-:W4:Y:S06]  /*97a0*/  LDL.64 R22, [R1+0x48] ;  /* 0x0000480001167983 */ /* 0x000f2c0000100a00 */
[----:B------:R-:W3:Y:S06]  /*97b0*/  LDL R135, [R1+0x2c] ;  /* 0x00002c0001877983 */ /* 0x000eec0000100800 */
[----:B------:R-:W4:Y:S06]  /*97c0*/  LDL R134, [R1] ;  /* 0x0000000001867983 */ /* 0x000f2c0000100800 */
[----:B------:R-:W4:Y:S06]  /*97d0*/  LDL R15, [R1+0x4] ;  /* 0x00000400010f7983 */ /* 0x000f2c0000100800 */
[----:B------:R-:W4:Y:S06]  /*97e0*/  LDL R21, [R1+0x18] ;  /* 0x0000180001157983 */ /* 0x000f2c0000100800 */
[----:B------:R-:W1:Y:S06]  /*97f0*/  S2R R2, SR_TID.X ;  /* 0x0000000000027919 */ /* 0x000e6c0000002100 */
[----:B------:R-:W-:Y:S06]  /*9800*/  BAR.SYNC.DEFER_BLOCKING 0x0 ;  /* 0x0000000000007b1d */ /* 0x000fec0000010000 */
[----:B------:R-:W2:Y:S06]  /*9810*/  LDSM.16.M88.4 R8, [R236] ;  /* 0x00000000ec08783b */ /* 0x000eac0000000200 */
[----:B------:R-:W2:Y:S06]  /*9820*/  LDSM.16.M88.4 R16, [R236+0x800] ;  /* 0x00080000ec10783b */ /* 0x000eac0000000200 */
[----:B------:R-:W2:Y:S06]  /*9830*/  LDSM.16.M88.4 R24, [R236+0x1000] ;  /* 0x00100000ec18783b */ /* 0x000eac0000000200 */
[----:B------:R-:W2:Y:S01]  /*9840*/  LDSM.16.M88.4 R168, [R243] ;  /* 0x00000000f3a8783b */ /* 0x000ea20000000200 */
[----:B-1----:R-:W-:Y:S11]  /*9850*/  ISETP.GT.AND P3, PT, R2, 0x7f, PT ;  /* 0x0000007f0200780c */ /* 0x002ff60003f64270 */
[----:B------:R-:W-:Y:S02]  /*9860*/  @!UPT UIADD3 URZ, URZ, URZ, URZ ;  /* 0x0000003f3f3ff290 */ /* 0x000fe4000fffe03f */
[----:B------:R-:W-:Y:S02]  /*9870*/  @!P3 MOV R4, c[0x0][0x208] ;  /* 0x000082000004ba02 */ /* 0x000fe40000000f00 */
[----:B------:R-:W-:Y:S02]  /*9880*/  @!P3 MOV R5, c[0x0][0x20c] ;  /* 0x000083000005ba02 */ /* 0x000fe40000000f00 */
[----:B--2---:R-:W-:Y:S01]  /*9890*/  SHF.R.S32.HI R0, RZ, 0x1f, R20 ;  /* 0x0000001fff007819 */ /* 0x004fe20000011414 */
[----:B------:R-:W-:Y:S04]  /*98a0*/  IMAD.WIDE.U32 R2, R20, c[0x0][0x208], RZ ;  /* 0x0000820014027a25 */ /* 0x000fe800078e00ff */
[----:B------:R-:W-:Y:S04]  /*98b0*/  IMAD R0, R0, c[0x0][0x208], RZ ;  /* 0x0000820000007a24 */ /* 0x000fe800078e02ff */
[----:B------:R-:W-:Y:S05]  /*98c0*/  IMAD R0, R20, c[0x0][0x20c], R0 ;  /* 0x0000830014007a24 */ /* 0x000fea00078e0200 */
[----:B------:R-:W-:Y:S01]  /*98d0*/  IADD3 R0, R3, R0, RZ ;  /* 0x0000000003007210 */ /* 0x000fe20007ffe0ff */
[----:B------:R-:W-:Y:S01]  /*98e0*/  IMAD.WIDE.U32 R2, R2, 0x30, RZ ;  /* 0x0000003002027825 */ /* 0x000fe200078e00ff */
[----:B---3--:R-:W-:Y:S03]  /*98f0*/  LOP3.LUT P4, RZ, R135, 0x2, RZ, 0xc0, !PT ;  /* 0x0000000287ff7812 */ /* 0x008fe6000788c0ff */
[----:B------:R-:W-:Y:S01]  /*9900*/  IMAD R0, R0, 0x30, RZ ;  /* 0x0000003000007824 */ /* 0x000fe200078e02ff */
[----:B------:R-:W-:Y:S04]  /*9910*/  IADD3 R12, P1, R6, R2, RZ ;  /* 0x00000002060c7210 */ /* 0x000fe80007f3e0ff */
[----:B------:R-:W-:Y:S01]  /*9920*/  IADD3 R0, R3, R0, RZ ;  /* 0x0000000003007210 */ /* 0x000fe20007ffe0ff */
[----:B----4-:R1:W2:Y:S01]  /*9930*/  LDSM.16.M88.4 R172, [R134] ;  /* 0x0000000086ac783b */ /* 0x0102a20000000200 */
[----:B------:R-:W-:Y:S02]  /*9940*/  @!P3 LEA R3, P0, R4, R2, 0x5 ;  /* 0x000000020403b211 */ /* 0x000fe400078028ff */
[----:B------:R-:W-:Y:S02]  /*9950*/  LEA R2, P2, R12, c[0x0][0x1f8], 0x1 ;  /* 0x00007e000c027a11 */ /* 0x000fe400078408ff */
[-C--:B------:R-:W-:Y:S01]  /*9960*/  IADD3.X R13, R0, R23.reuse, RZ, P1, !PT ;  /* 0x00000017000d7210 */ /* 0x080fe20000ffe4ff */
[----:B------:R3:W4:Y:S01]  /*9970*/  LDSM.16.M88.4 R176, [R15] ;  /* 0x000000000fb0783b */ /* 0x0007220000000200 */
[----:B------:R-:W-:Y:S02]  /*9980*/  @!P3 LEA.HI.X R14, R4, R0, R5, 0x5, P0 ;  /* 0x00000000040eb211 */ /* 0x000fe400000f2c05 */
[----:B------:R-:W-:Y:S02]  /*9990*/  @!P3 IADD3 R0, P1, R3, R6, RZ ;  /* 0x000000060300b210 */ /* 0x000fe40007f3e0ff */
[C---:B-----5:R-:W-:Y:S03]  /*99a0*/  HMMA.16816.F32 R4, R160.reuse, R8, RZ ;  /* 0x00000008a004723c */ /* 0x060fe600000018ff */
[----:B------:R-:W-:Y:S02]  /*99b0*/  LEA.HI.X R3, R12, c[0x0][0x1fc], R13, 0x1, P2 ;  /* 0x00007f000c037a11 */ /* 0x000fe400010f0c0d */
[----:B------:R-:W-:Y:S02]  /*99c0*/  LOP3.LUT P2, RZ, R135, 0x1, RZ, 0xc0, !PT ;  /* 0x0000000187ff7812 */ /* 0x000fe4000784c0ff */
[----:B------:R-:W-:Y:S01]  /*99d0*/  @!P3 IADD3.X R14, R14, R23, RZ, P1, !PT ;  /* 0x000000170e0eb210 */ /* 0x000fe20000ffe4ff */
[C---:B------:R-:W-:Y:S01]  /*99e0*/  HMMA.16816.F32 R8, R160.reuse, R10, RZ ;  /* 0x0000000aa008723c */ /* 0x040fe200000018ff */
[C---:B-1----:R-:W-:Y:S04]  /*99f0*/  @!P3 LEA R134, P0, R0.reuse, c[0x0][0x1f8], 0x1 ;  /* 0x00007e000086ba11 */ /* 0x042fe800078008ff */
[----:B------:R-:W-:Y:S03]  /*9a00*/  @!P3 LEA.HI.X R135, R0, c[0x0][0x1fc], R14, 0x1, P0 ;  /* 0x00007f000087ba11 */ /* 0x000fe600000f0c0e */
[C---:B---3--:R-:W-:Y:S02]  /*9a10*/  HMMA.16816.F32 R12, R160.reuse, R16, RZ ;  /* 0x00000010a00c723c */ /* 0x048fe400000018ff */
[----:B------:R-:W-:Y:S01]  /*9a20*/  @!PT LDS RZ, [RZ] ;  /* 0x00000000fffff984 */ /* 0x000fe20000000800 */
[----:B------:R-:W-:Y:S01]  /*9a30*/  @!PT LDS RZ, [RZ] ;  /* 0x00000000fffff984 */ /* 0x000fe20000000800 */
[----:B------:R-:W-:Y:S01]  /*9a40*/  @!PT LDS RZ, [RZ] ;  /* 0x00000000fffff984 */ /* 0x000fe20000000800 */
[----:B------:R1:W-:Y:S06]  /*9a50*/  LDGSTS.E.BYPASS.LTC128B.128 [R21+0x4080], [R2.64], !P2 ;  /* 0x0408000002157fae */ /* 0x0003ec000d101d46 */
[----:B------:R1:W-:Y:S01]  /*9a60*/  LDGSTS.E.BYPASS.LTC128B.128 [R21+0x5880], [R2.64+0x80], !P4 ;  /* 0x0588008002157fae */ /* 0x0003e2000e101d46 */
[C---:B------:R-:W-:Y:S05]  /*9a70*/  HMMA.16816.F32 R16, R160.reuse, R18, RZ ;  /* 0x00000012a010723c */ /* 0x040fea00000018ff */
[----:B------:R1:W-:Y:S06]  /*9a80*/  LDGSTS.E.BYPASS.LTC128B.128 [R21+0x7080], [R2.64+0x100], !P6 ;  /* 0x0708010002157fae */ /* 0x0003ec000f101d46 */
[----:B------:R1:W-:Y:S06]  /*9a90*/  LDGSTS.E.BYPASS.LTC128B.128 [R21+0x8880], [R2.64+0x180], !P5 ;  /* 0x0888018002157fae */ /* 0x0003ec000e901d46 */
[----:B------:R3:W-:Y:S06]  /*9aa0*/  @!P3 LDGSTS.E.BYPASS.LTC128B.128 [R21+0x5080], [R134.64], !P2 ;  /* 0x050800008615bfae */ /* 0x0007ec000d101d46 */
[----:B------:R3:W-:Y:S06]  /*9ab0*/  @!P3 LDGSTS.E.BYPASS.LTC128B.128 [R21+0x6880], [R134.64+0x80], !P4 ;  /* 0x068800808615bfae */ /* 0x0007ec000e101d46 */
[----:B------:R3:W-:Y:S06]  /*9ac0*/  @!P3 LDGSTS.E.BYPASS.LTC128B.128 [R21+0x8080], [R134.64+0x100], !P6 ;  /* 0x080801008615bfae */ /* 0x0007ec000f101d46 */
[----:B------:R3:W-:Y:S01]  /*9ad0*/  @!P3 LDGSTS.E.BYPASS.LTC128B.128 [R21+0x9880], [R134.64+0x180], !P5 ;  /* 0x098801808615bfae */ /* 0x0007e2000e901d46 */
[----:B-1----:R-:W-:Y:S05]  /*9ae0*/  MOV R3, R20 ;  /* 0x0000001400037202 */ /* 0x002fea0000000f00 */
[----:B------:R-:W0:Y:S01]  /*9af0*/  LDGDEPBAR ;  /* 0x00000000000079af */ /* 0x000e220000000000 */
[C---:B---3--:R-:W-:Y:S08]  /*9b00*/  HMMA.16816.F32 R20, R160.reuse, R24, RZ ;  /* 0x00000018a014723c */ /* 0x048ff000000018ff */
[----:B------:R-:W-:Y:S08]  /*9b10*/  HMMA.16816.F32 R24, R160, R26, RZ ;  /* 0x0000001aa018723c */ /* 0x000ff000000018ff */
[C---:B------:R-:W-:Y:S08]  /*9b20*/  HMMA.16816.F32 R4, R164.reuse, R168, R4 ;  /* 0x000000a8a404723c */ /* 0x040ff00000001804 */
[C---:B------:R-:W-:Y:S01]  /*9b30*/  HMMA.16816.F32 R8, R164.reuse, R170, R8 ;  /* 0x000000aaa408723c */ /* 0x040fe20000001808 */
[----:B------:R-:W1:Y:S07]  /*9b40*/  LDSM.16.M88.4 R168, [R238] ;  /* 0x00000000eea8783b */ /* 0x000e6e0000000200 */
[C---:B--2---:R-:W-:Y:S08]  /*9b50*/  HMMA.16816.F32 R12, R164.reuse, R172, R12 ;  /* 0x000000aca40c723c */ /* 0x044ff0000000180c */
        /* <DEDUP_REMOVED lines=125> */
[----:B------:R2:W3:Y:S04]  /*a330*/  MUFU.TANH R175, R0 ;  /* 0x0000000000af7308 */ /* 0x0004e80000002400 */
[----:B------:R-:W-:Y:S01]  /*a340*/  FMUL.FTZ R10, R10, c[0x0][0x320] ;  /* 0x0000c8000a0a7a20 */ /* 0x000fe20000410000 */
[C---:B-1----:R-:W-:Y:S05]  /*a350*/  HMMA.16816.F32 R12, R232.reuse, R168, R12 ;  /* 0x000000a8e80c723c */ /* 0x042fea000000180c */
[----:B------:R-:W1:Y:S03]  /*a360*/  MUFU.TANH R177, R10 ;  /* 0x0000000a00b17308 */ /* 0x000e660000002400 */
[C---:B------:R-:W-:Y:S04]  /*a370*/  HMMA.16816.F32 R16, R232.reuse, R170, R16 ;  /* 0x000000aae810723c */ /* 0x040fe80000001810 */
[----:B--2---:R-:W-:Y:S04]  /*a380*/  FMUL.FTZ R0, R5, c[0x0][0x320] ;  /* 0x0000c80005007a20 */ /* 0x004fe80000410000 */
[----:B------:R2:W4:Y:S08]  /*a390*/  MUFU.TANH R174, R0 ;  /* 0x0000000000ae7308 */ /* 0x0005300000002400 */
[----:B------:R-:W-:Y:S04]  /*a3a0*/  FMUL.FTZ R2, R13, c[0x0][0x320] ;  /* 0x0000c8000d027a20 */ /* 0x000fe80000410000 */
[----:B------:R-:W1:Y:S01]  /*a3b0*/  MUFU.TANH R134, R2 ;  /* 0x0000000200867308 */ /* 0x000e620000002400 */
[----:B--2---:R-:W-:Y:S09]  /*a3c0*/  FMUL.FTZ R0, R6, c[0x0][0x320] ;  /* 0x0000c80006007a20 */ /* 0x004ff20000410000 */
[----:B------:R2:W1:Y:S02]  /*a3d0*/  MUFU.TANH R178, R0 ;  /* 0x0000000000b27308 */ /* 0x0004640000002400 */
[----:B--2---:R-:W-:Y:S02]  /*a3e0*/  FMUL.FTZ R0, R7, c[0x0][0x320] ;  /* 0x0000c80007007a20 */ /* 0x004fe40000410000 */
[----:B------:R-:W2:Y:S01]  /*a3f0*/  LDSM.16.M88.4 R4, [R237+0x5800] ;  /* 0x00580000ed04783b */ /* 0x000ea20000000200 */
[----:B------:R-:W-:Y:S05]  /*a400*/  DEPBAR.LE SB0, 0x0 ;  /* 0x000080000000791a */ /* 0x000fea0000000000 */
[----:B------:R1:W1:Y:S01]  /*a410*/  MUFU.TANH R179, R0 ;  /* 0x0000000000b37308 */ /* 0x0002620000002400 */
[----:B------:R-:W-:Y:S01]  /*a420*/  BAR.SYNC.DEFER_BLOCKING 0x0 ;  /* 0x0000000000007b1d */ /* 0x000fe20000010000 */
[----:B-1----:R-:W-:Y:S05]  /*a430*/  FMUL.FTZ R0, R8, c[0x0][0x320] ;  /* 0x0000c80008007a20 */ /* 0x002fea0000410000 */
[----:B------:R-:W3:Y:S03]  /*a440*/  LDL R8, [R1+0x3c] ;  /* 0x00003c0001087983 */ /* 0x000ee60000100800 */
[----:B------:R1:W1:Y:S01]  /*a450*/  MUFU.TANH R173, R0 ;  /* 0x0000000000ad7308 */ /* 0x0002620000002400 */
[C---:B--2---:R-:W-:Y:S08]  /*a460*/  HMMA.16816.F32 R20, R232.reuse, R4, R20 ;  /* 0x00000004e814723c */ /* 0x044ff00000001814 */
[----:B------:R-:W-:Y:S04]  /*a470*/  HMMA.16816.F32 R24, R232, R6, R24 ;  /* 0x00000006e818723c */ /* 0x000fe80000001818 */
[----:B-1----:R-:W-:Y:S01]  /*a480*/  FMUL.FTZ R0, R9, c[0x0][0x320] ;  /* 0x0000c80009007a20 */ /* 0x002fe20000410000 */
[----:B------:R-:W-:Y:S03]  /*a490*/  MOV R9, R3 ;  /* 0x0000000300097202 */ /* 0x000fe60000000f00 */
[----:B------:R1:W2:Y:S01]  /*a4a0*/  MUFU.TANH R169, R0 ;  /* 0x0000000000a97308 */ /* 0x0002a20000002400 */
[----:B------:R-:W-:Y:S09]  /*a4b0*/  FMUL.FTZ R3, R11, c[0x0][0x320] ;  /* 0x0000c8000b037a20 */ /* 0x000ff20000410000 */
[----:B------:R-:W2:Y:S01]  /*a4c0*/  MUFU.TANH R176, R3 ;  /* 0x0000000300b07308 */ /* 0x000ea20000002400 */
[----:B-1----:R-:W-:Y:S09]  /*a4d0*/  FMUL.FTZ R0, R12, c[0x0][0x320] ;  /* 0x0000c8000c007a20 */ /* 0x002ff20000410000 */
        /* <DEDUP_REMOVED lines=26> */
[----:B---3--:R-:W-:Y:S01]  /*a680*/  ISETP.GT.AND P4, PT, R25, R8, PT ;  /* 0x000000081900720c */ /* 0x008fe20003f84270 */
[----:B-1----:R-:W-:Y:S08]  /*a690*/  FMUL.FTZ R0, R26, c[0x0][0x320] ;  /* 0x0000c8001a007a20 */ /* 0x002ff00000410000 */
[----:B------:R1:W3:Y:S02]  /*a6a0*/  MUFU.TANH R4, R0 ;  /* 0x0000000000047308 */ /* 0x0002e40000002400 */
        /* <DEDUP_REMOVED lines=36> */
[----:B------:R-:W-:Y:S02]  /*a8f0*/  @P1 LEA.HI.X R9, R5, c[0x0][0x1cc], R9, 0x1, P2 ;  /* 0x0000730005091a11 */ /* 0x000fe400010f0c09 */
[----:B------:R-:W-:Y:S11]  /*a900*/  LOP3.LUT P2, RZ, R19, 0x1, RZ, 0xc0, !PT ;  /* 0x0000000113ff7812 */ /* 0x000ff6000784c0ff */
[----:B------:R-:W-:Y:S02]  /*a910*/  @!UPT UIADD3 URZ, URZ, URZ, URZ ;  /* 0x0000003f3f3ff290 */ /* 0x000fe4000fffe03f */
        /* <DEDUP_REMOVED lines=11> */
.L_x_887:
[----:B--234-:R-:W-:Y:S05]  /*a9d0*/  BSYNC B0 ;  /* 0x0000000000007941 */ /* 0x01cfea0003800000 */
.L_x_886:
[----:B-1----:R-:W2:Y:S01]  /*a9e0*/  LDL.LU R9, [R1+0x38] ;  /* 0x0000380001097983 */ /* 0x002ea20000300800 */
        /* <DEDUP_REMOVED lines=36> */
[C---:B------:R-:W-:Y:S01]  /*ac30*/  FMUL.FTZ R13, R6.reuse, R149 ;  /* 0x00000095060d7220 */ /* 0x040fe20000410000 */
[----:B------:R-:W-:Y:S04]  /*ac40*/  MOV R149, R27 ;  /* 0x0000001b00957202 */ /* 0x000fe80000000f00 */
        /* <DEDUP_REMOVED lines=79> */
[C---:B------:R-:W-:Y:S02]  /*b140*/  FMUL.FTZ R5, R2.reuse, c[0x0][0x2d0] ;  /* 0x0000b40002057a20 */ /* 0x040fe40000410000 */
[----:B------:R-:W-:Y:S02]  /*b150*/  FADD.FTZ R0, -R2, R132 ;  /* 0x0000008402007221 */ /* 0x000fe40000010100 */
[--C-:B------:R-:W-:Y:S02]  /*b160*/  FFMA.FTZ R7, R179, c[0x0][0x2d0], -R5.reuse ;  /* 0x0000b400b3077a23 */ /* 0x100fe40000010805 */
[----:B------:R-:W-:Y:S02]  /*b170*/  FMUL.FTZ R0, R0, c[0x0][0x2d0] ;  /* 0x0000b40000007a20 */ /* 0x000fe40000410000 */
        /* <DEDUP_REMOVED lines=8> */
[----:B------:R-:W1:Y:S01]  /*b200*/  MUFU.EX2 R0, R0 ;  /* 0x0000000000007308 */ /* 0x000e620000000800 */
[--C-:B------:R-:W-:Y:S01]  /*b210*/  FFMA.FTZ R174, R135, c[0x0][0x2d0], -R5.reuse ;  /* 0x0000b40087ae7a23 */ /* 0x100fe20000010805 */
[----:B------:R-:W-:Y:S01]  /*b220*/  MOV R135, R21 ;  /* 0x0000001500877202 */ /* 0x000fe20000000f00 */
[C---:B------:R-:W-:Y:S01]  /*b230*/  FMUL.FTZ R21, R6.reuse, R141 ;  /* 0x0000008d06157220 */ /* 0x040fe20000410000 */
[----:B------:R-:W-:Y:S01]  /*b240*/  MOV R141, R25 ;  /* 0x00000019008d7202 */ /* 0x000fe20000000f00 */
[C---:B------:R-:W-:Y:S02]  /*b250*/  FMUL.FTZ R25, R6.reuse, R137 ;  /* 0x0000008906197220 */ /* 0x040fe40000410000 */
[--C-:B------:R-:W-:Y:S02]  /*b260*/  FFMA.FTZ R177, R17, c[0x0][0x2d0], -R5.reuse ;  /* 0x0000b40011b17a23 */ /* 0x100fe40000010805 */
[C---:B------:R-:W-:Y:S01]  /*b270*/  FMUL.FTZ R17, R6.reuse, R145 ;  /* 0x0000009106117220 */ /* 0x040fe20000410000 */
[----:B------:R-:W3:Y:S01]  /*b280*/  MUFU.EX2 R4, R8 ;  /* 0x0000000800047308 */ /* 0x000ee20000000800 */
[--C-:B------:R-:W-:Y:S01]  /*b290*/  FFMA.FTZ R176, R15, c[0x0][0x2d0], -R5.reuse ;  /* 0x0000b4000fb07a23 */ /* 0x100fe20000010805 */
[----:B------:R-:W-:Y:S01]  /*b2a0*/  MOV R145, R22 ;  /* 0x0000001600917202 */ /* 0x000fe20000000f00 */
[----:B------:R-:W-:Y:S02]  /*b2b0*/  FFMA.FTZ R179, R3, c[0x0][0x2d0], -R5 ;  /* 0x0000b40003b37a23 */ /* 0x000fe40000010805 */
[----:B------:R-:W-:Y:S01]  /*b2c0*/  FMUL.FTZ R5, R6, R157 ;  /* 0x0000009d06057220 */ /* 0x000fe20000410000 */
[----:B------:R-:W-:Y:S04]  /*b2d0*/  MOV R157, R26 ;  /* 0x0000001a009d7202 */ /* 0x000fe80000000f00 */
[----:B------:R-:W-:Y:S01]  /*b2e0*/  MUFU.EX2 R135, R135 ;  /* 0x0000008700877308 */ /* 0x000fe20000000800 */
[C---:B-1----:R-:W-:Y:S02]  /*b2f0*/  FMUL.FTZ R26, R0.reuse, R138 ;  /* 0x0000008a001a7220 */ /* 0x042fe40000410000 */
[C---:B------:R-:W-:Y:S02]  /*b300*/  FMUL.FTZ R27, R0.reuse, R139 ;  /* 0x0000008b001b7220 */ /* 0x040fe40000410000 */
[C---:B------:R-:W-:Y:S02]  /*b310*/  FMUL.FTZ R11, R0.reuse, R155 ;  /* 0x0000009b000b7220 */ /* 0x040fe40000410000 */
[C---:B------:R-:W-:Y:S02]  /*b320*/  FMUL.FTZ R18, R0.reuse, R146 ;  /* 0x0000009200127220 */ /* 0x040fe40000410000 */
[----:B------:R-:W-:Y:S01]  /*b330*/  FMUL.FTZ R19, R0, R147 ;  /* 0x0000009300137220 */ /* 0x000fe20000410000 */
[C---:B---3--:R-:W-:Y:S01]  /*b340*/  F2FP.PACK_AB R169, R7.reuse, R4 ;  /* 0x0000000407a9723e */ /* 0x048fe200000000ff */
[C---:B------:R-:W-:Y:S01]  /*b350*/  FMUL.FTZ R8, R6.reuse, R152 ;  /* 0x0000009806087220 */ /* 0x040fe20000410000 */
[----:B------:R-:W-:Y:S01]  /*b360*/  MOV R152, R24 ;  /* 0x0000001800987202 */ /* 0x000fe20000000f00 */
[----:B------:R-:W-:Y:S02]  /*b370*/  FMUL.FTZ R24, R6, R136 ;  /* 0x0000008806187220 */ /* 0x000fe40000410000 */
[----:B------:R-:W1:Y:S01]  /*b380*/  LDSM.16.MT88.4 R136, [R239] ;  /* 0x00000000ef88783b */ /* 0x000e620000004200 */
        /* <DEDUP_REMOVED lines=59> */
[C---:B------:R-:W-:Y:S01]  /*b740*/  FMUL.FTZ R4, R6.reuse, R156 ;  /* 0x0000009c06047220 */ /* 0x040fe20000410000 */
[----:B------:R-:W-:Y:S01]  /*b750*/  MOV R156, R20 ;  /* 0x00000014009c7202 */ /* 0x000fe20000000f00 */
[C---:B------:R-:W-:Y:S01]  /*b760*/  FMUL.FTZ R9, R6.reuse, R153 ;  /* 0x0000009906097220 */ /* 0x040fe20000410000 */
[----:B------:R-:W-:Y:S01]  /*b770*/  MOV R153, R23 ;  /* 0x0000001700997202 */ /* 0x000fe20000000f00 */
[----:B------:R-:W-:Y:S01]  /*b780*/  FMUL.FTZ R20, R6, R140 ;  /* 0x0000008c06147220 */ /* 0x000fe20000410000 */
[----:B------:R-:W-:Y:S01]  /*b790*/  MOV R140, R10 ;  /* 0x0000000a008c7202 */ /* 0x000fe20000000f00 */
[C---:B------:R-:W-:Y:S01]  /*b7a0*/  FMUL.FTZ R6, R0.reuse, R158 ;  /* 0x0000009e00067220 */ /* 0x040fe20000410000 */
[----:B------:R-:W-:Y:S01]  /*b7b0*/  MUFU.EX2 R134, R156 ;  /* 0x0000009c00867308 */ /* 0x000fe20000000800 */
[----:B------:R-:W2:Y:S01]  /*b7c0*/  LDL R158, [R1+0x8] ;  /* 0x00000800019e7983 */ /* 0x000ea20000100800 */
[C---:B------:R-:W-:Y:S02]  /*b7d0*/  FMUL.FTZ R23, R0.reuse, R143 ;  /* 0x0000008f00177220 */ /* 0x040fe40000410000 */
[C---:B------:R-:W-:Y:S01]  /*b7e0*/  FMUL.FTZ R10, R0.reuse, R154 ;  /* 0x0000009a000a7220 */ /* 0x040fe20000410000 */
[----:B------:R-:W-:Y:S01]  /*b7f0*/  MOV R154, R144 ;  /* 0x00000090009a7202 */ /* 0x000fe20000000f00 */
[----:B------:R-:W-:Y:S02]  /*b800*/  FADD.FTZ R3, R7, R3 ;  /* 0x0000000307037221 */ /* 0x000fe40000010000 */
        /* <DEDUP_REMOVED lines=13> */
[----:B------:R-:W4:Y:S07]  /*b8e0*/  MUFU.EX2 R156, R174 ;  /* 0x000000ae009c7308 */ /* 0x000f2e0000000800 */
[----:B------:R-:W-:Y:S03]  /*b8f0*/  LDSM.16.MT88.4 R144, [R241+0x800] ;  /* 0x00080000f190783b */ /* 0x000fe60000004200 */
[----:B------:R-:W5:Y:S01]  /*b900*/  MUFU.EX2 R157, R175 ;  /* 0x000000af009d7308 */ /* 0x000f620000000800 */
[----:B---3--:R-:W-:Y:S04]  /*b910*/  FADD.FTZ R0, R3, R0 ;  /* 0x0000000003007221 */ /* 0x008fe80000010000 */
[----:B------:R-:W-:Y:S05]  /*b920*/  FADD.FTZ R0, R135, R0 ;  /* 0x0000000087007221 */ /* 0x000fea0000010000 */
[----:B------:R3:W-:Y:S01]  /*b930*/  MUFU.EX2 R173, R179 ;  /* 0x000000b300ad7308 */ /* 0x0007e20000000800 */
[----:B------:R-:W-:Y:S01]  /*b940*/  FADD.FTZ R0, R134, R0 ;  /* 0x0000000086007221 */ /* 0x000fe20000010000 */
[----:B----4-:R-:W-:Y:S08]  /*b950*/  MOV R178, R156 ;  /* 0x0000009c00b27202 */ /* 0x010ff00000000f00 */
[----:B------:R-:W-:Y:S01]  /*b960*/  MUFU.EX2 R174, R177 ;  /* 0x000000b100ae7308 */ /* 0x000fe20000000800 */
[C---:B-1----:R-:W-:Y:S09]  /*b970*/  HMMA.16816.F32 R12, R168.reuse, R136, R12 ;  /* 0x00000088a80c723c */ /* 0x042ff2000000180c */
[----:B------:R5:W1:Y:S03]  /*b980*/  MUFU.EX2 R175, R176 ;  /* 0x000000b000af7308 */ /* 0x000a660000000800 */
[----:B---3--:R-:W-:Y:S01]  /*b990*/  MOV R179, R151 ;  /* 0x0000009700b37202 */ /* 0x008fe20000000f00 */
[C---:B------:R-:W-:Y:S01]  /*b9a0*/  HMMA.16816.F32 R16, R168.reuse, R138, R16 ;  /* 0x0000008aa810723c */ /* 0x040fe20000001810 */
[----:B------:R-:W3:Y:S02]  /*b9b0*/  LDSM.16.MT88.4 R136, [R240] ;  /* 0x00000000f088783b */ /* 0x000ee40000004200 */
[----:B-----5:R-:W-:Y:S05]  /*b9c0*/  MOV R176, R157 ;  /* 0x0000009d00b07202 */ /* 0x020fea0000000f00 */
[C---:B---3--:R-:W-:Y:S08]  /*b9d0*/  HMMA.16816.F32 R20, R168.reuse, R136, R20 ;  /* 0x00000088a814723c */ /* 0x048ff00000001814 */
[C---:B------:R-:W-:Y:S01]  /*b9e0*/  HMMA.16816.F32 R24, R168.reuse, R138, R24 ;  /* 0x0000008aa818723c */ /* 0x040fe20000001818 */
[----:B--2---:R2:W3:Y:S03]  /*b9f0*/  LDSM.16.MT88.4 R136, [R158] ;  /* 0x000000009e88783b */ /* 0x0044e60000004200 */
[----:B--2---:R-:W-:Y:S05]  /*ba00*/  MOV R158, R141 ;  /* 0x0000008d009e7202 */ /* 0x004fea0000000f00 */
[----:B------:R-:W-:Y:S03]  /*ba10*/  LDSM.16.MT88.4 R140, [R239+0x800] ;  /* 0x00080000ef8c783b */ /* 0x000fe60000004200 */
[----:B------:R-:W-:Y:S04]  /*ba20*/  MOV R177, R158 ;  /* 0x0000009e00b17202 */ /* 0x000fe80000000f00 */
[----:B------:R-:W-:Y:S01]  /*ba30*/  IADD3 R177, R177, -0x1, RZ ;  /* 0xffffffffb1b17810 */ /* 0x000fe20007ffe0ff */
[C---:B---3--:R-:W-:Y:S08]  /*ba40*/  HMMA.16816.F32 R28, R168.reuse, R136, R28 ;  /* 0x00000088a81c723c */ /* 0x048ff0000000181c */
        /* <DEDUP_REMOVED lines=38> */
[----:B------:R-:W-:Y:S03]  /*bcb0*/  MUFU.EX2 R132, R159 ;  /* 0x0000009f00847308 */ /* 0x000fe60000000800 */
[----:B------:R-:W-:Y:S01]  /*bcc0*/  F2FP.PACK_AB R137, R151, R149 ;  /* 0x000000959789723e */ /* 0x000fe200000000ff */
[----:B------:R-:W-:Y:S02]  /*bcd0*/  FADD.FTZ R3, R150, R148 ;  /* 0x0000009496037221 */ /* 0x000fe40000010000 */
[----:B------:R-:W-:Y:S02]  /*bce0*/  F2FP.PACK_AB R138, R134, R135 ;  /* 0x00000087868a723e */ /* 0x000fe400000000ff */
[----:B------:R-:W-:Y:S02]  /*bcf0*/  F2FP.PACK_AB R139, R157, R156 ;  /* 0x0000009c9d8b723e */ /* 0x000fe400000000ff */
[----:B------:R-:W2:Y:S01]  /*bd00*/  MUFU.EX2 R134, R154 ;  /* 0x0000009a00867308 */ /* 0x000ea20000000800 */
[----:B-1----:R-:W-:Y:S02]  /*bd10*/  F2FP.PACK_AB R169, R175, R174 ;  /* 0x000000aeafa9723e */ /* 0x002fe400000000ff */
[----:B------:R-:W-:Y:S02]  /*bd20*/  F2FP.PACK_AB R171, R173, R172 ;  /* 0x000000acadab723e */ /* 0x000fe400000000ff */
[C---:B------:R-:W-:Y:S05]  /*bd30*/  HMMA.16816.F32 R4, R136.reuse, R140, R4 ;  /* 0x0000008c8804723c */ /* 0x040fea0000001804 */
[----:B------:R-:W-:Y:S03]  /*bd40*/  MUFU.EX2 R135, R152 ;  /* 0x0000009800877308 */ /* 0x000fe60000000800 */
[C---:B------:R-:W-:Y:S01]  /*bd50*/  HMMA.16816.F32 R8, R136.reuse, R142, R8 ;  /* 0x0000008e8808723c */ /* 0x040fe20000001808 */
[----:B------:R-:W1:Y:S07]  /*bd60*/  LDSM.16.MT88.4 R140, [R240+0x800] ;  /* 0x00080000f08c783b */ /* 0x000e6e0000004200 */
[C---:B------:R-:W-:Y:S04]  /*bd70*/  HMMA.16816.F32 R12, R136.reuse, R144, R12 ;  /* 0x00000090880c723c */ /* 0x040fe8000000180c */
[----:B--2---:R-:W-:Y:S01]  /*bd80*/  F2FP.PACK_AB R168, R132, R134 ;  /* 0x0000008684a8723e */ /* 0x004fe200000000ff */
[----:B------:R-:W-:Y:S03]  /*bd90*/  FADD.FTZ R0, R134, R0 ;  /* 0x0000000086007221 */ /* 0x000fe60000010000 */
[C---:B------:R-:W-:Y:S01]  /*bda0*/  HMMA.16816.F32 R16, R136.reuse, R146, R16 ;  /* 0x000000928810723c */ /* 0x040fe20000001810 */
[----:B------:R-:W2:Y:S03]  /*bdb0*/  LDSM.16.MT88.4 R144, [R242+0x800] ;  /* 0x00080000f290783b */ /* 0x000ea60000004200 */
[----:B------:R-:W-:Y:S01]  /*bdc0*/  FADD.FTZ R0, R132, R0 ;  /* 0x0000000084007221 */ /* 0x000fe20000010000 */
[----:B------:R-:W-:Y:S03]  /*bdd0*/  MOV R132, R2 ;  /* 0x0000000200847202 */ /* 0x000fe60000000f00 */
        /* <DEDUP_REMOVED lines=36> */
[C---:B-1----:R-:W-:Y:S01]  /*c020*/  HMMA.16816.F32 R116, R136.reuse, R140, R116 ;  /* 0x0000008c8874723c */ /* 0x042fe20000001874 */
[----:B------:R1:W3:Y:S07]  /*c030*/  MUFU.EX2 R140, R153 ;  /* 0x00000099008c7308 */ /* 0x0002ee0000000800 */
[C---:B------:R-:W-:Y:S08]  /*c040*/  HMMA.16816.F32 R120, R136.reuse, R142, R120 ;  /* 0x0000008e8878723c */ /* 0x040ff00000001878 */
[C---:B--2---:R-:W-:Y:S08]  /*c050*/  HMMA.16816.F32 R124, R136.reuse, R144, R124 ;  /* 0x00000090887c723c */ /* 0x044ff0000000187c */
[----:B------:R-:W-:Y:S01]  /*c060*/  HMMA.16816.F32 R128, R136, R146, R128 ;  /* 0x000000928880723c */ /* 0x000fe20000001880 */
[----:B-1----:R-:W1:Y:S03]  /*c070*/  LDSM.16.MT88.4 R152, [R239+0x1000] ;  /* 0x00100000ef98783b */ /* 0x002e660000004200 */
[----:B---3--:R-:W-:Y:S01]  /*c080*/  FADD.FTZ R0, R140, R0 ;  /* 0x000000008c007221 */ /* 0x008fe20000010000 */
[C---:B------:R-:W-:Y:S03]  /*c090*/  F2FP.PACK_AB R170, R135.reuse, R140 ;  /* 0x0000008c87aa723e */ /* 0x040fe600000000ff */
[----:B------:R-:W-:Y:S01]  /*c0a0*/  FADD.FTZ R0, R135, R0 ;  /* 0x0000000087007221 */ /* 0x000fe20000010000 */
[----:B------:R-:W2:Y:S08]  /*c0b0*/  LDSM.16.MT88.4 R144, [R241+0x1000] ;  /* 0x00100000f190783b */ /* 0x000eb00000004200 */
[----:B------:R3:W-:Y:S04]  /*c0c0*/  STL [R1+0x38], R0 ;  /* 0x0000380001007387 */ /* 0x0007e80000100800 */
[----:B------:R-:W4:Y:S01]  /*c0d0*/  LDSM.16.MT88.4 R136, [R240+0x1000] ;  /* 0x00100000f088783b */ /* 0x000f220000004200 */
[C---:B-1----:R-:W-:Y:S07]  /*c0e0*/  HMMA.16816.F32 R156, R168.reuse, R152, R4 ;  /* 0x00000098a89c723c */ /* 0x042fee0000001804 */
[----:B------:R-:W1:Y:S01]  /*c0f0*/  LDSM.16.MT88.4 R4, [R242+0x1000] ;  /* 0x00100000f204783b */ /* 0x000e620000004200 */
[----:B---3--:R-:W-:Y:S01]  /*c100*/  FADD.FTZ R0, R149, R3 ;  /* 0x0000000395007221 */ /* 0x008fe20000010000 */
[C---:B------:R-:W-:Y:S06]  /*c110*/  HMMA.16816.F32 R152, R168.reuse, R154, R8 ;  /* 0x0000009aa898723c */ /* 0x040fec0000001808 */
[----:B------:R-:W3:Y:S01]  /*c120*/  LDSM.16.MT88.4 R8, [R239+0x2800] ;  /* 0x00280000ef08783b */ /* 0x000ee20000004200 */
[----:B------:R-:W-:Y:S01]  /*c130*/  FADD.FTZ R0, R179, R0 ;  /* 0x00000000b3007221 */ /* 0x000fe20000010000 */
[C---:B--2---:R-:W-:Y:S06]  /*c140*/  HMMA.16816.F32 R148, R168.reuse, R144, R12 ;  /* 0x00000090a894723c */ /* 0x044fec000000180c */
[----:B------:R-:W2:Y:S01]  /*c150*/  LDSM.16.MT88.4 R12, [R241+0x2800] ;  /* 0x00280000f10c783b */ /* 0x000ea20000004200 */
[----:B------:R-:W-:Y:S01]  /*c160*/  FADD.FTZ R0, R178, R0 ;  /* 0x00000000b2007221 */ /* 0x000fe20000010000 */
[C---:B------:R-:W-:Y:S04]  /*c170*/  HMMA.16816.F32 R144, R168.reuse, R146, R16 ;  /* 0x00000092a890723c */ /* 0x040fe80000001810 */
[----:B------:R-:W-:Y:S04]  /*c180*/  FADD.FTZ R0, R176, R0 ;  /* 0x00000000b0007221 */ /* 0x000fe80000010000 */
[C---:B----4-:R-:W-:Y:S04]  /*c190*/  HMMA.16816.F32 R140, R168.reuse, R136, R20 ;  /* 0x00000088a88c723c */ /* 0x050fe80000001814 */
[----:B------:R-:W-:Y:S04]  /*c1a0*/  FADD.FTZ R0, R174, R0 ;  /* 0x00000000ae007221 */ /* 0x000fe80000010000 */
[C---:B------:R-:W-:Y:S04]  /*c1b0*/  HMMA.16816.F32 R136, R168.reuse, R138, R24 ;  /* 0x0000008aa888723c */ /* 0x040fe80000001818 */
[----:B------:R-:W-:Y:S04]  /*c1c0*/  FADD.FTZ R0, R175, R0 ;  /* 0x00000000af007221 */ /* 0x000fe80000010000 */
[C---:B-1----:R-:W-:Y:S04]  /*c1d0*/  HMMA.16816.F32 R28, R168.reuse, R4, R28 ;  /* 0x00000004a81c723c */ /* 0x042fe8000000181c */
[----:B------:R-:W-:Y:S04]  /*c1e0*/  FADD.FTZ R0, R172, R0 ;  /* 0x00000000ac007221 */ /* 0x000fe80000010000 */
[C---:B------:R-:W-:Y:S01]  /*c1f0*/  HMMA.16816.F32 R32, R168.reuse, R6, R32 ;  /* 0x00000006a820723c */ /* 0x040fe20000001820 */
[----:B------:R-:W1:Y:S03]  /*c200*/  LDSM.16.MT88.4 R4, [R240+0x2800] ;  /* 0x00280000f004783b */ /* 0x000e660000004200 */
[----:B------:R-:W-:Y:S04]  /*c210*/  FADD.FTZ R0, R173, R0 ;  /* 0x00000000ad007221 */ /* 0x000fe80000010000 */
[C---:B---3--:R-:W-:Y:S01]  /*c220*/  HMMA.16816.F32 R36, R168.reuse, R8, R36 ;  /* 0x00000008a824723c */ /* 0x048fe20000001824 */
[----:B------:R-:W-:Y:S04]  /*c230*/  STL [R1+0x34], R0 ;  /* 0x0000340001007387 */ /* 0x000fe80000100800 */
[----:B------:R-:W-:Y:S03]  /*c240*/  STL [R1+0x20], R177 ;  /* 0x000020b101007387 */ /* 0x000fe60000100800 */
[C---:B------:R-:W-:Y:S01]  /*c250*/  HMMA.16816.F32 R40, R168.reuse, R10, R40 ;  /* 0x0000000aa828723c */ /* 0x040fe20000001828 */
[----:B------:R-:W3:Y:S07]  /*c260*/  LDSM.16.MT88.4 R8, [R242+0x2800] ;  /* 0x00280000f208783b */ /* 0x000eee0000004200 */
[C---:B--2---:R-:W-:Y:S08]  /*c270*/  HMMA.16816.F32 R44, R168.reuse, R12, R44 ;  /* 0x0000000ca82c723c */ /* 0x044ff0000000182c */
        /* <DEDUP_REMOVED lines=24> */
[C---:B------:R-:W-:Y:S08]  /*c400*/  HMMA.16816.F32 R112, R168.reuse, R10, R112 ;  /* 0x0000000aa870723c */ /* 0x040ff00000001870 */
[C---:B--2---:R-:W-:Y:S08]  /*c410*/  HMMA.16816.F32 R116, R168.reuse, R12, R116 ;  /* 0x0000000ca874723c */ /* 0x044ff00000001874 */
[C---:B------:R-:W-:Y:S08]  /*c420*/  HMMA.16816.F32 R120, R168.reuse, R14, R120 ;  /* 0x0000000ea878723c */ /* 0x040ff00000001878 */
[C---:B-1----:R-:W-:Y:S08]  /*c430*/  HMMA.16816.F32 R124, R168.reuse, R4, R124 ;  /* 0x00000004a87c723c */ /* 0x042ff0000000187c */
[----:B------:R-:W-:Y:S01]  /*c440*/  HMMA.16816.F32 R128, R168, R6, R128 ;  /* 0x00000006a880723c */ /* 0x000fe20000001880 */
[----:B------:R-:W-:-:S07]  /*c450*/  @P4 BRA `(.L_x_888) ;  /* 0xffffd2f000004947 */ /* 0x000fce000383ffff */
.L_x_885:
[----:B------:R-:W-:Y:S07]  /*c460*/  @!UPT UIADD3 URZ, URZ, URZ, URZ ;  /* 0x0000003f3f3ff290 */ /* 0x000fee000fffe03f */
[----:B------:R-:W-:Y:S02]  /*c470*/  MOV R7, 0x1f ;  /* 0x0000001f00077802 */ /* 0x000fe40000000f00 */
[----:B------:R-:W-:Y:S01]  /*c480*/  MOV R6, 0xffffffff ;  /* 0xffffffff00067802 */ /* 0x000fe20000000f00 */
[----:B------:R-:W-:Y:S06]  /*c490*/  BRA.DIV ~URZ, `(.L_x_889) ;  /* 0x000060727f007947 */ /* 0x000fec000b800000 */
[----:B------:R-:W2:Y:S04]  /*c4a0*/  LDL R2, [R1+0x38] ;  /* 0x0000380001027983 */ /* 0x000ea80000100800 */
[----:B--2---:R1:W2:Y:S02]  /*c4b0*/  SHFL.BFLY PT, R0, R2, 0x2, 0x1f ;  /* 0x0c401f0002007f89 */ /* 0x0042a400000e0000 */
.L_x_956:
        /* <DEDUP_REMOVED lines=9> */
.L_x_957:
        /* <DEDUP_REMOVED lines=36> */
[C---:B-----5:R-:W-:Y:S02]  /*c790*/  FMUL.FTZ R160, R2.reuse, R32 ;  /* 0x0000002002a07220 */ /* 0x060fe40000410000 */
        /* <DEDUP_REMOVED lines=112> */
.L_x_876:
        /* <DEDUP_REMOVED lines=19> */
.L_x_892:
[----:B--2---:R-:W-:Y:S05]  /*cfd0*/  BSYNC B0 ;  /* 0x0000000000007941 */ /* 0x004fea0003800000 */
.L_x_891:
[----:B------:R-:W2:Y:S01]  /*cfe0*/  LDL.64 R2, [R1+0x70] ;  /* 0x0000700001027983 */ /* 0x000ea20000100a00 */
[----:B------:R-:W-:Y:S01]  /*cff0*/  PRMT R0, R0, 0x9910, RZ ;  /* 0x0000991000007816 */ /* 0x000fe200000000ff */
[----:B------:R-:W-:Y:S01]  /*d000*/  BSSY B1, `(.L_x_893) ;  /* 0x0000403000017945 */ /* 0x000fe20003800000 */
[----:B-----5:R-:W-:Y:S02]  /*d010*/  IMAD.MOV.U32 R103, RZ, RZ, R6 ;  /* 0x000000ffff677224 */ /* 0x020fe400078e0006 */
[----:B------:R-:W-:Y:S02]  /*d020*/  ISETP.NE.AND P0, PT, R0, RZ, PT ;  /* 0x000000ff0000720c */ /* 0x000fe40003f05270 */
[----:B--2---:R-:W-:-:S11]  /*d030*/  IADD3 R14, R2, 0x40, RZ ;  /* 0x00000040020e7810 */ /* 0x004fd60007ffe0ff */
[----:B------:R-:W-:Y:S05]  /*d040*/  @!P0 BRA `(.L_x_894) ;  /* 0x000030b000008947 */ /* 0x000fea0003800000 */
[----:B------:R-:W2:Y:S04]  /*d050*/  LDL R13, [R1+0xa8] ;  /* 0x0000a800010d7983 */ /* 0x000ea80000100800 */
[----:B------:R-:W3:Y:S04]  /*d060*/  LDL R12, [R1+0xac] ;  /* 0x0000ac00010c7983 */ /* 0x000ee80000100800 */
[----:B------:R-:W4:Y:S04]  /*d070*/  LDL R11, [R1+0xb4] ;  /* 0x0000b400010b7983 */ /* 0x000f280000100800 */
[----:B------:R-:W4:Y:S04]  /*d080*/  LDL R9, [R1+0xb0] ;  /* 0x0000b00001097983 */ /* 0x000f280000100800 */
[----:B------:R-:W4:Y:S04]  /*d090*/  LDL R7, [R1+0xc4] ;  /* 0x0000c40001077983 */ /* 0x000f280000100800 */
[----:B-1----:R-:W4:Y:S04]  /*d0a0*/  LDL R6, [R1+0xbc] ;  /* 0x0000bc0001067983 */ /* 0x002f280000100800 */
        /* <DEDUP_REMOVED lines=102> */
[----:B---3--:R-:W-:Y:S02]  /*d710*/  F2FP.PACK_AB R4, R95, R94 ;  /* 0x0000005e5f04723e */ /* 0x008fe400000000ff */
[----:B----4-:R-:W-:-:S03]  /*d720*/  F2FP.PACK_AB R2, R83, R82 ;  /* 0x000000525302723e */ /* 0x010fc600000000ff */
[----:B------:R2:W-:Y:S04]  /*d730*/  STS [R10+0x8400], R4 ;  /* 0x008400040a007388 */ /* 0x0005e80000000800 */
[----:B------:R3:W-:Y:S04]  /*d740*/  STS [R13+0xc000], R3 ;  /* 0x00c000030d007388 */ /* 0x0007e80000000800 */
[----:B------:R4:W-:Y:S01]  /*d750*/  STS [R13+0xc400], R2 ;  /* 0x00c400020d007388 */ /* 0x0009e20000000800 */
[----:B-1----:R-:W-:-:S05]  /*d760*/  F2FP.PACK_AB R0, R101, R100 ;  /* 0x000000646500723e */ /* 0x002fca00000000ff */
[----:B------:R1:W-:Y:S01]  /*d770*/  STS [R12+0xc000], R0 ;  /* 0x00c000000c007388 */ /* 0x0003e20000000800 */
[----:B--2---:R-:W-:Y:S02]  /*d780*/  F2FP.PACK_AB R4, R105, R104 ;  /* 0x000000686904723e */ /* 0x004fe400000000ff */
[----:B---3--:R-:W-:Y:S02]  /*d790*/  F2FP.PACK_AB R3, R107, R106 ;  /* 0x0000006a6b03723e */ /* 0x008fe400000000ff */
[----:B----4-:R-:W-:-:S03]  /*d7a0*/  F2FP.PACK_AB R2, R115, R114 ;  /* 0x000000727302723e */ /* 0x010fc600000000ff */
[----:B------:R2:W-:Y:S04]  /*d7b0*/  STS [R12+0xc400], R3 ;  /* 0x00c400030c007388 */ /* 0x0005e80000000800 */
[----:B------:R3:W-:Y:S01]  /*d7c0*/  STS [R11+0xc000], R4 ;  /* 0x00c000040b007388 */ /* 0x0007e20000000800 */
[----:B-1----:R-:W-:-:S05]  /*d7d0*/  F2FP.PACK_AB R0, R111, R110 ;  /* 0x0000006e6f00723e */ /* 0x002fca00000000ff */
[----:B------:R1:W-:Y:S01]  /*d7e0*/  STS [R11+0xc400], R0 ;  /* 0x00c400000b007388 */ /* 0x0003e20000000800 */
[----:B--2---:R-:W-:-:S05]  /*d7f0*/  F2FP.PACK_AB R3, R109, R108 ;  /* 0x0000006c6d03723e */ /* 0x004fca00000000ff */
[----:B------:R2:W-:Y:S01]  /*d800*/  STS [R9+0xc000], R3 ;  /* 0x00c0000309007388 */ /* 0x0005e20000000800 */
[----:B---3--:R-:W-:-:S03]  /*d810*/  F2FP.PACK_AB R4, R99, R98 ;  /* 0x000000626304723e */ /* 0x008fc600000000ff */
[----:B------:R3:W-:Y:S01]  /*d820*/  STS [R9+0xc400], R2 ;  /* 0x00c4000209007388 */ /* 0x0007e20000000800 */
[----:B-1----:R-:W-:-:S05]  /*d830*/  F2FP.PACK_AB R0, R189, R188 ;  /* 0x000000bcbd00723e */ /* 0x002fca00000000ff */
[----:B------:R1:W-:Y:S04]  /*d840*/  STS [R7+0xc000], R0 ;  /* 0x00c0000007007388 */ /* 0x0003e80000000800 */
[----:B------:R4:W-:Y:S01]  /*d850*/  STS [R7+0xc400], R4 ;  /* 0x00c4000407007388 */ /* 0x0009e20000000800 */
[----:B--2---:R-:W-:Y:S02]  /*d860*/  F2FP.PACK_AB R3, R91, R90 ;  /* 0x0000005a5b03723e */ /* 0x004fe400000000ff */
[----:B---3--:R-:W-:Y:S01]  /*d870*/  F2FP.PACK_AB R2, R113, R112 ;  /* 0x000000707102723e */ /* 0x008fe200000000ff */
[----:B------:R-:W2:Y:S01]  /*d880*/  LDL.LU R9, [R1+0x80] ;  /* 0x0000800001097983 */ /* 0x000ea20000300800 */
[----:B------:R-:W-:Y:S01]  /*d890*/  ISETP.NE.U32.AND P0, PT, RZ, c[0x0][0x508], PT ;  /* 0x00014200ff007a0c */ /* 0x000fe20003f05070 */
[----:B------:R-:W-:-:S03]  /*d8a0*/  IMAD.MOV.U32 R15, RZ, RZ, c[0x0][0x388] ;  /* 0x0000e200ff0f7624 */ /* 0x000fc600078e00ff */
[----:B------:R-:W-:Y:S02]  /*d8b0*/  ISETP.NE.AND.EX P1, PT, RZ, c[0x0][0x50c], PT, P0 ;  /* 0x00014300ff007a0c */ /* 0x000fe40003f25300 */
[----:B-1----:R-:W-:Y:S01]  /*d8c0*/  F2FP.PACK_AB R0, R187, R186 ;  /* 0x000000babb00723e */ /* 0x002fe200000000ff */
[----:B----4-:R-:W-:-:S04]  /*d8d0*/  IMAD.MOV.U32 R4, RZ, RZ, 0x4 ;  /* 0x00000004ff047424 */ /* 0x010fc800078e00ff */
[----:B------:R1:W-:Y:S01]  /*d8e0*/  STS [R6+0xc000], R0 ;  /* 0x00c0000006007388 */ /* 0x0003e20000000800 */
[----:B------:R-:W-:-:S03]  /*d8f0*/  SHF.R.S32.HI R7, RZ, 0x1f, R8 ;  /* 0x0000001fff077819 */ /* 0x000fc60000011408 */
[----:B------:R3:W-:Y:S04]  /*d900*/  STS [R6+0xc400], R3 ;  /* 0x00c4000306007388 */ /* 0x0007e80000000800 */
[----:B------:R4:W-:Y:S01]  /*d910*/  STS [R5+0xc000], R2 ;  /* 0x00c0000205007388 */ /* 0x0009e20000000800 */
[----:B-1----:R-:W-:Y:S02]  /*d920*/  F2FP.PACK_AB R0, R87, R86 ;  /* 0x000000565700723e */ /* 0x002fe400000000ff */
[----:B---3--:R-:W-:-:S03]  /*d930*/  F2FP.PACK_AB R3, R77, R76 ;  /* 0x0000004c4d03723e */ /* 0x008fc600000000ff */
[----:B------:R1:W-:Y:S01]  /*d940*/  STS [R5+0xc400], R0 ;  /* 0x00c4000005007388 */ /* 0x0003e20000000800 */
[----:B------:R-:W-:Y:S02]  /*d950*/  F2FP.PACK_AB R6, R79, R78 ;  /* 0x0000004e4f06723e */ /* 0x000fe400000000ff */
[C---:B----4-:R-:W-:Y:S01]  /*d960*/  @P1 LEA R2, P0, R8.reuse, c[0x0][0x508], 0x2 ;  /* 0x0001420008021a11 */ /* 0x050fe200078010ff */
[----:B------:R3:W-:Y:S04]  /*d970*/  STS [R10+0xc000], R3 ;  /* 0x00c000030a007388 */ /* 0x0007e80000000800 */
[----:B------:R4:W-:Y:S01]  /*d980*/  STS [R10+0xc400], R6 ;  /* 0x00c400060a007388 */ /* 0x0009e20000000800 */
[----:B-1----:R-:W-:Y:S02]  /*d990*/  IMAD.MOV.U32 R0, RZ, RZ, RZ ;  /* 0x000000ffff007224 */ /* 0x002fe400078e00ff */
[C---:B------:R-:W-:Y:S01]  /*d9a0*/  IMAD.WIDE R4, R8.reuse, R4, c[0x0][0x500] ;  /* 0x0001400008047625 */ /* 0x040fe200078e0204 */
[----:B------:R-:W-:Y:S01]  /*d9b0*/  BAR.SYNC.DEFER_BLOCKING 0x1, 0x100 ;  /* 0x0044000000007b1d */ /* 0x000fe20000010000 */
[----:B---3--:R-:W-:-:S05]  /*d9c0*/  @P1 LEA.HI.X R3, R8, c[0x0][0x50c], R7, 0x2, P0 ;  /* 0x0001430008031a11 */ /* 0x008fca00000f1407 */
[----:B------:R4:W5:Y:S04]  /*d9d0*/  @P2 LDG.E R0, [R4.64] ;  /* 0x0000000604002981 */ /* 0x000968000c1e1900 */
[----:B------:R1:W5:Y:S01]  /*d9e0*/  @P1 LDG.E R15, [R2.64] ;  /* 0x00000006020f1981 */ /* 0x000362000c1e1900 */
[----:B--2---:R-:W-:-:S04]  /*d9f0*/  ISETP.NE.AND P0, PT, R9, RZ, PT ;  /* 0x000000ff0900720c */ /* 0x004fc80003f05270 */
[----:B-1----:R-:W-:Y:S01]  /*da00*/  SEL R3, R9, c[0x0][0x3d4], P0 ;  /* 0x0000f50009037a07 */ /* 0x002fe20000000000 */
[----:B------:R-:W-:Y:S05]  /*da10*/  @P1 BRA `(.L_x_895) ;  /* 0x0000004000001947 */ /* 0x000fea0003800000 */
[----:B----4-:R-:W-:Y:S05]  /*da20*/  @!P2 BRA `(.L_x_895) ;  /* 0x000000300000a947 */ /* 0x010fea0003800000 */
[----:B------:R1:W2:Y:S04]  /*da30*/  LDG.E R2, [R4.64] ;  /* 0x0000000604027981 */ /* 0x0002a8000c1e1900 */
[----:B-1----:R-:W2:Y:S02]  /*da40*/  LDG.E R4, [R4.64+0x4] ;  /* 0x0000040604047981 */ /* 0x002ea4000c1e1900 */
[----:B--2--5:R-:W-:Y:S02]  /*da50*/  IADD3 R15, -R2, R4, RZ ;  /* 0x00000004020f7210 */ /* 0x024fe40007ffe1ff */
.L_x_895:
[----:B----4-:R-:W2:Y:S04]  /*da60*/  LDL R6, [R1+0xcc] ;  /* 0x0000cc0001067983 */ /* 0x010ea80000100800 */
[----:B------:R-:W2:Y:S04]  /*da70*/  LDL R119, [R1+0x9c] ;  /* 0x00009c0001777983 */ /* 0x000ea80000100800 */
[----:B------:R-:W3:Y:S04]  /*da80*/  LDL R21, [R1+0x98] ;  /* 0x0000980001157983 */ /* 0x000ee80000100800 */
[----:B------:R-:W4:Y:S04]  /*da90*/  LDL R23, [R1+0xc8] ;  /* 0x0000c80001177983 */ /* 0x000f280000100800 */
[----:B------:R-:W4:Y:S01]  /*daa0*/  LDL R24, [R1+0xd4] ;  /* 0x0000d40001187983 */ /* 0x000f220000100800 */
[----:B------:R-:W-:Y:S01]  /*dab0*/  IMAD.MOV.U32 R10, RZ, RZ, 0x368 ;  /* 0x00000368ff0a7424 */ /* 0x000fe200078e00ff */
[----:B------:R-:W-:-:S04]  /*dac0*/  ISETP.GT.AND P2, PT, R3, 0x1, PT ;  /* 0x000000010300780c */ /* 0x000fc80003f44270 */
[----:B------:R-:W-:-:S04]  /*dad0*/  SEL R10, R10, 0x328, P2 ;  /* 0x000003280a0a7807 */ /* 0x000fc80001000000 */
[----:B------:R-:W1:Y:S08]  /*dae0*/  LDC.64 R4, c[0x0][R10+0x170] ;  /* 0x00005c000a047b82 */ /* 0x000e700000000a00 */
[----:B------:R-:W3:Y:S08]  /*daf0*/  LDC.64 R12, c[0x0][R10+0x168] ;  /* 0x00005a000a0c7b82 */ /* 0x000ef00000000a00 */
[----:B------:R1:W2:Y:S08]  /*db00*/  LDC.64 R16, c[0x0][R10+0x178] ;  /* 0x00005e000a107b82 */ /* 0x0002b00000000a00 */
[----:B------:R1:W2:Y:S01]  /*db10*/  LDC.64 R18, c[0x0][R10+0x160] ;  /* 0x000058000a127b82 */ /* 0x0002a20000000a00 */
[----:B------:R-:W-:Y:S01]  /*db20*/  IMAD.MOV.U32 R2, RZ, RZ, c[0x0][0x4e8] ;  /* 0x00013a00ff027624 */ /* 0x000fe200078e00ff */
[----:B------:R-:W-:-:S04]  /*db30*/  ISETP.NE.U32.AND P0, PT, RZ, c[0x0][0x500], PT ;  /* 0x00014000ff007a0c */ /* 0x000fc80003f05070 */
[----:B------:R-:W-:Y:S02]  /*db40*/  ISETP.NE.AND P3, PT, R2, 0x1, PT ;  /* 0x000000010200780c */ /* 0x000fe40003f65270 */
[----:B------:R-:W-:-:S04]  /*db50*/  ISETP.NE.AND.EX P0, PT, RZ, c[0x0][0x504], PT, P0 ;  /* 0x00014100ff007a0c */ /* 0x000fc80003f05300 */
[----:B------:R-:W-:Y:S02]  /*db60*/  SEL R8, R8, RZ, !P0 ;  /* 0x000000ff08087207 */ /* 0x000fe40004000000 */
[----:B------:R-:W-:Y:S01]  /*db70*/  SEL R7, R7, RZ, !P0 ;  /* 0x000000ff07077207 */ /* 0x000fe20004000000 */
[----:B------:R-:W2:Y:S02]  /*db80*/  S2R R25, SR_TID.X ;  /* 0x0000000000197919 */ /* 0x000ea40000002100 */
[----:B-1----:R-:W-:-:S04]  /*db90*/  IMAD R2, R5, R8, RZ ;  /* 0x0000000805027224 */ /* 0x002fc800078e02ff */
[C---:B------:R-:W-:Y:S02]  /*dba0*/  IMAD R11, R4.reuse, R7, R2 ;  /* 0x00000007040b7224 */ /* 0x040fe400078e0202 */
[----:B------:R-:W-:-:S04]  /*dbb0*/  IMAD.WIDE.U32 R4, R4, R8, RZ ;  /* 0x0000000804047225 */ /* 0x000fc800078e00ff */
[----:B--2---:R-:W-:-:S04]  /*dbc0*/  IMAD.IADD R9, R6, 0x1, R119 ;  /* 0x0000000106097824 */ /* 0x004fc800078e0277 */
        /* <DEDUP_REMOVED lines=28> */
[C---:B------:R-:W-:Y:S02]  /*dd90*/  LEA R4, P0, R2.reuse, R4, 0x2 ;  /* 0x0000000402047211 */ /* 0x040fe400078010ff */
        /* <DEDUP_REMOVED lines=21> */
[----:B------:R-:W2:Y:S04]  /*def0*/  LDL R11, [R1+0x18] ;  /* 0x00001800010b7983 */ /* 0x000ea80000100800 */
[----:B------:R-:W3:Y:S01]  /*df00*/  S2R R24, SR_TID.X ;  /* 0x0000000000187919 */ /* 0x000ee20000002100 */
[----:B------:R-:W-:Y:S02]  /*df10*/  IMAD R10, R10, c[0x0][0x3a0], RZ ;  /* 0x0000e8000a0a7a24 */ /* 0x000fe400078e02ff */
[----:B------:R-:W-:-:S04]  /*df20*/  IMAD.WIDE.U32 R2, R0, c[0x0][0x3a0], RZ ;  /* 0x0000e80000027a25 */ /* 0x000fc800078e00ff */
[----:B------:R-:W-:Y:S01]  /*df30*/  IMAD R0, R0, c[0x0][0x3a4], R10 ;  /* 0x0000e90000007a24 */ /* 0x000fe200078e020a */
[--C-:B---3--:R-:W-:Y:S02]  /*df40*/  SHF.R.S32.HI R23, RZ, 0x1f, R24.reuse ;  /* 0x0000001fff177819 */ /* 0x108fe40000011418 */
[----:B------:R-:W-:Y:S02]  /*df50*/  SHF.R.S32.HI R118, RZ, 0x1f, R24 ;  /* 0x0000001fff767819 */ /* 0x000fe40000011418 */
[-C--:B------:R-:W-:Y:S02]  /*df60*/  LEA.HI R23, R23, R24.reuse, RZ, 0x3 ;  /* 0x0000001817177211 */ /* 0x080fe400078f18ff */
[----:B------:R-:W-:Y:S02]  /*df70*/  LEA.HI R118, R118, R24, RZ, 0x3 ;  /* 0x0000001876767211 */ /* 0x000fe400078f18ff */
[----:B------:R-:W-:Y:S02]  /*df80*/  LOP3.LUT R23, R23, 0xfffffff8, RZ, 0xc0, !PT ;  /* 0xfffffff817177812 */ /* 0x000fe400078ec0ff */
[----:B------:R-:W-:-:S02]  /*df90*/  SHF.R.S32.HI R118, RZ, 0x3, R118 ;  /* 0x00000003ff767819 */ /* 0x000fc40000011476 */
[----:B------:R-:W-:-:S04]  /*dfa0*/  IADD3 R23, -R23, R24, RZ ;  /* 0x0000001817177210 */ /* 0x000fc80007ffe1ff */
[----:B-1----:R-:W-:Y:S01]  /*dfb0*/  LEA R4, R23, R118, 0x5 ;  /* 0x0000007617047211 */ /* 0x002fe200078e28ff */
[----:B------:R-:W-:-:S03]  /*dfc0*/  IMAD.IADD R3, R3, 0x1, R0 ;  /* 0x0000000103037824 */ /* 0x000fc600078e0200 */
[----:B------:R-:W-:Y:S01]  /*dfd0*/  IADD3 R4, R119, R4, RZ ;  /* 0x0000000477047210 */ /* 0x000fe20007ffe0ff */
[----:B------:R-:W-:Y:S01]  /*dfe0*/  IMAD.WIDE.U32 R2, R21, c[0x0][0x3e8], R2 ;  /* 0x0000fa0015027a25 */ /* 0x000fe200078e0002 */
[----:B------:R-:W-:-:S03]  /*dff0*/  SHF.R.S32.HI R5, RZ, 0x1f, R8 ;  /* 0x0000001fff057819 */ /* 0x000fc60000011408 */
[----:B------:R-:W-:-:S04]  /*e000*/  @P3 IMAD.HI.U32 R6, R4, c[0x0][0x4ec], RZ ;  /* 0x00013b0004063a27 */ /* 0x000fc800078e00ff */
[----:B------:R-:W-:Y:S02]  /*e010*/  IMAD R5, R5, c[0x0][0x3f0], RZ ;  /* 0x0000fc0005057a24 */ /* 0x000fe400078e02ff */
        /* <DEDUP_REMOVED lines=39> */
.L_x_958:
[----:B------:R-:W-:Y:S05]  /*e290*/  BRA.DIV ~URZ, `(.L_x_898) ;  /* 0x000044527f007947 */ /* 0x000fea000b800000 */
[----:B------:R4:W2:Y:S02]  /*e2a0*/  SHFL.IDX PT, R0, R15, RZ, 0x181f ;  /* 0x00181fff0f007589 */ /* 0x0008a400000e0000 */
.L_x_959:
[----:B------:R-:W5:Y:S01]  /*e2b0*/  LDL.64 R2, [R1+0x70] ;  /* 0x0000700001027983 */ /* 0x000f620000100a00 */
[----:B------:R-:W-:Y:S01]  /*e2c0*/  ISETP.GE.AND P0, PT, R11, R13, PT ;  /* 0x0000000d0b00720c */ /* 0x000fe20003f06270 */
[----:B------:R-:W-:Y:S01]  /*e2d0*/  BSSY B0, `(.L_x_899) ;  /* 0x0000018000007945 */ /* 0x000fe20003800000 */
[----:B------:R-:W-:-:S02]  /*e2e0*/  SHF.R.S32.HI R17, RZ, 0x1f, R14 ;  /* 0x0000001fff117819 */ /* 0x000fc4000001140e */
[----:B-----5:R-:W-:-:S09]  /*e2f0*/  SHF.R.S32.HI R16, RZ, 0x1f, R2 ;  /* 0x0000001fff107819 */ /* 0x020fd20000011402 */
[----:B------:R-:W-:Y:S05]  /*e300*/  @P0 BRA `(.L_x_900) ;  /* 0x0000014000000947 */ /* 0x000fea0003800000 */
[----:B------:R-:W5:Y:S04]  /*e310*/  LDL R84, [R1+0x8c] ;  /* 0x00008c0001547983 */ /* 0x000f680000100800 */
[----:B----4-:R-:W4:Y:S04]  /*e320*/  LDL R18, [R1+0x90] ;  /* 0x0000900001127983 */ /* 0x010f280000100800 */
[----:B---3--:R-:W3:Y:S04]  /*e330*/  LDL R85, [R1+0xa4] ;  /* 0x0000a40001557983 */ /* 0x008ee80000100800 */
[----:B--2---:R-:W2:Y:S01]  /*e340*/  LDL R19, [R1+0xa0] ;  /* 0x0000a00001137983 */ /* 0x004ea20000100800 */
[----:B------:R-:W-:-:S02]  /*e350*/  ISETP.GE.AND P3, PT, R2, c[0x0][0x3c8], PT ;  /* 0x0000f20002007a0c */ /* 0x000fc40003f66270 */
[----:B------:R-:W-:-:S11]  /*e360*/  ISETP.GE.AND P2, PT, R14, c[0x0][0x3c8], PT ;  /* 0x0000f2000e007a0c */ /* 0x000fd60003f46270 */
[-C--:B------:R-:W-:Y:S02]  /*e370*/  @!P3 LEA R8, P4, R2, R0.reuse, 0x1 ;  /* 0x000000000208b211 */ /* 0x080fe400078808ff */
[----:B------:R-:W-:Y:S02]  /*e380*/  @!P2 LEA R6, P6, R14, R0, 0x1 ;  /* 0x000000000e06a211 */ /* 0x000fe400078c08ff */
[-C--:B------:R-:W-:Y:S02]  /*e390*/  @!P3 LEA.HI.X R9, R2, R10.reuse, R16, 0x1, P4 ;  /* 0x0000000a0209b211 */ /* 0x080fe400020f0c10 */
[----:B------:R-:W-:-:S03]  /*e3a0*/  @!P2 LEA.HI.X R7, R14, R10, R17, 0x1, P6 ;  /* 0x0000000a0e07a211 */ /* 0x000fc600030f0c11 */
[----:B-1----:R1:W-:Y:S04]  /*e3b0*/  @!P3 ST.E.128 [R8.64], R32 ;  /* 0x000000200800b985 */ /* 0x0023e8000c101d06 */
[----:B------:R1:W-:Y:S01]  /*e3c0*/  @!P2 ST.E.128 [R6.64], R28 ;  /* 0x0000001c0600a985 */ /* 0x0003e2000c101d06 */
[----:B-----5:R-:W-:Y:S02]  /*e3d0*/  ISETP.GE.AND P1, PT, R84, c[0x0][0x3c8], PT ;  /* 0x0000f20054007a0c */ /* 0x020fe40003f26270 */
[----:B----4-:R-:W-:-:S11]  /*e3e0*/  ISETP.GE.AND P0, PT, R18, c[0x0][0x3c8], PT ;  /* 0x0000f20012007a0c */ /* 0x010fd60003f06270 */
[-C--:B------:R-:W-:Y:S02]  /*e3f0*/  @!P1 LEA R4, P5, R84, R0.reuse, 0x1 ;  /* 0x0000000054049211 */ /* 0x080fe400078a08ff */
[----:B------:R-:W-:Y:S02]  /*e400*/  @!P0 LEA R2, P4, R18, R0, 0x1 ;  /* 0x0000000012028211 */ /* 0x000fe400078808ff */
[-C--:B---3--:R-:W-:Y:S02]  /*e410*/  @!P1 LEA.HI.X R5, R84, R10.reuse, R85, 0x1, P5 ;  /* 0x0000000a54059211 */ /* 0x088fe400028f0c55 */
[----:B--2---:R-:W-:-:S03]  /*e420*/  @!P0 LEA.HI.X R3, R18, R10, R19, 0x1, P4 ;  /* 0x0000000a12038211 */ /* 0x004fc600020f0c13 */
[----:B------:R1:W-:Y:S04]  /*e430*/  @!P1 ST.E.128 [R4.64], R24 ;  /* 0x0000001804009985 */ /* 0x0003e8000c101d06 */
[----:B------:R1:W-:Y:S02]  /*e440*/  @!P0 ST.E.128 [R2.64], R20 ;  /* 0x0000001402008985 */ /* 0x0003e4000c101d06 */
.L_x_900:
[----:B------:R-:W-:Y:S05]  /*e450*/  BSYNC B0 ;  /* 0x0000000000007941 */ /* 0x000fea0003800000 */
.L_x_899:
[----:B------:R-:W-:Y:S05]  /*e460*/  BRA.DIV ~URZ, `(.L_x_901) ;  /* 0x000042e27f007947 */ /* 0x000fea000b800000 */
[----:B---3--:R3:W4:Y:S04]  /*e470*/  SHFL.IDX PT, R10, R12, 0x1, 0x181f ;  /* 0x00381f000c0a7f89 */ /* 0x00872800000e0000 */
[----:B--2---:R3:W2:Y:S02]  /*e480*/  SHFL.IDX PT, R0, R15, 0x1, 0x181f ;  /* 0x00381f000f007f89 */ /* 0x0046a400000e0000 */
.L_x_960:
[----:B-1----:R-:W-:Y:S01]  /*e490*/  IADD3 R2, R11, 0x20, RZ ;  /* 0x000000200b027810 */ /* 0x002fe20007ffe0ff */
[----:B------:R-:W-:Y:S03]  /*e4a0*/  BSSY B0, `(.L_x_902) ;  /* 0x0000018000007945 */ /* 0x000fe60003800000 */
[----:B------:R-:W-:-:S13]  /*e4b0*/  ISETP.GE.AND P0, PT, R2, R13, PT ;  /* 0x0000000d0200720c */ /* 0x000fda0003f06270 */
[----:B------:R-:W-:Y:S05]  /*e4c0*/  @P0 BRA `(.L_x_903) ;  /* 0x0000015000000947 */ /* 0x000fea0003800000 */
[----:B------:R-:W5:Y:S04]  /*e4d0*/  LDL.64 R22, [R1+0x70] ;  /* 0x0000700001167983 */ /* 0x000f680000100a00 */
[----:B---3--:R-:W3:Y:S04]  /*e4e0*/  LDL R20, [R1+0x8c] ;  /* 0x00008c0001147983 */ /* 0x008ee80000100800 */
[----:B----4-:R-:W4:Y:S04]  /*e4f0*/  LDL R18, [R1+0x90] ;  /* 0x0000900001127983 */ /* 0x010f280000100800 */
[----:B--2---:R-:W2:Y:S04]  /*e500*/  LDL R21, [R1+0xa4] ;  /* 0x0000a40001157983 */ /* 0x004ea80000100800 */
[----:B------:R-:W2:Y:S01]  /*e510*/  LDL R19, [R1+0xa0] ;  /* 0x0000a00001137983 */ /* 0x000ea20000100800 */
[----:B------:R-:W-:-:S13]  /*e520*/  ISETP.GE.AND P2, PT, R14, c[0x0][0x3c8], PT ;  /* 0x0000f2000e007a0c */ /* 0x000fda0003f46270 */
[----:B------:R-:W-:-:S04]  /*e530*/  @!P2 LEA R6, P6, R14, R0, 0x1 ;  /* 0x000000000e06a211 */ /* 0x000fc800078c08ff */
[----:B------:R-:W-:Y:S02]  /*e540*/  @!P2 LEA.HI.X R7, R14, R10, R17, 0x1, P6 ;  /* 0x0000000a0e07a211 */ /* 0x000fe400030f0c11 */
[----:B-----5:R-:W-:Y:S02]  /*e550*/  ISETP.GE.AND P3, PT, R22, c[0x0][0x3c8], PT ;  /* 0x0000f20016007a0c */ /* 0x020fe40003f66270 */
[----:B---3--:R-:W-:Y:S02]  /*e560*/  ISETP.GE.AND P1, PT, R20, c[0x0][0x3c8], PT ;  /* 0x0000f20014007a0c */ /* 0x008fe40003f26270 */
[----:B----4-:R-:W-:-:S09]  /*e570*/  ISETP.GE.AND P0, PT, R18, c[0x0][0x3c8], PT ;  /* 0x0000f20012007a0c */ /* 0x010fd20003f06270 */
[-C--:B------:R-:W-:Y:S02]  /*e580*/  @!P3 LEA R8, P4, R22, R0.reuse, 0x1 ;  /* 0x000000001608b211 */ /* 0x080fe400078808ff */
[----:B------:R-:W-:Y:S02]  /*e590*/  @!P1 LEA R4, P5, R20, R0, 0x1 ;  /* 0x0000000014049211 */ /* 0x000fe400078a08ff */
[----:B------:R-:W-:Y:S02]  /*e5a0*/  @!P3 LEA.HI.X R9, R22, R10, R16, 0x1, P4 ;  /* 0x0000000a1609b211 */ /* 0x000fe400020f0c10 */
[----:B------:R-:W-:Y:S02]  /*e5b0*/  @!P0 LEA R2, P4, R18, R0, 0x1 ;  /* 0x0000000012028211 */ /* 0x000fe400078808ff */
[-C--:B--2---:R-:W-:Y:S02]  /*e5c0*/  @!P1 LEA.HI.X R5, R20, R10.reuse, R21, 0x1, P5 ;  /* 0x0000000a14059211 */ /* 0x084fe400028f0c15 */
[----:B------:R-:W-:Y:S01]  /*e5d0*/  @!P0 LEA.HI.X R3, R18, R10, R19, 0x1, P4 ;  /* 0x0000000a12038211 */ /* 0x000fe200020f0c13 */
[----:B------:R1:W-:Y:S04]  /*e5e0*/  @!P3 ST.E.128 [R8.64], R48 ;  /* 0x000000300800b985 */ /* 0x0003e8000c101d06 */
[----:B------:R1:W-:Y:S04]  /*e5f0*/  @!P2 ST.E.128 [R6.64], R44 ;  /* 0x0000002c0600a985 */ /* 0x0003e8000c101d06 */
[----:B------:R1:W-:Y:S04]  /*e600*/  @!P1 ST.E.128 [R4.64], R40 ;  /* 0x0000002804009985 */ /* 0x0003e8000c101d06 */
[----:B------:R1:W-:Y:S02]  /*e610*/  @!P0 ST.E.128 [R2.64], R36 ;  /* 0x0000002402008985 */ /* 0x0003e4000c101d06 */
.L_x_903:
[----:B------:R-:W-:Y:S05]  /*e620*/  BSYNC B0 ;  /* 0x0000000000007941 */ /* 0x000fea0003800000 */
.L_x_902:
[----:B------:R-:W-:Y:S05]  /*e630*/  BRA.DIV ~URZ, `(.L_x_904) ;  /* 0x000041d27f007947 */ /* 0x000fea000b800000 */
[----:B----4-:R4:W1:Y:S02]  /*e640*/  SHFL.IDX PT, R10, R12, 0x2, 0x181f ;  /* 0x00581f000c0a7f89 */ /* 0x01086400000e0000 */
.L_x_961:
[----:B------:R-:W-:Y:S05]  /*e650*/  BRA.DIV ~URZ, `(.L_x_905) ;  /* 0x000042227f007947 */ /* 0x000fea000b800000 */
[----:B--2---:R2:W3:Y:S02]  /*e660*/  SHFL.IDX PT, R0, R15, 0x2, 0x181f ;  /* 0x00581f000f007f89 */ /* 0x0044e400000e0000 */
.L_x_962:
        /* <DEDUP_REMOVED lines=8> */
[----:B------:R-:W3:Y:S01]  /*e6f0*/  LDL R19, [R1+0xa0] ;  /* 0x0000a00001137983 */ /* 0x000ee20000100800 */
[----:B------:R-:W-:-:S13]  /*e700*/  ISETP.GE.AND P2, PT, R14, c[0x0][0x3c8], PT ;  /* 0x0000f2000e007a0c */ /* 0x000fda0003f46270 */
[----:B------:R-:W-:-:S04]  /*e710*/  @!P2 LEA R6, P6, R14, R0, 0x1 ;  /* 0x000000000e06a211 */ /* 0x000fc800078c08ff */
[----:B------:R-:W-:Y:S02]  /*e720*/  @!P2 LEA.HI.X R7, R14, R10, R17, 0x1, P6 ;  /* 0x0000000a0e07a211 */ /* 0x000fe400030f0c11 */
[----:B-----5:R-:W-:Y:S02]  /*e730*/  ISETP.GE.AND P3, PT, R22, c[0x0][0x3c8], PT ;  /* 0x0000f20016007a0c */ /* 0x020fe40003f66270 */
[----:B--2---:R-:W-:Y:S02]  /*e740*/  ISETP.GE.AND P1, PT, R20, c[0x0][0x3c8], PT ;  /* 0x0000f20014007a0c */ /* 0x004fe40003f26270 */
[----:B----4-:R-:W-:-:S09]  /*e750*/  ISETP.GE.AND P0, PT, R18, c[0x0][0x3c8], PT ;  /* 0x0000f20012007a0c */ /* 0x010fd20003f06270 */
[-C--:B------:R-:W-:Y:S02]  /*e760*/  @!P3 LEA R8, P4, R22, R0.reuse, 0x1 ;  /* 0x000000001608b211 */ /* 0x080fe400078808ff */
[----:B------:R-:W-:Y:S02]  /*e770*/  @!P1 LEA R4, P5, R20, R0, 0x1 ;  /* 0x0000000014049211 */ /* 0x000fe400078a08ff */
[----:B------:R-:W-:Y:S02]  /*e780*/  @!P3 LEA.HI.X R9, R22, R10, R16, 0x1, P4 ;  /* 0x0000000a1609b211 */ /* 0x000fe400020f0c10 */
[----:B------:R-:W-:Y:S02]  /*e790*/  @!P0 LEA R2, P4, R18, R0, 0x1 ;  /* 0x0000000012028211 */ /* 0x000fe400078808ff */
[-C--:B---3--:R-:W-:Y:S02]  /*e7a0*/  @!P1 LEA.HI.X R5, R20, R10.reuse, R21, 0x1, P5 ;  /* 0x0000000a14059211 */ /* 0x088fe400028f0c15 */
[----:B------:R-:W-:Y:S01]  /*e7b0*/  @!P0 LEA.HI.X R3, R18, R10, R19, 0x1, P4 ;  /* 0x0000000a12038211 */ /* 0x000fe200020f0c13 */
[----:B------:R1:W-:Y:S04]  /*e7c0*/  @!P3 ST.E.128 [R8.64], R64 ;  /* 0x000000400800b985 */ /* 0x0003e8000c101d06 */
[----:B------:R1:W-:Y:S04]  /*e7d0*/  @!P2 ST.E.128 [R6.64], R60 ;  /* 0x0000003c0600a985 */ /* 0x0003e8000c101d06 */
[----:B------:R1:W-:Y:S04]  /*e7e0*/  @!P1 ST.E.128 [R4.64], R56 ;  /* 0x0000003804009985 */ /* 0x0003e8000c101d06 */
[----:B------:R1:W-:Y:S02]  /*e7f0*/  @!P0 ST.E.128 [R2.64], R52 ;  /* 0x0000003402008985 */ /* 0x0003e4000c101d06 */
.L_x_907:
[----:B------:R-:W-:Y:S05]  /*e800*/  BSYNC B0 ;  /* 0x0000000000007941 */ /* 0x000fea0003800000 */
.L_x_906:
[----:B------:R-:W-:Y:S05]  /*e810*/  BRA.DIV ~URZ, `(.L_x_908) ;  /* 0x000040c27f007947 */ /* 0x000fea000b800000 */
[----:B-1----:R1:W2:Y:S04]  /*e820*/  SHFL.IDX PT, R8, R12, 0x3, 0x181f ;  /* 0x00781f000c087f89 */ /* 0x0022a800000e0000 */
[----:B---3--:R1:W3:Y:S02]  /*e830*/  SHFL.IDX PT, R0, R15, 0x3, 0x181f ;  /* 0x00781f000f007f89 */ /* 0x0082e400000e0000 */
.L_x_963:
[----:B------:R-:W-:-:S04]  /*e840*/  IADD3 R2, R11, 0x60, RZ ;  /* 0x000000600b027810 */ /* 0x000fc80007ffe0ff */
[----:B------:R-:W-:-:S13]  /*e850*/  ISETP.GE.AND P0, PT, R2, R13, PT ;  /* 0x0000000d0200720c */ /* 0x000fda0003f06270 */
[----:B------:R-:W-:Y:S05]  /*e860*/  @P0 BRA `(.L_x_909) ;  /* 0x000027c000000947 */ /* 0x000fea0003800000 */
[----:B------:R-:W5:Y:S04]  /*e870*/  LDL.64 R18, [R1+0x70] ;  /* 0x0000700001127983 */ /* 0x000f680000100a00 */
[----:B----4-:R-:W4:Y:S04]  /*e880*/  LDL R10, [R1+0x8c] ;  /* 0x00008c00010a7983 */ /* 0x010f280000100800 */
[----:B-1-3--:R-:W3:Y:S04]  /*e890*/  LDL R12, [R1+0xa4] ;  /* 0x0000a400010c7983 */ /* 0x00aee80000100800 */
[----:B--2---:R-:W2:Y:S01]  /*e8a0*/  LDL R9, [R1+0x90] ;  /* 0x0000900001097983 */ /* 0x004ea20000100800 */
[----:B------:R-:W-:-:S13]  /*e8b0*/  ISETP.GE.AND P1, PT, R14, c[0x0][0x3c8], PT ;  /* 0x0000f2000e007a0c */ /* 0x000fda0003f26270 */
[----:B------:R-:W-:-:S04]  /*e8c0*/  @!P1 LEA R4, P4, R14, R0, 0x1 ;  /* 0x000000000e049211 */ /* 0x000fc800078808ff */
[----:B------:R-:W-:Y:S02]  /*e8d0*/  @!P1 LEA.HI.X R5, R14, R8, R17, 0x1, P4 ;  /* 0x000000080e059211 */ /* 0x000fe400020f0c11 */
[----:B-----5:R-:W-:Y:S02]  /*e8e0*/  ISETP.GE.AND P2, PT, R18, c[0x0][0x3c8], PT ;  /* 0x0000f20012007a0c */ /* 0x020fe40003f46270 */
[----:B----4-:R-:W-:-:S11]  /*e8f0*/  ISETP.GE.AND P0, PT, R10, c[0x0][0x3c8], PT ;  /* 0x0000f2000a007a0c */ /* 0x010fd60003f06270 */
[-C--:B------:R-:W-:Y:S02]  /*e900*/  @!P2 LEA R6, P5, R18, R0.reuse, 0x1 ;  /* 0x000000001206a211 */ /* 0x080fe400078a08ff */
[----:B------:R-:W-:Y:S02]  /*e910*/  @!P0 LEA R2, P3, R10, R0, 0x1 ;  /* 0x000000000a028211 */ /* 0x000fe400078608ff */
[-C--:B------:R-:W-:Y:S02]  /*e920*/  @!P2 LEA.HI.X R7, R18, R8.reuse, R16, 0x1, P5 ;  /* 0x000000081207a211 */ /* 0x080fe400028f0c10 */
[----:B---3--:R-:W-:-:S03]  /*e930*/  @!P0 LEA.HI.X R3, R10, R8, R12, 0x1, P3 ;  /* 0x000000080a038211 */ /* 0x008fc600018f0c0c */
[----:B------:R1:W-:Y:S04]  /*e940*/  @!P2 ST.E.128 [R6.64], R76 ;  /* 0x0000004c0600a985 */ /* 0x0003e8000c101d06 */
[----:B------:R1:W-:Y:S04]  /*e950*/  @!P1 ST.E.128 [R4.64], R72 ;  /* 0x0000004804009985 */ /* 0x0003e8000c101d06 */
[----:B------:R1:W-:Y:S01]  /*e960*/  @!P0 ST.E.128 [R2.64], R68 ;  /* 0x0000004402008985 */ /* 0x0003e2000c101d06 */
[----:B--2---:R-:W-:-:S13]  /*e970*/  ISETP.GE.AND P0, PT, R9, c[0x0][0x3c8], PT ;  /* 0x0000f20009007a0c */ /* 0x004fda0003f06270 */
[----:B------:R-:W-:Y:S05]  /*e980*/  @P0 BRA `(.L_x_909) ;  /* 0x000026a000000947 */ /* 0x000fea0003800000 */
[----:B------:R-:W2:Y:S01]  /*e990*/  LDL R10, [R1+0xa0] ;  /* 0x0000a000010a7983 */ /* 0x000ea20000100800 */
[----:B-1----:R-:W-:-:S04]  /*e9a0*/  LEA R2, P0, R9, R0, 0x1 ;  /* 0x0000000009027211 */ /* 0x002fc800078008ff */
[----:B--2---:R-:W-:-:S05]  /*e9b0*/  LEA.HI.X R3, R9, R8, R10, 0x1, P0 ;  /* 0x0000000809037211 */ /* 0x004fca00000f0c0a */
[----:B------:R1:W-:Y:S01]  /*e9c0*/  ST.E.128 [R2.64], R80 ;  /* 0x0000005002007985 */ /* 0x0003e2000c101d06 */
[----:B------:R-:W-:Y:S05]  /*e9d0*/  BRA `(.L_x_909) ;  /* 0x0000265000007947 */ /* 0x000fea0003800000 */
.L_x_896:
        /* <DEDUP_REMOVED lines=34> */
.L_x_964:
[----:B------:R-:W-:Y:S05]  /*ec00*/  BRA.DIV ~URZ, `(.L_x_911) ;  /* 0x00003e027f007947 */ /* 0x000fea000b800000 */
[----:B------:R3:W4:Y:S02]  /*ec10*/  SHFL.IDX PT, R0, R14, RZ, 0x1c1f ;  /* 0x001c1fff0e007589 */ /* 0x00072400000e0000 */
.L_x_965:
        /* <DEDUP_REMOVED lines=72> */
[----:B--2---:R-:W-:Y:S02]  /*f0a0*/  @!P0 IMAD.MOV.U32 R3, RZ, RZ, R4 ;  /* 0x000000ffff038224 */ /* 0x004fe400078e0004 */
[C---:B------:R-:W-:Y:S02]  /*f0b0*/  @!P3 LEA R6, P5, R16.reuse, R0, 0x2 ;  /* 0x000000001006b211 */ /* 0x040fe400078a10ff */
[----:B------:R-:W-:Y:S02]  /*f0c0*/  @!P0 IMAD.WIDE R2, R5, 0x4, R2 ;  /* 0x0000000405028825 */ /* 0x000fe400078e0202 */
[----:B------:R-:W-:-:S03]  /*f0d0*/  @!P3 LEA.HI.X R7, R16, R4, R47, 0x2, P5 ;  /* 0x000000041007b211 */ /* 0x000fc600028f142f */
[----:B------:R2:W-:Y:S02]  /*f0e0*/  @!P0 ST.E.64 [R2.64], R134 ;  /* 0x0000008602008985 */ /* 0x0005e4000c101b06 */
[----:B--2---:R-:W-:-:S04]  /*f0f0*/  @!P1 LEA R2, P0, R13, R0, 0x2 ;  /* 0x000000000d029211 */ /* 0x004fc800078010ff */
[----:B------:R-:W-:-:S05]  /*f100*/  @!P1 LEA.HI.X R3, R13, R4, R15, 0x2, P0 ;  /* 0x000000040d039211 */ /* 0x000fca00000f140f */
[----:B------:R2:W-:Y:S01]  /*f110*/  @!P1 ST.E.64 [R2.64], R152 ;  /* 0x0000009802009985 */ /* 0x0005e2000c101b06 */
[----:B------:R-:W-:-:S03]  /*f120*/  ISETP.GE.AND P1, PT, R19, c[0x0][0x3c8], PT ;  /* 0x0000f20013007a0c */ /* 0x000fc60003f26270 */
[----:B------:R4:W-:Y:S01]  /*f130*/  @!P3 ST.E.64 [R6.64], R148 ;  /* 0x000000940600b985 */ /* 0x0009e2000c101b06 */
[----:B------:R-:W-:Y:S02]  /*f140*/  ISETP.GE.AND P3, PT, R20, c[0x0][0x3c8], PT ;  /* 0x0000f20014007a0c */ /* 0x000fe40003f66270 */
[----:B--2---:R-:W-:-:S04]  /*f150*/  @!P2 LEA R2, P0, R17, R0, 0x2 ;  /* 0x000000001102a211 */ /* 0x004fc800078010ff */
[----:B------:R-:W-:Y:S02]  /*f160*/  @!P2 LEA.HI.X R3, R17, R4, R46, 0x2, P0 ;  /* 0x000000041103a211 */ /* 0x000fe400000f142e */
[----:B----4-:R-:W-:-:S03]  /*f170*/  @!P4 LEA R6, P5, R18, R0, 0x2 ;  /* 0x000000001206c211 */ /* 0x010fc600078a10ff */
[----:B------:R2:W-:Y:S01]  /*f180*/  @!P2 ST.E.64 [R2.64], R144 ;  /* 0x000000900200a985 */ /* 0x0005e2000c101b06 */
[----:B------:R-:W-:Y:S02]  /*f190*/  ISETP.GE.AND P2, PT, R21, c[0x0][0x3c8], PT ;  /* 0x0000f20015007a0c */ /* 0x000fe40003f46270 */
[----:B------:R-:W-:-:S05]  /*f1a0*/  @!P4 LEA.HI.X R7, R18, R4, R48, 0x2, P5 ;  /* 0x000000041207c211 */ /* 0x000fca00028f1430 */
        /* <DEDUP_REMOVED lines=71> */
[----:B------:R-:W-:Y:S02]  /*f620*/  @!P3 LEA.HI.X R7, R36, R4, R66, 0x2, P5 ;  /* 0x000000042407b211 */ /* 0x000fe400028f1442 */
[----:B------:R-:W-:-:S03]  /*f630*/  ISETP.GE.AND P5, PT, R40, c[0x0][0x3c8], PT ;  /* 0x0000f20028007a0c */ /* 0x000fc60003fa6270 */
[----:B------:R4:W-:Y:S01]  /*f640*/  @!P3 ST.E.64 [R6.64], R92 ;  /* 0x0000005c0600b985 */ /* 0x0009e2000c101b06 */
[----:B--2---:R-:W-:-:S04]  /*f650*/  @!P2 LEA R2, P0, R37, R0, 0x2 ;  /* 0x000000002502a211 */ /* 0x004fc800078010ff */
[----:B------:R-:W-:Y:S02]  /*f660*/  @!P2 LEA.HI.X R3, R37, R4, R67, 0x2, P0 ;  /* 0x000000042503a211 */ /* 0x000fe400000f1443 */
[----:B------:R-:W-:-:S03]  /*f670*/  @!P4 LEA R8, P0, R38, R0, 0x2 ;  /* 0x000000002608c211 */ /* 0x000fc600078010ff */
[----:B------:R2:W-:Y:S01]  /*f680*/  @!P2 ST.E.64 [R2.64], R96 ;  /* 0x000000600200a985 */ /* 0x0005e2000c101b06 */
[----:B------:R-:W-:Y:S02]  /*f690*/  @!P4 LEA.HI.X R9, R38, R4, R68, 0x2, P0 ;  /* 0x000000042609c211 */ /* 0x000fe400000f1444 */
[----:B----4-:R-:W-:-:S03]  /*f6a0*/  @!P6 LEA R6, P0, R41, R0, 0x2 ;  /* 0x000000002906e211 */ /* 0x010fc600078010ff */
[----:B------:R-:W-:Y:S01]  /*f6b0*/  @!P4 ST.E.64 [R8.64], R184 ;  /* 0x000000b80800c985 */ /* 0x000fe2000c101b06 */
[----:B------:R-:W-:Y:S02]  /*f6c0*/  ISETP.GE.AND P4, PT, R42, c[0x0][0x3c8], PT ;  /* 0x0000f2002a007a0c */ /* 0x000fe40003f86270 */
[----:B------:R-:W-:Y:S02]  /*f6d0*/  @!P6 LEA.HI.X R7, R41, R4, R71, 0x2, P0 ;  /* 0x000000042907e211 */ /* 0x000fe400000f1447 */
[----:B------:R-:W-:Y:S02]  /*f6e0*/  ISETP.GE.AND P0, PT, R45, c[0x0][0x3c8], PT ;  /* 0x0000f2002d007a0c */ /* 0x000fe40003f06270 */
[----:B--2---:R-:W-:-:S04]  /*f6f0*/  @!P1 LEA R2, P2, R39, R0, 0x2 ;  /* 0x0000000027029211 */ /* 0x004fc800078410ff */
        /* <DEDUP_REMOVED lines=20> */
.L_x_913:
[----:B------:R-:W-:Y:S05]  /*f840*/  BSYNC B0 ;  /* 0x0000000000007941 */ /* 0x000fea0003800000 */
.L_x_912:
[----:B------:R-:W-:Y:S05]  /*f850*/  BRA.DIV ~URZ, `(.L_x_914) ;  /* 0x000032127f007947 */ /* 0x000fea000b800000 */
[----:B--2---:R2:W1:Y:S04]  /*f860*/  SHFL.IDX PT, R4, R12, 0x1, 0x1c1f ;  /* 0x003c1f000c047f89 */ /* 0x00446800000e0000 */
[----:B----4-:R2:W4:Y:S02]  /*f870*/  SHFL.IDX PT, R0, R14, 0x1, 0x1c1f ;  /* 0x003c1f000e007f89 */ /* 0x01052400000e0000 */
.L_x_966:
        /* <DEDUP_REMOVED lines=19> */
[C---:B------:R-:W-:Y:S02]  /*f9b0*/  @!P3 LEA R10, P6, R17.reuse, R0, 0x2 ;  /* 0x00000000110ab211 */ /* 0x040fe400078c10ff */
        /* <DEDUP_REMOVED lines=116> */
.L_x_894:
[----:B------:R-:W2:Y:S04]  /*10100*/  LDL.LU R7, [R1+0x80] ;  /* 0x0000800001077983 */ /* 0x000ea80000300800 */
[----:B-1----:R-:W3:Y:S01]  /*10110*/  LDL R6, [R1+0x94] ;  /* 0x0000940001067983 */ /* 0x002ee20000100800 */
[----:B------:R-:W-:Y:S01]  /*10120*/  ISETP.NE.U32.AND P0, PT, RZ, c[0x0][0x508], PT ;  /* 0x00014200ff007a0c */ /* 0x000fe20003f05070 */
[----:B------:R-:W-:Y:S01]  /*10130*/  IMAD.MOV.U32 R4, RZ, RZ, 0x4 ;  /* 0x00000004ff047424 */ /* 0x000fe200078e00ff */
[----:B------:R-:W-:Y:S01]  /*10140*/  ISETP.NE.U32.AND P2, PT, RZ, c[0x0][0x500], PT ;  /* 0x00014000ff007a0c */ /* 0x000fe20003f45070 */
[----:B------:R-:W-:Y:S01]  /*10150*/  IMAD.MOV.U32 R8, RZ, RZ, RZ ;  /* 0x000000ffff087224 */ /* 0x000fe200078e00ff */
[----:B------:R-:W-:Y:S01]  /*10160*/  ISETP.NE.AND.EX P1, PT, RZ, c[0x0][0x50c], PT, P0 ;  /* 0x00014300ff007a0c */ /* 0x000fe20003f25300 */
[----:B------:R-:W-:Y:S01]  /*10170*/  IMAD.MOV.U32 R20, RZ, RZ, c[0x0][0x388] ;  /* 0x0000e200ff147624 */ /* 0x000fe200078e00ff */
[----:B------:R-:W-:-:S02]  /*10180*/  ISETP.NE.AND.EX P2, PT, RZ, c[0x0][0x504], PT, P2 ;  /* 0x00014100ff007a0c */ /* 0x000fc40003f45320 */
[----:B---3--:R-:W-:Y:S01]  /*10190*/  SHF.R.S32.HI R0, RZ, 0x1f, R6 ;  /* 0x0000001fff007819 */ /* 0x008fe20000011406 */
[----:B------:R-:W-:-:S08]  /*101a0*/  IMAD.WIDE R4, R6, R4, c[0x0][0x500] ;  /* 0x0001400006047625 */ /* 0x000fd000078e0204 */
[----:B------:R-:W-:-:S04]  /*101b0*/  @P1 LEA R2, P0, R6, c[0x0][0x508], 0x2 ;  /* 0x0001420006021a11 */ /* 0x000fc800078010ff */
[----:B------:R-:W-:Y:S01]  /*101c0*/  @P1 LEA.HI.X R3, R6, c[0x0][0x50c], R0, 0x2, P0 ;  /* 0x0001430006031a11 */ /* 0x000fe200000f1400 */
[----:B------:R1:W5:Y:S04]  /*101d0*/  @P2 LDG.E R8, [R4.64] ;  /* 0x0000000604082981 */ /* 0x000368000c1e1900 */
[----:B------:R1:W5:Y:S01]  /*101e0*/  @P1 LDG.E R20, [R2.64] ;  /* 0x0000000602141981 */ /* 0x000362000c1e1900 */
[----:B--2---:R-:W-:-:S04]  /*101f0*/  ISETP.NE.AND P0, PT, R7, RZ, PT ;  /* 0x000000ff0700720c */ /* 0x004fc80003f05270 */
[----:B------:R-:W-:Y:S01]  /*10200*/  SEL R19, R7, c[0x0][0x3d4], P0 ;  /* 0x0000f50007137a07 */ /* 0x000fe20000000000 */
[----:B------:R-:W-:Y:S05]  /*10210*/  @P1 BRA `(.L_x_915) ;  /* 0x0000004000001947 */ /* 0x000fea0003800000 */
[----:B------:R-:W-:Y:S05]  /*10220*/  @!P2 BRA `(.L_x_915) ;  /* 0x000000300000a947 */ /* 0x000fea0003800000 */
[----:B-1----:R1:W2:Y:S04]  /*10230*/  LDG.E R2, [R4.64] ;  /* 0x0000000604027981 */ /* 0x0022a8000c1e1900 */
[----:B-1----:R-:W2:Y:S02]  /*10240*/  LDG.E R4, [R4.64+0x4] ;  /* 0x0000040604047981 */ /* 0x002ea4000c1e1900 */
[----:B--2--5:R-:W-:Y:S02]  /*10250*/  IADD3 R20, -R2, R4, RZ ;  /* 0x0000000402147210 */ /* 0x024fe40007ffe1ff */
.L_x_915:
        /* <DEDUP_REMOVED lines=57> */
.L_x_917:
[----:B------:R-:W-:Y:S05]  /*105f0*/  BSYNC B0 ;  /* 0x0000000000007941 */ /* 0x000fea0003800000 */
.L_x_916:
        /* <DEDUP_REMOVED lines=47> */
.L_x_967:
[----:B------:R-:W-:Y:S05]  /*108f0*/  BRA.DIV ~URZ, `(.L_x_919) ;  /* 0x000022a27f007947 */ /* 0x000fea000b800000 */
[----:B------:R3:W4:Y:S02]  /*10900*/  SHFL.IDX PT, R0, R15, RZ, 0x181f ;  /* 0x00181fff0f007589 */ /* 0x00072400000e0000 */
.L_x_968:
[----:B------:R-:W5:Y:S01]  /*10910*/  LDL.64 R2, [R1+0x70] ;  /* 0x0000700001027983 */ /* 0x000f620000100a00 */
[----:B------:R-:W-:Y:S01]  /*10920*/  IMAD R12, R20, c[0x0][0x4e8], RZ ;  /* 0x00013a00140c7a24 */ /* 0x000fe200078e02ff */
[----:B------:R-:W-:Y:S01]  /*10930*/  BSSY B0, `(.L_x_920) ;  /* 0x0000019000007945 */ /* 0x000fe20003800000 */
[----:B------:R-:W-:-:S03]  /*10940*/  SHF.R.S32.HI R17, RZ, 0x1f, R14 ;  /* 0x0000001fff117819 */ /* 0x000fc6000001140e */
[----:B------:R-:W-:Y:S02]  /*10950*/  ISETP.GE.AND P0, PT, R13, R12, PT ;  /* 0x0000000c0d00720c */ /* 0x000fe40003f06270 */
[----:B-----5:R-:W-:-:S11]  /*10960*/  SHF.R.S32.HI R16, RZ, 0x1f, R2 ;  /* 0x0000001fff107819 */ /* 0x020fd60000011402 */
[----:B------:R-:W-:Y:S05]  /*10970*/  @P0 BRA `(.L_x_921) ;  /* 0x0000014000000947 */ /* 0x000fea0003800000 */
[----:B------:R-:W5:Y:S04]  /*10980*/  LDL R21, [R1+0x8c] ;  /* 0x00008c0001157983 */ /* 0x000f680000100800 */
[----:B---3--:R-:W3:Y:S04]  /*10990*/  LDL R18, [R1+0x90] ;  /* 0x0000900001127983 */ /* 0x008ee80000100800 */
[----:B----4-:R-:W4:Y:S04]  /*109a0*/  LDL R22, [R1+0xa4] ;  /* 0x0000a40001167983 */ /* 0x010f280000100800 */
[----:B--2---:R-:W2:Y:S01]  /*109b0*/  LDL R19, [R1+0xa0] ;  /* 0x0000a00001137983 */ /* 0x004ea20000100800 */
[----:B------:R-:W-:-:S02]  /*109c0*/  ISETP.GE.AND P3, PT, R2, c[0x0][0x3c8], PT ;  /* 0x0000f20002007a0c */ /* 0x000fc40003f66270 */
[----:B------:R-:W-:-:S11]  /*109d0*/  ISETP.GE.AND P2, PT, R14, c[0x0][0x3c8], PT ;  /* 0x0000f2000e007a0c */ /* 0x000fd60003f46270 */
[-C--:B------:R-:W-:Y:S02]  /*109e0*/  @!P3 LEA R8, P4, R2, R0.reuse, 0x1 ;  /* 0x000000000208b211 */ /* 0x080fe400078808ff */
[----:B------:R-:W-:Y:S02]  /*109f0*/  @!P2 LEA R6, P6, R14, R0, 0x1 ;  /* 0x000000000e06a211 */ /* 0x000fe400078c08ff */
[-C--:B------:R-:W-:Y:S02]  /*10a00*/  @!P3 LEA.HI.X R9, R2, R10.reuse, R16, 0x1, P4 ;  /* 0x0000000a0209b211 */ /* 0x080fe400020f0c10 */
[----:B------:R-:W-:-:S03]  /*10a10*/  @!P2 LEA.HI.X R7, R14, R10, R17, 0x1, P6 ;  /* 0x0000000a0e07a211 */ /* 0x000fc600030f0c11 */
[----:B------:R1:W-:Y:S04]  /*10a20*/  @!P3 ST.E.128 [R8.64], RZ ;  /* 0x000000ff0800b985 */ /* 0x0003e8000c101d06 */
[----:B------:R1:W-:Y:S01]  /*10a30*/  @!P2 ST.E.128 [R6.64], RZ ;  /* 0x000000ff0600a985 */ /* 0x0003e2000c101d06 */
[----:B-----5:R-:W-:Y:S02]  /*10a40*/  ISETP.GE.AND P1, PT, R21, c[0x0][0x3c8], PT ;  /* 0x0000f20015007a0c */ /* 0x020fe40003f26270 */
[----:B---3--:R-:W-:-:S11]  /*10a50*/  ISETP.GE.AND P0, PT, R18, c[0x0][0x3c8], PT ;  /* 0x0000f20012007a0c */ /* 0x008fd60003f06270 */
[CC--:B------:R-:W-:Y:S02]  /*10a60*/  @!P1 LEA R4, P5, R21.reuse, R0.reuse, 0x1 ;  /* 0x0000000015049211 */ /* 0x0c0fe400078a08ff */
[C---:B------:R-:W-:Y:S02]  /*10a70*/  @!P0 LEA R2, P4, R18.reuse, R0, 0x1 ;  /* 0x0000000012028211 */ /* 0x040fe400078808ff */
[-C--:B----4-:R-:W-:Y:S02]  /*10a80*/  @!P1 LEA.HI.X R5, R21, R10.reuse, R22, 0x1, P5 ;  /* 0x0000000a15059211 */ /* 0x090fe400028f0c16 */
[----:B--2---:R-:W-:-:S03]  /*10a90*/  @!P0 LEA.HI.X R3, R18, R10, R19, 0x1, P4 ;  /* 0x0000000a12038211 */ /* 0x004fc600020f0c13 */
[----:B------:R1:W-:Y:S04]  /*10aa0*/  @!P1 ST.E.128 [R4.64], RZ ;  /* 0x000000ff04009985 */ /* 0x0003e8000c101d06 */
[----:B------:R1:W-:Y:S02]  /*10ab0*/  @!P0 ST.E.128 [R2.64], RZ ;  /* 0x000000ff02008985 */ /* 0x0003e4000c101d06 */
.L_x_921:
[----:B------:R-:W-:Y:S05]  /*10ac0*/  BSYNC B0 ;  /* 0x0000000000007941 */ /* 0x000fea0003800000 */
.L_x_920:
[----:B------:R-:W-:Y:S05]  /*10ad0*/  BRA.DIV ~URZ, `(.L_x_922) ;  /* 0x000021227f007947 */ /* 0x000fea000b800000 */
[----:B--2---:R2:W1:Y:S04]  /*10ae0*/  SHFL.IDX PT, R10, R11, 0x1, 0x181f ;  /* 0x00381f000b0a7f89 */ /* 0x00446800000e0000 */
[----:B----4-:R2:W4:Y:S02]  /*10af0*/  SHFL.IDX PT, R0, R15, 0x1, 0x181f ;  /* 0x00381f000f007f89 */ /* 0x01052400000e0000 */
.L_x_969:
[----:B-1----:R-:W-:Y:S01]  /*10b00*/  IADD3 R2, R13, 0x20, RZ ;  /* 0x000000200d027810 */ /* 0x002fe20007ffe0ff */
[----:B------:R-:W-:Y:S03]  /*10b10*/  BSSY B0, `(.L_x_923) ;  /* 0x0000018000007945 */ /* 0x000fe60003800000 */
[----:B------:R-:W-:-:S13]  /*10b20*/  ISETP.GE.AND P0, PT, R2, R12, PT ;  /* 0x0000000c0200720c */ /* 0x000fda0003f06270 */
[----:B------:R-:W-:Y:S05]  /*10b30*/  @P0 BRA `(.L_x_924) ;  /* 0x0000015000000947 */ /* 0x000fea0003800000 */
[----:B------:R-:W5:Y:S04]  /*10b40*/  LDL.64 R22, [R1+0x70] ;  /* 0x0000700001167983 */ /* 0x000f680000100a00 */
[----:B--2---:R-:W2:Y:S04]  /*10b50*/  LDL R20, [R1+0x8c] ;  /* 0x00008c0001147983 */ /* 0x004ea80000100800 */
[----:B---3--:R-:W3:Y:S04]  /*10b60*/  LDL R18, [R1+0x90] ;  /* 0x0000900001127983 */ /* 0x008ee80000100800 */
[----:B----4-:R-:W4:Y:S04]  /*10b70*/  LDL R21, [R1+0xa4] ;  /* 0x0000a40001157983 */ /* 0x010f280000100800 */
[----:B------:R-:W4:Y:S01]  /*10b80*/  LDL R19, [R1+0xa0] ;  /* 0x0000a00001137983 */ /* 0x000f220000100800 */
[----:B------:R-:W-:-:S13]  /*10b90*/  ISETP.GE.AND P2, PT, R14, c[0x0][0x3c8], PT ;  /* 0x0000f2000e007a0c */ /* 0x000fda0003f46270 */
[----:B------:R-:W-:-:S04]  /*10ba0*/  @!P2 LEA R6, P6, R14, R0, 0x1 ;  /* 0x000000000e06a211 */ /* 0x000fc800078c08ff */
[----:B------:R-:W-:Y:S02]  /*10bb0*/  @!P2 LEA.HI.X R7, R14, R10, R17, 0x1, P6 ;  /* 0x0000000a0e07a211 */ /* 0x000fe400030f0c11 */
[----:B-----5:R-:W-:Y:S02]  /*10bc0*/  ISETP.GE.AND P3, PT, R22, c[0x0][0x3c8], PT ;  /* 0x0000f20016007a0c */ /* 0x020fe40003f66270 */
        /* <DEDUP_REMOVED lines=8> */
[----:B------:R1:W-:Y:S04]  /*10c50*/  @!P3 ST.E.128 [R8.64], RZ ;  /* 0x000000ff0800b985 */ /* 0x0003e8000c101d06 */
[----:B------:R1:W-:Y:S04]  /*10c60*/  @!P2 ST.E.128 [R6.64], RZ ;  /* 0x000000ff0600a985 */ /* 0x0003e8000c101d06 */
[----:B------:R1:W-:Y:S04]  /*10c70*/  @!P1 ST.E.128 [R4.64], RZ ;  /* 0x000000ff04009985 */ /* 0x0003e8000c101d06 */
[----:B------:R1:W-:Y:S02]  /*10c80*/  @!P0 ST.E.128 [R2.64], RZ ;  /* 0x000000ff02008985 */ /* 0x0003e4000c101d06 */
.L_x_924:
[----:B------:R-:W-:Y:S05]  /*10c90*/  BSYNC B0 ;  /* 0x0000000000007941 */ /* 0x000fea0003800000 */
.L_x_923:
[----:B------:R-:W-:Y:S05]  /*10ca0*/  BRA.DIV ~URZ, `(.L_x_925) ;  /* 0x000020127f007947 */ /* 0x000fea000b800000 */
[----:B------:R1:W2:Y:S02]  /*10cb0*/  SHFL.IDX PT, R10, R11, 0x2, 0x181f ;  /* 0x00581f000b0a7f89 */ /* 0x0002a400000e0000 */
.L_x_970:
[----:B------:R-:W-:Y:S05]  /*10cc0*/  BRA.DIV ~URZ, `(.L_x_926) ;  /* 0x000020627f007947 */ /* 0x000fea000b800000 */
[----:B----4-:R4:W1:Y:S02]  /*10cd0*/  SHFL.IDX PT, R0, R15, 0x2, 0x181f ;  /* 0x00581f000f007f89 */ /* 0x01086400000e0000 */
.L_x_971:
        /* <DEDUP_REMOVED lines=21> */
[----:B------:R1:W-:Y:S04]  /*10e30*/  @!P3 ST.E.128 [R8.64], RZ ;  /* 0x000000ff0800b985 */ /* 0x0003e8000c101d06 */
[----:B------:R1:W-:Y:S04]  /*10e40*/  @!P2 ST.E.128 [R6.64], RZ ;  /* 0x000000ff0600a985 */ /* 0x0003e8000c101d06 */
[----:B------:R1:W-:Y:S04]  /*10e50*/  @!P1 ST.E.128 [R4.64], RZ ;  /* 0x000000ff04009985 */ /* 0x0003e8000c101d06 */
[----:B------:R1:W-:Y:S02]  /*10e60*/  @!P0 ST.E.128 [R2.64], RZ ;  /* 0x000000ff02008985 */ /* 0x0003e4000c101d06 */
.L_x_928:
[----:B------:R-:W-:Y:S05]  /*10e70*/  BSYNC B0 ;  /* 0x0000000000007941 */ /* 0x000fea0003800000 */
.L_x_927:
[----:B------:R-:W-:Y:S05]  /*10e80*/  BRA.DIV ~URZ, `(.L_x_929) ;  /* 0x00001f027f007947 */ /* 0x000fea000b800000 */
[----:B--2---:R2:W1:Y:S04]  /*10e90*/  SHFL.IDX PT, R10, R11, 0x3, 0x181f ;  /* 0x00781f000b0a7f89 */ /* 0x00446800000e0000 */
[----:B------:R2:W3:Y:S02]  /*10ea0*/  SHFL.IDX PT, R0, R15, 0x3, 0x181f ;  /* 0x00781f000f007f89 */ /* 0x0004e400000e0000 */
.L_x_972:
[----:B-1----:R-:W-:-:S04]  /*10eb0*/  IADD3 R2, R13, 0x60, RZ ;  /* 0x000000600d027810 */ /* 0x002fc80007ffe0ff */
        /* <DEDUP_REMOVED lines=16> */
[C---:B------:R-:W-:Y:S02]  /*10fc0*/  @!P0 LEA R2, P4, R11.reuse, R0, 0x1 ;  /* 0x000000000b028211 */ /* 0x040fe400078808ff */
[-C--:B---3--:R-:W-:Y:S02]  /*10fd0*/  @!P1 LEA.HI.X R5, R18, R10.reuse, R19, 0x1, P5 ;  /* 0x0000000a12059211 */ /* 0x088fe400028f0c13 */
[----:B------:R-:W-:Y:S01]  /*10fe0*/  @!P0 LEA.HI.X R3, R11, R10, R15, 0x1, P4 ;  /* 0x0000000a0b038211 */ /* 0x000fe200020f0c0f */
[----:B------:R1:W-:Y:S04]  /*10ff0*/  @!P3 ST.E.128 [R8.64], RZ ;  /* 0x000000ff0800b985 */ /* 0x0003e8000c101d06 */
[----:B------:R1:W-:Y:S04]  /*11000*/  @!P2 ST.E.128 [R6.64], RZ ;  /* 0x000000ff0600a985 */ /* 0x0003e8000c101d06 */
[----:B------:R1:W-:Y:S04]  /*11010*/  @!P1 ST.E.128 [R4.64], RZ ;  /* 0x000000ff04009985 */ /* 0x0003e8000c101d06 */
[----:B------:R1:W-:Y:S02]  /*11020*/  @!P0 ST.E.128 [R2.64], RZ ;  /* 0x000000ff02008985 */ /* 0x0003e4000c101d06 */
.L_x_909:
[----:B------:R-:W-:Y:S05]  /*11030*/  BSYNC B1 ;  /* 0x0000000000017941 */ /* 0x000fea0003800000 */
.L_x_893:
[----:B-1-34-:R-:W3:Y:S02]  /*11040*/  LDL R0, [R1+0xd0] ;  /* 0x0000d00001007983 */ /* 0x01aee40000100800 */
[----:B---3--:R-:W-:-:S13]  /*11050*/  ISETP.NE.AND P0, PT, R0, RZ, PT ;  /* 0x000000ff0000720c */ /* 0x008fda0003f05270 */
[----:B------:R-:W-:Y:S01]  /*11060*/  @P0 WARPSYNC 0xffffffff ;  /* 0xffffffff00000948 */ /* 0x000fe20003800000 */
[----:B------:R-:W-:Y:S06]  /*11070*/  @P0 BAR.SYNC.DEFER_BLOCKING 0x5, 0x100 ;  /* 0x0144000000000b1d */ /* 0x000fec0000010000 */
[----:B------:R-:W1:Y:S04]  /*11080*/  @P0 LDS.128 R4, [0x1a080] ;  /* 0x01a08000ff040984 */ /* 0x000e680000000c00 */
[----:B-1----:R1:W-:Y:S04]  /*11090*/  @P0 STL.64 [R1+0x78], R4 ;  /* 0x0000780401000387 */ /* 0x0023e80000100a00 */
[----:B------:R1:W-:Y:S04]  /*110a0*/  @P0 STL.64 [R1+0x80], R6 ;  /* 0x0000800601000387 */ /* 0x0003e80000100a00 */
[----:B------:R-:W-:Y:S06]  /*110b0*/  @P0 BAR.ARV 0x4, 0x100 ;  /* 0x0104000000000b1d */ /* 0x000fec0000002000 */
[----:B------:R-:W-:Y:S05]  /*110c0*/  @P0 BRA `(.L_x_930) ;  /* 0x0000105000000947 */ /* 0x000fea0003800000 */
[----:B------:R-:W3:Y:S01]  /*110d0*/  S2R R0, SR_TID.X ;  /* 0x0000000000007919 */ /* 0x000ee20000002100 */
[----:B-1----:R-:W-:Y:S01]  /*110e0*/  IMAD.MOV.U32 R7, RZ, RZ, RZ ;  /* 0x000000ffff077224 */ /* 0x002fe200078e00ff */
[----:B--23--:R-:W-:-:S04]  /*110f0*/  LOP3.LUT R14, R0, 0x1f, RZ, 0xc0, !PT ;  /* 0x0000001f000e7812 */ /* 0x00cfc800078ec0ff */
[----:B------:R-:W-:Y:S01]  /*11100*/  ISETP.NE.AND P6, PT, R14, 0x1f, PT ;  /* 0x0000001f0e00780c */ /* 0x000fe20003fc5270 */
[----:B------:R-:W-:Y:S10]  /*11110*/  BRA.DIV ~URZ, `(.L_x_931) ;  /* 0x00001d327f007947 */ /* 0x000ff4000b800000 */
[----:B------:R1:W2:Y:S02]  /*11120*/  SHFL.IDX PT, R9, R103, RZ, 0x1f ;  /* 0x00001fff67097589 */ /* 0x0002a400000e0000 */
.L_x_973:
[----:B------:R-:W-:Y:S05]  /*11130*/  BRA.DIV ~URZ, `(.L_x_932) ;  /* 0x00001d827f007947 */ /* 0x000fea000b800000 */
[----:B------:R3:W4:Y:S02]  /*11140*/  SHFL.IDX PT, R8, R103, 0x1, 0x1f ;  /* 0x00201f0067087f89 */ /* 0x00072400000e0000 */
.L_x_974:
        /* <DEDUP_REMOVED lines=19> */
.L_x_975:
        /* <DEDUP_REMOVED lines=16> */
.L_x_976:
[----:B---3--:R-:W-:Y:S01]  /*11380*/  IMAD R0, R0, c[0x0][0x538], RZ ;  /* 0x00014e0000007a24 */ /* 0x008fe200078e02ff */
[----:B------:R-:W-:Y:S04]  /*11390*/  BSSY B1, `(.L_x_935) ;  /* 0x00000cf000017945 */ /* 0x000fe80003800000 */
[----:B----4-:R-:W-:-:S04]  /*113a0*/  IADD3 R8, R0, R8, RZ ;  /* 0x0000000800087210 */ /* 0x010fc80007ffe0ff */
[----:B--2---:R-:W-:-:S13]  /*113b0*/  ISETP.GT.AND P0, PT, R8, R9, PT ;  /* 0x000000090800720c */ /* 0x004fda0003f04270 */
[----:B------:R-:W-:Y:S05]  /*113c0*/  @P0 BRA `(.L_x_936) ;  /* 0x0000025000000947 */ /* 0x000fea0003800000 */
.L_x_940:
        /* <DEDUP_REMOVED lines=17> */
.L_x_977:
        /* <DEDUP_REMOVED lines=16> */
.L_x_978:
[----:B--2---:R-:W-:-:S05]  /*115e0*/  IMAD R0, R0, c[0x0][0x538], RZ ;  /* 0x00014e0000007a24 */ /* 0x004fca00078e02ff */
[----:B------:R-:W-:-:S04]  /*115f0*/  IADD3 R8, R0, R8, RZ ;  /* 0x0000000800087210 */ /* 0x000fc80007ffe0ff */
[----:B------:R-:W-:-:S13]  /*11600*/  ISETP.GT.AND P0, PT, R8, R9, PT ;  /* 0x000000090800720c */ /* 0x000fda0003f04270 */
[----:B-1----:R-:W-:Y:S05]  /*11610*/  @!P0 BRA `(.L_x_940) ;  /* 0xfffffdb000008947 */ /* 0x002fea000383ffff */
.L_x_936:
[----:B------:R-:W-:-:S05]  /*11620*/  IADD3 R11, -R0, R8, RZ ;  /* 0x00000008000b7210 */ /* 0x000fca0007ffe1ff */
[----:B------:R-:W-:-:S05]  /*11630*/  IMAD R0, R4, c[0x0][0x538], R11 ;  /* 0x00014e0004007a24 */ /* 0x000fca00078e020b */
[----:B------:R-:W-:Y:S01]  /*11640*/  ISETP.GT.AND P0, PT, R0, R9, PT ;  /* 0x000000090000720c */ /* 0x000fe20003f04270 */
[----:B------:R-:W-:-:S12]  /*11650*/  BRA.DIV ~URZ, `(.L_x_941) ;  /* 0x00001ca27f007947 */ /* 0x000fd8000b800000 */
[----:B------:R-:W-:-:S03]  /*11660*/  VOTE.ANY R10, PT, !P0 ;  /* 0x00000000000a7806 */ /* 0x000fc600040e0100 */
.L_x_979:
[----:B------:R-:W2:Y:S01]  /*11670*/  LDL.LU R0, [R1+0x84] ;  /* 0x0000840001007983 */ /* 0x000ea20000300800 */
[----:B------:R-:W2:Y:S02]  /*11680*/  POPC R8, R10 ;  /* 0x0000000a00087309 */ /* 0x000ea40000000000 */
[----:B--2---:R-:W-:-:S05]  /*11690*/  IADD3 R0, R8, R0, RZ ;  /* 0x0000000008007210 */ /* 0x004fca0007ffe0ff */
[----:B------:R2:W-:Y:S01]  /*116a0*/  STL [R1+0x84], R0 ;  /* 0x0000840001007387 */ /* 0x0005e20000100800 */
[----:B------:R-:W-:Y:S05]  /*116b0*/  BRA.DIV ~URZ, `(.L_x_942) ;  /* 0x00001c927f007947 */ /* 0x000fea000b800000 */
[----:B------:R3:W4:Y:S04]  /*116c0*/  SHFL.IDX PT, R12, R6, R8, 0x1f ;  /* 0x00001f08060c7589 */ /* 0x00072800000e0000 */
[----:B------:R3:W1:Y:S02]  /*116d0*/  SHFL.IDX PT, R7, R7, R8, 0x1f ;  /* 0x00001f0807077589 */ /* 0x00066400000e0000 */
.L_x_980:
[----:B------:R-:W-:Y:S01]  /*116e0*/  ISETP.NE.AND P0, PT, R10, RZ, PT ;  /* 0x000000ff0a00720c */ /* 0x000fe20003f05270 */
[----:B------:R-:W-:-:S12]  /*116f0*/  BSSY B0, `(.L_x_943) ;  /* 0x0000005000007945 */ /* 0x000fd80003800000 */
[----:B------:R-:W-:Y:S05]  /*11700*/  @!P0 BRA `(.L_x_944) ;  /* 0x0000003000008947 */ /* 0x000fea0003800000 */
[----:B------:R-:W-:Y:S01]  /*11710*/  IADD3 R3, R8, -0x1, RZ ;  /* 0xffffffff08037810 */ /* 0x000fe20007ffe0ff */
[----:B------:R-:W-:Y:S05]  /*11720*/  BRA.DIV ~URZ, `(.L_x_945) ;  /* 0x00001cf27f007947 */ /* 0x000fea000b800000 */
[----:B------:R2:W3:Y:S02]  /*11730*/  SHFL.IDX PT, R13, R4, R3, 0x1f ;  /* 0x00001f03040d7589 */ /* 0x0004e400000e0000 */
.L_x_944:
[----:B------:R-:W-:Y:S05]  /*11740*/  BSYNC B0 ;  /* 0x0000000000007941 */ /* 0x000fea0003800000 */
.L_x_943:
        /* <DEDUP_REMOVED lines=68> */
.L_x_947:
        /* <DEDUP_REMOVED lines=69> */
.L_x_948:
[----:B------:R-:W-:Y:S05]  /*11fe0*/  BSYNC B0 ;  /* 0x0000000000007941 */ /* 0x000fea0003800000 */
.L_x_946:
[----:B------:R-:W-:-:S04]  /*11ff0*/  LOP3.LUT R2, RZ, R2, RZ, 0x33, !PT ;  /* 0x00000002ff027212 */ /* 0x000fc800078e33ff */
[----:B-1----:R-:W-:-:S05]  /*12000*/  IADD3 R0, R2, R12, RZ ;  /* 0x0000000c02007210 */ /* 0x002fca0007ffe0ff */
[----:B------:R1:W-:Y:S01]  /*12010*/  STL [R1+0x7c], R0 ;  /* 0x00007c0001007387 */ /* 0x0003e20000100800 */
[----:B------:R-:W-:Y:S05]  /*12020*/  BRA `(.L_x_949) ;  /* 0x0000005000007947 */ /* 0x000fea0003800000 */
.L_x_937:
[----:B------:R-:W-:Y:S01]  /*12030*/  MOV R0, c[0x0][0x53c] ;  /* 0x00014f0000007a02 */ /* 0x000fe20000000f00 */
[----:B------:R2:W-:Y:S04]  /*12040*/  STL [R1+0x78], R9 ;  /* 0x0000780901007387 */ /* 0x0005e80000100800 */
[----:B------:R2:W-:Y:S04]  /*12050*/  STL [R1+0x7c], RZ ;  /* 0x00007cff01007387 */ /* 0x0005e80000100800 */
[----:B------:R2:W-:Y:S04]  /*12060*/  STL [R1+0x80], RZ ;  /* 0x000080ff01007387 */ /* 0x0005e80000100800 */
[----:B------:R2:W-:Y:S02]  /*12070*/  STL [R1+0x84], R0 ;  /* 0x0000840001007387 */ /* 0x0005e40000100800 */
.L_x_949:
[----:B------:R-:W-:Y:S05]  /*12080*/  BSYNC B1 ;  /* 0x0000000000017941 */ /* 0x000fea0003800000 */
.L_x_935:
        /* <DEDUP_REMOVED lines=9> */
.L_x_930:
[----:B--2---:R-:W2:Y:S02]  /*12120*/  LDL R0, [R1+0x84] ;  /* 0x0000840001007983 */ /* 0x004ea40000100800 */
[----:B--2---:R-:W-:-:S13]  /*12130*/  ISETP.GE.AND P0, PT, R0, c[0x0][0x53c], PT ;  /* 0x00014f0000007a0c */ /* 0x004fda0003f06270 */
[----:B-1----:R-:W-:Y:S01]  /*12140*/  @P0 CALL.REL.NOINC `(.L_x_950) ;  /* 0x0000001000000944 */ /* 0x002fe20003c00000 */
[----:B------:R-:W-:Y:S05]  /*12150*/  BRA `(.L_x_951) ;  /* 0xfffef7c000007947 */ /* 0x000fea000383ffff */
.L_x_950:
[----:B------:R-:W-:Y:S05]  /*12160*/  EXIT ;  /* 0x000000000000794d */ /* 0x000fea0003800000 */
.L_x_859:
[----:B------:R-:W-:Y:S01]  /*12170*/  IMAD.MOV.U32 R0, RZ, RZ, R5 ;  /* 0x000000ffff007224 */ /* 0x000fe200078e0005 */
[----:B------:R-:W-:Y:S02]  /*12180*/  MOV R2, 0x1 ;  /* 0x0000000100027802 */ /* 0x000fe40000000f00 */
[----:B------:R-:W-:Y:S02]  /*12190*/  MOV R3, 0x121b0 ;  /* 0x000121b000037802 */ /* 0x000fe40000000f00 */
[----:B------:R-:W-:Y:S05]  /*121a0*/  CALL.REL.NOINC `($__internal_20_$__cuda_sm70_shflsync_up_p) ;  /* 0x0000137000007944 */ /* 0x000fea0003c00000 */
[----:B------:R-:W-:Y:S01]  /*121b0*/  MOV R0, R4 ;  /* 0x0000000400007202 */ /* 0x000fe20000000f00 */
[----:B------:R-:W-:Y:S05]  /*121c0*/  BRA `(.L_x_952) ;  /* 0xfffee29000007947 */ /* 0x000fea000383ffff */
.L_x_860:
[----:B------:R-:W-:Y:S01]  /*121d0*/  IMAD.MOV.U32 R0, RZ, RZ, R5 ;  /* 0x000000ffff007224 */ /* 0x000fe200078e0005 */
[----:B------:R-:W-:Y:S02]  /*121e0*/  MOV R2, 0x2 ;  /* 0x0000000200027802 */ /* 0x000fe40000000f00 */
[----:B------:R-:W-:Y:S02]  /*121f0*/  MOV R3, 0x12210 ;  /* 0x0001221000037802 */ /* 0x000fe40000000f00 */
[----:B------:R-:W-:Y:S05]  /*12200*/  CALL.REL.NOINC `($__internal_20_$__cuda_sm70_shflsync_up_p) ;  /* 0x0000131000007944 */ /* 0x000fea0003c00000 */
[----:B------:R-:W-:Y:S01]  /*12210*/  SEL R0, R4, RZ, P4 ;  /* 0x000000ff04007207 */ /* 0x000fe20002000000 */
[----:B------:R-:W-:Y:S01]  /*12220*/  IMAD.MOV.U32 R2, RZ, RZ, 0x4 ;  /* 0x00000004ff027424 */ /* 0x000fe200078e00ff */
[----:B------:R-:W-:-:S03]  /*12230*/  MOV R3, 0x12260 ;  /* 0x0001226000037802 */ /* 0x000fc60000000f00 */
[----:B------:R-:W-:Y:S02]  /*12240*/  IMAD.IADD R0, R5, 0x1, R0 ;  /* 0x0000000105007824 */ /* 0x000fe400078e0200 */
        /* <DEDUP_REMOVED lines=14> */
[----:B------:R-:W-:Y:S01]  /*12330*/  IMAD.IADD R4, R0, 0x1, R4 ;  /* 0x0000000100047824 */ /* 0x000fe200078e0204 */
[----:B------:R-:W-:-:S03]  /*12340*/  MOV R0, 0x1f ;  /* 0x0000001f00007802 */ /* 0x000fc60000000f00 */
[----:B------:R-:W-:Y:S02]  /*12350*/  IMAD.MOV.U32 R5, RZ, RZ, R4 ;  /* 0x000000ffff057224 */ /* 0x000fe400078e0004 */
[----:B------:R-:W-:Y:S05]  /*12360*/  CALL.REL.NOINC `($__internal_19_$__cuda_sm70_shflsync_idx_p) ;  /* 0x0000116000007944 */ /* 0x000fea0003c00000 */
[----:B------:R-:W-:Y:S05]  /*12370*/  BRA `(.L_x_953) ;  /* 0xfffee1e000007947 */ /* 0x000fea000383ffff */
.L_x_862:
[----:B------:R-:W-:Y:S02]  /*12380*/  SEL R0, RZ, 0x1, P0 ;  /* 0x00000001ff007807 */ /* 0x000fe40000000000 */
[----:B------:R-:W-:Y:S02]  /*12390*/  MOV R2, 0x123b0 ;  /* 0x000123b000027802 */ /* 0x000fe40000000f00 */
[----:B------:R-:W-:Y:S05]  /*123a0*/  CALL.REL.NOINC `($__internal_21_$__cuda_sm70_votesync_ballot) ;  /* 0x000011e000007944 */ /* 0x000fea0003c00000 */
[----:B------:R-:W-:Y:S01]  /*123b0*/  MOV R10, R0 ;  /* 0x00000000000a7202 */ /* 0x000fe20000000f00 */
[----:B------:R-:W-:Y:S05]  /*123c0*/  BRA `(.L_x_954) ;  /* 0xfffee22000007947 */ /* 0x000fea000383ffff */
.L_x_863:
[----:B------:R-:W-:Y:S01]  /*123d0*/  IMAD.MOV.U32 R5, RZ, RZ, R9 ;  /* 0x000000ffff057224 */ /* 0x000fe200078e0009 */
[----:B------:R-:W-:Y:S01]  /*123e0*/  MOV R3, R6 ;  /* 0x0000000600037202 */ /* 0x000fe20000000f00 */
[----:B-1----:R-:W-:Y:S01]  /*123f0*/  IMAD.MOV.U32 R0, RZ, RZ, 0x1f ;  /* 0x0000001fff007424 */ /* 0x002fe200078e00ff */
[----:B------:R-:W-:Y:S02]  /*12400*/  MOV R2, 0x12420 ;  /* 0x0001242000027802 */ /* 0x000fe40000000f00 */
[----:B------:R-:W-:Y:S05]  /*12410*/  CALL.REL.NOINC `($__internal_19_$__cuda_sm70_shflsync_idx_p) ;  /* 0x000010b000007944 */ /* 0x000fea0003c00000 */
[----:B------:R-:W-:Y:S01]  /*12420*/  IMAD.MOV.U32 R12, RZ, RZ, R0 ;  /* 0x000000ffff0c7224 */ /* 0x000fe200078e0000 */
[----:B------:R-:W-:Y:S01]  /*12430*/  MOV R5, R8 ;  /* 0x0000000800057202 */ /* 0x000fe20000000f00 */
[----:B------:R-:W-:Y:S01]  /*12440*/  IMAD.MOV.U32 R7, RZ, RZ, RZ ;  /* 0x000000ffff077224 */ /* 0x000fe200078e00ff */
[----:B------:R-:W-:Y:S01]  /*12450*/  MOV R3, R6 ;  /* 0x0000000600037202 */ /* 0x000fe20000000f00 */
[----:B------:R-:W-:Y:S01]  /*12460*/  IMAD.MOV.U32 R0, RZ, RZ, 0x1f ;  /* 0x0000001fff007424 */ /* 0x000fe200078e00ff */
[----:B------:R-:W-:-:S02]  /*12470*/  MOV R2, 0x12490 ;  /* 0x0001249000027802 */ /* 0x000fc40000000f00 */
[----:B------:R-:W-:Y:S05]  /*12480*/  CALL.REL.NOINC `($__internal_19_$__cuda_sm70_shflsync_idx_p) ;  /* 0x0000104000007944 */ /* 0x000fea0003c00000 */
[----:B------:R-:W-:Y:S01]  /*12490*/  MOV R9, R0 ;  /* 0x0000000000097202 */ /* 0x000fe20000000f00 */
[----:B------:R-:W-:Y:S05]  /*124a0*/  BRA `(.L_x_955) ;  /* 0xfffee1b000007947 */ /* 0x000fea000383ffff */
.L_x_866:
[----:B------:R-:W-:Y:S01]  /*124b0*/  IMAD.MOV.U32 R5, RZ, RZ, R4 ;  /* 0x000000ffff057224 */ /* 0x000fe200078e0004 */
[----:B-1----:R-:W-:-:S02]  /*124c0*/  MOV R0, 0x1f ;  /* 0x0000001f00007802 */ /* 0x002fc40000000f00 */
[----:B------:R-:W-:Y:S02]  /*124d0*/  MOV R2, 0x124f0 ;  /* 0x000124f000027802 */ /* 0x000fe40000000f00 */
[----:B--234-:R-:W-:Y:S05]  /*124e0*/  CALL.REL.NOINC `($__internal_19_$__cuda_sm70_shflsync_idx_p) ;  /* 0x00000fe000007944 */ /* 0x01cfea0003c00000 */
[----:B------:R-:W-:Y:S01]  /*124f0*/  MOV R7, R0 ;  /* 0x0000000000077202 */ /* 0x000fe20000000f00 */
[----:B------:R-:W-:Y:S05]  /*12500*/  BRA `(.L_x_865) ;  /* 0xfffee1b000007947 */ /* 0x000fea000383ffff */
.L_x_889:
[----:B------:R1:W5:Y:S01]  /*12510*/  LDL R2, [R1+0x38] ;  /* 0x0000380001027983 */ /* 0x0003620000100800 */
[----:B------:R-:W-:Y:S02]  /*12520*/  MOV R5, 0x2 ;  /* 0x0000000200057802 */ /* 0x000fe40000000f00 */
[----:B------:R-:W-:Y:S02]  /*12530*/  MOV R3, 0x12550 ;  /* 0x0001255000037802 */ /* 0x000fe40000000f00 */
[----:B-1---5:R-:W-:Y:S05]  /*12540*/  CALL.REL.NOINC `($__internal_18_$__cuda_sm70_shflsync_bfly_p) ;  /* 0x00000f3000007944 */ /* 0x022fea0003c00000 */
[----:B------:R-:W-:Y:S01]  /*12550*/  MOV R0, R5 ;  /* 0x0000000500007202 */ /* 0x000fe20000000f00 */
[----:B------:R-:W-:Y:S05]  /*12560*/  BRA `(.L_x_956) ;  /* 0xffff9f5000007947 */ /* 0x000fea000383ffff */
.L_x_890:
[----:B------:R-:W-:Y:S01]  /*12570*/  IMAD.MOV.U32 R2, RZ, RZ, R0 ;  /* 0x000000ffff027224 */ /* 0x000fe200078e0000 */
[----:B------:R-:W-:Y:S02]  /*12580*/  MOV R5, 0x1 ;  /* 0x0000000100057802 */ /* 0x000fe40000000f00 */
[----:B------:R-:W-:Y:S02]  /*12590*/  MOV R3, 0x125b0 ;  /* 0x000125b000037802 */ /* 0x000fe40000000f00 */
[----:B-----5:R-:W-:Y:S05]  /*125a0*/  CALL.REL.NOINC `($__internal_18_$__cuda_sm70_shflsync_bfly_p) ;  /* 0x00000ed000007944 */ /* 0x020fea0003c00000 */
[----:B------:R1:W5:Y:S01]  /*125b0*/  LDL R2, [R1+0x34] ;  /* 0x0000340001027983 */ /* 0x0003620000100800 */
[----:B------:R-:W-:Y:S01]  /*125c0*/  FADD.FTZ R0, R0, R5 ;  /* 0x0000000500007221 */ /* 0x000fe20000010000 */
[----:B------:R-:W-:-:S02]  /*125d0*/  MOV R5, 0x2 ;  /* 0x0000000200057802 */ /* 0x000fc40000000f00 */
[----:B------:R-:W-:Y:S02]  /*125e0*/  MOV R3, 0x12600 ;  /* 0x0001260000037802 */ /* 0x000fe40000000f00 */
[----:B-1---5:R-:W-:Y:S05]  /*125f0*/  CALL.REL.NOINC `($__internal_18_$__cuda_sm70_shflsync_bfly_p) ;  /* 0x00000e8000007944 */ /* 0x022fea0003c00000 */
[----:B------:R-:W2:Y:S01]  /*12600*/  LDL.LU R2, [R1+0x34] ;  /* 0x0000340001027983 */ /* 0x000ea20000300800 */
[----:B------:R-:W-:Y:S01]  /*12610*/  MOV R3, 0x12660 ;  /* 0x0001266000037802 */ /* 0x000fe20000000f00 */
[----:B--2---:R-:W-:Y:S01]  /*12620*/  FADD.FTZ R4, R2, R5 ;  /* 0x0000000502047221 */ /* 0x004fe20000010000 */
[----:B------:R-:W-:-:S04]  /*12630*/  MOV R5, 0x1 ;  /* 0x0000000100057802 */ /* 0x000fc80000000f00 */
[----:B------:R-:W-:Y:S02]  /*12640*/  MOV R2, R4 ;  /* 0x0000000400027202 */ /* 0x000fe40000000f00 */
[----:B------:R-:W-:Y:S05]  /*12650*/  CALL.REL.NOINC `($__internal_18_$__cuda_sm70_shflsync_bfly_p) ;  /* 0x00000e2000007944 */ /* 0x000fea0003c00000 */
[----:B------:R-:W-:Y:S01]  /*12660*/  MOV R3, R5 ;  /* 0x0000000500037202 */ /* 0x000fe20000000f00 */
[----:B------:R-:W-:Y:S05]  /*12670*/  BRA `(.L_x_957) ;  /* 0xffff9ed000007947 */ /* 0x000fea000383ffff */
.L_x_897:
[----:B--234-:R-:W-:Y:S01]  /*12680*/  IMAD.MOV.U32 R5, RZ, RZ, R12 ;  /* 0x000000ffff057224 */ /* 0x01cfe200078e000c */
[----:B------:R-:W-:Y:S01]  /*12690*/  MOV R3, RZ ;  /* 0x000000ff00037202 */ /* 0x000fe20000000f00 */
[----:B------:R-:W-:Y:S01]  /*126a0*/  IMAD.MOV.U32 R0, RZ, RZ, 0x181f ;  /* 0x0000181fff007424 */ /* 0x000fe200078e00ff */
[----:B------:R-:W-:Y:S02]  /*126b0*/  MOV R2, 0x126d0 ;  /* 0x000126d000027802 */ /* 0x000fe40000000f00 */
[----:B-1----:R-:W-:Y:S05]  /*126c0*/  CALL.REL.NOINC `($__internal_19_$__cuda_sm70_shflsync_idx_p) ;  /* 0x00000e0000007944 */ /* 0x002fea0003c00000 */
[----:B------:R-:W-:Y:S01]  /*126d0*/  MOV R10, R0 ;  /* 0x00000000000a7202 */ /* 0x000fe20000000f00 */
[----:B------:R-:W-:Y:S05]  /*126e0*/  BRA `(.L_x_958) ;  /* 0xffffbba000007947 */ /* 0x000fea000383ffff */
.L_x_898:
[----:B------:R-:W-:Y:S01]  /*126f0*/  IMAD.MOV.U32 R5, RZ, RZ, R15 ;  /* 0x000000ffff057224 */ /* 0x000fe200078e000f */
[----:B------:R-:W-:Y:S01]  /*12700*/  MOV R3, RZ ;  /* 0x000000ff00037202 */ /* 0x000fe20000000f00 */
[----:B------:R-:W-:Y:S01]  /*12710*/  IMAD.MOV.U32 R0, RZ, RZ, 0x181f ;  /* 0x0000181fff007424 */ /* 0x000fe200078e00ff */
[----:B------:R-:W-:Y:S02]  /*12720*/  MOV R2, 0x12740 ;  /* 0x0001274000027802 */ /* 0x000fe40000000f00 */
[----:B-123--:R-:W-:Y:S05]  /*12730*/  CALL.REL.NOINC `($__internal_19_$__cuda_sm70_shflsync_idx_p) ;  /* 0x00000d9000007944 */ /* 0x00efea0003c00000 */
[----:B------:R-:W-:Y:S05]  /*12740*/  BRA `(.L_x_959) ;  /* 0xffffbb6000007947 */ /* 0x000fea000383ffff */
.L_x_901:
[----:B-1----:R-:W-:Y:S01]  /*12750*/  IMAD.MOV.U32 R5, RZ, RZ, R12 ;  /* 0x000000ffff057224 */ /* 0x002fe200078e000c */
[----:B------:R-:W-:Y:S01]  /*12760*/  MOV R3, 0x1 ;  /* 0x0000000100037802 */ /* 0x000fe20000000f00 */
[----:B--2---:R-:W-:Y:S01]  /*12770*/  IMAD.MOV.U32 R0, RZ, RZ, 0x181f ;  /* 0x0000181fff007424 */ /* 0x004fe200078e00ff */
[----:B------:R-:W-:-:S02]  /*12780*/  MOV R2, 0x127a0 ;  /* 0x000127a000027802 */ /* 0x000fc40000000f00 */
[----:B---34-:R-:W-:Y:S05]  /*12790*/  CALL.REL.NOINC `($__internal_19_$__cuda_sm70_shflsync_idx_p) ;  /* 0x00000d3000007944 */ /* 0x018fea0003c00000 */
[----:B------:R-:W-:Y:S01]  /*127a0*/  IMAD.MOV.U32 R10, RZ, RZ, R0 ;  /* 0x000000ffff0a7224 */ /* 0x000fe200078e0000 */
[----:B------:R-:W-:Y:S01]  /*127b0*/  MOV R3, 0x1 ;  /* 0x0000000100037802 */ /* 0x000fe20000000f00 */
[----:B------:R-:W-:Y:S01]  /*127c0*/  IMAD.MOV.U32 R5, RZ, RZ, R15 ;  /* 0x000000ffff057224 */ /* 0x000fe200078e000f */
[----:B------:R-:W-:-:S02]  /*127d0*/  MOV R0, 0x181f ;  /* 0x0000181f00007802 */ /* 0x000fc40000000f00 */
[----:B------:R-:W-:Y:S02]  /*127e0*/  MOV R2, 0x12800 ;  /* 0x0001280000027802 */ /* 0x000fe40000000f00 */
[----:B------:R-:W-:Y:S05]  /*127f0*/  CALL.REL.NOINC `($__internal_19_$__cuda_sm70_shflsync_idx_p) ;  /* 0x00000cd000007944 */ /* 0x000fea0003c00000 */
[----:B------:R-:W-:Y:S05]  /*12800*/  BRA `(.L_x_960) ;  /* 0xffffbc8000007947 */ /* 0x000fea000383ffff */
.L_x_904:
[----:B-1----:R-:W-:Y:S01]  /*12810*/  IMAD.MOV.U32 R5, RZ, RZ, R12 ;  /* 0x000000ffff057224 */ /* 0x002fe200078e000c */
[----:B------:R-:W-:Y:S01]  /*12820*/  MOV R3, 0x2 ;  /* 0x0000000200037802 */ /* 0x000fe20000000f00 */
[----:B--2---:R-:W-:Y:S01]  /*12830*/  IMAD.MOV.U32 R0, RZ, RZ, 0x181f ;  /* 0x0000181fff007424 */ /* 0x004fe200078e00ff */
[----:B------:R-:W-:Y:S02]  /*12840*/  MOV R2, 0x12860 ;  /* 0x0001286000027802 */ /* 0x000fe40000000f00 */
[----:B---34-:R-:W-:Y:S05]  /*12850*/  CALL.REL.NOINC `($__internal_19_$__cuda_sm70_shflsync_idx_p) ;  /* 0x00000c7000007944 */ /* 0x018fea0003c00000 */
[----:B------:R-:W-:Y:S01]  /*12860*/  MOV R10, R0 ;  /* 0x00000000000a7202 */ /* 0x000fe20000000f00 */
[----:B------:R-:W-:Y:S05]  /*12870*/  BRA `(.L_x_961) ;  /* 0xffffbdd000007947 */ /* 0x000fea000383ffff */
.L_x_905:
[----:B-1----:R-:W-:Y:S01]  /*12880*/  IMAD.MOV.U32 R5, RZ, RZ, R15 ;  /* 0x000000ffff057224 */ /* 0x002fe200078e000f */
[----:B------:R-:W-:Y:S01]  /*12890*/  MOV R3, 0x2 ;  /* 0x0000000200037802 */ /* 0x000fe20000000f00 */
[----:B--2---:R-:W-:Y:S01]  /*128a0*/  IMAD.MOV.U32 R0, RZ, RZ, 0x181f ;  /* 0x0000181fff007424 */ /* 0x004fe200078e00ff */
[----:B------:R-:W-:Y:S02]  /*128b0*/  MOV R2, 0x128d0 ;  /* 0x000128d000027802 */ /* 0x000fe40000000f00 */
[----:B---34-:R-:W-:Y:S05]  /*128c0*/  CALL.REL.NOINC `($__internal_19_$__cuda_sm70_shflsync_idx_p) ;  /* 0x00000c0000007944 */ /* 0x018fea0003c00000 */
[----:B------:R-:W-:Y:S05]  /*128d0*/  BRA `(.L_x_962) ;  /* 0xffffbd9000007947 */ /* 0x000fea000383ffff */
.L_x_908:
[----:B-1----:R-:W-:Y:S01]  /*128e0*/  IMAD.MOV.U32 R5, RZ, RZ, R12 ;  /* 0x000000ffff057224 */ /* 0x002fe200078e000c */
[----:B------:R-:W-:Y:S01]  /*128f0*/  MOV R3, 0x3 ;  /* 0x0000000300037802 */ /* 0x000fe20000000f00 */
[----:B---3--:R-:W-:Y:S01]  /*12900*/  IMAD.MOV.U32 R0, RZ, RZ, 0x181f ;  /* 0x0000181fff007424 */ /* 0x008fe200078e00ff */
[----:B------:R-:W-:-:S02]  /*12910*/  MOV R2, 0x12930 ;  /* 0x0001293000027802 */ /* 0x000fc40000000f00 */
[----:B--2-4-:R-:W-:Y:S05]  /*12920*/  CALL.REL.NOINC `($__internal_19_$__cuda_sm70_shflsync_idx_p) ;  /* 0x00000ba000007944 */ /* 0x014fea0003c00000 */
[----:B------:R-:W-:Y:S01]  /*12930*/  IMAD.MOV.U32 R8, RZ, RZ, R0 ;  /* 0x000000ffff087224 */ /* 0x000fe200078e0000 */
[----:B------:R-:W-:Y:S01]  /*12940*/  MOV R3, 0x3 ;  /* 0x0000000300037802 */ /* 0x000fe20000000f00 */
[----:B------:R-:W-:Y:S01]  /*12950*/  IMAD.MOV.U32 R5, RZ, RZ, R15 ;  /* 0x000000ffff057224 */ /* 0x000fe200078e000f */
[----:B------:R-:W-:-:S02]  /*12960*/  MOV R0, 0x181f ;  /* 0x0000181f00007802 */ /* 0x000fc40000000f00 */
[----:B------:R-:W-:Y:S02]  /*12970*/  MOV R2, 0x12990 ;  /* 0x0001299000027802 */ /* 0x000fe40000000f00 */
[----:B------:R-:W-:Y:S05]  /*12980*/  CALL.REL.NOINC `($__internal_19_$__cuda_sm70_shflsync_idx_p) ;  /* 0x00000b4000007944 */ /* 0x000fea0003c00000 */
[----:B------:R-:W-:Y:S05]  /*12990*/  BRA `(.L_x_963) ;  /* 0xffffbea000007947 */ /* 0x000fea000383ffff */
.L_x_910:
[----:B------:R-:W-:Y:S01]  /*129a0*/  IMAD.MOV.U32 R5, RZ, RZ, R12 ;  /* 0x000000ffff057224 */ /* 0x000fe200078e000c */
[----:B------:R-:W-:Y:S01]  /*129b0*/  MOV R3, RZ ;  /* 0x000000ff00037202 */ /* 0x000fe20000000f00 */
[----:B------:R-:W-:Y:S01]  /*129c0*/  IMAD.MOV.U32 R0, RZ, RZ, 0x1c1f ;  /* 0x00001c1fff007424 */ /* 0x000fe200078e00ff */
[----:B------:R-:W-:Y:S02]  /*129d0*/  MOV R2, 0x129f0 ;  /* 0x000129f000027802 */ /* 0x000fe40000000f00 */
[----:B------:R-:W-:Y:S05]  /*129e0*/  CALL.REL.NOINC `($__internal_19_$__cuda_sm70_shflsync_idx_p) ;  /* 0x00000ae000007944 */ /* 0x000fea0003c00000 */
[----:B------:R-:W-:Y:S01]  /*129f0*/  MOV R4, R0 ;  /* 0x0000000000047202 */ /* 0x000fe20000000f00 */
[----:B------:R-:W-:Y:S05]  /*12a00*/  BRA `(.L_x_964) ;  /* 0xffffc1f000007947 */ /* 0x000fea000383ffff */
.L_x_911:
[----:B------:R-:W-:Y:S01]  /*12a10*/  IMAD.MOV.U32 R5, RZ, RZ, R14 ;  /* 0x000000ffff057224 */ /* 0x000fe200078e000e */
[----:B------:R-:W-:Y:S01]  /*12a20*/  MOV R3, RZ ;  /* 0x000000ff00037202 */ /* 0x000fe20000000f00 */
[----:B------:R-:W-:Y:S01]  /*12a30*/  IMAD.MOV.U32 R0, RZ, RZ, 0x1c1f ;  /* 0x00001c1fff007424 */ /* 0x000fe200078e00ff */
[----:B------:R-:W-:Y:S02]  /*12a40*/  MOV R2, 0x12a60 ;  /* 0x00012a6000027802 */ /* 0x000fe40000000f00 */
[----:B-12---:R-:W-:Y:S05]  /*12a50*/  CALL.REL.NOINC `($__internal_19_$__cuda_sm70_shflsync_idx_p) ;  /* 0x00000a7000007944 */ /* 0x006fea0003c00000 */
[----:B------:R-:W-:Y:S05]  /*12a60*/  BRA `(.L_x_965) ;  /* 0xffffc1b000007947 */ /* 0x000fea000383ffff */
.L_x_914:
[----:B------:R-:W-:Y:S01]  /*12a70*/  IMAD.MOV.U32 R5, RZ, RZ, R12 ;  /* 0x000000ffff057224 */ /* 0x000fe200078e000c */
[----:B----4-:R-:W-:Y:S01]  /*12a80*/  MOV R3, 0x1 ;  /* 0x0000000100037802 */ /* 0x010fe20000000f00 */
[----:B------:R-:W-:Y:S01]  /*12a90*/  IMAD.MOV.U32 R0, RZ, RZ, 0x1c1f ;  /* 0x00001c1fff007424 */ /* 0x000fe200078e00ff */
[----:B------:R-:W-:-:S02]  /*12aa0*/  MOV R2, 0x12ac0 ;  /* 0x00012ac000027802 */ /* 0x000fc40000000f00 */
[----:B-123--:R-:W-:Y:S05]  /*12ab0*/  CALL.REL.NOINC `($__internal_19_$__cuda_sm70_shflsync_idx_p) ;  /* 0x00000a1000007944 */ /* 0x00efea0003c00000 */
[----:B------:R-:W-:Y:S01]  /*12ac0*/  IMAD.MOV.U32 R4, RZ, RZ, R0 ;  /* 0x000000ffff047224 */ /* 0x000fe200078e0000 */
[----:B------:R-:W-:Y:S01]  /*12ad0*/  MOV R3, 0x1 ;  /* 0x0000000100037802 */ /* 0x000fe20000000f00 */
[----:B------:R-:W-:Y:S01]  /*12ae0*/  IMAD.MOV.U32 R5, RZ, RZ, R14 ;  /* 0x000000ffff057224 */ /* 0x000fe200078e000e */
[----:B------:R-:W-:-:S02]  /*12af0*/  MOV R0, 0x1c1f ;  /* 0x00001c1f00007802 */ /* 0x000fc40000000f00 */
[----:B------:R-:W-:Y:S02]  /*12b00*/  MOV R2, 0x12b20 ;  /* 0x00012b2000027802 */ /* 0x000fe40000000f00 */
[----:B------:R-:W-:Y:S05]  /*12b10*/  CALL.REL.NOINC `($__internal_19_$__cuda_sm70_shflsync_idx_p) ;  /* 0x000009b000007944 */ /* 0x000fea0003c00000 */
[----:B------:R-:W-:Y:S05]  /*12b20*/  BRA `(.L_x_966) ;  /* 0xffffcd5000007947 */ /* 0x000fea000383ffff */
.L_x_918:
[----:B------:R-:W-:Y:S01]  /*12b30*/  IMAD.MOV.U32 R5, RZ, RZ, R11 ;  /* 0x000000ffff057224 */ /* 0x000fe200078e000b */
[----:B------:R-:W-:Y:S01]  /*12b40*/  MOV R3, RZ ;  /* 0x000000ff00037202 */ /* 0x000fe20000000f00 */
[----:B------:R-:W-:Y:S01]  /*12b50*/  IMAD.MOV.U32 R0, RZ, RZ, 0x181f ;  /* 0x0000181fff007424 */ /* 0x000fe200078e00ff */
[----:B------:R-:W-:Y:S02]  /*12b60*/  MOV R2, 0x12b80 ;  /* 0x00012b8000027802 */ /* 0x000fe40000000f00 */
[----:B------:R-:W-:Y:S05]  /*12b70*/  CALL.REL.NOINC `($__internal_19_$__cuda_sm70_shflsync_idx_p) ;  /* 0x0000095000007944 */ /* 0x000fea0003c00000 */
[----:B------:R-:W-:Y:S01]  /*12b80*/  MOV R10, R0 ;  /* 0x00000000000a7202 */ /* 0x000fe20000000f00 */
[----:B------:R-:W-:Y:S05]  /*12b90*/  BRA `(.L_x_967) ;  /* 0xffffdd5000007947 */ /* 0x000fea000383ffff */
.L_x_919:
[----:B------:R-:W-:Y:S01]  /*12ba0*/  IMAD.MOV.U32 R5, RZ, RZ, R15 ;  /* 0x000000ffff057224 */ /* 0x000fe200078e000f */
[----:B------:R-:W-:Y:S01]  /*12bb0*/  MOV R3, RZ ;  /* 0x000000ff00037202 */ /* 0x000fe20000000f00 */
[----:B------:R-:W-:Y:S01]  /*12bc0*/  IMAD.MOV.U32 R0, RZ, RZ, 0x181f ;  /* 0x0000181fff007424 */ /* 0x000fe200078e00ff */
[----:B------:R-:W-:Y:S02]  /*12bd0*/  MOV R2, 0x12bf0 ;  /* 0x00012bf000027802 */ /* 0x000fe40000000f00 */
[----:B-12---:R-:W-:Y:S05]  /*12be0*/  CALL.REL.NOINC `($__internal_19_$__cuda_sm70_shflsync_idx_p) ;  /* 0x000008e000007944 */ /* 0x006fea0003c00000 */
[----:B------:R-:W-:Y:S05]  /*12bf0*/  BRA `(.L_x_968) ;  /* 0xffffdd1000007947 */ /* 0x000fea000383ffff */
.L_x_922:
[----:B-1----:R-:W-:Y:S01]  /*12c00*/  IMAD.MOV.U32 R5, RZ, RZ, R11 ;  /* 0x000000ffff057224 */ /* 0x002fe200078e000b */
[----:B------:R-:W-:Y:S01]  /*12c10*/  MOV R3, 0x1 ;  /* 0x0000000100037802 */ /* 0x000fe20000000f00 */
[----:B----4-:R-:W-:Y:S01]  /*12c20*/  IMAD.MOV.U32 R0, RZ, RZ, 0x181f ;  /* 0x0000181fff007424 */ /* 0x010fe200078e00ff */
[----:B------:R-:W-:-:S02]  /*12c30*/  MOV R2, 0x12c50 ;  /* 0x00012c5000027802 */ /* 0x000fc40000000f00 */
[----:B--23--:R-:W-:Y:S05]  /*12c40*/  CALL.REL.NOINC `($__internal_19_$__cuda_sm70_shflsync_idx_p) ;  /* 0x0000088000007944 */ /* 0x00cfea0003c00000 */
[----:B------:R-:W-:Y:S01]  /*12c50*/  IMAD.MOV.U32 R10, RZ, RZ, R0 ;  /* 0x000000ffff0a7224 */ /* 0x000fe200078e0000 */
[----:B------:R-:W-:Y:S01]  /*12c60*/  MOV R3, 0x1 ;  /* 0x0000000100037802 */ /* 0x000fe20000000f00 */
[----:B------:R-:W-:Y:S01]  /*12c70*/  IMAD.MOV.U32 R5, RZ, RZ, R15 ;  /* 0x000000ffff057224 */ /* 0x000fe200078e000f */
[----:B------:R-:W-:-:S02]  /*12c80*/  MOV R0, 0x181f ;  /* 0x0000181f00007802 */ /* 0x000fc40000000f00 */
[----:B------:R-:W-:Y:S02]  /*12c90*/  MOV R2, 0x12cb0 ;  /* 0x00012cb000027802 */ /* 0x000fe40000000f00 */
[----:B------:R-:W-:Y:S05]  /*12ca0*/  CALL.REL.NOINC `($__internal_19_$__cuda_sm70_shflsync_idx_p) ;  /* 0x0000082000007944 */ /* 0x000fea0003c00000 */
[----:B------:R-:W-:Y:S05]  /*12cb0*/  BRA `(.L_x_969) ;  /* 0xffffde4000007947 */ /* 0x000fea000383ffff */
.L_x_925:
[----:B-1----:R-:W-:Y:S01]  /*12cc0*/  IMAD.MOV.U32 R5, RZ, RZ, R11 ;  /* 0x000000ffff057224 */ /* 0x002fe200078e000b */
[----:B------:R-:W-:Y:S01]  /*12cd0*/  MOV R3, 0x2 ;  /* 0x0000000200037802 */ /* 0x000fe20000000f00 */
[----:B----4-:R-:W-:Y:S01]  /*12ce0*/  IMAD.MOV.U32 R0, RZ, RZ, 0x181f ;  /* 0x0000181fff007424 */ /* 0x010fe200078e00ff */
[----:B------:R-:W-:Y:S02]  /*12cf0*/  MOV R2, 0x12d10 ;  /* 0x00012d1000027802 */ /* 0x000fe40000000f00 */
[----:B--23--:R-:W-:Y:S05]  /*12d00*/  CALL.REL.NOINC `($__internal_19_$__cuda_sm70_shflsync_idx_p) ;  /* 0x000007c000007944 */ /* 0x00cfea0003c00000 */
[----:B------:R-:W-:Y:S01]  /*12d10*/  MOV R10, R0 ;  /* 0x00000000000a7202 */ /* 0x000fe20000000f00 */
[----:B------:R-:W-:Y:S05]  /*12d20*/  BRA `(.L_x_970) ;  /* 0xffffdf9000007947 */ /* 0x000fea000383ffff */
.L_x_926:
[----:B-1----:R-:W-:Y:S01]  /*12d30*/  IMAD.MOV.U32 R5, RZ, RZ, R15 ;  /* 0x000000ffff057224 */ /* 0x002fe200078e000f */
[----:B------:R-:W-:Y:S01]  /*12d40*/  MOV R3, 0x2 ;  /* 0x0000000200037802 */ /* 0x000fe20000000f00 */
[----:B----4-:R-:W-:Y:S01]  /*12d50*/  IMAD.MOV.U32 R0, RZ, RZ, 0x181f ;  /* 0x0000181fff007424 */ /* 0x010fe200078e00ff */
[----:B------:R-:W-:Y:S02]  /*12d60*/  MOV R2, 0x12d80 ;  /* 0x00012d8000027802 */ /* 0x000fe40000000f00 */
[----:B--23--:R-:W-:Y:S05]  /*12d70*/  CALL.REL.NOINC `($__internal_19_$__cuda_sm70_shflsync_idx_p) ;  /* 0x0000075000007944 */ /* 0x00cfea0003c00000 */
[----:B------:R-:W-:Y:S05]  /*12d80*/  BRA `(.L_x_971) ;  /* 0xffffdf5000007947 */ /* 0x000fea000383ffff */
.L_x_929:
[----:B-1----:R-:W-:Y:S01]  /*12d90*/  IMAD.MOV.U32 R5, RZ, RZ, R11 ;  /* 0x000000ffff057224 */ /* 0x002fe200078e000b */
[----:B------:R-:W-:Y:S01]  /*12da0*/  MOV R3, 0x3 ;  /* 0x0000000300037802 */ /* 0x000fe20000000f00 */
[----:B------:R-:W-:Y:S01]  /*12db0*/  IMAD.MOV.U32 R0, RZ, RZ, 0x181f ;  /* 0x0000181fff007424 */ /* 0x000fe200078e00ff */
[----:B------:R-:W-:-:S02]  /*12dc0*/  MOV R2, 0x12de0 ;  /* 0x00012de000027802 */ /* 0x000fc40000000f00 */
[----:B--234-:R-:W-:Y:S05]  /*12dd0*/  CALL.REL.NOINC `($__internal_19_$__cuda_sm70_shflsync_idx_p) ;  /* 0x000006f000007944 */ /* 0x01cfea0003c00000 */
[----:B------:R-:W-:Y:S01]  /*12de0*/  IMAD.MOV.U32 R10, RZ, RZ, R0 ;  /* 0x000000ffff0a7224 */ /* 0x000fe200078e0000 */
[----:B------:R-:W-:Y:S01]  /*12df0*/  MOV R3, 0x3 ;  /* 0x0000000300037802 */ /* 0x000fe20000000f00 */
[----:B------:R-:W-:Y:S01]  /*12e00*/  IMAD.MOV.U32 R5, RZ, RZ, R15 ;  /* 0x000000ffff057224 */ /* 0x000fe200078e000f */
[----:B------:R-:W-:-:S02]  /*12e10*/  MOV R0, 0x181f ;  /* 0x0000181f00007802 */ /* 0x000fc40000000f00 */
[----:B------:R-:W-:Y:S02]  /*12e20*/  MOV R2, 0x12e40 ;  /* 0x00012e4000027802 */ /* 0x000fe40000000f00 */
[----:B------:R-:W-:Y:S05]  /*12e30*/  CALL.REL.NOINC `($__internal_19_$__cuda_sm70_shflsync_idx_p) ;  /* 0x0000069000007944 */ /* 0x000fea0003c00000 */
[----:B------:R-:W-:Y:S05]  /*12e40*/  BRA `(.L_x_972) ;  /* 0xffffe06000007947 */ /* 0x000fea000383ffff */
.L_x_931:
[----:B------:R-:W-:Y:S01]  /*12e50*/  IMAD.MOV.U32 R5, RZ, RZ, R103 ;  /* 0x000000ffff057224 */ /* 0x000fe200078e0067 */
[----:B------:R-:W-:Y:S01]  /*12e60*/  MOV R3, RZ ;  /* 0x000000ff00037202 */ /* 0x000fe20000000f00 */
[----:B------:R-:W-:Y:S01]  /*12e70*/  IMAD.MOV.U32 R0, RZ, RZ, 0x1f ;  /* 0x0000001fff007424 */ /* 0x000fe200078e00ff */
[----:B------:R-:W-:Y:S02]  /*12e80*/  MOV R2, 0x12ea0 ;  /* 0x00012ea000027802 */ /* 0x000fe40000000f00 */
[----:B------:R-:W-:Y:S05]  /*12e90*/  CALL.REL.NOINC `($__internal_19_$__cuda_sm70_shflsync_idx_p) ;  /* 0x0000063000007944 */ /* 0x000fea0003c00000 */
[----:B------:R-:W-:Y:S01]  /*12ea0*/  MOV R9, R0 ;  /* 0x0000000000097202 */ /* 0x000fe20000000f00 */
[----:B------:R-:W-:Y:S05]  /*12eb0*/  BRA `(.L_x_973) ;  /* 0xffffe27000007947 */ /* 0x000fea000383ffff */
.L_x_932:
[----:B------:R-:W-:Y:S01]  /*12ec0*/  IMAD.MOV.U32 R5, RZ, RZ, R103 ;  /* 0x000000ffff057224 */ /* 0x000fe200078e0067 */
[----:B------:R-:W-:Y:S01]  /*12ed0*/  MOV R3, 0x1 ;  /* 0x0000000100037802 */ /* 0x000fe20000000f00 */
[----:B------:R-:W-:Y:S01]  /*12ee0*/  IMAD.MOV.U32 R0, RZ, RZ, 0x1f ;  /* 0x0000001fff007424 */ /* 0x000fe200078e00ff */
[----:B------:R-:W-:Y:S02]  /*12ef0*/  MOV R2, 0x12f10 ;  /* 0x00012f1000027802 */ /* 0x000fe40000000f00 */
[----:B-12---:R-:W-:Y:S05]  /*12f00*/  CALL.REL.NOINC `($__internal_19_$__cuda_sm70_shflsync_idx_p) ;  /* 0x000005c000007944 */ /* 0x006fea0003c00000 */
[----:B------:R-:W-:Y:S01]  /*12f10*/  MOV R8, R0 ;  /* 0x0000000000087202 */ /* 0x000fe20000000f00 */
[----:B------:R-:W-:Y:S05]  /*12f20*/  BRA `(.L_x_974) ;  /* 0xffffe22000007947 */ /* 0x000fea000383ffff */
.L_x_933:
[----:B------:R-:W-:Y:S02]  /*12f30*/  MOV R2, 0x1 ;  /* 0x0000000100027802 */ /* 0x000fe40000000f00 */
[----:B------:R-:W-:-:S02]  /*12f40*/  MOV R3, 0x12f60 ;  /* 0x00012f6000037802 */ /* 0x000fc40000000f00 */
[----:B-1234-:R-:W-:Y:S05]  /*12f50*/  CALL.REL.NOINC `($__internal_20_$__cuda_sm70_shflsync_up_p) ;  /* 0x000005c000007944 */ /* 0x01efea0003c00000 */
[----:B------:R-:W-:Y:S05]  /*12f60*/  BRA `(.L_x_975) ;  /* 0xffffe31000007947 */ /* 0x000fea000383ffff */
.L_x_934:
[----:B------:R-:W-:Y:S02]  /*12f70*/  MOV R2, 0x2 ;  /* 0x0000000200027802 */ /* 0x000fe40000000f00 */
[----:B------:R-:W-:-:S02]  /*12f80*/  MOV R3, 0x12fa0 ;  /* 0x00012fa000037802 */ /* 0x000fc40000000f00 */
[----:B--2-4-:R-:W-:Y:S05]  /*12f90*/  CALL.REL.NOINC `($__internal_20_$__cuda_sm70_shflsync_up_p) ;  /* 0x0000058000007944 */ /* 0x014fea0003c00000 */
[----:B------:R-:W-:Y:S01]  /*12fa0*/  SEL R3, R4, RZ, P1 ;  /* 0x000000ff04037207 */ /* 0x000fe20000800000 */
[----:B------:R-:W-:-:S04]  /*12fb0*/  IMAD.MOV.U32 R2, RZ, RZ, 0x4 ;  /* 0x00000004ff027424 */ /* 0x000fc800078e00ff */
[----:B------:R-:W-:Y:S01]  /*12fc0*/  IMAD.IADD R0, R0, 0x1, R3 ;  /* 0x0000000100007824 */ /* 0x000fe200078e0203 */
        /* <DEDUP_REMOVED lines=20> */
.L_x_938:
[----:B------:R-:W-:Y:S02]  /*13110*/  MOV R2, 0x1 ;  /* 0x0000000100027802 */ /* 0x000fe40000000f00 */
[----:B------:R-:W-:Y:S02]  /*13120*/  MOV R3, 0x13140 ;  /* 0x0001314000037802 */ /* 0x000fe40000000f00 */
[----:B------:R-:W-:Y:S05]  /*13130*/  CALL.REL.NOINC `($__internal_20_$__cuda_sm70_shflsync_up_p) ;  /* 0x000003e000007944 */ /* 0x000fea0003c00000 */
[----:B------:R-:W-:Y:S01]  /*13140*/  MOV R2, R4 ;  /* 0x0000000400027202 */ /* 0x000fe20000000f00 */
[----:B------:R-:W-:Y:S05]  /*13150*/  BRA `(.L_x_977) ;  /* 0xffffe38000007947 */ /* 0x000fea000383ffff */
.L_x_939:
        /* <DEDUP_REMOVED lines=26> */
.L_x_941:
[----:B------:R-:W-:Y:S02]  /*13300*/  SEL R0, RZ, 0x1, P0 ;  /* 0x00000001ff007807 */ /* 0x000fe40000000000 */
[----:B------:R-:W-:Y:S02]  /*13310*/  MOV R2, 0x13330 ;  /* 0x0001333000027802 */ /* 0x000fe40000000f00 */
[----:B-1----:R-:W-:Y:S05]  /*13320*/  CALL.REL.NOINC `($__internal_21_$__cuda_sm70_votesync_ballot) ;  /* 0x0000026000007944 */ /* 0x002fea0003c00000 */
[----:B------:R-:W-:Y:S01]  /*13330*/  MOV R10, R0 ;  /* 0x00000000000a7202 */ /* 0x000fe20000000f00 */
[----:B------:R-:W-:Y:S05]  /*13340*/  BRA `(.L_x_979) ;  /* 0xffffe32000007947 */ /* 0x000fea000383ffff */
.L_x_942:
[----:B------:R-:W-:Y:S01]  /*13350*/  IMAD.MOV.U32 R5, RZ, RZ, R6 ;  /* 0x000000ffff057224 */ /* 0x000fe200078e0006 */
[----:B------:R-:W-:Y:S01]  /*13360*/  MOV R3, R8 ;  /* 0x0000000800037202 */ /* 0x000fe20000000f00 */
[----:B--2---:R-:W-:Y:S01]  /*13370*/  IMAD.MOV.U32 R0, RZ, RZ, 0x1f ;  /* 0x0000001fff007424 */ /* 0x004fe200078e00ff */
[----:B------:R-:W-:Y:S02]  /*13380*/  MOV R2, 0x133a0 ;  /* 0x000133a000027802 */ /* 0x000fe40000000f00 */
[----:B-1----:R-:W-:Y:S05]  /*13390*/  CALL.REL.NOINC `($__internal_19_$__cuda_sm70_shflsync_idx_p) ;  /* 0x0000013000007944 */ /* 0x002fea0003c00000 */
[----:B------:R-:W-:Y:S01]  /*133a0*/  IMAD.MOV.U32 R12, RZ, RZ, R0 ;  /* 0x000000ffff0c7224 */ /* 0x000fe200078e0000 */
[----:B------:R-:W-:Y:S01]  /*133b0*/  MOV R3, R8 ;  /* 0x0000000800037202 */ /* 0x000fe20000000f00 */
[----:B------:R-:W-:Y:S01]  /*133c0*/  IMAD.MOV.U32 R5, RZ, RZ, R7 ;  /* 0x000000ffff057224 */ /* 0x000fe200078e0007 */
[----:B------:R-:W-:Y:S02]  /*133d0*/  MOV R0, 0x1f ;  /* 0x0000001f00007802 */ /* 0x000fe40000000f00 */
[----:B------:R-:W-:-:S02]  /*133e0*/  MOV R2, 0x13400 ;  /* 0x0001340000027802 */ /* 0x000fc40000000f00 */
[----:B------:R-:W-:Y:S05]  /*133f0*/  CALL.REL.NOINC `($__internal_19_$__cuda_sm70_shflsync_idx_p) ;  /* 0x000000d000007944 */ /* 0x000fea0003c00000 */
[----:B------:R-:W-:Y:S01]  /*13400*/  MOV R7, R0 ;  /* 0x0000000000077202 */ /* 0x000fe20000000f00 */
[----:B------:R-:W-:Y:S05]  /*13410*/  BRA `(.L_x_980) ;  /* 0xffffe2c000007947 */ /* 0x000fea000383ffff */
.L_x_945:
[----:B------:R-:W-:Y:S01]  /*13420*/  IMAD.MOV.U32 R5, RZ, RZ, R4 ;  /* 0x000000ffff057224 */ /* 0x000fe200078e0004 */
[----:B--2---:R-:W-:-:S02]  /*13430*/  MOV R0, 0x1f ;  /* 0x0000001f00007802 */ /* 0x004fc40000000f00 */
[----:B------:R-:W-:Y:S02]  /*13440*/  MOV R2, 0x13460 ;  /* 0x0001346000027802 */ /* 0x000fe40000000f00 */
[----:B-1-34-:R-:W-:Y:S05]  /*13450*/  CALL.REL.NOINC `($__internal_19_$__cuda_sm70_shflsync_idx_p) ;  /* 0x0000007000007944 */ /* 0x01afea0003c00000 */
[----:B------:R-:W-:Y:S01]  /*13460*/  MOV R13, R0 ;  /* 0x00000000000d7202 */ /* 0x000fe20000000f00 */
[----:B------:R-:W-:Y:S05]  /*13470*/  BRA `(.L_x_944) ;  /* 0xffffe2c000007947 */ /* 0x000fea000383ffff */
        .weak           $__internal_18_$__cuda_sm70_shflsync_bfly_p
        .type           $__internal_18_$__cuda_sm70_shflsync_bfly_p,@function
        .size           $__internal_18_$__cuda_sm70_shflsync_bfly_p,($__internal_19_$__cuda_sm70_shflsync_idx_p - $__internal_18_$__cuda_sm70_shflsync_bfly_p)
$__internal_18_$__cuda_sm70_shflsync_bfly_p:
[----:B------:R-:W-:Y:S04]  /*13480*/  WARPSYNC R6 ;  /* 0x0000000600007348 */ /* 0x000fe80003800000 */
[----:B------:R1:W2:Y:S02]  /*13490*/  SHFL.BFLY PT, R5, R2, R5, R7 ;  /* 0x0c00000502057389 */ /* 0x0002a400000e0007 */
[----:B-1----:R-:W-:Y:S02]  /*134a0*/  MOV R2, R3 ;  /* 0x0000000300027202 */ /* 0x002fe40000000f00 */
[----:B------:R-:W-:-:S04]  /*134b0*/  MOV R3, 0x0 ;  /* 0x0000000000037802 */ /* 0x000fc80000000f00 */
[----:B--2---:R-:W-:Y:S05]  /*134c0*/  RET.REL.NODEC R2 `(_ZN7cutlass13device_kernelIN5flash19enable_sm80_to_sm89INS1_16FlashAttnFwdSm80INS1_25CollectiveMainloopFwdSm80ILi8ELi1ELb1EN4cute5tupleIJNS5_1CILi128EEENS7_ILi48EEENS7_ILi256EEEEEELi256ENS_6half_tEfNS_4arch4Sm80ELb1ELb0ELb1ELb1ELb0ELb0ELb1ELb1EEENS1_21CollectiveEpilogueFwdINS6_IJS8_SA_S9_EEENS6_IJNS7_ILi1EEESI_SI_EEESC_SE_Li256ELb1ELb1ELb1ELb0EEENS1_36VarlenDynamicPersistentTileSchedulerILi128ELi48ELi256ELi256ELb1ELb1ELb0ELb1ELb1ELb1EEEEEEEEEvNT_6ParamsE) ;  /* 0xfffecb3002007950 */ /* 0x004fea0003c3ffff */
        .weak           $__internal_19_$__cuda_sm70_shflsync_idx_p
        .type           $__internal_19_$__cuda_sm70_shflsync_idx_p,@function
        .size           $__internal_19_$__cuda_sm70_shflsync_idx_p,($__internal_20_$__cuda_sm70_shflsync_up_p - $__internal_19_$__cuda_sm70_shflsync_idx_p)
$__internal_19_$__cuda_sm70_shflsync_idx_p:
[----:B------:R-:W-:-:S04]  /*134d0*/  MOV R118, 0xffffffff ;  /* 0xffffffff00767802 */ /* 0x000fc80000000f00 */
[----:B------:R-:W-:Y:S04]  /*134e0*/  WARPSYNC R118 ;  /* 0x0000007600007348 */ /* 0x000fe80003800000 */
[----:B------:R1:W2:Y:S02]  /*134f0*/  SHFL.IDX PT, R0, R5, R3, R0 ;  /* 0x0000000305007389 */ /* 0x0002a400000e0000 */
[----:B-1----:R-:W-:-:S04]  /*13500*/  MOV R3, 0x0 ;  /* 0x0000000000037802 */ /* 0x002fc80000000f00 */
[----:B--2---:R-:W-:Y:S05]  /*13510*/  RET.REL.NODEC R2 `(_ZN7cutlass13device_kernelIN5flash19enable_sm80_to_sm89INS1_16FlashAttnFwdSm80INS1_25CollectiveMainloopFwdSm80ILi8ELi1ELb1EN4cute5tupleIJNS5_1CILi128EEENS7_ILi48EEENS7_ILi256EEEEEELi256ENS_6half_tEfNS_4arch4Sm80ELb1ELb0ELb1ELb1ELb0ELb0ELb1ELb1EEENS1_21CollectiveEpilogueFwdINS6_IJS8_SA_S9_EEENS6_IJNS7_ILi1EEESI_SI_EEESC_SE_Li256ELb1ELb1ELb1ELb0EEENS1_36VarlenDynamicPersistentTileSchedulerILi128ELi48ELi256ELi256ELb1ELb1ELb0ELb1ELb1ELb1EEEEEEEEEvNT_6ParamsE) ;  /* 0xfffecae002007950 */ /* 0x004fea0003c3ffff */
        .weak           $__internal_20_$__cuda_sm70_shflsync_up_p
        .type           $__internal_20_$__cuda_sm70_shflsync_up_p,@function
        .size           $__internal_20_$__cuda_sm70_shflsync_up_p,($__internal_21_$__cuda_sm70_votesync_ballot - $__internal_20_$__cuda_sm70_shflsync_up_p)
$__internal_20_$__cuda_sm70_shflsync_up_p:
[----:B------:R-:W-:Y:S02]  /*13520*/  IMAD.MOV.U32 R4, RZ, RZ, RZ ;  /* 0x000000ffff047224 */ /* 0x000fe400078e00ff */
[----:B------:R-:W-:-:S04]  /*13530*/  IMAD.MOV.U32 R10, RZ, RZ, -0x1 ;  /* 0xffffffffff0a7424 */ /* 0x000fc800078e00ff */
[----:B------:R-:W-:Y:S04]  /*13540*/  WARPSYNC R10 ;  /* 0x0000000a00007348 */ /* 0x000fe80003800000 */
[----:B------:R1:W2:Y:S02]  /*13550*/  SHFL.UP PT, R4, R0, R2, R4 ;  /* 0x0400000200047389 */ /* 0x0002a400000e0004 */
[----:B-1----:R-:W-:Y:S02]  /*13560*/  MOV R2, R3 ;  /* 0x0000000300027202 */ /* 0x002fe40000000f00 */
[----:B------:R-:W-:-:S04]  /*13570*/  MOV R3, 0x0 ;  /* 0x0000000000037802 */ /* 0x000fc80000000f00 */
[----:B--2---:R-:W-:Y:S05]  /*13580*/  RET.REL.NODEC R2 `(_ZN7cutlass13device_kernelIN5flash19enable_sm80_to_sm89INS1_16FlashAttnFwdSm80INS1_25CollectiveMainloopFwdSm80ILi8ELi1ELb1EN4cute5tupleIJNS5_1CILi128EEENS7_ILi48EEENS7_ILi256EEEEEELi256ENS_6half_tEfNS_4arch4Sm80ELb1ELb0ELb1ELb1ELb0ELb0ELb1ELb1EEENS1_21CollectiveEpilogueFwdINS6_IJS8_SA_S9_EEENS6_IJNS7_ILi1EEESI_SI_EEESC_SE_Li256ELb1ELb1ELb1ELb0EEENS1_36VarlenDynamicPersistentTileSchedulerILi128ELi48ELi256ELi256ELb1ELb1ELb0ELb1ELb1ELb1EEEEEEEEEvNT_6ParamsE) ;  /* 0xfffeca7002007950 */ /* 0x004fea0003c3ffff */
        .weak           $__internal_21_$__cuda_sm70_votesync_ballot
        .type           $__internal_21_$__cuda_sm70_votesync_ballot,@function
        .size           $__internal_21_$__cuda_sm70_votesync_ballot,(.L_x_5166 - $__internal_21_$__cuda_sm70_votesync_ballot)
$__internal_21_$__cuda_sm70_votesync_ballot:
[----:B------:R-:W-:Y:S01]  /*13590*/  ISETP.NE.U32.AND P0, PT, R0, 0x1, PT ;  /* 0x000000010000780c */ /* 0x000fe20003f05070 */
[----:B------:R-:W-:-:S04]  /*135a0*/  IMAD.MOV.U32 R3, RZ, RZ, -0x1 ;  /* 0xffffffffff037424 */ /* 0x000fc800078e00ff */
[----:B------:R-:W-:Y:S08]  /*135b0*/  WARPSYNC R3 ;  /* 0x0000000300007348 */ /* 0x000ff00003800000 */
[----:B------:R-:W-:-:S04]  /*135c0*/  VOTE.ANY R0, PT, !P0 ;  /* 0x0000000000007806 */ /* 0x000fc800040e0100 */
[----:B------:R-:W-:Y:S01]  /*135d0*/  LOP3.LUT R0, R0, R3, RZ, 0xc0, !PT ;  /* 0x0000000300007212 */ /* 0x000fe200078ec0ff */
[----:B------:R-:W-:-:S04]  /*135e0*/  IMAD.MOV.U32 R3, RZ, RZ, 0x0 ;  /* 0x00000000ff037424 */ /* 0x000fc800078e00ff */
[----:B------:R-:W-:Y:S05]  /*135f0*/  RET.REL.NODEC R2 `(_ZN7cutlass13device_kernelIN5flash19enable_sm80_to_sm89INS1_16FlashAttnFwdSm80INS1_25CollectiveMainloopFwdSm80ILi8ELi1ELb1EN4cute5tupleIJNS5_1CILi128EEENS7_ILi48EEENS7_ILi256EEEEEELi256ENS_6half_tEfNS_4arch4Sm80ELb1ELb0ELb1ELb1ELb0ELb0ELb1ELb1EEENS1_21CollectiveEpilogueFwdINS6_IJS8_SA_S9_EEENS6_IJNS7_ILi1EEESI_SI_EEESC_SE_Li256ELb1ELb1ELb1ELb0EEENS1_36VarlenDynamicPersistentTileSchedulerILi128ELi48ELi256ELi256ELb1ELb1ELb0ELb1ELb1ELb1EEEEEEEEEvNT_6ParamsE) ;  /* 0xfffeca0002007950 */ /* 0x000fea0003c3ffff */
.L_x_981:
        /* <DEDUP_REMOVED lines=16> */
.L_x_5166:


//--------------------- .text._ZN7cutlass13device_kernelIN5flash19enable_sm80_to_sm89INS1_16FlashAttnFwdSm80INS1_25CollectiveMainloopFwdSm80ILi8ELi1ELb0EN4cute5tupleIJNS5_1CILi128EEENS7_ILi32EEENS7_ILi256EEEEEELi256ENS_6half_tEfNS_4arch4Sm80ELb1ELb0ELb1ELb1ELb0ELb1ELb1ELb1EEENS1_21CollectiveEpilogueFwdINS6_IJS8_SA_S9_EEENS6_IJNS7_ILi1EEESI_SI_EEESC_SE_Li256ELb1ELb1ELb1ELb0EEENS1_36VarlenDynamicPersistentTileSchedulerILi128ELi32ELi256ELi256ELb1ELb1ELb0ELb1ELb1ELb1EEEEEEEEEvNT_6ParamsE --------------------------
	.section	.text._ZN7cutlass13device_kernelIN5flash19enable_sm80_to_sm89INS1_16FlashAttnFwdSm80INS1_25CollectiveMainloopFwdSm80ILi8ELi1ELb0EN4cute5tupleIJNS5_1CILi128EEENS7_ILi32EEENS7_ILi256EEEEEELi256ENS_6half_tEfNS_4arch4Sm80ELb1ELb0ELb1ELb1ELb0ELb1ELb1ELb1EEENS1_21CollectiveEpilogueFwdINS6_IJS8_SA_S9_EEENS6_IJNS7_ILi1EEESI_SI_EEESC_SE_Li256ELb1ELb1ELb1ELb0EEENS1_36VarlenDynamicPersistentTileSchedulerILi128ELi32ELi256ELi256ELb1ELb1ELb0ELb1ELb1ELb1EEEEEEEEEvNT_6ParamsE,"ax",@progbits
	.sectioninfo	@"SHI_REGISTERS=255"
	.align	128
.text._ZN7cutlass13device_kernelIN5flash19enable_sm80_to_sm89INS1_16FlashAttnFwdSm80INS1_25CollectiveMainloopFwdSm80ILi8ELi1ELb0EN4cute5tupleIJNS5_1CILi128EEENS7_ILi32EEENS7_ILi256EEEEEELi256ENS_6half_tEfNS_4arch4Sm80ELb1ELb0ELb1ELb1ELb0ELb1ELb1ELb1EEENS1_21CollectiveEpilogueFwdINS6_IJS8_SA_S9_EEENS6_IJNS7_ILi1EEESI_SI_EEESC_SE_Li256ELb1ELb1ELb1ELb0EEENS1_36VarlenDynamicPersistentTileSchedulerILi128ELi32ELi256ELi256ELb1ELb1ELb0ELb1ELb1ELb1EEEEEEEEEvNT_6ParamsE:
        .type           _ZN7cutlass13device_kernelIN5flash19enable_sm80_to_sm89INS1_16FlashAttnFwdSm80INS1_25CollectiveMainloopFwdSm80ILi8ELi1ELb0EN4cute5tupleIJNS5_1CILi128EEENS7_ILi32EEENS7_ILi256EEEEEELi256ENS_6half_tEfNS_4arch4Sm80ELb1ELb0ELb1ELb1ELb0ELb1ELb1ELb1EEENS1_21CollectiveEpilogueFwdINS6_IJS8_SA_S9_EEENS6_IJNS7_ILi1EEESI_SI_EEESC_SE_Li256ELb1ELb1ELb1ELb0EEENS1_36VarlenDynamicPersistentTileSchedulerILi128ELi32ELi256ELi256ELb1ELb1ELb0ELb1ELb1ELb1EEEEEEEEEvNT_6ParamsE,@function
        .size           _ZN7cutlass13device_kernelIN5flash19enable_sm80_to_sm89INS1_16FlashAttnFwdSm80INS1_25CollectiveMainloopFwdSm80ILi8ELi1ELb0EN4cute5tupleIJNS5_1CILi128EEENS7_ILi32EEENS7_ILi256EEEEEELi256ENS_6half_tEfNS_4arch4Sm80ELb1ELb0ELb1ELb1ELb0ELb1ELb1ELb1EEENS1_21CollectiveEpilogueFwdINS6_IJS8_SA_S9_EEENS6_IJNS7_ILi1EEESI_SI_EEESC_SE_Li256ELb1ELb1ELb1ELb0EEENS1_36VarlenDynamicPersistentTileSchedulerILi128ELi32ELi256ELi256ELb1ELb1ELb0ELb1ELb1ELb1EEEEEEEEEvNT_6ParamsE,(.L_x_5171 - _ZN7cutlass13device_kernelIN5flash19enable_sm80_to_sm89INS1_16FlashAttnFwdSm80INS1_25CollectiveMainloopFwdSm80ILi8ELi1ELb0EN4cute5tupleIJNS5_1CILi128EEENS7_ILi32EEENS7_ILi256EEEEEELi256ENS_6half_tEfNS_4arch4Sm80ELb1ELb0ELb1ELb1ELb0ELb1ELb1ELb1EEENS1_21CollectiveEpilogueFwdINS6_IJS8_SA_S9_EEENS6_IJNS7_ILi1EEESI_SI_EEESC_SE_Li256ELb1ELb1ELb1ELb0EEENS1_36VarlenDynamicPersistentTileSchedulerILi128ELi32ELi256ELi256ELb1ELb1ELb0ELb1ELb1ELb1EEEEEEEEEvNT_6ParamsE)
        .other          _ZN7cutlass13device_kernelIN5flash19enable_sm80_to_sm89INS1_16FlashAttnFwdSm80INS1_25CollectiveMainloopFwdSm80ILi8ELi1ELb0EN4cute5tupleIJNS5_1CILi128EEENS7_ILi32EEENS7_ILi256EEEEEELi256ENS_6half_tEfNS_4arch4Sm80ELb1ELb0ELb1ELb1ELb0ELb1ELb1ELb1EEENS1_21CollectiveEpilogueFwdINS6_IJS8_SA_S9_EEENS6_IJNS7_ILi1EEESI_SI_EEESC_SE_Li256ELb1ELb1ELb1ELb0EEENS1_36VarlenDynamicPersistentTileSchedulerILi128ELi32ELi256ELi256ELb1ELb1ELb0ELb1ELb1ELb1EEEEEEEEEvNT_6ParamsE,@"STO_CUDA_ENTRY STV_DEFAULT"
_ZN7cutlass13device_kernelIN5flash19enable_sm80_to_sm89INS1_16FlashAttnFwdSm80INS1_25CollectiveMainloopFwdSm80ILi8ELi1ELb0EN4cute5tupleIJNS5_1CILi128EEENS7_ILi32EEENS7_ILi256EEEEEELi256ENS_6half_tEfNS_4arch4Sm80ELb1ELb0ELb1ELb1ELb0ELb1ELb1ELb1EEENS1_21CollectiveEpilogueFwdINS6_IJS8_SA_S9_EEENS6_IJNS7_ILi1EEESI_SI_EEESC_SE_Li256ELb1ELb1ELb1ELb0EEENS1_36VarlenDynamicPersistentTileSchedulerILi128ELi32ELi256ELi256ELb1ELb1ELb0ELb1ELb1ELb1EEEEEEEEEvNT_6ParamsE:
        /* <DEDUP_REMOVED lines=13> */
[----:B------:R-:W-:-:S03]  /*00d0*/  CS2R R8, SRZ ;  /* 0x0000000000087805 */ /* 0x000fc6000001ff00 */
        /* <DEDUP_REMOVED lines=10> */
[C---:B------:R-:W-:Y:S01]  /*0180*/  ISETP.GE.U32.AND P4, PT, R12.reuse, 0x2, PT ;  /* 0x000000020c00780c */ /* 0x040fe20003f86070 */
[----:B------:R-:W-:Y:S01]  /*0190*/  IMAD.MOV.U32 R7, RZ, RZ, RZ ;  /* 0x000000ffff077224 */ /* 0x000fe200078e00ff */
        /* <DEDUP_REMOVED lines=26> */
.L_x_987:
        /* <DEDUP_REMOVED lines=16> */
.L_x_1170:
        /* <DEDUP_REMOVED lines=16> */
.L_x_1171:
[----:B---3--:R-:W-:-:S05]  /*0540*/  IMAD R0, R0, c[0x0][0x538], RZ ;  /* 0x00014e0000007a24 */ /* 0x008fca00078e02ff */
[----:B------:R-:W-:-:S04]  /*0550*/  IADD3 R6, R0, R6, RZ ;  /* 0x0000000600067210 */ /* 0x000fc80007ffe0ff */
[----:B------:R-:W-:-:S13]  /*0560*/  ISETP.GT.AND P0, PT, R6, UR4, PT ;  /* 0x0000000406007c0c */ /* 0x000fda000bf04270 */
[----:B-12---:R-:W-:Y:S05]  /*0570*/  @!P0 BRA `(.L_x_987) ;  /* 0xfffffdc000008947 */ /* 0x006fea000383ffff */
.L_x_983:
[----:B------:R-:W-:-:S05]  /*0580*/  IADD3 R11, -R0, R6, RZ ;  /* 0x00000006000b7210 */ /* 0x000fca0007ffe1ff */
[----:B------:R-:W-:-:S05]  /*0590*/  IMAD R0, R4, c[0x0][0x538], R11 ;  /* 0x00014e0004007a24 */ /* 0x000fca00078e020b */
[----:B------:R-:W-:Y:S01]  /*05a0*/  ISETP.GT.AND P0, PT, R0, UR4, PT ;  /* 0x0000000400007c0c */ /* 0x000fe2000bf04270 */
[----:B------:R-:W-:-:S12]  /*05b0*/  BRA.DIV ~URZ, `(.L_x_988) ;  /* 0x0001b6b27f007947 */ /* 0x000fd8000b800000 */
[----:B------:R-:W-:-:S04]  /*05c0*/  VOTE.ANY R10, PT, !P0 ;  /* 0x00000000000a7806 */ /* 0x000fc800040e0100 */
.L_x_1172:
[----:B------:R-:W1:Y:S02]  /*05d0*/  POPC R6, R10 ;  /* 0x0000000a00067309 */ /* 0x000e640000000000 */
[----:B-12---:R-:W-:Y:S01]  /*05e0*/  IADD3 R235, R6, R7, RZ ;  /* 0x0000000706eb7210 */ /* 0x006fe20007ffe0ff */
[----:B------:R-:W-:Y:S05]  /*05f0*/  BRA.DIV ~URZ, `(.L_x_989) ;  /* 0x0001b6c27f007947 */ /* 0x000fea000b800000 */
[----:B------:R1:W2:Y:S01]  /*0600*/  SHFL.IDX PT, R233, R9, R6, 0x1f ;  /* 0x00001f0609e97589 */ /* 0x0002a200000e0000 */
[----:B------:R-:W-:-:S03]  /*0610*/  MOV R7, RZ ;  /* 0x000000ff00077202 */ /* 0x000fc60000000f00 */
[----:B------:R1:W3:Y:S04]  /*0620*/  SHFL.IDX PT, R9, R8, R6, 0x1f ;  /* 0x00001f0608097589 */ /* 0x0002e800000e0000 */
.L_x_1173:
[----:B------:R-:W-:Y:S01]  /*0630*/  ISETP.NE.AND P0, PT, R10, RZ, PT ;  /* 0x000000ff0a00720c */ /* 0x000fe20003f05270 */
[----:B------:R-:W-:-:S12]  /*0640*/  BSSY B0, `(.L_x_990) ;  /* 0x0000005000007945 */ /* 0x000fd80003800000 */
[----:B------:R-:W-:Y:S05]  /*0650*/  @!P0 BRA `(.L_x_991) ;  /* 0x0000003000008947 */ /* 0x000fea0003800000 */
[----:B------:R-:W-:Y:S01]  /*0660*/  IADD3 R3, R6, -0x1, RZ ;  /* 0xffffffff06037810 */ /* 0x000fe20007ffe0ff */
[----:B------:R-:W-:Y:S05]  /*0670*/  BRA.DIV ~URZ, `(.L_x_992) ;  /* 0x0001b7227f007947 */ /* 0x000fea000b800000 */
[----:B------:R4:W1:Y:S02]  /*0680*/  SHFL.IDX PT, R7, R4, R3, 0x1f ;  /* 0x00001f0304077589 */ /* 0x00086400000e0000 */
.L_x_991:
[----:B------:R-:W-:Y:S05]  /*0690*/  BSYNC B0 ;  /* 0x0000000000007941 */ /* 0x000fea0003800000 */
.L_x_990:
[----:B---3--:R-:W-:Y:S01]  /*06a0*/  ISETP.NE.AND P0, PT, R9, 0x1, PT ;  /* 0x000000010900780c */ /* 0x008fe20003f05270 */
[----:B-1----:R-:W-:Y:S01]  /*06b0*/  IMAD R232, R7, c[0x0][0x538], R11 ;  /* 0x00014e0007e87a24 */ /* 0x002fe200078e020b */
[----:B------:R-:W-:Y:S04]  /*06c0*/  BSSY B0, `(.L_x_993) ;  /* 0x0000085000007945 */ /* 0x000fe80003800000 */
[----:B------:R-:W-:-:S07]  /*06d0*/  IADD3 R11, -R232, UR4, RZ ;  /* 0x00000004e80b7c10 */ /* 0x000fce000fffe1ff */
[----:B------:R-:W-:Y:S05]  /*06e0*/  @!P0 BRA `(.L_x_994) ;  /* 0x000003e000008947 */ /* 0x000fea0003800000 */
[-C--:B--2---:R-:W-:Y:S02]  /*06f0*/  IABS R0, R233.reuse ;  /* 0x000000e900007213 */ /* 0x084fe40000000000 */
        /* <DEDUP_REMOVED lines=9> */
[----:B----4-:R-:W1:Y:S02]  /*0790*/  F2I.FTZ.U32.TRUNC.NTZ R3, R2 ;  /* 0x0000000200037305 */ /* 0x010e64000021f000 */
        /* <DEDUP_REMOVED lines=51> */
.L_x_994:
[----:B------:R-:W-:-:S04]  /*0ad0*/  IMAD.MOV.U32 R2, RZ, RZ, 0x4 ;  /* 0x00000004ff027424 */ /* 0x000fc800078e00ff */
[----:B----4-:R-:W-:-:S05]  /*0ae0*/  IMAD.WIDE R2, R235, R2, c[0x0][0x590] ;  /* 0x00016400eb027625 */ /* 0x010fca00078e0202 */
        /* <DEDUP_REMOVED lines=66> */
.L_x_995:
[----:B------:R-:W-:Y:S05]  /*0f10*/  BSYNC B0 ;  /* 0x0000000000007941 */ /* 0x000fea0003800000 */
.L_x_993:
[----:B------:R-:W-:-:S04]  /*0f20*/  LOP3.LUT R0, RZ, R0, RZ, 0x33, !PT ;  /* 0x00000000ff007212 */ /* 0x000fc800078e33ff */
[----:B------:R-:W-:Y:S01]  /*0f30*/  IADD3 R233, R0, R233, RZ ;  /* 0x000000e900e97210 */ /* 0x000fe20007ffe0ff */
[----:B------:R-:W-:Y:S05]  /*0f40*/  BRA `(.L_x_996) ;  /* 0x0000004000007947 */ /* 0x000fea0003800000 */
.L_x_984:
[----:B--2---:R-:W-:Y:S01]  /*0f50*/  IMAD.MOV.U32 R233, RZ, RZ, RZ ;  /* 0x000000ffffe97224 */ /* 0x004fe200078e00ff */
[----:B------:R-:W-:Y:S01]  /*0f60*/  MOV R234, RZ ;  /* 0x000000ff00ea7202 */ /* 0x000fe20000000f00 */
[----:B------:R-:W-:Y:S01]  /*0f70*/  IMAD.U32 R232, RZ, RZ, UR4 ;  /* 0x00000004ffe87e24 */ /* 0x000fe2000f8e00ff */
[----:B------:R-:W-:Y:S02]  /*0f80*/  MOV R235, c[0x0][0x53c] ;  /* 0x00014f0000eb7a02 */ /* 0x000fe40000000f00 */
.L_x_996:
[----:B------:R-:W-:Y:S01]  /*0f90*/  ISETP.NE.AND P0, PT, R12, RZ, PT ;  /* 0x000000ff0c00720c */ /* 0x000fe20003f05270 */
[----:B------:R-:W-:-:S12]  /*0fa0*/  WARPSYNC 0xffffffff ;  /* 0xffffffff00007948 */ /* 0x000fd80003800000 */
[----:B------:R1:W-:Y:S04]  /*0fb0*/  @!P0 STS.128 [0x20080], R232 ;  /* 0x020080e8ff008388 */ /* 0x0003e80000000c00 */
[----:B------:R-:W-:Y:S06]  /*0fc0*/  BAR.ARV 0x5, 0x100 ;  /* 0x0144000000007b1d */ /* 0x000fec0000002000 */
.L_x_982:
        /* <DEDUP_REMOVED lines=9> */
[----:B------:R-:W-:-:S02]  /*1060*/  LOP3.LUT R4, R8, 0xfffffff8, RZ, 0xc0, !PT ;  /* 0xfffffff808047812 */ /* 0x000fc400078ec0ff */
[----:B------:R-:W-:Y:S02]  /*1070*/  LOP3.LUT R0, R0, 0xfffffffe, RZ, 0xc0, !PT ;  /* 0xfffffffe00007812 */ /* 0x000fe400078ec0ff */
[----:B------:R-:W-:Y:S01]  /*1080*/  SHF.R.S32.HI R211, RZ, 0x3, R8 ;  /* 0x00000003ffd37819 */ /* 0x000fe20000011408 */
[----:B------:R-:W-:Y:S01]  /*1090*/  IMAD.IADD R140, R14, 0x1, -R4 ;  /* 0x000000010e8c7824 */ /* 0x000fe200078e0a04 */
[--C-:B------:R-:W-:Y:S01]  /*10a0*/  SHF.R.S32.HI R6, RZ, 0x2, R13.reuse ;  /* 0x00000002ff067819 */ /* 0x100fe2000001140d */
[----:B------:R-:W-:Y:S01]  /*10b0*/  IMAD.IADD R11, R3, 0x1, -R0 ;  /* 0x00000001030b7824 */ /* 0x000fe200078e0a00 */
[----:B------:R-:W-:Y:S01]  /*10c0*/  SHF.R.S32.HI R3, RZ, 0x1f, R13 ;  /* 0x0000001fff037819 */ /* 0x000fe2000001140d */
[----:B------:R-:W-:Y:S01]  /*10d0*/  IMAD.SHL.U32 R136, R140, 0x8, RZ ;  /* 0x000000088c887824 */ /* 0x000fe200078e00ff */
[----:B------:R-:W-:Y:S01]  /*10e0*/  LOP3.LUT R0, R2, 0xfffffff0, RZ, 0xc0, !PT ;  /* 0xfffffff002007812 */ /* 0x000fe200078ec0ff */
[----:B------:R-:W-:Y:S01]  /*10f0*/  IMAD.SHL.U32 R2, R211, 0x40, RZ ;  /* 0x00000040d3027824 */ /* 0x000fe200078e00ff */
[----:B------:R-:W-:Y:S01]  /*1100*/  LEA.HI R3, R3, R6, RZ, 0x3 ;  /* 0x0000000603037211 */ /* 0x000fe200078f18ff */
[----:B------:R-:W-:Y:S01]  /*1110*/  IMAD.SHL.U32 R7, R140, 0x40, RZ ;  /* 0x000000408c077824 */ /* 0x000fe200078e00ff */
[----:B------:R-:W-:Y:S01]  /*1120*/  IADD3 R213, R136, 0x80, RZ ;  /* 0x0000008088d57810 */ /* 0x000fe20007ffe0ff */
[----:B------:R-:W-:Y:S01]  /*1130*/  IMAD.IADD R0, R14, 0x1, -R0 ;  /* 0x000000010e007824 */ /* 0x000fe200078e0a00 */
[----:B------:R-:W-:Y:S01]  /*1140*/  LOP3.LUT R3, R3, 0xfffffff8, RZ, 0xc0, !PT ;  /* 0xfffffff803037812 */ /* 0x000fe200078ec0ff */
[----:B------:R-:W-:Y:S01]  /*1150*/  IMAD.SHL.U32 R140, R140, 0x4, RZ ;  /* 0x000000048c8c7824 */ /* 0x000fe200078e00ff */
[----:B------:R-:W-:-:S02]  /*1160*/  LOP3.LUT R2, R2, 0x1c0, RZ, 0xc0, !PT ;  /* 0x000001c002027812 */ /* 0x000fc400078ec0ff */
[----:B------:R-:W-:Y:S01]  /*1170*/  SHF.R.S32.HI R10, RZ, 0x1f, R0 ;  /* 0x0000001fff0a7819 */ /* 0x000fe20000011400 */
[----:B------:R-:W-:Y:S01]  /*1180*/  IMAD.IADD R6, R6, 0x1, -R3 ;  /* 0x0000000106067824 */ /* 0x000fe200078e0a03 */
[----:B------:R-:W-:Y:S02]  /*1190*/  LOP3.LUT R5, R2, 0x38, R136, 0xf8, !PT ;  /* 0x0000003802057812 */ /* 0x000fe400078ef888 */
[----:B------:R-:W-:Y:S02]  /*11a0*/  SHF.R.U32.HI R4, RZ, 0x3, R2 ;  /* 0x00000003ff047819 */ /* 0x000fe40000011602 */
[----:B------:R-:W-:Y:S02]  /*11b0*/  LEA.HI R3, R9, R14, RZ, 0x6 ;  /* 0x0000000e09037211 */ /* 0x000fe400078f30ff */
[----:B------:R-:W-:Y:S02]  /*11c0*/  LOP3.LUT R2, R7, 0x1c0, RZ, 0xc0, !PT ;  /* 0x000001c007027812 */ /* 0x000fe400078ec0ff */
[----:B------:R-:W-:Y:S01]  /*11d0*/  LEA.HI R10, R10, R0, RZ, 0x3 ;  /* 0x000000000a0a7211 */ /* 0x000fe200078f18ff */
[----:B------:R-:W-:Y:S01]  /*11e0*/  IMAD.SHL.U32 R3, R3, 0x8, RZ ;  /* 0x0000000803037824 */ /* 0x000fe200078e00ff */
[----:B------:R-:W-:-:S02]  /*11f0*/  LOP3.LUT R7, R5, R4, RZ, 0x3c, !PT ;  /* 0x0000000405077212 */ /* 0x000fc400078e3cff */
[----:B------:R-:W-:Y:S02]  /*1200*/  LOP3.LUT R4, R2, 0x8, R8, 0xf8, !PT ;  /* 0x0000000802047812 */ /* 0x000fe400078ef808 */
[----:B------:R-:W-:Y:S02]  /*1210*/  LOP3.LUT R5, R10, 0xfffffff8, RZ, 0xc0, !PT ;  /* 0xfffffff80a057812 */ /* 0x000fe400078ec0ff */
[----:B------:R-:W-:Y:S02]  /*1220*/  SHF.R.U32.HI R2, RZ, 0x3, R2 ;  /* 0x00000003ff027819 */ /* 0x000fe40000011602 */
[----:B------:R-:W-:Y:S01]  /*1230*/  LEA.HI R9, R9, R14, RZ, 0x5 ;  /* 0x0000000e09097211 */ /* 0x000fe200078f28ff */
[----:B------:R-:W-:Y:S01]  /*1240*/  IMAD.IADD R8, R0, 0x1, -R5 ;  /* 0x0000000100087824 */ /* 0x000fe200078e0a05 */
[----:B------:R-:W-:Y:S02]  /*1250*/  LOP3.LUT R12, R4, R2, RZ, 0x3c, !PT ;  /* 0x00000002040c7212 */ /* 0x000fe400078e3cff */
[----:B------:R-:W-:-:S02]  /*1260*/  LOP3.LUT R3, R3, 0xfffffe00, RZ, 0xc0, !PT ;  /* 0xfffffe0003037812 */ /* 0x000fc400078ec0ff */
[--C-:B------:R-:W-:Y:S02]  /*1270*/  SHF.R.S32.HI R2, RZ, 0x5, R9.reuse ;  /* 0x00000005ff027819 */ /* 0x100fe40000011409 */
[----:B------:R-:W-:Y:S02]  /*1280*/  SHF.R.S32.HI R0, RZ, 0x1f, R9 ;  /* 0x0000001fff007819 */ /* 0x000fe40000011409 */
[----:B------:R-:W-:Y:S02]  /*1290*/  LOP3.LUT R5, R13, 0xfffffffc, RZ, 0xc0, !PT ;  /* 0xfffffffc0d057812 */ /* 0x000fe400078ec0ff */
        /* <DEDUP_REMOVED lines=8> */
[----:B------:R-:W-:-:S02]  /*1320*/  LEA.HI R3, R0, R0, RZ, 0x1 ;  /* 0x0000000000037211 */ /* 0x000fc400078f08ff */
[----:B------:R-:W-:Y:S01]  /*1330*/  ISETP.NE.U32.AND P0, PT, R5, 0x1, PT ;  /* 0x000000010500780c */ /* 0x000fe20003f05070 */
[----:B------:R-:W-:Y:S01]  /*1340*/  IMAD.IADD R9, R2, 0x1, -R4 ;  /* 0x0000000102097824 */ /* 0x000fe200078e0a04 */
[----:B------:R-:W-:Y:S01]  /*1350*/  LOP3.LUT R3, R3, 0x1ffffffe, RZ, 0xc0, !PT ;  /* 0x1ffffffe03037812 */ /* 0x000fe200078ec0ff */
[C---:B------:R-:W-:Y:S01]  /*1360*/  IMAD.SHL.U32 R4, R6.reuse, 0x40, RZ ;  /* 0x0000004006047824 */ /* 0x040fe200078e00ff */
[----:B------:R-:W-:Y:S01]  /*1370*/  R2P PR, R6, 0x6 ;  /* 0x0000000606007804 */ /* 0x000fe20000000000 */
[----:B------:R-:W-:Y:S01]  /*1380*/  IMAD.SHL.U32 R6, R2, 0x400, RZ ;  /* 0x0000040002067824 */ /* 0x000fe200078e00ff */
[----:B------:R-:W-:Y:S01]  /*1390*/  SHF.R.S32.HI R7, RZ, 0x1f, R15 ;  /* 0x0000001fff077819 */ /* 0x000fe2000001140f */
[----:B------:R-:W-:Y:S01]  /*13a0*/  IMAD.IADD R13, R0, 0x1, -R3 ;  /* 0x00000001000d7824 */ /* 0x000fe200078e0a03 */
[----:B------:R-:W-:Y:S01]  /*13b0*/  LOP3.LUT R2, R4, 0x1c0, RZ, 0xc0, !PT ;  /* 0x000001c004027812 */ /* 0x000fe200078ec0ff */
[----:B------:R-:W-:Y:S01]  /*13c0*/  IMAD R4, R0, 0x2, R6 ;  /* 0x0000000200047824 */ /* 0x000fe200078e0206 */
[----:B------:R-:W-:Y:S01]  /*13d0*/  LEA.HI R7, R7, R15, RZ, 0x2 ;  /* 0x0000000f07077211 */ /* 0x000fe200078f10ff */
[----:B------:R-:W-:Y:S01]  /*13e0*/  IMAD.SHL.U32 R0, R8, 0x40, RZ ;  /* 0x0000004008007824 */ /* 0x000fe200078e00ff */
[----:B------:R-:W-:Y:S01]  /*13f0*/  LEA.HI R2, R2, R2, RZ, 0x1d ;  /* 0x0000000202027211 */ /* 0x000fe200078fe8ff */
[----:B------:R-:W-:Y:S01]  /*1400*/  IMAD.SHL.U32 R5, R11, 0x8, RZ ;  /* 0x000000080b057824 */ /* 0x000fe200078e00ff */
[----:B------:R-:W-:-:S02]  /*1410*/  SHF.R.S32.HI R3, RZ, 0x2, R7 ;  /* 0x00000002ff037819 */ /* 0x000fc40000011407 */
[----:B------:R-:W-:Y:S01]  /*1420*/  LOP3.LUT R0, R0, 0x1c0, RZ, 0xc0, !PT ;  /* 0x000001c000007812 */ /* 0x000fe200078ec0ff */
[----:B------:R-:W-:Y:S01]  /*1430*/  IMAD.IADD R2, R4, 0x1, R2 ;  /* 0x0000000104027824 */ /* 0x000fe200078e0202 */
[----:B------:R-:W-:Y:S01]  /*1440*/  LOP3.LUT P4, RZ, R8, 0x2, RZ, 0xc0, !PT ;  /* 0x0000000208ff7812 */ /* 0x000fe2000788c0ff */
[----:B------:R-:W-:Y:S01]  /*1450*/  IMAD R14, R9, 0x10, R3 ;  /* 0x00000010090e7824 */ /* 0x000fe200078e0203 */
[----:B------:R-:W-:Y:S01]  /*1460*/  LOP3.LUT R3, R0, 0x8, R5, 0xf8, !PT ;  /* 0x0000000800037812 */ /* 0x000fe200078ef805 */
[----:B------:R-:W-:Y:S01]  /*1470*/  IMAD.SHL.U32 R4, R10, 0x40, RZ ;  /* 0x000000400a047824 */ /* 0x000fe200078e00ff */
[----:B------:R-:W-:Y:S01]  /*1480*/  SHF.R.U32.HI R0, RZ, 0x3, R0 ;  /* 0x00000003ff007819 */ /* 0x000fe20000011600 */
[----:B------:R-:W-:Y:S01]  /*1490*/  IMAD.SHL.U32 R242, R2, 0x2, RZ ;  /* 0x0000000202f27824 */ /* 0x000fe200078e00ff */
[----:B------:R-:W-:Y:S01]  /*14a0*/  LOP3.LUT P3, RZ, R8, 0x4, RZ, 0xc0, !PT ;  /* 0x0000000408ff7812 */ /* 0x000fe2000786c0ff */
[----:B------:R-:W-:Y:S01]  /*14b0*/  IMAD R2, R11, 0x200, R12 ;  /* 0x000002000b027824 */ /* 0x000fe200078e020c */
[----:B------:R-:W-:Y:S01]  /*14c0*/  LOP3.LUT R0, R3, R0, RZ, 0x3c, !PT ;  /* 0x0000000003007212 */ /* 0x000fe200078e3cff */
[----:B------:R-:W-:Y:S01]  /*14d0*/  IMAD.MOV.U32 R8, RZ, RZ, 0x20 ;  /* 0x00000020ff087424 */ /* 0x000fe200078e00ff */
[----:B------:R-:W-:Y:S01]  /*14e0*/  LOP3.LUT R4, R4, 0xfffffe00, RZ, 0xc0, !PT ;  /* 0xfffffe0004047812 */ /* 0x000fe200078ec0ff */
[----:B------:R-:W-:Y:S01]  /*14f0*/  IMAD.MOV.U32 R9, RZ, RZ, 0x40 ;  /* 0x00000040ff097424 */ /* 0x000fe200078e00ff */
[----:B------:R-:W-:Y:S01]  /*1500*/  IADD3 R5, R242, 0x80, RZ ;  /* 0x00000080f2057810 */ /* 0x000fe20007ffe0ff */
[----:B------:R1:W-:Y:S01]  /*1510*/  STL [R1+0x4], R14 ;  /* 0x0000040e01007387 */ /* 0x0003e20000100800 */
[----:B------:R-:W-:Y:S01]  /*1520*/  IADD3 R3, R0, R4, R6 ;  /* 0x0000000400037210 */ /* 0x000fe20007ffe006 */
[----:B------:R-:W-:Y:S01]  /*1530*/  IMAD R240, R13, 0x8, R14 ;  /* 0x000000080df07824 */ /* 0x000fe200078e020e */
[----:B------:R-:W-:-:S02]  /*1540*/  IADD3 R243, R242, 0x70, RZ ;  /* 0x00000070f2f37810 */ /* 0x000fc40007ffe0ff */
[----:B------:R-:W-:Y:S02]  /*1550*/  LOP3.LUT R4, R0, R4, RZ, 0xfc, !PT ;  /* 0x0000000400047212 */ /* 0x000fe400078efcff */
[----:B------:R-:W-:Y:S02]  /*1560*/  @P0 IADD3 R243, R5, 0x10, RZ ;  /* 0x0000001005f30810 */ /* 0x000fe40007ffe0ff */
[----:B------:R-:W-:Y:S02]  /*1570*/  IADD3 R0, R140, 0x40, RZ ;  /* 0x000000408c007810 */ /* 0x000fe40007ffe0ff */
[----:B------:R-:W-:Y:S02]  /*1580*/  LOP3.LUT R5, R7, 0x7ffffffc, RZ, 0xc0, !PT ;  /* 0x7ffffffc07057812 */ /* 0x000fe400078ec0ff */
[----:B------:R-:W-:Y:S01]  /*1590*/  LEA R186, R2, 0xc080, 0x1 ;  /* 0x0000c08002ba7811 */ /* 0x000fe200078e08ff */
[----:B------:R-:W-:Y:S01]  /*15a0*/  IMAD.IADD R138, R140, 0x1, R0 ;  /* 0x000000018c8a7824 */ /* 0x000fe200078e0200 */
[C---:B------:R-:W-:Y:S01]  /*15b0*/  SEL R2, R8.reuse, 0xffffffe0, !P4 ;  /* 0xffffffe008027807 */ /* 0x040fe20006000000 */
[----:B------:R-:W-:Y:S01]  /*15c0*/  IMAD.IADD R0, R15, 0x1, -R5 ;  /* 0x000000010f007824 */ /* 0x000fe200078e0a05 */
[----:B------:R-:W-:-:S02]  /*15d0*/  SEL R5, R8, 0xffffffe0, !P1 ;  /* 0xffffffe008057807 */ /* 0x000fc40004800000 */
[----:B------:R-:W-:Y:S01]  /*15e0*/  LEA R191, R3, 0x10080, 0x1 ;  /* 0x0001008003bf7811 */ /* 0x000fe200078e08ff */
[----:B------:R-:W-:Y:S01]  /*15f0*/  IMAD.SHL.U32 R217, R0, 0x2, RZ ;  /* 0x0000000200d97824 */ /* 0x000fe200078e00ff */
[----:B------:R-:W-:Y:S01]  /*1600*/  LEA R187, R4, 0x8080, 0x1 ;  /* 0x0000808004bb7811 */ /* 0x000fe200078e08ff */
[----:B------:R-:W-:Y:S01]  /*1610*/  IMAD.IADD R245, R242, 0x1, R5 ;  /* 0x00000001f2f57824 */ /* 0x000fe200078e0205 */
[----:B------:R-:W-:Y:S01]  /*1620*/  SEL R6, R9, 0xffffffc0, !P2 ;  /* 0xffffffc009067807 */ /* 0x000fe20005000000 */
[----:B------:R-:W-:Y:S01]  /*1630*/  IMAD.IADD R244, R5, 0x1, R243 ;  /* 0x0000000105f47824 */ /* 0x000fe200078e02f3 */
[----:B------:R-:W-:Y:S01]  /*1640*/  IADD3 R15, R217, 0x10, RZ ;  /* 0x00000010d90f7810 */ /* 0x000fe20007ffe0ff */
[----:B------:R-:W-:Y:S01]  /*1650*/  IMAD.IADD R192, R191, 0x1, R2 ;  /* 0x00000001bfc07824 */ /* 0x000fe200078e0202 */
[C---:B------:R-:W-:Y:S01]  /*1660*/  IADD3 R16, R217.reuse, 0x8, RZ ;  /* 0x00000008d9107810 */ /* 0x040fe20007ffe0ff */
[----:B------:R-:W-:Y:S01]  /*1670*/  IMAD.IADD R188, R2, 0x1, R187 ;  /* 0x0000000102bc7824 */ /* 0x000fe200078e02bb */
[----:B------:R-:W-:Y:S01]  /*1680*/  IADD3 R11, R217, 0x28, RZ ;  /* 0x00000028d90b7810 */ /* 0x000fe20007ffe0ff */
[--C-:B------:R-:W-:Y:S01]  /*1690*/  IMAD.IADD R249, R242, 0x1, R6.reuse ;  /* 0x00000001f2f97824 */ /* 0x100fe200078e0206 */
[----:B------:R-:W-:Y:S01]  /*16a0*/  SEL R0, R9, 0xffffffc0, !P3 ;  /* 0xffffffc009007807 */ /* 0x000fe20005800000 */
[C---:B------:R-:W-:Y:S01]  /*16b0*/  IMAD.IADD R248, R6.reuse, 0x1, R245 ;  /* 0x0000000106f87824 */ /* 0x040fe200078e02f5 */
[C---:B-1----:R-:W-:Y:S01]  /*16c0*/  IADD3 R14, R217.reuse, 0x18, RZ ;  /* 0x00000018d90e7810 */ /* 0x042fe20007ffe0ff */
[----:B------:R-:W-:Y:S01]  /*16d0*/  IMAD.IADD R247, R6, 0x1, R243 ;  /* 0x0000000106f77824 */ /* 0x000fe200078e02f3 */
[C---:B------:R-:W-:Y:S01]  /*16e0*/  IADD3 R7, R217.reuse, 0x38, RZ ;  /* 0x00000038d9077810 */ /* 0x040fe20007ffe0ff */
[----:B------:R-:W-:Y:S01]  /*16f0*/  IMAD.IADD R246, R244, 0x1, R6 ;  /* 0x00000001f4f67824 */ /* 0x000fe200078e0206 */
[----:B------:R-:W-:Y:S01]  /*1700*/  IADD3 R12, R217, 0x20, RZ ;  /* 0x00000020d90c7810 */ /* 0x000fe20007ffe0ff */
[--C-:B------:R-:W-:Y:S01]  /*1710*/  IMAD.IADD R194, R191, 0x1, R0.reuse ;  /* 0x00000001bfc27824 */ /* 0x100fe200078e0200 */
[C---:B------:R-:W-:Y:S01]  /*1720*/  IADD3 R10, R217.reuse, 0x30, RZ ;  /* 0x00000030d90a7810 */ /* 0x040fe20007ffe0ff */
[----:B------:R-:W-:Y:S01]  /*1730*/  IMAD.IADD R190, R0, 0x1, R187 ;  /* 0x0000000100be7824 */ /* 0x000fe200078e02bb */
[----:B------:R-:W-:Y:S01]  /*1740*/  IADD3 R252, R217, 0x40, RZ ;  /* 0x00000040d9fc7810 */ /* 0x000fe20007ffe0ff */
[----:B------:R-:W-:Y:S01]  /*1750*/  IMAD.IADD R193, R192, 0x1, R0 ;  /* 0x00000001c0c17824 */ /* 0x000fe200078e0200 */
[----:B------:R-:W-:Y:S01]  /*1760*/  SHF.R.S32.HI R8, RZ, 0x1f, R15 ;  /* 0x0000001fff087819 */ /* 0x000fe2000001140f */
[----:B------:R-:W-:Y:S01]  /*1770*/  IMAD.IADD R189, R0, 0x1, R188 ;  /* 0x0000000100bd7824 */ /* 0x000fe200078e02bc */
[----:B------:R-:W-:-:S02]  /*1780*/  SHF.R.S32.HI R9, RZ, 0x1f, R16 ;  /* 0x0000001fff097819 */ /* 0x000fc40000011410 */
[----:B------:R-:W-:Y:S02]  /*1790*/  SHF.R.S32.HI R8, RZ, 0x1f, R11 ;  /* 0x0000001fff087819 */ /* 0x000fe4000001140b */
[----:B------:R-:W-:Y:S02]  /*17a0*/  SHF.R.S32.HI R9, RZ, 0x1f, R14 ;  /* 0x0000001fff097819 */ /* 0x000fe4000001140e */
[----:B------:R-:W-:Y:S02]  /*17b0*/  SHF.R.S32.HI R8, RZ, 0x1f, R7 ;  /* 0x0000001fff087819 */ /* 0x000fe40000011407 */
[----:B------:R-:W-:Y:S02]  /*17c0*/  IADD3 R139, R140, 0x60, RZ ;  /* 0x000000608c8b7810 */ /* 0x000fe40007ffe0ff */
[----:B------:R-:W-:Y:S02]  /*17d0*/  IADD3 R214, R136, 0xc0, RZ ;  /* 0x000000c088d67810 */ /* 0x000fe40007ffe0ff */
[----:B------:R-:W-:-:S02]  /*17e0*/  IADD3 R250, R217, 0x48, RZ ;  /* 0x00000048d9fa7810 */ /* 0x000fc40007ffe0ff */
[----:B------:R-:W-:Y:S02]  /*17f0*/  SHF.R.S32.HI R12, RZ, 0x1f, R12 ;  /* 0x0000001fff0c7819 */ /* 0x000fe4000001140c */
[----:B------:R-:W-:Y:S02]  /*1800*/  SHF.R.S32.HI R9, RZ, 0x1f, R10 ;  /* 0x0000001fff097819 */ /* 0x000fe4000001140a */
[----:B------:R-:W-:Y:S02]  /*1810*/  SHF.R.S32.HI R7, RZ, 0x1f, R252 ;  /* 0x0000001fff077819 */ /* 0x000fe400000114fc */
.L_x_1169:
        /* <DEDUP_REMOVED lines=41> */
.L_x_997:
[----:B------:R-:W-:-:S04]  /*1ab0*/  ISETP.NE.U32.AND P0, PT, RZ, c[0x0][0x368], PT ;  /* 0x0000da00ff007a0c */ /* 0x000fc80003f05070 */
[----:B------:R-:W-:-:S13]  /*1ac0*/  ISETP.NE.AND.EX P0, PT, RZ, c[0x0][0x36c], PT, P0 ;  /* 0x0000db00ff007a0c */ /* 0x000fda0003f05300 */
[----:B------:R-:W-:Y:S05]  /*1ad0*/  @!P0 BRA `(.L_x_998) ;  /* 0x0000004000008947 */ /* 0x000fea0003800000 */
[----:B---3--:R-:W-:-:S04]  /*1ae0*/  LEA R4, P0, R236, c[0x0][0x368], 0x2 ;  /* 0x0000da00ec047a11 */ /* 0x008fc800078010ff */
[----:B------:R-:W-:-:S05]  /*1af0*/  LEA.HI.X R5, R236, c[0x0][0x36c], R241, 0x2, P0 ;  /* 0x0000db00ec057a11 */ /* 0x000fca00000f14f1 */
[----:B------:R1:W5:Y:S01]  /*1b00*/  LDG.E R11, [R4.64] ;  /* 0x00000006040b7981 */ /* 0x000362000c1e1900 */
[----:B------:R-:W-:Y:S05]  /*1b10*/  BRA `(.L_x_999) ;  /* 0x0000005000007947 */ /* 0x000fea0003800000 */
.L_x_998:
[----:B------:R-:W-:Y:S01]  /*1b20*/  MOV R11, c[0x0][0x1d0] ;  /* 0x00007400000b7a02 */ /* 0x000fe20000000f00 */
[----:B------:R-:W-:Y:S05]  /*1b30*/  @!P6 BRA `(.L_x_999) ;  /* 0x000000300000e947 */ /* 0x000fea0003800000 */
[----:B---3--:R-:W2:Y:S04]  /*1b40*/  LDG.E R6, [R4.64] ;  /* 0x0000000604067981 */ /* 0x008ea8000c1e1900 */
[----:B------:R-:W2:Y:S02]  /*1b50*/  LDG.E R0, [R4.64+0x4] ;  /* 0x0000040604007981 */ /* 0x000ea4000c1e1900 */
[----:B--2---:R-:W-:Y:S02]  /*1b60*/  IADD3 R11, -R6, R0, RZ ;  /* 0x00000000060b7210 */ /* 0x004fe40007ffe1ff */
.L_x_999:
[----:B-1-3--:R1:W2:Y:S04]  /*1b70*/  @P5 LDG.E R5, [R2.64] ;  /* 0x0000000602055981 */ /* 0x00a2a8000c1e1900 */
[----:B------:R1:W2:Y:S01]  /*1b80*/  @P5 LDG.E R4, [R2.64+0x4] ;  /* 0x0000040602045981 */ /* 0x0002a2000c1e1900 */
[----:B------:R-:W-:Y:S01]  /*1b90*/  ISETP.NE.U32.AND P0, PT, RZ, c[0x0][0x378], PT ;  /* 0x0000de00ff007a0c */ /* 0x000fe20003f05070 */
[----:B-----5:R-:W-:-:S03]  /*1ba0*/  IMAD.MOV.U32 R112, RZ, RZ, R11 ;  /* 0x000000ffff707224 */ /* 0x020fc600078e000b */
[----:B------:R-:W-:Y:S01]  /*1bb0*/  ISETP.NE.AND.EX P1, PT, RZ, c[0x0][0x37c], PT, P0 ;  /* 0x0000df00ff007a0c */ /* 0x000fe20003f25300 */
[----:B------:R-:W-:Y:S02]  /*1bc0*/  IMAD.MOV.U32 R0, RZ, RZ, c[0x0][0x2c4] ;  /* 0x0000b100ff007624 */ /* 0x000fe400078e00ff */
[----:B------:R-:W-:Y:S02]  /*1bd0*/  IMAD.SHL.U32 R233, R233, 0x80, RZ ;  /* 0x00000080e9e97824 */ /* 0x000fe400078e00ff */
[----:B------:R-:W-:-:S08]  /*1be0*/  IMAD.MOV.U32 R66, RZ, RZ, c[0x0][0x228] ;  /* 0x00008a00ff427624 */ /* 0x000fd000078e00ff */
[----:B-1----:R-:W-:-:S04]  /*1bf0*/  @P1 LEA R2, P0, R236, c[0x0][0x378], 0x2 ;  /* 0x0000de00ec021a11 */ /* 0x002fc800078010ff */
[----:B------:R-:W-:Y:S02]  /*1c00*/  @P1 LEA.HI.X R3, R236, c[0x0][0x37c], R241, 0x2, P0 ;  /* 0x0000df00ec031a11 */ /* 0x000fe400000f14f1 */
[----:B------:R-:W-:Y:S01]  /*1c10*/  ISETP.NE.AND P0, PT, R0, 0x1, PT ;  /* 0x000000010000780c */ /* 0x000fe20003f05270 */
[----:B------:R-:W-:Y:S01]  /*1c20*/  IMAD.IADD R10, R11, 0x1, -R117 ;  /* 0x000000010b0a7824 */ /* 0x000fe200078e0a75 */
[----:B------:R-:W-:Y:S01]  /*1c30*/  IADD3 R0, R233, 0x7f, RZ ;  /* 0x0000007fe9007810 */ /* 0x000fe20007ffe0ff */
[----:B------:R1:W5:Y:S01]  /*1c40*/  @P1 LDG.E R112, [R2.64] ;  /* 0x0000000602701981 */ /* 0x000362000c1e1900 */
[----:B------:R-:W-:Y:S01]  /*1c50*/  LOP3.LUT R6, R234, 0xff0000, RZ, 0xc0, !PT ;  /* 0x00ff0000ea067812 */ /* 0x000fe200078ec0ff */
[----:B------:R-:W-:Y:S08]  /*1c60*/  BSSY B0, `(.L_x_1000) ;  /* 0x0000036000007945 */ /* 0x000ff00003800000 */
[----:B-1----:R-:W-:Y:S01]  /*1c70*/  @P0 IMAD.HI.U32 R2, R0, c[0x0][0x2c8], RZ ;  /* 0x0000b20000020a27 */ /* 0x002fe200078e00ff */
[----:B------:R-:W-:-:S04]  /*1c80*/  LOP3.LUT R3, R234, 0xff000000, RZ, 0xc0, !PT ;  /* 0xff000000ea037812 */ /* 0x000fc800078ec0ff */
[----:B------:R-:W-:Y:S02]  /*1c90*/  @P0 SHF.R.U32.HI R0, RZ, c[0x0][0x2cc], R2 ;  /* 0x0000b300ff000a19 */ /* 0x000fe40000011602 */
[----:B------:R-:W-:-:S04]  /*1ca0*/  SHF.R.U32.HI R3, RZ, 0x8, R3 ;  /* 0x00000008ff037819 */ /* 0x000fc80000011603 */
[----:B------:R-:W-:-:S04]  /*1cb0*/  LEA.HI R3, R6, R3, RZ, 0x10 ;  /* 0x0000000306037211 */ /* 0x000fc800078f80ff */
[----:B------:R-:W-:Y:S02]  /*1cc0*/  SHF.R.U32.HI R234, RZ, 0x10, R3 ;  /* 0x00000010ffea7819 */ /* 0x000fe40000011603 */
[----:B------:R-:W-:Y:S02]  /*1cd0*/  LOP3.LUT R251, R3, 0xff, RZ, 0xc0, !PT ;  /* 0x000000ff03fb7812 */ /* 0x000fe400078ec0ff */
[----:B------:R-:W-:-:S04]  /*1ce0*/  ISETP.NE.AND P1, PT, R234, RZ, PT ;  /* 0x000000ffea00720c */ /* 0x000fc80003f25270 */
[----:B------:R-:W-:Y:S01]  /*1cf0*/  SEL R111, R234, c[0x0][0x338], P1 ;  /* 0x0000ce00ea6f7a07 */ /* 0x000fe20000800000 */
[----:B--2---:R-:W-:-:S04]  /*1d00*/  @P5 IMAD.IADD R66, R4, 0x1, -R5 ;  /* 0x0000000104425824 */ /* 0x004fc800078e0a05 */
[----:B------:R-:W-:-:S05]  /*1d10*/  IMAD.IADD R237, R10, 0x1, R66 ;  /* 0x000000010aed7824 */ /* 0x000fca00078e0242 */
[C---:B------:R-:W-:Y:S02]  /*1d20*/  IADD3 R122, R237.reuse, 0x20, -R238 ;  /* 0x00000020ed7a7810 */ /* 0x040fe40007ffe8ee */
[----:B------:R-:W-:-:S03]  /*1d30*/  IADD3 R2, R237, 0x1f, RZ ;  /* 0x0000001fed027810 */ /* 0x000fc60007ffe0ff */
[----:B------:R-:W-:Y:S01]  /*1d40*/  IMAD.IADD R0, R122, 0x1, R0 ;  /* 0x000000017a007824 */ /* 0x000fe200078e0200 */
[----:B------:R-:W-:-:S04]  /*1d50*/  SHF.R.S32.HI R4, RZ, 0x1f, R2 ;  /* 0x0000001fff047819 */ /* 0x000fc80000011402 */
[----:B------:R-:W-:Y:S02]  /*1d60*/  SHF.R.S32.HI R5, RZ, 0x1f, R0 ;  /* 0x0000001fff057819 */ /* 0x000fe40000011400 */
[----:B------:R-:W-:Y:S02]  /*1d70*/  LEA.HI R2, R4, R2, RZ, 0x5 ;  /* 0x0000000204027211 */ /* 0x000fe400078f28ff */
[----:B------:R-:W-:Y:S02]  /*1d80*/  LEA.HI R0, R5, R0, RZ, 0x5 ;  /* 0x0000000005007211 */ /* 0x000fe400078f28ff */
[----:B------:R-:W-:Y:S02]  /*1d90*/  SHF.R.S32.HI R121, RZ, 0x5, R2 ;  /* 0x00000005ff797819 */ /* 0x000fe40000011402 */
[----:B------:R-:W-:-:S04]  /*1da0*/  SHF.R.S32.HI R0, RZ, 0x5, R0 ;  /* 0x00000005ff007819 */ /* 0x000fc80000011400 */
[----:B------:R-:W-:Y:S01]  /*1db0*/  IMNMX R5, R121, R0, PT ;  /* 0x0000000079057217 */ /* 0x000fe20003800200 */
[----:B------:R-:W-:-:S03]  /*1dc0*/  IMAD.MOV.U32 R0, RZ, RZ, RZ ;  /* 0x000000ffff007224 */ /* 0x000fc600078e00ff */
[----:B------:R-:W-:-:S13]  /*1dd0*/  ISETP.GE.AND P0, PT, R5, 0x1, PT ;  /* 0x000000010500780c */ /* 0x000fda0003f06270 */
        /* <DEDUP_REMOVED lines=30> */
.L_x_1001:
[----:B------:R-:W-:Y:S05]  /*1fc0*/  BSYNC B0 ;  /* 0x0000000000007941 */ /* 0x000fea0003800000 */
.L_x_1000:
        /* <DEDUP_REMOVED lines=13> */
[----:B-1----:R-:W-:-:S04]  /*20a0*/  SHF.R.S32.HI R131, RZ, 0x1f, R6 ;  /* 0x0000001fff837819 */ /* 0x002fc80000011406 */
[----:B------:R-:W-:-:S05]  /*20b0*/  LEA.HI R5, R131, R6, RZ, 0x6 ;  /* 0x0000000683057211 */ /* 0x000fca00078f30ff */
[----:B------:R-:W-:Y:S02]  /*20c0*/  IMAD.SHL.U32 R2, R5, 0x8, RZ ;  /* 0x0000000805027824 */ /* 0x000fe400078e00ff */
[----:B------:R-:W-:-:S03]  /*20d0*/  @P0 IADD3 R0, R0, 0x1f, RZ ;  /* 0x0000001f00000810 */ /* 0x000fc60007ffe0ff */
[----:B------:R-:W-:Y:S02]  /*20e0*/  LOP3.LUT R114, R2, 0xfffffe00, RZ, 0xc0, !PT ;  /* 0xfffffe0002727812 */ /* 0x000fe400078ec0ff */
[----:B------:R-:W-:-:S04]  /*20f0*/  @P0 SHF.R.S32.HI R3, RZ, 0x1f, R0 ;  /* 0x0000001fff030819 */ /* 0x000fc80000011400 */
[----:B------:R-:W-:Y:S01]  /*2100*/  @P0 LEA.HI R4, R3, R0, RZ, 0x5 ;  /* 0x0000000003040211 */ /* 0x000fe200078f28ff */
[----:B------:R-:W-:Y:S01]  /*2110*/  IMAD.MOV.U32 R0, RZ, RZ, R107 ;  /* 0x000000ffff007224 */ /* 0x000fe200078e006b */
[----:B------:R-:W-:Y:S02]  /*2120*/  LOP3.LUT R3, R113, 0x38, R136, 0xf8, !PT ;  /* 0x0000003871037812 */ /* 0x000fe400078ef888 */
[----:B------:R-:W-:Y:S02]  /*2130*/  @P0 SHF.R.S32.HI R0, RZ, 0x5, R4 ;  /* 0x00000005ff000819 */ /* 0x000fe40000011404 */
[----:B------:R-:W-:Y:S02]  /*2140*/  LOP3.LUT R2, R3, R135, RZ, 0x3c, !PT ;  /* 0x0000008703027212 */ /* 0x000fe400078e3cff */
[----:B------:R-:W-:-:S03]  /*2150*/  ISETP.GT.AND P0, PT, R0, R107, PT ;  /* 0x0000006b0000720c */ /* 0x000fc60003f04270 */
[----:B------:R-:W-:-:S04]  /*2160*/  IMAD.IADD R2, R114, 0x1, R2 ;  /* 0x0000000172027824 */ /* 0x000fc800078e0202 */
[----:B------:R-:W-:-:S06]  /*2170*/  IMAD.SHL.U32 R203, R2, 0x2, RZ ;  /* 0x0000000202cb7824 */ /* 0x000fcc00078e00ff */
        /* <DEDUP_REMOVED lines=195> */
.L_x_1021:
        /* <DEDUP_REMOVED lines=29> */
[C---:B------:R-:W-:Y:S01]  /*2f80*/  IADD3 R20, R140.reuse, 0x40, RZ ;  /* 0x000000408c147810 */ /* 0x040fe20007ffe0ff */
[----:B------:R-:W-:Y:S01]  /*2f90*/  CS2R R34, SRZ ;  /* 0x0000000000227805 */ /* 0x000fe2000001ff00 */
[----:B------:R-:W-:Y:S01]  /*2fa0*/  IADD3 R18, R140, 0x20, RZ ;  /* 0x000000208c127810 */ /* 0x000fe20007ffe0ff */
[----:B------:R-:W-:Y:S01]  /*2fb0*/  CS2R R32, SRZ ;  /* 0x0000000000207805 */ /* 0x000fe2000001ff00 */
[----:B------:R-:W-:Y:S01]  /*2fc0*/  CS2R R30, SRZ ;  /* 0x00000000001e7805 */ /* 0x000fe2000001ff00 */
[----:B------:R-:W-:Y:S01]  /*2fd0*/  CS2R R24, SRZ ;  /* 0x0000000000187805 */ /* 0x000fe2000001ff00 */
[----:B------:R-:W-:Y:S01]  /*2fe0*/  CS2R R14, SRZ ;  /* 0x00000000000e7805 */ /* 0x000fe2000001ff00 */
[----:B------:R-:W-:Y:S01]  /*2ff0*/  CS2R R12, SRZ ;  /* 0x00000000000c7805 */ /* 0x000fe2000001ff00 */
[----:B------:R-:W-:Y:S01]  /*3000*/  CS2R R6, SRZ ;  /* 0x0000000000067805 */ /* 0x000fe2000001ff00 */
[----:B------:R-:W-:Y:S02]  /*3010*/  CS2R R2, SRZ ;  /* 0x0000000000027805 */ /* 0x000fe4000001ff00 */
        /* <DEDUP_REMOVED lines=33> */
.L_x_1007:
[----:B------:R-:W-:Y:S05]  /*3230*/  BSYNC B0 ;  /* 0x0000000000007941 */ /* 0x000fea0003800000 */
.L_x_1006:
        /* <DEDUP_REMOVED lines=77> */
.L_x_1010:
[----:B------:R-:W-:Y:S05]  /*3710*/  BSYNC B0 ;  /* 0x0000000000007941 */ /* 0x000fea0003800000 */
.L_x_1009:
        /* <DEDUP_REMOVED lines=56> */
.L_x_1012:
[----:B------:R-:W-:Y:S05]  /*3aa0*/  BSYNC B0 ;  /* 0x0000000000007941 */ /* 0x000fea0003800000 */
.L_x_1011:
        /* <DEDUP_REMOVED lines=56> */
.L_x_1014:
[----:B------:R-:W-:Y:S05]  /*3e30*/  BSYNC B0 ;  /* 0x0000000000007941 */ /* 0x000fea0003800000 */
.L_x_1013:
        /* <DEDUP_REMOVED lines=56> */
.L_x_1005:
        /* <DEDUP_REMOVED lines=31> */
.L_x_1016:
[----:B------:R-:W-:Y:S05]  /*43b0*/  BSYNC B0 ;  /* 0x0000000000007941 */ /* 0x000fea0003800000 */
.L_x_1015:
        /* <DEDUP_REMOVED lines=137> */
.L_x_1018:
[----:B------:R-:W-:Y:S05]  /*4c50*/  BSYNC B0 ;  /* 0x0000000000007941 */ /* 0x000fea0003800000 */
.L_x_1017:
        /* <DEDUP_REMOVED lines=117> */
.L_x_1004:
        /* <DEDUP_REMOVED lines=21> */
.L_x_1008:
[----:B------:R-:W-:Y:S05]  /*5500*/  BSYNC B1 ;  /* 0x0000000000017941 */ /* 0x000fea0003800000 */
.L_x_1003:
[----:B-1---5:R-:W-:Y:S01]  /*5510*/  IMAD.SHL.U32 R6, R48, 0x20, RZ ;  /* 0x0000002030067824 */ /* 0x022fe200078e00ff */
[----:B------:R-:W-:Y:S03]  /*5520*/  BSSY B0, `(.L_x_1019) ;  /* 0x0000036000007945 */ /* 0x000fe60003800000 */
[----:B------:R-:W-:Y:S05]  /*5530*/  IMAD.IADD R0, R104, 0x1, -R6 ;  /* 0x0000000168007824 */ /* 0x000fea00078e0a06 */
[----:B------:R-:W-:Y:S11]  /*5540*/  ISETP.GE.AND P0, PT, R0, 0x1, PT ;  /* 0x000000010000780c */ /* 0x000ff60003f06270 */
[----:B------:R-:W-:Y:S02]  /*5550*/  @!UPT UIADD3 URZ, URZ, URZ, URZ ;  /* 0x0000003f3f3ff290 */ /* 0x000fe4000fffe03f */
[C---:B------:R-:W-:Y:S01]  /*5560*/  @P0 LEA R0, P1, R48.reuse, R105, 0x5 ;  /* 0x0000006930000211 */ /* 0x040fe200078228ff */
[----:B------:R-:W-:Y:S01]  /*5570*/  @P0 IMAD.MOV.U32 R4, RZ, RZ, R84 ;  /* 0x000000ffff040224 */ /* 0x000fe200078e0054 */
[----:B------:R-:W-:Y:S02]  /*5580*/  @P0 MOV R5, R100 ;  /* 0x0000006400050202 */ /* 0x000fe40000000f00 */
[----:B--2---:R-:W-:Y:S03]  /*5590*/  @P0 LEA.HI.X R2, R48, R108, R62, 0x5, P1 ;  /* 0x0000006c30020211 */ /* 0x004fe600008f2c3e */
[----:B------:R-:W-:Y:S04]  /*55a0*/  @P0 IMAD.WIDE.U32 R4, R0, c[0x0][0x258], R4 ;  /* 0x0000960000040a25 */ /* 0x000fe800078e0004 */
[----:B------:R-:W-:Y:S04]  /*55b0*/  @P0 IMAD R2, R2, c[0x0][0x258], RZ ;  /* 0x0000960002020a24 */ /* 0x000fe800078e02ff */
        /* <DEDUP_REMOVED lines=44> */
.L_x_1020:
[----:B-1----:R-:W-:Y:S05]  /*5880*/  BSYNC B0 ;  /* 0x0000000000007941 */ /* 0x002fea0003800000 */
.L_x_1019:
        /* <DEDUP_REMOVED lines=22> */
.L_x_1002:
[----:B------:R-:W-:Y:S01]  /*59f0*/  IMAD.MOV.U32 R0, RZ, RZ, c[0x0][0x2c4] ;  /* 0x0000b100ff007624 */ /* 0x000fe200078e00ff */
[----:B------:R-:W-:Y:S01]  /*5a00*/  LOP3.LUT R216, R216, 0xffffffdf, RZ, 0xc0, !PT ;  /* 0xffffffdfd8d87812 */ /* 0x000fe200078ec0ff */
[----:B------:R-:W-:Y:S01]  /*5a10*/  BSSY B0, `(.L_x_1022) ;  /* 0x000002c000007945 */ /* 0x000fe20003800000 */
[----:B------:R-:W-:-:S02]  /*5a20*/  IMAD.IADD R10, R116, 0x1, R117 ;  /* 0x00000001740a7824 */ /* 0x000fc400078e0275 */
[----:B------:R-:W-:Y:S02]  /*5a30*/  ISETP.NE.AND P3, PT, R0, 0x1, PT ;  /* 0x000000010000780c */ /* 0x000fe40003f65270 */
[----:B------:R-:W-:-:S11]  /*5a40*/  IADD3 R0, R233, 0x7f, RZ ;  /* 0x0000007fe9007810 */ /* 0x000fd60007ffe0ff */
[----:B------:R-:W-:Y:S01]  /*5a50*/  @P3 IMAD.HI.U32 R2, R0, c[0x0][0x2c8], RZ ;  /* 0x0000b20000023a27 */ /* 0x000fe200078e00ff */
[----:B------:R-:W-:-:S04]  /*5a60*/  @P3 LOP3.LUT R216, R216, 0x20, RZ, 0xfc, !PT ;  /* 0x00000020d8d83812 */ /* 0x000fc800078efcff */
[----:B------:R-:W-:-:S05]  /*5a70*/  @P3 SHF.R.U32.HI R0, RZ, c[0x0][0x2cc], R2 ;  /* 0x0000b300ff003a19 */ /* 0x000fca0000011602 */
[----:B------:R-:W-:-:S05]  /*5a80*/  IMAD.IADD R0, R122, 0x1, R0 ;  /* 0x000000017a007824 */ /* 0x000fca00078e0200 */
[----:B------:R-:W-:-:S04]  /*5a90*/  SHF.R.S32.HI R2, RZ, 0x1f, R0 ;  /* 0x0000001fff027819 */ /* 0x000fc80000011400 */
[----:B------:R-:W-:-:S04]  /*5aa0*/  LEA.HI R0, R2, R0, RZ, 0x5 ;  /* 0x0000000002007211 */ /* 0x000fc800078f28ff */
[----:B------:R-:W-:-:S04]  /*5ab0*/  SHF.R.S32.HI R0, RZ, 0x5, R0 ;  /* 0x00000005ff007819 */ /* 0x000fc80000011400 */
[----:B-1----:R-:W-:Y:S01]  /*5ac0*/  IMNMX R5, R121, R0, PT ;  /* 0x0000000079057217 */ /* 0x002fe20003800200 */
        /* <DEDUP_REMOVED lines=32> */
.L_x_1023:
[----:B------:R-:W-:Y:S05]  /*5cd0*/  BSYNC B0 ;  /* 0x0000000000007941 */ /* 0x000fea0003800000 */
.L_x_1022:
        /* <DEDUP_REMOVED lines=73> */
[----:B------:R-:W1:Y:S03]  /*6170*/  S2R R6, SR_TID.X ;  /* 0x0000000000067919 */ /* 0x000e660000002100 */
[----:B------:R-:W-:-:S13]  /*6180*/  ISETP.NE.AND.EX P1, PT, RZ, c[0x0][0x344], PT, P0 ;  /* 0x0000d100ff007a0c */ /* 0x000fda0003f25300 */
[----:B------:R-:W-:-:S04]  /*6190*/  @P1 IMAD.MOV.U32 R2, RZ, RZ, 0x4 ;  /* 0x00000004ff021424 */ /* 0x000fc800078e00ff */
[----:B------:R-:W-:-:S05]  /*61a0*/  @P1 IMAD.WIDE R2, R236, R2, c[0x0][0x340] ;  /* 0x0000d000ec021625 */ /* 0x000fca00078e0202 */
[----:B------:R1:W2:Y:S01]  /*61b0*/  @P1 LDG.E R14, [R2.64] ;  /* 0x00000006020e1981 */ /* 0x0002a2000c1e1900 */
[----:B------:R-:W-:Y:S02]  /*61c0*/  SHF.R.S32.HI R0, RZ, 0x1f, R115 ;  /* 0x0000001fff007819 */ /* 0x000fe40000011473 */
[----:B------:R-:W-:Y:S02]  /*61d0*/  ISETP.NE.U32.AND P2, PT, RZ, c[0x0][0x348], PT ;  /* 0x0000d200ff007a0c */ /* 0x000fe40003f45070 */
[----:B------:R-:W-:Y:S01]  /*61e0*/  SHF.R.S32.HI R19, RZ, 0x1f, R136 ;  /* 0x0000001fff137819 */ /* 0x000fe20000011488 */
[----:B------:R-:W-:Y:S01]  /*61f0*/  IMAD R0, R0, c[0x0][0x178], RZ ;  /* 0x00005e0000007a24 */ /* 0x000fe200078e02ff */
[----:B------:R-:W-:Y:S02]  /*6200*/  MOV R18, R136 ;  /* 0x0000008800127202 */ /* 0x000fe40000000f00 */
[----:B------:R-:W-:Y:S01]  /*6210*/  ISETP.GE.AND P6, PT, R138, c[0x0][0x1d4], PT ;  /* 0x000075008a007a0c */ /* 0x000fe20003fc6270 */
[----:B------:R-:W-:Y:S01]  /*6220*/  IMAD R0, R115, c[0x0][0x17c], R0 ;  /* 0x00005f0073007a24 */ /* 0x000fe200078e0200 */
[----:B------:R-:W-:-:S02]  /*6230*/  LOP3.LUT R216, R216, 0xfffffffe, RZ, 0xc0, !PT ;  /* 0xfffffffed8d87812 */ /* 0x000fc400078ec0ff */
[----:B------:R-:W-:Y:S02]  /*6240*/  ISETP.GE.AND P5, PT, R213, c[0x0][0x1d4], PT ;  /* 0x00007500d5007a0c */ /* 0x000fe40003fa6270 */
[----:B------:R-:W-:Y:S02]  /*6250*/  ISETP.GE.AND P4, PT, R214, c[0x0][0x1d4], PT ;  /* 0x00007500d6007a0c */ /* 0x000fe40003f86270 */
[----:B------:R-:W-:Y:S02]  /*6260*/  IADD3 R110, R204, -0x1, RZ ;  /* 0xffffffffcc6e7810 */ /* 0x000fe40007ffe0ff */
[----:B-1----:R-:W-:-:S04]  /*6270*/  LEA.HI R2, R131, R6, RZ, 0x3 ;  /* 0x0000000683027211 */ /* 0x002fc800078f18ff */
[----:B------:R-:W-:Y:S01]  /*6280*/  LOP3.LUT R4, R2, 0xfffffff8, RZ, 0xc0, !PT ;  /* 0xfffffff802047812 */ /* 0x000fe200078ec0ff */
[----:B------:R-:W-:-:S04]  /*6290*/  IMAD.WIDE.U32 R2, R115, c[0x0][0x178], RZ ;  /* 0x00005e0073027a25 */ /* 0x000fc800078e00ff */
[----:B------:R-:W-:Y:S01]  /*62a0*/  IMAD.IADD R103, R6, 0x1, -R4 ;  /* 0x0000000106677824 */ /* 0x000fe200078e0a04 */
[----:B------:R-:W-:Y:S01]  /*62b0*/  SHF.R.S32.HI R6, RZ, 0x1f, R211 ;  /* 0x0000001fff067819 */ /* 0x000fe200000114d3 */
[----:B------:R-:W-:Y:S01]  /*62c0*/  IMAD.IADD R3, R3, 0x1, R0 ;  /* 0x0000000103037824 */ /* 0x000fe200078e0200 */
[----:B------:R-:W-:Y:S02]  /*62d0*/  IADD3 R4, P0, R211, R10, RZ ;  /* 0x0000000ad3047210 */ /* 0x000fe40007f1e0ff */
[----:B------:R-:W-:Y:S01]  /*62e0*/  LEA R0, R103, R211, 0x5 ;  /* 0x000000d367007211 */ /* 0x000fe200078e28ff */
[----:B------:R-:W-:Y:S01]  /*62f0*/  IMAD.WIDE.U32 R2, R239, c[0x0][0x1b8], R2 ;  /* 0x00006e00ef027a25 */ /* 0x000fe200078e0002 */
[----:B------:R-:W-:Y:S02]  /*6300*/  LEA.HI.X.SX32 R6, R10, R6, 0x1, P0 ;  /* 0x000000060a067211 */ /* 0x000fe400000f0eff */
[----:B------:R-:W-:Y:S01]  /*6310*/  ISETP.NE.AND.EX P0, PT, RZ, c[0x0][0x34c], PT, P2 ;  /* 0x0000d300ff007a0c */ /* 0x000fe20003f05320 */
[----:B------:R-:W-:Y:S01]  /*6320*/  IMAD.IADD R10, R233, 0x1, R0 ;  /* 0x00000001e90a7824 */ /* 0x000fe200078e0200 */
[----:B------:R-:W-:Y:S01]  /*6330*/  ISETP.GE.AND P2, PT, R213, c[0x0][0x198], PT ;  /* 0x00006600d5007a0c */ /* 0x000fe20003f46270 */
[----:B------:R-:W-:Y:S01]  /*6340*/  IMAD R3, R239, c[0x0][0x1bc], R3 ;  /* 0x00006f00ef037a24 */ /* 0x000fe200078e0203 */
[----:B------:R-:W-:Y:S01]  /*6350*/  SEL R7, R241, RZ, !P0 ;  /* 0x000000fff1077207 */ /* 0x000fe20004000000 */
[----:B------:R-:W-:Y:S01]  /*6360*/  @P3 IMAD.HI.U32 R8, R10, c[0x0][0x2c8], RZ ;  /* 0x0000b2000a083a27 */ /* 0x000fe200078e00ff */
[----:B------:R-:W-:-:S02]  /*6370*/  SEL R5, R236, RZ, !P0 ;  /* 0x000000ffec057207 */ /* 0x000fc40004000000 */
[----:B------:R-:W-:Y:S01]  /*6380*/  ISETP.GE.AND P0, PT, R136, c[0x0][0x1d4], PT ;  /* 0x0000750088007a0c */ /* 0x000fe20003f06270 */
[----:B------:R-:W-:Y:S02]  /*6390*/  IMAD R7, R7, c[0x0][0x1c0], RZ ;  /* 0x0000700007077a24 */ /* 0x000fe400078e02ff */
[----:B------:R-:W-:-:S04]  /*63a0*/  IMAD.WIDE.U32 R2, R5, c[0x0][0x1c0], R2 ;  /* 0x0000700005027a25 */ /* 0x000fc800078e0002 */
[----:B------:R-:W-:Y:S02]  /*63b0*/  IMAD R13, R5, c[0x0][0x1c4], R7 ;  /* 0x00007100050d7a24 */ /* 0x000fe400078e0207 */
[----:B------:R-:W-:Y:S01]  /*63c0*/  IMAD.MOV.U32 R0, RZ, RZ, R10 ;  /* 0x000000ffff007224 */ /* 0x000fe200078e000a */
[----:B------:R-:W-:Y:S01]  /*63d0*/  @P3 SHF.R.U32.HI R0, RZ, c[0x0][0x2cc], R8 ;  /* 0x0000b300ff003a19 */ /* 0x000fe20000011608 */
[----:B------:R-:W-:Y:S01]  /*63e0*/  IMAD R5, R6, c[0x0][0x1e0], RZ ;  /* 0x0000780006057a24 */ /* 0x000fe200078e02ff */
[----:B------:R-:W-:Y:S01]  /*63f0*/  ISETP.GE.AND P3, PT, R138, c[0x0][0x198], PT ;  /* 0x000066008a007a0c */ /* 0x000fe20003f66270 */
[----:B------:R-:W-:Y:S01]  /*6400*/  IMAD R12, R6, c[0x0][0x208], RZ ;  /* 0x00008200060c7a24 */ /* 0x000fe200078e02ff */
[----:B------:R-:W-:Y:S01]  /*6410*/  @P0 LOP3.LUT R216, R216, 0x1, RZ, 0xfc, !PT ;  /* 0x00000001d8d80812 */ /* 0x000fe200078efcff */
[----:B------:R-:W-:Y:S01]  /*6420*/  IMAD R15, R4, c[0x0][0x1e4], R5 ;  /* 0x00007900040f7a24 */ /* 0x000fe200078e0205 */
[--C-:B------:R-:W-:Y:S01]  /*6430*/  SHF.R.S32.HI R5, RZ, 0x1f, R0.reuse ;  /* 0x0000001fff057819 */ /* 0x100fe20000011400 */
[----:B------:R-:W-:Y:S01]  /*6440*/  IMAD.MOV R11, RZ, RZ, -R0 ;  /* 0x000000ffff0b7224 */ /* 0x000fe200078e0a00 */
[----:B------:R-:W-:Y:S01]  /*6450*/  LOP3.LUT R216, R216, 0xfffffffd, RZ, 0xc0, !PT ;  /* 0xfffffffdd8d87812 */ /* 0x000fe200078ec0ff */
[----:B------:R-:W-:-:S04]  /*6460*/  IMAD.WIDE.U32 R6, R4, c[0x0][0x1e0], R18 ;  /* 0x0000780004067a25 */ /* 0x000fc800078e0012 */
[----:B------:R-:W-:-:S04]  /*6470*/  IMAD.WIDE.U32 R8, R4, c[0x0][0x208], R18 ;  /* 0x0000820004087a25 */ /* 0x000fc800078e0012 */
[----:B------:R-:W-:Y:S02]  /*6480*/  IMAD R12, R4, c[0x0][0x20c], R12 ;  /* 0x00008300040c7a24 */ /* 0x000fe400078e020c */
[----:B------:R-:W-:Y:S02]  /*6490*/  IMAD.IADD R3, R3, 0x1, R13 ;  /* 0x0000000103037824 */ /* 0x000fe400078e020d */
[----:B------:R-:W-:Y:S01]  /*64a0*/  IMAD R4, R5, c[0x0][0x1b0], RZ ;  /* 0x00006c0005047a24 */ /* 0x000fe200078e02ff */
[----:B------:R-:W-:Y:S01]  /*64b0*/  SEL R5, RZ, 0xffffffff, P6 ;  /* 0xffffffffff057807 */ /* 0x000fe20003000000 */
[----:B------:R-:W-:Y:S01]  /*64c0*/  IMAD R10, R11, c[0x0][0x2c4], R10 ;  /* 0x0000b1000b0a7a24 */ /* 0x000fe200078e020a */
[----:B------:R-:W-:Y:S01]  /*64d0*/  SEL R11, RZ, 0x1, P0 ;  /* 0x00000001ff0b7807 */ /* 0x000fe20000000000 */
[C---:B------:R-:W-:Y:S01]  /*64e0*/  IMAD R4, R0.reuse, c[0x0][0x1b4], R4 ;  /* 0x00006d0000047a24 */ /* 0x040fe200078e0204 */
[----:B------:R-:W-:Y:S01]  /*64f0*/  ISETP.NE.U32.AND P0, PT, RZ, c[0x0][0x350], PT ;  /* 0x0000d400ff007a0c */ /* 0x000fe20003f05070 */
[----:B------:R-:W-:Y:S01]  /*6500*/  IMAD.WIDE.U32 R2, R0, c[0x0][0x1b0], R2 ;  /* 0x00006c0000027a25 */ /* 0x000fe200078e0002 */
[----:B------:R-:W-:-:S02]  /*6510*/  SHF.L.U32 R0, R5, 0x1, RZ ;  /* 0x0000000105007819 */ /* 0x000fc400000006ff */
[----:B------:R-:W-:Y:S01]  /*6520*/  ISETP.NE.AND.EX P0, PT, RZ, c[0x0][0x354], PT, P0 ;  /* 0x0000d500ff007a0c */ /* 0x000fe20003f05300 */
[----:B------:R-:W-:Y:S01]  /*6530*/  IMAD.IADD R5, R9, 0x1, R12 ;  /* 0x0000000109057824 */ /* 0x000fe200078e020c */
[----:B------:R-:W-:Y:S01]  /*6540*/  SHF.R.S32.HI R9, RZ, 0x1f, R10 ;  /* 0x0000001fff097819 */ /* 0x000fe2000001140a */
[----:B------:R-:W-:Y:S01]  /*6550*/  IMAD.IADD R7, R7, 0x1, R15 ;  /* 0x0000000107077824 */ /* 0x000fe200078e020f */
[----:B------:R-:W-:Y:S01]  /*6560*/  IADD3 R3, R3, R4, RZ ;  /* 0x0000000403037210 */ /* 0x000fe20007ffe0ff */
[----:B------:R-:W-:Y:S01]  /*6570*/  IMAD.MOV.U32 R4, RZ, RZ, R8 ;  /* 0x000000ffff047224 */ /* 0x000fe200078e0008 */
[----:B------:R-:W-:Y:S01]  /*6580*/  LOP3.LUT R15, R0, 0x2, R11, 0xe2, !PT ;  /* 0x00000002000f7812 */ /* 0x000fe200078ee20b */
[----:B------:R-:W-:Y:S01]  /*6590*/  IMAD R0, R9, c[0x0][0x1a8], RZ ;  /* 0x00006a0009007a24 */ /* 0x000fe200078e02ff */
[----:B------:R-:W-:Y:S01]  /*65a0*/  SEL R12, RZ, 0x4, P5 ;  /* 0x00000004ff0c7807 */ /* 0x000fe20002800000 */
[----:B------:R-:W-:Y:S01]  /*65b0*/  IMAD.WIDE.U32 R8, R10, c[0x0][0x1a8], R2 ;  /* 0x00006a000a087a25 */ /* 0x000fe200078e0002 */
[----:B------:R-:W-:-:S03]  /*65c0*/  SEL R11, RZ, 0x8, P4 ;  /* 0x00000008ff0b7807 */ /* 0x000fc60002000000 */
[----:B------:R-:W-:Y:S01]  /*65d0*/  IMAD R13, R10, c[0x0][0x1ac], R0 ;  /* 0x00006b000a0d7a24 */ /* 0x000fe200078e0200 */
[----:B------:R-:W-:Y:S01]  /*65e0*/  LOP3.LUT R129, R11, R15, R12, 0xfe, !PT ;  /* 0x0000000f0b817212 */ /* 0x000fe200078efe0c */
[----:B------:R-:W-:Y:S01]  /*65f0*/  IMAD.WIDE.U32 R6, R239, c[0x0][0x1e8], R6 ;  /* 0x00007a00ef067a25 */ /* 0x000fe200078e0006 */
[----:B------:R-:W-:-:S03]  /*6600*/  IADD3 R15, R211, R233, RZ ;  /* 0x000000e9d30f7210 */ /* 0x000fc60007ffe0ff */
[----:B------:R-:W-:-:S04]  /*6610*/  IMAD.WIDE.U32 R2, R239, c[0x0][0x210], R4 ;  /* 0x00008400ef027a25 */ /* 0x000fc800078e0004 */
[----:B------:R-:W-:Y:S02]  /*6620*/  IMAD R5, R239, c[0x0][0x1ec], R7 ;  /* 0x00007b00ef057a24 */ /* 0x000fe400078e0207 */
[----:B------:R-:W-:Y:S02]  /*6630*/  IMAD.IADD R9, R9, 0x1, R13 ;  /* 0x0000000109097824 */ /* 0x000fe400078e020d */
[----:B------:R-:W-:Y:S02]  /*6640*/  IMAD R3, R239, c[0x0][0x214], R3 ;  /* 0x00008500ef037a24 */ /* 0x000fe400078e0203 */
[----:B------:R-:W-:Y:S01]  /*6650*/  IMAD.MOV.U32 R4, RZ, RZ, R6 ;  /* 0x000000ffff047224 */ /* 0x000fe200078e0006 */
[----:B--2---:R-:W-:Y:S01]  /*6660*/  @P1 SHF.R.S32.HI R10, RZ, 0x1f, R14 ;  /* 0x0000001fff0a1819 */ /* 0x004fe2000001140e */
[----:B------:R-:W-:Y:S01]  /*6670*/  @!P1 IMAD.MOV.U32 R14, RZ, RZ, R236 ;  /* 0x000000ffff0e9224 */ /* 0x000fe200078e00ec */
[----:B------:R-:W-:Y:S02]  /*6680*/  @!P1 MOV R10, R241 ;  /* 0x000000f1000a9202 */ /* 0x000fe40000000f00 */
[----:B------:R-:W-:-:S02]  /*6690*/  ISETP.GE.AND P1, PT, R214, c[0x0][0x198], PT ;  /* 0x00006600d6007a0c */ /* 0x000fc40003f26270 */
[----:B------:R-:W-:Y:S02]  /*66a0*/  SEL R0, R14, RZ, !P0 ;  /* 0x000000ff0e007207 */ /* 0x000fe40004000000 */
[----:B------:R-:W-:Y:S02]  /*66b0*/  SEL R7, R10, RZ, !P0 ;  /* 0x000000ff0a077207 */ /* 0x000fe40004000000 */
[----:B------:R-:W-:Y:S01]  /*66c0*/  LEA R17, P0, R8, c[0x0][0x160], 0x1 ;  /* 0x0000580008117a11 */ /* 0x000fe200078008ff */
[----:B------:R-:W-:-:S03]  /*66d0*/  IMAD.WIDE.U32 R220, R0, c[0x0][0x218], R2 ;  /* 0x0000860000dc7a25 */ /* 0x000fc600078e0002 */
[----:B------:R-:W-:Y:S01]  /*66e0*/  LEA.HI.X R14, R8, c[0x0][0x164], R9, 0x1, P0 ;  /* 0x00005900080e7a11 */ /* 0x000fe200000f0c09 */
[C---:B------:R-:W-:Y:S01]  /*66f0*/  IMAD R6, R7.reuse, c[0x0][0x1f0], RZ ;  /* 0x00007c0007067a24 */ /* 0x040fe200078e02ff */
[----:B------:R-:W-:Y:S01]  /*6700*/  ISETP.GE.AND P0, PT, R136, c[0x0][0x198], PT ;  /* 0x0000660088007a0c */ /* 0x000fe20003f06270 */
[----:B------:R-:W-:Y:S02]  /*6710*/  IMAD R7, R7, c[0x0][0x218], RZ ;  /* 0x0000860007077a24 */ /* 0x000fe400078e02ff */
[----:B------:R-:W-:-:S04]  /*6720*/  IMAD.WIDE.U32 R218, R0, c[0x0][0x1f0], R4 ;  /* 0x00007c0000da7a25 */ /* 0x000fc800078e0004 */
[C---:B------:R-:W-:Y:S02]  /*6730*/  IMAD R2, R0.reuse, c[0x0][0x1f4], R6 ;  /* 0x00007d0000027a24 */ /* 0x040fe400078e0206 */
[----:B------:R-:W-:Y:S02]  /*6740*/  IMAD R0, R0, c[0x0][0x21c], R7 ;  /* 0x0000870000007a24 */ /* 0x000fe400078e0207 */
[----:B------:R-:W-:Y:S02]  /*6750*/  IMAD.IADD R222, R219, 0x1, R2 ;  /* 0x00000001dbde7824 */ /* 0x000fe400078e0202 */
[----:B------:R-:W-:Y:S02]  /*6760*/  @P0 LOP3.LUT R216, R216, 0x2, RZ, 0xfc, !PT ;  /* 0x00000002d8d80812 */ /* 0x000fe400078efcff */
[----:B------:R-:W-:Y:S01]  /*6770*/  IADD3 R223, R221, R0, RZ ;  /* 0x00000000dddf7210 */ /* 0x000fe20007ffe0ff */
[----:B------:R-:W-:Y:S05]  /*6780*/  BRA.DIV ~URZ, `(.L_x_1025) ;  /* 0x000156727f007947 */ /* 0x000fea000b800000 */
[----:B------:R1:W2:Y:S02]  /*6790*/  SHFL.IDX PT, R12, R14, RZ, 0x181f ;  /* 0x00181fff0e0c7589 */ /* 0x0002a400000e0000 */
.L_x_1174:
[----:B------:R-:W-:Y:S05]  /*67a0*/  BRA.DIV ~URZ, `(.L_x_1026) ;  /* 0x000156c27f007947 */ /* 0x000fea000b800000 */
[----:B------:R3:W4:Y:S02]  /*67b0*/  SHFL.IDX PT, R0, R17, RZ, 0x181f ;  /* 0x00181fff11007589 */ /* 0x00072400000e0000 */
.L_x_1175:
[----:B------:R-:W-:Y:S01]  /*67c0*/  IMAD R72, R238, c[0x0][0x2c4], RZ ;  /* 0x0000b100ee487a24 */ /* 0x000fe200078e02ff */
[----:B------:R-:W-:Y:S01]  /*67d0*/  SHF.R.S32.HI R100, RZ, 0x1f, R138 ;  /* 0x0000001fff647819 */ /* 0x000fe2000001148a */
[----:B------:R-:W-:Y:S01]  /*67e0*/  BSSY B0, `(.L_x_1027) ;  /* 0x000001a000007945 */ /* 0x000fe20003800000 */
[----:B------:R-:W-:-:S02]  /*67f0*/  LOP3.LUT R216, R216, 0xfffffff7, RZ, 0xc0, !PT ;  /* 0xfffffff7d8d87812 */ /* 0x000fc400078ec0ff */
[----:B------:R-:W-:Y:S02]  /*6800*/  ISETP.GE.AND P0, PT, R15, R72, PT ;  /* 0x000000480f00720c */ /* 0x000fe40003f06270 */
[----:B------:R-:W-:Y:S02]  /*6810*/  LEA.HI R74, R100, R138, RZ, 0x3 ;  /* 0x0000008a644a7211 */ /* 0x000fe400078f18ff */
[----:B------:R-:W-:Y:S02]  /*6820*/  SHF.R.S32.HI R13, RZ, 0x1f, R213 ;  /* 0x0000001fff0d7819 */ /* 0x000fe400000114d5 */
        /* <DEDUP_REMOVED lines=21> */
.L_x_1028:
[----:B------:R-:W-:Y:S05]  /*6980*/  BSYNC B0 ;  /* 0x0000000000007941 */ /* 0x000fea0003800000 */
.L_x_1027:
[----:B------:R-:W-:Y:S05]  /*6990*/  BRA.DIV ~URZ, `(.L_x_1029) ;  /* 0x000155327f007947 */ /* 0x000fea000b800000 */
[----:B--2---:R2:W1:Y:S04]  /*69a0*/  SHFL.IDX PT, R12, R14, 0x1, 0x181f ;  /* 0x00381f000e0c7f89 */ /* 0x00446800000e0000 */
[----:B----4-:R2:W4:Y:S02]  /*69b0*/  SHFL.IDX PT, R0, R17, 0x1, 0x181f ;  /* 0x00381f0011007f89 */ /* 0x01052400000e0000 */
.L_x_1176:
        /* <DEDUP_REMOVED lines=22> */
.L_x_1031:
[----:B------:R-:W-:Y:S05]  /*6b20*/  BSYNC B0 ;  /* 0x0000000000007941 */ /* 0x000fea0003800000 */
.L_x_1030:
[----:B------:R-:W-:Y:S05]  /*6b30*/  BRA.DIV ~URZ, `(.L_x_1032) ;  /* 0x000154527f007947 */ /* 0x000fea000b800000 */
[----:B-1----:R1:W2:Y:S02]  /*6b40*/  SHFL.IDX PT, R12, R14, 0x2, 0x181f ;  /* 0x00581f000e0c7f89 */ /* 0x0022a400000e0000 */
.L_x_1177:
[----:B------:R-:W-:Y:S05]  /*6b50*/  BRA.DIV ~URZ, `(.L_x_1033) ;  /* 0x000154a27f007947 */ /* 0x000fea000b800000 */
[----:B----4-:R4:W1:Y:S02]  /*6b60*/  SHFL.IDX PT, R0, R17, 0x2, 0x181f ;  /* 0x00581f0011007f89 */ /* 0x01086400000e0000 */
.L_x_1178:
        /* <DEDUP_REMOVED lines=22> */
.L_x_1035:
[----:B------:R-:W-:Y:S05]  /*6cd0*/  BSYNC B0 ;  /* 0x0000000000007941 */ /* 0x000fea0003800000 */
.L_x_1034:
[----:B------:R-:W-:Y:S05]  /*6ce0*/  BRA.DIV ~URZ, `(.L_x_1036) ;  /* 0x000153727f007947 */ /* 0x000fea000b800000 */
[----:B--2---:R2:W3:Y:S04]  /*6cf0*/  SHFL.IDX PT, R12, R14, 0x3, 0x181f ;  /* 0x00781f000e0c7f89 */ /* 0x0044e800000e0000 */
[----:B-1----:R2:W1:Y:S02]  /*6d00*/  SHFL.IDX PT, R0, R17, 0x3, 0x181f ;  /* 0x00781f0011007f89 */ /* 0x00246400000e0000 */
.L_x_1179:
[----:B------:R-:W-:Y:S02]  /*6d10*/  IADD3 R2, R15, 0x60, RZ ;  /* 0x000000600f027810 */ /* 0x000fe40007ffe0ff */
[----:B------:R-:W-:-:S02]  /*6d20*/  P2R R5, PR, RZ, 0x10 ;  /* 0x00000010ff057803 */ /* 0x000fc40000000000 */
        /* <DEDUP_REMOVED lines=9> */
[----:B------:R-:W-:Y:S01]  /*6dc0*/  @!P4 LEA R2, P0, R214, R0, 0x1 ;  /* 0x00000000d602c211 */ /* 0x000fe200078008ff */
[----:B------:R-:W-:-:S03]  /*6dd0*/  IMAD.IADD R0, R237, 0x1, -R211 ;  /* 0x00000001ed007824 */ /* 0x000fc600078e0ad3 */
[----:B------:R-:W-:Y:S01]  /*6de0*/  @!P4 LEA.HI.X R3, R214, R12, R16, 0x1, P0 ;  /* 0x0000000cd603c211 */ /* 0x000fe200000f0c10 */
[----:B------:R-:W-:Y:S01]  /*6df0*/  IMAD R0, R110, -0x20, R0 ;  /* 0xffffffe06e007824 */ /* 0x000fe200078e0200 */
[----:B------:R-:W-:-:S13]  /*6e00*/  LOP3.LUT P0, RZ, R216, 0x2, RZ, 0xc0, !PT ;  /* 0x00000002d8ff7812 */ /* 0x000fda000780c0ff */
[----:B------:R-:W-:Y:S01]  /*6e10*/  @!PT LDS RZ, [RZ] ;  /* 0x00000000fffff984 */ /* 0x000fe20000000800 */
[----:B------:R-:W-:Y:S01]  /*6e20*/  @!PT LDS RZ, [RZ] ;  /* 0x00000000fffff984 */ /* 0x000fe20000000800 */
[----:B------:R-:W-:Y:S01]  /*6e30*/  @!PT LDS RZ, [RZ] ;  /* 0x00000000fffff984 */ /* 0x000fe20000000800 */
[----:B------:R1:W-:Y:S01]  /*6e40*/  @!P4 LDGSTS.E.BYPASS.LTC128B.128 [R215+0x13080], [R10.64], !P0 ;  /* 0x130800000ad7cfae */ /* 0x0003e2000c101d46 */
[----:B------:R-:W-:-:S03]  /*6e50*/  ISETP.GE.AND P0, PT, R0, 0x1, PT ;  /* 0x000000010000780c */ /* 0x000fc60003f06270 */
[----:B------:R1:W-:Y:S04]  /*6e60*/  @!P4 LDGSTS.E.BYPASS.LTC128B.128 [R215+0x17080], [R8.64], !P3 ;  /* 0x1708000008d7cfae */ /* 0x0003e8000d901d46 */
[----:B------:R1:W-:Y:S04]  /*6e70*/  @!P4 LDGSTS.E.BYPASS.LTC128B.128 [R215+0x1b080], [R6.64], !P2 ;  /* 0x1b08000006d7cfae */ /* 0x0003e8000d101d46 */
[----:B------:R1:W-:Y:S01]  /*6e80*/  @!P4 LDGSTS.E.BYPASS.LTC128B.128 [R215+0x1f080], [R2.64], !P1 ;  /* 0x1f08000002d7cfae */ /* 0x0003e2000c901d46 */
[----:B------:R-:W-:-:S03]  /*6e90*/  ISETP.NE.AND P4, PT, R5, RZ, PT ;  /* 0x000000ff0500720c */ /* 0x000fc60003f85270 */
[----:B------:R-:W0:Y:S01]  /*6ea0*/  LDGDEPBAR ;  /* 0x00000000000079af */ /* 0x000e220000000000 */
[----:B------:R-:W-:Y:S01]  /*6eb0*/  WARPSYNC 0xffffffff ;  /* 0xffffffff00007948 */ /* 0x000fe20003800000 */
[----:B------:R-:W-:Y:S02]  /*6ec0*/  BSSY B0, `(.L_x_1037) ;  /* 0x0000013000007945 */ /* 0x000fe40003800000 */
[----:B------:R-:W-:Y:S06]  /*6ed0*/  BAR.SYNC.DEFER_BLOCKING 0x0 ;  /* 0x0000000000007b1d */ /* 0x000fec0000010000 */
[----:B------:R-:W-:Y:S05]  /*6ee0*/  @!P0 BRA `(.L_x_1038) ;  /* 0x0000010000008947 */ /* 0x000fea0003800000 */
[----:B------:R-:W-:Y:S01]  /*6ef0*/  IMAD R0, R142, c[0x0][0x1e0], RZ ;  /* 0x000078008e007a24 */ /* 0x000fe200078e02ff */
[----:B------:R-:W-:Y:S01]  /*6f00*/  LOP3.LUT P3, RZ, R216, 0x1, RZ, 0xc0, !PT ;  /* 0x00000001d8ff7812 */ /* 0x000fe2000786c0ff */
[----:B-1----:R-:W-:-:S04]  /*6f10*/  IMAD.WIDE.U32 R2, R110, c[0x0][0x1e0], RZ ;  /* 0x000078006e027a25 */ /* 0x002fc800078e00ff */
        /* <DEDUP_REMOVED lines=13> */
.L_x_1038:
[----:B------:R-:W-:Y:S05]  /*6ff0*/  BSYNC B0 ;  /* 0x0000000000007941 */ /* 0x000fea0003800000 */
.L_x_1037:
[----:B------:R-:W-:Y:S01]  /*7000*/  ISETP.LT.AND P0, PT, RZ, c[0x0][0x27c], PT ;  /* 0x00009f00ff007a0c */ /* 0x000fe20003f01270 */
[----:B------:R-:W0:Y:S01]  /*7010*/  LDGDEPBAR ;  /* 0x00000000000079af */ /* 0x000e220000000000 */
[----:B------:R-:W-:-:S11]  /*7020*/  MOV R145, c[0x0][0x2c4] ;  /* 0x0000b10000917a02 */ /* 0x000fd60000000f00 */
[----:B------:R-:W-:Y:S05]  /*7030*/  @P0 BRA `(.L_x_1039) ;  /* 0x0000002000000947 */ /* 0x000fea0003800000 */
[----:B------:R-:W-:-:S04]  /*7040*/  DEPBAR.LE SB0, 0x1 ;  /* 0x000080400000791a */ /* 0x000fc80000000000 */
[----:B------:R-:W-:Y:S05]  /*7050*/  BRA `(.L_x_1040) ;  /* 0x00008fe000007947 */ /* 0x000fea0003800000 */
.L_x_1039:
[----:B------:R-:W-:Y:S01]  /*7060*/  ULDC.U8 UR4, c[0x0][0x298] ;  /* 0x0000a60000047ab9 */ /* 0x000fe20000000000 */
[----:B-----5:R-:W-:Y:S01]  /*7070*/  SHF.R.S32.HI R0, RZ, 0x1f, R112 ;  /* 0x0000001fff007819 */ /* 0x020fe20000011470 */
[----:B-1----:R-:W-:Y:S01]  /*7080*/  IMAD.WIDE.U32 R6, R112, c[0x0][0x280], RZ ;  /* 0x0000a00070067a25 */ /* 0x002fe200078e00ff */
[----:B------:R-:W-:Y:S01]  /*7090*/  ISETP.NE.AND P0, PT, RZ, UR4, PT ;  /* 0x00000004ff007c0c */ /* 0x000fe2000bf05270 */
[----:B------:R-:W-:Y:S01]  /*70a0*/  BSSY B2, `(.L_x_1040) ;  /* 0x00008f9000027945 */ /* 0x000fe20003800000 */
[C---:B------:R-:W-:Y:S01]  /*70b0*/  IADD3 R134, R211.reuse, 0x20, RZ ;  /* 0x00000020d3867810 */ /* 0x040fe20007ffe0ff */
[C---:B------:R-:W-:Y:S01]  /*70c0*/  IMAD R3, R0.reuse, c[0x0][0x280], RZ ;  /* 0x0000a00000037a24 */ /* 0x040fe200078e02ff */
[----:B------:R-:W-:Y:S01]  /*70d0*/  IADD3 R144, R211, 0x60, RZ ;  /* 0x00000060d3907810 */ /* 0x000fe20007ffe0ff */
[----:B------:R-:W-:Y:S01]  /*70e0*/  IMAD R2, R0, c[0x0][0x290], RZ ;  /* 0x0000a40000027a24 */ /* 0x000fe200078e02ff */
[----:B------:R-:W-:Y:S01]  /*70f0*/  LEA R0, R103, R15, 0x5 ;  /* 0x0000000f67007211 */ /* 0x000fe200078e28ff */
[C---:B------:R-:W-:Y:S01]  /*7100*/  IMAD R5, R112.reuse, c[0x0][0x284], R3 ;  /* 0x0000a10070057a24 */ /* 0x040fe200078e0203 */
[----:B------:R-:W-:Y:S01]  /*7110*/  IADD3 R143, R211, 0x40, RZ ;  /* 0x00000040d38f7810 */ /* 0x000fe20007ffe0ff */
[----:B------:R-:W-:-:S02]  /*7120*/  IMAD R8, R112, c[0x0][0x294], R2 ;  /* 0x0000a50070087a24 */ /* 0x000fc400078e0202 */
[----:B------:R-:W-:Y:S01]  /*7130*/  IMAD.WIDE.U32 R2, R112, c[0x0][0x290], RZ ;  /* 0x0000a40070027a25 */ /* 0x000fe200078e00ff */
[----:B------:R-:W-:-:S04]  /*7140*/  IADD3 R5, R5, R7, RZ ;  /* 0x0000000705057210 */ /* 0x000fc80007ffe0ff */
[----:B------:R-:W-:Y:S01]  /*7150*/  IADD3 R8, R8, R3, RZ ;  /* 0x0000000308087210 */ /* 0x000fe20007ffe0ff */
[----:B------:R-:W-:Y:S05]  /*7160*/  @!P0 BRA `(.L_x_1041) ;  /* 0x0000462000008947 */ /* 0x000fea0003800000 */
[----:B------:R-:W-:Y:S01]  /*7170*/  ISETP.NE.AND P1, PT, R145, 0x1, PT ;  /* 0x000000019100780c */ /* 0x000fe20003f25270 */
[----:B------:R-:W-:Y:S01]  /*7180*/  IMAD.MOV.U32 R4, RZ, RZ, R6 ;  /* 0x000000ffff047224 */ /* 0x000fe200078e0006 */
[C---:B------:R-:W-:Y:S01]  /*7190*/  IADD3 R43, R140.reuse, 0x40, RZ ;  /* 0x000000408c2b7810 */ /* 0x040fe20007ffe0ff */
[----:B------:R-:W-:Y:S01]  /*71a0*/  BSSY B0, `(.L_x_1042) ;  /* 0x0000053000007945 */ /* 0x000fe20003800000 */
[----:B------:R-:W-:Y:S01]  /*71b0*/  IADD3 R42, R140, 0x20, RZ ;  /* 0x000000208c2a7810 */ /* 0x000fe20007ffe0ff */
        /* <DEDUP_REMOVED lines=16> */
[----:B------:R-:W-:Y:S01]  /*72c0*/  IMAD.WIDE.U32 R4, R0, c[0x0][0x280], R4 ;  /* 0x0000a00000047a25 */ /* 0x000fe200078e0004 */
[----:B------:R-:W-:-:S03]  /*72d0*/  SHF.R.S32.HI R30, RZ, 0x1f, R42 ;  /* 0x0000001fff1e7819 */ /* 0x000fc6000001142a */
[----:B------:R-:W-:Y:S01]  /*72e0*/  IMAD R7, R3, c[0x0][0x280], RZ ;  /* 0x0000a00003077a24 */ /* 0x000fe200078e02ff */
[----:B------:R-:W-:-:S03]  /*72f0*/  LEA R36, P0, R4, c[0x0][0x270], 0x1 ;  /* 0x00009c0004247a11 */ /* 0x000fc600078008ff */
[----:B------:R-:W-:-:S04]  /*7300*/  IMAD R6, R0, c[0x0][0x284], R7 ;  /* 0x0000a10000067a24 */ /* 0x000fc800078e0207 */
[----:B------:R-:W-:-:S05]  /*7310*/  IMAD.IADD R6, R5, 0x1, R6 ;  /* 0x0000000105067824 */ /* 0x000fca00078e0206 */
[----:B------:R-:W-:Y:S01]  /*7320*/  LEA.HI.X R34, R4, c[0x0][0x274], R6, 0x1, P0 ;  /* 0x00009d0004227a11 */ /* 0x000fe200000f0c06 */
[----:B------:R-:W-:Y:S02]  /*7330*/  IMAD R4, R3, c[0x0][0x290], RZ ;  /* 0x0000a40003047a24 */ /* 0x000fe400078e02ff */
[----:B------:R-:W-:-:S04]  /*7340*/  IMAD.MOV.U32 R3, RZ, RZ, R8 ;  /* 0x000000ffff037224 */ /* 0x000fc800078e0008 */
[----:B------:R-:W-:-:S04]  /*7350*/  IMAD.WIDE.U32 R2, R0, c[0x0][0x290], R2 ;  /* 0x0000a40000027a25 */ /* 0x000fc800078e0002 */
[----:B------:R-:W-:Y:S01]  /*7360*/  IMAD R0, R0, c[0x0][0x294], R4 ;  /* 0x0000a50000007a24 */ /* 0x000fe200078e0204 */
[C---:B------:R-:W-:Y:S01]  /*7370*/  LEA R33, P0, R2.reuse, c[0x0][0x288], 0x1 ;  /* 0x0000a20002217a11 */ /* 0x040fe200078008ff */
[----:B------:R1:W3:Y:S02]  /*7380*/  SHFL.IDX PT, R4, R34, RZ, 0x181f ;  /* 0x00181fff22047589 */ /* 0x0002e400000e0000 */
[----:B------:R-:W-:Y:S02]  /*7390*/  IMAD.IADD R0, R3, 0x1, R0 ;  /* 0x0000000103007824 */ /* 0x000fe400078e0200 */
[----:B------:R1:W2:Y:S03]  /*73a0*/  SHFL.IDX PT, R3, R36, RZ, 0x181f ;  /* 0x00181fff24037589 */ /* 0x0002a600000e0000 */
[----:B------:R-:W-:Y:S02]  /*73b0*/  LEA.HI.X R31, R2, c[0x0][0x28c], R0, 0x1, P0 ;  /* 0x0000a300021f7a11 */ /* 0x000fe400000f0c00 */
[----:B------:R1:W4:Y:S04]  /*73c0*/  SHFL.IDX PT, R0, R33, RZ, 0x181f ;  /* 0x00181fff21007589 */ /* 0x00032800000e0000 */
[----:B------:R1:W1:Y:S01]  /*73d0*/  SHFL.IDX PT, R2, R31, RZ, 0x181f ;  /* 0x00181fff1f027589 */ /* 0x00026200000e0000 */
        /* <DEDUP_REMOVED lines=9> */
[----:B--2---:R-:W-:-:S05]  /*7470*/  @!P3 IADD3 R18, P0, R3, R6, RZ ;  /* 0x000000060312b210 */ /* 0x004fca0007f1e0ff */
[--C-:B---3--:R-:W-:Y:S01]  /*7480*/  @!P3 IMAD.X R19, R4, 0x1, R5.reuse, P0 ;  /* 0x000000010413b824 */ /* 0x108fe200000e0605 */
[----:B----4-:R-:W-:Y:S02]  /*7490*/  @!P3 IADD3 R16, P0, R0, R6, RZ ;  /* 0x000000060010b210 */ /* 0x010fe40007f1e0ff */
[----:B------:R-:W-:Y:S01]  /*74a0*/  @!P2 SHF.L.U64.HI R6, R42, 0x1, R30 ;  /* 0x000000012a06a819 */ /* 0x000fe2000001021e */
        /* <DEDUP_REMOVED lines=34> */
.L_x_1043:
[----:B------:R-:W-:Y:S05]  /*76d0*/  BSYNC B0 ;  /* 0x0000000000007941 */ /* 0x000fea0003800000 */
.L_x_1042:
[----:B----45:R-:W-:Y:S01]  /*76e0*/  IMAD.MOV.U32 R0, RZ, RZ, R45 ;  /* 0x000000ffff007224 */ /* 0x030fe200078e002d */
[----:B------:R-:W-:Y:S01]  /*76f0*/  LOP3.LUT P0, RZ, R216, 0x10, RZ, 0xc0, !PT ;  /* 0x00000010d8ff7812 */ /* 0x000fe2000780c0ff */
[----:B-1----:R-:W-:Y:S01]  /*7700*/  IMAD.MOV.U32 R2, RZ, RZ, R44 ;  /* 0x000000ffff027224 */ /* 0x002fe200078e002c */
[----:B------:R-:W-:Y:S01]  /*7710*/  MOV R5, R41 ;  /* 0x0000002900057202 */ /* 0x000fe20000000f00 */
[----:B---3--:R-:W-:Y:S01]  /*7720*/  IMAD.MOV.U32 R4, RZ, RZ, R38 ;  /* 0x000000ffff047224 */ /* 0x008fe200078e0026 */
        /* <DEDUP_REMOVED lines=46> */
[----:B------:R-:W-:Y:S01]  /*7a10*/  @!P2 IMAD.SHL.U32 R5, R42, 0x2, RZ ;  /* 0x000000022a05a824 */ /* 0x000fe200078e00ff */
[----:B------:R-:W-:Y:S01]  /*7a20*/  CS2R R52, SRZ ;  /* 0x0000000000347805 */ /* 0x000fe2000001ff00 */
[----:B------:R-:W-:Y:S01]  /*7a30*/  CS2R R54, SRZ ;  /* 0x0000000000367805 */ /* 0x000fe2000001ff00 */
[----:B------:R-:W-:Y:S01]  /*7a40*/  CS2R R56, SRZ ;  /* 0x0000000000387805 */ /* 0x000fe2000001ff00 */
[----:B----4-:R-:W-:Y:S01]  /*7a50*/  @!P3 IMAD.X R17, R2, 0x1, R6, P0 ;  /* 0x000000010211b824 */ /* 0x010fe200000e0606 */
[----:B------:R-:W-:Y:S01]  /*7a60*/  @!P2 SHF.L.U64.HI R6, R42, 0x1, R30 ;  /* 0x000000012a06a819 */ /* 0x000fe2000001021e */
[----:B------:R-:W-:Y:S01]  /*7a70*/  CS2R R58, SRZ ;  /* 0x00000000003a7805 */ /* 0x000fe2000001ff00 */
[-C--:B------:R-:W-:Y:S01]  /*7a80*/  @!P2 IADD3 R14, P0, R3, R5.reuse, RZ ;  /* 0x00000005030ea210 */ /* 0x080fe20007f1e0ff */
[----:B------:R-:W-:Y:S01]  /*7a90*/  CS2R R64, SRZ ;  /* 0x0000000000407805 */ /* 0x000fe2000001ff00 */
[----:B------:R-:W-:Y:S01]  /*7aa0*/  CS2R R60, SRZ ;  /* 0x00000000003c7805 */ /* 0x000fe2000001ff00 */
[----:B------:R1:W5:Y:S02]  /*7ab0*/  @!P3 LD.E.64 R48, [R18.64] ;  /* 0x000000061230b980 */ /* 0x000364000c101b00 */
[--C-:B------:R-:W-:Y:S01]  /*7ac0*/  @!P2 IMAD.X R15, R4, 0x1, R6.reuse, P0 ;  /* 0x00000001040fa824 */ /* 0x100fe200000e0606 */
[----:B------:R-:W-:Y:S01]  /*7ad0*/  @!P2 IADD3 R12, P0, R0, R5, RZ ;  /* 0x00000005000ca210 */ /* 0x000fe20007f1e0ff */
[C---:B------:R-:W-:Y:S01]  /*7ae0*/  @!P1 IMAD.SHL.U32 R5, R43.reuse, 0x2, RZ ;  /* 0x000000022b059824 */ /* 0x040fe200078e00ff */
        /* <DEDUP_REMOVED lines=21> */
.L_x_1045:
[----:B------:R-:W-:Y:S05]  /*7c40*/  BSYNC B0 ;  /* 0x0000000000007941 */ /* 0x000fea0003800000 */
.L_x_1044:
        /* <DEDUP_REMOVED lines=46> */
[----:B------:R-:W-:-:S02]  /*7f30*/  ISETP.GE.AND P2, PT, R42, c[0x0][0x27c], PT ;  /* 0x00009f002a007a0c */ /* 0x000fc40003f46270 */
[----:B------:R-:W-:Y:S02]  /*7f40*/  ISETP.GE.AND P1, PT, R43, c[0x0][0x27c], PT ;  /* 0x00009f002b007a0c */ /* 0x000fe40003f26270 */
[----:B------:R-:W-:-:S07]  /*7f50*/  P2R R21, PR, RZ, 0x10 ;  /* 0x00000010ff157803 */ /* 0x000fce0000000000 */
[C---:B------:R-:W-:Y:S01]  /*7f60*/  @!P3 IMAD.SHL.U32 R5, R140.reuse, 0x2, RZ ;  /* 0x000000028c05b824 */ /* 0x040fe200078e00ff */
[----:B------:R-:W-:-:S04]  /*7f70*/  @!P3 SHF.L.U64.HI R6, R140, 0x1, R35 ;  /* 0x000000018c06b819 */ /* 0x000fc80000010223 */
[----:B---3--:R-:W-:-:S05]  /*7f80*/  @!P3 IADD3 R18, P0, R3, R5, RZ ;  /* 0x000000050312b210 */ /* 0x008fca0007f1e0ff */
[----:B--2---:R-:W-:Y:S01]  /*7f90*/  @!P3 IMAD.X R19, R4, 0x1, R6, P0 ;  /* 0x000000010413b824 */ /* 0x004fe200000e0606 */
[----:B-1----:R-:W-:Y:S01]  /*7fa0*/  @!P3 IADD3 R16, P0, R0, R5, RZ ;  /* 0x000000050010b210 */ /* 0x002fe20007f1e0ff */
[----:B------:R-:W-:-:S04]  /*7fb0*/  @!P2 IMAD.SHL.U32 R5, R42, 0x2, RZ ;  /* 0x000000022a05a824 */ /* 0x000fc800078e00ff */
[----:B----4-:R-:W-:Y:S01]  /*7fc0*/  @!P3 IMAD.X R17, R2, 0x1, R6, P0 ;  /* 0x000000010211b824 */ /* 0x010fe200000e0606 */
[----:B------:R-:W-:Y:S02]  /*7fd0*/  @!P2 SHF.L.U64.HI R6, R42, 0x1, R30 ;  /* 0x000000012a06a819 */ /* 0x000fe4000001021e */
[-C--:B------:R-:W-:Y:S01]  /*7fe0*/  @!P2 IADD3 R14, P0, R3, R5.reuse, RZ ;  /* 0x00000005030ea210 */ /* 0x080fe20007f1e0ff */
[----:B------:R-:W-:Y:S01]  /*7ff0*/  CS2R R66, SRZ ;  /* 0x0000000000427805 */ /* 0x000fe2000001ff00 */
[----:B------:R-:W-:Y:S01]  /*8000*/  CS2R R68, SRZ ;  /* 0x0000000000447805 */ /* 0x000fe2000001ff00 */
[----:B------:R-:W-:Y:S01]  /*8010*/  CS2R R70, SRZ ;  /* 0x0000000000467805 */ /* 0x000fe2000001ff00 */
[----:B------:R-:W-:Y:S01]  /*8020*/  CS2R R74, SRZ ;  /* 0x00000000004a7805 */ /* 0x000fe2000001ff00 */
[--C-:B------:R-:W-:Y:S01]  /*8030*/  @!P2 IMAD.X R15, R4, 0x1, R6.reuse, P0 ;  /* 0x00000001040fa824 */ /* 0x100fe200000e0606 */
[----:B------:R-:W-:Y:S01]  /*8040*/  @!P2 IADD3 R12, P0, R0, R5, RZ ;  /* 0x00000005000ca210 */ /* 0x000fe20007f1e0ff */
[C---:B------:R-:W-:Y:S01]  /*8050*/  @!P1 IMAD.SHL.U32 R5, R43.reuse, 0x2, RZ ;  /* 0x000000022b059824 */ /* 0x040fe200078e00ff */
[----:B------:R-:W-:Y:S01]  /*8060*/  CS2R R76, SRZ ;  /* 0x00000000004c7805 */ /* 0x000fe2000001ff00 */
[----:B------:R1:W5:Y:S02]  /*8070*/  @!P3 LD.E.64 R62, [R16.64] ;  /* 0x00000006103eb980 */ /* 0x000364000c101b00 */
[----:B------:R-:W-:Y:S01]  /*8080*/  @!P2 IMAD.X R13, R2, 0x1, R6, P0 ;  /* 0x00000001020da824 */ /* 0x000fe200000e0606 */
[----:B------:R-:W-:-:S02]  /*8090*/  @!P1 SHF.L.U64.HI R6, R43, 0x1, R32 ;  /* 0x000000012b069819 */ /* 0x000fc40000010220 */
        /* <DEDUP_REMOVED lines=15> */
[----:B------:R-:W-:Y:S02]  /*8190*/  ISETP.NE.AND P4, PT, R21, RZ, PT ;  /* 0x000000ff1500720c */ /* 0x000fe40003f85270 */
[----:B------:R-:W-:Y:S02]  /*81a0*/  CS2R R20, SRZ ;  /* 0x0000000000147805 */ /* 0x000fe4000001ff00 */
[----:B------:R1:W5:Y:S04]  /*81b0*/  @!P0 LD.E.64 R76, [R4.64] ;  /* 0x00000006044c8980 */ /* 0x000368000c101b00 */
[----:B------:R2:W5:Y:S02]  /*81c0*/  @!P3 LD.E.64 R20, [R18.64] ;  /* 0x000000061214b980 */ /* 0x000564000c101b00 */
[----:B--2---:R-:W-:-:S06]  /*81d0*/  CS2R R18, SRZ ;  /* 0x0000000000127805 */ /* 0x004fcc000001ff00 */
[----:B------:R1:W5:Y:S02]  /*81e0*/  @!P2 LD.E.64 R18, [R14.64] ;  /* 0x000000060e12a980 */ /* 0x000364000c101b00 */
.L_x_1047:
[----:B------:R-:W-:Y:S05]  /*81f0*/  BSYNC B0 ;  /* 0x0000000000007941 */ /* 0x000fea0003800000 */
.L_x_1046:
[----:B----45:R-:W-:Y:S01]  /*8200*/  IMAD.MOV.U32 R2, RZ, RZ, R74 ;  /* 0x000000ffff027224 */ /* 0x030fe200078e004a */
[----:B------:R-:W-:Y:S01]  /*8210*/  ISETP.NE.AND P0, PT, R84, RZ, PT ;  /* 0x000000ff5400720c */ /* 0x000fe20003f05270 */
[----:B-1----:R-:W-:Y:S01]  /*8220*/  IMAD.MOV.U32 R0, RZ, RZ, R75 ;  /* 0x000000ffff007224 */ /* 0x002fe200078e004b */
[----:B------:R1:W4:Y:S01]  /*8230*/  SHFL.IDX PT, R7, R34, 0x3, 0x181f ;  /* 0x00781f0022077f89 */ /* 0x00032200000e0000 */
        /* <DEDUP_REMOVED lines=16> */
[----:B------:R2:W3:Y:S01]  /*8340*/  SHFL.IDX PT, R9, R31, 0x3, 0x181f ;  /* 0x00781f001f097f89 */ /* 0x0004e200000e0000 */
[----:B------:R-:W-:Y:S01]  /*8350*/  MOV R2, R71 ;  /* 0x0000004700027202 */ /* 0x000fe20000000f00 */
[----:B------:R-:W-:Y:S01]  /*8360*/  CS2R R86, SRZ ;  /* 0x0000000000567805 */ /* 0x000fe2000001ff00 */
[----:B------:R-:W-:Y:S01]  /*8370*/  PRMT R108, R108, 0x5410, R4 ;  /* 0x000054106c6c7816 */ /* 0x000fe20000000004 */
[----:B------:R-:W-:Y:S01]  /*8380*/  IMAD.MOV.U32 R4, RZ, RZ, R67 ;  /* 0x000000ffff047224 */ /* 0x000fe200078e0043 */
[----:B------:R-:W3:Y:S01]  /*8390*/  SHFL.IDX PT, R0, R36, 0x3, 0x181f ;  /* 0x00781f0024007f89 */ /* 0x000ee200000e0000 */
[----:B-1----:R-:W-:Y:S01]  /*83a0*/  PRMT R34, R3, 0x5410, R2 ;  /* 0x0000541003227816 */ /* 0x002fe20000000002 */
[----:B------:R-:W-:Y:S01]  /*83b0*/  IMAD.MOV.U32 R2, RZ, RZ, R63 ;  /* 0x000000ffff027224 */ /* 0x000fe200078e003f */
[----:B------:R-:W-:Y:S01]  /*83c0*/  MOV R3, R62 ;  /* 0x0000003e00037202 */ /* 0x000fe20000000f00 */
[----:B------:R1:W3:Y:S01]  /*83d0*/  SHFL.IDX PT, R6, R33, 0x3, 0x181f ;  /* 0x00781f0021067f89 */ /* 0x0002e200000e0000 */
[----:B------:R-:W-:Y:S01]  /*83e0*/  CS2R R82, SRZ ;  /* 0x0000000000527805 */ /* 0x000fe2000001ff00 */
[----:B------:R-:W-:Y:S01]  /*83f0*/  CS2R R78, SRZ ;  /* 0x00000000004e7805 */ /* 0x000fe2000001ff00 */
[----:B------:R-:W-:Y:S01]  /*8400*/  CS2R R90, SRZ ;  /* 0x00000000005a7805 */ /* 0x000fe2000001ff00 */
[----:B------:R-:W-:Y:S01]  /*8410*/  CS2R R88, SRZ ;  /* 0x0000000000587805 */ /* 0x000fe2000001ff00 */
[----:B------:R-:W-:Y:S01]  /*8420*/  CS2R R84, SRZ ;  /* 0x0000000000547805 */ /* 0x000fe2000001ff00 */
[----:B------:R-:W-:Y:S01]  /*8430*/  CS2R R80, SRZ ;  /* 0x0000000000507805 */ /* 0x000fe2000001ff00 */
[----:B--2---:R-:W-:-:S02]  /*8440*/  PRMT R31, R3, 0x5410, R2 ;  /* 0x00005410031f7816 */ /* 0x004fc40000000002 */
[----:B-1----:R-:W-:Y:S01]  /*8450*/  PRMT R33, R5, 0x5410, R4 ;  /* 0x0000541005217816 */ /* 0x002fe20000000004 */
[----:B------:R-:W-:Y:S05]  /*8460*/  @P0 BRA `(.L_x_1049) ;  /* 0x000002c000000947 */ /* 0x000fea0003800000 */
[----:B---34-:R-:W-:Y:S01]  /*8470*/  ISETP.GE.AND P1, PT, R42, c[0x0][0x27c], PT ;  /* 0x00009f002a007a0c */ /* 0x018fe20003f26270 */
[----:B------:R-:W-:Y:S01]  /*8480*/  CS2R R82, SRZ ;  /* 0x0000000000527805 */ /* 0x000fe2000001ff00 */
[----:B------:R-:W-:-:S11]  /*8490*/  CS2R R84, SRZ ;  /* 0x0000000000547805 */ /* 0x000fd6000001ff00 */
[C---:B------:R-:W-:Y:S01]  /*84a0*/  @!P1 IMAD.SHL.U32 R2, R42.reuse, 0x2, RZ ;  /* 0x000000022a029824 */ /* 0x040fe200078e00ff */
[----:B------:R-:W-:-:S04]  /*84b0*/  @!P1 SHF.L.U64.HI R3, R42, 0x1, R30 ;  /* 0x000000012a039819 */ /* 0x000fc8000001021e */
[----:B------:R-:W-:-:S05]  /*84c0*/  @!P1 IADD3 R4, P0, R0, R2, RZ ;  /* 0x0000000200049210 */ /* 0x000fca0007f1e0ff */
[----:B------:R-:W-:Y:S01]  /*84d0*/  @!P1 IMAD.X R5, R7, 0x1, R3, P0 ;  /* 0x0000000107059824 */ /* 0x000fe200000e0603 */
[----:B------:R-:W-:-:S04]  /*84e0*/  @!P1 IADD3 R2, P0, R6, R2, RZ ;  /* 0x0000000206029210 */ /* 0x000fc80007f1e0ff */
[----:B------:R1:W5:Y:S01]  /*84f0*/  @!P1 LD.E.64 R82, [R4.64] ;  /* 0x0000000604529980 */ /* 0x000362000c101b00 */
[----:B------:R-:W-:Y:S01]  /*8500*/  @!P1 IMAD.X R3, R9, 0x1, R3, P0 ;  /* 0x0000000109039824 */ /* 0x000fe200000e0603 */
[----:B------:R-:W-:-:S04]  /*8510*/  ISETP.GE.AND P0, PT, R43, c[0x0][0x27c], PT ;  /* 0x00009f002b007a0c */ /* 0x000fc80003f06270 */
[----:B------:R2:W5:Y:S09]  /*8520*/  @!P1 LD.E.64 R84, [R2.64] ;  /* 0x0000000602549980 */ /* 0x000572000c101b00 */
[----:B------:R-:W-:-:S05]  /*8530*/  @!P0 IMAD.SHL.U32 R8, R43, 0x2, RZ ;  /* 0x000000022b088824 */ /* 0x000fca00078e00ff */
[----:B-1----:R-:W-:Y:S02]  /*8540*/  @!P0 IADD3 R4, P1, R0, R8, RZ ;  /* 0x0000000800048210 */ /* 0x002fe40007f3e0ff */
[----:B--2---:R-:W-:-:S05]  /*8550*/  @!P0 SHF.L.U64.HI R3, R43, 0x1, R32 ;  /* 0x000000012b038819 */ /* 0x004fca0000010220 */
[----:B------:R-:W-:Y:S01]  /*8560*/  @!P0 IMAD.X R5, R7, 0x1, R3, P1 ;  /* 0x0000000107058824 */ /* 0x000fe200008e0603 */
[----:B------:R-:W-:-:S05]  /*8570*/  @!P0 IADD3 R2, P1, R6, R8, RZ ;  /* 0x0000000806028210 */ /* 0x000fca0007f3e0ff */
[----:B------:R-:W-:Y:S01]  /*8580*/  @!P0 IMAD.X R3, R9, 0x1, R3, P1 ;  /* 0x0000000109038824 */ /* 0x000fe200008e0603 */
[----:B------:R-:W-:Y:S01]  /*8590*/  ISETP.GE.AND P1, PT, R140, c[0x0][0x27c], PT ;  /* 0x00009f008c007a0c */ /* 0x000fe20003f26270 */
[----:B------:R-:W-:Y:S01]  /*85a0*/  CS2R R86, SRZ ;  /* 0x0000000000567805 */ /* 0x000fe2000001ff00 */
[----:B------:R-:W-:-:S05]  /*85b0*/  CS2R R88, SRZ ;  /* 0x0000000000587805 */ /* 0x000fca000001ff00 */
[----:B------:R1:W5:Y:S04]  /*85c0*/  @!P0 LD.E.64 R86, [R4.64] ;  /* 0x0000000604568980 */ /* 0x000368000c101b00 */
[----:B------:R2:W5:Y:S02]  /*85d0*/  @!P0 LD.E.64 R88, [R2.64] ;  /* 0x0000000602588980 */ /* 0x000564000c101b00 */
        /* <DEDUP_REMOVED lines=11> */
[----:B------:R-:W-:Y:S01]  /*8690*/  @!P0 IMAD.SHL.U32 R8, R139, 0x2, RZ ;  /* 0x000000028b088824 */ /* 0x000fe200078e00ff */
[----:B------:R-:W-:Y:S01]  /*86a0*/  CS2R R92, SRZ ;  /* 0x00000000005c7805 */ /* 0x000fe2000001ff00 */
[----:B------:R-:W-:-:S03]  /*86b0*/  CS2R R90, SRZ ;  /* 0x00000000005a7805 */ /* 0x000fc6000001ff00 */
[----:B-1----:R-:W-:Y:S02]  /*86c0*/  @!P0 IADD3 R4, P1, R0, R8, RZ ;  /* 0x0000000800048210 */ /* 0x002fe40007f3e0ff */
[----:B--2---:R-:W-:-:S05]  /*86d0*/  @!P0 SHF.L.U64.HI R3, R139, 0x1, R37 ;  /* 0x000000018b038819 */ /* 0x004fca0000010225 */
[----:B------:R-:W-:Y:S01]  /*86e0*/  @!P0 IMAD.X R5, R7, 0x1, R3, P1 ;  /* 0x0000000107058824 */ /* 0x000fe200008e0603 */
[----:B------:R-:W-:-:S04]  /*86f0*/  @!P0 IADD3 R2, P1, R6, R8, RZ ;  /* 0x0000000806028210 */ /* 0x000fc80007f3e0ff */
[----:B------:R1:W5:Y:S01]  /*8700*/  @!P0 LD.E.64 R92, [R4.64] ;  /* 0x00000006045c8980 */ /* 0x000362000c101b00 */
[----:B------:R-:W-:-:S05]  /*8710*/  @!P0 IMAD.X R3, R9, 0x1, R3, P1 ;  /* 0x0000000109038824 */ /* 0x000fca00008e0603 */
[----:B------:R1:W5:Y:S03]  /*8720*/  @!P0 LD.E.64 R90, [R2.64] ;  /* 0x00000006025a8980 */ /* 0x000366000c101b00 */
.L_x_1049:
[----:B---34-:R-:W-:Y:S05]  /*8730*/  BSYNC B0 ;  /* 0x0000000000007941 */ /* 0x018fea0003800000 */
.L_x_1048:
        /* <DEDUP_REMOVED lines=51> */
[-C--:B------:R-:W-:Y:S01]  /*8a70*/  FMUL.FTZ R5, R7, R12.reuse ;  /* 0x0000000c07057220 */ /* 0x080fe20000410000 */
[--C-:B------:R-:W-:Y:S01]  /*8a80*/  HADD2.F32 R10, -RZ, R6.reuse.H0_H0 ;  /* 0x20000006ff0a7230 */ /* 0x100fe20000004100 */
[C---:B------:R-:W-:Y:S01]  /*8a90*/  FMUL.FTZ R12, R9.reuse, R12 ;  /* 0x0000000c090c7220 */ /* 0x040fe20000410000 */
[----:B------:R-:W-:Y:S01]  /*8aa0*/  HADD2.F32 R6, -RZ, R6.H1_H1 ;  /* 0x30000006ff067230 */ /* 0x000fe20000004100 */
[-C--:B------:R-:W-:Y:S02]  /*8ab0*/  FMUL.FTZ R13, R4, R0.reuse ;  /* 0x00000000040d7220 */ /* 0x080fe40000410000 */
[-C--:B------:R-:W-:Y:S02]  /*8ac0*/  FFMA.FTZ R15, R9, R17.reuse, -R5 ;  /* 0x00000011090f7223 */ /* 0x080fe40000010805 */
[C---:B------:R-:W-:Y:S01]  /*8ad0*/  FMUL.FTZ R5, R8.reuse, R0 ;  /* 0x0000000008057220 */ /* 0x040fe20000410000 */
[----:B------:R-:W-:Y:S01]  /*8ae0*/  HADD2.F32 R0, -RZ, R73.H1_H1 ;  /* 0x30000049ff007230 */ /* 0x000fe20000004100 */
[----:B------:R-:W-:Y:S01]  /*8af0*/  FFMA.FTZ R9, R7, R17, R12 ;  /* 0x0000001107097223 */ /* 0x000fe2000001000c */
[----:B------:R-:W-:Y:S01]  /*8b00*/  HADD2.F32 R7, -RZ, R14.H0_H0 ;  /* 0x2000000eff077230 */ /* 0x000fe20000004100 */
[-C--:B------:R-:W-:Y:S01]  /*8b10*/  FFMA.FTZ R13, R8, R2.reuse, -R13 ;  /* 0x00000002080d7223 */ /* 0x080fe2000001080d */
[----:B------:R-:W-:Y:S01]  /*8b20*/  HADD2.F32 R12, -RZ, R16.H0_H0 ;  /* 0x20000010ff0c7230 */ /* 0x000fe20000004100 */
[----:B------:R-:W-:Y:S01]  /*8b30*/  FFMA.FTZ R8, R4, R2, R5 ;  /* 0x0000000204087223 */ /* 0x000fe20000010005 */
[----:B------:R-:W-:Y:S01]  /*8b40*/  HADD2.F32 R2, -RZ, R94.H1_H1 ;  /* 0x3000005eff027230 */ /* 0x000fe20000004100 */
[----:B------:R-:W-:-:S02]  /*8b50*/  FMUL.FTZ R4, R6, R0 ;  /* 0x0000000006047220 */ /* 0x000fc40000410000 */
[C---:B------:R-:W-:Y:S02]  /*8b60*/  FMUL.FTZ R0, R10.reuse, R0 ;  /* 0x000000000a007220 */ /* 0x040fe40000410000 */
[-C--:B------:R-:W-:Y:S02]  /*8b70*/  FMUL.FTZ R5, R3, R7.reuse ;  /* 0x0000000703057220 */ /* 0x080fe40000410000 */
[C---:B------:R-:W-:Y:S02]  /*8b80*/  FMUL.FTZ R7, R11.reuse, R7 ;  /* 0x000000070b077220 */ /* 0x040fe40000410000 */
[-C--:B------:R-:W-:Y:S02]  /*8b90*/  FFMA.FTZ R4, R10, R2.reuse, -R4 ;  /* 0x000000020a047223 */ /* 0x080fe40000010804 */
[----:B------:R-:W-:Y:S02]  /*8ba0*/  FFMA.FTZ R2, R6, R2, R0 ;  /* 0x0000000206027223 */ /* 0x000fe40000010000 */
[----:B------:R-:W-:-:S02]  /*8bb0*/  FFMA.FTZ R0, R11, R12, -R5 ;  /* 0x0000000c0b007223 */ /* 0x000fc40000010805 */
[----:B------:R-:W-:Y:S01]  /*8bc0*/  FFMA.FTZ R3, R3, R12, R7 ;  /* 0x0000000c03037223 */ /* 0x000fe20000010007 */
[----:B------:R-:W-:Y:S02]  /*8bd0*/  F2FP.PACK_AB R6, R2, R4 ;  /* 0x000000040206723e */ /* 0x000fe400000000ff */
[----:B------:R-:W-:Y:S02]  /*8be0*/  F2FP.PACK_AB R7, R9, R15 ;  /* 0x0000000f0907723e */ /* 0x000fe400000000ff */
[----:B------:R-:W-:Y:S02]  /*8bf0*/  F2FP.PACK_AB R4, R8, R13 ;  /* 0x0000000d0804723e */ /* 0x000fe400000000ff */
[----:B------:R-:W-:-:S05]  /*8c00*/  F2FP.PACK_AB R5, R3, R0 ;  /* 0x000000000305723e */ /* 0x000fca00000000ff */
[----:B------:R1:W-:Y:S02]  /*8c10*/  STS.128 [R203+0x10080], R4 ;  /* 0x01008004cb007388 */ /* 0x0003e40000000c00 */
.L_x_1053:
[----:B------:R-:W-:Y:S05]  /*8c20*/  BSYNC B0 ;  /* 0x0000000000007941 */ /* 0x000fea0003800000 */
.L_x_1052:
        /* <DEDUP_REMOVED lines=29> */
[----:B------:R-:W-:-:S02]  /*8e00*/  FFMA.FTZ R13, R8, R2, -R13 ;  /* 0x00000002080d7223 */ /* 0x000fc4000001080d */
[----:B------:R-:W-:Y:S01]  /*8e10*/  FFMA.FTZ R8, R4, R2, R5 ;  /* 0x0000000204087223 */ /* 0x000fe20000010005 */
[----:B------:R-:W-:Y:S01]  /*8e20*/  HADD2.F32 R2, -RZ, R96.H1_H1 ;  /* 0x30000060ff027230 */ /* 0x000fe20000004100 */
[-C--:B------:R-:W-:Y:S02]  /*8e30*/  FMUL.FTZ R4, R6, R0.reuse ;  /* 0x0000000006047220 */ /* 0x080fe40000410000 */
[C---:B------:R-:W-:Y:S02]  /*8e40*/  FMUL.FTZ R0, R10.reuse, R0 ;  /* 0x000000000a007220 */ /* 0x040fe40000410000 */
[-C--:B------:R-:W-:Y:S02]  /*8e50*/  FMUL.FTZ R5, R3, R7.reuse ;  /* 0x0000000703057220 */ /* 0x080fe40000410000 */
[----:B------:R-:W-:Y:S02]  /*8e60*/  FMUL.FTZ R7, R11, R7 ;  /* 0x000000070b077220 */ /* 0x000fe40000410000 */
[----:B------:R-:W-:-:S02]  /*8e70*/  FFMA.FTZ R4, R10, R2, -R4 ;  /* 0x000000020a047223 */ /* 0x000fc40000010804 */
[----:B------:R-:W-:Y:S02]  /*8e80*/  FFMA.FTZ R2, R6, R2, R0 ;  /* 0x0000000206027223 */ /* 0x000fe40000010000 */
[-C--:B------:R-:W-:Y:S02]  /*8e90*/  FFMA.FTZ R0, R11, R15.reuse, -R5 ;  /* 0x0000000f0b007223 */ /* 0x080fe40000010805 */
[----:B------:R-:W-:Y:S01]  /*8ea0*/  FFMA.FTZ R3, R3, R15, R7 ;  /* 0x0000000f03037223 */ /* 0x000fe20000010007 */
[----:B------:R-:W-:Y:S02]  /*8eb0*/  F2FP.PACK_AB R6, R2, R4 ;  /* 0x000000040206723e */ /* 0x000fe400000000ff */
[----:B------:R-:W-:Y:S02]  /*8ec0*/  F2FP.PACK_AB R7, R9, R16 ;  /* 0x000000100907723e */ /* 0x000fe400000000ff */
[----:B------:R-:W-:Y:S02]  /*8ed0*/  F2FP.PACK_AB R4, R8, R13 ;  /* 0x0000000d0804723e */ /* 0x000fe400000000ff */
[----:B------:R-:W-:-:S05]  /*8ee0*/  F2FP.PACK_AB R5, R3, R0 ;  /* 0x000000000305723e */ /* 0x000fca00000000ff */
[----:B------:R1:W-:Y:S02]  /*8ef0*/  STS.128 [R203+0x14080], R4 ;  /* 0x01408004cb007388 */ /* 0x0003e40000000c00 */
.L_x_1055:
[----:B------:R-:W-:Y:S05]  /*8f00*/  BSYNC B0 ;  /* 0x0000000000007941 */ /* 0x000fea0003800000 */
.L_x_1054:
        /* <DEDUP_REMOVED lines=45> */
.L_x_1057:
[----:B------:R-:W-:Y:S05]  /*91e0*/  BSYNC B0 ;  /* 0x0000000000007941 */ /* 0x000fea0003800000 */
.L_x_1056:
        /* <DEDUP_REMOVED lines=25> */
[----:B------:R-:W-:Y:S01]  /*9380*/  HADD2.F32 R0, -RZ, R101.H0_H0 ;  /* 0x20000065ff007230 */ /* 0x000fe20000004100 */
        /* <DEDUP_REMOVED lines=18> */
.L_x_1051:
[----:B------:R-:W-:Y:S05]  /*94b0*/  BSYNC B1 ;  /* 0x0000000000017941 */ /* 0x000fea0003800000 */
.L_x_1050:
        /* <DEDUP_REMOVED lines=34> */
[----:B------:R-:W-:Y:S01]  /*96e0*/  HADD2.F32 R2, -RZ, R102.H0_H0 ;  /* 0x20000066ff027230 */ /* 0x000fe20000004100 */
        /* <DEDUP_REMOVED lines=13> */
.L_x_1061:
[----:B------:R-:W-:Y:S05]  /*97c0*/  BSYNC B0 ;  /* 0x0000000000007941 */ /* 0x000fea0003800000 */
.L_x_1060:
        /* <DEDUP_REMOVED lines=45> */
.L_x_1063:
[----:B------:R-:W-:Y:S05]  /*9aa0*/  BSYNC B0 ;  /* 0x0000000000007941 */ /* 0x000fea0003800000 */
.L_x_1062:
        /* <DEDUP_REMOVED lines=45> */
.L_x_1065:
[----:B------:R-:W-:Y:S05]  /*9d80*/  BSYNC B0 ;  /* 0x0000000000007941 */ /* 0x000fea0003800000 */
.L_x_1064:
        /* <DEDUP_REMOVED lines=44> */
.L_x_1059:
[----:B------:R-:W-:Y:S05]  /*a050*/  BSYNC B1 ;  /* 0x0000000000017941 */ /* 0x000fea0003800000 */
.L_x_1058:
        /* <DEDUP_REMOVED lines=48> */
.L_x_1069:
[----:B------:R-:W-:Y:S05]  /*a360*/  BSYNC B0 ;  /* 0x0000000000007941 */ /* 0x000fea0003800000 */
.L_x_1068:
        /* <DEDUP_REMOVED lines=45> */
.L_x_1071:
[----:B------:R-:W-:Y:S05]  /*a640*/  BSYNC B0 ;  /* 0x0000000000007941 */ /* 0x000fea0003800000 */
.L_x_1070:
        /* <DEDUP_REMOVED lines=45> */
.L_x_1073:
[----:B------:R-:W-:Y:S05]  /*a920*/  BSYNC B0 ;  /* 0x0000000000007941 */ /* 0x000fea0003800000 */
.L_x_1072:
        /* <DEDUP_REMOVED lines=44> */
.L_x_1067:
[----:B------:R-:W-:Y:S05]  /*abf0*/  BSYNC B1 ;  /* 0x0000000000017941 */ /* 0x000fea0003800000 */
.L_x_1066:
        /* <DEDUP_REMOVED lines=47> */
.L_x_1076:
[----:B------:R-:W-:Y:S05]  /*aef0*/  BSYNC B0 ;  /* 0x0000000000007941 */ /* 0x000fea0003800000 */
.L_x_1075:
        /* <DEDUP_REMOVED lines=45> */
.L_x_1078:
[----:B------:R-:W-:Y:S05]  /*b1d0*/  BSYNC B0 ;  /* 0x0000000000007941 */ /* 0x000fea0003800000 */
.L_x_1077:
        /* <DEDUP_REMOVED lines=45> */
.L_x_1080:
[----:B------:R-:W-:Y:S05]  /*b4b0*/  BSYNC B0 ;  /* 0x0000000000007941 */ /* 0x000fea0003800000 */
.L_x_1079:
        /* <DEDUP_REMOVED lines=43> */
[----:B------:R1:W-:Y:S01]  /*b770*/  STS.128 [R203+0x1f080], R4 ;  /* 0x01f08004cb007388 */ /* 0x0003e20000000c00 */
[----:B------:R-:W-:Y:S05]  /*b780*/  BRA `(.L_x_1074) ;  /* 0x000048a000007947 */ /* 0x000fea0003800000 */
.L_x_1041:
        /* <DEDUP_REMOVED lines=13> */
[----:B------:R-:W-:-:S05]  /*b860*/  @P0 IMAD.HI.U32 R3, R0, c[0x0][0x2c8], RZ ;  /* 0x0000b20000030a27 */ /* 0x000fca00078e00ff */
[----:B------:R-:W-:-:S04]  /*b870*/  @P0 SHF.R.U32.HI R0, RZ, c[0x0][0x2cc], R3 ;  /* 0x0000b300ff000a19 */ /* 0x000fc80000011603 */
[----:B------:R-:W-:Y:S01]  /*b880*/  SHF.R.S32.HI R3, RZ, 0x1f, R0 ;  /* 0x0000001fff037819 */ /* 0x000fe20000011400 */
[----:B------:R-:W-:-:S04]  /*b890*/  IMAD.WIDE.U32 R6, R0, c[0x0][0x280], R6 ;  /* 0x0000a00000067a25 */ /* 0x000fc800078e0006 */
[----:B------:R-:W-:Y:S01]  /*b8a0*/  IMAD R9, R3, c[0x0][0x280], RZ ;  /* 0x0000a00003097a24 */ /* 0x000fe200078e02ff */
[----:B--2-4-:R-:W-:-:S03]  /*b8b0*/  LEA R17, P0, R6, c[0x0][0x270], 0x1 ;  /* 0x00009c0006117a11 */ /* 0x014fc600078008ff */
[----:B------:R-:W-:-:S04]  /*b8c0*/  IMAD R5, R0, c[0x0][0x284], R9 ;  /* 0x0000a10000057a24 */ /* 0x000fc800078e0209 */
[----:B------:R-:W-:-:S05]  /*b8d0*/  IMAD.IADD R5, R7, 0x1, R5 ;  /* 0x0000000107057824 */ /* 0x000fca00078e0205 */
[----:B------:R-:W-:Y:S01]  /*b8e0*/  LEA.HI.X R16, R6, c[0x0][0x274], R5, 0x1, P0 ;  /* 0x00009d0006107a11 */ /* 0x000fe200000f0c05 */
[----:B------:R-:W-:Y:S01]  /*b8f0*/  IMAD R5, R3, c[0x0][0x290], RZ ;  /* 0x0000a40003057a24 */ /* 0x000fe200078e02ff */
[----:B------:R-:W-:-:S03]  /*b900*/  MOV R3, R8 ;  /* 0x0000000800037202 */ /* 0x000fc60000000f00 */
[----:B------:R1:W2:Y:S02]  /*b910*/  SHFL.IDX PT, R7, R16, RZ, 0x181f ;  /* 0x00181fff10077589 */ /* 0x0002a400000e0000 */
[----:B------:R-:W-:-:S04]  /*b920*/  IMAD.WIDE.U32 R2, R0, c[0x0][0x290], R2 ;  /* 0x0000a40000027a25 */ /* 0x000fc800078e0002 */
[----:B------:R-:W-:Y:S01]  /*b930*/  IMAD R0, R0, c[0x0][0x294], R5 ;  /* 0x0000a50000007a24 */ /* 0x000fe200078e0205 */
[----:B------:R-:W-:-:S04]  /*b940*/  LEA R15, P0, R2, c[0x0][0x288], 0x1 ;  /* 0x0000a200020f7a11 */ /* 0x000fc800078008ff */
[----:B------:R-:W-:Y:S01]  /*b950*/  IADD3 R0, R3, R0, RZ ;  /* 0x0000000003007210 */ /* 0x000fe20007ffe0ff */
[----:B------:R1:W3:Y:S03]  /*b960*/  SHFL.IDX PT, R5, R15, RZ, 0x181f ;  /* 0x00181fff0f057589 */ /* 0x0002e600000e0000 */
[----:B------:R-:W-:Y:S02]  /*b970*/  LEA.HI.X R14, R2, c[0x0][0x28c], R0, 0x1, P0 ;  /* 0x0000a300020e7a11 */ /* 0x000fe400000f0c00 */
        /* <DEDUP_REMOVED lines=10> */
[----:B----4-:R-:W-:-:S05]  /*ba20*/  @!P1 IADD3 R10, P0, R2, R0, RZ ;  /* 0x00000000020a9210 */ /* 0x010fca0007f1e0ff */
[--C-:B--2---:R-:W-:Y:S01]  /*ba30*/  @!P1 IMAD.X R11, R7, 0x1, R3.reuse, P0 ;  /* 0x00000001070b9824 */ /* 0x104fe200000e0603 */
        /* <DEDUP_REMOVED lines=17> */
.L_x_1082:
[----:B------:R-:W-:Y:S05]  /*bb50*/  BSYNC B0 ;  /* 0x0000000000007941 */ /* 0x000fea0003800000 */
.L_x_1081:
[----:B-1--45:R-:W-:Y:S01]  /*bb60*/  IMAD.MOV.U32 R2, RZ, RZ, R34 ;  /* 0x000000ffff027224 */ /* 0x032fe200078e0022 */
[----:B------:R-:W-:Y:S01]  /*bb70*/  LOP3.LUT P0, RZ, R216, 0x10, RZ, 0xc0, !PT ;  /* 0x00000010d8ff7812 */ /* 0x000fe2000780c0ff */
[----:B------:R-:W-:Y:S01]  /*bb80*/  IMAD.MOV.U32 R0, RZ, RZ, R35 ;  /* 0x000000ffff007224 */ /* 0x000fe200078e0023 */
[----:B--2---:R1:W2:Y:S01]  /*bb90*/  SHFL.IDX PT, R7, R16, 0x1, 0x181f ;  /* 0x00381f0010077f89 */ /* 0x0042a200000e0000 */
[----:B---3--:R-:W-:Y:S01]  /*bba0*/  IMAD.MOV.U32 R5, RZ, RZ, R32 ;  /* 0x000000ffff057224 */ /* 0x008fe200078e0020 */
[----:B------:R-:W-:Y:S01]  /*bbb0*/  BSSY B0, `(.L_x_1083) ;  /* 0x0000040000007945 */ /* 0x000fe20003800000 */
[----:B------:R-:W-:Y:S01]  /*bbc0*/  IMAD.MOV.U32 R3, RZ, RZ, R33 ;  /* 0x000000ffff037224 */ /* 0x000fe200078e0021 */
[----:B------:R-:W-:Y:S01]  /*bbd0*/  PRMT R104, R0, 0x7610, R104 ;  /* 0x0000761000687816 */ /* 0x000fe20000000068 */
[----:B------:R-:W-:Y:S01]  /*bbe0*/  IMAD.MOV.U32 R0, RZ, RZ, R27 ;  /* 0x000000ffff007224 */ /* 0x000fe200078e001b */
[----:B------:R-:W-:Y:S01]  /*bbf0*/  PRMT R105, R5, 0x5410, R2 ;  /* 0x0000541005697816 */ /* 0x000fe20000000002 */
[----:B------:R-:W-:Y:S01]  /*bc00*/  IMAD.MOV.U32 R2, RZ, RZ, R26 ;  /* 0x000000ffff027224 */ /* 0x000fe200078e001a */
[----:B------:R-:W-:Y:S01]  /*bc10*/  PRMT R102, R3, 0x7610, R102 ;  /* 0x0000761003667816 */ /* 0x000fe20000000066 */
[----:B------:R-:W-:Y:S01]  /*bc20*/  IMAD.MOV.U32 R5, RZ, RZ, R24 ;  /* 0x000000ffff057224 */ /* 0x000fe200078e0018 */
[----:B------:R1:W3:Y:S01]  /*bc30*/  SHFL.IDX PT, R13, R14, 0x1, 0x181f ;  /* 0x00381f000e0d7f89 */ /* 0x0002e200000e0000 */
[----:B------:R-:W-:Y:S01]  /*bc40*/  IMAD.MOV.U32 R3, RZ, RZ, R25 ;  /* 0x000000ffff037224 */ /* 0x000fe200078e0019 */
[----:B------:R-:W-:Y:S01]  /*bc50*/  PRMT R55, R0, 0x5410, R2 ;  /* 0x0000541000377816 */ /* 0x000fe20000000002 */
[----:B------:R-:W-:Y:S01]  /*bc60*/  IMAD.MOV.U32 R0, RZ, RZ, R39 ;  /* 0x000000ffff007224 */ /* 0x000fe200078e0027 */
[----:B------:R-:W-:Y:S01]  /*bc70*/  MOV R2, R38 ;  /* 0x0000002600027202 */ /* 0x000fe20000000f00 */
[----:B------:R-:W-:Y:S01]  /*bc80*/  IMAD.MOV.U32 R6, RZ, RZ, R22 ;  /* 0x000000ffff067224 */ /* 0x000fe200078e0016 */
[----:B------:R-:W-:Y:S01]  /*bc90*/  PRMT R40, R40, 0x5410, R5 ;  /* 0x0000541028287816 */ /* 0x000fe20000000005 */
[----:B------:R1:W4:Y:S01]  /*bca0*/  SHFL.IDX PT, R12, R15, 0x1, 0x181f ;  /* 0x00381f000f0c7f89 */ /* 0x00032200000e0000 */
        /* <DEDUP_REMOVED lines=22> */
[----:B--23--:R-:W-:Y:S01]  /*be10*/  ISETP.GE.AND P1, PT, R136, c[0x0][0x27c], PT ;  /* 0x00009f0088007a0c */ /* 0x00cfe20003f26270 */
        /* <DEDUP_REMOVED lines=8> */
[----:B----4-:R-:W-:Y:S01]  /*bea0*/  @!P1 IADD3 R8, P0, R12, R0, RZ ;  /* 0x000000000c089210 */ /* 0x010fe20007f1e0ff */
        /* <DEDUP_REMOVED lines=16> */
.L_x_1084:
[----:B--23--:R-:W-:Y:S05]  /*bfb0*/  BSYNC B0 ;  /* 0x0000000000007941 */ /* 0x00cfea0003800000 */
.L_x_1083:
[----:B-----5:R-:W-:Y:S01]  /*bfc0*/  IMAD.MOV.U32 R5, RZ, RZ, R62 ;  /* 0x000000ffff057224 */ /* 0x020fe200078e003e */
[----:B------:R-:W-:Y:S01]  /*bfd0*/  LOP3.LUT P0, RZ, R216, 0x40, RZ, 0xc0, !PT ;  /* 0x00000040d8ff7812 */ /* 0x000fe2000780c0ff */
[----:B-1----:R-:W-:Y:S01]  /*bfe0*/  IMAD.MOV.U32 R2, RZ, RZ, R60 ;  /* 0x000000ffff027224 */ /* 0x002fe200078e003c */
        /* <DEDUP_REMOVED lines=19> */
[----:B----4-:R1:W3:Y:S01]  /*c120*/  SHFL.IDX PT, R12, R14, 0x2, 0x181f ;  /* 0x00581f000e0c7f89 */ /* 0x0102e200000e0000 */
        /* <DEDUP_REMOVED lines=29> */
[--C-:B------:R-:W-:Y:S01]  /*c300*/  @!P1 IMAD.X R11, R7, 0x1, R2.reuse, P0 ;  /* 0x00000001070b9824 */ /* 0x100fe200000e0602 */
[----:B-1----:R-:W-:Y:S01]  /*c310*/  @!P1 IADD3 R8, P0, R5, R0, RZ ;  /* 0x0000000005089210 */ /* 0x002fe20007f1e0ff */
[----:B------:R-:W-:Y:S01]  /*c320*/  CS2R R78, SRZ ;  /* 0x00000000004e7805 */ /* 0x000fe2000001ff00 */
[----:B------:R-:W-:Y:S01]  /*c330*/  CS2R R76, SRZ ;  /* 0x00000000004c7805 */ /* 0x000fe2000001ff00 */
[----:B------:R-:W-:Y:S01]  /*c340*/  CS2R R82, SRZ ;  /* 0x0000000000527805 */ /* 0x000fe2000001ff00 */
[----:B------:R-:W-:Y:S01]  /*c350*/  CS2R R80, SRZ ;  /* 0x0000000000507805 */ /* 0x000fe2000001ff00 */
[----:B---3--:R-:W-:Y:S01]  /*c360*/  @!P1 IMAD.X R9, R12, 0x1, R2, P0 ;  /* 0x000000010c099824 */ /* 0x008fe200000e0602 */
        /* <DEDUP_REMOVED lines=11> */
.L_x_1086:
[----:B--2---:R-:W-:Y:S05]  /*c420*/  BSYNC B0 ;  /* 0x0000000000007941 */ /* 0x004fea0003800000 */
.L_x_1085:
        /* <DEDUP_REMOVED lines=13> */
[----:B---3--:R1:W3:Y:S01]  /*c500*/  SHFL.IDX PT, R12, R14, 0x3, 0x181f ;  /* 0x00781f000e0c7f89 */ /* 0x0082e200000e0000 */
        /* <DEDUP_REMOVED lines=31> */
[----:B------:R-:W-:-:S11]  /*c700*/  CS2R R84, SRZ ;  /* 0x0000000000547805 */ /* 0x000fd6000001ff00 */
        /* <DEDUP_REMOVED lines=11> */
[----:B------:R-:W-:Y:S01]  /*c7c0*/  CS2R R94, SRZ ;  /* 0x00000000005e7805 */ /* 0x000fe2000001ff00 */
[----:B------:R-:W-:Y:S01]  /*c7d0*/  CS2R R92, SRZ ;  /* 0x00000000005c7805 */ /* 0x000fe2000001ff00 */
[----:B------:R1:W5:Y:S04]  /*c7e0*/  @!P1 LD.E.128 R84, [R8.64] ;  /* 0x0000000608549980 */ /* 0x000368000c101d00 */
[----:B------:R1:W5:Y:S06]  /*c7f0*/  @!P1 LD.E.128 R88, [R6.64] ;  /* 0x0000000606589980 */ /* 0x00036c000c101d00 */
        /* <DEDUP_REMOVED lines=8> */
.L_x_1088:
[----:B--23--:R-:W-:Y:S05]  /*c880*/  BSYNC B0 ;  /* 0x0000000000007941 */ /* 0x00cfea0003800000 */
.L_x_1087:
[----:B-----5:R-:W-:Y:S01]  /*c890*/  IMAD.MOV.U32 R0, RZ, RZ, R98 ;  /* 0x000000ffff007224 */ /* 0x020fe200078e0062 */
[----:B------:R-:W-:-:S04]  /*c8a0*/  DEPBAR.LE SB0, 0x1 ;  /* 0x000080400000791a */ /* 0x000fc80000000000 */
[----:B-1----:R-:W-:Y:S01]  /*c8b0*/  IMAD.MOV.U32 R4, RZ, RZ, R99 ;  /* 0x000000ffff047224 */ /* 0x002fe200078e0063 */
[----:B------:R-:W-:Y:S01]  /*c8c0*/  BSSY B1, `(.L_x_1089) ;  /* 0x00000ed000017945 */ /* 0x000fe20003800000 */
[----:B------:R-:W-:Y:S01]  /*c8d0*/  IMAD.MOV.U32 R3, RZ, RZ, R96 ;  /* 0x000000ffff037224 */ /* 0x000fe200078e0060 */
[----:B------:R-:W-:Y:S01]  /*c8e0*/  SHF.R.S32.HI R75, RZ, 0x3, R74 ;  /* 0x00000003ff4b7819 */ /* 0x000fe2000001144a */
        /* <DEDUP_REMOVED lines=36> */
[----:B------:R-:W-:Y:S02]  /*cb30*/  SHF.R.U64 R54, R24, 0x10, R25 ;  /* 0x0000001018367819 */ /* 0x000fe40000001219 */
[----:B------:R-:W-:Y:S02]  /*cb40*/  LEA.HI R0, R0, R103, RZ, 0x1d ;  /* 0x0000006700007211 */ /* 0x000fe400078fe8ff */
[----:B------:R-:W-:Y:S02]  /*cb50*/  SHF.R.U32.HI R24, RZ, 0x10, R21 ;  /* 0x00000010ff187819 */ /* 0x000fe40000011615 */
        /* <DEDUP_REMOVED lines=13> */
[--C-:B------:R-:W-:Y:S02]  /*cc30*/  SHF.R.U64 R53, R26, 0x10, R27.reuse ;  /* 0x000000101a357819 */ /* 0x100fe4000000121b */
[----:B------:R-:W-:Y:S01]  /*cc40*/  SHF.R.U32.HI R31, RZ, 0x10, R27 ;  /* 0x00000010ff1f7819 */ /* 0x000fe2000001161b */
[----:B----4-:R-:W2:Y:S01]  /*cc50*/  LDS.128 R8, [R28+0x10080] ;  /* 0x010080001c087984 */ /* 0x010ea20000000c00 */
[----:B------:R-:W-:-:S02]  /*cc60*/  SHF.R.U64 R41, R22, 0x10, R23 ;  /* 0x0000001016297819 */ /* 0x000fc40000001217 */
[----:B------:R-:W-:Y:S01]  /*cc70*/  SHF.R.U32.HI R22, RZ, 0x10, R23 ;  /* 0x00000010ff167819 */ /* 0x000fe20000011617 */
[--C-:B-1----:R-:W-:Y:S02]  /*cc80*/  HADD2.F32 R15, -RZ, R5.reuse.H0_H0 ;  /* 0x20000005ff0f7230 */ /* 0x102fe40000004100 */
[----:B------:R-:W-:Y:S02]  /*cc90*/  HADD2.F32 R14, -RZ, R5.H1_H1 ;  /* 0x30000005ff0e7230 */ /* 0x000fe40000004100 */
[--C-:B------:R-:W-:Y:S02]  /*cca0*/  HADD2.F32 R17, -RZ, R7.reuse.H0_H0 ;  /* 0x20000007ff117230 */ /* 0x100fe40000004100 */
[----:B------:R-:W-:Y:S02]  /*ccb0*/  HADD2.F32 R16, -RZ, R7.H1_H1 ;  /* 0x30000007ff107230 */ /* 0x000fe40000004100 */
[--C-:B------:R-:W-:Y:S02]  /*ccc0*/  HADD2.F32 R19, -RZ, R4.reuse.H0_H0 ;  /* 0x20000004ff137230 */ /* 0x100fe40000004100 */
[----:B------:R-:W-:-:S02]  /*ccd0*/  HADD2.F32 R21, -RZ, R4.H1_H1 ;  /* 0x30000004ff157230 */ /* 0x000fc40000004100 */
[--C-:B------:R-:W-:Y:S02]  /*cce0*/  HADD2.F32 R18, -RZ, R6.reuse.H0_H0 ;  /* 0x20000006ff127230 */ /* 0x100fe40000004100 */
[----:B------:R-:W-:Y:S01]  /*ccf0*/  HADD2.F32 R20, -RZ, R6.H1_H1 ;  /* 0x30000006ff147230 */ /* 0x000fe20000004100 */
[----:B------:R-:W-:Y:S01]  /*cd00*/  FMUL.FTZ R6, R15, R0 ;  /* 0x000000000f067220 */ /* 0x000fe20000410000 */
[----:B------:R-:W-:Y:S02]  /*cd10*/  HADD2.F32 R4, -RZ, R29.H1_H1 ;  /* 0x3000001dff047230 */ /* 0x000fe40000004100 */
[----:B------:R-:W-:Y:S02]  /*cd20*/  HADD2.F32 R25, -RZ, R22.H0_H0 ;  /* 0x20000016ff197230 */ /* 0x000fe40000004100 */
[--C-:B--2---:R-:W-:Y:S02]  /*cd30*/  HADD2.F32 R5, -RZ, R8.reuse.H0_H0 ;  /* 0x20000008ff057230 */ /* 0x104fe40000004100 */
[----:B------:R-:W-:-:S02]  /*cd40*/  HADD2.F32 R13, -RZ, R8.H1_H1 ;  /* 0x30000008ff0d7230 */ /* 0x000fc40000004100 */
[----:B------:R-:W-:Y:S01]  /*cd50*/  HADD2.F32 R3, -RZ, R9.H0_H0 ;  /* 0x20000009ff037230 */ /* 0x000fe20000004100 */
[----:B------:R-:W-:Y:S01]  /*cd60*/  FMUL.FTZ R26, R5, R4 ;  /* 0x00000004051a7220 */ /* 0x000fe20000410000 */
[--C-:B------:R-:W-:Y:S02]  /*cd70*/  HADD2.F32 R8, -RZ, R11.reuse.H0_H0 ;  /* 0x2000000bff087230 */ /* 0x100fe40000004100 */
[----:B------:R-:W-:Y:S01]  /*cd80*/  HADD2.F32 R7, -RZ, R11.H1_H1 ;  /* 0x3000000bff077230 */ /* 0x000fe20000004100 */
[----:B------:R-:W-:Y:S01]  /*cd90*/  FMUL.FTZ R29, R3, R0 ;  /* 0x00000000031d7220 */ /* 0x000fe20000410000 */
[----:B------:R-:W-:Y:S02]  /*cda0*/  HADD2.F32 R2, -RZ, R9.H1_H1 ;  /* 0x30000009ff027230 */ /* 0x000fe40000004100 */
[----:B------:R-:W-:Y:S02]  /*cdb0*/  HADD2.F32 R11, -RZ, R24.H0_H0 ;  /* 0x20000018ff0b7230 */ /* 0x000fe40000004100 */
[----:B------:R-:W-:-:S02]  /*cdc0*/  HADD2.F32 R9, -RZ, R10.H0_H0 ;  /* 0x2000000aff097230 */ /* 0x000fc40000004100 */
[----:B------:R-:W-:Y:S01]  /*cdd0*/  HADD2.F32 R12, -RZ, R10.H1_H1 ;  /* 0x3000000aff0c7230 */ /* 0x000fe20000004100 */
[-C--:B------:R-:W-:Y:S01]  /*cde0*/  FMUL.FTZ R0, R14, R11.reuse ;  /* 0x0000000b0e007220 */ /* 0x080fe20000410000 */
[----:B------:R-:W-:Y:S01]  /*cdf0*/  HADD2.F32 R10, -RZ, R30.H0_H0 ;  /* 0x2000001eff0a7230 */ /* 0x000fe20000004100 */
[C---:B------:R-:W-:Y:S02]  /*ce00*/  FMUL.FTZ R27, R2.reuse, R11 ;  /* 0x0000000b021b7220 */ /* 0x040fe40000410000 */
[----:B------:R-:W-:Y:S01]  /*ce10*/  FFMA.FTZ R42, R2, R72, R0 ;  /* 0x00000048022a7223 */ /* 0x000fe20000010000 */
[--C-:B------:R-:W-:Y:S01]  /*ce20*/  HADD2.F32 R0, -RZ, R40.reuse.H0_H0 ;  /* 0x20000028ff007230 */ /* 0x100fe20000004100 */
[----:B------:R-:W-:Y:S01]  /*ce30*/  FFMA.FTZ R43, R3, R10, R6 ;  /* 0x0000000a032b7223 */ /* 0x000fe20000010006 */
[----:B------:R-:W-:Y:S01]  /*ce40*/  HADD2.F32 R6, -RZ, R40.H1_H1 ;  /* 0x30000028ff067230 */ /* 0x000fe20000004100 */
[----:B------:R-:W-:Y:S01]  /*ce50*/  FMUL.FTZ R3, R19, R4 ;  /* 0x0000000413037220 */ /* 0x000fe20000410000 */
[----:B------:R-:W-:Y:S01]  /*ce60*/  HADD2.F32 R2, -RZ, R30.H1_H1 ;  /* 0x3000001eff027230 */ /* 0x000fe20000004100 */
[----:B------:R-:W-:Y:S01]  /*ce70*/  FMUL.FTZ R22, R8, R0 ;  /* 0x0000000008167220 */ /* 0x000fe20000410000 */
[--C-:B------:R-:W-:Y:S01]  /*ce80*/  HADD2.F32 R4, -RZ, R55.reuse.H1_H1 ;  /* 0x30000037ff047230 */ /* 0x100fe20000004100 */
[----:B------:R-:W-:Y:S01]  /*ce90*/  FFMA.FTZ R30, R5, R6, R3 ;  /* 0x00000006051e7223 */ /* 0x000fe20000010003 */
[----:B------:R-:W-:Y:S01]  /*cea0*/  HADD2.F32 R3, -RZ, R55.H0_H0 ;  /* 0x20000037ff037230 */ /* 0x000fe20000004100 */
[----:B------:R-:W-:Y:S01]  /*ceb0*/  FMUL.FTZ R5, R17, R0 ;  /* 0x0000000011057220 */ /* 0x000fe20000410000 */
[----:B------:R-:W-:Y:S01]  /*cec0*/  HADD2.F32 R55, -RZ, R31.H0_H0 ;  /* 0x2000001fff377230 */ /* 0x000fe20000004100 */
[-C--:B------:R-:W-:Y:S01]  /*ced0*/  FMUL.FTZ R11, R18, R2.reuse ;  /* 0x00000002120b7220 */ /* 0x080fe20000410000 */
[----:B------:R-:W-:Y:S01]  /*cee0*/  HADD2.F32 R31, -RZ, R53.H0_H0 ;  /* 0x20000035ff1f7230 */ /* 0x000fe20000004100 */
[----:B------:R-:W-:Y:S01]  /*cef0*/  FFMA.FTZ R23, R8, R3, R5 ;  /* 0x0000000308177223 */ /* 0x000fe20000010005 */
[----:B------:R-:W-:Y:S01]  /*cf00*/  HADD2.F32 R5, -RZ, R52.H0_H0 ;  /* 0x20000034ff057230 */ /* 0x000fe20000004100 */
[----:B------:R-:W-:Y:S01]  /*cf10*/  FMUL.FTZ R0, R16, R25 ;  /* 0x0000001910007220 */ /* 0x000fe20000410000 */
[----:B------:R-:W-:Y:S01]  /*cf20*/  HADD2.F32 R8, -RZ, R41.H0_H0 ;  /* 0x20000029ff087230 */ /* 0x000fe20000004100 */
[C---:B------:R-:W-:Y:S01]  /*cf30*/  FMUL.FTZ R24, R9.reuse, R2 ;  /* 0x0000000209187220 */ /* 0x040fe20000410000 */
[----:B------:R-:W-:Y:S01]  /*cf40*/  HADD2.F32 R41, -RZ, R54.H0_H0 ;  /* 0x20000036ff297230 */ /* 0x000fe20000004100 */
[----:B------:R-:W-:-:S02]  /*cf50*/  FFMA.FTZ R40, R9, R4, R11 ;  /* 0x0000000409287223 */ /* 0x000fc4000001000b */
[----:B------:R-:W-:Y:S02]  /*cf60*/  FMUL.FTZ R2, R21, R5 ;  /* 0x0000000515027220 */ /* 0x000fe40000410000 */
[C---:B------:R-:W-:Y:S02]  /*cf70*/  FMUL.FTZ R11, R7.reuse, R25 ;  /* 0x00000019070b7220 */ /* 0x040fe40000410000 */
[----:B------:R-:W-:Y:S02]  /*cf80*/  FFMA.FTZ R7, R7, R55, R0 ;  /* 0x0000003707077223 */ /* 0x000fe40000010000 */
[----:B------:R-:W-:Y:S02]  /*cf90*/  FMUL.FTZ R0, R20, R8 ;  /* 0x0000000814007220 */ /* 0x000fe40000410000 */
[----:B------:R-:W-:Y:S01]  /*cfa0*/  FMUL.FTZ R5, R13, R5 ;  /* 0x000000050d057220 */ /* 0x000fe20000410000 */
[----:B------:R-:W-:Y:S01]  /*cfb0*/  F2FP.PACK_AB R7, R7, R23 ;  /* 0x000000170707723e */ /* 0x000fe200000000ff */
[----:B------:R-:W-:-:S02]  /*cfc0*/  FFMA.FTZ R13, R13, R41, R2 ;  /* 0x000000290d0d7223 */ /* 0x000fc40000010002 */
[C---:B------:R-:W-:Y:S02]  /*cfd0*/  FMUL.FTZ R2, R12.reuse, R8 ;  /* 0x000000080c027220 */ /* 0x040fe40000410000 */
        /* <DEDUP_REMOVED lines=18> */
.L_x_1092:
[----:B------:R-:W-:Y:S05]  /*d100*/  BSYNC B0 ;  /* 0x0000000000007941 */ /* 0x000fea0003800000 */
.L_x_1091:
[----:B------:R-:W-:-:S13]  /*d110*/  ISETP.GE.AND P0, PT, R138, c[0x0][0x27c], PT ;  /* 0x00009f008a007a0c */ /* 0x000fda0003f06270 */
[----:B------:R-:W-:Y:S05]  /*d120*/  @P0 BRA `(.L_x_1090) ;  /* 0x0000066000000947 */ /* 0x000fea0003800000 */
[----:B------:R-:W-:Y:S02]  /*d130*/  MOV R0, c[0x0][0x27c] ;  /* 0x00009f0000007a02 */ /* 0x000fe40000000f00 */
[----:B------:R-:W-:Y:S02]  /*d140*/  LEA.HI R2, R100, R138, RZ, 0x6 ;  /* 0x0000008a64027211 */ /* 0x000fe400078f30ff */
        /* <DEDUP_REMOVED lines=15> */
[----:B------:R-:W-:Y:S01]  /*d240*/  HADD2.F32 R2, -RZ, R101.H0_H0 ;  /* 0x20000065ff027230 */ /* 0x000fe20000004100 */
[----:B------:R-:W-:Y:S02]  /*d250*/  SHF.R.U32.HI R21, RZ, 0x10, R33 ;  /* 0x00000010ff157819 */ /* 0x000fe40000011621 */
[----:B------:R-:W-:-:S02]  /*d260*/  IADD3 R0, R3, R0, R114 ;  /* 0x0000000003007210 */ /* 0x000fc40007ffe072 */
[--C-:B------:R-:W-:Y:S02]  /*d270*/  SHF.R.U64 R30, R36, 0x10, R37.reuse ;  /* 0x00000010241e7819 */ /* 0x100fe40000001225 */
[----:B------:R-:W-:Y:S02]  /*d280*/  SHF.L.U32 R29, R0, 0x1, RZ ;  /* 0x00000001001d7819 */ /* 0x000fe400000006ff */
[----:B------:R-:W-:Y:S02]  /*d290*/  SHF.R.U32.HI R0, RZ, 0x10, R37 ;  /* 0x00000010ff007819 */ /* 0x000fe40000011625 */
[----:B------:R-:W-:Y:S01]  /*d2a0*/  SHF.R.U64 R41, R32, 0x10, R33 ;  /* 0x0000001020297819 */ /* 0x000fe20000001221 */
[----:B----4-:R-:W2:Y:S01]  /*d2b0*/  LDS.128 R8, [R29+0x10080] ;  /* 0x010080001d087984 */ /* 0x010ea20000000c00 */
        /* <DEDUP_REMOVED lines=33> */
[----:B------:R-:W-:Y:S01]  /*d4d0*/  HADD2.F32 R5, -RZ, R104.H0_H0 ;  /* 0x20000068ff057230 */ /* 0x000fe20000004100 */
        /* <DEDUP_REMOVED lines=43> */
.L_x_1090:
[----:B------:R-:W-:Y:S05]  /*d790*/  BSYNC B1 ;  /* 0x0000000000017941 */ /* 0x000fea0003800000 */
.L_x_1089:
        /* <DEDUP_REMOVED lines=35> */
[----:B----4-:R-:W2:Y:S01]  /*d9d0*/  LDS.128 R8, [R32+0x10080] ;  /* 0x0100800020087984 */ /* 0x010ea20000000c00 */
        /* <DEDUP_REMOVED lines=44> */
[----:B------:R-:W-:Y:S01]  /*dca0*/  FFMA.FTZ R25, R11, R43, R2 ;  /* 0x0000002b0b197223 */ /* 0x000fe20000010002 */
[----:B------:R-:W-:Y:S01]  /*dcb0*/  HADD2.F32 R10, -RZ, R10.H1_H1 ;  /* 0x3000000aff0a7230 */ /* 0x000fe20000004100 */
[-C--:B------:R-:W-:Y:S01]  /*dcc0*/  FMUL.FTZ R14, R19, R3.reuse ;  /* 0x00000003130e7220 */ /* 0x080fe20000410000 */
[----:B------:R-:W-:Y:S01]  /*dcd0*/  HADD2.F32 R5, -RZ, R109.H1_H1 ;  /* 0x3000006dff057230 */ /* 0x000fe20000004100 */
[----:B------:R-:W-:Y:S01]  /*dce0*/  FMUL.FTZ R29, R12, R3 ;  /* 0x000000030c1d7220 */ /* 0x000fe20000410000 */
[----:B------:R-:W-:Y:S01]  /*dcf0*/  HADD2.F32 R36, -RZ, R41.H0_H0 ;  /* 0x20000029ff247230 */ /* 0x000fe20000004100 */
[----:B------:R-:W-:-:S02]  /*dd00*/  FMUL.FTZ R2, R22, R9 ;  /* 0x0000000916027220 */ /* 0x000fc40000410000 */
[-C--:B------:R-:W-:Y:S02]  /*dd10*/  FMUL.FTZ R3, R23, R8.reuse ;  /* 0x0000000817037220 */ /* 0x080fe40000410000 */
[C---:B------:R-:W-:Y:S02]  /*dd20*/  FMUL.FTZ R11, R13.reuse, R8 ;  /* 0x000000080d0b7220 */ /* 0x040fe40000410000 */
[----:B------:R-:W-:Y:S02]  /*dd30*/  FMUL.FTZ R8, R10, R9 ;  /* 0x000000090a087220 */ /* 0x000fe40000410000 */
        /* <DEDUP_REMOVED lines=21> */
.L_x_1096:
[----:B------:R-:W-:Y:S05]  /*de90*/  BSYNC B0 ;  /* 0x0000000000007941 */ /* 0x000fea0003800000 */
.L_x_1095:
        /* <DEDUP_REMOVED lines=25> */
[----:B----4-:R-:W2:Y:S01]  /*e030*/  LDS.128 R8, [R29+0x10080] ;  /* 0x010080001d087984 */ /* 0x010ea20000000c00 */
        /* <DEDUP_REMOVED lines=78> */
.L_x_1094:
[----:B------:R-:W-:Y:S05]  /*e520*/  BSYNC B1 ;  /* 0x0000000000017941 */ /* 0x000fea0003800000 */
.L_x_1093:
        /* <DEDUP_REMOVED lines=35> */
[----:B----4-:R-:W2:Y:S01]  /*e760*/  LDS.128 R8, [R32+0x10080] ;  /* 0x0100800020087984 */ /* 0x010ea20000000c00 */
[----:B------:R-:W-:Y:S01]  /*e770*/  SHF.R.U64 R36, R70, 0x10, R71 ;  /* 0x0000001046247819 */ /* 0x000fe20000001247 */
[----:B------:R-:W-:Y:S01]  /*e780*/  HADD2.F32 R25, -RZ, R25.H0_H0 ;  /* 0x20000019ff197230 */ /* 0x000fe20000004100 */
[----:B------:R-:W-:Y:S01]  /*e790*/  SHF.R.U64 R30, R68, 0x10, R69 ;  /* 0x00000010441e7819 */ /* 0x000fe20000001245 */
[----:B------:R-:W-:Y:S01]  /*e7a0*/  HADD2.F32 R43, -RZ, R27.H0_H0 ;  /* 0x2000001bff2b7230 */ /* 0x000fe20000004100 */
[----:B------:R-:W-:-:S02]  /*e7b0*/  SHF.R.U64 R41, R66, 0x10, R67 ;  /* 0x0000001042297819 */ /* 0x000fc40000001243 */
[----:B------:R-:W-:-:S05]  /*e7c0*/  SHF.R.U64 R39, R64, 0x10, R65 ;  /* 0x0000001040277819 */ /* 0x000fca0000001241 */
        /* <DEDUP_REMOVED lines=69> */
.L_x_1100:
[----:B------:R-:W-:Y:S05]  /*ec20*/  BSYNC B0 ;  /* 0x0000000000007941 */ /* 0x000fea0003800000 */
.L_x_1099:
        /* <DEDUP_REMOVED lines=104> */
.L_x_1098:
[----:B------:R-:W-:Y:S05]  /*f2b0*/  BSYNC B1 ;  /* 0x0000000000017941 */ /* 0x000fea0003800000 */
.L_x_1097:
        /* <DEDUP_REMOVED lines=110> */
.L_x_1102:
[----:B------:R-:W-:Y:S05]  /*f9a0*/  BSYNC B0 ;  /* 0x0000000000007941 */ /* 0x000fea0003800000 */
.L_x_1101:
        /* <DEDUP_REMOVED lines=18> */
[----:B------:R-:W-:Y:S02]  /*fad0*/  LEA R31, R3, 0x10080, 0x1 ;  /* 0x00010080031f7811 */ /* 0x000fe400078e08ff */
[----:B------:R-:W-:Y:S01]  /*fae0*/  SHF.L.U32 R28, R0, 0x1, RZ ;  /* 0x00000001001c7819 */ /* 0x000fe200000006ff */
[----:B------:R-:W-:Y:S01]  /*faf0*/  HADD2.F32 R0, -RZ, R130.H0_H0 ;  /* 0x20000082ff007230 */ /* 0x000fe20000004100 */
[----:B------:R-:W-:Y:S01]  /*fb00*/  SHF.R.U32.HI R21, RZ, 0x10, R93 ;  /* 0x00000010ff157819 */ /* 0x000fe2000001165d */
[----:B------:R-:W1:Y:S01]  /*fb10*/  LDS.128 R4, [R31] ;  /* 0x000000001f047984 */ /* 0x000e620000000c00 */
[----:B------:R-:W-:-:S02]  /*fb20*/  SHF.R.U32.HI R22, RZ, 0x10, R97 ;  /* 0x00000010ff167819 */ /* 0x000fc40000011661 */
        /* <DEDUP_REMOVED lines=8> */
[----:B------:R-:W-:Y:S02]  /*fbb0*/  SHF.R.U64 R38, R96, 0x10, R97 ;  /* 0x0000001060267819 */ /* 0x000fe40000001261 */
[----:B------:R-:W-:-:S05]  /*fbc0*/  SHF.R.U64 R36, R98, 0x10, R99 ;  /* 0x0000001062247819 */ /* 0x000fca0000001263 */
[----:B------:R-:W-:Y:S02]  /*fbd0*/  HADD2.F32 R33, -RZ, R36.H0_H0 ;  /* 0x20000024ff217230 */ /* 0x000fe40000004100 */
[--C-:B-1----:R-:W-:Y:S02]  /*fbe0*/  HADD2.F32 R15, -RZ, R5.reuse.H0_H0 ;  /* 0x20000005ff0f7230 */ /* 0x102fe40000004100 */
[----:B------:R-:W-:Y:S02]  /*fbf0*/  HADD2.F32 R14, -RZ, R5.H1_H1 ;  /* 0x30000005ff0e7230 */ /* 0x000fe40000004100 */
[--C-:B------:R-:W-:Y:S02]  /*fc00*/  HADD2.F32 R17, -RZ, R7.reuse.H0_H0 ;  /* 0x20000007ff117230 */ /* 0x100fe40000004100 */
[----:B------:R-:W-:Y:S02]  /*fc10*/  HADD2.F32 R16, -RZ, R7.H1_H1 ;  /* 0x30000007ff107230 */ /* 0x000fe40000004100 */
[----:B--2---:R-:W-:-:S02]  /*fc20*/  HADD2.F32 R5, -RZ, R8.H0_H0 ;  /* 0x20000008ff057230 */ /* 0x004fc40000004100 */
[----:B------:R-:W-:Y:S02]  /*fc30*/  HADD2.F32 R13, -RZ, R8.H1_H1 ;  /* 0x30000008ff0d7230 */ /* 0x000fe40000004100 */
[----:B------:R-:W-:Y:S02]  /*fc40*/  HADD2.F32 R3, -RZ, R9.H0_H0 ;  /* 0x20000009ff037230 */ /* 0x000fe40000004100 */
[--C-:B------:R-:W-:Y:S02]  /*fc50*/  HADD2.F32 R8, -RZ, R11.reuse.H0_H0 ;  /* 0x2000000bff087230 */ /* 0x100fe40000004100 */
[----:B------:R-:W-:Y:S01]  /*fc60*/  HADD2.F32 R7, -RZ, R11.H1_H1 ;  /* 0x3000000bff077230 */ /* 0x000fe20000004100 */
[----:B------:R-:W-:Y:S01]  /*fc70*/  FMUL.FTZ R32, R3, R0 ;  /* 0x0000000003207220 */ /* 0x000fe20000410000 */
[----:B------:R-:W-:Y:S02]  /*fc80*/  HADD2.F32 R2, -RZ, R9.H1_H1 ;  /* 0x30000009ff027230 */ /* 0x000fe40000004100 */
[----:B------:R-:W-:-:S02]  /*fc90*/  HADD2.F32 R11, -RZ, R21.H0_H0 ;  /* 0x20000015ff0b7230 */ /* 0x000fc40000004100 */
[--C-:B------:R-:W-:Y:S02]  /*fca0*/  HADD2.F32 R9, -RZ, R10.reuse.H0_H0 ;  /* 0x2000000aff097230 */ /* 0x100fe40000004100 */
[----:B------:R-:W-:Y:S01]  /*fcb0*/  HADD2.F32 R12, -RZ, R10.H1_H1 ;  /* 0x3000000aff0c7230 */ /* 0x000fe20000004100 */
[-C--:B------:R-:W-:Y:S01]  /*fcc0*/  FMUL.FTZ R30, R2, R11.reuse ;  /* 0x0000000b021e7220 */ /* 0x080fe20000410000 */
        /* <DEDUP_REMOVED lines=8> */
[----:B------:R-:W-:Y:S01]  /*fd50*/  HADD2.F32 R4, -RZ, R130.H1_H1 ;  /* 0x30000082ff047230 */ /* 0x000fe20000004100 */
[----:B------:R-:W-:Y:S01]  /*fd60*/  FFMA.FTZ R37, R2, R42, R0 ;  /* 0x0000002a02257223 */ /* 0x000fe20000010000 */
[--C-:B------:R-:W-:Y:S02]  /*fd70*/  HADD2.F32 R6, -RZ, R132.reuse.H1_H1 ;  /* 0x30000084ff067230 */ /* 0x100fe40000004100 */
[----:B------:R-:W-:Y:S01]  /*fd80*/  HADD2.F32 R0, -RZ, R132.H0_H0 ;  /* 0x20000084ff007230 */ /* 0x000fe20000004100 */
[-C--:B------:R-:W-:Y:S01]  /*fd90*/  FMUL.FTZ R3, R19, R4.reuse ;  /* 0x0000000413037220 */ /* 0x080fe20000410000 */
[----:B------:R-:W-:Y:S01]  /*fda0*/  HADD2.F32 R2, -RZ, R131.H1_H1 ;  /* 0x30000083ff027230 */ /* 0x000fe20000004100 */
[C---:B------:R-:W-:Y:S01]  /*fdb0*/  FMUL.FTZ R27, R5.reuse, R4 ;  /* 0x00000004051b7220 */ /* 0x040fe20000410000 */
[--C-:B------:R-:W-:Y:S01]  /*fdc0*/  HADD2.F32 R4, -RZ, R133.reuse.H1_H1 ;  /* 0x30000085ff047230 */ /* 0x100fe20000004100 */
[----:B------:R-:W-:Y:S01]  /*fdd0*/  FFMA.FTZ R40, R5, R6, R3 ;  /* 0x0000000605287223 */ /* 0x000fe20000010003 */
[----:B------:R-:W-:Y:S01]  /*fde0*/  HADD2.F32 R3, -RZ, R133.H0_H0 ;  /* 0x20000085ff037230 */ /* 0x000fe20000004100 */
[----:B------:R-:W-:-:S02]  /*fdf0*/  FMUL.FTZ R5, R17, R0 ;  /* 0x0000000011057220 */ /* 0x000fc40000410000 */
[----:B------:R-:W-:Y:S02]  /*fe00*/  FMUL.FTZ R11, R18, R2 ;  /* 0x00000002120b7220 */ /* 0x000fe40000410000 */
[C---:B------:R-:W-:Y:S02]  /*fe10*/  FMUL.FTZ R22, R8.reuse, R0 ;  /* 0x0000000008167220 */ /* 0x040fe40000410000 */
[----:B------:R-:W-:Y:S01]  /*fe20*/  FFMA.FTZ R25, R8, R3, R5 ;  /* 0x0000000308197223 */ /* 0x000fe20000010005 */
[----:B------:R-:W-:Y:S01]  /*fe30*/  HADD2.F32 R5, -RZ, R35.H0_H0 ;  /* 0x20000023ff057230 */ /* 0x000fe20000004100 */
[----:B------:R-:W-:Y:S01]  /*fe40*/  FMUL.FTZ R0, R16, R23 ;  /* 0x0000001710007220 */ /* 0x000fe20000410000 */
[----:B------:R-:W-:Y:S01]  /*fe50*/  HADD2.F32 R8, -RZ, R34.H0_H0 ;  /* 0x20000022ff087230 */ /* 0x000fe20000004100 */
[C---:B------:R-:W-:Y:S01]  /*fe60*/  FFMA.FTZ R29, R9.reuse, R4, R11 ;  /* 0x00000004091d7223 */ /* 0x040fe2000001000b */
[----:B------:R-:W-:Y:S01]  /*fe70*/  HADD2.F32 R34, -RZ, R38.H0_H0 ;  /* 0x20000026ff227230 */ /* 0x000fe20000004100 */
[----:B------:R-:W-:-:S02]  /*fe80*/  FMUL.FTZ R26, R9, R2 ;  /* 0x00000002091a7220 */ /* 0x000fc40000410000 */
[C---:B------:R-:W-:Y:S02]  /*fe90*/  FMUL.FTZ R11, R7.reuse, R23 ;  /* 0x00000017070b7220 */ /* 0x040fe40000410000 */
[----:B------:R-:W-:Y:S02]  /*fea0*/  FFMA.FTZ R21, R7, R41, R0 ;  /* 0x0000002907157223 */ /* 0x000fe40000010000 */
[-C--:B------:R-:W-:Y:S02]  /*feb0*/  FMUL.FTZ R0, R20, R5.reuse ;  /* 0x0000000514007220 */ /* 0x080fe40000410000 */
[-C--:B------:R-:W-:Y:S02]  /*fec0*/  FMUL.FTZ R2, R24, R8.reuse ;  /* 0x0000000818027220 */ /* 0x080fe40000410000 */
[----:B------:R-:W-:Y:S02]  /*fed0*/  FMUL.FTZ R7, R12, R5 ;  /* 0x000000050c077220 */ /* 0x000fe40000410000 */
[----:B------:R-:W-:-:S02]  /*fee0*/  FMUL.FTZ R5, R13, R8 ;  /* 0x000000080d057220 */ /* 0x000fc40000410000 */
[----:B------:R-:W-:Y:S02]  /*fef0*/  FFMA.FTZ R8, R15, R10, -R32 ;  /* 0x0000000a0f087223 */ /* 0x000fe40000010820 */
        /* <DEDUP_REMOVED lines=19> */
.L_x_1074:
[----:B------:R-:W-:Y:S05]  /*10030*/  BSYNC B2 ;  /* 0x0000000000027941 */ /* 0x000fea0003800000 */
.L_x_1040:
[----:B------:R-:W-:-:S04]  /*10040*/  DEPBAR.LE SB0, 0x0 ;  /* 0x000080000000791a */ /* 0x000fc80000000000 */
[----:B------:R-:W-:Y:S01]  /*10050*/  IMAD R0, R142, c[0x0][0x208], RZ ;  /* 0x000082008e007a24 */ /* 0x000fe200078e02ff */
[----:B------:R-:W-:Y:S01]  /*10060*/  BAR.SYNC.DEFER_BLOCKING 0x0 ;  /* 0x0000000000007b1d */ /* 0x000fe20000010000 */
[----:B-1----:R-:W-:Y:S01]  /*10070*/  IMAD.WIDE.U32 R4, R110, c[0x0][0x208], RZ ;  /* 0x000082006e047a25 */ /* 0x002fe200078e00ff */
[----:B------:R-:W-:Y:S02]  /*10080*/  IADD3 R195, R186, 0x20, RZ ;  /* 0x00000020bac37810 */ /* 0x000fe40007ffe0ff */
[----:B------:R-:W-:Y:S01]  /*10090*/  IADD3 R204, R204, -0x2, RZ ;  /* 0xfffffffecccc7810 */ /* 0x000fe20007ffe0ff */
[----:B------:R-:W-:Y:S01]  /*100a0*/  IMAD R2, R110, c[0x0][0x20c], R0 ;  /* 0x000083006e027a24 */ /* 0x000fe200078e0200 */
[----:B------:R-:W-:Y:S01]  /*100b0*/  LEA R0, P1, R4, R220, 0x5 ;  /* 0x000000dc04007211 */ /* 0x000fe200078228ff */
[----:B------:R-:W-:Y:S02]  /*100c0*/  IMAD R72, R110, -0x20, R237 ;  /* 0xffffffe06e487824 */ /* 0x000fe400078e02ed */
[----:B------:R-:W-:Y:S01]  /*100d0*/  IMAD.IADD R3, R5, 0x1, R2 ;  /* 0x0000000105037824 */ /* 0x000fe200078e0202 */
[----:B------:R-:W-:-:S04]  /*100e0*/  LEA R2, P0, R0, c[0x0][0x1f8], 0x1 ;  /* 0x00007e0000027a11 */ /* 0x000fc800078008ff */
[----:B------:R-:W-:Y:S02]  /*100f0*/  LEA.HI.X R3, R4, R223, R3, 0x5, P1 ;  /* 0x000000df04037211 */ /* 0x000fe400008f2c03 */
[----:B------:R-:W-:Y:S02]  /*10100*/  R2P PR, R103, 0x6 ;  /* 0x0000000667007804 */ /* 0x000fe40000000000 */
[----:B------:R-:W-:Y:S02]  /*10110*/  LEA.HI.X R3, R0, c[0x0][0x1fc], R3, 0x1, P0 ;  /* 0x00007f0000037a11 */ /* 0x000fe400000f0c03 */
[----:B------:R-:W-:Y:S02]  /*10120*/  LOP3.LUT R0, R129, 0x1, RZ, 0xc0, !PT ;  /* 0x0000000181007812 */ /* 0x000fe400078ec0ff */
[----:B------:R-:W-:Y:S01]  /*10130*/  ISETP.GT.AND P0, PT, R72, R211, PT ;  /* 0x000000d34800720c */ /* 0x000fe20003f04270 */
[----:B----4-:R-:W-:Y:S01]  /*10140*/  LDSM.16.M88.4 R8, [R191] ;  /* 0x00000000bf08783b */ /* 0x010fe20000000200 */
[----:B------:R-:W-:-:S02]  /*10150*/  ISETP.NE.AND P3, PT, R145, 0x1, PT ;  /* 0x000000019100780c */ /* 0x000fc40003f65270 */
[----:B------:R-:W-:Y:S01]  /*10160*/  ISETP.NE.U32.OR P0, PT, R0, 0x1, !P0 ;  /* 0x000000010000780c */ /* 0x000fe20004705470 */
[----:B--2---:R-:W1:Y:S02]  /*10170*/  LDSM.16.M88.4 R12, [R186] ;  /* 0x00000000ba0c783b */ /* 0x004e640000000200 */
[----:B------:R-:W-:Y:S01]  /*10180*/  @P1 IADD3 R195, R186, -0x20, RZ ;  /* 0xffffffe0bac31810 */ /* 0x000fe20007ffe0ff */
[----:B------:R-:W-:Y:S01]  /*10190*/  IMAD.MOV.U32 R0, RZ, RZ, 0x40 ;  /* 0x00000040ff007424 */ /* 0x000fe200078e00ff */
[----:B------:R-:W-:Y:S01]  /*101a0*/  LOP3.LUT P1, RZ, R129, 0x4, RZ, 0xc0, !PT ;  /* 0x0000000481ff7812 */ /* 0x000fe2000782c0ff */
[----:B------:R-:W2:Y:S03]  /*101b0*/  LDSM.16.M88.4 R40, [R186+0x800] ;  /* 0x00080000ba28783b */ /* 0x000ea60000000200 */
[----:B------:R-:W-:Y:S01]  /*101c0*/  ISETP.LE.OR P1, PT, R72, R211, !P1 ;  /* 0x000000d34800720c */ /* 0x000fe20004f23670 */
[----:B------:R-:W-:Y:S01]  /*101d0*/  LDSM.16.M88.4 R4, [R192] ;  /* 0x00000000c004783b */ /* 0x000fe20000000200 */
[----:B------:R-:W-:-:S03]  /*101e0*/  SEL R0, R0, 0xffffffc0, !P2 ;  /* 0xffffffc000007807 */ /* 0x000fc60005000000 */
[----:B------:R-:W3:Y:S02]  /*101f0*/  LDSM.16.M88.4 R28, [R195] ;  /* 0x00000000c31c783b */ /* 0x000ee40000000200 */
[----:B------:R-:W-:Y:S02]  /*10200*/  IMAD.IADD R185, R186, 0x1, R0 ;  /* 0x00000001bab97824 */ /* 0x000fe400078e0200 */
[----:B------:R-:W-:Y:S01]  /*10210*/  LDSM.16.M88.4 R56, [R195+0x800] ;  /* 0x00080000c338783b */ /* 0x000fe20000000200 */
[----:B------:R-:W-:-:S03]  /*10220*/  IMAD.IADD R184, R0, 0x1, R195 ;  /* 0x0000000100b87824 */ /* 0x000fc600078e02c3 */
[----:B------:R-:W-:Y:S01]  /*10230*/  @!PT LDS RZ, [RZ] ;  /* 0x00000000fffff984 */ /* 0x000fe20000000800 */
[----:B------:R-:W-:Y:S01]  /*10240*/  @!PT LDS RZ, [RZ] ;  /* 0x00000000fffff984 */ /* 0x000fe20000000800 */
[----:B------:R-:W-:Y:S01]  /*10250*/  @!PT LDS RZ, [RZ] ;  /* 0x00000000fffff984 */ /* 0x000fe20000000800 */
[----:B------:R4:W-:Y:S01]  /*10260*/  LDGSTS.E.BYPASS.LTC128B.128 [R203+0x8080], [R2.64], !P0 ;  /* 0x0808000002cb7fae */ /* 0x0009e2000c101d46 */
[----:B------:R-:W-:-:S04]  /*10270*/  LOP3.LUT P0, RZ, R129, 0x2, RZ, 0xc0, !PT ;  /* 0x0000000281ff7812 */ /* 0x000fc8000780c0ff */
[----:B------:R-:W-:-:S13]  /*10280*/  ISETP.LE.OR P0, PT, R72, R211, !P0 ;  /* 0x000000d34800720c */ /* 0x000fda0004703670 */
[----:B------:R4:W-:Y:S01]  /*10290*/  LDGSTS.E.BYPASS.LTC128B.128 [R203+0x9080], [R2.64+0x80], !P0 ;  /* 0x0908008002cb7fae */ /* 0x0009e2000c101d46 */
[----:B------:R-:W-:Y:S01]  /*102a0*/  LOP3.LUT P0, RZ, R129, 0x8, RZ, 0xc0, !PT ;  /* 0x0000000881ff7812 */ /* 0x000fe2000780c0ff */
[----:B-1----:R-:W-:Y:S02]  /*102b0*/  HMMA.16816.F32 R20, R8, R12, RZ ;  /* 0x0000000c0814723c */ /* 0x002fe400000018ff */
[----:B------:R4:W-:Y:S01]  /*102c0*/  LDGSTS.E.BYPASS.LTC128B.128 [R203+0xa080], [R2.64+0x100], !P1 ;  /* 0x0a08010002cb7fae */ /* 0x0009e2000c901d46 */
[----:B------:R-:W-:-:S05]  /*102d0*/  ISETP.LE.OR P0, PT, R72, R211, !P0 ;  /* 0x000000d34800720c */ /* 0x000fca0004703670 */
[C---:B------:R-:W-:Y:S08]  /*102e0*/  HMMA.16816.F32 R12, R8.reuse, R14, RZ ;  /* 0x0000000e080c723c */ /* 0x040ff000000018ff */
[----:B------:R4:W-:Y:S01]  /*102f0*/  LDGSTS.E.BYPASS.LTC128B.128 [R203+0xb080], [R2.64+0x180], !P0 ;  /* 0x0b08018002cb7fae */ /* 0x0009e2000c101d46 */
[----:B--2---:R-:W-:Y:S03]  /*10300*/  HMMA.16816.F32 R36, R8, R40, RZ ;  /* 0x000000280824723c */ /* 0x004fe600000018ff */
[----:B------:R-:W-:Y:S04]  /*10310*/  LDSM.16.M88.4 R16, [R194] ;  /* 0x00000000c210783b */ /* 0x000fe80000000200 */
[----:B------:R-:W1:Y:S01]  /*10320*/  LDSM.16.M88.4 R32, [R185] ;  /* 0x00000000b920783b */ /* 0x000e620000000200 */
[C---:B---3--:R-:W-:Y:S03]  /*10330*/  HMMA.16816.F32 R20, R4.reuse, R28, R20 ;  /* 0x0000001c0414723c */ /* 0x048fe60000001814 */
[----:B------:R-:W-:Y:S04]  /*10340*/  LDSM.16.M88.4 R24, [R193] ;  /* 0x00000000c118783b */ /* 0x000fe80000000200 */
[----:B------:R-:W2:Y:S01]  /*10350*/  LDSM.16.M88.4 R44, [R184] ;  /* 0x00000000b82c783b */ /* 0x000ea20000000200 */
[----:B------:R-:W-:Y:S03]  /*10360*/  HMMA.16816.F32 R12, R4, R30, R12 ;  /* 0x0000001e040c723c */ /* 0x000fe6000000180c */
[----:B------:R-:W-:Y:S04]  /*10370*/  LDSM.16.M88.4 R28, [R191+0x4000] ;  /* 0x00400000bf1c783b */ /* 0x000fe80000000200 */
[----:B------:R-:W3:Y:S01]  /*10380*/  LDSM.16.M88.4 R48, [R186+0x1000] ;  /* 0x00100000ba30783b */ /* 0x000ee20000000200 */
[----:B------:R-:W-:Y:S03]  /*10390*/  HMMA.16816.F32 R40, R8, R42, RZ ;  /* 0x0000002a0828723c */ /* 0x000fe600000018ff */
[----:B------:R-:W2:Y:S04]  /*103a0*/  LDSM.16.M88.4 R52, [R185+0x800] ;  /* 0x00080000b934783b */ /* 0x000ea80000000200 */
[----:B------:R-:W-:Y:S04]  /*103b0*/  LDSM.16.M88.4 R64, [R195+0x1000] ;  /* 0x00100000c340783b */ /* 0x000fe80000000200 */
[----:B------:R-:W-:Y:S04]  /*103c0*/  LDSM.16.M88.4 R68, [R184+0x800] ;  /* 0x00080000b844783b */ /* 0x000fe80000000200 */
[----:B------:R-:W-:Y:S04]  /*103d0*/  LDSM.16.M88.4 R60, [R186+0x1800] ;  /* 0x00180000ba3c783b */ /* 0x000fe80000000200 */
[----:B------:R-:W0:Y:S01]  /*103e0*/  LDGDEPBAR ;  /* 0x00000000000079af */ /* 0x000e220000000000 */
[C---:B-1----:R-:W-:Y:S08]  /*103f0*/  HMMA.16816.F32 R20, R16.reuse, R32, R20 ;  /* 0x000000201014723c */ /* 0x042ff00000001814 */
[----:B------:R-:W-:Y:S08]  /*10400*/  HMMA.16816.F32 R32, R16, R34, R12 ;  /* 0x000000221020723c */ /* 0x000ff0000000180c */
[----:B------:R-:W-:Y:S01]  /*10410*/  HMMA.16816.F32 R12, R4, R56, R36 ;  /* 0x00000038040c723c */ /* 0x000fe20000001824 */
[----:B------:R-:W-:Y:S07]  /*10420*/  LDSM.16.M88.4 R36, [R184+0x1000] ;  /* 0x00100000b824783b */ /* 0x000fee0000000200 */
[----:B--2---:R-:W-:Y:S01]  /*10430*/  HMMA.16816.F32 R8, R24, R44, R20 ;  /* 0x0000002c1808723c */ /* 0x004fe20000001814 */
[----:B------:R-:W1:Y:S07]  /*10440*/  LDSM.16.M88.4 R20, [R192+0x4000] ;  /* 0x00400000c014783b */ /* 0x000e6e0000000200 */
[----:B------:R-:W-:Y:S01]  /*10450*/  HMMA.16816.F32 R40, R4, R58, R40 ;  /* 0x0000003a0428723c */ /* 0x000fe20000001828 */
[----:B------:R-:W-:Y:S07]  /*10460*/  LDSM.16.M88.4 R56, [R185+0x1000] ;  /* 0x00100000b938783b */ /* 0x000fee0000000200 */
[----:B------:R-:W-:Y:S01]  /*10470*/  HMMA.16816.F32 R32, R24, R46, R32 ;  /* 0x0000002e1820723c */ /* 0x000fe20000001820 */
[----:B------:R-:W-:Y:S07]  /*10480*/  LDSM.16.M88.4 R44, [R195+0x1800] ;  /* 0x00180000c32c783b */ /* 0x000fee0000000200 */
[----:B---3--:R-:W-:Y:S08]  /*10490*/  HMMA.16816.F32 R4, R28, R48, R8 ;  /* 0x000000301c04723c */ /* 0x008ff00000001808 */
[C---:B------:R-:W-:Y:S01]  /*104a0*/  HMMA.16816.F32 R8, R16.reuse, R52, R12 ;  /* 0x000000341008723c */ /* 0x040fe2000000180c */
[----:B------:R-:W2:Y:S07]  /*104b0*/  LDSM.16.M88.4 R12, [R194+0x4000] ;  /* 0x00400000c20c783b */ /* 0x000eae0000000200 */
[----:B------:R-:W-:Y:S01]  /*104c0*/  HMMA.16816.F32 R40, R16, R54, R40 ;  /* 0x000000361028723c */ /* 0x000fe20000001828 */
[----:B------:R-:W-:Y:S07]  /*104d0*/  LDSM.16.M88.4 R52, [R186+0x2800] ;  /* 0x00280000ba34783b */ /* 0x000fee0000000200 */
[----:B-1----:R-:W-:Y:S08]  /*104e0*/  HMMA.16816.F32 R16, R20, R64, R4 ;  /* 0x000000401410723c */ /* 0x002ff00000001804 */
[----:B------:R-:W-:Y:S01]  /*104f0*/  HMMA.16816.F32 R32, R28, R50, R32 ;  /* 0x000000321c20723c */ /* 0x000fe20000001820 */
[----:B------:R-:W-:Y:S07]  /*10500*/  LDSM.16.M88.4 R48, [R195+0x2000] ;  /* 0x00200000c330783b */ /* 0x000fee0000000200 */
[C---:B------:R-:W-:Y:S01]  /*10510*/  HMMA.16816.F32 R4, R24.reuse, R68, R8 ;  /* 0x000000441804723c */ /* 0x040fe20000001808 */
[----:B------:R-:W1:Y:S07]  /*10520*/  LDSM.16.M88.4 R8, [R193+0x4000] ;  /* 0x00400000c108783b */ /* 0x000e6e0000000200 */
[----:B------:R-:W-:Y:S01]  /*10530*/  HMMA.16816.F32 R40, R24, R70, R40 ;  /* 0x000000461828723c */ /* 0x000fe20000001828 */
[----:B------:R-:W-:Y:S07]  /*10540*/  LDSM.16.M88.4 R68, [R185+0x1800] ;  /* 0x00180000b944783b */ /* 0x000fee0000000200 */
[----:B--2---:R-:W-:Y:S08]  /*10550*/  HMMA.16816.F32 R16, R12, R56, R16 ;  /* 0x000000380c10723c */ /* 0x004ff00000001810 */
[----:B------:R-:W-:Y:S01]  /*10560*/  HMMA.16816.F32 R32, R20, R66, R32 ;  /* 0x000000421420723c */ /* 0x000fe20000001820 */
[----:B------:R-:W-:Y:S07]  /*10570*/  LDSM.16.M88.4 R64, [R186+0x2000] ;  /* 0x00200000ba40783b */ /* 0x000fee0000000200 */
[C---:B------:R-:W-:Y:S01]  /*10580*/  HMMA.16816.F32 R24, R28.reuse, R60, R4 ;  /* 0x0000003c1c18723c */ /* 0x040fe20000001804 */
[----:B------:R-:W2:Y:S07]  /*10590*/  LDSM.16.M88.4 R4, [R191+0x8000] ;  /* 0x00800000bf04783b */ /* 0x000eae0000000200 */
[----:B------:R-:W-:Y:S01]  /*105a0*/  HMMA.16816.F32 R40, R28, R62, R40 ;  /* 0x0000003e1c28723c */ /* 0x000fe20000001828 */
[----:B------:R-:W3:Y:S04]  /*105b0*/  LDSM.16.M88.4 R28, [R192+0x8000] ;  /* 0x00800000c01c783b */ /* 0x000ee80000000200 */
[----:B------:R-:W-:Y:S03]  /*105c0*/  LDSM.16.M88.4 R60, [R184+0x2000] ;  /* 0x00200000b83c783b */ /* 0x000fe60000000200 */
[----:B-1----:R-:W-:Y:S08]  /*105d0*/  HMMA.16816.F32 R16, R8, R36, R16 ;  /* 0x000000240810723c */ /* 0x002ff00000001810 */
[----:B------:R-:W-:Y:S01]  /*105e0*/  HMMA.16816.F32 R32, R12, R58, R32 ;  /* 0x0000003a0c20723c */ /* 0x000fe20000001820 */
[----:B------:R-:W1:Y:S07]  /*105f0*/  LDSM.16.M88.4 R56, [R184+0x1800] ;  /* 0x00180000b838783b */ /* 0x000e6e0000000200 */
[C---:B------:R-:W-:Y:S08]  /*10600*/  HMMA.16816.F32 R24, R20.reuse, R44, R24 ;  /* 0x0000002c1418723c */ /* 0x040ff00000001818 */
        /* <DEDUP_REMOVED lines=8> */
[----:B------:R-:W-:Y:S07]  /*10690*/  LDSM.16.M88.4 R68, [R195+0x2800] ;  /* 0x00280000c344783b */ /* 0x000fee0000000200 */
[----:B---3--:R-:W-:Y:S08]  /*106a0*/  HMMA.16816.F32 R12, R28, R48, R16 ;  /* 0x000000301c0c723c */ /* 0x008ff00000001810 */
[----:B------:R-:W-:Y:S01]  /*106b0*/  HMMA.16816.F32 R32, R4, R66, R32 ;  /* 0x000000420420723c */ /* 0x000fe20000001820 */
[----:B------:R-:W-:Y:S07]  /*106c0*/  LDSM.16.M88.4 R64, [R184+0x2800] ;  /* 0x00280000b840783b */ /* 0x000fee0000000200 */
[C---:B-1----:R-:W-:Y:S01]  /*106d0*/  HMMA.16816.F32 R16, R8.reuse, R56, R20 ;  /* 0x000000380810723c */ /* 0x042fe20000001814 */
        /* <DEDUP_REMOVED lines=10> */
[----:B-1----:R-:W-:Y:S08]  /*10780*/  HMMA.16816.F32 R12, R20, R60, R12 ;  /* 0x0000003c140c723c */ /* 0x002ff0000000180c */
[----:B------:R-:W-:Y:S01]  /*10790*/  HMMA.16816.F32 R4, R24, R46, R8 ;  /* 0x0000002e1804723c */ /* 0x000fe20000001808 */
[----:B------:R-:W1:Y:S04]  /*107a0*/  LDSM.16.M88.4 R8, [R192+0xc000] ;  /* 0x00c00000c008783b */ /* 0x000e680000000200 */
[----:B------:R-:W-:Y:S03]  /*107b0*/  LDSM.16.M88.4 R44, [R184+0x3000] ;  /* 0x00300000b82c783b */ /* 0x000fe60000000200 */
[C---:B------:R-:W-:Y:S08]  /*107c0*/  HMMA.16816.F32 R32, R28.reuse, R68, R32 ;  /* 0x000000441c20723c */ /* 0x040ff00000001820 */
[----:B------:R-:W-:Y:S08]  /*107d0*/  HMMA.16816.F32 R40, R28, R70, R40 ;  /* 0x000000461c28723c */ /* 0x000ff00000001828 */
[----:B--2---:R-:W-:Y:S08]  /*107e0*/  HMMA.16816.F32 R12, R16, R36, R12 ;  /* 0x00000024100c723c */ /* 0x004ff0000000180c */
[----:B------:R-:W-:Y:S01]  /*107f0*/  HMMA.16816.F32 R28, R20, R62, R4 ;  /* 0x0000003e141c723c */ /* 0x000fe20000001804 */
[----:B------:R-:W2:Y:S04]  /*10800*/  LDSM.16.M88.4 R4, [R194+0xc000] ;  /* 0x00c00000c204783b */ /* 0x000ea80000000200 */
[----:B------:R-:W3:Y:S03]  /*10810*/  LDSM.16.M88.4 R60, [R186+0x3800] ;  /* 0x00380000ba3c783b */ /* 0x000ee60000000200 */
[C---:B------:R-:W-:Y:S08]  /*10820*/  HMMA.16816.F32 R32, R24.reuse, R48, R32 ;  /* 0x000000301820723c */ /* 0x040ff00000001820 */
[----:B------:R-:W-:Y:S01]  /*10830*/  HMMA.16816.F32 R40, R24, R50, R40 ;  /* 0x000000321828723c */ /* 0x000fe20000001828 */
[----:B------:R-:W-:Y:S07]  /*10840*/  LDSM.16.M88.4 R48, [R195+0x3800] ;  /* 0x00380000c330783b */ /* 0x000fee0000000200 */
[----:B-1----:R-:W-:Y:S01]  /*10850*/  HMMA.16816.F32 R24, R8, R56, R12 ;  /* 0x000000380818723c */ /* 0x002fe2000000180c */
[----:B------:R-:W1:Y:S07]  /*10860*/  LDSM.16.M88.4 R12, [R193+0xc000] ;  /* 0x00c00000c10c783b */ /* 0x000e6e0000000200 */
[----:B------:R-:W-:Y:S08]  /*10870*/  HMMA.16816.F32 R28, R16, R38, R28 ;  /* 0x00000026101c723c */ /* 0x000ff0000000181c */
[C---:B------:R-:W-:Y:S08]  /*10880*/  HMMA.16816.F32 R36, R20.reuse, R64, R32 ;  /* 0x000000401424723c */ /* 0x040ff00000001820 */
[----:B------:R-:W-:Y:S01]  /*10890*/  HMMA.16816.F32 R32, R20, R66, R40 ;  /* 0x000000421420723c */ /* 0x000fe20000001828 */
[----:B------:R-:W4:Y:S07]  /*108a0*/  LDSM.16.M88.4 R40, [R185+0x3800] ;  /* 0x00380000b928783b */ /* 0x000f2e0000000200 */
[----:B--2---:R-:W-:Y:S08]  /*108b0*/  HMMA.16816.F32 R24, R4, R52, R24 ;  /* 0x000000340418723c */ /* 0x004ff00000001818 */
[----:B------:R-:W-:Y:S08]  /*108c0*/  HMMA.16816.F32 R20, R8, R58, R28 ;  /* 0x0000003a0814723c */ /* 0x000ff0000000181c */
[C---:B---3--:R-:W-:Y:S08]  /*108d0*/  HMMA.16816.F32 R36, R16.reuse, R60, R36 ;  /* 0x0000003c1024723c */ /* 0x048ff00000001824 */
[----:B------:R-:W-:Y:S08]  /*108e0*/  HMMA.16816.F32 R28, R16, R62, R32 ;  /* 0x0000003e101c723c */ /* 0x000ff00000001820 */
[----:B-1----:R-:W-:Y:S08]  /*108f0*/  HMMA.16816.F32 R32, R12, R44, R24 ;  /* 0x0000002c0c20723c */ /* 0x002ff00000001818 */
[----:B------:R-:W-:Y:S08]  /*10900*/  HMMA.16816.F32 R16, R4, R54, R20 ;  /* 0x000000360410723c */ /* 0x000ff00000001814 */
[----:B------:R-:W-:Y:S01]  /*10910*/  HMMA.16816.F32 R20, R8, R48, R36 ;  /* 0x000000300814723c */ /* 0x000fe20000001824 */
[----:B------:R-:W1:Y:S01]  /*10920*/  LDSM.16.M88.4 R36, [R184+0x3800] ;  /* 0x00380000b824783b */ /* 0x000e620000000200 */
[----:B------:R-:W-:-:S06]  /*10930*/  DEPBAR.LE SB0, 0x0 ;  /* 0x000080000000791a */ /* 0x000fcc0000000000 */
[----:B------:R-:W-:Y:S01]  /*10940*/  HMMA.16816.F32 R8, R8, R50, R28 ;  /* 0x000000320808723c */ /* 0x000fe2000000181c */
[----:B------:R-:W-:Y:S02]  /*10950*/  FMUL.FTZ R0, R32, c[0x0][0x320] ;  /* 0x0000c80020007a20 */ /* 0x000fe40000410000 */
[----:B----4-:R-:W-:-:S04]  /*10960*/  FMUL.FTZ R2, R35, c[0x0][0x320] ;  /* 0x0000c80023027a20 */ /* 0x010fc80000410000 */
[----:B------:R-:W-:Y:S01]  /*10970*/  MUFU.TANH R28, R2 ;  /* 0x00000002001c7308 */ /* 0x000fe20000002400 */
[----:B------:R-:W-:Y:S08]  /*10980*/  HMMA.16816.F32 R24, R12, R46, R16 ;  /* 0x0000002e0c18723c */ /* 0x000ff00000001810 */
[C---:B------:R-:W-:Y:S01]  /*10990*/  HMMA.16816.F32 R16, R4.reuse, R40, R20 ;  /* 0x000000280410723c */ /* 0x040fe20000001814 */
[----:B------:R2:W3:Y:S07]  /*109a0*/  MUFU.TANH R22, R0 ;  /* 0x0000000000167308 */ /* 0x0004ee0000002400 */
[----:B------:R-:W-:Y:S07]  /*109b0*/  HMMA.16816.F32 R4, R4, R42, R8 ;  /* 0x0000002a0404723c */ /* 0x000fee0000001808 */
[----:B------:R-:W-:-:S02]  /*109c0*/  IMAD.MOV.U32 R10, RZ, RZ, -0x20 ;  /* 0xffffffe0ff0a7424 */ /* 0x000fc400078e00ff */
[----:B--2---:R-:W-:Y:S02]  /*109d0*/  FMUL.FTZ R0, R33, c[0x0][0x320] ;  /* 0x0000c80021007a20 */ /* 0x004fe40000410000 */
[----:B------:R-:W-:Y:S02]  /*109e0*/  FMUL.FTZ R3, R24, c[0x0][0x320] ;  /* 0x0000c80018037a20 */ /* 0x000fe40000410000 */
[----:B------:R2:W4:Y:S03]  /*109f0*/  MUFU.TANH R21, R0 ;  /* 0x0000000000157308 */ /* 0x0005260000002400 */
[C---:B-1----:R-:W-:Y:S05]  /*10a00*/  HMMA.16816.F32 R16, R12.reuse, R36, R16 ;  /* 0x000000240c10723c */ /* 0x042fea0000001810 */
[----:B------:R1:W1:Y:S03]  /*10a10*/  MUFU.TANH R9, R3 ;  /* 0x0000000300097308 */ /* 0x0002660000002400 */
[----:B------:R-:W-:Y:S01]  /*10a20*/  HMMA.16816.F32 R12, R12, R38, R4 ;  /* 0x000000260c0c723c */ /* 0x000fe20000001804 */
[----:B--2---:R-:W-:-:S04]  /*10a30*/  FMUL.FTZ R0, R34, c[0x0][0x320] ;  /* 0x0000c80022007a20 */ /* 0x004fc80000410000 */
[----:B------:R2:W-:Y:S01]  /*10a40*/  MUFU.TANH R29, R0 ;  /* 0x00000000001d7308 */ /* 0x0005e20000002400 */
[----:B-1----:R-:W-:-:S10]  /*10a50*/  FMUL.FTZ R3, R26, c[0x0][0x320] ;  /* 0x0000c8001a037a20 */ /* 0x002fd40000410000 */
[----:B------:R-:W-:Y:S01]  /*10a60*/  FMUL.FTZ R4, R17, c[0x0][0x320] ;  /* 0x0000c80011047a20 */ /* 0x000fe20000410000 */
[----:B------:R1:W-:Y:S01]  /*10a70*/  MUFU.TANH R23, R3 ;  /* 0x0000000300177308 */ /* 0x0003e20000002400 */
[----:B--2---:R-:W-:-:S04]  /*10a80*/  IMAD.IADD R0, R240, 0x1, R233 ;  /* 0x00000001f0007824 */ /* 0x004fc800078e02e9 */
[----:B------:R-:W-:-:S04]  /*10a90*/  @P3 IMAD.HI.U32 R2, R0, c[0x0][0x2c8], RZ ;  /* 0x0000b20000023a27 */ /* 0x000fc800078e00ff */
[----:B-1----:R-:W-:Y:S01]  /*10aa0*/  FMUL.FTZ R3, R27, c[0x0][0x320] ;  /* 0x0000c8001b037a20 */ /* 0x002fe20000410000 */
[----:B------:R-:W-:Y:S01]  /*10ab0*/  @P3 SHF.R.U32.HI R0, RZ, c[0x0][0x2cc], R2 ;  /* 0x0000b300ff003a19 */ /* 0x000fe20000011602 */
[----:B------:R-:W-:Y:S02]  /*10ac0*/  FMUL.FTZ R2, R25, c[0x0][0x320] ;  /* 0x0000c80019027a20 */ /* 0x000fe40000410000 */
[----:B------:R1:W-:Y:S02]  /*10ad0*/  MUFU.TANH R20, R3 ;  /* 0x0000000300147308 */ /* 0x0003e40000002400 */
[----:B------:R-:W-:Y:S06]  /*10ae0*/  SHFL.IDX PT, R8, R0, 0x1, 0x1c1f ;  /* 0x003c1f0000087f89 */ /* 0x000fec00000e0000 */
[----:B------:R2:W2:Y:S01]  /*10af0*/  MUFU.TANH R11, R2 ;  /* 0x00000002000b7308 */ /* 0x0004a20000002400 */
[----:B-1----:R-:W-:-:S07]  /*10b00*/  FMUL.FTZ R3, R16, c[0x0][0x320] ;  /* 0x0000c80010037a20 */ /* 0x002fce0000410000 */
[----:B------:R1:W1:Y:S01]  /*10b10*/  MUFU.TANH R16, R3 ;  /* 0x0000000300107308 */ /* 0x0002620000002400 */
[----:B--2---:R2:W3:Y:S01]  /*10b20*/  SHFL.IDX PT, R2, R0, RZ, 0x1c1f ;  /* 0x001c1fff00027589 */ /* 0x0044e200000e0000 */
[----:B-1----:R-:W-:Y:S02]  /*10b30*/  IMAD.IADD R3, R72, 0x1, -R217 ;  /* 0x0000000148037824 */ /* 0x002fe400078e0ad9 */
[----:B--2---:R-:W-:-:S04]  /*10b40*/  IMAD R0, R110, R10, 0x1 ;  /* 0x000000016e007424 */ /* 0x004fc800078e020a */
[----:B------:R1:W2:Y:S01]  /*10b50*/  MUFU.TANH R10, R4 ;  /* 0x00000004000a7308 */ /* 0x0002a20000002400 */
[----:B------:R-:W-:-:S05]  /*10b60*/  IADD3 R0, -R217, R0, R237 ;  /* 0x00000000d9007210 */ /* 0x000fca0007ffe1ed */
[----:B------:R-:W-:-:S04]  /*10b70*/  IMAD.IADD R0, R0, 0x1, -R238 ;  /* 0x0000000100007824 */ /* 0x000fc800078e0aee */
[C---:B---3--:R-:W-:Y:S02]  /*10b80*/  IMAD.IADD R2, R0.reuse, 0x1, R2 ;  /* 0x0000000100027824 */ /* 0x048fe400078e0202 */
[----:B------:R-:W-:Y:S02]  /*10b90*/  IMAD.IADD R0, R0, 0x1, R8 ;  /* 0x0000000100007824 */ /* 0x000fe400078e0208 */
[----:B-1----:R-:W-:Y:S01]  /*10ba0*/  FMUL.FTZ R4, R12, c[0x0][0x320] ;  /* 0x0000c8000c047a20 */ /* 0x002fe20000410000 */
[C---:B------:R-:W-:Y:S02]  /*10bb0*/  IMNMX R2, R3.reuse, R2, PT ;  /* 0x0000000203027217 */ /* 0x040fe40003800200 */
[----:B------:R-:W-:Y:S01]  /*10bc0*/  IMNMX R0, R3, R0, PT ;  /* 0x0000000003007217 */ /* 0x000fe20003800200 */
[----:B------:R1:W3:Y:S01]  /*10bd0*/  MUFU.TANH R6, R4 ;  /* 0x0000000400067308 */ /* 0x0002e20000002400 */
[----:B------:R-:W-:Y:S01]  /*10be0*/  BAR.SYNC.DEFER_BLOCKING 0x0 ;  /* 0x0000000000007b1d */ /* 0x000fe20000010000 */
[----:B------:R-:W-:-:S02]  /*10bf0*/  ISETP.GT.AND P0, PT, R2, RZ, PT ;  /* 0x000000ff0200720c */ /* 0x000fc40003f04270 */
[----:B------:R-:W-:Y:S02]  /*10c00*/  ISETP.GT.AND P1, PT, R2, 0x1, PT ;  /* 0x000000010200780c */ /* 0x000fe40003f24270 */
[----:B------:R-:W-:Y:S02]  /*10c10*/  FSEL R5, R22, -INF , P0 ;  /* 0xff80000016057808 */ /* 0x000fe40000000000 */
[C---:B------:R-:W-:Y:S02]  /*10c20*/  ISETP.GT.AND P0, PT, R2.reuse, 0x8, PT ;  /* 0x000000080200780c */ /* 0x040fe40003f04270 */
[----:B----4-:R-:W-:Y:S02]  /*10c30*/  FSEL R7, R21, -INF , P1 ;  /* 0xff80000015077808 */ /* 0x010fe40000800000 */
[----:B------:R-:W-:Y:S02]  /*10c40*/  ISETP.GT.AND P1, PT, R2, 0x9, PT ;  /* 0x000000090200780c */ /* 0x000fe40003f24270 */
[----:B------:R-:W-:Y:S01]  /*10c50*/  FSEL R9, R9, -INF , P0 ;  /* 0xff80000009097808 */ /* 0x000fe20000000000 */
[----:B-1----:R-:W-:Y:S01]  /*10c60*/  FMUL.FTZ R4, R13, c[0x0][0x320] ;  /* 0x0000c8000d047a20 */ /* 0x002fe20000410000 */
[----:B------:R-:W-:-:S02]  /*10c70*/  FMNMX.FTZ R3, R5, R7, !PT ;  /* 0x0000000705037209 */ /* 0x000fc40007810000 */
[C---:B------:R-:W-:Y:S01]  /*10c80*/  ISETP.GT.AND P0, PT, R2.reuse, 0x10, PT ;  /* 0x000000100200780c */ /* 0x040fe20003f04270 */
[----:B------:R1:W4:Y:S01]  /*10c90*/  MUFU.TANH R8, R4 ;  /* 0x0000000400087308 */ /* 0x0003220000002400 */
[----:B------:R-:W-:Y:S02]  /*10ca0*/  FSEL R11, R11, -INF , P1 ;  /* 0xff8000000b0b7808 */ /* 0x000fe40000800000 */
[----:B------:R-:W-:Y:S02]  /*10cb0*/  FMNMX.FTZ R3, R9, R3, !PT ;  /* 0x0000000309037209 */ /* 0x000fe40007810000 */
[----:B------:R-:W-:Y:S02]  /*10cc0*/  ISETP.GT.AND P2, PT, R2, 0x11, PT ;  /* 0x000000110200780c */ /* 0x000fe40003f44270 */
[----:B------:R-:W-:Y:S02]  /*10cd0*/  FSEL R16, R16, -INF , P0 ;  /* 0xff80000010107808 */ /* 0x000fe40000000000 */
[----:B------:R-:W-:-:S02]  /*10ce0*/  FMNMX.FTZ R3, R11, R3, !PT ;  /* 0x000000030b037209 */ /* 0x000fc40007810000 */
[----:B------:R-:W-:Y:S02]  /*10cf0*/  ISETP.GT.AND P1, PT, R2, 0x18, PT ;  /* 0x000000180200780c */ /* 0x000fe40003f24270 */
[----:B--2---:R-:W-:Y:S02]  /*10d00*/  FSEL R21, R10, -INF , P2 ;  /* 0xff8000000a157808 */ /* 0x004fe40001000000 */
[----:B------:R-:W-:Y:S01]  /*10d10*/  FMNMX.FTZ R3, R16, R3, !PT ;  /* 0x0000000310037209 */ /* 0x000fe20007810000 */
[----:B-1----:R-:W-:Y:S01]  /*10d20*/  FMUL.FTZ R4, R18, c[0x0][0x320] ;  /* 0x0000c80012047a20 */ /* 0x002fe20000410000 */
[----:B------:R-:W-:Y:S02]  /*10d30*/  ISETP.GT.AND P0, PT, R2, 0x19, PT ;  /* 0x000000190200780c */ /* 0x000fe40003f04270 */
[----:B---3--:R-:W-:Y:S01]  /*10d40*/  FSEL R22, R6, -INF , P1 ;  /* 0xff80000006167808 */ /* 0x008fe20000800000 */
[----:B------:R1:W2:Y:S01]  /*10d50*/  MUFU.TANH R18, R4 ;  /* 0x0000000400127308 */ /* 0x0002a20000002400 */
[----:B------:R-:W-:Y:S01]  /*10d60*/  FMNMX.FTZ R2, R21, R3, !PT ;  /* 0x0000000315027209 */ /* 0x000fe20007810000 */
[----:B------:R-:W-:Y:S01]  /*10d70*/  FMUL.FTZ R3, R14, c[0x0][0x320] ;  /* 0x0000c8000e037a20 */ /* 0x000fe20000410000 */
[----:B----4-:R-:W-:Y:S01]  /*10d80*/  FSEL R24, R8, -INF , P0 ;  /* 0xff80000008187808 */ /* 0x010fe20000000000 */
[----:B------:R-:W-:Y:S01]  /*10d90*/  FMUL.FTZ R6, R15, c[0x0][0x320] ;  /* 0x0000c8000f067a20 */ /* 0x000fe20000410000 */
[----:B------:R-:W-:-:S02]  /*10da0*/  FMNMX.FTZ R2, R22, R2, !PT ;  /* 0x0000000216027209 */ /* 0x000fc40007810000 */
[C---:B------:R-:W-:Y:S01]  /*10db0*/  ISETP.GT.AND P0, PT, R0.reuse, RZ, PT ;  /* 0x000000ff0000720c */ /* 0x040fe20003f04270 */
[----:B------:R3:W-:Y:S01]  /*10dc0*/  MUFU.TANH R8, R3 ;  /* 0x0000000300087308 */ /* 0x0007e20000002400 */
[----:B------:R-:W-:Y:S02]  /*10dd0*/  ISETP.GT.AND P1, PT, R0, 0x1, PT ;  /* 0x000000010000780c */ /* 0x000fe40003f24270 */
[----:B------:R-:W-:Y:S02]  /*10de0*/  FMNMX.FTZ R2, R24, R2, !PT ;  /* 0x0000000218027209 */ /* 0x000fe40007810000 */
[----:B------:R-:W-:Y:S02]  /*10df0*/  FSEL R10, R29, -INF , P0 ;  /* 0xff8000001d0a7808 */ /* 0x000fe40000000000 */
[----:B------:R-:W-:Y:S01]  /*10e00*/  ISETP.GT.AND P0, PT, R0, 0x8, PT ;  /* 0x000000080000780c */ /* 0x000fe20003f04270 */
[----:B-1----:R-:W-:Y:S01]  /*10e10*/  FMUL.FTZ R4, R19, c[0x0][0x320] ;  /* 0x0000c80013047a20 */ /* 0x002fe20000410000 */
[----:B------:R-:W-:Y:S01]  /*10e20*/  FSEL R12, R28, -INF , P1 ;  /* 0xff8000001c0c7808 */ /* 0x000fe20000800000 */
[----:B------:R-:W-:Y:S01]  /*10e30*/  MUFU.TANH R6, R6 ;  /* 0x0000000600067308 */ /* 0x000fe20000002400 */
[----:B------:R-:W-:-:S02]  /*10e40*/  ISETP.GT.AND P1, PT, R0, 0x9, PT ;  /* 0x000000090000780c */ /* 0x000fc40003f24270 */
[----:B------:R-:W-:Y:S02]  /*10e50*/  FSEL R13, R23, -INF , P0 ;  /* 0xff800000170d7808 */ /* 0x000fe40000000000 */
[----:B------:R-:W-:Y:S02]  /*10e60*/  ISETP.GT.AND P0, PT, R0, 0x10, PT ;  /* 0x000000100000780c */ /* 0x000fe40003f04270 */
[----:B---3--:R-:W-:Y:S01]  /*10e70*/  FMNMX.FTZ R3, R10, R12, !PT ;  /* 0x0000000c0a037209 */ /* 0x008fe20007810000 */
[----:B------:R1:W3:Y:S01]  /*10e80*/  MUFU.TANH R17, R4 ;  /* 0x0000000400117308 */ /* 0x0002e20000002400 */
[----:B------:R-:W-:Y:S02]  /*10e90*/  FSEL R14, R20, -INF , P1 ;  /* 0xff800000140e7808 */ /* 0x000fe40000800000 */
[----:B------:R-:W-:Y:S02]  /*10ea0*/  FMNMX.FTZ R3, R13, R3, !PT ;  /* 0x000000030d037209 */ /* 0x000fe40007810000 */
[----:B------:R-:W-:-:S02]  /*10eb0*/  ISETP.GT.AND P2, PT, R0, 0x11, PT ;  /* 0x000000110000780c */ /* 0x000fc40003f44270 */
[----:B--2---:R-:W-:Y:S02]  /*10ec0*/  FSEL R20, R18, -INF , P0 ;  /* 0xff80000012147808 */ /* 0x004fe40000000000 */
[----:B------:R-:W-:Y:S02]  /*10ed0*/  FMNMX.FTZ R3, R14, R3, !PT ;  /* 0x000000030e037209 */ /* 0x000fe40007810000 */
[----:B------:R-:W-:Y:S02]  /*10ee0*/  ISETP.GT.AND P1, PT, R0, 0x18, PT ;  /* 0x000000180000780c */ /* 0x000fe40003f24270 */
[----:B------:R-:W-:Y:S02]  /*10ef0*/  FMNMX.FTZ R3, R20, R3, !PT ;  /* 0x0000000314037209 */ /* 0x000fe40007810000 */
[----:B------:R-:W-:Y:S01]  /*10f00*/  ISETP.GT.AND P0, PT, R0, 0x19, PT ;  /* 0x000000190000780c */ /* 0x000fe20003f04270 */
[----:B-1----:R-:W1:Y:S01]  /*10f10*/  SHFL.BFLY PT, R4, R2, 0x2, 0x1f ;  /* 0x0c401f0002047f89 */ /* 0x002e6200000e0000 */
[----:B---3--:R-:W-:-:S02]  /*10f20*/  FSEL R23, R17, -INF , P2 ;  /* 0xff80000011177808 */ /* 0x008fc40001000000 */
[----:B------:R-:W-:Y:S02]  /*10f30*/  FSEL R25, R8, -INF , P1 ;  /* 0xff80000008197808 */ /* 0x000fe40000800000 */
[----:B------:R-:W-:Y:S02]  /*10f40*/  FMNMX.FTZ R0, R23, R3, !PT ;  /* 0x0000000317007209 */ /* 0x000fe40007810000 */
[----:B------:R-:W-:Y:S02]  /*10f50*/  FSEL R26, R6, -INF , P0 ;  /* 0xff800000061a7808 */ /* 0x000fe40000000000 */
[----:B------:R-:W-:Y:S02]  /*10f60*/  FMNMX.FTZ R3, R25, R0, !PT ;  /* 0x0000000019037209 */ /* 0x000fe40007810000 */
[----:B------:R-:W-:Y:S02]  /*10f70*/  ISETP.GT.AND P0, PT, R110, R212, PT ;  /* 0x000000d46e00720c */ /* 0x000fe40003f04270 */
[----:B------:R-:W-:-:S02]  /*10f80*/  LOP3.LUT P2, RZ, R216, 0x1, RZ, 0xc0, !PT ;  /* 0x00000001d8ff7812 */ /* 0x000fc4000784c0ff */
[----:B-1----:R-:W-:Y:S02]  /*10f90*/  FMNMX.FTZ R0, R2, R4, !PT ;  /* 0x0000000402007209 */ /* 0x002fe40007810000 */
[----:B------:R-:W-:-:S07]  /*10fa0*/  FMNMX.FTZ R2, R26, R3, !PT ;  /* 0x000000031a027209 */ /* 0x000fce0007810000 */
[----:B------:R-:W-:Y:S01]  /*10fb0*/  @P0 SHF.R.S32.HI R6, RZ, 0x1f, R204 ;  /* 0x0000001fff060819 */ /* 0x000fe200000114cc */
[----:B------:R-:W1:Y:S04]  /*10fc0*/  SHFL.BFLY PT, R3, R0, 0x1, 0x1f ;  /* 0x0c201f0000037f89 */ /* 0x000e6800000e0000 */
[----:B------:R-:W2:Y:S01]  /*10fd0*/  SHFL.BFLY PT, R4, R2, 0x2, 0x1f ;  /* 0x0c401f0002047f89 */ /* 0x000ea200000e0000 */
[----:B-1----:R-:W-:Y:S02]  /*10fe0*/  FMNMX.FTZ R133, R0, R3, !PT ;  /* 0x0000000300857209 */ /* 0x002fe40007810000 */
[----:B--2---:R-:W-:-:S03]  /*10ff0*/  FMNMX.FTZ R0, R2, R4, !PT ;  /* 0x0000000402007209 */ /* 0x004fc60007810000 */
[C---:B------:R-:W-:Y:S01]  /*11000*/  FMUL.FTZ R2, R133.reuse, c[0x0][0x2d0] ;  /* 0x0000b40085027a20 */ /* 0x040fe20000410000 */
[----:B------:R-:W-:Y:S01]  /*11010*/  FSETP.NEU.FTZ.AND P1, PT, R133, -INF , PT ;  /* 0xff8000008500780b */ /* 0x000fe20003f3d000 */
[----:B------:R-:W1:Y:S03]  /*11020*/  SHFL.BFLY PT, R8, R0, 0x1, 0x1f ;  /* 0x0c201f0000087f89 */ /* 0x000e6600000e0000 */
[----:B------:R-:W-:-:S05]  /*11030*/  FSEL R2, R2, RZ, P1 ;  /* 0x000000ff02027208 */ /* 0x000fca0000800000 */
[--C-:B------:R-:W-:Y:S02]  /*11040*/  FFMA.FTZ R3, R5, c[0x0][0x2d0], -R2.reuse ;  /* 0x0000b40005037a23 */ /* 0x100fe40000010802 */
[----:B------:R-:W-:Y:S02]  /*11050*/  @P0 IMAD.WIDE.U32 R4, R204, c[0x0][0x1e0], RZ ;  /* 0x00007800cc040a25 */ /* 0x000fe400078e00ff */
[----:B------:R2:W-:Y:S02]  /*11060*/  MUFU.EX2 R209, R3 ;  /* 0x0000000300d17308 */ /* 0x0005e40000000800 */
[----:B------:R-:W-:-:S06]  /*11070*/  FFMA.FTZ R7, R7, c[0x0][0x2d0], -R2 ;  /* 0x0000b40007077a23 */ /* 0x000fcc0000010802 */
[----:B------:R3:W-:Y:S01]  /*11080*/  MUFU.EX2 R208, R7 ;  /* 0x0000000700d07308 */ /* 0x0007e20000000800 */
[----:B-1----:R-:W-:Y:S01]  /*11090*/  FMNMX.FTZ R132, R0, R8, !PT ;  /* 0x0000000800847209 */ /* 0x002fe20007810000 */
[----:B------:R-:W-:Y:S02]  /*110a0*/  FFMA.FTZ R0, R11, c[0x0][0x2d0], -R2 ;  /* 0x0000b4000b007a23 */ /* 0x000fe40000010802 */
[----:B--2---:R-:W-:-:S04]  /*110b0*/  @P0 IMAD R3, R6, c[0x0][0x1e0], RZ ;  /* 0x0000780006030a24 */ /* 0x004fc800078e02ff */
[----:B------:R1:W-:Y:S01]  /*110c0*/  MUFU.EX2 R206, R0 ;  /* 0x0000000000ce7308 */ /* 0x0003e20000000800 */
[----:B------:R-:W-:Y:S01]  /*110d0*/  @P0 IMAD R6, R204, c[0x0][0x1e4], R3 ;  /* 0x00007900cc060a24 */ /* 0x000fe200078e0203 */
[----:B------:R-:W-:Y:S01]  /*110e0*/  @P0 LEA R3, P1, R4, R218, 0x5 ;  /* 0x000000da04030211 */ /* 0x000fe200078228ff */
[----:B---3--:R-:W-:Y:S02]  /*110f0*/  FFMA.FTZ R7, R9, c[0x0][0x2d0], -R2 ;  /* 0x0000b40009077a23 */ /* 0x008fe40000010802 */
[----:B------:R-:W-:-:S03]  /*11100*/  @P0 IMAD.IADD R6, R5, 0x1, R6 ;  /* 0x0000000105060824 */ /* 0x000fc600078e0206 */
[----:B------:R-:W2:Y:S02]  /*11110*/  MUFU.EX2 R207, R7 ;  /* 0x0000000700cf7308 */ /* 0x000ea40000000800 */
[----:B------:R-:W-:Y:S02]  /*11120*/  @P0 LEA.HI.X R6, R4, R222, R6, 0x5, P1 ;  /* 0x000000de04060211 */ /* 0x000fe400008f2c06 */
[----:B------:R-:W-:Y:S01]  /*11130*/  @P0 LEA R4, P1, R3, c[0x0][0x1c8], 0x1 ;  /* 0x0000720003040a11 */ /* 0x000fe200078208ff */
[----:B-1----:R-:W-:-:S03]  /*11140*/  FMUL.FTZ R0, R132, c[0x0][0x2d0] ;  /* 0x0000b40084007a20 */ /* 0x002fc60000410000 */
[----:B------:R-:W-:Y:S01]  /*11150*/  @P0 LEA.HI.X R5, R3, c[0x0][0x1cc], R6, 0x1, P1 ;  /* 0x0000730003050a11 */ /* 0x000fe200008f0c06 */
[----:B------:R-:W-:Y:S01]  /*11160*/  FFMA.FTZ R3, R16, c[0x0][0x2d0], -R2 ;  /* 0x0000b40010037a23 */ /* 0x000fe20000010802 */
[----:B------:R-:W-:-:S03]  /*11170*/  FSETP.NEU.FTZ.AND P1, PT, R132, -INF , PT ;  /* 0xff8000008400780b */ /* 0x000fc60003f3d000 */
[----:B------:R1:W-:Y:S01]  /*11180*/  MUFU.EX2 R205, R3 ;  /* 0x0000000300cd7308 */ /* 0x0003e20000000800 */
[----:B------:R-:W-:Y:S01]  /*11190*/  FSEL R0, R0, RZ, P1 ;  /* 0x000000ff00007208 */ /* 0x000fe20000800000 */
[----:B------:R3:W-:Y:S01]  /*111a0*/  @P0 LDGSTS.E.BYPASS.LTC128B.128 [R203+0xc080], [R4.64], !P2 ;  /* 0x0c08000004cb0fae */ /* 0x0007e2000d101d46 */
[----:B--2---:R-:W-:-:S03]  /*111b0*/  F2FP.PACK_AB R6, R206, R207 ;  /* 0x000000cfce06723e */ /* 0x004fc600000000ff */
[----:B------:R3:W-:Y:S04]  /*111c0*/  @P0 LDGSTS.E.BYPASS.LTC128B.128 [R203+0xd080], [R4.64+0x80], !P6 ;  /* 0x0d08008004cb0fae */ /* 0x0007e8000f101d46 */
[----:B------:R3:W-:Y:S04]  /*111d0*/  @P0 LDGSTS.E.BYPASS.LTC128B.128 [R203+0xe080], [R4.64+0x100], !P5 ;  /* 0x0e08010004cb0fae */ /* 0x0007e8000e901d46 */
[----:B------:R3:W-:Y:S01]  /*111e0*/  @P0 LDGSTS.E.BYPASS.LTC128B.128 [R203+0xf080], [R4.64+0x180], !P4 ;  /* 0x0f08018004cb0fae */ /* 0x0007e2000e101d46 */
[----:B-1----:R-:W-:-:S03]  /*111f0*/  FFMA.FTZ R3, R10, c[0x0][0x2d0], -R0 ;  /* 0x0000b4000a037a23 */ /* 0x002fc60000010800 */
[----:B------:R-:W1:Y:S01]  /*11200*/  LDSM.16.MT88.4 R16, [R188] ;  /* 0x00000000bc10783b */ /* 0x000e620000004200 */
[----:B------:R2:W-:Y:S03]  /*11210*/  MUFU.EX2 R198, R3 ;  /* 0x0000000300c67308 */ /* 0x0005e60000000800 */
[----:B------:R-:W-:Y:S04]  /*11220*/  LDSM.16.MT88.4 R156, [R188+0x800] ;  /* 0x00080000bc9c783b */ /* 0x000fe80000004200 */
[----:B------:R-:W-:Y:S04]  /*11230*/  LDSM.16.MT88.4 R28, [R190+0x800] ;  /* 0x00080000be1c783b */ /* 0x000fe80000004200 */
[----:B------:R-:W-:Y:S04]  /*11240*/  LDSM.16.MT88.4 R32, [R189] ;  /* 0x00000000bd20783b */ /* 0x000fe80000004200 */
[----:B------:R-:W4:Y:S01]  /*11250*/  LDSM.16.MT88.4 R76, [R189+0x1000] ;  /* 0x00100000bd4c783b */ /* 0x000f220000004200 */
[----:B--2---:R-:W-:-:S03]  /*11260*/  FFMA.FTZ R3, R12, c[0x0][0x2d0], -R0 ;  /* 0x0000b4000c037a23 */ /* 0x004fc60000010800 */
[----:B------:R-:W2:Y:S01]  /*11270*/  LDSM.16.MT88.4 R92, [R188+0x2000] ;  /* 0x00200000bc5c783b */ /* 0x000ea20000004200 */
[----:B------:R1:W1:Y:S01]  /*11280*/  MUFU.EX2 R196, R3 ;  /* 0x0000000300c47308 */ /* 0x0002620000000800 */
[----:B---3--:R-:W-:Y:S02]  /*11290*/  F2FP.PACK_AB R4, R208, R209 ;  /* 0x000000d1d004723e */ /* 0x008fe400000000ff */
[----:B------:R-:W3:Y:S04]  /*112a0*/  LDSM.16.MT88.4 R60, [R188+0x3000] ;  /* 0x00300000bc3c783b */ /* 0x000ee80000004200 */
[----:B------:R-:W-:Y:S04]  /*112b0*/  LDSM.16.MT88.4 R40, [R189+0x800] ;  /* 0x00080000bd28783b */ /* 0x000fe80000004200 */
[----:B------:R-:W-:Y:S04]  /*112c0*/  LDSM.16.MT88.4 R108, [R189+0x1800] ;  /* 0x00180000bd6c783b */ /* 0x000fe80000004200 */
[----:B------:R-:W2:Y:S01]  /*112d0*/  LDSM.16.MT88.4 R44, [R187+0x1000] ;  /* 0x00100000bb2c783b */ /* 0x000ea20000004200 */
[----:B-1----:R-:W-:Y:S01]  /*112e0*/  FFMA.FTZ R3, R13, c[0x0][0x2d0], -R0 ;  /* 0x0000b4000d037a23 */ /* 0x002fe20000010800 */
[----:B------:R-:W-:-:S02]  /*112f0*/  F2FP.PACK_AB R5, R196, R198 ;  /* 0x000000c6c405723e */ /* 0x000fc400000000ff */
[----:B------:R-:W-:Y:S01]  /*11300*/  LDSM.16.MT88.4 R8, [R187] ;  /* 0x00000000bb08783b */ /* 0x000fe20000004200 */
[----:B------:R1:W-:Y:S03]  /*11310*/  MUFU.EX2 R197, R3 ;  /* 0x0000000300c57308 */ /* 0x0003e60000000800 */
[----:B------:R-:W-:Y:S04]  /*11320*/  LDSM.16.MT88.4 R48, [R188+0x1000] ;  /* 0x00100000bc30783b */ /* 0x000fe80000004200 */
[----:B------:R-:W-:Y:S04]  /*11330*/  LDSM.16.MT88.4 R56, [R190+0x1000] ;  /* 0x00100000be38783b */ /* 0x000fe80000004200 */
[----:B------:R-:W-:Y:S04]  /*11340*/  LDSM.16.MT88.4 R84, [R187+0x2000] ;  /* 0x00200000bb54783b */ /* 0x000fe80000004200 */
[----:B------:R-:W-:Y:S01]  /*11350*/  LDSM.16.MT88.4 R100, [R190+0x2000] ;  /* 0x00200000be64783b */ /* 0x000fe20000004200 */
[----:B-1----:R-:W-:-:S03]  /*11360*/  FFMA.FTZ R3, R14, c[0x0][0x2d0], -R0 ;  /* 0x0000b4000e037a23 */ /* 0x002fc60000010800 */
[----:B------:R-:W1:Y:S01]  /*11370*/  LDSM.16.MT88.4 R12, [R190] ;  /* 0x00000000be0c783b */ /* 0x000e620000004200 */
[----:B------:R2:W2:Y:S03]  /*11380*/  MUFU.EX2 R199, R3 ;  /* 0x0000000300c77308 */ /* 0x0004a60000000800 */
[----:B------:R-:W-:Y:S04]  /*11390*/  LDSM.16.MT88.4 R116, [R188+0x2800] ;  /* 0x00280000bc74783b */ /* 0x000fe80000004200 */
[----:B------:R-:W-:Y:S04]  /*113a0*/  LDSM.16.MT88.4 R96, [R189+0x2000] ;  /* 0x00200000bd60783b */ /* 0x000fe80000004200 */
[----:B------:R-:W-:Y:S04]  /*113b0*/  LDSM.16.MT88.4 R72, [R187+0x3000] ;  /* 0x00300000bb48783b */ /* 0x000fe80000004200 */
[----:B------:R-:W-:Y:S01]  /*113c0*/  LDSM.16.MT88.4 R68, [R188+0x1800] ;  /* 0x00180000bc44783b */ /* 0x000fe20000004200 */
[----:B--2---:R-:W-:Y:S01]  /*113d0*/  FFMA.FTZ R3, R21, c[0x0][0x2d0], -R2 ;  /* 0x0000b40015037a23 */ /* 0x004fe20000010802 */
[----:B------:R-:W-:-:S02]  /*113e0*/  F2FP.PACK_AB R7, R199, R197 ;  /* 0x000000c5c707723e */ /* 0x000fc400000000ff */
[----:B------:R-:W-:Y:S01]  /*113f0*/  LDSM.16.MT88.4 R148, [R187+0x800] ;  /* 0x00080000bb94783b */ /* 0x000fe20000004200 */
[----:B------:R2:W2:Y:S03]  /*11400*/  MUFU.EX2 R201, R3 ;  /* 0x0000000300c97308 */ /* 0x0004a60000000800 */
[----:B------:R-:W-:Y:S01]  /*11410*/  LDSM.16.MT88.4 R104, [R190+0x1800] ;  /* 0x00180000be68783b */ /* 0x000fe20000004200 */
[C---:B------:R-:W-:Y:S03]  /*11420*/  HMMA.16816.F32 R152, R4.reuse, R16, RZ ;  /* 0x000000100498723c */ /* 0x040fe600000018ff */
[----:B-----5:R-:W-:Y:S04]  /*11430*/  LDSM.16.MT88.4 R112, [R187+0x2800] ;  /* 0x00280000bb70783b */ /* 0x020fe80000004200 */
[----:B------:R-:W-:Y:S01]  /*11440*/  LDSM.16.MT88.4 R120, [R190+0x3800] ;  /* 0x00380000be78783b */ /* 0x000fe20000004200 */
[----:B------:R-:W-:Y:S03]  /*11450*/  HMMA.16816.F32 R16, R4, R18, RZ ;  /* 0x000000120410723c */ /* 0x000fe600000018ff */
[----:B------:R-:W0:Y:S01]  /*11460*/  LDGDEPBAR ;  /* 0x00000000000079af */ /* 0x000e220000000000 */
[--C-:B--2---:R-:W-:Y:S01]  /*11470*/  FFMA.FTZ R3, R22, c[0x0][0x2d0], -R2.reuse ;  /* 0x0000b40016037a23 */ /* 0x104fe20000010802 */
[----:B------:R-:W-:Y:S01]  /*11480*/  F2FP.PACK_AB R128, R201, R205 ;  /* 0x000000cdc980723e */ /* 0x000fe200000000ff */
[----:B------:R-:W-:-:S02]  /*11490*/  FFMA.FTZ R2, R24, c[0x0][0x2d0], -R2 ;  /* 0x0000b40018027a23 */ /* 0x000fc40000010802 */
[----:B------:R2:W-:Y:S01]  /*114a0*/  MUFU.EX2 R202, R3 ;  /* 0x0000000300ca7308 */ /* 0x0005e20000000800 */
[C---:B----4-:R-:W-:Y:S07]  /*114b0*/  HMMA.16816.F32 R64, R4.reuse, R76, RZ ;  /* 0x0000004c0440723c */ /* 0x050fee00000018ff */
[----:B------:R4:W1:Y:S01]  /*114c0*/  MUFU.EX2 R200, R2 ;  /* 0x0000000200c87308 */ /* 0x0008620000000800 */
[----:B------:R-:W-:Y:S01]  /*114d0*/  HMMA.16816.F32 R76, R4, R78, RZ ;  /* 0x0000004e044c723c */ /* 0x000fe200000018ff */
[----:B--2---:R-:W-:-:S07]  /*114e0*/  FADD.FTZ R3, R209, R208 ;  /* 0x000000d0d1037221 */ /* 0x004fce0000010000 */
[----:B------:R-:W-:Y:S01]  /*114f0*/  HMMA.16816.F32 R88, R4, R92, RZ ;  /* 0x0000005c0458723c */ /* 0x000fe200000018ff */
[----:B------:R-:W-:Y:S02]  /*11500*/  FADD.FTZ R3, R207, R3 ;  /* 0x00000003cf037221 */ /* 0x000fe40000010000 */
[----:B----4-:R-:W-:Y:S01]  /*11510*/  FFMA.FTZ R2, R20, c[0x0][0x2d0], -R0 ;  /* 0x0000b40014027a23 */ /* 0x010fe20000010800 */
[----:B-1----:R-:W-:-:S04]  /*11520*/  F2FP.PACK_AB R130, R200, R202 ;  /* 0x000000cac882723e */ /* 0x002fc800000000ff */
[----:B---3--:R-:W-:Y:S01]  /*11530*/  HMMA.16816.F32 R176, R4, R60, RZ ;  /* 0x0000003c04b0723c */ /* 0x008fe200000018ff */
[----:B------:R-:W-:Y:S01]  /*11540*/  FADD.FTZ R3, R206, R3 ;  /* 0x00000003ce037221 */ /* 0x000fe20000010000 */
[----:B------:R1:W-:Y:S03]  /*11550*/  MUFU.EX2 R135, R2 ;  /* 0x0000000200877308 */ /* 0x0003e60000000800 */
[----:B------:R-:W-:-:S03]  /*11560*/  FADD.FTZ R3, R205, R3 ;  /* 0x00000003cd037221 */ /* 0x000fc60000010000 */
[C---:B------:R-:W-:Y:S08]  /*11570*/  HMMA.16816.F32 R180, R4.reuse, R62, RZ ;  /* 0x0000003e04b4723c */ /* 0x040ff000000018ff */
[----:B------:R-:W-:Y:S01]  /*11580*/  HMMA.16816.F32 R36, R4, R44, RZ ;  /* 0x0000002c0424723c */ /* 0x000fe200000018ff */
[----:B-1----:R-:W-:-:S04]  /*11590*/  FFMA.FTZ R2, R23, c[0x0][0x2d0], -R0 ;  /* 0x0000b40017027a23 */ /* 0x002fc80000010800 */
[----:B------:R1:W2:Y:S03]  /*115a0*/  MUFU.EX2 R143, R2 ;  /* 0x00000002008f7308 */ /* 0x0002a60000000800 */
[C---:B------:R-:W-:Y:S08]  /*115b0*/  HMMA.16816.F32 R20, R4.reuse, R12, RZ ;  /* 0x0000000c0414723c */ /* 0x040ff000000018ff */
[----:B------:R-:W-:Y:S01]  /*115c0*/  HMMA.16816.F32 R12, R4, R14, RZ ;  /* 0x0000000e040c723c */ /* 0x000fe200000018ff */
[--C-:B-1----:R-:W-:Y:S01]  /*115d0*/  FFMA.FTZ R2, R25, c[0x0][0x2d0], -R0.reuse ;  /* 0x0000b40019027a23 */ /* 0x102fe20000010800 */
[----:B--2---:R-:W-:Y:S01]  /*115e0*/  F2FP.PACK_AB R129, R143, R135 ;  /* 0x000000878f81723e */ /* 0x004fe200000000ff */
[----:B------:R-:W-:-:S05]  /*115f0*/  FFMA.FTZ R0, R26, c[0x0][0x2d0], -R0 ;  /* 0x0000b4001a007a23 */ /* 0x000fca0000010800 */
[C---:B------:R-:W-:Y:S01]  /*11600*/  HMMA.16816.F32 R144, R4.reuse, R8, RZ ;  /* 0x000000080490723c */ /* 0x040fe200000018ff */
[----:B------:R1:W-:Y:S07]  /*11610*/  MUFU.EX2 R142, R2 ;  /* 0x00000002008e7308 */ /* 0x0003ee0000000800 */
[C---:B------:R-:W-:Y:S01]  /*11620*/  HMMA.16816.F32 R52, R4.reuse, R56, RZ ;  /* 0x000000380434723c */ /* 0x040fe200000018ff */
[----:B------:R-:W2:Y:S07]  /*11630*/  MUFU.EX2 R134, R0 ;  /* 0x0000000000867308 */ /* 0x000eae0000000800 */
[----:B------:R-:W-:Y:S01]  /*11640*/  HMMA.16816.F32 R80, R4, R84, RZ ;  /* 0x000000540450723c */ /* 0x000fe200000018ff */
[----:B-1----:R-:W-:-:S07]  /*11650*/  @P3 IMAD.HI.U32 R2, R233, c[0x0][0x2c8], RZ ;  /* 0x0000b200e9023a27 */ /* 0x002fce00078e00ff */
[----:B------:R-:W-:Y:S01]  /*11660*/  HMMA.16816.F32 R124, R4, R100, RZ ;  /* 0x00000064047c723c */ /* 0x000fe200000018ff */
[----:B--2---:R-:W-:Y:S01]  /*11670*/  F2FP.PACK_AB R131, R134, R142 ;  /* 0x0000008e8683723e */ /* 0x004fe200000000ff */
[----:B------:R-:W-:Y:S01]  /*11680*/  IMAD.MOV.U32 R0, RZ, RZ, R233 ;  /* 0x000000ffff007224 */ /* 0x000fe200078e00e9 */
[----:B------:R-:W-:Y:S01]  /*11690*/  @P3 SHF.R.U32.HI R0, RZ, c[0x0][0x2cc], R2 ;  /* 0x0000b300ff003a19 */ /* 0x000fe20000011602 */
[----:B------:R-:W-:Y:S01]  /*116a0*/  FADD.FTZ R2, R198, R196 ;  /* 0x000000c4c6027221 */ /* 0x000fe20000010000 */
[----:B------:R-:W-:Y:S02]  /*116b0*/  IADD3 R198, R195, 0x1000, RZ ;  /* 0x00001000c3c67810 */ /* 0x000fe40007ffe0ff */
[----:B------:R-:W-:Y:S01]  /*116c0*/  IADD3 R0, R0, R237, -R238 ;  /* 0x000000ed00007210 */ /* 0x000fe20007ffe8ee */
[----:B------:R-:W-:Y:S01]  /*116d0*/  HMMA.16816.F32 R152, R128, R156, R152 ;  /* 0x0000009c8098723c */ /* 0x000fe20000001898 */
[----:B------:R-:W-:Y:S01]  /*116e0*/  FADD.FTZ R2, R197, R2 ;  /* 0x00000002c5027221 */ /* 0x000fe20000010000 */
[----:B------:R-:W-:-:S02]  /*116f0*/  IADD3 R197, R195, 0x1800, RZ ;  /* 0x00001800c3c57810 */ /* 0x000fc40007ffe0ff */
[----:B------:R-:W-:Y:S01]  /*11700*/  IADD3 R196, R195, 0x800, RZ ;  /* 0x00000800c3c47810 */ /* 0x000fe20007ffe0ff */
[----:B------:R-:W-:Y:S01]  /*11710*/  FADD.FTZ R2, R199, R2 ;  /* 0x00000002c7027221 */ /* 0x000fe20000010000 */
[----:B------:R-:W-:Y:S02]  /*11720*/  IADD3 R199, R195, 0x2800, RZ ;  /* 0x00002800c3c77810 */ /* 0x000fe40007ffe0ff */
[C---:B------:R-:W-:Y:S01]  /*11730*/  HMMA.16816.F32 R156, R128.reuse, R158, R16 ;  /* 0x0000009e809c723c */ /* 0x040fe20000001810 */
[----:B------:R-:W1:Y:S07]  /*11740*/  LDSM.16.MT88.4 R16, [R190+0x3000] ;  /* 0x00300000be10783b */ /* 0x000e6e0000004200 */
[C---:B------:R-:W-:Y:S01]  /*11750*/  HMMA.16816.F32 R24, R128.reuse, R30, R12 ;  /* 0x0000001e8018723c */ /* 0x040fe2000000180c */
[----:B------:R-:W2:Y:S07]  /*11760*/  LDSM.16.MT88.4 R12, [R189+0x3000] ;  /* 0x00300000bd0c783b */ /* 0x000eae0000004200 */
[----:B------:R-:W-:Y:S08]  /*11770*/  HMMA.16816.F32 R20, R128, R28, R20 ;  /* 0x0000001c8014723c */ /* 0x000ff00000001814 */
[C---:B------:R-:W-:Y:S08]  /*11780*/  HMMA.16816.F32 R28, R4.reuse, R32, RZ ;  /* 0x00000020041c723c */ /* 0x040ff000000018ff */
[----:B------:R-:W-:Y:S08]  /*11790*/  HMMA.16816.F32 R32, R4, R34, RZ ;  /* 0x000000220420723c */ /* 0x000ff000000018ff */
[C---:B------:R-:W-:Y:S08]  /*117a0*/  HMMA.16816.F32 R60, R128.reuse, R108, R64 ;  /* 0x0000006c803c723c */ /* 0x040ff00000001840 */
[C---:B------:R-:W-:Y:S08]  /*117b0*/  HMMA.16816.F32 R28, R128.reuse, R40, R28 ;  /* 0x00000028801c723c */ /* 0x040ff0000000181c */
[----:B------:R-:W-:Y:S08]  /*117c0*/  HMMA.16816.F32 R32, R128, R42, R32 ;  /* 0x0000002a8020723c */ /* 0x000ff00000001820 */
[----:B------:R-:W-:Y:S08]  /*117d0*/  HMMA.16816.F32 R40, R4, R46, RZ ;  /* 0x0000002e0428723c */ /* 0x000ff000000018ff */
[----:B------:R-:W-:Y:S08]  /*117e0*/  HMMA.16816.F32 R64, R128, R110, R76 ;  /* 0x0000006e8040723c */ /* 0x000ff0000000184c */
[C---:B------:R-:W-:Y:S08]  /*117f0*/  HMMA.16816.F32 R44, R4.reuse, R48, RZ ;  /* 0x00000030042c723c */ /* 0x040ff000000018ff */
[C---:B-1----:R-:W-:Y:S08]  /*11800*/  HMMA.16816.F32 R224, R4.reuse, R16, RZ ;  /* 0x0000001004e0723c */ /* 0x042ff000000018ff */
[----:B--2---:R-:W-:Y:S08]  /*11810*/  HMMA.16816.F32 R228, R4, R12, RZ ;  /* 0x0000000c04e4723c */ /* 0x004ff000000018ff */
[----:B------:R-:W-:Y:S01]  /*11820*/  HMMA.16816.F32 R76, R128, R116, R88 ;  /* 0x00000074804c723c */ /* 0x000fe20000001858 */
[----:B------:R-:W1:Y:S07]  /*11830*/  LDSM.16.MT88.4 R88, [R190+0x2800] ;  /* 0x00280000be58783b */ /* 0x000e6e0000004200 */
[C---:B------:R-:W-:Y:S08]  /*11840*/  HMMA.16816.F32 R8, R4.reuse, R10, RZ ;  /* 0x0000000a0408723c */ /* 0x040ff000000018ff */
[C---:B------:R-:W-:Y:S08]  /*11850*/  HMMA.16816.F32 R48, R4.reuse, R50, RZ ;  /* 0x000000320430723c */ /* 0x040ff000000018ff */
        /* <DEDUP_REMOVED lines=13> */
[C---:B------:R-:W-:Y:S08]  /*11930*/  HMMA.16816.F32 R48, R128.reuse, R70, R48 ;  /* 0x000000468030723c */ /* 0x040ff00000001830 */
[C---:B------:R-:W-:Y:S08]  /*11940*/  HMMA.16816.F32 R144, R128.reuse, R148, R144 ;  /* 0x000000948090723c */ /* 0x040ff00000001890 */
[C---:B------:R-:W-:Y:S08]  /*11950*/  HMMA.16816.F32 R52, R128.reuse, R104, R52 ;  /* 0x000000688034723c */ /* 0x040ff00000001834 */
[C---:B------:R-:W-:Y:S01]  /*11960*/  HMMA.16816.F32 R56, R128.reuse, R106, R56 ;  /* 0x0000006a8038723c */ /* 0x040fe20000001838 */
[----:B------:R-:W3:Y:S07]  /*11970*/  LDSM.16.MT88.4 R104, [R187+0x3800] ;  /* 0x00380000bb68783b */ /* 0x000eee0000004200 */
[C---:B------:R-:W-:Y:S08]  /*11980*/  HMMA.16816.F32 R68, R128.reuse, R112, R80 ;  /* 0x000000708044723c */ /* 0x040ff00000001850 */
[C---:B------:R-:W-:Y:S01]  /*11990*/  HMMA.16816.F32 R72, R128.reuse, R114, R84 ;  /* 0x000000728048723c */ /* 0x040fe20000001854 */
[----:B------:R-:W4:Y:S07]  /*119a0*/  LDSM.16.MT88.4 R112, [R188+0x3800] ;  /* 0x00380000bc70783b */ /* 0x000f2e0000004200 */
[C---:B------:R-:W-:Y:S01]  /*119b0*/  HMMA.16816.F32 R148, R128.reuse, R150, R8 ;  /* 0x000000968094723c */ /* 0x040fe20000001808 */
[----:B------:R-:W3:Y:S07]  /*119c0*/  LDSM.16.MT88.4 R8, [R187+0x1800] ;  /* 0x00180000bb08783b */ /* 0x000eee0000004200 */
[C---:B-1----:R-:W-:Y:S08]  /*119d0*/  HMMA.16816.F32 R84, R128.reuse, R88, R124 ;  /* 0x000000588054723c */ /* 0x042ff0000000187c */
[C---:B--2---:R-:W-:Y:S07]  /*119e0*/  HMMA.16816.F32 R124, R128.reuse, R4, R228 ;  /* 0x00000004807c723c */ /* 0x044fee00000018e4 */
[----:B------:R-:W-:Y:S01]  /*119f0*/  SHF.R.S32.HI R4, RZ, 0x1f, R0 ;  /* 0x0000001fff047819 */ /* 0x000fe20000011400 */
[----:B------:R-:W-:Y:S03]  /*11a00*/  HMMA.16816.F32 R80, R128, R118, R92 ;  /* 0x000000768050723c */ /* 0x000fe6000000185c */
[----:B------:R-:W-:Y:S01]  /*11a10*/  LEA.HI R4, R4, R0, RZ, 0x5 ;  /* 0x0000000004047211 */ /* 0x000fe200078f28ff */
[----:B------:R-:W-:-:S02]  /*11a20*/  FADD.FTZ R0, R135, R2 ;  /* 0x0000000287007221 */ /* 0x000fc40000010000 */
[----:B------:R-:W-:Y:S01]  /*11a30*/  FADD.FTZ R2, R201, R3 ;  /* 0x00000003c9027221 */ /* 0x000fe20000010000 */
[----:B------:R-:W-:Y:S01]  /*11a40*/  SHF.R.S32.HI R3, RZ, 0x5, R4 ;  /* 0x00000005ff037819 */ /* 0x000fe20000011404 */
[----:B------:R-:W-:Y:S01]  /*11a50*/  FADD.FTZ R0, R143, R0 ;  /* 0x000000008f007221 */ /* 0x000fe20000010000 */
[C---:B------:R-:W-:Y:S01]  /*11a60*/  HMMA.16816.F32 R88, R128.reuse, R90, R100 ;  /* 0x0000005a8058723c */ /* 0x040fe20000001864 */
[----:B------:R-:W-:Y:S01]  /*11a70*/  FADD.FTZ R2, R202, R2 ;  /* 0x00000002ca027221 */ /* 0x000fe20000010000 */
[----:B------:R-:W-:Y:S01]  /*11a80*/  IMNMX R210, R212, R3, !PT ;  /* 0x00000003d4d27217 */ /* 0x000fe20007800200 */
[----:B------:R-:W-:Y:S01]  /*11a90*/  FADD.FTZ R0, R142, R0 ;  /* 0x000000008e007221 */ /* 0x000fe20000010000 */
[C---:B------:R-:W-:Y:S01]  /*11aa0*/  IADD3 R202, R195.reuse, 0x3000, RZ ;  /* 0x00003000c3ca7810 */ /* 0x040fe20007ffe0ff */
[----:B------:R-:W-:Y:S01]  /*11ab0*/  FADD.FTZ R209, R200, R2 ;  /* 0x00000002c8d17221 */ /* 0x000fe20000010000 */
[----:B------:R-:W-:Y:S01]  /*11ac0*/  ISETP.GE.AND P0, PT, R204, R210, PT ;  /* 0x000000d2cc00720c */ /* 0x000fe20003f06270 */
[----:B------:R-:W-:Y:S01]  /*11ad0*/  FADD.FTZ R208, R134, R0 ;  /* 0x0000000086d07221 */ /* 0x000fe20000010000 */
[----:B------:R-:W-:Y:S01]  /*11ae0*/  HMMA.16816.F32 R92, R128, R96, R160 ;  /* 0x00000060805c723c */ /* 0x000fe200000018a0 */
[----:B------:R-:W-:-:S02]  /*11af0*/  IADD3 R201, R195, 0x3800, RZ ;  /* 0x00003800c3c97810 */ /* 0x000fc40007ffe0ff */
[----:B------:R-:W-:-:S05]  /*11b00*/  IADD3 R200, R195, 0x2000, RZ ;  /* 0x00002000c3c87810 */ /* 0x000fca0007ffe0ff */
[C---:B---3--:R-:W-:Y:S08]  /*11b10*/  HMMA.16816.F32 R100, R128.reuse, R104, R168 ;  /* 0x000000688064723c */ /* 0x048ff000000018a8 */
[C---:B----4-:R-:W-:Y:S08]  /*11b20*/  HMMA.16816.F32 R108, R128.reuse, R112, R176 ;  /* 0x00000070806c723c */ /* 0x050ff000000018b0 */
[C---:B------:R-:W-:Y:S08]  /*11b30*/  HMMA.16816.F32 R116, R128.reuse, R120, R224 ;  /* 0x000000788074723c */ /* 0x040ff000000018e0 */
[C---:B------:R-:W-:Y:S08]  /*11b40*/  HMMA.16816.F32 R36, R128.reuse, R8, R36 ;  /* 0x000000088024723c */ /* 0x040ff00000001824 */
        /* <DEDUP_REMOVED lines=8> */
[----:B------:R-:W-:Y:S02]  /*11bd0*/  MOV R134, R132 ;  /* 0x0000008400867202 */ /* 0x000fe40000000f00 */
[----:B------:R-:W-:-:S02]  /*11be0*/  MOV R3, R133 ;  /* 0x0000008500037202 */ /* 0x000fc40000000f00 */
[----:B------:R-:W-:-:S07]  /*11bf0*/  MOV R180, R204 ;  /* 0x000000cc00b47202 */ /* 0x000fce0000000f00 */
.L_x_1104:
[----:B------:R-:W-:Y:S04]  /*11c00*/  DEPBAR.LE SB0, 0x0 ;  /* 0x000080000000791a */ /* 0x000fe80000000000 */
[----:B------:R-:W-:Y:S01]  /*11c10*/  WARPSYNC 0xffffffff ;  /* 0xffffffff00007948 */ /* 0x000fe20003800000 */
[----:B------:R-:W-:Y:S01]  /*11c20*/  BAR.SYNC.DEFER_BLOCKING 0x0 ;  /* 0x0000000000007b1d */ /* 0x000fe20000010000 */
[----:B------:R-:W-:Y:S02]  /*11c30*/  ISETP.GT.AND P0, PT, R212, R180, PT ;  /* 0x000000b4d400720c */ /* 0x000fe40003f04270 */
[----:B------:R-:W-:Y:S02]  /*11c40*/  LOP3.LUT P3, RZ, R216, 0x1, RZ, 0xc0, !PT ;  /* 0x00000001d8ff7812 */ /* 0x000fe4000786c0ff */
[C---:B------:R-:W-:Y:S02]  /*11c50*/  IADD3 R204, R180.reuse, -0x1, RZ ;  /* 0xffffffffb4cc7810 */ /* 0x040fe40007ffe0ff */
[----:B------:R-:W-:Y:S04]  /*11c60*/  MOV R181, c[0x0][0x2c4] ;  /* 0x0000b10000b57a02 */ /* 0x000fe80000000f00 */
[----:B------:R-:W-:Y:S03]  /*11c70*/  ISETP.NE.AND P2, PT, R181, 0x1, PT ;  /* 0x00000001b500780c */ /* 0x000fe60003f45270 */
[----:B------:R-:W-:Y:S01]  /*11c80*/  @!P0 SHF.R.S32.HI R0, RZ, 0x1f, R180 ;  /* 0x0000001fff008819 */ /* 0x000fe200000114b4 */
[----:B------:R-:W-:Y:S04]  /*11c90*/  @!P0 IMAD.WIDE.U32 R132, R180, c[0x0][0x208], RZ ;  /* 0x00008200b4848a25 */ /* 0x000fe800078e00ff */
[----:B------:R-:W-:Y:S04]  /*11ca0*/  @!P0 IMAD R0, R0, c[0x0][0x208], RZ ;  /* 0x0000820000008a24 */ /* 0x000fe800078e02ff */
[----:B------:R-:W-:Y:S01]  /*11cb0*/  @!P0 IMAD R2, R180, c[0x0][0x20c], R0 ;  /* 0x00008300b4028a24 */ /* 0x000fe200078e0200 */
[----:B------:R-:W-:Y:S01]  /*11cc0*/  LDSM.16.M88.4 R16, [R191] ;  /* 0x00000000bf10783b */ /* 0x000fe20000000200 */
[C---:B------:R-:W-:Y:S03]  /*11cd0*/  @!P0 LEA R0, P1, R132.reuse, R220, 0x5 ;  /* 0x000000dc84008211 */ /* 0x040fe600078228ff */
[----:B------:R-:W-:Y:S04]  /*11ce0*/  @!P0 IADD3 R2, R133, R2, RZ ;  /* 0x0000000285028210 */ /* 0x000fe80007ffe0ff */
[----:B------:R-:W1:Y:S01]  /*11cf0*/  LDSM.16.M88.4 R8, [R186] ;  /* 0x00000000ba08783b */ /* 0x000e620000000200 */
[----:B------:R-:W-:Y:S02]  /*11d00*/  @!P0 LEA.HI.X R2, R132, R223, R2, 0x5, P1 ;  /* 0x000000df84028211 */ /* 0x000fe400008f2c02 */
[C---:B------:R-:W-:Y:S04]  /*11d10*/  @!P0 LEA R132, P1, R0.reuse, c[0x0][0x1f8], 0x1 ;  /* 0x00007e0000848a11 */ /* 0x040fe800078208ff */
[----:B------:R-:W-:Y:S01]  /*11d20*/  @!P0 LEA.HI.X R133, R0, c[0x0][0x1fc], R2, 0x1, P1 ;  /* 0x00007f0000858a11 */ /* 0x000fe200008f0c02 */
[----:B------:R-:W2:Y:S08]  /*11d30*/  LDSM.16.M88.4 R160, [R186+0x800] ;  /* 0x00080000baa0783b */ /* 0x000eb00000000200 */
[----:B------:R-:W-:Y:S08]  /*11d40*/  LDSM.16.M88.4 R164, [R192] ;  /* 0x00000000c0a4783b */ /* 0x000ff00000000200 */
[----:B------:R-:W3:Y:S08]  /*11d50*/  LDSM.16.M88.4 R168, [R195] ;  /* 0x00000000c3a8783b */ /* 0x000ef00000000200 */
[----:B------:R-:W4:Y:S01]  /*11d60*/  LDSM.16.M88.4 R172, [R196] ;  /* 0x00000000c4ac783b */ /* 0x000f220000000200 */
[C---:B-1----:R-:W-:Y:S07]  /*11d70*/  HMMA.16816.F32 R4, R16.reuse, R8, RZ ;  /* 0x000000081004723c */ /* 0x042fee00000018ff */
[----:B------:R-:W-:Y:S01]  /*11d80*/  @!PT LDS RZ, [RZ] ;  /* 0x00000000fffff984 */ /* 0x000fe20000000800 */
[----:B------:R-:W-:Y:S01]  /*11d90*/  @!PT LDS RZ, [RZ] ;  /* 0x00000000fffff984 */ /* 0x000fe20000000800 */
[----:B------:R-:W-:Y:S01]  /*11da0*/  @!PT LDS RZ, [RZ] ;  /* 0x00000000fffff984 */ /* 0x000fe20000000800 */
[----:B------:R1:W-:Y:S01]  /*11db0*/  @!P0 LDGSTS.E.BYPASS.LTC128B.128 [R203+0x8080], [R132.64], !P3 ;  /* 0x0808000084cb8fae */ /* 0x0003e2000d901d46 */
[C---:B------:R-:W-:Y:S07]  /*11dc0*/  HMMA.16816.F32 R8, R16.reuse, R10, RZ ;  /* 0x0000000a1008723c */ /* 0x040fee00000018ff */
[----:B------:R1:W-:Y:S01]  /*11dd0*/  @!P0 LDGSTS.E.BYPASS.LTC128B.128 [R203+0x9080], [R132.64+0x80], !P6 ;  /* 0x0908008084cb8fae */ /* 0x0003e2000f101d46 */
[C---:B--2---:R-:W-:Y:S07]  /*11de0*/  HMMA.16816.F32 R12, R16.reuse, R160, RZ ;  /* 0x000000a0100c723c */ /* 0x044fee00000018ff */
[----:B------:R1:W-:Y:S01]  /*11df0*/  @!P0 LDGSTS.E.BYPASS.LTC128B.128 [R203+0xa080], [R132.64+0x100], !P5 ;  /* 0x0a08010084cb8fae */ /* 0x0003e2000e901d46 */
[----:B------:R-:W-:Y:S07]  /*11e00*/  HMMA.16816.F32 R16, R16, R162, RZ ;  /* 0x000000a21010723c */ /* 0x000fee00000018ff */
[----:B------:R1:W-:Y:S01]  /*11e10*/  @!P0 LDGSTS.E.BYPASS.LTC128B.128 [R203+0xb080], [R132.64+0x180], !P4 ;  /* 0x0b08018084cb8fae */ /* 0x0003e2000e101d46 */
[C---:B---3--:R-:W-:Y:S07]  /*11e20*/  HMMA.16816.F32 R4, R164.reuse, R168, R4 ;  /* 0x000000a8a404723c */ /* 0x048fee0000001804 */
[----:B------:R-:W-:Y:S01]  /*11e30*/  LDSM.16.M88.4 R160, [R194] ;  /* 0x00000000c2a0783b */ /* 0x000fe20000000200 */
[C---:B------:R-:W-:Y:S07]  /*11e40*/  HMMA.16816.F32 R8, R164.reuse, R170, R8 ;  /* 0x000000aaa408723c */ /* 0x040fee0000001808 */
[----:B------:R-:W2:Y:S01]  /*11e50*/  LDSM.16.M88.4 R176, [R185] ;  /* 0x00000000b9b0783b */ /* 0x000ea20000000200 */
[C---:B----4-:R-:W-:Y:S07]  /*11e60*/  HMMA.16816.F32 R12, R164.reuse, R172, R12 ;  /* 0x000000aca40c723c */ /* 0x050fee000000180c */
[----:B------:R-:W3:Y:S01]  /*11e70*/  LDSM.16.M88.4 R168, [R185+0x800] ;  /* 0x00080000b9a8783b */ /* 0x000ee20000000200 */
[----:B------:R-:W-:Y:S07]  /*11e80*/  HMMA.16816.F32 R16, R164, R174, R16 ;  /* 0x000000aea410723c */ /* 0x000fee0000001810 */
[----:B------:R-:W-:Y:S08]  /*11e90*/  LDSM.16.M88.4 R164, [R193] ;  /* 0x00000000c1a4783b */ /* 0x000ff00000000200 */
[----:B------:R-:W4:Y:S08]  /*11ea0*/  LDSM.16.M88.4 R172, [R184] ;  /* 0x00000000b8ac783b */ /* 0x000f300000000200 */
[----:B------:R-:W0:Y:S01]  /*11eb0*/  LDGDEPBAR ;  /* 0x00000000000079af */ /* 0x000e220000000000 */
[C---:B--2---:R-:W-:Y:S08]  /*11ec0*/  HMMA.16816.F32 R4, R160.reuse, R176, R4 ;  /* 0x000000b0a004723c */ /* 0x044ff00000001804 */
[C---:B------:R-:W-:Y:S01]  /*11ed0*/  HMMA.16816.F32 R8, R160.reuse, R178, R8 ;  /* 0x000000b2a008723c */ /* 0x040fe20000001808 */
[----:B------:R-:W2:Y:S07]  /*11ee0*/  LDSM.16.M88.4 R176, [R184+0x800] ;  /* 0x00080000b8b0783b */ /* 0x000eae0000000200 */
[C---:B---3--:R-:W-:Y:S08]  /*11ef0*/  HMMA.16816.F32 R12, R160.reuse, R168, R12 ;  /* 0x000000a8a00c723c */ /* 0x048ff0000000180c */
[----:B------:R-:W-:Y:S01]  /*11f00*/  HMMA.16816.F32 R16, R160, R170, R16 ;  /* 0x000000aaa010723c */ /* 0x000fe20000001810 */
[----:B------:R-:W-:Y:S07]  /*11f10*/  LDSM.16.M88.4 R160, [R191+0x4000] ;  /* 0x00400000bfa0783b */ /* 0x000fee0000000200 */
[C---:B----4-:R-:W-:Y:S01]  /*11f20*/  HMMA.16816.F32 R4, R164.reuse, R172, R4 ;  /* 0x000000aca404723c */ /* 0x050fe20000001804 */
[----:B------:R-:W3:Y:S07]  /*11f30*/  LDSM.16.M88.4 R168, [R186+0x1000] ;  /* 0x00100000baa8783b */ /* 0x000eee0000000200 */
[C---:B------:R-:W-:Y:S01]  /*11f40*/  HMMA.16816.F32 R8, R164.reuse, R174, R8 ;  /* 0x000000aea408723c */ /* 0x040fe20000001808 */
[----:B------:R-:W4:Y:S07]  /*11f50*/  LDSM.16.M88.4 R172, [R186+0x1800] ;  /* 0x00180000baac783b */ /* 0x000f2e0000000200 */
[C---:B--2---:R-:W-:Y:S08]  /*11f60*/  HMMA.16816.F32 R12, R164.reuse, R176, R12 ;  /* 0x000000b0a40c723c */ /* 0x044ff0000000180c */
[----:B------:R-:W-:Y:S01]  /*11f70*/  HMMA.16816.F32 R16, R164, R178, R16 ;  /* 0x000000b2a410723c */ /* 0x000fe20000001810 */
[----:B------:R-:W-:Y:S08]  /*11f80*/  LDSM.16.M88.4 R164, [R192+0x4000] ;  /* 0x00400000c0a4783b */ /* 0x000ff00000000200 */
[----:B------:R-:W2:Y:S01]  /*11f90*/  LDSM.16.M88.4 R176, [R198] ;  /* 0x00000000c6b0783b */ /* 0x000ea20000000200 */
[C---:B---3--:R-:W-:Y:S08]  /*11fa0*/  HMMA.16816.F32 R4, R160.reuse, R168, R4 ;  /* 0x000000a8a004723c */ /* 0x048ff00000001804 */
[C---:B------:R-:W-:Y:S01]  /*11fb0*/  HMMA.16816.F32 R8, R160.reuse, R170, R8 ;  /* 0x000000aaa008723c */ /* 0x040fe20000001808 */
[----:B------:R-:W3:Y:S07]  /*11fc0*/  LDSM.16.M88.4 R168, [R197] ;  /* 0x00000000c5a8783b */ /* 0x000eee0000000200 */
[C---:B----4-:R-:W-:Y:S08]  /*11fd0*/  HMMA.16816.F32 R12, R160.reuse, R172, R12 ;  /* 0x000000aca00c723c */ /* 0x050ff0000000180c */
[----:B------:R-:W-:Y:S01]  /*11fe0*/  HMMA.16816.F32 R16, R160, R174, R16 ;  /* 0x000000aea010723c */ /* 0x000fe20000001810 */
[----:B------:R-:W-:Y:S07]  /*11ff0*/  LDSM.16.M88.4 R160, [R194+0x4000] ;  /* 0x00400000c2a0783b */ /* 0x000fee0000000200 */
[C---:B--2---:R-:W-:Y:S01]  /*12000*/  HMMA.16816.F32 R4, R164.reuse, R176, R4 ;  /* 0x000000b0a404723c */ /* 0x044fe20000001804 */
[----:B------:R-:W2:Y:S07]  /*12010*/  LDSM.16.M88.4 R172, [R185+0x1000] ;  /* 0x00100000b9ac783b */ /* 0x000eae0000000200 */
[C---:B------:R-:W-:Y:S01]  /*12020*/  HMMA.16816.F32 R8, R164.reuse, R178, R8 ;  /* 0x000000b2a408723c */ /* 0x040fe20000001808 */
[----:B------:R-:W4:Y:S07]  /*12030*/  LDSM.16.M88.4 R176, [R185+0x1800] ;  /* 0x00180000b9b0783b */ /* 0x000f2e0000000200 */
[C---:B---3--:R-:W-:Y:S08]  /*12040*/  HMMA.16816.F32 R12, R164.reuse, R168, R12 ;  /* 0x000000a8a40c723c */ /* 0x048ff0000000180c */
[----:B------:R-:W-:Y:S01]  /*12050*/  HMMA.16816.F32 R16, R164, R170, R16 ;  /* 0x000000aaa410723c */ /* 0x000fe20000001810 */
[----:B------:R-:W-:Y:S08]  /*12060*/  LDSM.16.M88.4 R164, [R193+0x4000] ;  /* 0x00400000c1a4783b */ /* 0x000ff00000000200 */
[----:B------:R-:W3:Y:S01]  /*12070*/  LDSM.16.M88.4 R168, [R184+0x1000] ;  /* 0x00100000b8a8783b */ /* 0x000ee20000000200 */
[C---:B--2---:R-:W-:Y:S08]  /*12080*/  HMMA.16816.F32 R4, R160.reuse, R172, R4 ;  /* 0x000000aca004723c */ /* 0x044ff00000001804 */
[C---:B------:R-:W-:Y:S01]  /*12090*/  HMMA.16816.F32 R8, R160.reuse, R174, R8 ;  /* 0x000000aea008723c */ /* 0x040fe20000001808 */
[----:B------:R-:W2:Y:S07]  /*120a0*/  LDSM.16.M88.4 R172, [R184+0x1800] ;  /* 0x00180000b8ac783b */ /* 0x000eae0000000200 */
[C---:B----4-:R-:W-:Y:S08]  /*120b0*/  HMMA.16816.F32 R12, R160.reuse, R176, R12 ;  /* 0x000000b0a00c723c */ /* 0x050ff0000000180c */
[----:B------:R-:W-:Y:S01]  /*120c0*/  HMMA.16816.F32 R16, R160, R178, R16 ;  /* 0x000000b2a010723c */ /* 0x000fe20000001810 */
[----:B------:R-:W-:Y:S07]  /*120d0*/  LDSM.16.M88.4 R160, [R191+0x8000] ;  /* 0x00800000bfa0783b */ /* 0x000fee0000000200 */
[C---:B---3--:R-:W-:Y:S01]  /*120e0*/  HMMA.16816.F32 R4, R164.reuse, R168, R4 ;  /* 0x000000a8a404723c */ /* 0x048fe20000001804 */
        /* <DEDUP_REMOVED lines=20> */
[----:B------:R-:W-:Y:S01]  /*12230*/  LDSM.16.M88.4 R176, [R184+0x2800] ;  /* 0x00280000b8b0783b */ /* 0x000fe20000000200 */
[C---:B--2---:R-:W-:Y:S08]  /*12240*/  HMMA.16816.F32 R4, R160.reuse, R168, R4 ;  /* 0x000000a8a004723c */ /* 0x044ff00000001804 */
[C---:B------:R-:W-:Y:S01]  /*12250*/  HMMA.16816.F32 R8, R160.reuse, R170, R8 ;  /* 0x000000aaa008723c */ /* 0x040fe20000001808 */
[----:B------:R-:W2:Y:S07]  /*12260*/  LDSM.16.M88.4 R168, [R184+0x2000] ;  /* 0x00200000b8a8783b */ /* 0x000eae0000000200 */
[C---:B----4-:R-:W-:Y:S08]  /*12270*/  HMMA.16816.F32 R12, R160.reuse, R172, R12 ;  /* 0x000000aca00c723c */ /* 0x050ff0000000180c */
[----:B------:R-:W-:Y:S01]  /*12280*/  HMMA.16816.F32 R16, R160, R174, R16 ;  /* 0x000000aea010723c */ /* 0x000fe20000001810 */
[----:B------:R-:W-:Y:S08]  /*12290*/  LDSM.16.M88.4 R160, [R191+0xc000] ;  /* 0x00c00000bfa0783b */ /* 0x000ff00000000200 */
[----:B------:R-:W-:Y:S01]  /*122a0*/  LDSM.16.M88.4 R172, [R186+0x3800] ;  /* 0x00380000baac783b */ /* 0x000fe20000000200 */
[C---:B--2---:R-:W-:Y:S08]  /*122b0*/  HMMA.16816.F32 R4, R164.reuse, R168, R4 ;  /* 0x000000a8a404723c */ /* 0x044ff00000001804 */
[C---:B------:R-:W-:Y:S01]  /*122c0*/  HMMA.16816.F32 R8, R164.reuse, R170, R8 ;  /* 0x000000aaa408723c */ /* 0x040fe20000001808 */
[----:B------:R-:W2:Y:S07]  /*122d0*/  LDSM.16.M88.4 R168, [R186+0x3000] ;  /* 0x00300000baa8783b */ /* 0x000eae0000000200 */
[C---:B------:R-:W-:Y:S08]  /*122e0*/  HMMA.16816.F32 R12, R164.reuse, R176, R12 ;  /* 0x000000b0a40c723c */ /* 0x040ff0000000180c */
[----:B------:R-:W-:Y:S01]  /*122f0*/  HMMA.16816.F32 R16, R164, R178, R16 ;  /* 0x000000b2a410723c */ /* 0x000fe20000001810 */
[----:B------:R-:W-:Y:S08]  /*12300*/  LDSM.16.M88.4 R164, [R192+0xc000] ;  /* 0x00c00000c0a4783b */ /* 0x000ff00000000200 */
[----:B------:R-:W-:Y:S01]  /*12310*/  LDSM.16.M88.4 R176, [R201] ;  /* 0x00000000c9b0783b */ /* 0x000fe20000000200 */
[C---:B--2---:R-:W-:Y:S08]  /*12320*/  HMMA.16816.F32 R4, R160.reuse, R168, R4 ;  /* 0x000000a8a004723c */ /* 0x044ff00000001804 */
[C---:B------:R-:W-:Y:S01]  /*12330*/  HMMA.16816.F32 R8, R160.reuse, R170, R8 ;  /* 0x000000aaa008723c */ /* 0x040fe20000001808 */
[----:B------:R-:W2:Y:S07]  /*12340*/  LDSM.16.M88.4 R168, [R202] ;  /* 0x00000000caa8783b */ /* 0x000eae0000000200 */
[C---:B------:R-:W-:Y:S08]  /*12350*/  HMMA.16816.F32 R12, R160.reuse, R172, R12 ;  /* 0x000000aca00c723c */ /* 0x040ff0000000180c */
[----:B------:R-:W-:Y:S01]  /*12360*/  HMMA.16816.F32 R16, R160, R174, R16 ;  /* 0x000000aea010723c */ /* 0x000fe20000001810 */
[----:B------:R-:W-:Y:S08]  /*12370*/  LDSM.16.M88.4 R160, [R194+0xc000] ;  /* 0x00c00000c2a0783b */ /* 0x000ff00000000200 */
[----:B------:R-:W3:Y:S01]  /*12380*/  LDSM.16.M88.4 R172, [R185+0x3000] ;  /* 0x00300000b9ac783b */ /* 0x000ee20000000200 */
[C---:B--2---:R-:W-:Y:S08]  /*12390*/  HMMA.16816.F32 R4, R164.reuse, R168, R4 ;  /* 0x000000a8a404723c */ /* 0x044ff00000001804 */
[C---:B------:R-:W-:Y:S01]  /*123a0*/  HMMA.16816.F32 R8, R164.reuse, R170, R8 ;  /* 0x000000aaa408723c */ /* 0x040fe20000001808 */
[----:B------:R-:W-:Y:S07]  /*123b0*/  LDSM.16.M88.4 R168, [R193+0xc000] ;  /* 0x00c00000c1a8783b */ /* 0x000fee0000000200 */
[C---:B------:R-:W-:Y:S08]  /*123c0*/  HMMA.16816.F32 R12, R164.reuse, R176, R12 ;  /* 0x000000b0a40c723c */ /* 0x040ff0000000180c */
[----:B------:R-:W-:Y:S01]  /*123d0*/  HMMA.16816.F32 R16, R164, R178, R16 ;  /* 0x000000b2a410723c */ /* 0x000fe20000001810 */
[----:B------:R-:W2:Y:S07]  /*123e0*/  LDSM.16.M88.4 R164, [R185+0x3800] ;  /* 0x00380000b9a4783b */ /* 0x000eae0000000200 */
[C---:B---3--:R-:W-:Y:S01]  /*123f0*/  HMMA.16816.F32 R4, R160.reuse, R172, R4 ;  /* 0x000000aca004723c */ /* 0x048fe20000001804 */
[----:B------:R-:W3:Y:S07]  /*12400*/  LDSM.16.M88.4 R176, [R184+0x3000] ;  /* 0x00300000b8b0783b */ /* 0x000eee0000000200 */
[C---:B------:R-:W-:Y:S08]  /*12410*/  HMMA.16816.F32 R8, R160.reuse, R174, R8 ;  /* 0x000000aea008723c */ /* 0x040ff00000001808 */
[C---:B--2---:R-:W-:Y:S08]  /*12420*/  HMMA.16816.F32 R12, R160.reuse, R164, R12 ;  /* 0x000000a4a00c723c */ /* 0x044ff0000000180c */
[----:B------:R-:W-:Y:S01]  /*12430*/  HMMA.16816.F32 R16, R160, R166, R16 ;  /* 0x000000a6a010723c */ /* 0x000fe20000001810 */
[----:B------:R-:W2:Y:S01]  /*12440*/  LDSM.16.M88.4 R160, [R184+0x3800] ;  /* 0x00380000b8a0783b */ /* 0x000ea20000000200 */
[----:B------:R-:W-:Y:S06]  /*12450*/  DEPBAR.LE SB0, 0x0 ;  /* 0x000080000000791a */ /* 0x000fec0000000000 */
[C---:B---3--:R-:W-:Y:S01]  /*12460*/  HMMA.16816.F32 R4, R168.reuse, R176, R4 ;  /* 0x000000b0a804723c */ /* 0x048fe20000001804 */
[----:B------:R-:W-:Y:S07]  /*12470*/  BAR.SYNC.DEFER_BLOCKING 0x0 ;  /* 0x0000000000007b1d */ /* 0x000fee0000010000 */
[C---:B------:R-:W-:Y:S11]  /*12480*/  HMMA.16816.F32 R8, R168.reuse, R178, R8 ;  /* 0x000000b2a808723c */ /* 0x040ff60000001808 */
[----:B------:R-:W-:Y:S05]  /*12490*/  @!UPT UIADD3 URZ, URZ, URZ, URZ ;  /* 0x0000003f3f3ff290 */ /* 0x000fea000fffe03f */
[----:B------:R-:W-:Y:S04]  /*124a0*/  FMUL.FTZ R0, R4, c[0x0][0x320] ;  /* 0x0000c80004007a20 */ /* 0x000fe80000410000 */
[----:B------:R3:W-:Y:S04]  /*124b0*/  MUFU.TANH R164, R0 ;  /* 0x0000000000a47308 */ /* 0x0007e80000002400 */
[----:B------:R-:W-:Y:S01]  /*124c0*/  FMUL.FTZ R4, R11, c[0x0][0x320] ;  /* 0x0000c8000b047a20 */ /* 0x000fe20000410000 */
[C---:B--2---:R-:W-:Y:S05]  /*124d0*/  HMMA.16816.F32 R12, R168.reuse, R160, R12 ;  /* 0x000000a0a80c723c */ /* 0x044fea000000180c */
[----:B------:R2:W-:Y:S03]  /*124e0*/  MUFU.TANH R160, R4 ;  /* 0x0000000400a07308 */ /* 0x0005e60000002400 */
[----:B------:R-:W-:Y:S04]  /*124f0*/  HMMA.16816.F32 R16, R168, R162, R16 ;  /* 0x000000a2a810723c */ /* 0x000fe80000001810 */
[----:B---3--:R-:W-:Y:S01]  /*12500*/  FMUL.FTZ R0, R5, c[0x0][0x320] ;  /* 0x0000c80005007a20 */ /* 0x008fe20000410000 */
[----:B------:R-:W-:Y:S03]  /*12510*/  MOV R5, 0xffffffe0 ;  /* 0xffffffe000057802 */ /* 0x000fe60000000f00 */
[----:B------:R3:W4:Y:S08]  /*12520*/  MUFU.TANH R165, R0 ;  /* 0x0000000000a57308 */ /* 0x0007300000002400 */
[----:B--2---:R-:W-:Y:S04]  /*12530*/  FMUL.FTZ R4, R12, c[0x0][0x320] ;  /* 0x0000c8000c047a20 */ /* 0x004fe80000410000 */
[----:B-1----:R-:W-:Y:S01]  /*12540*/  MUFU.TANH R132, R4 ;  /* 0x0000000400847308 */ /* 0x002fe20000002400 */
[----:B---3--:R-:W-:Y:S09]  /*12550*/  FMUL.FTZ R0, R6, c[0x0][0x320] ;  /* 0x0000c80006007a20 */ /* 0x008ff20000410000 */
[----:B------:R1:W-:Y:S02]  /*12560*/  MUFU.TANH R143, R0 ;  /* 0x00000000008f7308 */ /* 0x0003e40000002400 */
[----:B-1----:R-:W-:Y:S02]  /*12570*/  FMUL.FTZ R0, R7, c[0x0][0x320] ;  /* 0x0000c80007007a20 */ /* 0x002fe40000410000 */
[----:B------:R-:W-:Y:S06]  /*12580*/  FMUL.FTZ R7, R15, c[0x0][0x320] ;  /* 0x0000c8000f077a20 */ /* 0x000fec0000410000 */
[----:B------:R1:W-:Y:S02]  /*12590*/  MUFU.TANH R166, R0 ;  /* 0x0000000000a67308 */ /* 0x0003e40000002400 */
[----:B-1----:R-:W-:Y:S08]  /*125a0*/  FMUL.FTZ R0, R8, c[0x0][0x320] ;  /* 0x0000c80008007a20 */ /* 0x002ff00000410000 */
[----:B------:R1:W2:Y:S02]  /*125b0*/  MUFU.TANH R135, R0 ;  /* 0x0000000000877308 */ /* 0x0002a40000002400 */
[----:B-1----:R-:W-:Y:S08]  /*125c0*/  FMUL.FTZ R0, R9, c[0x0][0x320] ;  /* 0x0000c80009007a20 */ /* 0x002ff00000410000 */
[----:B------:R1:W3:Y:S02]  /*125d0*/  MUFU.TANH R142, R0 ;  /* 0x00000000008e7308 */ /* 0x0002e40000002400 */
[----:B-1----:R-:W-:Y:S08]  /*125e0*/  FMUL.FTZ R0, R10, c[0x0][0x320] ;  /* 0x0000c8000a007a20 */ /* 0x002ff00000410000 */
[----:B------:R1:W-:Y:S02]  /*125f0*/  MUFU.TANH R161, R0 ;  /* 0x0000000000a17308 */ /* 0x0003e40000002400 */
[----:B-1----:R-:W-:Y:S05]  /*12600*/  IADD3 R0, R240, R233, RZ ;  /* 0x000000e9f0007210 */ /* 0x002fea0007ffe0ff */
[----:B------:R-:W-:Y:S05]  /*12610*/  @P2 IMAD.HI.U32 R2, R0, c[0x0][0x2c8], RZ ;  /* 0x0000b20000022a27 */ /* 0x000fea00078e00ff */
[----:B------:R-:W-:Y:S05]  /*12620*/  @P2 SHF.R.U32.HI R0, RZ, c[0x0][0x2cc], R2 ;  /* 0x0000b300ff002a19 */ /* 0x000fea0000011602 */
[----:B------:R-:W1:Y:S08]  /*12630*/  SHFL.IDX PT, R2, R0, RZ, 0x1c1f ;  /* 0x001c1fff00027589 */ /* 0x000e7000000e0000 */
[----:B------:R5:W1:Y:S02]  /*12640*/  SHFL.IDX PT, R4, R0, 0x1, 0x1c1f ;  /* 0x003c1f0000047f89 */ /* 0x000a6400000e0000 */
[----:B-----5:R-:W-:Y:S04]  /*12650*/  FMUL.FTZ R0, R13, c[0x0][0x320] ;  /* 0x0000c8000d007a20 */ /* 0x020fe80000410000 */
[----:B------:R5:W1:Y:S02]  /*12660*/  MUFU.TANH R8, R0 ;  /* 0x0000000000087308 */ /* 0x000a640000002400 */
[----:B-----5:R-:W-:Y:S02]  /*12670*/  IMAD R0, R180, R5, 0x1 ;  /* 0x00000001b4007424 */ /* 0x020fe400078e0205 */
[----:B------:R-:W-:Y:S03]  /*12680*/  FMUL.FTZ R5, R14, c[0x0][0x320] ;  /* 0x0000c8000e057a20 */ /* 0x000fe60000410000 */
[----:B------:R-:W-:Y:S03]  /*12690*/  IADD3 R0, R237, R0, -R217 ;  /* 0x00000000ed007210 */ /* 0x000fe60007ffe8d9 */
[----:B------:R5:W-:Y:S01]  /*126a0*/  MUFU.TANH R133, R5 ;  /* 0x0000000500857308 */ /* 0x000be20000002400 */
[----:B------:R-:W-:Y:S04]  /*126b0*/  IADD3 R0, R0, -R238, RZ ;  /* 0x800000ee00007210 */ /* 0x000fe80007ffe0ff */
[C---:B-1----:R-:W-:Y:S02]  /*126c0*/  IADD3 R2, R0.reuse, R2, RZ ;  /* 0x0000000200027210 */ /* 0x042fe40007ffe0ff */
[----:B------:R-:W-:Y:S01]  /*126d0*/  IADD3 R0, R0, R4, RZ ;  /* 0x0000000400007210 */ /* 0x000fe20007ffe0ff */
[----:B------:R-:W-:Y:S01]  /*126e0*/  FMUL.FTZ R4, R17, c[0x0][0x320] ;  /* 0x0000c80011047a20 */ /* 0x000fe20000410000 */
[C---:B------:R-:W-:Y:S02]  /*126f0*/  ISETP.GT.AND P1, PT, R2.reuse, 0x1, PT ;  /* 0x000000010200780c */ /* 0x040fe40003f24270 */
[C---:B------:R-:W-:Y:S02]  /*12700*/  ISETP.GT.AND P0, PT, R2.reuse, RZ, PT ;  /* 0x000000ff0200720c */ /* 0x040fe40003f04270 */
[----:B----4-:R-:W-:Y:S02]  /*12710*/  FSEL R9, R165, -INF , P1 ;  /* 0xff800000a5097808 */ /* 0x010fe40000800000 */
[----:B------:R-:W-:Y:S02]  /*12720*/  ISETP.GT.AND P1, PT, R2, 0x8, PT ;  /* 0x000000080200780c */ /* 0x000fe40003f24270 */
[----:B------:R-:W-:Y:S02]  /*12730*/  FSEL R11, R164, -INF , P0 ;  /* 0xff800000a40b7808 */ /* 0x000fe40000000000 */
[----:B--2---:R-:W-:Y:S02]  /*12740*/  FSEL R10, R135, -INF , P1 ;  /* 0xff800000870a7808 */ /* 0x004fe40000800000 */
[----:B------:R-:W-:Y:S01]  /*12750*/  ISETP.GT.AND P1, PT, R2, 0x10, PT ;  /* 0x000000100200780c */ /* 0x000fe20003f24270 */
[----:B-----5:R-:W-:Y:S01]  /*12760*/  FMUL.FTZ R5, R16, c[0x0][0x320] ;  /* 0x0000c80010057a20 */ /* 0x020fe20000410000 */
[----:B------:R-:W-:Y:S01]  /*12770*/  ISETP.GT.AND P0, PT, R0, RZ, PT ;  /* 0x000000ff0000720c */ /* 0x000fe20003f04270 */
[----:B------:R1:W2:Y:S01]  /*12780*/  MUFU.TANH R16, R7 ;  /* 0x0000000700107308 */ /* 0x0002a20000002400 */
[----:B------:R-:W-:Y:S02]  /*12790*/  FSEL R168, R132, -INF , P1 ;  /* 0xff80000084a87808 */ /* 0x000fe40000800000 */
[C---:B------:R-:W-:Y:S02]  /*127a0*/  ISETP.GT.AND P1, PT, R2.reuse, 0x18, PT ;  /* 0x000000180200780c */ /* 0x040fe40003f24270 */
[----:B------:R-:W-:Y:S02]  /*127b0*/  FSEL R13, R143, -INF , P0 ;  /* 0xff8000008f0d7808 */ /* 0x000fe40000000000 */
[----:B------:R-:W-:Y:S02]  /*127c0*/  ISETP.GT.AND P0, PT, R2, 0x9, PT ;  /* 0x000000090200780c */ /* 0x000fe40003f04270 */
[----:B------:R-:W-:Y:S01]  /*127d0*/  ISETP.GT.AND P2, PT, R0, 0x11, PT ;  /* 0x000000110000780c */ /* 0x000fe20003f44270 */
[----:B------:R-:W4:Y:S01]  /*127e0*/  MUFU.TANH R6, R5 ;  /* 0x0000000500067308 */ /* 0x000f220000002400 */
[----:B---3--:R-:W-:Y:S02]  /*127f0*/  FSEL R12, R142, -INF , P0 ;  /* 0xff8000008e0c7808 */ /* 0x008fe40000000000 */
[----:B------:R-:W-:Y:S04]  /*12800*/  ISETP.GT.AND P0, PT, R2, 0x11, PT ;  /* 0x000000110200780c */ /* 0x000fe80003f04270 */
[----:B------:R-:W-:Y:S02]  /*12810*/  FSEL R169, R8, -INF , P0 ;  /* 0xff80000008a97808 */ /* 0x000fe40000000000 */
[----:B------:R-:W-:Y:S01]  /*12820*/  ISETP.GT.AND P0, PT, R0, 0x1, PT ;  /* 0x000000010000780c */ /* 0x000fe20003f04270 */
[----:B------:R3:W5:Y:S03]  /*12830*/  MUFU.TANH R5, R4 ;  /* 0x0000000400057308 */ /* 0x0007660000002400 */
[----:B------:R-:W-:Y:S01]  /*12840*/  FSEL R8, R166, -INF , P0 ;  /* 0xff800000a6087808 */ /* 0x000fe20000000000 */
[----:B-1----:R-:W-:Y:S01]  /*12850*/  FMUL.FTZ R7, R18, c[0x0][0x320] ;  /* 0x0000c80012077a20 */ /* 0x002fe20000410000 */
[----:B------:R-:W-:Y:S02]  /*12860*/  ISETP.GT.AND P0, PT, R0, 0x8, PT ;  /* 0x000000080000780c */ /* 0x000fe40003f04270 */
[----:B--2---:R-:W-:Y:S03]  /*12870*/  FSEL R176, R16, -INF , P2 ;  /* 0xff80000010b07808 */ /* 0x004fe60001000000 */
[----:B------:R1:W2:Y:S01]  /*12880*/  MUFU.TANH R15, R7 ;  /* 0x00000007000f7308 */ /* 0x0002a20000002400 */
[----:B----4-:R-:W-:Y:S01]  /*12890*/  FSEL R170, R6, -INF , P1 ;  /* 0xff80000006aa7808 */ /* 0x010fe20000800000 */
[----:B------:R-:W-:Y:S01]  /*128a0*/  FMUL.FTZ R6, R19, c[0x0][0x320] ;  /* 0x0000c80013067a20 */ /* 0x000fe20000410000 */
[----:B------:R-:W-:Y:S07]  /*128b0*/  ISETP.GT.AND P1, PT, R2, 0x19, PT ;  /* 0x000000190200780c */ /* 0x000fee0003f24270 */
[----:B------:R4:W2:Y:S01]  /*128c0*/  MUFU.TANH R14, R6 ;  /* 0x00000006000e7308 */ /* 0x0008a20000002400 */
[----:B---3--:R-:W-:Y:S02]  /*128d0*/  FMNMX.FTZ R4, R11, R3, !PT ;  /* 0x000000030b047209 */ /* 0x008fe40007810000 */
[----:B-----5:R-:W-:Y:S02]  /*128e0*/  FSEL R174, R5, -INF , P1 ;  /* 0xff80000005ae7808 */ /* 0x020fe40000800000 */
[----:B------:R-:W-:Y:S02]  /*128f0*/  FMNMX.FTZ R4, R9, R4, !PT ;  /* 0x0000000409047209 */ /* 0x000fe40007810000 */
[----:B------:R-:W-:Y:S02]  /*12900*/  ISETP.GT.AND P1, PT, R0, 0x9, PT ;  /* 0x000000090000780c */ /* 0x000fe40003f24270 */
[----:B------:R-:W-:Y:S02]  /*12910*/  FMNMX.FTZ R4, R10, R4, !PT ;  /* 0x000000040a047209 */ /* 0x000fe40007810000 */
[----:B-1----:R-:W-:Y:S02]  /*12920*/  FSEL R7, R161, -INF , P0 ;  /* 0xff800000a1077808 */ /* 0x002fe40000000000 */
[----:B------:R-:W-:Y:S02]  /*12930*/  FMNMX.FTZ R4, R12, R4, !PT ;  /* 0x000000040c047209 */ /* 0x000fe40007810000 */
[----:B------:R-:W-:Y:S02]  /*12940*/  ISETP.GT.AND P0, PT, R0, 0x10, PT ;  /* 0x000000100000780c */ /* 0x000fe40003f04270 */
[----:B------:R-:W-:Y:S02]  /*12950*/  FMNMX.FTZ R4, R168, R4, !PT ;  /* 0x00000004a8047209 */ /* 0x000fe40007810000 */
[----:B------:R-:W-:Y:S02]  /*12960*/  FSEL R175, R133, -INF , P0 ;  /* 0xff80000085af7808 */ /* 0x000fe40000000000 */
[----:B------:R-:W-:Y:S02]  /*12970*/  FMNMX.FTZ R2, R169, R4, !PT ;  /* 0x00000004a9027209 */ /* 0x000fe40007810000 */
[----:B------:R-:W-:Y:S02]  /*12980*/  FMNMX.FTZ R4, R13, R134, !PT ;  /* 0x000000860d047209 */ /* 0x000fe40007810000 */
[----:B------:R-:W-:Y:S02]  /*12990*/  FMNMX.FTZ R2, R170, R2, !PT ;  /* 0x00000002aa027209 */ /* 0x000fe40007810000 */
[----:B------:R-:W-:Y:S02]  /*129a0*/  FMNMX.FTZ R4, R8, R4, !PT ;  /* 0x0000000408047209 */ /* 0x000fe40007810000 */
[----:B------:R-:W-:Y:S02]  /*129b0*/  FMNMX.FTZ R2, R174, R2, !PT ;  /* 0x00000002ae027209 */ /* 0x000fe40007810000 */
[----:B----4-:R-:W-:Y:S02]  /*129c0*/  FSEL R6, R160, -INF , P1 ;  /* 0xff800000a0067808 */ /* 0x010fe40000800000 */
[----:B------:R-:W-:Y:S01]  /*129d0*/  FMNMX.FTZ R4, R7, R4, !PT ;  /* 0x0000000407047209 */ /* 0x000fe20007810000 */
[----:B------:R-:W1:Y:S01]  /*129e0*/  SHFL.BFLY PT, R5, R2, 0x2, 0x1f ;  /* 0x0c401f0002057f89 */ /* 0x000e6200000e0000 */
[----:B------:R-:W-:Y:S02]  /*129f0*/  ISETP.GT.AND P1, PT, R0, 0x18, PT ;  /* 0x000000180000780c */ /* 0x000fe40003f24270 */
[----:B------:R-:W-:Y:S02]  /*12a00*/  FMNMX.FTZ R4, R6, R4, !PT ;  /* 0x0000000406047209 */ /* 0x000fe40007810000 */
[----:B--2---:R-:W-:Y:S02]  /*12a10*/  FSEL R177, R15, -INF , P1 ;  /* 0xff8000000fb17808 */ /* 0x004fe40000800000 */
[----:B------:R-:W-:Y:S02]  /*12a20*/  FMNMX.FTZ R4, R175, R4, !PT ;  /* 0x00000004af047209 */ /* 0x000fe40007810000 */
[----:B------:R-:W-:Y:S02]  /*12a30*/  ISETP.GT.AND P0, PT, R0, 0x19, PT ;  /* 0x000000190000780c */ /* 0x000fe40003f04270 */
[----:B------:R-:W-:Y:S02]  /*12a40*/  FMNMX.FTZ R0, R176, R4, !PT ;  /* 0x00000004b0007209 */ /* 0x000fe40007810000 */
[----:B------:R-:W-:Y:S02]  /*12a50*/  FSEL R135, R14, -INF , P0 ;  /* 0xff8000000e877808 */ /* 0x000fe40000000000 */
[----:B------:R-:W-:Y:S02]  /*12a60*/  FMNMX.FTZ R0, R177, R0, !PT ;  /* 0x00000000b1007209 */ /* 0x000fe40007810000 */
[----:B------:R-:W-:Y:S02]  /*12a70*/  ISETP.GT.AND P1, PT, R180, R212, PT ;  /* 0x000000d4b400720c */ /* 0x000fe40003f24270 */
[----:B------:R-:W-:Y:S02]  /*12a80*/  FMNMX.FTZ R0, R135, R0, !PT ;  /* 0x0000000087007209 */ /* 0x000fe40007810000 */
[----:B-1----:R-:W-:Y:S03]  /*12a90*/  FMNMX.FTZ R4, R2, R5, !PT ;  /* 0x0000000502047209 */ /* 0x002fe60007810000 */
[----:B------:R-:W1:Y:S06]  /*12aa0*/  SHFL.BFLY PT, R2, R0, 0x2, 0x1f ;  /* 0x0c401f0000027f89 */ /* 0x000e6c00000e0000 */
[----:B------:R-:W-:Y:S01]  /*12ab0*/  @P1 SHF.R.S32.HI R5, RZ, 0x1f, R204 ;  /* 0x0000001fff051819 */ /* 0x000fe200000114cc */
[----:B------:R-:W-:Y:S01]  /*12ac0*/  @P1 IMAD.WIDE.U32 R14, R204, c[0x0][0x1e0], RZ ;  /* 0x00007800cc0e1a25 */ /* 0x000fe200078e00ff */
[----:B------:R-:W2:Y:S03]  /*12ad0*/  SHFL.BFLY PT, R17, R4, 0x1, 0x1f ;  /* 0x0c201f0004117f89 */ /* 0x000ea600000e0000 */
[----:B------:R-:W-:Y:S01]  /*12ae0*/  @P1 IMAD R16, R5, c[0x0][0x1e0], RZ ;  /* 0x0000780005101a24 */ /* 0x000fe200078e02ff */
[----:B------:R-:W-:Y:S03]  /*12af0*/  @P1 LEA R5, P0, R14, R218, 0x5 ;  /* 0x000000da0e051211 */ /* 0x000fe600078028ff */
[----:B------:R-:W-:Y:S05]  /*12b00*/  @P1 IMAD R16, R204, c[0x0][0x1e4], R16 ;  /* 0x00007900cc101a24 */ /* 0x000fea00078e0210 */
[----:B------:R-:W-:Y:S04]  /*12b10*/  @P1 IADD3 R15, R15, R16, RZ ;  /* 0x000000100f0f1210 */ /* 0x000fe80007ffe0ff */
[----:B------:R-:W-:Y:S02]  /*12b20*/  @P1 LEA.HI.X R15, R14, R222, R15, 0x5, P0 ;  /* 0x000000de0e0f1211 */ /* 0x000fe400000f2c0f */
[----:B-1----:R-:W-:Y:S05]  /*12b30*/  FMNMX.FTZ R0, R0, R2, !PT ;  /* 0x0000000200007209 */ /* 0x002fea0007810000 */
[----:B------:R-:W1:Y:S01]  /*12b40*/  SHFL.BFLY PT, R2, R0, 0x1, 0x1f ;  /* 0x0c201f0000027f89 */ /* 0x000e6200000e0000 */
[----:B--2---:R-:W-:Y:S02]  /*12b50*/  FMNMX.FTZ R133, R4, R17, !PT ;  /* 0x0000001104857209 */ /* 0x004fe40007810000 */
[----:B------:R-:W-:Y:S03]  /*12b60*/  @P1 LEA R4, P0, R5, c[0x0][0x1c8], 0x1 ;  /* 0x0000720005041a11 */ /* 0x000fe600078008ff */
[----:B------:R-:W-:Y:S01]  /*12b70*/  FMUL.FTZ R14, R133, c[0x0][0x2d0] ;  /* 0x0000b400850e7a20 */ /* 0x000fe20000410000 */
[----:B------:R-:W-:Y:S02]  /*12b80*/  @P1 LEA.HI.X R5, R5, c[0x0][0x1cc], R15, 0x1, P0 ;  /* 0x0000730005051a11 */ /* 0x000fe400000f0c0f */
[----:B------:R-:W-:Y:S03]  /*12b90*/  FSETP.NEU.FTZ.AND P0, PT, R133, -INF , PT ;  /* 0xff8000008500780b */ /* 0x000fe60003f1d000 */
[----:B------:R2:W-:Y:S01]  /*12ba0*/  @P1 LDGSTS.E.BYPASS.LTC128B.128 [R203+0xc080], [R4.64], !P3 ;  /* 0x0c08000004cb1fae */ /* 0x0005e2000d901d46 */
[----:B------:R-:W-:Y:S05]  /*12bb0*/  FSEL R142, R14, RZ, P0 ;  /* 0x000000ff0e8e7208 */ /* 0x000fea0000000000 */
[--C-:B------:R-:W-:Y:S02]  /*12bc0*/  FFMA.FTZ R9, R9, c[0x0][0x2d0], -R142.reuse ;  /* 0x0000b40009097a23 */ /* 0x100fe4000001088e */
[----:B------:R2:W-:Y:S01]  /*12bd0*/  @P1 LDGSTS.E.BYPASS.LTC128B.128 [R203+0xd080], [R4.64+0x80], !P6 ;  /* 0x0d08008004cb1fae */ /* 0x0005e2000f101d46 */
[--C-:B------:R-:W-:Y:S01]  /*12be0*/  FFMA.FTZ R11, R11, c[0x0][0x2d0], -R142.reuse ;  /* 0x0000b4000b0b7a23 */ /* 0x100fe2000001088e */
[----:B-1----:R-:W-:Y:S01]  /*12bf0*/  FMNMX.FTZ R132, R0, R2, !PT ;  /* 0x0000000200847209 */ /* 0x002fe20007810000 */
[--C-:B------:R-:W-:Y:S01]  /*12c00*/  FFMA.FTZ R0, R10, c[0x0][0x2d0], -R142.reuse ;  /* 0x0000b4000a007a23 */ /* 0x100fe2000001088e */
[----:B------:R1:W-:Y:S01]  /*12c10*/  MUFU.EX2 R206, R9 ;  /* 0x0000000900ce7308 */ /* 0x0003e20000000800 */
[----:B------:R-:W-:Y:S03]  /*12c20*/  FFMA.FTZ R2, R12, c[0x0][0x2d0], -R142 ;  /* 0x0000b4000c027a23 */ /* 0x000fe6000001088e */
[----:B------:R2:W-:Y:S06]  /*12c30*/  @P1 LDGSTS.E.BYPASS.LTC128B.128 [R203+0xe080], [R4.64+0x100], !P5 ;  /* 0x0e08010004cb1fae */ /* 0x0005ec000e901d46 */
[----:B------:R3:W-:Y:S02]  /*12c40*/  MUFU.EX2 R205, R0 ;  /* 0x0000000000cd7308 */ /* 0x0007e40000000800 */
[----:B------:R2:W-:Y:S08]  /*12c50*/  @P1 LDGSTS.E.BYPASS.LTC128B.128 [R203+0xf080], [R4.64+0x180], !P4 ;  /* 0x0f08018004cb1fae */ /* 0x0005f0000e101d46 */
[----:B------:R-:W4:Y:S01]  /*12c60*/  MUFU.EX2 R183, R2 ;  /* 0x0000000200b77308 */ /* 0x000f220000000800 */
[----:B------:R-:W-:Y:S01]  /*12c70*/  LDSM.16.MT88.4 R164, [R188] ;  /* 0x00000000bca4783b */ /* 0x000fe20000004200 */
[C---:B-1----:R-:W-:Y:S07]  /*12c80*/  FMUL.FTZ R9, R132.reuse, c[0x0][0x2d0] ;  /* 0x0000b40084097a20 */ /* 0x042fee0000410000 */
[----:B------:R-:W0:Y:S01]  /*12c90*/  LDGDEPBAR ;  /* 0x00000000000079af */ /* 0x000e220000000000 */
[----:B------:R-:W1:Y:S01]  /*12ca0*/  MUFU.EX2 R207, R11 ;  /* 0x0000000b00cf7308 */ /* 0x000e620000000800 */
[----:B---3--:R-:W-:Y:S02]  /*12cb0*/  FSEL R0, R133, RZ, P0 ;  /* 0x000000ff85007208 */ /* 0x008fe40000000000 */
[----:B------:R-:W-:Y:S03]  /*12cc0*/  FSETP.NEU.FTZ.AND P0, PT, R132, -INF , PT ;  /* 0xff8000008400780b */ /* 0x000fe60003f1d000 */
[----:B------:R-:W-:Y:S01]  /*12cd0*/  FADD.FTZ R0, -R0, R3 ;  /* 0x0000000300007221 */ /* 0x000fe20000010100 */
[----:B------:R-:W-:Y:S03]  /*12ce0*/  FSEL R143, R9, RZ, P0 ;  /* 0x000000ff098f7208 */ /* 0x000fe60000000000 */
[----:B------:R-:W-:Y:S01]  /*12cf0*/  FMUL.FTZ R0, R0, c[0x0][0x2d0] ;  /* 0x0000b40000007a20 */ /* 0x000fe20000410000 */
[----:B----4-:R-:W-:Y:S01]  /*12d00*/  F2FP.PACK_AB R162, R183, R205 ;  /* 0x000000cdb7a2723e */ /* 0x010fe200000000ff */
[--C-:B------:R-:W-:Y:S02]  /*12d10*/  FFMA.FTZ R2, R13, c[0x0][0x2d0], -R143.reuse ;  /* 0x0000b4000d027a23 */ /* 0x100fe4000001088f */
[----:B------:R-:W2:Y:S01]  /*12d20*/  MUFU.EX2 R3, R0 ;  /* 0x0000000000037308 */ /* 0x000ea20000000800 */
[----:B------:R-:W3:Y:S01]  /*12d30*/  LDSM.16.MT88.4 R12, [R187] ;  /* 0x00000000bb0c783b */ /* 0x000ee20000004200 */
[----:B-1----:R-:W-:Y:S08]  /*12d40*/  F2FP.PACK_AB R160, R206, R207 ;  /* 0x000000cfcea0723e */ /* 0x002ff000000000ff */
[----:B------:R1:W-:Y:S01]  /*12d50*/  MUFU.EX2 R182, R2 ;  /* 0x0000000200b67308 */ /* 0x0003e20000000800 */
[C---:B--2---:R-:W-:Y:S02]  /*12d60*/  FMUL.FTZ R4, R3.reuse, R144 ;  /* 0x0000009003047220 */ /* 0x044fe40000410000 */
[C---:B------:R-:W-:Y:S02]  /*12d70*/  FMUL.FTZ R5, R3.reuse, R145 ;  /* 0x0000009103057220 */ /* 0x040fe40000410000 */
[C---:B------:R-:W-:Y:S02]  /*12d80*/  FMUL.FTZ R9, R3.reuse, R149 ;  /* 0x0000009503097220 */ /* 0x040fe40000410000 */
[C---:B------:R-:W-:Y:S02]  /*12d90*/  FMUL.FTZ R16, R3.reuse, R156 ;  /* 0x0000009c03107220 */ /* 0x040fe40000410000 */
[C---:B------:R-:W-:Y:S02]  /*12da0*/  FMUL.FTZ R17, R3.reuse, R157 ;  /* 0x0000009d03117220 */ /* 0x040fe40000410000 */
[--C-:B-1----:R-:W-:Y:S02]  /*12db0*/  FFMA.FTZ R2, R8, c[0x0][0x2d0], -R143.reuse ;  /* 0x0000b40008027a23 */ /* 0x102fe4000001088f */
        /* <DEDUP_REMOVED lines=30> */
[--C-:B-1----:R-:W-:Y:S02]  /*12fa0*/  FFMA.FTZ R2, R6, c[0x0][0x2d0], -R143.reuse ;  /* 0x0000b40006027a23 */ /* 0x102fe4000001088f */
        /* <DEDUP_REMOVED lines=17> */
[C---:B------:R-:W-:Y:S01]  /*130c0*/  FMUL.FTZ R97, R3.reuse, R97 ;  /* 0x0000006103617220 */ /* 0x040fe20000410000 */
[----:B------:R-:W-:Y:S01]  /*130d0*/  ISETP.GT.AND P0, PT, R180, R210, PT ;  /* 0x000000d2b400720c */ /* 0x000fe20003f04270 */
[----:B------:R-:W-:Y:S01]  /*130e0*/  FADD.FTZ R0, -R2, R134 ;  /* 0x0000008602007221 */ /* 0x000fe20000010100 */
[----:B------:R-:W-:Y:S01]  /*130f0*/  MOV R180, R204 ;  /* 0x000000cc00b47202 */ /* 0x000fe20000000f00 */
[C---:B------:R-:W-:Y:S02]  /*13100*/  FMUL.FTZ R100, R3.reuse, R100 ;  /* 0x0000006403647220 */ /* 0x040fe40000410000 */
        /* <DEDUP_REMOVED lines=16> */
[C---:B-1----:R-:W-:Y:S02]  /*13210*/  FMUL.FTZ R6, R0.reuse, R146 ;  /* 0x0000009200067220 */ /* 0x042fe40000410000 */
[C---:B------:R-:W-:Y:S02]  /*13220*/  FMUL.FTZ R7, R0.reuse, R147 ;  /* 0x0000009300077220 */ /* 0x040fe40000410000 */
[----:B------:R-:W1:Y:S01]  /*13230*/  LDSM.16.MT88.4 R144, [R190] ;  /* 0x00000000be90783b */ /* 0x000e620000004200 */
[C---:B------:R-:W-:Y:S02]  /*13240*/  FMUL.FTZ R10, R0.reuse, R150 ;  /* 0x00000096000a7220 */ /* 0x040fe40000410000 */
[C---:B------:R-:W-:Y:S02]  /*13250*/  FMUL.FTZ R11, R0.reuse, R151 ;  /* 0x00000097000b7220 */ /* 0x040fe40000410000 */
[C---:B---3--:R-:W-:Y:S03]  /*13260*/  HMMA.16816.F32 R4, R160.reuse, R12, R4 ;  /* 0x0000000ca004723c */ /* 0x048fe60000001804 */
[----:B------:R-:W2:Y:S02]  /*13270*/  LDSM.16.MT88.4 R148, [R189] ;  /* 0x00000000bd94783b */ /* 0x000ea40000004200 */
[C---:B------:R-:W-:Y:S02]  /*13280*/  FMUL.FTZ R18, R0.reuse, R158 ;  /* 0x0000009e00127220 */ /* 0x040fe40000410000 */
        /* <DEDUP_REMOVED lines=75> */
[--C-:B---3--:R-:W-:Y:S02]  /*13740*/  FFMA.FTZ R2, R170, c[0x0][0x2d0], -R142.reuse ;  /* 0x0000b400aa027a23 */ /* 0x108fe4000001088e */
[C---:B------:R-:W-:Y:S02]  /*13750*/  FMUL.FTZ R98, R0.reuse, R98 ;  /* 0x0000006200627220 */ /* 0x040fe40000410000 */
[C---:B------:R-:W-:Y:S01]  /*13760*/  HMMA.16816.F32 R80, R160.reuse, R150, R80 ;  /* 0x00000096a050723c */ /* 0x040fe20000001850 */
[----:B------:R2:W-:Y:S01]  /*13770*/  MUFU.EX2 R171, R2 ;  /* 0x0000000200ab7308 */ /* 0x0005e20000000800 */
[----:B------:R-:W3:Y:S02]  /*13780*/  LDSM.16.MT88.4 R148, [R187+0x3000] ;  /* 0x00300000bb94783b */ /* 0x000ee40000004200 */
[C---:B------:R-:W-:Y:S02]  /*13790*/  FMUL.FTZ R99, R0.reuse, R99 ;  /* 0x0000006300637220 */ /* 0x040fe40000410000 */
[C---:B------:R-:W-:Y:S02]  /*137a0*/  FMUL.FTZ R102, R0.reuse, R102 ;  /* 0x0000006600667220 */ /* 0x040fe40000410000 */
[C---:B------:R-:W-:Y:S01]  /*137b0*/  FMUL.FTZ R103, R0.reuse, R103 ;  /* 0x0000006700677220 */ /* 0x040fe20000410000 */
[C---:B-----5:R-:W-:Y:S03]  /*137c0*/  HMMA.16816.F32 R84, R160.reuse, R152, R84 ;  /* 0x00000098a054723c */ /* 0x060fe60000001854 */
[C---:B------:R-:W-:Y:S02]  /*137d0*/  FMUL.FTZ R106, R0.reuse, R106 ;  /* 0x0000006a006a7220 */ /* 0x040fe40000410000 */
[C---:B------:R-:W-:Y:S02]  /*137e0*/  FMUL.FTZ R107, R0.reuse, R107 ;  /* 0x0000006b006b7220 */ /* 0x040fe40000410000 */
[C---:B------:R-:W-:Y:S01]  /*137f0*/  FMUL.FTZ R110, R0.reuse, R110 ;  /* 0x0000006e006e7220 */ /* 0x040fe20000410000 */
[C---:B------:R-:W-:Y:S01]  /*13800*/  HMMA.16816.F32 R88, R160.reuse, R154, R88 ;  /* 0x0000009aa058723c */ /* 0x040fe20000001858 */
[----:B------:R-:W5:Y:S03]  /*13810*/  LDSM.16.MT88.4 R152, [R188+0x3000] ;  /* 0x00300000bc98783b */ /* 0x000f660000004200 */
[C---:B------:R-:W-:Y:S02]  /*13820*/  FMUL.FTZ R111, R0.reuse, R111 ;  /* 0x0000006f006f7220 */ /* 0x040fe40000410000 */
[C---:B------:R-:W-:Y:S02]  /*13830*/  FMUL.FTZ R114, R0.reuse, R114 ;  /* 0x0000007200727220 */ /* 0x040fe40000410000 */
[C---:B-1----:R-:W-:Y:S04]  /*13840*/  HMMA.16816.F32 R92, R160.reuse, R144, R92 ;  /* 0x00000090a05c723c */ /* 0x042fe8000000185c */
[--C-:B--2---:R-:W-:Y:S02]  /*13850*/  FFMA.FTZ R2, R175, c[0x0][0x2d0], -R143.reuse ;  /* 0x0000b400af027a23 */ /* 0x104fe4000001088f */
[C---:B------:R-:W-:Y:S02]  /*13860*/  FMUL.FTZ R115, R0.reuse, R115 ;  /* 0x0000007300737220 */ /* 0x040fe40000410000 */
[C---:B------:R-:W-:Y:S01]  /*13870*/  HMMA.16816.F32 R96, R160.reuse, R146, R96 ;  /* 0x00000092a060723c */ /* 0x040fe20000001860 */
[----:B------:R1:W-:Y:S01]  /*13880*/  MUFU.EX2 R168, R2 ;  /* 0x0000000200a87308 */ /* 0x0003e20000000800 */
[----:B------:R-:W2:Y:S02]  /*13890*/  LDSM.16.MT88.4 R144, [R190+0x3000] ;  /* 0x00300000be90783b */ /* 0x000ea40000004200 */
[C---:B------:R-:W-:Y:S02]  /*138a0*/  FMUL.FTZ R118, R0.reuse, R118 ;  /* 0x0000007600767220 */ /* 0x040fe40000410000 */
[C---:B------:R-:W-:Y:S02]  /*138b0*/  FMUL.FTZ R119, R0.reuse, R119 ;  /* 0x0000007700777220 */ /* 0x040fe40000410000 */
[C---:B------:R-:W-:Y:S01]  /*138c0*/  FMUL.FTZ R122, R0.reuse, R122 ;  /* 0x0000007a007a7220 */ /* 0x040fe20000410000 */
[C---:B---3--:R-:W-:Y:S03]  /*138d0*/  HMMA.16816.F32 R100, R160.reuse, R148, R100 ;  /* 0x00000094a064723c */ /* 0x048fe60000001864 */
[C---:B------:R-:W-:Y:S02]  /*138e0*/  FMUL.FTZ R123, R0.reuse, R123 ;  /* 0x0000007b007b7220 */ /* 0x040fe40000410000 */
[C---:B------:R-:W-:Y:S02]  /*138f0*/  FMUL.FTZ R126, R0.reuse, R126 ;  /* 0x0000007e007e7220 */ /* 0x040fe40000410000 */
[C---:B------:R-:W-:Y:S01]  /*13900*/  FMUL.FTZ R127, R0.reuse, R127 ;  /* 0x0000007f007f7220 */ /* 0x040fe20000410000 */
[C---:B------:R-:W-:Y:S01]  /*13910*/  HMMA.16816.F32 R104, R160.reuse, R150, R104 ;  /* 0x00000096a068723c */ /* 0x040fe20000001868 */
[----:B------:R-:W3:Y:S03]  /*13920*/  LDSM.16.MT88.4 R148, [R189+0x3000] ;  /* 0x00300000bd94783b */ /* 0x000ee60000004200 */
[----:B------:R-:W-:Y:S02]  /*13930*/  FMUL.FTZ R129, R3, R129 ;  /* 0x0000008103817220 */ /* 0x000fe40000410000 */
[----:B------:R-:W-:Y:S02]  /*13940*/  FMUL.FTZ R130, R0, R130 ;  /* 0x0000008200827220 */ /* 0x000fe40000410000 */
[C---:B-----5:R-:W-:Y:S04]  /*13950*/  HMMA.16816.F32 R108, R160.reuse, R152, R108 ;  /* 0x00000098a06c723c */ /* 0x060fe8000000186c */
[--C-:B-1----:R-:W-:Y:S02]  /*13960*/  FFMA.FTZ R2, R176, c[0x0][0x2d0], -R143.reuse ;  /* 0x0000b400b0027a23 */ /* 0x102fe4000001088f */
[----:B------:R-:W-:Y:S02]  /*13970*/  FMUL.FTZ R131, R0, R131 ;  /* 0x0000008300837220 */ /* 0x000fe40000410000 */
[C---:B------:R-:W-:Y:S01]  /*13980*/  HMMA.16816.F32 R112, R160.reuse, R154, R112 ;  /* 0x0000009aa070723c */ /* 0x040fe20000001870 */
[----:B------:R1:W-:Y:S01]  /*13990*/  MUFU.EX2 R169, R2 ;  /* 0x0000000200a97308 */ /* 0x0003e20000000800 */
[----:B------:R-:W5:Y:S02]  /*139a0*/  LDSM.16.MT88.4 R152, [R187+0x800] ;  /* 0x00080000bb98783b */ /* 0x000f640000004200 */
[----:B------:R-:W-:Y:S02]  /*139b0*/  FFMA.FTZ R142, R174, c[0x0][0x2d0], -R142 ;  /* 0x0000b400ae8e7a23 */ /* 0x000fe4000001088e */
[----:B------:R-:W-:Y:S02]  /*139c0*/  FFMA.FTZ R0, R0, R208, R182 ;  /* 0x000000d000007223 */ /* 0x000fe400000100b6 */
[C---:B--2---:R-:W-:Y:S03]  /*139d0*/  HMMA.16816.F32 R116, R160.reuse, R144, R116 ;  /* 0x00000090a074723c */ /* 0x044fe60000001874 */
[----:B------:R-:W2:Y:S01]  /*139e0*/  MUFU.EX2 R170, R142 ;  /* 0x0000008e00aa7308 */ /* 0x000ea20000000800 */
[----:B------:R-:W-:Y:S04]  /*139f0*/  FADD.FTZ R0, R181, R0 ;  /* 0x00000000b5007221 */ /* 0x000fe80000010000 */
[----:B------:R-:W-:Y:S01]  /*13a00*/  FADD.FTZ R0, R179, R0 ;  /* 0x00000000b3007221 */ /* 0x000fe20000010000 */
[C---:B------:R-:W-:Y:S03]  /*13a10*/  HMMA.16816.F32 R120, R160.reuse, R146, R120 ;  /* 0x00000092a078723c */ /* 0x040fe60000001878 */
[----:B------:R-:W-:Y:S05]  /*13a20*/  FADD.FTZ R0, R178, R0 ;  /* 0x00000000b2007221 */ /* 0x000fea0000010000 */
[C---:B---3--:R-:W-:Y:S04]  /*13a30*/  HMMA.16816.F32 R124, R160.reuse, R148, R124 ;  /* 0x00000094a07c723c */ /* 0x048fe8000000187c */
[--C-:B-1----:R-:W-:Y:S02]  /*13a40*/  FFMA.FTZ R2, R177, c[0x0][0x2d0], -R143.reuse ;  /* 0x0000b400b1027a23 */ /* 0x102fe4000001088f */
[----:B------:R-:W-:Y:S02]  /*13a50*/  FFMA.FTZ R143, R135, c[0x0][0x2d0], -R143 ;  /* 0x0000b400878f7a23 */ /* 0x000fe4000001088f */
[----:B------:R-:W-:Y:S01]  /*13a60*/  HMMA.16816.F32 R128, R160, R150, R128 ;  /* 0x00000096a080723c */ /* 0x000fe20000001880 */
[----:B------:R1:W-:Y:S06]  /*13a70*/  MUFU.EX2 R142, R2 ;  /* 0x00000002008e7308 */ /* 0x0003ec0000000800 */
[----:B----4-:R-:W-:Y:S02]  /*13a80*/  F2FP.PACK_AB R160, R172, R173 ;  /* 0x000000adaca0723e */ /* 0x010fe400000000ff */
[----:B--2---:R-:W-:Y:S02]  /*13a90*/  F2FP.PACK_AB R162, R170, R171 ;  /* 0x000000abaaa2723e */ /* 0x004fe400000000ff */
[----:B------:R-:W2:Y:S01]  /*13aa0*/  MUFU.EX2 R134, R143 ;  /* 0x0000008f00867308 */ /* 0x000ea20000000800 */
[----:B------:R-:W-:Y:S01]  /*13ab0*/  F2FP.PACK_AB R161, R169, R168 ;  /* 0x000000a8a9a1723e */ /* 0x000fe200000000ff */
[----:B-1----:R-:W-:Y:S02]  /*13ac0*/  FFMA.FTZ R2, R3, R209, R207 ;  /* 0x000000d103027223 */ /* 0x002fe400000100cf */
[----:B------:R-:W-:Y:S02]  /*13ad0*/  FADD.FTZ R3, R168, R0 ;  /* 0x00000000a8037221 */ /* 0x000fe40000010000 */
[----:B------:R-:W-:Y:S02]  /*13ae0*/  FADD.FTZ R2, R206, R2 ;  /* 0x00000002ce027221 */ /* 0x000fe40000010000 */
[----:B------:R-:W-:Y:S02]  /*13af0*/  FADD.FTZ R3, R169, R3 ;  /* 0x00000003a9037221 */ /* 0x000fe40000010000 */
[----:B------:R-:W-:Y:S01]  /*13b00*/  FADD.FTZ R2, R205, R2 ;  /* 0x00000002cd027221 */ /* 0x000fe20000010000 */
[----:B--2---:R-:W-:Y:S03]  /*13b10*/  F2FP.PACK_AB R163, R134, R142 ;  /* 0x0000008e86a3723e */ /* 0x004fe600000000ff */
[----:B------:R-:W-:Y:S04]  /*13b20*/  FADD.FTZ R2, R183, R2 ;  /* 0x00000002b7027221 */ /* 0x000fe80000010000 */
[----:B------:R-:W-:Y:S01]  /*13b30*/  FADD.FTZ R2, R173, R2 ;  /* 0x00000002ad027221 */ /* 0x000fe20000010000 */
[C---:B-----5:R-:W-:Y:S01]  /*13b40*/  HMMA.16816.F32 R144, R160.reuse, R152, R4 ;  /* 0x00000098a090723c */ /* 0x060fe20000001804 */
[----:B------:R-:W1:Y:S02]  /*13b50*/  LDSM.16.MT88.4 R4, [R189+0x800] ;  /* 0x00080000bd04783b */ /* 0x000e640000004200 */
[----:B------:R-:W-:Y:S04]  /*13b60*/  FADD.FTZ R0, R172, R2 ;  /* 0x00000002ac007221 */ /* 0x000fe80000010000 */
[----:B------:R-:W-:Y:S01]  /*13b70*/  FADD.FTZ R2, R171, R0 ;  /* 0x00000000ab027221 */ /* 0x000fe20000010000 */
[C---:B------:R-:W-:Y:S01]  /*13b80*/  HMMA.16816.F32 R148, R160.reuse, R154, R8 ;  /* 0x0000009aa094723c */ /* 0x040fe20000001808 */
[----:B------:R-:W2:Y:S03]  /*13b90*/  LDSM.16.MT88.4 R8, [R187+0x1800] ;  /* 0x00180000bb08783b */ /* 0x000ea60000004200 */
[----:B------:R-:W-:Y:S01]  /*13ba0*/  FADD.FTZ R0, R142, R3 ;  /* 0x000000038e007221 */ /* 0x000fe20000010000 */
[----:B------:R-:W-:Y:S01]  /*13bb0*/  MOV R3, R133 ;  /* 0x0000008500037202 */ /* 0x000fe20000000f00 */
[----:B------:R-:W-:Y:S02]  /*13bc0*/  FADD.FTZ R209, R170, R2 ;  /* 0x00000002aad17221 */ /* 0x000fe40000010000 */
[C---:B------:R-:W-:Y:S01]  /*13bd0*/  HMMA.16816.F32 R152, R160.reuse, R156, R12 ;  /* 0x0000009ca098723c */ /* 0x040fe2000000180c */
[----:B------:R-:W3:Y:S03]  /*13be0*/  LDSM.16.MT88.4 R12, [R188+0x1800] ;  /* 0x00180000bc0c783b */ /* 0x000ee60000004200 */
[----:B------:R-:W-:Y:S01]  /*13bf0*/  FADD.FTZ R208, R134, R0 ;  /* 0x0000000086d07221 */ /* 0x000fe20000010000 */
[----:B------:R-:W-:Y:S03]  /*13c00*/  MOV R134, R132 ;  /* 0x0000008400867202 */ /* 0x000fe60000000f00 */
        /* <DEDUP_REMOVED lines=34> */
[C---:B------:R-:W-:Y:S08]  /*13e30*/  HMMA.16816.F32 R112, R160.reuse, R10, R112 ;  /* 0x0000000aa070723c */ /* 0x040ff00000001870 */
[C---:B---3--:R-:W-:Y:S08]  /*13e40*/  HMMA.16816.F32 R116, R160.reuse, R12, R116 ;  /* 0x0000000ca074723c */ /* 0x048ff00000001874 */
[C---:B------:R-:W-:Y:S08]  /*13e50*/  HMMA.16816.F32 R120, R160.reuse, R14, R120 ;  /* 0x0000000ea078723c */ /* 0x040ff00000001878 */
[C---:B-1----:R-:W-:Y:S08]  /*13e60*/  HMMA.16816.F32 R124, R160.reuse, R4, R124 ;  /* 0x00000004a07c723c */ /* 0x042ff0000000187c */
[----:B------:R-:W-:Y:S01]  /*13e70*/  HMMA.16816.F32 R128, R160, R6, R128 ;  /* 0x00000006a080723c */ /* 0x000fe20000001880 */
[----:B------:R-:W-:-:S07]  /*13e80*/  @P0 BRA `(.L_x_1104) ;  /* 0xffffdd7000000947 */ /* 0x000fce000383ffff */
.L_x_1103:
[----:B------:R-:W-:-:S13]  /*13e90*/  ISETP.GE.AND P0, PT, R204, R212, PT ;  /* 0x000000d4cc00720c */ /* 0x000fda0003f06270 */
[----:B------:R-:W-:Y:S05]  /*13ea0*/  @!P0 BRA `(.L_x_1105) ;  /* 0x00001f6000008947 */ /* 0x000fea0003800000 */
[----:B------:R-:W-:Y:S02]  /*13eb0*/  MOV R135, R132 ;  /* 0x0000008400877202 */ /* 0x000fe40000000f00 */
[----:B------:R-:W-:Y:S02]  /*13ec0*/  MOV R134, R133 ;  /* 0x0000008500867202 */ /* 0x000fe40000000f00 */
.L_x_1106:
[----:B------:R-:W-:Y:S04]  /*13ed0*/  DEPBAR.LE SB0, 0x0 ;  /* 0x000080000000791a */ /* 0x000fe80000000000 */
[----:B------:R-:W-:Y:S01]  /*13ee0*/  WARPSYNC 0xffffffff ;  /* 0xffffffff00007948 */ /* 0x000fe20003800000 */
[----:B------:R-:W-:Y:S01]  /*13ef0*/  BAR.SYNC.DEFER_BLOCKING 0x0 ;  /* 0x0000000000007b1d */ /* 0x000fe20000010000 */
[----:B------:R-:W-:Y:S01]  /*13f00*/  SHF.R.S32.HI R0, RZ, 0x1f, R204 ;  /* 0x0000001fff007819 */ /* 0x000fe200000114cc */
[----:B------:R-:W-:Y:S01]  /*13f10*/  IMAD.WIDE.U32 R2, R204, c[0x0][0x208], RZ ;  /* 0x00008200cc027a25 */ /* 0x000fe200078e00ff */
[----:B------:R-:W-:Y:S03]  /*13f20*/  LOP3.LUT P2, RZ, R216, 0x1, RZ, 0xc0, !PT ;  /* 0x00000001d8ff7812 */ /* 0x000fe6000784c0ff */
[----:B------:R-:W-:Y:S01]  /*13f30*/  IMAD R12, R0, c[0x0][0x208], RZ ;  /* 0x00008200000c7a24 */ /* 0x000fe200078e02ff */
[----:B------:R-:W-:Y:S03]  /*13f40*/  LEA R0, P0, R2, R220, 0x5 ;  /* 0x000000dc02007211 */ /* 0x000fe600078028ff */
[----:B------:R-:W-:Y:S05]  /*13f50*/  IMAD R12, R204, c[0x0][0x20c], R12 ;  /* 0x00008300cc0c7a24 */ /* 0x000fea00078e020c */
[----:B------:R-:W-:Y:S04]  /*13f60*/  IADD3 R3, R3, R12, RZ ;  /* 0x0000000c03037210 */ /* 0x000fe80007ffe0ff */
[----:B------:R-:W-:Y:S02]  /*13f70*/  LEA.HI.X R3, R2, R223, R3, 0x5, P0 ;  /* 0x000000df02037211 */ /* 0x000fe400000f2c03 */
[C---:B------:R-:W-:Y:S01]  /*13f80*/  LEA R2, P0, R0.reuse, c[0x0][0x1f8], 0x1 ;  /* 0x00007e0000027a11 */ /* 0x040fe200078008ff */
[----:B------:R-:W-:Y:S03]  /*13f90*/  LDSM.16.M88.4 R16, [R191] ;  /* 0x00000000bf10783b */ /* 0x000fe60000000200 */
[----:B------:R-:W-:Y:S02]  /*13fa0*/  LEA.HI.X R3, R0, c[0x0][0x1fc], R3, 0x1, P0 ;  /* 0x00007f0000037a11 */ /* 0x000fe400000f0c03 */
[C---:B------:R-:W-:Y:S02]  /*13fb0*/  ISETP.GT.AND P0, PT, R204.reuse, R212, PT ;  /* 0x000000d4cc00720c */ /* 0x040fe40003f04270 */
[----:B------:R-:W-:Y:S01]  /*13fc0*/  IADD3 R204, R204, -0x1, RZ ;  /* 0xffffffffcccc7810 */ /* 0x000fe20007ffe0ff */
[----:B------:R-:W1:Y:S08]  /*13fd0*/  LDSM.16.M88.4 R8, [R186] ;  /* 0x00000000ba08783b */ /* 0x000e700000000200 */
        /* <DEDUP_REMOVED lines=8> */
[----:B------:R1:W-:Y:S01]  /*14060*/  LDGSTS.E.BYPASS.LTC128B.128 [R215+0x8080], [R2.64], !P2 ;  /* 0x0808000002d77fae */ /* 0x0003e2000d101d46 */
[C---:B------:R-:W-:Y:S07]  /*14070*/  HMMA.16816.F32 R8, R16.reuse, R10, RZ ;  /* 0x0000000a1008723c */ /* 0x040fee00000018ff */
[----:B------:R1:W-:Y:S01]  /*14080*/  LDGSTS.E.BYPASS.LTC128B.128 [R215+0x9080], [R2.64+0x80], !P6 ;  /* 0x0908008002d77fae */ /* 0x0003e2000f101d46 */
[C---:B--2---:R-:W-:Y:S07]  /*14090*/  HMMA.16816.F32 R12, R16.reuse, R160, RZ ;  /* 0x000000a0100c723c */ /* 0x044fee00000018ff */
[----:B------:R1:W-:Y:S01]  /*140a0*/  LDGSTS.E.BYPASS.LTC128B.128 [R215+0xa080], [R2.64+0x100], !P5 ;  /* 0x0a08010002d77fae */ /* 0x0003e2000e901d46 */
[----:B------:R-:W-:Y:S07]  /*140b0*/  HMMA.16816.F32 R16, R16, R162, RZ ;  /* 0x000000a21010723c */ /* 0x000fee00000018ff */
[----:B------:R1:W-:Y:S01]  /*140c0*/  LDGSTS.E.BYPASS.LTC128B.128 [R215+0xb080], [R2.64+0x180], !P4 ;  /* 0x0b08018002d77fae */ /* 0x0003e2000e101d46 */
        /* <DEDUP_REMOVED lines=10> */
[C---:B--2---:R-:W-:Y:S07]  /*14170*/  HMMA.16816.F32 R4, R160.reuse, R176, R4 ;  /* 0x000000b0a004723c */ /* 0x044fee0000001804 */
[----:B------:R-:W2:Y:S01]  /*14180*/  LDSM.16.M88.4 R172, [R184+0x800] ;  /* 0x00080000b8ac783b */ /* 0x000ea20000000200 */
[C---:B------:R-:W-:Y:S07]  /*14190*/  HMMA.16816.F32 R8, R160.reuse, R178, R8 ;  /* 0x000000b2a008723c */ /* 0x040fee0000001808 */
[----:B------:R-:W-:Y:S01]  /*141a0*/  LDSM.16.M88.4 R176, [R186+0x1000] ;  /* 0x00100000bab0783b */ /* 0x000fe20000000200 */
[C---:B---3--:R-:W-:Y:S08]  /*141b0*/  HMMA.16816.F32 R12, R160.reuse, R180, R12 ;  /* 0x000000b4a00c723c */ /* 0x048ff0000000180c */
[----:B------:R-:W-:Y:S01]  /*141c0*/  HMMA.16816.F32 R16, R160, R182, R16 ;  /* 0x000000b6a010723c */ /* 0x000fe20000001810 */
[----:B------:R-:W3:Y:S07]  /*141d0*/  LDSM.16.M88.4 R160, [R191+0x4000] ;  /* 0x00400000bfa0783b */ /* 0x000eee0000000200 */
[C---:B----4-:R-:W-:Y:S01]  /*141e0*/  HMMA.16816.F32 R4, R164.reuse, R168, R4 ;  /* 0x000000a8a404723c */ /* 0x050fe20000001804 */
[----:B------:R-:W4:Y:S07]  /*141f0*/  LDSM.16.M88.4 R180, [R186+0x1800] ;  /* 0x00180000bab4783b */ /* 0x000f2e0000000200 */
[C---:B------:R-:W-:Y:S01]  /*14200*/  HMMA.16816.F32 R8, R164.reuse, R170, R8 ;  /* 0x000000aaa408723c */ /* 0x040fe20000001808 */
[----:B------:R-:W-:Y:S07]  /*14210*/  LDSM.16.M88.4 R168, [R198] ;  /* 0x00000000c6a8783b */ /* 0x000fee0000000200 */
[C---:B--2---:R-:W-:Y:S08]  /*14220*/  HMMA.16816.F32 R12, R164.reuse, R172, R12 ;  /* 0x000000aca40c723c */ /* 0x044ff0000000180c */
[----:B------:R-:W-:Y:S01]  /*14230*/  HMMA.16816.F32 R16, R164, R174, R16 ;  /* 0x000000aea410723c */ /* 0x000fe20000001810 */
[----:B------:R-:W2:Y:S07]  /*14240*/  LDSM.16.M88.4 R164, [R192+0x4000] ;  /* 0x00400000c0a4783b */ /* 0x000eae0000000200 */
[C---:B---3--:R-:W-:Y:S01]  /*14250*/  HMMA.16816.F32 R4, R160.reuse, R176, R4 ;  /* 0x000000b0a004723c */ /* 0x048fe20000001804 */
[----:B------:R-:W3:Y:S07]  /*14260*/  LDSM.16.M88.4 R172, [R197] ;  /* 0x00000000c5ac783b */ /* 0x000eee0000000200 */
[C---:B------:R-:W-:Y:S01]  /*14270*/  HMMA.16816.F32 R8, R160.reuse, R178, R8 ;  /* 0x000000b2a008723c */ /* 0x040fe20000001808 */
[----:B------:R-:W-:Y:S07]  /*14280*/  LDSM.16.M88.4 R176, [R185+0x1000] ;  /* 0x00100000b9b0783b */ /* 0x000fee0000000200 */
[C---:B----4-:R-:W-:Y:S08]  /*14290*/  HMMA.16816.F32 R12, R160.reuse, R180, R12 ;  /* 0x000000b4a00c723c */ /* 0x050ff0000000180c */
[----:B------:R-:W-:Y:S01]  /*142a0*/  HMMA.16816.F32 R16, R160, R182, R16 ;  /* 0x000000b6a010723c */ /* 0x000fe20000001810 */
[----:B------:R-:W4:Y:S07]  /*142b0*/  LDSM.16.M88.4 R160, [R194+0x4000] ;  /* 0x00400000c2a0783b */ /* 0x000f2e0000000200 */
[C---:B--2---:R-:W-:Y:S01]  /*142c0*/  HMMA.16816.F32 R4, R164.reuse, R168, R4 ;  /* 0x000000a8a404723c */ /* 0x044fe20000001804 */
[----:B------:R-:W2:Y:S07]  /*142d0*/  LDSM.16.M88.4 R180, [R185+0x1800] ;  /* 0x00180000b9b4783b */ /* 0x000eae0000000200 */
[C---:B------:R-:W-:Y:S01]  /*142e0*/  HMMA.16816.F32 R8, R164.reuse, R170, R8 ;  /* 0x000000aaa408723c */ /* 0x040fe20000001808 */
[----:B------:R-:W-:Y:S07]  /*142f0*/  LDSM.16.M88.4 R168, [R184+0x1000] ;  /* 0x00100000b8a8783b */ /* 0x000fee0000000200 */
[C---:B---3--:R-:W-:Y:S08]  /*14300*/  HMMA.16816.F32 R12, R164.reuse, R172, R12 ;  /* 0x000000aca40c723c */ /* 0x048ff0000000180c */
[----:B------:R-:W-:Y:S01]  /*14310*/  HMMA.16816.F32 R16, R164, R174, R16 ;  /* 0x000000aea410723c */ /* 0x000fe20000001810 */
[----:B------:R-:W3:Y:S07]  /*14320*/  LDSM.16.M88.4 R164, [R193+0x4000] ;  /* 0x00400000c1a4783b */ /* 0x000eee0000000200 */
[C---:B----4-:R-:W-:Y:S01]  /*14330*/  HMMA.16816.F32 R4, R160.reuse, R176, R4 ;  /* 0x000000b0a004723c */ /* 0x050fe20000001804 */
[----:B------:R-:W4:Y:S07]  /*14340*/  LDSM.16.M88.4 R172, [R184+0x1800] ;  /* 0x00180000b8ac783b */ /* 0x000f2e0000000200 */
[C---:B------:R-:W-:Y:S01]  /*14350*/  HMMA.16816.F32 R8, R160.reuse, R178, R8 ;  /* 0x000000b2a008723c */ /* 0x040fe20000001808 */
[----:B------:R-:W-:Y:S07]  /*14360*/  LDSM.16.M88.4 R176, [R186+0x2000] ;  /* 0x00200000bab0783b */ /* 0x000fee0000000200 */
[C---:B--2---:R-:W-:Y:S08]  /*14370*/  HMMA.16816.F32 R12, R160.reuse, R180, R12 ;  /* 0x000000b4a00c723c */ /* 0x044ff0000000180c */
[----:B------:R-:W-:Y:S01]  /*14380*/  HMMA.16816.F32 R16, R160, R182, R16 ;  /* 0x000000b6a010723c */ /* 0x000fe20000001810 */
[----:B------:R-:W2:Y:S07]  /*14390*/  LDSM.16.M88.4 R160, [R191+0x8000] ;  /* 0x00800000bfa0783b */ /* 0x000eae0000000200 */
[C---:B---3--:R-:W-:Y:S01]  /*143a0*/  HMMA.16816.F32 R4, R164.reuse, R168, R4 ;  /* 0x000000a8a404723c */ /* 0x048fe20000001804 */
[----:B------:R-:W3:Y:S07]  /*143b0*/  LDSM.16.M88.4 R180, [R186+0x2800] ;  /* 0x00280000bab4783b */ /* 0x000eee0000000200 */
[C---:B------:R-:W-:Y:S01]  /*143c0*/  HMMA.16816.F32 R8, R164.reuse, R170, R8 ;  /* 0x000000aaa408723c */ /* 0x040fe20000001808 */
[----:B------:R-:W-:Y:S07]  /*143d0*/  LDSM.16.M88.4 R168, [R200] ;  /* 0x00000000c8a8783b */ /* 0x000fee0000000200 */
[C---:B----4-:R-:W-:Y:S08]  /*143e0*/  HMMA.16816.F32 R12, R164.reuse, R172, R12 ;  /* 0x000000aca40c723c */ /* 0x050ff0000000180c */
[----:B------:R-:W-:Y:S01]  /*143f0*/  HMMA.16816.F32 R16, R164, R174, R16 ;  /* 0x000000aea410723c */ /* 0x000fe20000001810 */
[----:B------:R-:W4:Y:S07]  /*14400*/  LDSM.16.M88.4 R164, [R192+0x8000] ;  /* 0x00800000c0a4783b */ /* 0x000f2e0000000200 */
[C---:B--2---:R-:W-:Y:S01]  /*14410*/  HMMA.16816.F32 R4, R160.reuse, R176, R4 ;  /* 0x000000b0a004723c */ /* 0x044fe20000001804 */
[----:B------:R-:W2:Y:S07]  /*14420*/  LDSM.16.M88.4 R172, [R199] ;  /* 0x00000000c7ac783b */ /* 0x000eae0000000200 */
        /* <DEDUP_REMOVED lines=22> */
[----:B------:R-:W-:Y:S07]  /*14590*/  LDSM.16.M88.4 R168, [R202] ;  /* 0x00000000caa8783b */ /* 0x000fee0000000200 */
[C---:B---3--:R-:W-:Y:S08]  /*145a0*/  HMMA.16816.F32 R12, R164.reuse, R172, R12 ;  /* 0x000000aca40c723c */ /* 0x048ff0000000180c */
[----:B------:R-:W-:Y:S01]  /*145b0*/  HMMA.16816.F32 R16, R164, R174, R16 ;  /* 0x000000aea410723c */ /* 0x000fe20000001810 */
[----:B------:R-:W3:Y:S07]  /*145c0*/  LDSM.16.M88.4 R164, [R192+0xc000] ;  /* 0x00c00000c0a4783b */ /* 0x000eee0000000200 */
[C---:B----4-:R-:W-:Y:S01]  /*145d0*/  HMMA.16816.F32 R4, R160.reuse, R176, R4 ;  /* 0x000000b0a004723c */ /* 0x050fe20000001804 */
[----:B------:R-:W4:Y:S07]  /*145e0*/  LDSM.16.M88.4 R172, [R201] ;  /* 0x00000000c9ac783b */ /* 0x000f2e0000000200 */
[C---:B------:R-:W-:Y:S01]  /*145f0*/  HMMA.16816.F32 R8, R160.reuse, R178, R8 ;  /* 0x000000b2a008723c */ /* 0x040fe20000001808 */
[----:B------:R-:W-:Y:S07]  /*14600*/  LDSM.16.M88.4 R176, [R185+0x3000] ;  /* 0x00300000b9b0783b */ /* 0x000fee0000000200 */
[C---:B--2---:R-:W-:Y:S08]  /*14610*/  HMMA.16816.F32 R12, R160.reuse, R180, R12 ;  /* 0x000000b4a00c723c */ /* 0x044ff0000000180c */
[----:B------:R-:W-:Y:S01]  /*14620*/  HMMA.16816.F32 R16, R160, R182, R16 ;  /* 0x000000b6a010723c */ /* 0x000fe20000001810 */
[----:B------:R-:W2:Y:S07]  /*14630*/  LDSM.16.M88.4 R160, [R194+0xc000] ;  /* 0x00c00000c2a0783b */ /* 0x000eae0000000200 */
[C---:B---3--:R-:W-:Y:S08]  /*14640*/  HMMA.16816.F32 R4, R164.reuse, R168, R4 ;  /* 0x000000a8a404723c */ /* 0x048ff00000001804 */
[C---:B------:R-:W-:Y:S01]  /*14650*/  HMMA.16816.F32 R8, R164.reuse, R170, R8 ;  /* 0x000000aaa408723c */ /* 0x040fe20000001808 */
[----:B------:R-:W-:Y:S07]  /*14660*/  LDSM.16.M88.4 R168, [R193+0xc000] ;  /* 0x00c00000c1a8783b */ /* 0x000fee0000000200 */
[C---:B----4-:R-:W-:Y:S08]  /*14670*/  HMMA.16816.F32 R12, R164.reuse, R172, R12 ;  /* 0x000000aca40c723c */ /* 0x050ff0000000180c */
[----:B------:R-:W-:Y:S01]  /*14680*/  HMMA.16816.F32 R16, R164, R174, R16 ;  /* 0x000000aea410723c */ /* 0x000fe20000001810 */
[----:B------:R-:W3:Y:S07]  /*14690*/  LDSM.16.M88.4 R164, [R185+0x3800] ;  /* 0x00380000b9a4783b */ /* 0x000eee0000000200 */
[C---:B--2---:R-:W-:Y:S01]  /*146a0*/  HMMA.16816.F32 R4, R160.reuse, R176, R4 ;  /* 0x000000b0a004723c */ /* 0x044fe20000001804 */
[----:B------:R-:W2:Y:S07]  /*146b0*/  LDSM.16.M88.4 R172, [R184+0x3000] ;  /* 0x00300000b8ac783b */ /* 0x000eae0000000200 */
[C---:B------:R-:W-:Y:S08]  /*146c0*/  HMMA.16816.F32 R8, R160.reuse, R178, R8 ;  /* 0x000000b2a008723c */ /* 0x040ff00000001808 */
[C---:B---3--:R-:W-:Y:S08]  /*146d0*/  HMMA.16816.F32 R12, R160.reuse, R164, R12 ;  /* 0x000000a4a00c723c */ /* 0x048ff0000000180c */
[----:B------:R-:W-:Y:S01]  /*146e0*/  HMMA.16816.F32 R16, R160, R166, R16 ;  /* 0x000000a6a010723c */ /* 0x000fe20000001810 */
[----:B------:R-:W3:Y:S01]  /*146f0*/  LDSM.16.M88.4 R160, [R184+0x3800] ;  /* 0x00380000b8a0783b */ /* 0x000ee20000000200 */
[----:B------:R-:W-:Y:S06]  /*14700*/  DEPBAR.LE SB0, 0x0 ;  /* 0x000080000000791a */ /* 0x000fec0000000000 */
[C---:B--2---:R-:W-:Y:S01]  /*14710*/  HMMA.16816.F32 R4, R168.reuse, R172, R4 ;  /* 0x000000aca804723c */ /* 0x044fe20000001804 */
[----:B------:R-:W-:Y:S07]  /*14720*/  BAR.SYNC.DEFER_BLOCKING 0x0 ;  /* 0x0000000000007b1d */ /* 0x000fee0000010000 */
[C---:B------:R-:W-:Y:S11]  /*14730*/  HMMA.16816.F32 R8, R168.reuse, R174, R8 ;  /* 0x000000aea808723c */ /* 0x040ff60000001808 */
[----:B------:R-:W-:Y:S05]  /*14740*/  @!UPT UIADD3 URZ, URZ, URZ, URZ ;  /* 0x0000003f3f3ff290 */ /* 0x000fea000fffe03f */
[----:B------:R-:W-:Y:S04]  /*14750*/  FMUL.FTZ R0, R4, c[0x0][0x320] ;  /* 0x0000c80004007a20 */ /* 0x000fe80000410000 */
[----:B------:R2:W-:Y:S01]  /*14760*/  MUFU.TANH R165, R0 ;  /* 0x0000000000a57308 */ /* 0x0005e20000002400 */
[C---:B---3--:R-:W-:Y:S08]  /*14770*/  HMMA.16816.F32 R12, R168.reuse, R160, R12 ;  /* 0x000000a0a80c723c */ /* 0x048ff0000000180c */
[----:B------:R-:W-:Y:S04]  /*14780*/  HMMA.16816.F32 R16, R168, R162, R16 ;  /* 0x000000a2a810723c */ /* 0x000fe80000001810 */
[----:B--2---:R-:W-:Y:S04]  /*14790*/  FMUL.FTZ R0, R5, c[0x0][0x320] ;  /* 0x0000c80005007a20 */ /* 0x004fe80000410000 */
[----:B------:R2:W-:Y:S11]  /*147a0*/  MUFU.TANH R164, R0 ;  /* 0x0000000000a47308 */ /* 0x0005f60000002400 */
[----:B------:R-:W-:Y:S05]  /*147b0*/  @!UPT UIADD3 URZ, URZ, URZ, URZ ;  /* 0x0000003f3f3ff290 */ /* 0x000fea000fffe03f */
[----:B-1----:R-:W-:Y:S04]  /*147c0*/  FMUL.FTZ R2, R18, c[0x0][0x320] ;  /* 0x0000c80012027a20 */ /* 0x002fe80000410000 */
[----:B------:R-:W-:Y:S01]  /*147d0*/  MUFU.TANH R142, R2 ;  /* 0x00000002008e7308 */ /* 0x000fe20000002400 */
[----:B--2---:R-:W-:Y:S09]  /*147e0*/  FMUL.FTZ R0, R6, c[0x0][0x320] ;  /* 0x0000c80006007a20 */ /* 0x004ff20000410000 */
[----:B------:R1:W2:Y:S02]  /*147f0*/  MUFU.TANH R166, R0 ;  /* 0x0000000000a67308 */ /* 0x0002a40000002400 */
[----:B-1----:R-:W-:Y:S01]  /*14800*/  FMUL.FTZ R0, R7, c[0x0][0x320] ;  /* 0x0000c80007007a20 */ /* 0x002fe20000410000 */
[----:B--2---:R-:W-:Y:S07]  /*14810*/  FMNMX.FTZ R3, R166, R135, !PT ;  /* 0x00000087a6037209 */ /* 0x004fee0007810000 */
[----:B------:R1:W2:Y:S02]  /*14820*/  MUFU.TANH R167, R0 ;  /* 0x0000000000a77308 */ /* 0x0002a40000002400 */
[----:B-1----:R-:W-:Y:S01]  /*14830*/  FMUL.FTZ R0, R8, c[0x0][0x320] ;  /* 0x0000c80008007a20 */ /* 0x002fe20000410000 */
[----:B--2---:R-:W-:Y:S07]  /*14840*/  FMNMX.FTZ R3, R167, R3, !PT ;  /* 0x00000003a7037209 */ /* 0x004fee0007810000 */
[----:B------:R1:W2:Y:S02]  /*14850*/  MUFU.TANH R6, R0 ;  /* 0x0000000000067308 */ /* 0x0002a40000002400 */
[----:B-1----:R-:W-:Y:S08]  /*14860*/  FMUL.FTZ R0, R9, c[0x0][0x320] ;  /* 0x0000c80009007a20 */ /* 0x002ff00000410000 */
[----:B------:R1:W3:Y:S02]  /*14870*/  MUFU.TANH R7, R0 ;  /* 0x0000000000077308 */ /* 0x0002e40000002400 */
[----:B-1----:R-:W-:Y:S08]  /*14880*/  FMUL.FTZ R0, R10, c[0x0][0x320] ;  /* 0x0000c8000a007a20 */ /* 0x002ff00000410000 */
[----:B------:R1:W4:Y:S02]  /*14890*/  MUFU.TANH R8, R0 ;  /* 0x0000000000087308 */ /* 0x0003240000002400 */
[----:B-1----:R-:W-:Y:S08]  /*148a0*/  FMUL.FTZ R0, R11, c[0x0][0x320] ;  /* 0x0000c8000b007a20 */ /* 0x002ff00000410000 */
[----:B------:R1:W-:Y:S02]  /*148b0*/  MUFU.TANH R9, R0 ;  /* 0x0000000000097308 */ /* 0x0003e40000002400 */
[----:B-1----:R-:W-:Y:S08]  /*148c0*/  FMUL.FTZ R0, R12, c[0x0][0x320] ;  /* 0x0000c8000c007a20 */ /* 0x002ff00000410000 */
[----:B------:R1:W5:Y:S02]  /*148d0*/  MUFU.TANH R168, R0 ;  /* 0x0000000000a87308 */ /* 0x0003640000002400 */
[----:B-1----:R-:W-:Y:S08]  /*148e0*/  FMUL.FTZ R0, R13, c[0x0][0x320] ;  /* 0x0000c8000d007a20 */ /* 0x002ff00000410000 */
[----:B------:R1:W1:Y:S02]  /*148f0*/  MUFU.TANH R169, R0 ;  /* 0x0000000000a97308 */ /* 0x0002640000002400 */
[----:B-1----:R-:W-:Y:S08]  /*14900*/  FMUL.FTZ R0, R14, c[0x0][0x320] ;  /* 0x0000c8000e007a20 */ /* 0x002ff00000410000 */
[----:B------:R1:W1:Y:S02]  /*14910*/  MUFU.TANH R170, R0 ;  /* 0x0000000000aa7308 */ /* 0x0002640000002400 */
[----:B-1----:R-:W-:Y:S08]  /*14920*/  FMUL.FTZ R0, R15, c[0x0][0x320] ;  /* 0x0000c8000f007a20 */ /* 0x002ff00000410000 */
[----:B------:R1:W-:Y:S02]  /*14930*/  MUFU.TANH R171, R0 ;  /* 0x0000000000ab7308 */ /* 0x0003e40000002400 */
[----:B-1----:R-:W-:Y:S08]  /*14940*/  FMUL.FTZ R0, R16, c[0x0][0x320] ;  /* 0x0000c80010007a20 */ /* 0x002ff00000410000 */
[----:B------:R1:W1:Y:S02]  /*14950*/  MUFU.TANH R174, R0 ;  /* 0x0000000000ae7308 */ /* 0x0002640000002400 */
[----:B-1----:R-:W-:Y:S08]  /*14960*/  FMUL.FTZ R0, R17, c[0x0][0x320] ;  /* 0x0000c80011007a20 */ /* 0x002ff00000410000 */
[----:B------:R1:W1:Y:S02]  /*14970*/  MUFU.TANH R177, R0 ;  /* 0x0000000000b17308 */ /* 0x0002640000002400 */
[----:B-1----:R-:W-:Y:S04]  /*14980*/  FMNMX.FTZ R0, R165, R134, !PT ;  /* 0x00000086a5007209 */ /* 0x002fe80007810000 */
[----:B------:R-:W-:Y:S01]  /*14990*/  FMNMX.FTZ R2, R164, R0, !PT ;  /* 0x00000000a4027209 */ /* 0x000fe20007810000 */
[----:B------:R-:W-:Y:S03]  /*149a0*/  FMUL.FTZ R0, R19, c[0x0][0x320] ;  /* 0x0000c80013007a20 */ /* 0x000fe60000410000 */
[----:B--2---:R-:W-:Y:S01]  /*149b0*/  FMNMX.FTZ R2, R6, R2, !PT ;  /* 0x0000000206027209 */ /* 0x004fe20007810000 */
[----:B------:R3:W1:Y:S03]  /*149c0*/  MUFU.TANH R143, R0 ;  /* 0x00000000008f7308 */ /* 0x0006660000002400 */
[----:B---3--:R-:W-:Y:S02]  /*149d0*/  FMNMX.FTZ R0, R7, R2, !PT ;  /* 0x0000000207007209 */ /* 0x008fe40007810000 */
[----:B----4-:R-:W-:Y:S02]  /*149e0*/  FMNMX.FTZ R2, R8, R3, !PT ;  /* 0x0000000308027209 */ /* 0x010fe40007810000 */
[----:B-----5:R-:W-:Y:S02]  /*149f0*/  FMNMX.FTZ R0, R168, R0, !PT ;  /* 0x00000000a8007209 */ /* 0x020fe40007810000 */
[----:B------:R-:W-:Y:S02]  /*14a00*/  FMNMX.FTZ R2, R9, R2, !PT ;  /* 0x0000000209027209 */ /* 0x000fe40007810000 */
[----:B------:R-:W-:Y:S02]  /*14a10*/  FMNMX.FTZ R0, R169, R0, !PT ;  /* 0x00000000a9007209 */ /* 0x000fe40007810000 */
[----:B------:R-:W-:Y:S02]  /*14a20*/  FMNMX.FTZ R2, R170, R2, !PT ;  /* 0x00000002aa027209 */ /* 0x000fe40007810000 */
[----:B------:R-:W-:Y:S02]  /*14a30*/  FMNMX.FTZ R3, R174, R0, !PT ;  /* 0x00000000ae037209 */ /* 0x000fe40007810000 */
[----:B------:R-:W-:Y:S02]  /*14a40*/  FMNMX.FTZ R0, R171, R2, !PT ;  /* 0x00000002ab007209 */ /* 0x000fe40007810000 */
[----:B------:R-:W-:Y:S02]  /*14a50*/  FMNMX.FTZ R3, R177, R3, !PT ;  /* 0x00000003b1037209 */ /* 0x000fe40007810000 */
[----:B------:R-:W-:Y:S03]  /*14a60*/  FMNMX.FTZ R0, R142, R0, !PT ;  /* 0x000000008e007209 */ /* 0x000fe60007810000 */
[----:B------:R-:W2:Y:S01]  /*14a70*/  SHFL.BFLY PT, R4, R3, 0x2, 0x1f ;  /* 0x0c401f0003047f89 */ /* 0x000ea200000e0000 */
[----:B-1----:R-:W-:Y:S07]  /*14a80*/  FMNMX.FTZ R0, R143, R0, !PT ;  /* 0x000000008f007209 */ /* 0x002fee0007810000 */
[----:B------:R-:W1:Y:S01]  /*14a90*/  SHFL.BFLY PT, R2, R0, 0x2, 0x1f ;  /* 0x0c401f0000027f89 */ /* 0x000e6200000e0000 */
[----:B--2---:R-:W-:Y:S07]  /*14aa0*/  FMNMX.FTZ R4, R3, R4, !PT ;  /* 0x0000000403047209 */ /* 0x004fee0007810000 */
[----:B------:R-:W2:Y:S01]  /*14ab0*/  SHFL.BFLY PT, R5, R4, 0x1, 0x1f ;  /* 0x0c201f0004057f89 */ /* 0x000ea200000e0000 */
[----:B-1----:R-:W-:Y:S07]  /*14ac0*/  FMNMX.FTZ R0, R0, R2, !PT ;  /* 0x0000000200007209 */ /* 0x002fee0007810000 */
[----:B------:R-:W1:Y:S01]  /*14ad0*/  SHFL.BFLY PT, R3, R0, 0x1, 0x1f ;  /* 0x0c201f0000037f89 */ /* 0x000e6200000e0000 */
[----:B--2---:R-:W-:Y:S05]  /*14ae0*/  FMNMX.FTZ R133, R4, R5, !PT ;  /* 0x0000000504857209 */ /* 0x004fea0007810000 */
[C---:B------:R-:W-:Y:S01]  /*14af0*/  FADD.FTZ R2, -R133.reuse, R134 ;  /* 0x0000008685027221 */ /* 0x040fe20000010100 */
[----:B-1----:R-:W-:Y:S03]  /*14b00*/  FMNMX.FTZ R132, R0, R3, !PT ;  /* 0x0000000300847209 */ /* 0x002fe60007810000 */
[----:B------:R-:W-:Y:S04]  /*14b10*/  FMUL.FTZ R0, R2, c[0x0][0x2d0] ;  /* 0x0000b40002007a20 */ /* 0x000fe80000410000 */
[----:B------:R1:W2:Y:S02]  /*14b20*/  MUFU.EX2 R2, R0 ;  /* 0x0000000000027308 */ /* 0x0002a40000000800 */
[----:B-1----:R-:W-:Y:S02]  /*14b30*/  FADD.FTZ R0, -R132, R135 ;  /* 0x0000008784007221 */ /* 0x002fe40000010100 */
[----:B------:R-:W-:Y:S02]  /*14b40*/  FMUL.FTZ R135, R133, c[0x0][0x2d0] ;  /* 0x0000b40085877a20 */ /* 0x000fe40000410000 */
[----:B------:R-:W-:Y:S02]  /*14b50*/  FMUL.FTZ R0, R0, c[0x0][0x2d0] ;  /* 0x0000b40000007a20 */ /* 0x000fe40000410000 */
[--C-:B------:R-:W-:Y:S02]  /*14b60*/  FFMA.FTZ R3, R165, c[0x0][0x2d0], -R135.reuse ;  /* 0x0000b400a5037a23 */ /* 0x100fe40000010887 */
[--C-:B------:R-:W-:Y:S02]  /*14b70*/  FFMA.FTZ R4, R6, c[0x0][0x2d0], -R135.reuse ;  /* 0x0000b40006047a23 */ /* 0x100fe40000010887 */
[----:B------:R1:W-:Y:S01]  /*14b80*/  MUFU.EX2 R206, R3 ;  /* 0x0000000300ce7308 */ /* 0x0003e20000000800 */
[--C-:B------:R-:W-:Y:S02]  /*14b90*/  FFMA.FTZ R7, R7, c[0x0][0x2d0], -R135.reuse ;  /* 0x0000b40007077a23 */ /* 0x100fe40000010887 */
[C---:B--2---:R-:W-:Y:S02]  /*14ba0*/  FMUL.FTZ R16, R2.reuse, R156 ;  /* 0x0000009c02107220 */ /* 0x044fe40000410000 */
[----:B------:R-:W-:Y:S02]  /*14bb0*/  FMUL.FTZ R17, R2, R157 ;  /* 0x0000009d02117220 */ /* 0x000fe40000410000 */
[--C-:B------:R-:W-:Y:S02]  /*14bc0*/  FFMA.FTZ R134, R168, c[0x0][0x2d0], -R135.reuse ;  /* 0x0000b400a8867a23 */ /* 0x100fe40000010887 */
[C---:B------:R-:W-:Y:S01]  /*14bd0*/  FMUL.FTZ R20, R2.reuse, R20 ;  /* 0x0000001402147220 */ /* 0x040fe20000410000 */
[----:B------:R2:W-:Y:S01]  /*14be0*/  MUFU.EX2 R183, R4 ;  /* 0x0000000400b77308 */ /* 0x0005e20000000800 */
[C---:B------:R-:W-:Y:S02]  /*14bf0*/  FMUL.FTZ R21, R2.reuse, R21 ;  /* 0x0000001502157220 */ /* 0x040fe40000410000 */
[C---:B------:R-:W-:Y:S02]  /*14c00*/  FMUL.FTZ R24, R2.reuse, R24 ;  /* 0x0000001802187220 */ /* 0x040fe40000410000 */
[C---:B------:R-:W-:Y:S02]  /*14c10*/  FMUL.FTZ R25, R2.reuse, R25 ;  /* 0x0000001902197220 */ /* 0x040fe40000410000 */
[C---:B------:R-:W-:Y:S02]  /*14c20*/  FMUL.FTZ R28, R2.reuse, R28 ;  /* 0x0000001c021c7220 */ /* 0x040fe40000410000 */
[C---:B------:R-:W-:Y:S01]  /*14c30*/  FMUL.FTZ R29, R2.reuse, R29 ;  /* 0x0000001d021d7220 */ /* 0x040fe20000410000 */
[----:B------:R-:W-:Y:S01]  /*14c40*/  MUFU.EX2 R182, R7 ;  /* 0x0000000700b67308 */ /* 0x000fe20000000800 */
[C---:B------:R-:W-:Y:S02]  /*14c50*/  FMUL.FTZ R32, R2.reuse, R32 ;  /* 0x0000002002207220 */ /* 0x040fe40000410000 */
[----:B------:R-:W-:Y:S02]  /*14c60*/  FMUL.FTZ R33, R2, R33 ;  /* 0x0000002102217220 */ /* 0x000fe40000410000 */
[----:B-1----:R-:W-:Y:S02]  /*14c70*/  FFMA.FTZ R3, R164, c[0x0][0x2d0], -R135 ;  /* 0x0000b400a4037a23 */ /* 0x002fe40000010887 */
[C---:B------:R-:W-:Y:S02]  /*14c80*/  FMUL.FTZ R36, R2.reuse, R36 ;  /* 0x0000002402247220 */ /* 0x040fe40000410000 */
[C---:B------:R-:W-:Y:S01]  /*14c90*/  FMUL.FTZ R37, R2.reuse, R37 ;  /* 0x0000002502257220 */ /* 0x040fe20000410000 */
[----:B------:R1:W-:Y:S01]  /*14ca0*/  MUFU.EX2 R205, R3 ;  /* 0x0000000300cd7308 */ /* 0x0003e20000000800 */
[C---:B------:R-:W-:Y:S02]  /*14cb0*/  FMUL.FTZ R40, R2.reuse, R40 ;  /* 0x0000002802287220 */ /* 0x040fe40000410000 */
[----:B------:R-:W-:Y:S02]  /*14cc0*/  FMUL.FTZ R41, R2, R41 ;  /* 0x0000002902297220 */ /* 0x000fe40000410000 */
[----:B--2---:R-:W-:Y:S04]  /*14cd0*/  @P0 IMAD.WIDE.U32 R4, R204, c[0x0][0x1e0], RZ ;  /* 0x00007800cc040a25 */ /* 0x004fe800078e00ff */
[----:B------:R-:W-:Y:S01]  /*14ce0*/  FMUL.FTZ R44, R2, R44 ;  /* 0x0000002c022c7220 */ /* 0x000fe20000410000 */
[----:B------:R-:W-:Y:S01]  /*14cf0*/  @P0 LEA R6, P1, R4, R218, 0x5 ;  /* 0x000000da04060211 */ /* 0x000fe200078228ff */
[----:B------:R-:W2:Y:S01]  /*14d00*/  MUFU.EX2 R0, R0 ;  /* 0x0000000000007308 */ /* 0x000ea20000000800 */
[C---:B------:R-:W-:Y:S02]  /*14d10*/  FMUL.FTZ R45, R2.reuse, R45 ;  /* 0x0000002d022d7220 */ /* 0x040fe40000410000 */
[C---:B------:R-:W-:Y:S02]  /*14d20*/  FMUL.FTZ R48, R2.reuse, R48 ;  /* 0x0000003002307220 */ /* 0x040fe40000410000 */
[C---:B------:R-:W-:Y:S02]  /*14d30*/  FMUL.FTZ R49, R2.reuse, R49 ;  /* 0x0000003102317220 */ /* 0x040fe40000410000 */
[C---:B------:R-:W-:Y:S02]  /*14d40*/  FMUL.FTZ R52, R2.reuse, R52 ;  /* 0x0000003402347220 */ /* 0x040fe40000410000 */
[C---:B------:R-:W-:Y:S01]  /*14d50*/  FMUL.FTZ R53, R2.reuse, R53 ;  /* 0x0000003502357220 */ /* 0x040fe20000410000 */
[----:B------:R3:W-:Y:S01]  /*14d60*/  MUFU.EX2 R181, R134 ;  /* 0x0000008600b57308 */ /* 0x0007e20000000800 */
[C---:B------:R-:W-:Y:S01]  /*14d70*/  FMUL.FTZ R56, R2.reuse, R56 ;  /* 0x0000003802387220 */ /* 0x040fe20000410000 */
[----:B-1----:R-:W-:Y:S01]  /*14d80*/  @P0 SHF.R.S32.HI R3, RZ, 0x1f, R204 ;  /* 0x0000001fff030819 */ /* 0x002fe200000114cc */
[C---:B------:R-:W-:Y:S02]  /*14d90*/  FMUL.FTZ R57, R2.reuse, R57 ;  /* 0x0000003902397220 */ /* 0x040fe40000410000 */
[C---:B------:R-:W-:Y:S02]  /*14da0*/  FMUL.FTZ R60, R2.reuse, R60 ;  /* 0x0000003c023c7220 */ /* 0x040fe40000410000 */
[----:B------:R-:W-:Y:S02]  /*14db0*/  @P0 IMAD R3, R3, c[0x0][0x1e0], RZ ;  /* 0x0000780003030a24 */ /* 0x000fe400078e02ff */
[----:B------:R-:W-:Y:S02]  /*14dc0*/  FMUL.FTZ R61, R2, R61 ;  /* 0x0000003d023d7220 */ /* 0x000fe40000410000 */
[----:B------:R-:W-:Y:S02]  /*14dd0*/  @P0 IMAD R3, R204, c[0x0][0x1e4], R3 ;  /* 0x00007900cc030a24 */ /* 0x000fe400078e0203 */
[C---:B--2---:R-:W-:Y:S02]  /*14de0*/  FMUL.FTZ R10, R0.reuse, R150 ;  /* 0x00000096000a7220 */ /* 0x044fe40000410000 */
[----:B------:R-:W-:Y:S01]  /*14df0*/  FMUL.FTZ R11, R0, R151 ;  /* 0x00000097000b7220 */ /* 0x000fe20000410000 */
[----:B------:R-:W-:Y:S01]  /*14e00*/  @P0 IADD3 R5, R5, R3, RZ ;  /* 0x0000000305050210 */ /* 0x000fe20007ffe0ff */
[----:B------:R-:W-:Y:S02]  /*14e10*/  FMUL.FTZ R3, R132, c[0x0][0x2d0] ;  /* 0x0000b40084037a20 */ /* 0x000fe40000410000 */
[----:B------:R-:W-:Y:S01]  /*14e20*/  FMUL.FTZ R18, R0, R158 ;  /* 0x0000009e00127220 */ /* 0x000fe20000410000 */
[----:B------:R-:W-:Y:S01]  /*14e30*/  @P0 LEA.HI.X R5, R4, R222, R5, 0x5, P1 ;  /* 0x000000de04050211 */ /* 0x000fe200008f2c05 */
[----:B------:R-:W-:Y:S01]  /*14e40*/  FFMA.FTZ R7, R166, c[0x0][0x2d0], -R3 ;  /* 0x0000b400a6077a23 */ /* 0x000fe20000010803 */
[----:B------:R-:W-:Y:S01]  /*14e50*/  @P0 LEA R4, P1, R6, c[0x0][0x1c8], 0x1 ;  /* 0x0000720006040a11 */ /* 0x000fe200078208ff */
[----:B------:R-:W-:Y:S02]  /*14e60*/  FMUL.FTZ R19, R0, R159 ;  /* 0x0000009f00137220 */ /* 0x000fe40000410000 */
[----:B------:R1:W-:Y:S01]  /*14e70*/  MUFU.EX2 R179, R7 ;  /* 0x0000000700b37308 */ /* 0x0003e20000000800 */
[----:B------:R-:W-:Y:S01]  /*14e80*/  @P0 LEA.HI.X R5, R6, c[0x0][0x1cc], R5, 0x1, P1 ;  /* 0x0000730006050a11 */ /* 0x000fe200008f0c05 */
[----:B------:R-:W-:Y:S02]  /*14e90*/  FFMA.FTZ R6, R167, c[0x0][0x2d0], -R3 ;  /* 0x0000b400a7067a23 */ /* 0x000fe40000010803 */
[----:B---3--:R-:W-:Y:S02]  /*14ea0*/  FFMA.FTZ R134, R169, c[0x0][0x2d0], -R135 ;  /* 0x0000b400a9867a23 */ /* 0x008fe40000010887 */
[----:B------:R2:W-:Y:S01]  /*14eb0*/  @P0 LDGSTS.E.BYPASS.LTC128B.128 [R203+0xc080], [R4.64], !P2 ;  /* 0x0c08000004cb0fae */ /* 0x0005e2000d101d46 */
[C---:B------:R-:W-:Y:S02]  /*14ec0*/  FMUL.FTZ R22, R0.reuse, R22 ;  /* 0x0000001600167220 */ /* 0x040fe40000410000 */
[C---:B------:R-:W-:Y:S01]  /*14ed0*/  FMUL.FTZ R23, R0.reuse, R23 ;  /* 0x0000001700177220 */ /* 0x040fe20000410000 */
[----:B------:R3:W4:Y:S01]  /*14ee0*/  MUFU.EX2 R178, R6 ;  /* 0x0000000600b27308 */ /* 0x0007220000000800 */
[C---:B------:R-:W-:Y:S02]  /*14ef0*/  FMUL.FTZ R26, R0.reuse, R26 ;  /* 0x0000001a001a7220 */ /* 0x040fe40000410000 */
[C---:B------:R-:W-:Y:S01]  /*14f00*/  FMUL.FTZ R27, R0.reuse, R27 ;  /* 0x0000001b001b7220 */ /* 0x040fe20000410000 */
[----:B------:R2:W-:Y:S01]  /*14f10*/  @P0 LDGSTS.E.BYPASS.LTC128B.128 [R203+0xd080], [R4.64+0x80], !P6 ;  /* 0x0d08008004cb0fae */ /* 0x0005e2000f101d46 */
[C---:B------:R-:W-:Y:S02]  /*14f20*/  FMUL.FTZ R30, R0.reuse, R30 ;  /* 0x0000001e001e7220 */ /* 0x040fe40000410000 */
[C---:B------:R-:W-:Y:S02]  /*14f30*/  FMUL.FTZ R31, R0.reuse, R31 ;  /* 0x0000001f001f7220 */ /* 0x040fe40000410000 */
[C---:B------:R-:W-:Y:S01]  /*14f40*/  FMUL.FTZ R34, R0.reuse, R34 ;  /* 0x0000002200227220 */ /* 0x040fe20000410000 */
[----:B------:R5:W-:Y:S01]  /*14f50*/  MUFU.EX2 R180, R134 ;  /* 0x0000008600b47308 */ /* 0x000be20000000800 */
[C---:B------:R-:W-:Y:S01]  /*14f60*/  FMUL.FTZ R35, R0.reuse, R35 ;  /* 0x0000002300237220 */ /* 0x040fe20000410000 */
[----:B------:R2:W-:Y:S01]  /*14f70*/  @P0 LDGSTS.E.BYPASS.LTC128B.128 [R203+0xe080], [R4.64+0x100], !P5 ;  /* 0x0e08010004cb0fae */ /* 0x0005e2000e901d46 */
[C---:B------:R-:W-:Y:S02]  /*14f80*/  FMUL.FTZ R38, R0.reuse, R38 ;  /* 0x0000002600267220 */ /* 0x040fe40000410000 */
[C---:B-1----:R-:W-:Y:S02]  /*14f90*/  FMUL.FTZ R7, R0.reuse, R147 ;  /* 0x0000009300077220 */ /* 0x042fe40000410000 */
[C---:B------:R-:W-:Y:S02]  /*14fa0*/  FMUL.FTZ R39, R0.reuse, R39 ;  /* 0x0000002700277220 */ /* 0x040fe40000410000 */
[C---:B------:R-:W-:Y:S01]  /*14fb0*/  FMUL.FTZ R42, R0.reuse, R42 ;  /* 0x0000002a002a7220 */ /* 0x040fe20000410000 */
[----:B------:R2:W-:Y:S01]  /*14fc0*/  @P0 LDGSTS.E.BYPASS.LTC128B.128 [R203+0xf080], [R4.64+0x180], !P4 ;  /* 0x0f08018004cb0fae */ /* 0x0005e2000e101d46 */
[C---:B------:R-:W-:Y:S02]  /*14fd0*/  FMUL.FTZ R43, R0.reuse, R43 ;  /* 0x0000002b002b7220 */ /* 0x040fe40000410000 */
[----:B------:R-:W-:Y:S02]  /*14fe0*/  FMUL.FTZ R46, R0, R46 ;  /* 0x0000002e002e7220 */ /* 0x000fe40000410000 */
[--C-:B---3--:R-:W-:Y:S02]  /*14ff0*/  FFMA.FTZ R6, R8, c[0x0][0x2d0], -R3.reuse ;  /* 0x0000b40008067a23 */ /* 0x108fe40000010803 */
[----:B------:R-:W-:Y:S01]  /*15000*/  FMUL.FTZ R8, R2, R148 ;  /* 0x0000009402087220 */ /* 0x000fe20000410000 */
[----:B------:R-:W1:Y:S01]  /*15010*/  LDSM.16.MT88.4 R12, [R187] ;  /* 0x00000000bb0c783b */ /* 0x000e620000004200 */
[----:B------:R3:W-:Y:S01]  /*15020*/  MUFU.EX2 R176, R6 ;  /* 0x0000000600b07308 */ /* 0x0007e20000000800 */
[C---:B------:R-:W-:Y:S02]  /*15030*/  FMUL.FTZ R47, R0.reuse, R47 ;  /* 0x0000002f002f7220 */ /* 0x040fe40000410000 */
[----:B------:R-:W-:Y:S02]  /*15040*/  FMUL.FTZ R50, R0, R50 ;  /* 0x0000003200327220 */ /* 0x000fe40000410000 */
[--C-:B-----5:R-:W-:Y:S02]  /*15050*/  FFMA.FTZ R134, R170, c[0x0][0x2d0], -R3.reuse ;  /* 0x0000b400aa867a23 */ /* 0x120fe40000010803 */
[----:B------:R-:W5:Y:S01]  /*15060*/  LDSM.16.MT88.4 R160, [R188] ;  /* 0x00000000bca0783b */ /* 0x000f620000004200 */
[C---:B------:R-:W-:Y:S02]  /*15070*/  FMUL.FTZ R51, R0.reuse, R51 ;  /* 0x0000003300337220 */ /* 0x040fe40000410000 */
[C---:B------:R-:W-:Y:S01]  /*15080*/  FMUL.FTZ R54, R0.reuse, R54 ;  /* 0x0000003600367220 */ /* 0x040fe20000410000 */
[----:B------:R1:W-:Y:S01]  /*15090*/  MUFU.EX2 R173, R134 ;  /* 0x0000008600ad7308 */ /* 0x0003e20000000800 */
[C---:B------:R-:W-:Y:S02]  /*150a0*/  FMUL.FTZ R55, R0.reuse, R55 ;  /* 0x0000003700377220 */ /* 0x040fe40000410000 */
[C---:B------:R-:W-:Y:S01]  /*150b0*/  FMUL.FTZ R58, R0.reuse, R58 ;  /* 0x0000003a003a7220 */ /* 0x040fe20000410000 */
[----:B------:R-:W5:Y:S01]  /*150c0*/  LDSM.16.MT88.4 R164, [R190] ;  /* 0x00000000bea4783b */ /* 0x000f620000004200 */
[----:B------:R-:W-:Y:S02]  /*150d0*/  FMUL.FTZ R59, R0, R59 ;  /* 0x0000003b003b7220 */ /* 0x000fe40000410000 */
[--C-:B--2---:R-:W-:Y:S02]  /*150e0*/  FFMA.FTZ R4, R9, c[0x0][0x2d0], -R3.reuse ;  /* 0x0000b40009047a23 */ /* 0x104fe40000010803 */
[----:B------:R-:W-:Y:S01]  /*150f0*/  FMUL.FTZ R5, R2, R145 ;  /* 0x0000009102057220 */ /* 0x000fe20000410000 */
[----:B----4-:R-:W-:Y:S01]  /*15100*/  F2FP.PACK_AB R145, R178, R179 ;  /* 0x000000b3b291723e */ /* 0x010fe200000000ff */
[----:B------:R-:W2:Y:S01]  /*15110*/  MUFU.EX2 R175, R4 ;  /* 0x0000000400af7308 */ /* 0x000ea20000000800 */
[----:B------:R-:W-:Y:S01]  /*15120*/  FMUL.FTZ R9, R2, R149 ;  /* 0x0000009502097220 */ /* 0x000fe20000410000 */
[----:B------:R-:W-:Y:S01]  /*15130*/  LDSM.16.MT88.4 R156, [R188+0x1000] ;  /* 0x00100000bc9c783b */ /* 0x000fe20000004200 */
[----:B---3--:R-:W-:Y:S01]  /*15140*/  FMUL.FTZ R6, R0, R146 ;  /* 0x0000009200067220 */ /* 0x008fe20000410000 */
[----:B------:R-:W-:Y:S01]  /*15150*/  F2FP.PACK_AB R146, R182, R183 ;  /* 0x000000b7b692723e */ /* 0x000fe200000000ff */
[C---:B------:R-:W-:Y:S02]  /*15160*/  FMUL.FTZ R62, R0.reuse, R62 ;  /* 0x0000003e003e7220 */ /* 0x040fe40000410000 */
[----:B------:R-:W-:Y:S02]  /*15170*/  FMUL.FTZ R63, R0, R63 ;  /* 0x0000003f003f7220 */ /* 0x000fe40000410000 */
[C---:B------:R-:W-:Y:S01]  /*15180*/  FMUL.FTZ R64, R2.reuse, R64 ;  /* 0x0000004002407220 */ /* 0x040fe20000410000 */
[----:B------:R-:W3:Y:S01]  /*15190*/  LDSM.16.MT88.4 R148, [R189] ;  /* 0x00000000bd94783b */ /* 0x000ee20000004200 */
[----:B------:R-:W-:Y:S02]  /*151a0*/  FMUL.FTZ R65, R2, R65 ;  /* 0x0000004102417220 */ /* 0x000fe40000410000 */
[----:B-1----:R-:W-:Y:S02]  /*151b0*/  FFMA.FTZ R134, R171, c[0x0][0x2d0], -R3 ;  /* 0x0000b400ab867a23 */ /* 0x002fe40000010803 */
[C---:B------:R-:W-:Y:S02]  /*151c0*/  FMUL.FTZ R66, R0.reuse, R66 ;  /* 0x0000004200427220 */ /* 0x040fe40000410000 */
[----:B------:R-:W-:Y:S01]  /*151d0*/  FMUL.FTZ R67, R0, R67 ;  /* 0x0000004300437220 */ /* 0x000fe20000410000 */
[----:B------:R-:W-:Y:S01]  /*151e0*/  LDSM.16.MT88.4 R168, [R189+0x800] ;  /* 0x00080000bda8783b */ /* 0x000fe20000004200 */
[C---:B------:R-:W-:Y:S01]  /*151f0*/  FMUL.FTZ R68, R2.reuse, R68 ;  /* 0x0000004402447220 */ /* 0x040fe20000410000 */
[----:B------:R-:W1:Y:S01]  /*15200*/  MUFU.EX2 R172, R134 ;  /* 0x0000008600ac7308 */ /* 0x000e620000000800 */
[----:B------:R-:W-:Y:S02]  /*15210*/  FMUL.FTZ R69, R2, R69 ;  /* 0x0000004502457220 */ /* 0x000fe40000410000 */
[----:B------:R-:W-:Y:S01]  /*15220*/  FMUL.FTZ R70, R0, R70 ;  /* 0x0000004600467220 */ /* 0x000fe20000410000 */
[----:B--2---:R-:W-:Y:S01]  /*15230*/  F2FP.PACK_AB R147, R175, R176 ;  /* 0x000000b0af93723e */ /* 0x004fe200000000ff */
[----:B------:R-:W-:Y:S01]  /*15240*/  FMUL.FTZ R4, R2, R144 ;  /* 0x0000009002047220 */ /* 0x000fe20000410000 */
[----:B------:R-:W-:Y:S01]  /*15250*/  F2FP.PACK_AB R144, R205, R206 ;  /* 0x000000cecd90723e */ /* 0x000fe200000000ff */
[----:B------:R-:W0:Y:S01]  /*15260*/  LDGDEPBAR ;  /* 0x00000000000079af */ /* 0x000e220000000000 */
[----:B------:R-:W-:Y:S02]  /*15270*/  FMUL.FTZ R71, R0, R71 ;  /* 0x0000004700477220 */ /* 0x000fe40000410000 */
[C---:B------:R-:W-:Y:S02]  /*15280*/  FMUL.FTZ R72, R2.reuse, R72 ;  /* 0x0000004802487220 */ /* 0x040fe40000410000 */
[----:B------:R-:W-:Y:S01]  /*15290*/  FMUL.FTZ R73, R2, R73 ;  /* 0x0000004902497220 */ /* 0x000fe20000410000 */
        /* <DEDUP_REMOVED lines=8> */
[----:B------:R-:W2:Y:S01]  /*15320*/  LDSM.16.MT88.4 R152, [R187+0x1000] ;  /* 0x00100000bb98783b */ /* 0x000ea20000004200 */
[C---:B------:R-:W-:Y:S02]  /*15330*/  FMUL.FTZ R76, R2.reuse, R76 ;  /* 0x0000004c024c7220 */ /* 0x040fe40000410000 */
[----:B------:R-:W-:Y:S02]  /*15340*/  FMUL.FTZ R77, R2, R77 ;  /* 0x0000004d024d7220 */ /* 0x000fe40000410000 */
[C---:B-----5:R-:W-:Y:S03]  /*15350*/  HMMA.16816.F32 R12, R144.reuse, R160, R12 ;  /* 0x000000a0900c723c */ /* 0x060fe6000000180c */
[C---:B------:R-:W-:Y:S02]  /*15360*/  FMUL.FTZ R78, R0.reuse, R78 ;  /* 0x0000004e004e7220 */ /* 0x040fe40000410000 */
[----:B------:R-:W-:Y:S02]  /*15370*/  FMUL.FTZ R79, R0, R79 ;  /* 0x0000004f004f7220 */ /* 0x000fe40000410000 */
[C---:B------:R-:W-:Y:S01]  /*15380*/  FMUL.FTZ R80, R2.reuse, R80 ;  /* 0x0000005002507220 */ /* 0x040fe20000410000 */
[C---:B------:R-:W-:Y:S04]  /*15390*/  HMMA.16816.F32 R16, R144.reuse, R162, R16 ;  /* 0x000000a29010723c */ /* 0x040fe80000001810 */
[----:B------:R-:W-:Y:S01]  /*153a0*/  FMUL.FTZ R81, R2, R81 ;  /* 0x0000005102517220 */ /* 0x000fe20000410000 */
[----:B------:R-:W-:Y:S01]  /*153b0*/  F2FP.PACK_AB R160, R180, R181 ;  /* 0x000000b5b4a0723e */ /* 0x000fe200000000ff */
[----:B------:R-:W-:Y:S01]  /*153c0*/  FMUL.FTZ R82, R0, R82 ;  /* 0x0000005200527220 */ /* 0x000fe20000410000 */
[----:B-1----:R-:W-:Y:S01]  /*153d0*/  F2FP.PACK_AB R161, R172, R173 ;  /* 0x000000adaca1723e */ /* 0x002fe200000000ff */
[C---:B------:R-:W-:Y:S04]  /*153e0*/  HMMA.16816.F32 R20, R144.reuse, R164, R20 ;  /* 0x000000a49014723c */ /* 0x040fe80000001814 */
[----:B------:R-:W-:Y:S02]  /*153f0*/  FMUL.FTZ R83, R0, R83 ;  /* 0x0000005300537220 */ /* 0x000fe40000410000 */
[C---:B------:R-:W-:Y:S02]  /*15400*/  FMUL.FTZ R84, R2.reuse, R84 ;  /* 0x0000005402547220 */ /* 0x040fe40000410000 */
[C---:B------:R-:W-:Y:S01]  /*15410*/  HMMA.16816.F32 R24, R144.reuse, R166, R24 ;  /* 0x000000a69018723c */ /* 0x040fe20000001818 */
[----:B------:R-:W-:Y:S03]  /*15420*/  LDSM.16.MT88.4 R164, [R190+0x800] ;  /* 0x00080000bea4783b */ /* 0x000fe60000004200 */
[----:B------:R-:W-:Y:S02]  /*15430*/  FMUL.FTZ R85, R2, R85 ;  /* 0x0000005502557220 */ /* 0x000fe40000410000 */
[C---:B------:R-:W-:Y:S02]  /*15440*/  FMUL.FTZ R86, R0.reuse, R86 ;  /* 0x0000005600567220 */ /* 0x040fe40000410000 */
[C---:B---3--:R-:W-:Y:S04]  /*15450*/  HMMA.16816.F32 R28, R144.reuse, R148, R28 ;  /* 0x00000094901c723c */ /* 0x048fe8000000181c */
[----:B------:R-:W-:Y:S02]  /*15460*/  FMUL.FTZ R87, R0, R87 ;  /* 0x0000005700577220 */ /* 0x000fe40000410000 */
[C---:B------:R-:W-:Y:S02]  /*15470*/  FMUL.FTZ R88, R2.reuse, R88 ;  /* 0x0000005802587220 */ /* 0x040fe40000410000 */
[C---:B------:R-:W-:Y:S01]  /*15480*/  HMMA.16816.F32 R32, R144.reuse, R150, R32 ;  /* 0x000000969020723c */ /* 0x040fe20000001820 */
[----:B------:R-:W1:Y:S03]  /*15490*/  LDSM.16.MT88.4 R148, [R190+0x1000] ;  /* 0x00100000be94783b */ /* 0x000e660000004200 */
[----:B------:R-:W-:Y:S02]  /*154a0*/  FMUL.FTZ R89, R2, R89 ;  /* 0x0000005902597220 */ /* 0x000fe40000410000 */
[C---:B------:R-:W-:Y:S02]  /*154b0*/  FMUL.FTZ R90, R0.reuse, R90 ;  /* 0x0000005a005a7220 */ /* 0x040fe40000410000 */
[C---:B--2---:R-:W-:Y:S04]  /*154c0*/  HMMA.16816.F32 R36, R144.reuse, R152, R36 ;  /* 0x000000989024723c */ /* 0x044fe80000001824 */
[----:B------:R-:W-:Y:S02]  /*154d0*/  FMUL.FTZ R91, R0, R91 ;  /* 0x0000005b005b7220 */ /* 0x000fe40000410000 */
[C---:B------:R-:W-:Y:S02]  /*154e0*/  FMUL.FTZ R92, R2.reuse, R92 ;  /* 0x0000005c025c7220 */ /* 0x040fe40000410000 */
[C---:B------:R-:W-:Y:S01]  /*154f0*/  HMMA.16816.F32 R40, R144.reuse, R154, R40 ;  /* 0x0000009a9028723c */ /* 0x040fe20000001828 */
[----:B------:R-:W2:Y:S03]  /*15500*/  LDSM.16.MT88.4 R152, [R189+0x1000] ;  /* 0x00100000bd98783b */ /* 0x000ea60000004200 */
[----:B------:R-:W-:Y:S02]  /*15510*/  FMUL.FTZ R93, R2, R93 ;  /* 0x0000005d025d7220 */ /* 0x000fe40000410000 */
[C---:B------:R-:W-:Y:S02]  /*15520*/  FMUL.FTZ R94, R0.reuse, R94 ;  /* 0x0000005e005e7220 */ /* 0x040fe40000410000 */
[C---:B------:R-:W-:Y:S04]  /*15530*/  HMMA.16816.F32 R44, R144.reuse, R156, R44 ;  /* 0x0000009c902c723c */ /* 0x040fe8000000182c */
[----:B------:R-:W-:Y:S02]  /*15540*/  FMUL.FTZ R95, R0, R95 ;  /* 0x0000005f005f7220 */ /* 0x000fe40000410000 */
[C---:B------:R-:W-:Y:S02]  /*15550*/  FMUL.FTZ R96, R2.reuse, R96 ;  /* 0x0000006002607220 */ /* 0x040fe40000410000 */
[C---:B------:R-:W-:Y:S01]  /*15560*/  HMMA.16816.F32 R48, R144.reuse, R158, R48 ;  /* 0x0000009e9030723c */ /* 0x040fe20000001830 */
[----:B------:R-:W3:Y:S03]  /*15570*/  LDSM.16.MT88.4 R156, [R187+0x2000] ;  /* 0x00200000bb9c783b */ /* 0x000ee60000004200 */
        /* <DEDUP_REMOVED lines=18> */
[C---:B---3--:R-:W-:Y:S04]  /*156a0*/  HMMA.16816.F32 R68, R144.reuse, R156, R68 ;  /* 0x0000009c9044723c */ /* 0x048fe80000001844 */
        /* <DEDUP_REMOVED lines=14> */
[----:B------:R-:W-:Y:S02]  /*15790*/  FMUL.FTZ R118, R0, R118 ;  /* 0x0000007600767220 */ /* 0x000fe40000410000 */
[C---:B--2---:R-:W-:Y:S04]  /*157a0*/  HMMA.16816.F32 R84, R144.reuse, R152, R84 ;  /* 0x000000989054723c */ /* 0x044fe80000001854 */
[--C-:B------:R-:W-:Y:S02]  /*157b0*/  FFMA.FTZ R134, R174, c[0x0][0x2d0], -R135.reuse ;  /* 0x0000b400ae867a23 */ /* 0x100fe40000010887 */
[----:B------:R-:W-:Y:S02]  /*157c0*/  FMUL.FTZ R119, R0, R119 ;  /* 0x0000007700777220 */ /* 0x000fe40000410000 */
[C---:B------:R-:W-:Y:S01]  /*157d0*/  HMMA.16816.F32 R88, R144.reuse, R154, R88 ;  /* 0x0000009a9058723c */ /* 0x040fe20000001858 */
[----:B------:R2:W-:Y:S01]  /*157e0*/  MUFU.EX2 R174, R134 ;  /* 0x0000008600ae7308 */ /* 0x0005e20000000800 */
[----:B------:R-:W4:Y:S02]  /*157f0*/  LDSM.16.MT88.4 R152, [R188+0x3000] ;  /* 0x00300000bc98783b */ /* 0x000f240000004200 */
[C---:B------:R-:W-:Y:S02]  /*15800*/  FMUL.FTZ R120, R2.reuse, R120 ;  /* 0x0000007802787220 */ /* 0x040fe40000410000 */
[----:B------:R-:W-:Y:S02]  /*15810*/  FMUL.FTZ R121, R2, R121 ;  /* 0x0000007902797220 */ /* 0x000fe40000410000 */
[C---:B---3--:R-:W-:Y:S04]  /*15820*/  HMMA.16816.F32 R92, R144.reuse, R156, R92 ;  /* 0x0000009c905c723c */ /* 0x048fe8000000185c */
[C---:B------:R-:W-:Y:S02]  /*15830*/  FMUL.FTZ R122, R0.reuse, R122 ;  /* 0x0000007a007a7220 */ /* 0x040fe40000410000 */
[----:B------:R-:W-:Y:S02]  /*15840*/  FMUL.FTZ R123, R0, R123 ;  /* 0x0000007b007b7220 */ /* 0x000fe40000410000 */
[C---:B------:R-:W-:Y:S01]  /*15850*/  HMMA.16816.F32 R96, R144.reuse, R158, R96 ;  /* 0x0000009e9060723c */ /* 0x040fe20000001860 */
[----:B------:R-:W3:Y:S03]  /*15860*/  LDSM.16.MT88.4 R156, [R190+0x3000] ;  /* 0x00300000be9c783b */ /* 0x000ee60000004200 */
[C---:B------:R-:W-:Y:S02]  /*15870*/  FMUL.FTZ R124, R2.reuse, R124 ;  /* 0x0000007c027c7220 */ /* 0x040fe40000410000 */
[----:B------:R-:W-:Y:S02]  /*15880*/  FMUL.FTZ R125, R2, R125 ;  /* 0x0000007d027d7220 */ /* 0x000fe40000410000 */
[C---:B------:R-:W-:Y:S01]  /*15890*/  FMUL.FTZ R126, R0.reuse, R126 ;  /* 0x0000007e007e7220 */ /* 0x040fe20000410000 */
[C---:B-1----:R-:W-:Y:S03]  /*158a0*/  HMMA.16816.F32 R100, R144.reuse, R148, R100 ;  /* 0x000000949064723c */ /* 0x042fe60000001864 */
[----:B--2---:R-:W-:Y:S02]  /*158b0*/  FFMA.FTZ R134, R177, c[0x0][0x2d0], -R135 ;  /* 0x0000b400b1867a23 */ /* 0x004fe40000010887 */
[----:B------:R-:W-:Y:S02]  /*158c0*/  FMUL.FTZ R127, R0, R127 ;  /* 0x0000007f007f7220 */ /* 0x000fe40000410000 */
[----:B------:R1:W2:Y:S01]  /*158d0*/  MUFU.EX2 R177, R134 ;  /* 0x0000008600b17308 */ /* 0x0002a20000000800 */
[C---:B------:R-:W-:Y:S01]  /*158e0*/  HMMA.16816.F32 R104, R144.reuse, R150, R104 ;  /* 0x000000969068723c */ /* 0x040fe20000001868 */
[----:B------:R-:W5:Y:S03]  /*158f0*/  LDSM.16.MT88.4 R148, [R189+0x3000] ;  /* 0x00300000bd94783b */ /* 0x000f660000004200 */
[C---:B------:R-:W-:Y:S02]  /*15900*/  FMUL.FTZ R128, R2.reuse, R128 ;  /* 0x0000008002807220 */ /* 0x040fe40000410000 */
[----:B------:R-:W-:Y:S02]  /*15910*/  FMUL.FTZ R129, R2, R129 ;  /* 0x0000008102817220 */ /* 0x000fe40000410000 */
[C---:B------:R-:W-:Y:S01]  /*15920*/  FMUL.FTZ R130, R0.reuse, R130 ;  /* 0x0000008200827220 */ /* 0x040fe20000410000 */
[C---:B----4-:R-:W-:Y:S03]  /*15930*/  HMMA.16816.F32 R108, R144.reuse, R152, R108 ;  /* 0x00000098906c723c */ /* 0x050fe6000000186c */
[----:B------:R-:W-:Y:S02]  /*15940*/  FMUL.FTZ R131, R0, R131 ;  /* 0x0000008300837220 */ /* 0x000fe40000410000 */
[----:B------:R-:W-:Y:S02]  /*15950*/  FFMA.FTZ R2, R2, R209, R206 ;  /* 0x000000d102027223 */ /* 0x000fe400000100ce */
[----:B------:R-:W-:Y:S01]  /*15960*/  FFMA.FTZ R0, R0, R208, R179 ;  /* 0x000000d000007223 */ /* 0x000fe200000100b3 */
[C---:B------:R-:W-:Y:S01]  /*15970*/  HMMA.16816.F32 R112, R144.reuse, R154, R112 ;  /* 0x0000009a9070723c */ /* 0x040fe20000001870 */
[----:B------:R-:W4:Y:S03]  /*15980*/  LDSM.16.MT88.4 R152, [R187+0x800] ;  /* 0x00080000bb98783b */ /* 0x000f260000004200 */
[----:B------:R-:W-:Y:S02]  /*15990*/  FADD.FTZ R2, R205, R2 ;  /* 0x00000002cd027221 */ /* 0x000fe40000010000 */
[--C-:B-1----:R-:W-:Y:S01]  /*159a0*/  FFMA.FTZ R134, R142, c[0x0][0x2d0], -R3.reuse ;  /* 0x0000b4008e867a23 */ /* 0x102fe20000010803 */
[----:B--2---:R-:W-:Y:S01]  /*159b0*/  F2FP.PACK_AB R162, R177, R174 ;  /* 0x000000aeb1a2723e */ /* 0x004fe200000000ff */
[C---:B---3--:R-:W-:Y:S02]  /*159c0*/  HMMA.16816.F32 R116, R144.reuse, R156, R116 ;  /* 0x0000009c9074723c */ /* 0x048fe40000001874 */
[----:B------:R-:W-:Y:S02]  /*159d0*/  MUFU.EX2 R135, R134 ;  /* 0x0000008600877308 */ /* 0x000fe40000000800 */
[----:B------:R-:W-:Y:S02]  /*159e0*/  FFMA.FTZ R3, R143, c[0x0][0x2d0], -R3 ;  /* 0x0000b4008f037a23 */ /* 0x000fe40000010803 */
[----:B------:R-:W-:Y:S02]  /*159f0*/  FADD.FTZ R0, R178, R0 ;  /* 0x00000000b2007221 */ /* 0x000fe40000010000 */
[C---:B------:R-:W-:Y:S01]  /*15a00*/  HMMA.16816.F32 R120, R144.reuse, R158, R120 ;  /* 0x0000009e9078723c */ /* 0x040fe20000001878 */
[----:B------:R-:W1:Y:S03]  /*15a10*/  LDSM.16.MT88.4 R156, [R188+0x800] ;  /* 0x00080000bc9c783b */ /* 0x000e660000004200 */
[----:B------:R-:W2:Y:S01]  /*15a20*/  MUFU.EX2 R134, R3 ;  /* 0x0000000300867308 */ /* 0x000ea20000000800 */
[----:B------:R-:W-:Y:S02]  /*15a30*/  FADD.FTZ R2, R183, R2 ;  /* 0x00000002b7027221 */ /* 0x000fe40000010000 */
[----:B------:R-:W-:Y:S01]  /*15a40*/  FADD.FTZ R0, R176, R0 ;  /* 0x00000000b0007221 */ /* 0x000fe20000010000 */
[C---:B-----5:R-:W-:Y:S04]  /*15a50*/  HMMA.16816.F32 R124, R144.reuse, R148, R124 ;  /* 0x00000094907c723c */ /* 0x060fe8000000187c */
[----:B------:R-:W-:Y:S04]  /*15a60*/  FADD.FTZ R2, R182, R2 ;  /* 0x00000002b6027221 */ /* 0x000fe80000010000 */
[----:B------:R-:W-:Y:S04]  /*15a70*/  HMMA.16816.F32 R128, R144, R150, R128 ;  /* 0x000000969080723c */ /* 0x000fe80000001880 */
[----:B--2---:R-:W-:Y:S01]  /*15a80*/  F2FP.PACK_AB R163, R134, R135 ;  /* 0x0000008786a3723e */ /* 0x004fe200000000ff */
[----:B------:R-:W-:Y:S02]  /*15a90*/  FADD.FTZ R3, R175, R0 ;  /* 0x00000000af037221 */ /* 0x000fe40000010000 */
[----:B------:R-:W-:Y:S02]  /*15aa0*/  FADD.FTZ R0, R181, R2 ;  /* 0x00000002b5007221 */ /* 0x000fe40000010000 */
[----:B------:R-:W-:Y:S02]  /*15ab0*/  FADD.FTZ R3, R173, R3 ;  /* 0x00000003ad037221 */ /* 0x000fe40000010000 */
[C---:B----4-:R-:W-:Y:S01]  /*15ac0*/  HMMA.16816.F32 R144, R160.reuse, R152, R4 ;  /* 0x00000098a090723c */ /* 0x050fe20000001804 */
[----:B------:R-:W2:Y:S04]  /*15ad0*/  LDSM.16.MT88.4 R4, [R187+0x1800] ;  /* 0x00180000bb04783b */ /* 0x000ea80000004200 */
[----:B------:R-:W-:Y:S02]  /*15ae0*/  FADD.FTZ R0, R180, R0 ;  /* 0x00000000b4007221 */ /* 0x000fe40000010000 */
[----:B------:R-:W-:Y:S01]  /*15af0*/  FADD.FTZ R3, R172, R3 ;  /* 0x00000003ac037221 */ /* 0x000fe20000010000 */
[C---:B------:R-:W-:Y:S01]  /*15b00*/  HMMA.16816.F32 R148, R160.reuse, R154, R8 ;  /* 0x0000009aa094723c */ /* 0x040fe20000001808 */
[----:B------:R-:W3:Y:S03]  /*15b10*/  LDSM.16.MT88.4 R8, [R188+0x1800] ;  /* 0x00180000bc08783b */ /* 0x000ee60000004200 */
[----:B------:R-:W-:Y:S02]  /*15b20*/  FADD.FTZ R2, R174, R0 ;  /* 0x00000000ae027221 */ /* 0x000fe40000010000 */
[----:B------:R-:W-:Y:S01]  /*15b30*/  FADD.FTZ R0, R135, R3 ;  /* 0x0000000387007221 */ /* 0x000fe20000010000 */
[----:B------:R-:W-:Y:S01]  /*15b40*/  MOV R135, R132 ;  /* 0x0000008400877202 */ /* 0x000fe20000000f00 */
[C---:B-1----:R-:W-:Y:S01]  /*15b50*/  HMMA.16816.F32 R152, R160.reuse, R156, R12 ;  /* 0x0000009ca098723c */ /* 0x042fe2000000180c */
[----:B------:R-:W1:Y:S03]  /*15b60*/  LDSM.16.MT88.4 R12, [R190+0x1800] ;  /* 0x00180000be0c783b */ /* 0x000e660000004200 */
[----:B------:R-:W-:Y:S02]  /*15b70*/  FADD.FTZ R209, R177, R2 ;  /* 0x00000002b1d17221 */ /* 0x000fe40000010000 */
[----:B------:R-:W-:Y:S01]  /*15b80*/  FADD.FTZ R208, R134, R0 ;  /* 0x0000000086d07221 */ /* 0x000fe20000010000 */
[----:B------:R-:W-:Y:S01]  /*15b90*/  MOV R134, R133 ;  /* 0x0000008500867202 */ /* 0x000fe20000000f00 */
[C---:B------:R-:W-:Y:S01]  /*15ba0*/  HMMA.16816.F32 R156, R160.reuse, R158, R16 ;  /* 0x0000009ea09c723c */ /* 0x040fe20000001810 */
[----:B------:R-:W4:Y:S07]  /*15bb0*/  LDSM.16.MT88.4 R16, [R189+0x1800] ;  /* 0x00180000bd10783b */ /* 0x000f2e0000004200 */
[C---:B------:R-:W-:Y:S08]  /*15bc0*/  HMMA.16816.F32 R20, R160.reuse, R164, R20 ;  /* 0x000000a4a014723c */ /* 0x040ff00000001814 */
[C---:B------:R-:W-:Y:S08]  /*15bd0*/  HMMA.16816.F32 R24, R160.reuse, R166, R24 ;  /* 0x000000a6a018723c */ /* 0x040ff00000001818 */
[C---:B------:R-:W-:Y:S08]  /*15be0*/  HMMA.16816.F32 R28, R160.reuse, R168, R28 ;  /* 0x000000a8a01c723c */ /* 0x040ff0000000181c */
[C---:B------:R-:W-:Y:S08]  /*15bf0*/  HMMA.16816.F32 R32, R160.reuse, R170, R32 ;  /* 0x000000aaa020723c */ /* 0x040ff00000001820 */
        /* <DEDUP_REMOVED lines=9> */
[C---:B----4-:R-:W-:Y:S08]  /*15c90*/  HMMA.16816.F32 R60, R160.reuse, R16, R60 ;  /* 0x00000010a03c723c */ /* 0x050ff0000000183c */
[C---:B------:R-:W-:Y:S01]  /*15ca0*/  HMMA.16816.F32 R64, R160.reuse, R18, R64 ;  /* 0x00000012a040723c */ /* 0x040fe20000001840 */
[----:B------:R-:W4:Y:S07]  /*15cb0*/  LDSM.16.MT88.4 R16, [R189+0x2800] ;  /* 0x00280000bd10783b */ /* 0x000f2e0000004200 */
        /* <DEDUP_REMOVED lines=13> */
[C---:B------:R-:W-:Y:S08]  /*15d90*/  HMMA.16816.F32 R104, R160.reuse, R6, R104 ;  /* 0x00000006a068723c */ /* 0x040ff00000001868 */
[C---:B---3--:R-:W-:Y:S08]  /*15da0*/  HMMA.16816.F32 R108, R160.reuse, R8, R108 ;  /* 0x00000008a06c723c */ /* 0x048ff0000000186c */
[C---:B------:R-:W-:Y:S08]  /*15db0*/  HMMA.16816.F32 R112, R160.reuse, R10, R112 ;  /* 0x0000000aa070723c */ /* 0x040ff00000001870 */
[C---:B-1----:R-:W-:Y:S08]  /*15dc0*/  HMMA.16816.F32 R116, R160.reuse, R12, R116 ;  /* 0x0000000ca074723c */ /* 0x042ff00000001874 */
[C---:B------:R-:W-:Y:S08]  /*15dd0*/  HMMA.16816.F32 R120, R160.reuse, R14, R120 ;  /* 0x0000000ea078723c */ /* 0x040ff00000001878 */
[C---:B----4-:R-:W-:Y:S08]  /*15de0*/  HMMA.16816.F32 R124, R160.reuse, R16, R124 ;  /* 0x00000010a07c723c */ /* 0x050ff0000000187c */
[----:B------:R-:W-:Y:S01]  /*15df0*/  HMMA.16816.F32 R128, R160, R18, R128 ;  /* 0x00000012a080723c */ /* 0x000fe20000001880 */
[----:B------:R-:W-:-:S07]  /*15e00*/  @P0 BRA `(.L_x_1106) ;  /* 0xffffe0c000000947 */ /* 0x000fce000383ffff */
.L_x_1105:
[----:B------:R-:W-:Y:S07]  /*15e10*/  @!UPT UIADD3 URZ, URZ, URZ, URZ ;  /* 0x0000003f3f3ff290 */ /* 0x000fee000fffe03f */
[----:B------:R-:W-:Y:S02]  /*15e20*/  MOV R7, 0x1f ;  /* 0x0000001f00077802 */ /* 0x000fe40000000f00 */
[----:B------:R-:W-:Y:S01]  /*15e30*/  MOV R6, 0xffffffff ;  /* 0xffffffff00067802 */ /* 0x000fe20000000f00 */
[----:B------:R-:W-:Y:S06]  /*15e40*/  BRA.DIV ~URZ, `(.L_x_1107) ;  /* 0x000062d27f007947 */ /* 0x000fec000b800000 */
[----:B------:R1:W2:Y:S02]  /*15e50*/  SHFL.BFLY PT, R0, R209, 0x2, 0x1f ;  /* 0x0c401f00d1007f89 */ /* 0x0002a400000e0000 */
.L_x_1180:
[----:B--2---:R-:W-:Y:S01]  /*15e60*/  FADD.FTZ R0, R0, R209 ;  /* 0x000000d100007221 */ /* 0x004fe20000010000 */
[----:B------:R-:W-:Y:S05]  /*15e70*/  BRA.DIV ~URZ, `(.L_x_1108) ;  /* 0x000063027f007947 */ /* 0x000fea000b800000 */
[----:B------:R-:W2:Y:S04]  /*15e80*/  SHFL.BFLY PT, R2, R208, 0x2, 0x1f ;  /* 0x0c401f00d0027f89 */ /* 0x000ea800000e0000 */
[----:B------:R-:W3:Y:S01]  /*15e90*/  SHFL.BFLY PT, R5, R0, 0x1, 0x1f ;  /* 0x0c201f0000057f89 */ /* 0x000ee200000e0000 */
[----:B--2---:R-:W-:-:S02]  /*15ea0*/  FADD.FTZ R4, R2, R208 ;  /* 0x000000d002047221 */ /* 0x004fc40000010000 */
[----:B---3--:R-:W-:-:S03]  /*15eb0*/  FADD.FTZ R0, R0, R5 ;  /* 0x0000000500007221 */ /* 0x008fc60000010000 */
[----:B------:R2:W3:Y:S04]  /*15ec0*/  SHFL.BFLY PT, R3, R4, 0x1, 0x1f ;  /* 0x0c201f0004037f89 */ /* 0x0004e800000e0000 */
.L_x_1181:
        /* <DEDUP_REMOVED lines=100> */
[----:B------:R-:W-:Y:S02]  /*16510*/  FMUL.FTZ R75, R0, R83 ;  /* 0x00000053004b7220 */ /* 0x000fe40000410000 */
[----:B----4-:R-:W-:Y:S02]  /*16520*/  @P0 FMUL.FTZ R2, R2, 0.69314718246459960938 ;  /* 0x3f31721802020820 */ /* 0x010fe40000410000 */
[----:B------:R-:W-:Y:S02]  /*16530*/  @P0 FMUL.FTZ R3, R3, c[0x0][0x2d0] ;  /* 0x0000b40003030a20 */ /* 0x000fe40000410000 */
        /* <DEDUP_REMOVED lines=46> */
.L_x_1024:
[----:B-----5:R-:W2:Y:S01]  /*16820*/  S2R R112, SR_TID.X ;  /* 0x0000000000707919 */ /* 0x020ea20000002100 */
        /* <DEDUP_REMOVED lines=16> */
.L_x_1110:
[----:B------:R-:W-:Y:S05]  /*16930*/  BSYNC B0 ;  /* 0x0000000000007941 */ /* 0x000fea0003800000 */
.L_x_1109:
        /* <DEDUP_REMOVED lines=127> */
[----:B----4-:R-:W-:-:S03]  /*17130*/  @P1 LEA R4, P0, R236, c[0x0][0x508], 0x2 ;  /* 0x00014200ec041a11 */ /* 0x010fc600078010ff */
[----:B------:R3:W-:Y:S01]  /*17140*/  STS [R249+0xc080], R3 ;  /* 0x00c08003f9007388 */ /* 0x0007e20000000800 */
[----:B-1----:R-:W-:Y:S02]  /*17150*/  F2FP.PACK_AB R2, R107, R106 ;  /* 0x0000006a6b02723e */ /* 0x002fe400000000ff */
[----:B------:R-:W-:-:S03]  /*17160*/  @P1 LEA.HI.X R5, R236, c[0x0][0x50c], R241, 0x2, P0 ;  /* 0x00014300ec051a11 */ /* 0x000fc600000f14f1 */
[----:B------:R1:W-:Y:S01]  /*17170*/  STS [R249+0xc480], R2 ;  /* 0x00c48002f9007388 */ /* 0x0003e20000000800 */
[----:B--2---:R-:W-:Y:S02]  /*17180*/  F2FP.PACK_AB R0, R163, R162 ;  /* 0x000000a2a300723e */ /* 0x004fe400000000ff */
[----:B---3--:R-:W-:-:S03]  /*17190*/  F2FP.PACK_AB R3, R103, R102 ;  /* 0x000000666703723e */ /* 0x008fc600000000ff */
[----:B------:R2:W-:Y:S04]  /*171a0*/  STS [R247+0xc000], R0 ;  /* 0x00c00000f7007388 */ /* 0x0005e80000000800 */
[----:B------:R3:W-:Y:S01]  /*171b0*/  STS [R247+0xc400], R3 ;  /* 0x00c40003f7007388 */ /* 0x0007e20000000800 */
[----:B-1----:R-:W-:-:S05]  /*171c0*/  F2FP.PACK_AB R2, R117, R116 ;  /* 0x000000747502723e */ /* 0x002fca00000000ff */
[----:B------:R1:W-:Y:S01]  /*171d0*/  STS [R248+0xc080], R2 ;  /* 0x00c08002f8007388 */ /* 0x0003e20000000800 */
[----:B--2---:R-:W-:Y:S02]  /*171e0*/  F2FP.PACK_AB R0, R99, R98 ;  /* 0x000000626300723e */ /* 0x004fe400000000ff */
[----:B---3--:R-:W-:-:S03]  /*171f0*/  F2FP.PACK_AB R3, R105, R104 ;  /* 0x000000686903723e */ /* 0x008fc600000000ff */
[----:B------:R2:W-:Y:S04]  /*17200*/  STS [R248+0xc480], R0 ;  /* 0x00c48000f8007388 */ /* 0x0005e80000000800 */
[----:B------:R3:W-:Y:S01]  /*17210*/  STS [R246+0xc000], R3 ;  /* 0x00c00003f6007388 */ /* 0x0007e20000000800 */
[----:B-1----:R-:W-:Y:S01]  /*17220*/  IMAD.MOV.U32 R2, RZ, RZ, RZ ;  /* 0x000000ffff027224 */ /* 0x002fe200078e00ff */
[----:B--2---:R-:W-:-:S05]  /*17230*/  F2FP.PACK_AB R0, R95, R94 ;  /* 0x0000005e5f00723e */ /* 0x004fca00000000ff */
[----:B------:R1:W-:Y:S04]  /*17240*/  STS [R246+0xc400], R0 ;  /* 0x00c40000f6007388 */ /* 0x0003e80000000800 */
[----:B------:R-:W-:Y:S06]  /*17250*/  BAR.SYNC.DEFER_BLOCKING 0x1, 0x100 ;  /* 0x0044000000007b1d */ /* 0x000fec0000010000 */
[----:B------:R1:W5:Y:S04]  /*17260*/  @P1 LDG.E R13, [R4.64] ;  /* 0x00000006040d1981 */ /* 0x000368000c1e1900 */
[----:B------:R1:W5:Y:S01]  /*17270*/  @P2 LDG.E R2, [R6.64] ;  /* 0x0000000606022981 */ /* 0x000362000c1e1900 */
[----:B------:R-:W-:-:S04]  /*17280*/  ISETP.NE.AND P0, PT, R234, RZ, PT ;  /* 0x000000ffea00720c */ /* 0x000fc80003f05270 */
[----:B---3--:R-:W-:Y:S01]  /*17290*/  SEL R3, R234, c[0x0][0x3d4], P0 ;  /* 0x0000f500ea037a07 */ /* 0x008fe20000000000 */
[----:B------:R-:W-:Y:S05]  /*172a0*/  @P1 BRA `(.L_x_1113) ;  /* 0x0000004000001947 */ /* 0x000fea0003800000 */
[----:B------:R-:W-:Y:S05]  /*172b0*/  @!P2 BRA `(.L_x_1113) ;  /* 0x000000300000a947 */ /* 0x000fea0003800000 */
[----:B-1----:R1:W2:Y:S04]  /*172c0*/  LDG.E R0, [R6.64] ;  /* 0x0000000606007981 */ /* 0x0022a8000c1e1900 */
[----:B-1----:R-:W2:Y:S02]  /*172d0*/  LDG.E R6, [R6.64+0x4] ;  /* 0x0000040606067981 */ /* 0x002ea4000c1e1900 */
[----:B--2--5:R-:W-:Y:S02]  /*172e0*/  IADD3 R13, -R0, R6, RZ ;  /* 0x00000006000d7210 */ /* 0x024fe40007ffe1ff */
.L_x_1113:
[----:B------:R-:W2:Y:S01]  /*172f0*/  LDL R114, [R1+0x4] ;  /* 0x0000040001727983 */ /* 0x000ea20000100800 */
[----:B------:R-:W-:Y:S01]  /*17300*/  IMAD.MOV.U32 R11, RZ, RZ, 0x368 ;  /* 0x00000368ff0b7424 */ /* 0x000fe200078e00ff */
[----:B------:R-:W-:Y:S01]  /*17310*/  ISETP.GT.AND P2, PT, R3, 0x1, PT ;  /* 0x000000010300780c */ /* 0x000fe20003f44270 */
[----:B-1----:R-:W-:Y:S01]  /*17320*/  IMAD.MOV.U32 R0, RZ, RZ, c[0x0][0x4e8] ;  /* 0x00013a00ff007624 */ /* 0x002fe200078e00ff */
[----:B------:R-:W-:Y:S01]  /*17330*/  ISETP.NE.U32.AND P0, PT, RZ, c[0x0][0x500], PT ;  /* 0x00014000ff007a0c */ /* 0x000fe20003f05070 */
[----:B------:R-:W-:Y:S01]  /*17340*/  IMAD.IADD R8, R240, 0x1, R233 ;  /* 0x00000001f0087824 */ /* 0x000fe200078e02e9 */
[----:B------:R-:W-:Y:S01]  /*17350*/  SEL R11, R11, 0x328, P2 ;  /* 0x000003280b0b7807 */ /* 0x000fe20001000000 */
[----:B------:R-:W1:Y:S01]  /*17360*/  S2R R115, SR_TID.X ;  /* 0x0000000000737919 */ /* 0x000e620000002100 */
[----:B------:R-:W-:Y:S01]  /*17370*/  ISETP.NE.AND P3, PT, R0, 0x1, PT ;  /* 0x000000010000780c */ /* 0x000fe20003f65270 */
[----:B-----5:R-:W-:Y:S01]  /*17380*/  IMAD R13, R13, c[0x0][0x4e8], RZ ;  /* 0x00013a000d0d7a24 */ /* 0x020fe200078e02ff */
[----:B------:R-:W3:Y:S01]  /*17390*/  LDC.64 R6, c[0x0][R11+0x170] ;  /* 0x00005c000b067b82 */ /* 0x000ee20000000a00 */
[----:B------:R-:W-:-:S02]  /*173a0*/  ISETP.NE.AND.EX P0, PT, RZ, c[0x0][0x504], PT, P0 ;  /* 0x00014100ff007a0c */ /* 0x000fc40003f05300 */
[----:B------:R-:W-:Y:S02]  /*173b0*/  LOP3.LUT R216, R216, 0xfffffffd, RZ, 0xc0, !PT ;  /* 0xfffffffdd8d87812 */ /* 0x000fe400078ec0ff */
[----:B------:R-:W-:Y:S02]  /*173c0*/  SEL R0, R236, RZ, !P0 ;  /* 0x000000ffec007207 */ /* 0x000fe40004000000 */
[----:B------:R-:W-:Y:S01]  /*173d0*/  SEL R4, R241, RZ, !P0 ;  /* 0x000000fff1047207 */ /* 0x000fe20004000000 */
[----:B------:R4:W4:Y:S03]  /*173e0*/  LDC.64 R14, c[0x0][R11+0x168] ;  /* 0x00005a000b0e7b82 */ /* 0x0009260000000a00 */
[----:B------:R-:W-:-:S05]  /*173f0*/  @P3 IMAD.HI.U32 R9, R8, c[0x0][0x4ec], RZ ;  /* 0x00013b0008093a27 */ /* 0x000fca00078e00ff */
[----:B------:R4:W4:Y:S01]  /*17400*/  LDC.64 R16, c[0x0][R11+0x178] ;  /* 0x00005e000b107b82 */ /* 0x0009220000000a00 */
[----:B-1----:R-:W-:-:S07]  /*17410*/  SHF.R.S32.HI R113, RZ, 0x1f, R115 ;  /* 0x0000001fff717819 */ /* 0x002fce0000011473 */
[----:B------:R4:W1:Y:S01]  /*17420*/  LDC.64 R18, c[0x0][R11+0x160] ;  /* 0x000058000b127b82 */ /* 0x0008620000000a00 */
[----:B------:R-:W-:-:S04]  /*17430*/  LEA.HI R113, R113, R115, RZ, 0x5 ;  /* 0x0000007371717211 */ /* 0x000fc800078f28ff */
[----:B------:R-:W-:-:S05]  /*17440*/  LOP3.LUT R113, R113, 0xffffffe0, RZ, 0xc0, !PT ;  /* 0xffffffe071717812 */ /* 0x000fca00078ec0ff */
[----:B------:R-:W-:Y:S02]  /*17450*/  IMAD.IADD R113, R115, 0x1, -R113 ;  /* 0x0000000173717824 */ /* 0x000fe400078e0a71 */
[----:B---3--:R-:W-:-:S04]  /*17460*/  IMAD R3, R7, R0, RZ ;  /* 0x0000000007037224 */ /* 0x008fc800078e02ff */
[C---:B----4-:R-:W-:Y:S02]  /*17470*/  IMAD R11, R6.reuse, R4, R3 ;  /* 0x00000004060b7224 */ /* 0x050fe400078e0203 */
[----:B------:R-:W-:-:S04]  /*17480*/  IMAD.WIDE.U32 R4, R6, R0, RZ ;  /* 0x0000000006047225 */ /* 0x000fc800078e00ff */
[----:B------:R-:W-:-:S04]  /*17490*/  IMAD.WIDE.U32 R6, R14, R239, RZ ;  /* 0x000000ef0e067225 */ /* 0x000fc800078e00ff */
[----:B------:R-:W-:Y:S01]  /*174a0*/  IMAD.MOV.U32 R3, RZ, RZ, R8 ;  /* 0x000000ffff037224 */ /* 0x000fe200078e0008 */
[----:B------:R-:W-:Y:S01]  /*174b0*/  @P3 SHF.R.U32.HI R3, RZ, c[0x0][0x4f0], R9 ;  /* 0x00013c00ff033a19 */ /* 0x000fe20000011609 */
[----:B------:R-:W-:Y:S01]  /*174c0*/  IMAD R10, R15, R239, RZ ;  /* 0x000000ef0f0a7224 */ /* 0x000fe200078e02ff */
[----:B------:R-:W-:Y:S01]  /*174d0*/  SEL R9, R251, RZ, P2 ;  /* 0x000000fffb097207 */ /* 0x000fe20001000000 */
[----:B------:R-:W-:Y:S01]  /*174e0*/  IMAD.IADD R12, R5, 0x1, R11 ;  /* 0x00000001050c7824 */ /* 0x000fe200078e020b */
[----:B------:R-:W-:Y:S01]  /*174f0*/  IADD3 R14, P1, P0, R4, R6, R2 ;  /* 0x00000006040e7210 */ /* 0x000fe2000783e002 */
        /* <DEDUP_REMOVED lines=10> */
[----:B-1----:R-:W-:Y:S01]  /*175a0*/  IMAD R3, R19, R4, RZ ;  /* 0x0000000413037224 */ /* 0x002fe200078e02ff */
        /* <DEDUP_REMOVED lines=26> */
[----:B-1----:R-:W-:Y:S01]  /*17750*/  SHF.R.S32.HI R6, RZ, 0x1f, R112 ;  /* 0x0000001fff067819 */ /* 0x002fe20000011470 */
[----:B------:R-:W-:Y:S01]  /*17760*/  IMAD R10, R10, c[0x0][0x3a0], RZ ;  /* 0x0000e8000a0a7a24 */ /* 0x000fe200078e02ff */
[----:B------:R1:W2:Y:S01]  /*17770*/  LDS.128 R36, [R203+0x80] ;  /* 0x00008000cb247984 */ /* 0x0002a20000000c00 */
[----:B------:R-:W-:Y:S01]  /*17780*/  IMAD.WIDE.U32 R4, R2, c[0x0][0x3a0], RZ ;  /* 0x0000e80002047a25 */ /* 0x000fe200078e00ff */
[----:B------:R-:W-:Y:S02]  /*17790*/  LEA.HI R6, R6, R112, RZ, 0x3 ;  /* 0x0000007006067211 */ /* 0x000fe400078f18ff */
[----:B------:R1:W3:Y:S01]  /*177a0*/  LDS.128 R52, [R203+0x1080] ;  /* 0x00108000cb347984 */ /* 0x0002e20000000c00 */
[----:B------:R-:W-:Y:S01]  /*177b0*/  IMAD R2, R2, c[0x0][0x3a4], R10 ;  /* 0x0000e90002027a24 */ /* 0x000fe200078e020a */
[----:B------:R-:W-:Y:S02]  /*177c0*/  LOP3.LUT R6, R6, 0xfffffff8, RZ, 0xc0, !PT ;  /* 0xfffffff806067812 */ /* 0x000fe400078ec0ff */
[----:B------:R1:W4:Y:S01]  /*177d0*/  LDS.128 R68, [R203+0x2080] ;  /* 0x00208000cb447984 */ /* 0x0003220000000c00 */
[----:B------:R-:W-:-:S02]  /*177e0*/  IADD3 R14, R211, R233, RZ ;  /* 0x000000e9d30e7210 */ /* 0x000fc40007ffe0ff */
[----:B------:R-:W-:Y:S01]  /*177f0*/  IADD3 R3, R5, R2, RZ ;  /* 0x0000000205037210 */ /* 0x000fe20007ffe0ff */
[----:B------:R1:W1:Y:S01]  /*17800*/  LDS.128 R84, [R203+0x3080] ;  /* 0x00308000cb547984 */ /* 0x0002620000000c00 */
[----:B------:R-:W-:-:S03]  /*17810*/  IADD3 R2, -R6, R112, RZ ;  /* 0x0000007006027210 */ /* 0x000fc60007ffe1ff */
[----:B------:R1:W1:Y:S01]  /*17820*/  LDS.128 R32, [R203+0x4080] ;  /* 0x00408000cb207984 */ /* 0x0002620000000c00 */
[----:B------:R-:W-:Y:S02]  /*17830*/  LEA R6, R2, R211, 0x5 ;  /* 0x000000d302067211 */ /* 0x000fe400078e28ff */
[----:B------:R-:W-:Y:S01]  /*17840*/  MOV R2, R4 ;  /* 0x0000000400027202 */ /* 0x000fe20000000f00 */
[----:B------:R1:W1:Y:S04]  /*17850*/  LDS.128 R48, [R203+0x5080] ;  /* 0x00508000cb307984 */ /* 0x0002680000000c00 */
[----:B------:R-:W-:Y:S01]  /*17860*/  IMAD.WIDE.U32 R4, R239, c[0x0][0x3e8], R2 ;  /* 0x0000fa00ef047a25 */ /* 0x000fe200078e0002 */
[----:B------:R-:W-:Y:S01]  /*17870*/  IADD3 R3, R233, R6, RZ ;  /* 0x00000006e9037210 */ /* 0x000fe20007ffe0ff */
[----:B------:R1:W1:Y:S01]  /*17880*/  LDS.128 R64, [R203+0x6080] ;  /* 0x00608000cb407984 */ /* 0x0002620000000c00 */
[----:B------:R-:W-:Y:S01]  /*17890*/  SHF.R.S32.HI R2, RZ, 0x1f, R0 ;  /* 0x0000001fff027819 */ /* 0x000fe20000011400 */
[----:B------:R-:W-:-:S02]  /*178a0*/  IMAD R5, R239, c[0x0][0x3ec], R5 ;  /* 0x0000fb00ef057a24 */ /* 0x000fc400078e0205 */
[----:B------:R-:W-:Y:S01]  /*178b0*/  @P3 IMAD.HI.U32 R8, R3, c[0x0][0x4ec], RZ ;  /* 0x00013b0003083a27 */ /* 0x000fe200078e00ff */
[----:B------:R1:W1:Y:S03]  /*178c0*/  LDS.128 R80, [R203+0x7080] ;  /* 0x00708000cb507984 */ /* 0x0002660000000c00 */
[----:B------:R-:W-:Y:S01]  /*178d0*/  IMAD R6, R2, c[0x0][0x3f0], RZ ;  /* 0x0000fc0002067a24 */ /* 0x000fe200078e02ff */
[----:B------:R1:W1:Y:S01]  /*178e0*/  LDS.128 R28, [R203+0x8080] ;  /* 0x00808000cb1c7984 */ /* 0x0002620000000c00 */
[----:B------:R-:W-:Y:S01]  /*178f0*/  IMAD.MOV.U32 R2, RZ, RZ, R3 ;  /* 0x000000ffff027224 */ /* 0x000fe200078e0003 */
[----:B------:R-:W-:Y:S01]  /*17900*/  @P3 SHF.R.U32.HI R2, RZ, c[0x0][0x4f0], R8 ;  /* 0x00013c00ff023a19 */ /* 0x000fe20000011608 */
[C---:B------:R-:W-:Y:S01]  /*17910*/  IMAD R7, R0.reuse, c[0x0][0x3f4], R6 ;  /* 0x0000fd0000077a24 */ /* 0x040fe200078e0206 */
[----:B------:R1:W1:Y:S01]  /*17920*/  LDS.128 R44, [R203+0x9080] ;  /* 0x00908000cb2c7984 */ /* 0x0002620000000c00 */
[----:B------:R-:W-:Y:S01]  /*17930*/  IMAD.WIDE.U32 R4, R0, c[0x0][0x3f0], R4 ;  /* 0x0000fc0000047a25 */ /* 0x000fe200078e0004 */
[----:B------:R-:W-:-:S02]  /*17940*/  SHF.R.S32.HI R6, RZ, 0x1f, R2 ;  /* 0x0000001fff067819 */ /* 0x000fc40000011402 */
[----:B------:R1:W1:Y:S01]  /*17950*/  LDS.128 R60, [R203+0xa080] ;  /* 0x00a08000cb3c7984 */ /* 0x0002620000000c00 */
[----:B------:R-:W-:Y:S02]  /*17960*/  IADD3 R0, -R2, RZ, RZ ;  /* 0x000000ff02007210 */ /* 0x000fe40007ffe1ff */
[----:B------:R-:W-:Y:S01]  /*17970*/  IADD3 R5, R5, R7, RZ ;  /* 0x0000000705057210 */ /* 0x000fe20007ffe0ff */
[----:B------:R1:W1:Y:S01]  /*17980*/  LDS.128 R76, [R203+0xb080] ;  /* 0x00b08000cb4c7984 */ /* 0x0002620000000c00 */
[----:B------:R-:W-:Y:S02]  /*17990*/  IMAD R6, R6, c[0x0][0x3e0], RZ ;  /* 0x0000f80006067a24 */ /* 0x000fe400078e02ff */
[----:B------:R-:W-:Y:S01]  /*179a0*/  IMAD R0, R0, c[0x0][0x4e8], R3 ;  /* 0x00013a0000007a24 */ /* 0x000fe200078e0203 */
[----:B------:R1:W1:Y:S01]  /*179b0*/  LDS.128 R24, [R203+0xc080] ;  /* 0x00c08000cb187984 */ /* 0x0002620000000c00 */
[----:B------:R-:W-:-:S03]  /*179c0*/  IMAD.WIDE.U32 R4, R2, c[0x0][0x3e0], R4 ;  /* 0x0000f80002047a25 */ /* 0x000fc600078e0004 */
[----:B------:R1:W1:Y:S01]  /*179d0*/  LDS.128 R40, [R203+0xd080] ;  /* 0x00d08000cb287984 */ /* 0x0002620000000c00 */
[----:B------:R-:W-:Y:S01]  /*179e0*/  IMAD R2, R2, c[0x0][0x3e4], R6 ;  /* 0x0000f90002027a24 */ /* 0x000fe200078e0206 */
[----:B------:R-:W-:Y:S02]  /*179f0*/  SHF.R.S32.HI R6, RZ, 0x1f, R0 ;  /* 0x0000001fff067819 */ /* 0x000fe40000011400 */
[----:B------:R1:W1:Y:S01]  /*17a00*/  LDS.128 R56, [R203+0xe080] ;  /* 0x00e08000cb387984 */ /* 0x0002620000000c00 */
[----:B------:R-:W-:Y:S01]  /*17a10*/  IMAD.IADD R3, R5, 0x1, R2 ;  /* 0x0000000105037824 */ /* 0x000fe200078e0202 */
[----:B------:R-:W-:Y:S01]  /*17a20*/  MOV R2, R4 ;  /* 0x0000000400027202 */ /* 0x000fe20000000f00 */
[----:B------:R-:W-:Y:S01]  /*17a30*/  IMAD R6, R6, c[0x0][0x3d8], RZ ;  /* 0x0000f60006067a24 */ /* 0x000fe200078e02ff */
[----:B------:R1:W1:Y:S03]  /*17a40*/  LDS.128 R72, [R203+0xf080] ;  /* 0x00f08000cb487984 */ /* 0x0002660000000c00 */
[----:B------:R-:W-:-:S04]  /*17a50*/  IMAD.WIDE.U32 R2, R0, c[0x0][0x3d8], R2 ;  /* 0x0000f60000027a25 */ /* 0x000fc800078e0002 */
[----:B------:R-:W-:Y:S01]  /*17a60*/  IMAD R0, R0, c[0x0][0x3dc], R6 ;  /* 0x0000f70000007a24 */ /* 0x000fe200078e0206 */
[----:B------:R-:W-:-:S04]  /*17a70*/  LEA R16, P0, R2, c[0x0][0x380], 0x1 ;  /* 0x0000e00002107a11 */ /* 0x000fc800078008ff */
[----:B------:R-:W-:-:S04]  /*17a80*/  IADD3 R0, R3, R0, RZ ;  /* 0x0000000003007210 */ /* 0x000fc80007ffe0ff */
[----:B------:R-:W-:Y:S01]  /*17a90*/  LEA.HI.X R15, R2, c[0x0][0x384], R0, 0x1, P0 ;  /* 0x0000e100020f7a11 */ /* 0x000fe200000f0c00 */
[----:B------:R-:W-:Y:S05]  /*17aa0*/  BRA.DIV ~URZ, `(.L_x_1115) ;  /* 0x000047d27f007947 */ /* 0x000fea000b800000 */
[----:B--234-:R2:W3:Y:S02]  /*17ab0*/  SHFL.IDX PT, R12, R15, RZ, 0x181f ;  /* 0x00181fff0f0c7589 */ /* 0x01c4e400000e0000 */
.L_x_1182:
[----:B------:R-:W-:Y:S05]  /*17ac0*/  BRA.DIV ~URZ, `(.L_x_1116) ;  /* 0x000048227f007947 */ /* 0x000fea000b800000 */
[----:B------:R4:W2:Y:S02]  /*17ad0*/  SHFL.IDX PT, R0, R16, RZ, 0x181f ;  /* 0x00181fff10007589 */ /* 0x0008a400000e0000 */
.L_x_1183:
        /* <DEDUP_REMOVED lines=16> */
[C---:B------:R-:W-:Y:S02]  /*17be0*/  @!P1 LEA R6, P5, R213.reuse, R0, 0x1 ;  /* 0x00000000d5069211 */ /* 0x040fe400078a08ff */
        /* <DEDUP_REMOVED lines=9> */
.L_x_1118:
[----:B------:R-:W-:Y:S05]  /*17c80*/  BSYNC B0 ;  /* 0x0000000000007941 */ /* 0x000fea0003800000 */
.L_x_1117:
[----:B------:R-:W-:Y:S05]  /*17c90*/  BRA.DIV ~URZ, `(.L_x_1119) ;  /* 0x000046b27f007947 */ /* 0x000fea000b800000 */
[----:B---3--:R3:W4:Y:S04]  /*17ca0*/  SHFL.IDX PT, R12, R15, 0x1, 0x181f ;  /* 0x00381f000f0c7f89 */ /* 0x00872800000e0000 */
[----:B--2---:R3:W2:Y:S02]  /*17cb0*/  SHFL.IDX PT, R0, R16, 0x1, 0x181f ;  /* 0x00381f0010007f89 */ /* 0x0046a400000e0000 */
.L_x_1184:
        /* <DEDUP_REMOVED lines=20> */
.L_x_1121:
[----:B------:R-:W-:Y:S05]  /*17e00*/  BSYNC B0 ;  /* 0x0000000000007941 */ /* 0x000fea0003800000 */
.L_x_1120:
[----:B------:R-:W-:Y:S05]  /*17e10*/  BRA.DIV ~URZ, `(.L_x_1122) ;  /* 0x000045f27f007947 */ /* 0x000fea000b800000 */
[----:B----4-:R4:W3:Y:S02]  /*17e20*/  SHFL.IDX PT, R12, R15, 0x2, 0x181f ;  /* 0x00581f000f0c7f89 */ /* 0x0108e400000e0000 */
.L_x_1185:
[----:B------:R-:W-:Y:S05]  /*17e30*/  BRA.DIV ~URZ, `(.L_x_1123) ;  /* 0x000046427f007947 */ /* 0x000fea000b800000 */
[----:B--2---:R2:W4:Y:S02]  /*17e40*/  SHFL.IDX PT, R0, R16, 0x2, 0x181f ;  /* 0x00581f0010007f89 */ /* 0x00452400000e0000 */
.L_x_1186:
        /* <DEDUP_REMOVED lines=20> */
.L_x_1125:
[----:B------:R-:W-:Y:S05]  /*17f90*/  BSYNC B0 ;  /* 0x0000000000007941 */ /* 0x000fea0003800000 */
.L_x_1124:
[----:B------:R-:W-:Y:S05]  /*17fa0*/  BRA.DIV ~URZ, `(.L_x_1126) ;  /* 0x000045327f007947 */ /* 0x000fea000b800000 */
[----:B---3--:R3:W2:Y:S04]  /*17fb0*/  SHFL.IDX PT, R10, R15, 0x3, 0x181f ;  /* 0x00781f000f0a7f89 */ /* 0x0086a800000e0000 */
[----:B----4-:R3:W4:Y:S02]  /*17fc0*/  SHFL.IDX PT, R0, R16, 0x3, 0x181f ;  /* 0x00781f0010007f89 */ /* 0x01072400000e0000 */
.L_x_1187:
        /* <DEDUP_REMOVED lines=8> */
[C---:B------:R-:W-:Y:S02]  /*18050*/  @!P0 LEA R2, P3, R213.reuse, R0, 0x1 ;  /* 0x00000000d5028211 */ /* 0x040fe400078608ff */
        /* <DEDUP_REMOVED lines=12> */
.L_x_1114:
        /* <DEDUP_REMOVED lines=33> */
.L_x_1188:
[----:B------:R-:W-:Y:S05]  /*18330*/  BRA.DIV ~URZ, `(.L_x_1129) ;  /* 0x000042d27f007947 */ /* 0x000fea000b800000 */
[----:B------:R3:W4:Y:S02]  /*18340*/  SHFL.IDX PT, R0, R17, RZ, 0x1c1f ;  /* 0x001c1fff11007589 */ /* 0x00072400000e0000 */
.L_x_1189:
[----:B------:R-:W-:Y:S01]  /*18350*/  BSSY B0, `(.L_x_1130) ;  /* 0x00000c6000007945 */ /* 0x000fe20003800000 */
[----:B------:R-:W-:Y:S05]  /*18360*/  @P0 BRA `(.L_x_1131) ;  /* 0x00000c4000000947 */ /* 0x000fea0003800000 */
[C---:B------:R-:W-:Y:S02]  /*18370*/  ISETP.GE.AND P2, PT, R217.reuse, c[0x0][0x3c8], PT ;  /* 0x0000f200d9007a0c */ /* 0x040fe40003f46270 */
[C---:B------:R-:W-:Y:S02]  /*18380*/  IADD3 R13, R217.reuse, 0x8, RZ ;  /* 0x00000008d90d7810 */ /* 0x040fe40007ffe0ff */
[----:B------:R-:W-:Y:S02]  /*18390*/  IADD3 R5, R217, 0x10, RZ ;  /* 0x00000010d9057810 */ /* 0x000fe40007ffe0ff */
[----:B------:R-:W-:Y:S02]  /*183a0*/  ISETP.GE.AND P1, PT, R13, c[0x0][0x3c8], PT ;  /* 0x0000f2000d007a0c */ /* 0x000fe40003f26270 */
[----:B------:R-:W-:-:S02]  /*183b0*/  ISETP.GE.AND P0, PT, R5, c[0x0][0x3c8], PT ;  /* 0x0000f20005007a0c */ /* 0x000fc40003f06270 */
[C---:B------:R-:W-:Y:S02]  /*183c0*/  IADD3 R12, R217.reuse, 0x20, RZ ;  /* 0x00000020d90c7810 */ /* 0x040fe40007ffe0ff */
[C---:B------:R-:W-:Y:S01]  /*183d0*/  IADD3 R15, R217.reuse, 0x8, RZ ;  /* 0x00000008d90f7810 */ /* 0x040fe20007ffe0ff */
[----:B----4-:R-:W-:Y:S01]  /*183e0*/  @!P2 IMAD.MOV.U32 R2, RZ, RZ, R0 ;  /* 0x000000ffff02a224 */ /* 0x010fe200078e0000 */
[C---:B------:R-:W-:Y:S01]  /*183f0*/  IADD3 R10, R217.reuse, 0x10, RZ ;  /* 0x00000010d90a7810 */ /* 0x040fe20007ffe0ff */
[----:B--2---:R-:W-:Y:S01]  /*18400*/  @!P2 IMAD.MOV.U32 R3, RZ, RZ, R4 ;  /* 0x000000ffff03a224 */ /* 0x004fe200078e0004 */
[C---:B------:R-:W-:Y:S02]  /*18410*/  IADD3 R14, R217.reuse, 0x18, RZ ;  /* 0x00000018d90e7810 */ /* 0x040fe40007ffe0ff */
[----:B------:R-:W-:Y:S01]  /*18420*/  ISETP.GE.AND P4, PT, R12, c[0x0][0x3c8], PT ;  /* 0x0000f2000c007a0c */ /* 0x000fe20003f86270 */
[----:B------:R-:W-:Y:S01]  /*18430*/  @!P2 IMAD.WIDE R6, R217, 0x4, R2 ;  /* 0x00000004d906a825 */ /* 0x000fe200078e0202 */
[----:B------:R-:W-:-:S02]  /*18440*/  @!P1 LEA R2, P3, R13, R0, 0x2 ;  /* 0x000000000d029211 */ /* 0x000fc400078610ff */
[----:B------:R-:W-:Y:S02]  /*18450*/  SHF.R.S32.HI R15, RZ, 0x1f, R15 ;  /* 0x0000001fff0f7819 */ /* 0x000fe4000001140f */
[----:B------:R2:W-:Y:S01]  /*18460*/  @!P2 ST.E.64 [R6.64], R160 ;  /* 0x000000a00600a985 */ /* 0x0005e2000c101b06 */
[----:B------:R-:W-:Y:S02]  /*18470*/  SHF.R.S32.HI R10, RZ, 0x1f, R10 ;  /* 0x0000001fff0a7819 */ /* 0x000fe4000001140a */
[----:B------:R-:W-:Y:S02]  /*18480*/  @!P0 LEA R8, P2, R5, R0, 0x2 ;  /* 0x0000000005088211 */ /* 0x000fe400078410ff */
[----:B------:R-:W-:Y:S02]  /*18490*/  ISETP.GE.AND P5, PT, R14, c[0x0][0x3c8], PT ;  /* 0x0000f2000e007a0c */ /* 0x000fe40003fa6270 */
[----:B------:R-:W-:Y:S02]  /*184a0*/  IADD3 R11, R217, 0x28, RZ ;  /* 0x00000028d90b7810 */ /* 0x000fe40007ffe0ff */
[----:B------:R-:W-:-:S02]  /*184b0*/  @!P1 LEA.HI.X R3, R13, R4, R15, 0x2, P3 ;  /* 0x000000040d039211 */ /* 0x000fc400018f140f */
[----:B------:R-:W-:Y:S02]  /*184c0*/  @!P0 LEA.HI.X R9, R5, R4, R10, 0x2, P2 ;  /* 0x0000000405098211 */ /* 0x000fe400010f140a */
[----:B------:R-:W-:Y:S01]  /*184d0*/  ISETP.GE.AND P6, PT, R11, c[0x0][0x3c8], PT ;  /* 0x0000f2000b007a0c */ /* 0x000fe20003fc6270 */
[----:B------:R4:W-:Y:S01]  /*184e0*/  @!P1 ST.E.64 [R2.64], R142 ;  /* 0x0000008e02009985 */ /* 0x0009e2000c101b06 */
[C---:B------:R-:W-:Y:S02]  /*184f0*/  IADD3 R13, R217.reuse, 0x20, RZ ;  /* 0x00000020d90d7810 */ /* 0x040fe40007ffe0ff */
[C---:B------:R-:W-:Y:S01]  /*18500*/  IADD3 R15, R217.reuse, 0x18, RZ ;  /* 0x00000018d90f7810 */ /* 0x040fe20007ffe0ff */
[----:B------:R5:W-:Y:S01]  /*18510*/  @!P0 ST.E.64 [R8.64], R144 ;  /* 0x0000009008008985 */ /* 0x000be2000c101b06 */
[----:B------:R-:W-:Y:S02]  /*18520*/  SHF.R.S32.HI R13, RZ, 0x1f, R13 ;  /* 0x0000001fff0d7819 */ /* 0x000fe4000001140d */
[----:B------:R-:W-:-:S02]  /*18530*/  IADD3 R5, R217, 0x30, RZ ;  /* 0x00000030d9057810 */ /* 0x000fc40007ffe0ff */
[----:B------:R-:W-:Y:S02]  /*18540*/  IADD3 R10, R217, 0x38, RZ ;  /* 0x00000038d90a7810 */ /* 0x000fe40007ffe0ff */
[----:B------:R-:W-:Y:S02]  /*18550*/  SHF.R.S32.HI R15, RZ, 0x1f, R15 ;  /* 0x0000001fff0f7819 */ /* 0x000fe4000001140f */
[----:B------:R-:W-:Y:S02]  /*18560*/  ISETP.GE.AND P3, PT, R5, c[0x0][0x3c8], PT ;  /* 0x0000f20005007a0c */ /* 0x000fe40003f66270 */
[----:B--2---:R-:W-:Y:S02]  /*18570*/  @!P5 LEA R6, P1, R14, R0, 0x2 ;  /* 0x000000000e06d211 */ /* 0x004fe400078210ff */
[----:B------:R-:W-:Y:S02]  /*18580*/  ISETP.GE.AND P2, PT, R10, c[0x0][0x3c8], PT ;  /* 0x0000f2000a007a0c */ /* 0x000fe40003f46270 */
[----:B------:R-:W-:-:S05]  /*18590*/  @!P5 LEA.HI.X R7, R14, R4, R15, 0x2, P1 ;  /* 0x000000040e07d211 */ /* 0x000fca00008f140f */
[----:B------:R2:W-:Y:S01]  /*185a0*/  @!P5 ST.E.64 [R6.64], R148 ;  /* 0x000000940600d985 */ /* 0x0005e2000c101b06 */
[----:B----4-:R-:W-:-:S04]  /*185b0*/  @!P4 LEA R2, P0, R12, R0, 0x2 ;  /* 0x000000000c02c211 */ /* 0x010fc800078010ff */
[----:B------:R-:W-:Y:S02]  /*185c0*/  @!P4 LEA.HI.X R3, R12, R4, R13, 0x2, P0 ;  /* 0x000000040c03c211 */ /* 0x000fe400000f140d */
[----:B------:R-:W-:Y:S02]  /*185d0*/  IADD3 R12, R217, 0x28, RZ ;  /* 0x00000028d90c7810 */ /* 0x000fe40007ffe0ff */
[----:B-----5:R-:W-:Y:S01]  /*185e0*/  @!P6 LEA R8, P1, R11, R0, 0x2 ;  /* 0x000000000b08e211 */ /* 0x020fe200078210ff */
[----:B------:R4:W-:Y:S01]  /*185f0*/  @!P4 ST.E.64 [R2.64], R152 ;  /* 0x000000980200c985 */ /* 0x0009e2000c101b06 */
[----:B------:R-:W-:-:S04]  /*18600*/  SHF.R.S32.HI R12, RZ, 0x1f, R12 ;  /* 0x0000001fff0c7819 */ /* 0x000fc8000001140c */
[----:B------:R-:W-:Y:S02]  /*18610*/  @!P6 LEA.HI.X R9, R11, R4, R12, 0x2, P1 ;  /* 0x000000040b09e211 */ /* 0x000fe400008f140c */
[C---:B------:R-:W-:Y:S02]  /*18620*/  IADD3 R12, R217.reuse, 0x30, RZ ;  /* 0x00000030d90c7810 */ /* 0x040fe40007ffe0ff */
[----:B------:R-:W-:Y:S01]  /*18630*/  IADD3 R11, R217, 0x38, RZ ;  /* 0x00000038d90b7810 */ /* 0x000fe20007ffe0ff */
[----:B------:R5:W-:Y:S01]  /*18640*/  @!P6 ST.E.64 [R8.64], R156 ;  /* 0x0000009c0800e985 */ /* 0x000be2000c101b06 */
[----:B------:R-:W-:Y:S02]  /*18650*/  SHF.R.S32.HI R12, RZ, 0x1f, R12 ;  /* 0x0000001fff0c7819 */ /* 0x000fe4000001140c */
[----:B------:R-:W-:Y:S02]  /*18660*/  ISETP.GE.AND P6, PT, R252, c[0x0][0x3c8], PT ;  /* 0x0000f200fc007a0c */ /* 0x000fe40003fc6270 */
[----:B--2---:R-:W-:-:S02]  /*18670*/  @!P3 LEA R6, P0, R5, R0, 0x2 ;  /* 0x000000000506b211 */ /* 0x004fc400078010ff */
[----:B------:R-:W-:Y:S02]  /*18680*/  SHF.R.S32.HI R11, RZ, 0x1f, R11 ;  /* 0x0000001fff0b7819 */ /* 0x000fe4000001140b */
[----:B------:R-:W-:Y:S02]  /*18690*/  ISETP.GE.AND P1, PT, R250, c[0x0][0x3c8], PT ;  /* 0x0000f200fa007a0c */ /* 0x000fe40003f26270 */
[----:B------:R-:W-:Y:S02]  /*186a0*/  @!P3 LEA.HI.X R7, R5, R4, R12, 0x2, P0 ;  /* 0x000000040507b211 */ /* 0x000fe400000f140c */
[----:B------:R-:W-:-:S03]  /*186b0*/  IADD3 R5, R217, 0x50, RZ ;  /* 0x00000050d9057810 */ /* 0x000fc60007ffe0ff */
[----:B------:R2:W-:Y:S01]  /*186c0*/  @!P3 ST.E.64 [R6.64], R28 ;  /* 0x0000001c0600b985 */ /* 0x0005e2000c101b06 */
[----:B------:R-:W-:Y:S02]  /*186d0*/  ISETP.GE.AND P5, PT, R5, c[0x0][0x3c8], PT ;  /* 0x0000f20005007a0c */ /* 0x000fe40003fa6270 */
[----:B----4-:R-:W-:-:S04]  /*186e0*/  @!P2 LEA R2, P4, R10, R0, 0x2 ;  /* 0x000000000a02a211 */ /* 0x010fc800078810ff */
[----:B------:R-:W-:Y:S02]  /*186f0*/  @!P2 LEA.HI.X R3, R10, R4, R11, 0x2, P4 ;  /* 0x000000040a03a211 */ /* 0x000fe400020f140b */
[----:B------:R-:W-:Y:S02]  /*18700*/  SHF.R.S32.HI R10, RZ, 0x1f, R252 ;  /* 0x0000001fff0a7819 */ /* 0x000fe400000114fc */
[----:B------:R-:W-:Y:S01]  /*18710*/  SHF.R.S32.HI R11, RZ, 0x1f, R5 ;  /* 0x0000001fff0b7819 */ /* 0x000fe20000011405 */
[----:B------:R4:W-:Y:S01]  /*18720*/  @!P2 ST.E.64 [R2.64], R24 ;  /* 0x000000180200a985 */ /* 0x0009e2000c101b06 */
[----:B-----5:R-:W-:-:S04]  /*18730*/  @!P6 LEA R8, P0, R252, R0, 0x2 ;  /* 0x00000000fc08e211 */ /* 0x020fc800078010ff */
[----:B------:R-:W-:Y:S02]  /*18740*/  @!P6 LEA.HI.X R9, R252, R4, R10, 0x2, P0 ;  /* 0x00000004fc09e211 */ /* 0x000fe400000f140a */
[----:B------:R-:W-:-:S03]  /*18750*/  @!P5 LEA R10, P0, R5, R0, 0x2 ;  /* 0x00000000050ad211 */ /* 0x000fc600078010ff */
[----:B------:R5:W-:Y:S01]  /*18760*/  @!P6 ST.E.64 [R8.64], R36 ;  /* 0x000000240800e985 */ /* 0x000be2000c101b06 */
[----:B------:R-:W-:Y:S02]  /*18770*/  @!P5 LEA.HI.X R11, R5, R4, R11, 0x2, P0 ;  /* 0x00000004050bd211 */ /* 0x000fe400000f140b */
[----:B------:R-:W-:Y:S02]  /*18780*/  IADD3 R5, R217, 0x70, RZ ;  /* 0x00000070d9057810 */ /* 0x000fe40007ffe0ff */
[----:B--2---:R-:W-:Y:S02]  /*18790*/  SHF.R.S32.HI R7, RZ, 0x1f, R250 ;  /* 0x0000001fff077819 */ /* 0x004fe400000114fa */
[C---:B------:R-:W-:Y:S02]  /*187a0*/  @!P1 LEA R6, P2, R250.reuse, R0, 0x2 ;  /* 0x00000000fa069211 */ /* 0x040fe400078410ff */
[----:B------:R-:W-:Y:S02]  /*187b0*/  ISETP.GE.AND P6, PT, R5, c[0x0][0x3c8], PT ;  /* 0x0000f20005007a0c */ /* 0x000fe40003fc6270 */
[----:B------:R-:W-:-:S05]  /*187c0*/  @!P1 LEA.HI.X R7, R250, R4, R7, 0x2, P2 ;  /* 0x00000004fa079211 */ /* 0x000fca00010f1407 */
[----:B------:R2:W-:Y:S01]  /*187d0*/  @!P1 ST.E.64 [R6.64], R32 ;  /* 0x0000002006009985 */ /* 0x0005e2000c101b06 */
[C---:B----4-:R-:W-:Y:S02]  /*187e0*/  IADD3 R3, R217.reuse, 0x58, RZ ;  /* 0x00000058d9037810 */ /* 0x050fe40007ffe0ff */
[----:B------:R-:W-:Y:S01]  /*187f0*/  IADD3 R2, R217, 0x60, RZ ;  /* 0x00000060d9027810 */ /* 0x000fe20007ffe0ff */
[----:B------:R4:W-:Y:S01]  /*18800*/  @!P5 ST.E.64 [R10.64], R44 ;  /* 0x0000002c0a00d985 */ /* 0x0009e2000c101b06 */
[----:B------:R-:W-:Y:S02]  /*18810*/  ISETP.GE.AND P3, PT, R3, c[0x0][0x3c8], PT ;  /* 0x0000f20003007a0c */ /* 0x000fe40003f66270 */
[----:B------:R-:W-:Y:S02]  /*18820*/  ISETP.GE.AND P4, PT, R2, c[0x0][0x3c8], PT ;  /* 0x0000f20002007a0c */ /* 0x000fe40003f86270 */
[----:B-----5:R-:W-:-:S09]  /*18830*/  SHF.R.S32.HI R9, RZ, 0x1f, R3 ;  /* 0x0000001fff097819 */ /* 0x020fd20000011403 */
[CC--:B------:R-:W-:Y:S02]  /*18840*/  @!P3 LEA R8, P1, R3.reuse, R0.reuse, 0x2 ;  /* 0x000000000308b211 */ /* 0x0c0fe400078210ff */
[----:B------:R-:W-:Y:S02]  /*18850*/  @!P4 LEA R12, P0, R2, R0, 0x2 ;  /* 0x00000000020cc211 */ /* 0x000fe400078010ff */
[----:B------:R-:W-:Y:S02]  /*18860*/  @!P3 LEA.HI.X R9, R3, R4, R9, 0x2, P1 ;  /* 0x000000040309b211 */ /* 0x000fe400008f1409 */
[----:B------:R-:W-:-:S03]  /*18870*/  IADD3 R3, R217, 0x78, RZ ;  /* 0x00000078d9037810 */ /* 0x000fc60007ffe0ff */
[----:B------:R5:W-:Y:S01]  /*18880*/  @!P3 ST.E.64 [R8.64], R40 ;  /* 0x000000280800b985 */ /* 0x000be2000c101b06 */
[----:B------:R-:W-:Y:S02]  /*18890*/  ISETP.GE.AND P3, PT, R3, c[0x0][0x3c8], PT ;  /* 0x0000f20003007a0c */ /* 0x000fe40003f66270 */
[C---:B--2---:R-:W-:Y:S02]  /*188a0*/  IADD3 R6, R217.reuse, 0x68, RZ ;  /* 0x00000068d9067810 */ /* 0x044fe40007ffe0ff */
[----:B------:R-:W-:Y:S02]  /*188b0*/  SHF.R.S32.HI R7, RZ, 0x1f, R2 ;  /* 0x0000001fff077819 */ /* 0x000fe40000011402 */
[----:B------:R-:W-:Y:S02]  /*188c0*/  ISETP.GE.AND P2, PT, R6, c[0x0][0x3c8], PT ;  /* 0x0000f20006007a0c */ /* 0x000fe40003f46270 */
[----:B------:R-:W-:Y:S02]  /*188d0*/  @!P4 LEA.HI.X R13, R2, R4, R7, 0x2, P0 ;  /* 0x00000004020dc211 */ /* 0x000fe400000f1407 */
[----:B------:R-:W-:-:S02]  /*188e0*/  IADD3 R2, R217, 0x80, RZ ;  /* 0x00000080d9027810 */ /* 0x000fc40007ffe0ff */
[----:B------:R-:W-:Y:S01]  /*188f0*/  SHF.R.S32.HI R7, RZ, 0x1f, R5 ;  /* 0x0000001fff077819 */ /* 0x000fe20000011405 */
[----:B------:R2:W-:Y:S01]  /*18900*/  @!P4 ST.E.64 [R12.64], R52 ;  /* 0x000000340c00c985 */ /* 0x0005e2000c101b06 */
[----:B------:R-:W-:Y:S02]  /*18910*/  ISETP.GE.AND P5, PT, R2, c[0x0][0x3c8], PT ;  /* 0x0000f20002007a0c */ /* 0x000fe40003fa6270 */
[----:B----4-:R-:W-:-:S04]  /*18920*/  @!P6 LEA R10, P0, R5, R0, 0x2 ;  /* 0x00000000050ae211 */ /* 0x010fc800078010ff */
[----:B------:R-:W-:Y:S02]  /*18930*/  @!P6 LEA.HI.X R11, R5, R4, R7, 0x2, P0 ;  /* 0x00000004050be211 */ /* 0x000fe400000f1407 */
[----:B------:R-:W-:Y:S02]  /*18940*/  IADD3 R7, R217, 0x88, RZ ;  /* 0x00000088d9077810 */ /* 0x000fe40007ffe0ff */
[----:B------:R-:W-:Y:S02]  /*18950*/  SHF.R.S32.HI R5, RZ, 0x1f, R2 ;  /* 0x0000001fff057819 */ /* 0x000fe40000011402 */
[----:B-----5:R-:W-:Y:S02]  /*18960*/  SHF.R.S32.HI R9, RZ, 0x1f, R6 ;  /* 0x0000001fff097819 */ /* 0x020fe40000011406 */
[----:B------:R-:W-:-:S04]  /*18970*/  @!P2 LEA R8, P1, R6, R0, 0x2 ;  /* 0x000000000608a211 */ /* 0x000fc800078210ff */
[----:B------:R-:W-:Y:S02]  /*18980*/  @!P2 LEA.HI.X R9, R6, R4, R9, 0x2, P1 ;  /* 0x000000040609a211 */ /* 0x000fe400008f1409 */
[----:B------:R-:W-:-:S03]  /*18990*/  IADD3 R6, R217, 0x90, RZ ;  /* 0x00000090d9067810 */ /* 0x000fc60007ffe0ff */
[----:B------:R4:W-:Y:S01]  /*189a0*/  @!P2 ST.E.64 [R8.64], R48 ;  /* 0x000000300800a985 */ /* 0x0009e2000c101b06 */
[----:B------:R-:W-:Y:S02]  /*189b0*/  ISETP.GE.AND P2, PT, R7, c[0x0][0x3c8], PT ;  /* 0x0000f20007007a0c */ /* 0x000fe40003f46270 */
[----:B--2---:R-:W-:Y:S01]  /*189c0*/  @!P5 LEA R12, P0, R2, R0, 0x2 ;  /* 0x00000000020cd211 */ /* 0x004fe200078010ff */
[----:B------:R2:W-:Y:S01]  /*189d0*/  @!P6 ST.E.64 [R10.64], R60 ;  /* 0x0000003c0a00e985 */ /* 0x0005e2000c101b06 */
[----:B------:R-:W-:Y:S02]  /*189e0*/  ISETP.GE.AND P4, PT, R6, c[0x0][0x3c8], PT ;  /* 0x0000f20006007a0c */ /* 0x000fe40003f86270 */
[----:B------:R-:W-:Y:S02]  /*189f0*/  @!P5 LEA.HI.X R13, R2, R4, R5, 0x2, P0 ;  /* 0x00000004020dd211 */ /* 0x000fe400000f1405 */
[----:B------:R-:W-:Y:S02]  /*18a00*/  IADD3 R5, R217, 0x98, RZ ;  /* 0x00000098d9057810 */ /* 0x000fe40007ffe0ff */
[----:B------:R-:W-:-:S02]  /*18a10*/  SHF.R.S32.HI R2, RZ, 0x1f, R6 ;  /* 0x0000001fff027819 */ /* 0x000fc40000011406 */
[----:B----4-:R-:W-:Y:S02]  /*18a20*/  SHF.R.S32.HI R9, RZ, 0x1f, R3 ;  /* 0x0000001fff097819 */ /* 0x010fe40000011403 */
[----:B------:R-:W-:-:S03]  /*18a30*/  @!P3 LEA R8, P1, R3, R0, 0x2 ;  /* 0x000000000308b211 */ /* 0x000fc600078210ff */
[C---:B--2---:R-:W-:Y:S02]  /*18a40*/  @!P4 LEA R10, P0, R6.reuse, R0, 0x2 ;  /* 0x00000000060ac211 */ /* 0x044fe400078010ff */
[-C--:B------:R-:W-:Y:S02]  /*18a50*/  @!P3 LEA.HI.X R9, R3, R4.reuse, R9, 0x2, P1 ;  /* 0x000000040309b211 */ /* 0x080fe400008f1409 */
[----:B------:R-:W-:Y:S02]  /*18a60*/  IADD3 R3, R217, 0xa0, RZ ;  /* 0x000000a0d9037810 */ /* 0x000fe40007ffe0ff */
[----:B------:R-:W-:Y:S01]  /*18a70*/  @!P4 LEA.HI.X R11, R6, R4, R2, 0x2, P0 ;  /* 0x00000004060bc211 */ /* 0x000fe200000f1402 */
[----:B------:R2:W-:Y:S01]  /*18a80*/  @!P3 ST.E.64 [R8.64], R56 ;  /* 0x000000380800b985 */ /* 0x0005e2000c101b06 */
[----:B------:R-:W-:Y:S02]  /*18a90*/  ISETP.GE.AND P3, PT, R5, c[0x0][0x3c8], PT ;  /* 0x0000f20005007a0c */ /* 0x000fe40003f66270 */
[----:B------:R-:W-:Y:S01]  /*18aa0*/  IADD3 R2, R217, 0xa8, RZ ;  /* 0x000000a8d9027810 */ /* 0x000fe20007ffe0ff */
[----:B------:R4:W-:Y:S01]  /*18ab0*/  @!P5 ST.E.64 [R12.64], R68 ;  /* 0x000000440c00d985 */ /* 0x0009e2000c101b06 */
[----:B------:R-:W-:-:S02]  /*18ac0*/  ISETP.GE.AND P5, PT, R3, c[0x0][0x3c8], PT ;  /* 0x0000f20003007a0c */ /* 0x000fc40003fa6270 */
[----:B------:R-:W-:Y:S02]  /*18ad0*/  SHF.R.S32.HI R6, RZ, 0x1f, R5 ;  /* 0x0000001fff067819 */ /* 0x000fe40000011405 */
[----:B--2---:R-:W-:Y:S02]  /*18ae0*/  SHF.R.S32.HI R9, RZ, 0x1f, R7 ;  /* 0x0000001fff097819 */ /* 0x004fe40000011407 */
[C---:B------:R-:W-:Y:S02]  /*18af0*/  @!P2 LEA R8, P1, R7.reuse, R0, 0x2 ;  /* 0x000000000708a211 */ /* 0x040fe400078210ff */
[----:B----4-:R-:W-:Y:S02]  /*18b00*/  SHF.R.S32.HI R13, RZ, 0x1f, R3 ;  /* 0x0000001fff0d7819 */ /* 0x010fe40000011403 */
[----:B------:R-:W-:Y:S02]  /*18b10*/  @!P2 LEA.HI.X R9, R7, R4, R9, 0x2, P1 ;  /* 0x000000040709a211 */ /* 0x000fe400008f1409 */
[----:B------:R-:W-:-:S02]  /*18b20*/  IADD3 R7, R217, 0xb0, RZ ;  /* 0x000000b0d9077810 */ /* 0x000fc40007ffe0ff */
[----:B------:R-:W-:Y:S01]  /*18b30*/  @!P5 LEA R12, P0, R3, R0, 0x2 ;  /* 0x00000000030cd211 */ /* 0x000fe200078010ff */
[----:B------:R2:W-:Y:S01]  /*18b40*/  @!P2 ST.E.64 [R8.64], R64 ;  /* 0x000000400800a985 */ /* 0x0005e2000c101b06 */
[----:B------:R-:W-:Y:S02]  /*18b50*/  ISETP.GE.AND P2, PT, R2, c[0x0][0x3c8], PT ;  /* 0x0000f20002007a0c */ /* 0x000fe40003f46270 */
[----:B------:R-:W-:Y:S01]  /*18b60*/  ISETP.GE.AND P6, PT, R7, c[0x0][0x3c8], PT ;  /* 0x0000f20007007a0c */ /* 0x000fe20003fc6270 */
[----:B------:R4:W-:Y:S01]  /*18b70*/  @!P4 ST.E.64 [R10.64], R76 ;  /* 0x0000004c0a00c985 */ /* 0x0009e2000c101b06 */
[----:B------:R-:W-:Y:S02]  /*18b80*/  @!P5 LEA.HI.X R13, R3, R4, R13, 0x2, P0 ;  /* 0x00000004030dd211 */ /* 0x000fe400000f140d */
[----:B------:R-:W-:Y:S02]  /*18b90*/  SHF.R.S32.HI R3, RZ, 0x1f, R2 ;  /* 0x0000001fff037819 */ /* 0x000fe40000011402 */
[----:B--2---:R-:W-:-:S04]  /*18ba0*/  @!P3 LEA R8, P1, R5, R0, 0x2 ;  /* 0x000000000508b211 */ /* 0x004fc800078210ff */
[----:B------:R-:W-:Y:S02]  /*18bb0*/  @!P3 LEA.HI.X R9, R5, R4, R6, 0x2, P1 ;  /* 0x000000040509b211 */ /* 0x000fe400008f1406 */
[C---:B------:R-:W-:Y:S02]  /*18bc0*/  IADD3 R6, R217.reuse, 0xb8, RZ ;  /* 0x000000b8d9067810 */ /* 0x040fe40007ffe0ff */
[----:B------:R-:W-:Y:S01]  /*18bd0*/  IADD3 R5, R217, 0xc0, RZ ;  /* 0x000000c0d9057810 */ /* 0x000fe20007ffe0ff */
[----:B------:R2:W-:Y:S01]  /*18be0*/  @!P3 ST.E.64 [R8.64], R72 ;  /* 0x000000480800b985 */ /* 0x0005e2000c101b06 */
[----:B------:R-:W-:Y:S02]  /*18bf0*/  ISETP.GE.AND P3, PT, R6, c[0x0][0x3c8], PT ;  /* 0x0000f20006007a0c */ /* 0x000fe40003f66270 */
[----:B------:R-:W-:Y:S01]  /*18c00*/  ISETP.GE.AND P4, PT, R5, c[0x0][0x3c8], PT ;  /* 0x0000f20005007a0c */ /* 0x000fe20003f86270 */
[----:B------:R5:W-:Y:S01]  /*18c10*/  @!P5 ST.E.64 [R12.64], R84 ;  /* 0x000000540c00d985 */ /* 0x000be2000c101b06 */
[----:B----4-:R-:W-:-:S02]  /*18c20*/  SHF.R.S32.HI R11, RZ, 0x1f, R7 ;  /* 0x0000001fff0b7819 */ /* 0x010fc40000011407 */
[----:B------:R-:W-:-:S04]  /*18c30*/  @!P6 LEA R10, P0, R7, R0, 0x2 ;  /* 0x00000000070ae211 */ /* 0x000fc800078010ff */
[----:B------:R-:W-:Y:S02]  /*18c40*/  @!P6 LEA.HI.X R11, R7, R4, R11, 0x2, P0 ;  /* 0x00000004070be211 */ /* 0x000fe400000f140b */
[----:B------:R-:W-:Y:S02]  /*18c50*/  SHF.R.S32.HI R7, RZ, 0x1f, R5 ;  /* 0x0000001fff077819 */ /* 0x000fe40000011405 */
[----:B--2---:R-:W-:-:S04]  /*18c60*/  @!P2 LEA R8, P1, R2, R0, 0x2 ;  /* 0x000000000208a211 */ /* 0x004fc800078210ff */
[----:B------:R-:W-:Y:S02]  /*18c70*/  @!P2 LEA.HI.X R9, R2, R4, R3, 0x2, P1 ;  /* 0x000000040209a211 */ /* 0x000fe400008f1403 */
[C---:B------:R-:W-:Y:S02]  /*18c80*/  IADD3 R2, R217.reuse, 0xd0, RZ ;  /* 0x000000d0d9027810 */ /* 0x040fe40007ffe0ff */
[----:B------:R-:W-:Y:S01]  /*18c90*/  IADD3 R3, R217, 0xc8, RZ ;  /* 0x000000c8d9037810 */ /* 0x000fe20007ffe0ff */
[----:B------:R2:W-:Y:S01]  /*18ca0*/  @!P2 ST.E.64 [R8.64], R80 ;  /* 0x000000500800a985 */ /* 0x0005e2000c101b06 */
[----:B-----5:R-:W-:Y:S02]  /*18cb0*/  @!P4 LEA R12, P0, R5, R0, 0x2 ;  /* 0x00000000050cc211 */ /* 0x020fe400078010ff */
[----:B------:R-:W-:Y:S01]  /*18cc0*/  ISETP.GE.AND P5, PT, R2, c[0x0][0x3c8], PT ;  /* 0x0000f20002007a0c */ /* 0x000fe20003fa6270 */
[----:B------:R4:W-:Y:S01]  /*18cd0*/  @!P6 ST.E.64 [R10.64], R92 ;  /* 0x0000005c0a00e985 */ /* 0x0009e2000c101b06 */
[----:B------:R-:W-:-:S02]  /*18ce0*/  ISETP.GE.AND P2, PT, R3, c[0x0][0x3c8], PT ;  /* 0x0000f20003007a0c */ /* 0x000fc40003f46270 */
        /* <DEDUP_REMOVED lines=11> */
[----:B------:R-:W-:Y:S02]  /*18da0*/  IADD3 R5, R217, 0xe8, RZ ;  /* 0x000000e8d9057810 */ /* 0x000fe40007ffe0ff */
[----:B------:R-:W-:Y:S01]  /*18db0*/  SHF.R.S32.HI R2, RZ, 0x1f, R6 ;  /* 0x0000001fff027819 */ /* 0x000fe20000011406 */
[----:B------:R4:W-:Y:S01]  /*18dc0*/  @!P4 ST.E.64 [R12.64], R100 ;  /* 0x000000640c00c985 */ /* 0x0009e2000c101b06 */
[----:B------:R-:W-:-:S02]  /*18dd0*/  ISETP.GE.AND P4, PT, R6, c[0x0][0x3c8], PT ;  /* 0x0000f20006007a0c */ /* 0x000fc40003f86270 */
[----:B------:R-:W-:Y:S02]  /*18de0*/  ISETP.GE.AND P3, PT, R5, c[0x0][0x3c8], PT ;  /* 0x0000f20005007a0c */ /* 0x000fe40003f66270 */
[----:B--2---:R-:W-:Y:S02]  /*18df0*/  SHF.R.S32.HI R9, RZ, 0x1f, R3 ;  /* 0x0000001fff097819 */ /* 0x004fe40000011403 */
[-C--:B------:R-:W-:Y:S02]  /*18e00*/  @!P2 LEA R8, P1, R3, R0.reuse, 0x2 ;  /* 0x000000000308a211 */ /* 0x080fe400078210ff */
[----:B----4-:R-:W-:Y:S02]  /*18e10*/  @!P6 LEA R12, P0, R7, R0, 0x2 ;  /* 0x00000000070ce211 */ /* 0x010fe400078010ff */
[----:B------:R-:W-:-:S03]  /*18e20*/  @!P2 LEA.HI.X R9, R3, R4, R9, 0x2, P1 ;  /* 0x000000040309a211 */ /* 0x000fc600008f1409 */
[C---:B------:R-:W-:Y:S02]  /*18e30*/  @!P4 LEA R14, P1, R6.reuse, R0, 0x2 ;  /* 0x00000000060ec211 */ /* 0x040fe400078210ff */
        /* <DEDUP_REMOVED lines=23> */
.L_x_1131:
[----:B------:R-:W-:Y:S05]  /*18fb0*/  BSYNC B0 ;  /* 0x0000000000007941 */ /* 0x000fea0003800000 */
.L_x_1130:
[----:B------:R-:W-:Y:S05]  /*18fc0*/  BRA.DIV ~URZ, `(.L_x_1132) ;  /* 0x000036a27f007947 */ /* 0x000fea000b800000 */
[----:B--2---:R2:W1:Y:S04]  /*18fd0*/  SHFL.IDX PT, R4, R16, 0x1, 0x1c1f ;  /* 0x003c1f0010047f89 */ /* 0x00446800000e0000 */
[----:B----4-:R2:W4:Y:S02]  /*18fe0*/  SHFL.IDX PT, R0, R17, 0x1, 0x1c1f ;  /* 0x003c1f0011007f89 */ /* 0x01052400000e0000 */
.L_x_1190:
[----:B------:R-:W-:-:S13]  /*18ff0*/  LOP3.LUT P0, RZ, R216, 0x2, RZ, 0xc0, !PT ;  /* 0x00000002d8ff7812 */ /* 0x000fda000780c0ff */
[----:B------:R-:W-:Y:S05]  /*19000*/  @P0 BRA `(.L_x_1127) ;  /* 0x00001a1000000947 */ /* 0x000fea0003800000 */
[C---:B------:R-:W-:Y:S02]  /*19010*/  ISETP.GE.AND P1, PT, R217.reuse, c[0x0][0x3c8], PT ;  /* 0x0000f200d9007a0c */ /* 0x040fe40003f26270 */
[C---:B-1----:R-:W-:Y:S02]  /*19020*/  IADD3 R10, R217.reuse, 0x8, RZ ;  /* 0x00000008d90a7810 */ /* 0x042fe40007ffe0ff */
[C---:B------:R-:W-:Y:S02]  /*19030*/  IADD3 R8, R217.reuse, 0x10, RZ ;  /* 0x00000010d9087810 */ /* 0x040fe40007ffe0ff */
[----:B------:R-:W-:Y:S02]  /*19040*/  ISETP.GE.AND P0, PT, R10, c[0x0][0x3c8], PT ;  /* 0x0000f2000a007a0c */ /* 0x000fe40003f06270 */
[----:B------:R-:W-:Y:S02]  /*19050*/  ISETP.GE.AND P5, PT, R8, c[0x0][0x3c8], PT ;  /* 0x0000f20008007a0c */ /* 0x000fe40003fa6270 */
[----:B------:R-:W-:-:S02]  /*19060*/  IADD3 R15, R217, 0x18, RZ ;  /* 0x00000018d90f7810 */ /* 0x000fc40007ffe0ff */
[----:B------:R-:W-:Y:S01]  /*19070*/  IADD3 R11, R217, 0x8, RZ ;  /* 0x00000008d90b7810 */ /* 0x000fe20007ffe0ff */
[----:B----4-:R-:W-:Y:S01]  /*19080*/  @!P1 IMAD.MOV.U32 R2, RZ, RZ, R0 ;  /* 0x000000ffff029224 */ /* 0x010fe200078e0000 */
[----:B------:R-:W-:Y:S01]  /*19090*/  ISETP.GE.AND P4, PT, R15, c[0x0][0x3c8], PT ;  /* 0x0000f2000f007a0c */ /* 0x000fe20003f86270 */
[----:B------:R-:W-:Y:S01]  /*190a0*/  @!P1 IMAD.MOV.U32 R3, RZ, RZ, R4 ;  /* 0x000000ffff039224 */ /* 0x000fe200078e0004 */
[C---:B------:R-:W-:Y:S02]  /*190b0*/  IADD3 R13, R217.reuse, 0x20, RZ ;  /* 0x00000020d90d7810 */ /* 0x040fe40007ffe0ff */
[----:B------:R-:W-:Y:S01]  /*190c0*/  SHF.R.S32.HI R11, RZ, 0x1f, R11 ;  /* 0x0000001fff0b7819 */ /* 0x000fe2000001140b */
[C---:B------:R-:W-:Y:S01]  /*190d0*/  @!P1 IMAD.WIDE R2, R217.reuse, 0x4, R2 ;  /* 0x00000004d9029825 */ /* 0x040fe200078e0202 */
[----:B------:R-:W-:Y:S02]  /*190e0*/  @!P0 LEA R6, P6, R10, R0, 0x2 ;  /* 0x000000000a068211 */ /* 0x000fe400078c10ff */
[----:B------:R-:W-:-:S02]  /*190f0*/  IADD3 R5, R217, 0x28, RZ ;  /* 0x00000028d9057810 */ /* 0x000fc40007ffe0ff */
[----:B------:R-:W-:Y:S01]  /*19100*/  IADD3 R9, R217, 0x10, RZ ;  /* 0x00000010d9097810 */ /* 0x000fe20007ffe0ff */
[----:B------:R1:W-:Y:S01]  /*19110*/  @!P1 ST.E.64 [R2.64], R120 ;  /* 0x0000007802009985 */ /* 0x0003e2000c101b06 */
[----:B------:R-:W-:Y:S02]  /*19120*/  ISETP.GE.AND P3, PT, R13, c[0x0][0x3c8], PT ;  /* 0x0000f2000d007a0c */ /* 0x000fe40003f66270 */
[----:B------:R-:W-:Y:S02]  /*19130*/  @!P0 LEA.HI.X R7, R10, R4, R11, 0x2, P6 ;  /* 0x000000040a078211 */ /* 0x000fe400030f140b */
[----:B------:R-:W-:Y:S02]  /*19140*/  ISETP.GE.AND P2, PT, R5, c[0x0][0x3c8], PT ;  /* 0x0000f20005007a0c */ /* 0x000fe40003f46270 */
[----:B------:R-:W-:Y:S01]  /*19150*/  SHF.R.S32.HI R9, RZ, 0x1f, R9 ;  /* 0x0000001fff097819 */ /* 0x000fe20000011409 */
[----:B------:R4:W-:Y:S01]  /*19160*/  @!P0 ST.E.64 [R6.64], R124 ;  /* 0x0000007c06008985 */ /* 0x0009e2000c101b06 */
[----:B--2---:R-:W-:-:S02]  /*19170*/  IADD3 R16, R217, 0x18, RZ ;  /* 0x00000018d9107810 */ /* 0x004fc40007ffe0ff */
[C---:B------:R-:W-:Y:S02]  /*19180*/  IADD3 R12, R217.reuse, 0x30, RZ ;  /* 0x00000030d90c7810 */ /* 0x040fe40007ffe0ff */
[----:B------:R-:W-:Y:S02]  /*19190*/  SHF.R.S32.HI R16, RZ, 0x1f, R16 ;  /* 0x0000001fff107819 */ /* 0x000fe40000011410 */
[C---:B------:R-:W-:Y:S02]  /*191a0*/  IADD3 R10, R217.reuse, 0x38, RZ ;  /* 0x00000038d90a7810 */ /* 0x040fe40007ffe0ff */
[C---:B------:R-:W-:Y:S02]  /*191b0*/  IADD3 R14, R217.reuse, 0x20, RZ ;  /* 0x00000020d90e7810 */ /* 0x040fe40007ffe0ff */
[----:B------:R-:W-:Y:S02]  /*191c0*/  IADD3 R11, R217, 0x28, RZ ;  /* 0x00000028d90b7810 */ /* 0x000fe40007ffe0ff */
[----:B------:R-:W-:-:S02]  /*191d0*/  SHF.R.S32.HI R14, RZ, 0x1f, R14 ;  /* 0x0000001fff0e7819 */ /* 0x000fc4000001140e */
[----:B------:R-:W-:Y:S02]  /*191e0*/  SHF.R.S32.HI R11, RZ, 0x1f, R11 ;  /* 0x0000001fff0b7819 */ /* 0x000fe4000001140b */
[----:B-1----:R-:W-:-:S04]  /*191f0*/  @!P5 LEA R2, P1, R8, R0, 0x2 ;  /* 0x000000000802d211 */ /* 0x002fc800078210ff */
[----:B------:R-:W-:Y:S02]  /*19200*/  @!P5 LEA.HI.X R3, R8, R4, R9, 0x2, P1 ;  /* 0x000000040803d211 */ /* 0x000fe400008f1409 */
[C---:B------:R-:W-:Y:S02]  /*19210*/  @!P4 LEA R8, P0, R15.reuse, R0, 0x2 ;  /* 0x000000000f08c211 */ /* 0x040fe400078010ff */
[----:B------:R-:W-:Y:S01]  /*19220*/  ISETP.GE.AND P1, PT, R12, c[0x0][0x3c8], PT ;  /* 0x0000f2000c007a0c */ /* 0x000fe20003f26270 */
[----:B------:R1:W-:Y:S01]  /*19230*/  @!P5 ST.E.64 [R2.64], R128 ;  /* 0x000000800200d985 */ /* 0x0003e2000c101b06 */
[----:B------:R-:W-:Y:S02]  /*19240*/  @!P4 LEA.HI.X R9, R15, R4, R16, 0x2, P0 ;  /* 0x000000040f09c211 */ /* 0x000fe400000f1410 */
[C---:B----4-:R-:W-:Y:S02]  /*19250*/  @!P3 LEA R6, P6, R13.reuse, R0, 0x2 ;  /* 0x000000000d06b211 */ /* 0x050fe400078c10ff */
[----:B------:R-:W-:Y:S01]  /*19260*/  ISETP.GE.AND P0, PT, R10, c[0x0][0x3c8], PT ;  /* 0x0000f2000a007a0c */ /* 0x000fe20003f06270 */
[----:B------:R2:W-:Y:S01]  /*19270*/  @!P4 ST.E.64 [R8.64], R146 ;  /* 0x000000920800c985 */ /* 0x0005e2000c101b06 */
[----:B------:R-:W-:-:S02]  /*19280*/  @!P3 LEA.HI.X R7, R13, R4, R14, 0x2, P6 ;  /* 0x000000040d07b211 */ /* 0x000fc400030f140e */
[----:B------:R-:W-:Y:S02]  /*19290*/  IADD3 R13, R217, 0x30, RZ ;  /* 0x00000030d90d7810 */ /* 0x000fe40007ffe0ff */
[----:B------:R-:W-:Y:S01]  /*192a0*/  ISETP.GE.AND P4, PT, R252, c[0x0][0x3c8], PT ;  /* 0x0000f200fc007a0c */ /* 0x000fe20003f86270 */
[----:B------:R4:W-:Y:S01]  /*192b0*/  @!P3 ST.E.64 [R6.64], R22 ;  /* 0x000000160600b985 */ /* 0x0009e2000c101b06 */
[----:B------:R-:W-:Y:S02]  /*192c0*/  SHF.R.S32.HI R13, RZ, 0x1f, R13 ;  /* 0x0000001fff0d7819 */ /* 0x000fe4000001140d */
[----:B-1----:R-:W-:-:S04]  /*192d0*/  @!P2 LEA R2, P5, R5, R0, 0x2 ;  /* 0x000000000502a211 */ /* 0x002fc800078a10ff */
[----:B------:R-:W-:Y:S02]  /*192e0*/  @!P2 LEA.HI.X R3, R5, R4, R11, 0x2, P5 ;  /* 0x000000040503a211 */ /* 0x000fe400028f140b */
[C---:B------:R-:W-:Y:S02]  /*192f0*/  IADD3 R11, R217.reuse, 0x38, RZ ;  /* 0x00000038d90b7810 */ /* 0x040fe40007ffe0ff */
[-C--:B--2---:R-:W-:Y:S01]  /*19300*/  @!P1 LEA R8, P3, R12, R0.reuse, 0x2 ;  /* 0x000000000c089211 */ /* 0x084fe200078610ff */
[----:B------:R1:W-:Y:S01]  /*19310*/  @!P2 ST.E.64 [R2.64], R26 ;  /* 0x0000001a0200a985 */ /* 0x0003e2000c101b06 */
[----:B------:R-:W-:Y:S02]  /*19320*/  IADD3 R5, R217, 0x50, RZ ;  /* 0x00000050d9057810 */ /* 0x000fe40007ffe0ff */
[----:B----4-:R-:W-:Y:S02]  /*19330*/  @!P0 LEA R6, P2, R10, R0, 0x2 ;  /* 0x000000000a068211 */ /* 0x010fe400078410ff */
[----:B------:R-:W-:-:S02]  /*19340*/  SHF.R.S32.HI R11, RZ, 0x1f, R11 ;  /* 0x0000001fff0b7819 */ /* 0x000fc4000001140b */
[-C--:B------:R-:W-:Y:S02]  /*19350*/  @!P1 LEA.HI.X R9, R12, R4.reuse, R13, 0x2, P3 ;  /* 0x000000040c099211 */ /* 0x080fe400018f140d */
[----:B------:R-:W-:Y:S02]  /*19360*/  ISETP.GE.AND P3, PT, R250, c[0x0][0x3c8], PT ;  /* 0x0000f200fa007a0c */ /* 0x000fe40003f66270 */
[----:B------:R-:W-:Y:S01]  /*19370*/  ISETP.GE.AND P6, PT, R5, c[0x0][0x3c8], PT ;  /* 0x0000f20005007a0c */ /* 0x000fe20003fc6270 */
[----:B------:R2:W-:Y:S01]  /*19380*/  @!P1 ST.E.64 [R8.64], R150 ;  /* 0x0000009608009985 */ /* 0x0005e2000c101b06 */
[----:B------:R-:W-:Y:S02]  /*19390*/  @!P0 LEA.HI.X R7, R10, R4, R11, 0x2, P2 ;  /* 0x000000040a078211 */ /* 0x000fe400010f140b */
[----:B------:R-:W-:Y:S02]  /*193a0*/  SHF.R.S32.HI R12, RZ, 0x1f, R252 ;  /* 0x0000001fff0c7819 */ /* 0x000fe400000114fc */
[----:B------:R-:W-:Y:S01]  /*193b0*/  SHF.R.S32.HI R15, RZ, 0x1f, R5 ;  /* 0x0000001fff0f7819 */ /* 0x000fe20000011405 */
[----:B------:R4:W-:Y:S01]  /*193c0*/  @!P0 ST.E.64 [R6.64], R30 ;  /* 0x0000001e06008985 */ /* 0x0009e2000c101b06 */
[----:B------:R-:W-:-:S04]  /*193d0*/  @!P4 LEA R10, P0, R252, R0, 0x2 ;  /* 0x00000000fc0ac211 */ /* 0x000fc800078010ff */
[----:B------:R-:W-:Y:S02]  /*193e0*/  @!P4 LEA.HI.X R11, R252, R4, R12, 0x2, P0 ;  /* 0x00000004fc0bc211 */ /* 0x000fe400000f140c */
[----:B------:R-:W-:-:S03]  /*193f0*/  @!P6 LEA R14, P0, R5, R0, 0x2 ;  /* 0x00000000050ee211 */ /* 0x000fc600078010ff */
[----:B------:R5:W-:Y:S01]  /*19400*/  @!P4 ST.E.64 [R10.64], R38 ;  /* 0x000000260a00c985 */ /* 0x000be2000c101b06 */
[C---:B-1----:R-:W-:Y:S02]  /*19410*/  IADD3 R3, R217.reuse, 0x58, RZ ;  /* 0x00000058d9037810 */ /* 0x042fe40007ffe0ff */
[----:B------:R-:W-:Y:S02]  /*19420*/  IADD3 R2, R217, 0x60, RZ ;  /* 0x00000060d9027810 */ /* 0x000fe40007ffe0ff */
[----:B------:R-:W-:Y:S02]  /*19430*/  ISETP.GE.AND P5, PT, R3, c[0x0][0x3c8], PT ;  /* 0x0000f20003007a0c */ /* 0x000fe40003fa6270 */
[----:B------:R-:W-:Y:S02]  /*19440*/  SHF.R.S32.HI R13, RZ, 0x1f, R3 ;  /* 0x0000001fff0d7819 */ /* 0x000fe40000011403 */
[----:B------:R-:W-:Y:S02]  /*19450*/  @!P6 LEA.HI.X R15, R5, R4, R15, 0x2, P0 ;  /* 0x00000004050fe211 */ /* 0x000fe400000f140f */
[----:B------:R-:W-:-:S02]  /*19460*/  ISETP.GE.AND P4, PT, R2, c[0x0][0x3c8], PT ;  /* 0x0000f20002007a0c */ /* 0x000fc40003f86270 */
[C---:B--2---:R-:W-:Y:S02]  /*19470*/  @!P3 LEA R8, P1, R250.reuse, R0, 0x2 ;  /* 0x00000000fa08b211 */ /* 0x044fe400078210ff */
[C---:B------:R-:W-:Y:S02]  /*19480*/  IADD3 R5, R217.reuse, 0x70, RZ ;  /* 0x00000070d9057810 */ /* 0x040fe40007ffe0ff */
[----:B----4-:R-:W-:Y:S02]  /*19490*/  SHF.R.S32.HI R7, RZ, 0x1f, R250 ;  /* 0x0000001fff077819 */ /* 0x010fe400000114fa */
[----:B------:R-:W-:Y:S02]  /*194a0*/  IADD3 R6, R217, 0x68, RZ ;  /* 0x00000068d9067810 */ /* 0x000fe40007ffe0ff */
[----:B------:R-:W-:Y:S02]  /*194b0*/  @!P3 LEA.HI.X R9, R250, R4, R7, 0x2, P1 ;  /* 0x00000004fa09b211 */ /* 0x000fe400008f1407 */
[----:B------:R-:W-:-:S02]  /*194c0*/  @!P5 LEA R12, P1, R3, R0, 0x2 ;  /* 0x00000000030cd211 */ /* 0x000fc400078210ff */
[----:B------:R-:W-:Y:S01]  /*194d0*/  ISETP.GE.AND P2, PT, R6, c[0x0][0x3c8], PT ;  /* 0x0000f20006007a0c */ /* 0x000fe20003f46270 */
[----:B------:R1:W-:Y:S01]  /*194e0*/  @!P3 ST.E.64 [R8.64], R34 ;  /* 0x000000220800b985 */ /* 0x0003e2000c101b06 */
[----:B------:R-:W-:Y:S02]  /*194f0*/  @!P5 LEA.HI.X R13, R3, R4, R13, 0x2, P1 ;  /* 0x00000004030dd211 */ /* 0x000fe400008f140d */
[----:B------:R-:W-:Y:S01]  /*19500*/  ISETP.GE.AND P1, PT, R5, c[0x0][0x3c8], PT ;  /* 0x0000f20005007a0c */ /* 0x000fe20003f26270 */
[----:B------:R2:W-:Y:S01]  /*19510*/  @!P6 ST.E.64 [R14.64], R46 ;  /* 0x0000002e0e00e985 */ /* 0x0005e2000c101b06 */
[----:B-----5:R-:W-:Y:S02]  /*19520*/  @!P4 LEA R10, P0, R2, R0, 0x2 ;  /* 0x00000000020ac211 */ /* 0x020fe400078010ff */
[----:B------:R-:W-:Y:S01]  /*19530*/  IADD3 R3, R217, 0x78, RZ ;  /* 0x00000078d9037810 */ /* 0x000fe20007ffe0ff */
[----:B------:R4:W-:Y:S01]  /*19540*/  @!P5 ST.E.64 [R12.64], R42 ;  /* 0x0000002a0c00d985 */ /* 0x0009e2000c101b06 */
[----:B------:R-:W-:-:S02]  /*19550*/  SHF.R.S32.HI R7, RZ, 0x1f, R6 ;  /* 0x0000001fff077819 */ /* 0x000fc40000011406 */
[----:B-1----:R-:W-:Y:S02]  /*19560*/  SHF.R.S32.HI R9, RZ, 0x1f, R2 ;  /* 0x0000001fff097819 */ /* 0x002fe40000011402 */
[----:B------:R-:W-:Y:S02]  /*19570*/  @!P2 LEA R8, P3, R6, R0, 0x2 ;  /* 0x000000000608a211 */ /* 0x000fe400078610ff */
[----:B------:R-:W-:Y:S02]  /*19580*/  @!P4 LEA.HI.X R11, R2, R4, R9, 0x2, P0 ;  /* 0x00000004020bc211 */ /* 0x000fe400000f1409 */
[----:B--2---:R-:W-:Y:S02]  /*19590*/  SHF.R.S32.HI R14, RZ, 0x1f, R5 ;  /* 0x0000001fff0e7819 */ /* 0x004fe40000011405 */
[----:B------:R-:W-:Y:S02]  /*195a0*/  @!P1 LEA R16, P4, R5, R0, 0x2 ;  /* 0x0000000005109211 */ /* 0x000fe400078810ff */
[----:B------:R-:W-:-:S02]  /*195b0*/  ISETP.GE.AND P0, PT, R3, c[0x0][0x3c8], PT ;  /* 0x0000f20003007a0c */ /* 0x000fc40003f06270 */
[-C--:B------:R-:W-:Y:S02]  /*195c0*/  @!P2 LEA.HI.X R9, R6, R4.reuse, R7, 0x2, P3 ;  /* 0x000000040609a211 */ /* 0x080fe400018f1407 */
[C---:B------:R-:W-:Y:S02]  /*195d0*/  IADD3 R7, R217.reuse, 0x80, RZ ;  /* 0x00000080d9077810 */ /* 0x040fe40007ffe0ff */
[----:B------:R-:W-:Y:S02]  /*195e0*/  IADD3 R6, R217, 0x88, RZ ;  /* 0x00000088d9067810 */ /* 0x000fe40007ffe0ff */
[----:B---3--:R-:W-:Y:S02]  /*195f0*/  @!P1 LEA.HI.X R17, R5, R4, R14, 0x2, P4 ;  /* 0x0000000405119211 */ /* 0x008fe400020f140e */
[----:B------:R-:W-:Y:S02]  /*19600*/  ISETP.GE.AND P4, PT, R2, c[0x0][0x3c8], PT ;  /* 0x0000f20002007a0c */ /* 0x000fe40003f86270 */
[----:B------:R-:W-:-:S02]  /*19610*/  ISETP.GE.AND P6, PT, R7, c[0x0][0x3c8], PT ;  /* 0x0000f20007007a0c */ /* 0x000fc40003fc6270 */
[----:B------:R-:W-:Y:S02]  /*19620*/  ISETP.GE.AND P5, PT, R6, c[0x0][0x3c8], PT ;  /* 0x0000f20006007a0c */ /* 0x000fe40003fa6270 */
[----:B----4-:R-:W-:Y:S02]  /*19630*/  SHF.R.S32.HI R13, RZ, 0x1f, R3 ;  /* 0x0000001fff0d7819 */ /* 0x010fe40000011403 */
[C---:B------:R-:W-:Y:S02]  /*19640*/  @!P0 LEA R12, P3, R3.reuse, R0, 0x2 ;  /* 0x00000000030c8211 */ /* 0x040fe400078610ff */
[----:B------:R-:W-:Y:S02]  /*19650*/  SHF.R.S32.HI R5, RZ, 0x1f, R6 ;  /* 0x0000001fff057819 */ /* 0x000fe40000011406 */
[----:B------:R-:W-:Y:S01]  /*19660*/  @!P0 LEA.HI.X R13, R3, R4, R13, 0x2, P3 ;  /* 0x00000004030d8211 */ /* 0x000fe200018f140d */
[----:B------:R1:W-:Y:S01]  /*19670*/  @!P4 ST.E.64 [R10.64], R54 ;  /* 0x000000360a00c985 */ /* 0x0003e2000c101b06 */
[----:B------:R-:W-:-:S02]  /*19680*/  IADD3 R2, R217, 0x90, RZ ;  /* 0x00000090d9027810 */ /* 0x000fc40007ffe0ff */
[----:B------:R-:W-:Y:S01]  /*19690*/  @!P6 LEA R14, P3, R7, R0, 0x2 ;  /* 0x00000000070ee211 */ /* 0x000fe200078610ff */
[----:B------:R2:W-:Y:S01]  /*196a0*/  @!P2 ST.E.64 [R8.64], R50 ;  /* 0x000000320800a985 */ /* 0x0005e2000c101b06 */
[----:B------:R-:W-:-:S03]  /*196b0*/  IADD3 R3, R217, 0x98, RZ ;  /* 0x00000098d9037810 */ /* 0x000fc60007ffe0ff */
[----:B------:R-:W-:Y:S01]  /*196c0*/  @!P1 ST.E.64 [R16.64], R62 ;  /* 0x0000003e10009985 */ /* 0x000fe2000c101b06 */
[----:B------:R-:W-:-:S03]  /*196d0*/  ISETP.GE.AND P4, PT, R3, c[0x0][0x3c8], PT ;  /* 0x0000f20003007a0c */ /* 0x000fc60003f86270 */
[----:B------:R3:W-:Y:S01]  /*196e0*/  @!P0 ST.E.64 [R12.64], R58 ;  /* 0x0000003a0c008985 */ /* 0x0007e2000c101b06 */
[----:B-1----:R-:W-:-:S09]  /*196f0*/  SHF.R.S32.HI R11, RZ, 0x1f, R2 ;  /* 0x0000001fff0b7819 */ /* 0x002fd20000011402 */
[-C--:B------:R-:W-:Y:S02]  /*19700*/  @!P4 LEA R10, P1, R3, R0.reuse, 0x2 ;  /* 0x00000000030ac211 */ /* 0x080fe400078210ff */
[----:B--2---:R-:W-:Y:S02]  /*19710*/  SHF.R.S32.HI R9, RZ, 0x1f, R7 ;  /* 0x0000001fff097819 */ /* 0x004fe40000011407 */
[C---:B------:R-:W-:Y:S02]  /*19720*/  @!P5 LEA R8, P2, R6.reuse, R0, 0x2 ;  /* 0x000000000608d211 */ /* 0x040fe400078410ff */
[-C--:B------:R-:W-:Y:S02]  /*19730*/  @!P6 LEA.HI.X R15, R7, R4.reuse, R9, 0x2, P3 ;  /* 0x00000004070fe211 */ /* 0x080fe400018f1409 */
[----:B------:R-:W-:Y:S02]  /*19740*/  @!P5 LEA.HI.X R9, R6, R4, R5, 0x2, P2 ;  /* 0x000000040609d211 */ /* 0x000fe400010f1405 */
[----:B------:R-:W-:Y:S01]  /*19750*/  ISETP.GE.AND P2, PT, R2, c[0x0][0x3c8], PT ;  /* 0x0000f20002007a0c */ /* 0x000fe20003f46270 */
[----:B------:R1:W-:Y:S01]  /*19760*/  @!P6 ST.E.64 [R14.64], R70 ;  /* 0x000000460e00e985 */ /* 0x0003e2000c101b06 */
[----:B------:R-:W-:-:S02]  /*19770*/  IADD3 R5, R217, 0xa0, RZ ;  /* 0x000000a0d9057810 */ /* 0x000fc40007ffe0ff */
[----:B------:R-:W-:Y:S01]  /*19780*/  IADD3 R6, R217, 0xa8, RZ ;  /* 0x000000a8d9067810 */ /* 0x000fe20007ffe0ff */
[----:B------:R2:W-:Y:S01]  /*19790*/  @!P5 ST.E.64 [R8.64], R66 ;  /* 0x000000420800d985 */ /* 0x0005e2000c101b06 */
[----:B------:R-:W-:Y:S02]  /*197a0*/  ISETP.GE.AND P3, PT, R5, c[0x0][0x3c8], PT ;  /* 0x0000f20005007a0c */ /* 0x000fe40003f66270 */
[----:B------:R-:W-:Y:S02]  /*197b0*/  ISETP.GE.AND P6, PT, R2, c[0x0][0x3c8], PT ;  /* 0x0000f20002007a0c */ /* 0x000fe40003fc6270 */
[----:B------:R-:W-:-:S03]  /*197c0*/  SHF.R.S32.HI R7, RZ, 0x1f, R3 ;  /* 0x0000001fff077819 */ /* 0x000fc60000011403 */
[----:B---3--:R-:W-:-:S04]  /*197d0*/  @!P2 LEA R12, P0, R2, R0, 0x2 ;  /* 0x00000000020ca211 */ /* 0x008fc800078010ff */
[----:B------:R-:W-:Y:S02]  /*197e0*/  @!P2 LEA.HI.X R13, R2, R4, R11, 0x2, P0 ;  /* 0x00000004020da211 */ /* 0x000fe400000f140b */
[----:B------:R-:W-:Y:S02]  /*197f0*/  ISETP.GE.AND P2, PT, R6, c[0x0][0x3c8], PT ;  /* 0x0000f20006007a0c */ /* 0x000fe40003f46270 */
[----:B------:R-:W-:Y:S01]  /*19800*/  @!P3 LEA R16, P0, R5, R0, 0x2 ;  /* 0x000000000510b211 */ /* 0x000fe200078010ff */
[----:B------:R3:W-:Y:S01]  /*19810*/  @!P6 ST.E.64 [R12.64], R78 ;  /* 0x0000004e0c00e985 */ /* 0x0007e2000c101b06 */
[----:B------:R-:W-:Y:S02]  /*19820*/  @!P4 LEA.HI.X R11, R3, R4, R7, 0x2, P1 ;  /* 0x00000004030bc211 */ /* 0x000fe400008f1407 */
[----:B------:R-:W-:Y:S02]  /*19830*/  SHF.R.S32.HI R3, RZ, 0x1f, R6 ;  /* 0x0000001fff037819 */ /* 0x000fe40000011406 */
[C---:B------:R-:W-:Y:S01]  /*19840*/  IADD3 R7, R217.reuse, 0xb0, RZ ;  /* 0x000000b0d9077810 */ /* 0x040fe20007ffe0ff */
[----:B------:R4:W-:Y:S01]  /*19850*/  @!P4 ST.E.64 [R10.64], R74 ;  /* 0x0000004a0a00c985 */ /* 0x0009e2000c101b06 */
[----:B------:R-:W-:-:S02]  /*19860*/  IADD3 R2, R217, 0xc8, RZ ;  /* 0x000000c8d9027810 */ /* 0x000fc40007ffe0ff */
[----:B------:R-:W-:Y:S02]  /*19870*/  ISETP.GE.AND P1, PT, R7, c[0x0][0x3c8], PT ;  /* 0x0000f20007007a0c */ /* 0x000fe40003f26270 */
[----:B-1----:R-:W-:Y:S02]  /*19880*/  @!P2 LEA R14, P5, R6, R0, 0x2 ;  /* 0x00000000060ea211 */ /* 0x002fe400078a10ff */
[----:B--2---:R-:W-:Y:S02]  /*19890*/  SHF.R.S32.HI R9, RZ, 0x1f, R5 ;  /* 0x0000001fff097819 */ /* 0x004fe40000011405 */
[----:B------:R-:W-:Y:S02]  /*198a0*/  IADD3 R8, R217, 0xb8, RZ ;  /* 0x000000b8d9087810 */ /* 0x000fe40007ffe0ff */
[----:B------:R-:W-:Y:S02]  /*198b0*/  @!P3 LEA.HI.X R17, R5, R4, R9, 0x2, P0 ;  /* 0x000000040511b211 */ /* 0x000fe400000f1409 */
[----:B------:R-:W-:-:S02]  /*198c0*/  ISETP.GE.AND P0, PT, R8, c[0x0][0x3c8], PT ;  /* 0x0000f20008007a0c */ /* 0x000fc40003f06270 */
[----:B------:R-:W-:Y:S01]  /*198d0*/  @!P2 LEA.HI.X R15, R6, R4, R3, 0x2, P5 ;  /* 0x00000004060fa211 */ /* 0x000fe200028f1403 */
[----:B------:R-:W-:Y:S01]  /*198e0*/  @!P3 ST.E.64 [R16.64], R86 ;  /* 0x000000561000b985 */ /* 0x000fe2000c101b06 */
[----:B------:R-:W-:Y:S02]  /*198f0*/  IADD3 R3, R217, 0xc0, RZ ;  /* 0x000000c0d9037810 */ /* 0x000fe40007ffe0ff */
[----:B------:R-:W-:Y:S01]  /*19900*/  SHF.R.S32.HI R6, RZ, 0x1f, R8 ;  /* 0x0000001fff067819 */ /* 0x000fe20000011408 */
[----:B------:R1:W-:Y:S01]  /*19910*/  @!P2 ST.E.64 [R14.64], R82 ;  /* 0x000000520e00a985 */ /* 0x0003e2000c101b06 */
[----:B------:R-:W-:Y:S02]  /*19920*/  ISETP.GE.AND P6, PT, R3, c[0x0][0x3c8], PT ;  /* 0x0000f20003007a0c */ /* 0x000fe40003fc6270 */
[----:B------:R-:W-:Y:S02]  /*19930*/  SHF.R.S32.HI R5, RZ, 0x1f, R7 ;  /* 0x0000001fff057819 */ /* 0x000fe40000011407 */
[----:B---3--:R-:W-:-:S02]  /*19940*/  @!P1 LEA R12, P5, R7, R0, 0x2 ;  /* 0x00000000070c9211 */ /* 0x008fc400078a10ff */
[C---:B----4-:R-:W-:Y:S02]  /*19950*/  @!P0 LEA R10, P4, R8.reuse, R0, 0x2 ;  /* 0x00000000080a8211 */ /* 0x050fe400078810ff */
[-C--:B------:R-:W-:Y:S02]  /*19960*/  @!P1 LEA.HI.X R13, R7, R4.reuse, R5, 0x2, P5 ;  /* 0x00000004070d9211 */ /* 0x080fe400028f1405 */
[----:B------:R-:W-:Y:S02]  /*19970*/  @!P0 LEA.HI.X R11, R8, R4, R6, 0x2, P4 ;  /* 0x00000004080b8211 */ /* 0x000fe400020f1406 */
[----:B------:R-:W-:Y:S01]  /*19980*/  ISETP.GE.AND P4, PT, R2, c[0x0][0x3c8], PT ;  /* 0x0000f20002007a0c */ /* 0x000fe20003f86270 */
[----:B------:R2:W-:Y:S01]  /*19990*/  @!P1 ST.E.64 [R12.64], R154 ;  /* 0x0000009a0c009985 */ /* 0x0005e2000c101b06 */
[----:B------:R-:W-:Y:S02]  /*199a0*/  SHF.R.S32.HI R6, RZ, 0x1f, R3 ;  /* 0x0000001fff067819 */ /* 0x000fe40000011403 */
[C---:B------:R-:W-:Y:S01]  /*199b0*/  IADD3 R7, R217.reuse, 0xd0, RZ ;  /* 0x000000d0d9077810 */ /* 0x040fe20007ffe0ff */
[----:B------:R3:W-:Y:S01]  /*199c0*/  @!P0 ST.E.64 [R10.64], R90 ;  /* 0x0000005a0a008985 */ /* 0x0007e2000c101b06 */
[----:B------:R-:W-:-:S02]  /*199d0*/  IADD3 R8, R217, 0xd8, RZ ;  /* 0x000000d8d9087810 */ /* 0x000fc40007ffe0ff */
[----:B------:R-:W-:Y:S02]  /*199e0*/  ISETP.GE.AND P5, PT, R7, c[0x0][0x3c8], PT ;  /* 0x0000f20007007a0c */ /* 0x000fe40003fa6270 */
[----:B------:R-:W-:Y:S02]  /*199f0*/  SHF.R.S32.HI R5, RZ, 0x1f, R2 ;  /* 0x0000001fff057819 */ /* 0x000fe40000011402 */
[----:B------:R-:W-:Y:S02]  /*19a00*/  SHF.R.S32.HI R9, RZ, 0x1f, R8 ;  /* 0x0000001fff097819 */ /* 0x000fe40000011408 */
[CC--:B-1----:R-:W-:Y:S02]  /*19a10*/  @!P6 LEA R14, P3, R3.reuse, R0.reuse, 0x2 ;  /* 0x00000000030ee211 */ /* 0x0c2fe400078610ff */
[----:B------:R-:W-:Y:S02]  /*19a20*/  @!P4 LEA R16, P2, R2, R0, 0x2 ;  /* 0x000000000210c211 */ /* 0x000fe400078410ff */
[----:B------:R-:W-:-:S02]  /*19a30*/  @!P6 LEA.HI.X R15, R3, R4, R6, 0x2, P3 ;  /* 0x00000004030fe211 */ /* 0x000fc400018f1406 */
[----:B------:R-:W-:Y:S02]  /*19a40*/  ISETP.GE.AND P3, PT, R2, c[0x0][0x3c8], PT ;  /* 0x0000f20002007a0c */ /* 0x000fe40003f66270 */
[----:B------:R-:W-:Y:S01]  /*19a50*/  ISETP.GE.AND P4, PT, R8, c[0x0][0x3c8], PT ;  /* 0x0000f20008007a0c */ /* 0x000fe20003f86270 */
[----:B------:R-:W-:Y:S01]  /*19a60*/  @!P6 ST.E.64 [R14.64], R158 ;  /* 0x0000009e0e00e985 */ /* 0x000fe2000c101b06 */
[----:B------:R-:W-:Y:S02]  /*19a70*/  IADD3 R6, R217, 0xe0, RZ ;  /* 0x000000e0d9067810 */ /* 0x000fe40007ffe0ff */
[----:B------:R-:W-:Y:S02]  /*19a80*/  SHF.R.S32.HI R3, RZ, 0x1f, R7 ;  /* 0x0000001fff037819 */ /* 0x000fe40000011407 */
[----:B------:R-:W-:Y:S02]  /*19a90*/  ISETP.GE.AND P6, PT, R2, c[0x0][0x3c8], PT ;  /* 0x0000f20002007a0c */ /* 0x000fe40003fc6270 */
[----:B--2---:R-:W-:-:S03]  /*19aa0*/  @!P5 LEA R12, P1, R7, R0, 0x2 ;  /* 0x00000000070cd211 */ /* 0x004fc600078210ff */
[-C--:B------:R-:W-:Y:S02]  /*19ab0*/  @!P3 LEA.HI.X R17, R2, R4.reuse, R5, 0x2, P2 ;  /* 0x000000040211b211 */ /* 0x080fe400010f1405 */
[----:B------:R-:W-:Y:S02]  /*19ac0*/  ISETP.GE.AND P3, PT, R6, c[0x0][0x3c8], PT ;  /* 0x0000f20006007a0c */ /* 0x000fe40003f66270 */
[----:B------:R-:W-:Y:S02]  /*19ad0*/  IADD3 R5, R217, 0xe8, RZ ;  /* 0x000000e8d9057810 */ /* 0x000fe40007ffe0ff */
[----:B------:R-:W-:Y:S02]  /*19ae0*/  @!P5 LEA.HI.X R13, R7, R4, R3, 0x2, P1 ;  /* 0x00000004070dd211 */ /* 0x000fe400008f1403 */
[----:B------:R-:W-:Y:S01]  /*19af0*/  ISETP.GE.AND P2, PT, R5, c[0x0][0x3c8], PT ;  /* 0x0000f20005007a0c */ /* 0x000fe20003f46270 */
[----:B------:R-:W-:Y:S01]  /*19b00*/  @!P6 ST.E.64 [R16.64], R170 ;  /* 0x000000aa1000e985 */ /* 0x000fe2000c101b06 */
[----:B------:R-:W-:-:S02]  /*19b10*/  IADD3 R3, R217, 0xf0, RZ ;  /* 0x000000f0d9037810 */ /* 0x000fc40007ffe0ff */
[C---:B---3--:R-:W-:Y:S01]  /*19b20*/  @!P4 LEA R10, P0, R8.reuse, R0, 0x2 ;  /* 0x00000000080ac211 */ /* 0x048fe200078010ff */
        /* <DEDUP_REMOVED lines=24> */
.L_x_1112:
[----:B------:R-:W-:Y:S01]  /*19cb0*/  ISETP.NE.U32.AND P0, PT, RZ, c[0x0][0x508], PT ;  /* 0x00014200ff007a0c */ /* 0x000fe20003f05070 */
[----:B------:R-:W-:Y:S01]  /*19cc0*/  IMAD.MOV.U32 R4, RZ, RZ, 0x4 ;  /* 0x00000004ff047424 */ /* 0x000fe200078e00ff */
        /* <DEDUP_REMOVED lines=17> */
.L_x_1133:
[----:B------:R-:W3:Y:S01]  /*19de0*/  S2R R22, SR_TID.X ;  /* 0x0000000000167919 */ /* 0x000ee20000002100 */
[----:B------:R-:W-:Y:S01]  /*19df0*/  BSSY B0, `(.L_x_1134) ;  /* 0x0000035000007945 */ /* 0x000fe20003800000 */
[----:B------:R-:W-:Y:S02]  /*19e00*/  SEL R15, R236, RZ, !P2 ;  /* 0x000000ffec0f7207 */ /* 0x000fe40005000000 */
[----:B------:R-:W-:-:S02]  /*19e10*/  SEL R20, R241, RZ, !P2 ;  /* 0x000000fff1147207 */ /* 0x000fc40005000000 */
[----:B-----5:R-:W-:Y:S02]  /*19e20*/  SHF.R.S32.HI R17, RZ, 0x1f, R6 ;  /* 0x0000001fff117819 */ /* 0x020fe40000011406 */
[----:B---3--:R-:W-:-:S13]  /*19e30*/  ISETP.GT.AND P0, PT, R22, 0x7f, PT ;  /* 0x0000007f1600780c */ /* 0x008fda0003f04270 */
        /* <DEDUP_REMOVED lines=8> */
[----:B------:R3:W4:Y:S08]  /*19ec0*/  LDC.64 R8, c[0x0][R0+0x170] ;  /* 0x00005c0000087b82 */ /* 0x0007300000000a00 */
[----:B--2---:R3:W2:Y:S08]  /*19ed0*/  LDC.64 R4, c[0x0][R0+0x168] ;  /* 0x00005a0000047b82 */ /* 0x0046b00000000a00 */
[----:B------:R3:W5:Y:S08]  /*19ee0*/  LDC.64 R12, c[0x0][R0+0x178] ;  /* 0x00005e00000c7b82 */ /* 0x0007700000000a00 */
[----:B------:R3:W1:Y:S02]  /*19ef0*/  LDC.64 R10, c[0x0][R0+0x160] ;  /* 0x00005800000a7b82 */ /* 0x0006640000000a00 */
[----:B---3--:R-:W-:-:S02]  /*19f00*/  IMAD.MOV.U32 R0, RZ, RZ, c[0x0][0x4e8] ;  /* 0x00013a00ff007624 */ /* 0x008fc400078e00ff */
[-C--:B----4-:R-:W-:Y:S02]  /*19f10*/  IMAD R7, R9, R15.reuse, RZ ;  /* 0x0000000f09077224 */ /* 0x090fe400078e02ff */
[----:B------:R-:W-:Y:S01]  /*19f20*/  IMAD.WIDE.U32 R2, R8, R15, RZ ;  /* 0x0000000f08027225 */ /* 0x000fe200078e00ff */
[----:B------:R-:W-:Y:S02]  /*19f30*/  ISETP.NE.AND P0, PT, R0, 0x1, PT ;  /* 0x000000010000780c */ /* 0x000fe40003f05270 */
[----:B------:R-:W-:Y:S01]  /*19f40*/  MOV R0, R14 ;  /* 0x0000000e00007202 */ /* 0x000fe20000000f00 */
[----:B------:R-:W-:Y:S01]  /*19f50*/  IMAD R8, R8, R20, R7 ;  /* 0x0000001408087224 */ /* 0x000fe200078e0207 */
[----:B------:R-:W-:Y:S01]  /*19f60*/  SEL R7, R251, RZ, P2 ;  /* 0x000000fffb077207 */ /* 0x000fe20001000000 */
[-C--:B--2---:R-:W-:Y:S02]  /*19f70*/  IMAD R9, R5, R239.reuse, RZ ;  /* 0x000000ef05097224 */ /* 0x084fe400078e02ff */
        /* <DEDUP_REMOVED lines=28> */
.L_x_1135:
[----:B------:R-:W-:Y:S05]  /*1a140*/  BSYNC B0 ;  /* 0x0000000000007941 */ /* 0x000fea0003800000 */
.L_x_1134:
[----:B------:R-:W-:-:S13]  /*1a150*/  ISETP.GT.AND P0, PT, R18, 0x1, PT ;  /* 0x000000011200780c */ /* 0x000fda0003f04270 */
[----:B------:R-:W-:Y:S05]  /*1a160*/  @P0 BRA `(.L_x_1127) ;  /* 0x000008b000000947 */ /* 0x000fea0003800000 */
[----:B-12---:R-:W-:Y:S01]  /*1a170*/  SHF.R.S32.HI R4, RZ, 0x1f, R22 ;  /* 0x0000001fff047819 */ /* 0x006fe20000011416 */
[----:B------:R-:W-:Y:S01]  /*1a180*/  IMAD R0, R17, c[0x0][0x3a0], RZ ;  /* 0x0000e80011007a24 */ /* 0x000fe200078e02ff */
[----:B------:R-:W-:Y:S01]  /*1a190*/  MOV R5, c[0x0][0x4e8] ;  /* 0x00013a0000057a02 */ /* 0x000fe20000000f00 */
[----:B------:R-:W-:Y:S01]  /*1a1a0*/  IMAD.WIDE.U32 R2, R6, c[0x0][0x3a0], RZ ;  /* 0x0000e80006027a25 */ /* 0x000fe200078e00ff */
[----:B------:R-:W-:Y:S02]  /*1a1b0*/  LEA.HI R4, R4, R22, RZ, 0x3 ;  /* 0x0000001604047211 */ /* 0x000fe400078f18ff */
[----:B------:R-:W-:Y:S01]  /*1a1c0*/  ISETP.NE.AND P0, PT, R5, 0x1, PT ;  /* 0x000000010500780c */ /* 0x000fe20003f05270 */
[----:B------:R-:W-:Y:S01]  /*1a1d0*/  IMAD R6, R6, c[0x0][0x3a4], R0 ;  /* 0x0000e90006067a24 */ /* 0x000fe200078e0200 */
[----:B------:R-:W-:Y:S01]  /*1a1e0*/  LOP3.LUT R0, R4, 0xfffffff8, RZ, 0xc0, !PT ;  /* 0xfffffff804007812 */ /* 0x000fe200078ec0ff */
[----:B------:R-:W-:-:S03]  /*1a1f0*/  IMAD R5, R20, c[0x0][0x3f0], RZ ;  /* 0x0000fc0014057a24 */ /* 0x000fc600078e02ff */
[----:B------:R-:W-:Y:S01]  /*1a200*/  IADD3 R0, -R0, R22, RZ ;  /* 0x0000001600007210 */ /* 0x000fe20007ffe1ff */
[----:B------:R-:W-:Y:S01]  /*1a210*/  IMAD R5, R15, c[0x0][0x3f4], R5 ;  /* 0x0000fd000f057a24 */ /* 0x000fe200078e0205 */
[----:B------:R-:W-:Y:S02]  /*1a220*/  IADD3 R3, R3, R6, RZ ;  /* 0x0000000603037210 */ /* 0x000fe40007ffe0ff */
[----:B------:R-:W-:-:S03]  /*1a230*/  LEA R0, R0, R211, 0x5 ;  /* 0x000000d300007211 */ /* 0x000fc600078e28ff */
[----:B------:R-:W-:-:S04]  /*1a240*/  IMAD.WIDE.U32 R2, R239, c[0x0][0x3e8], R2 ;  /* 0x0000fa00ef027a25 */ /* 0x000fc800078e0002 */
[----:B------:R-:W-:Y:S02]  /*1a250*/  IMAD.IADD R4, R233, 0x1, R0 ;  /* 0x00000001e9047824 */ /* 0x000fe400078e0200 */
[----:B------:R-:W-:Y:S02]  /*1a260*/  IMAD R3, R239, c[0x0][0x3ec], R3 ;  /* 0x0000fb00ef037a24 */ /* 0x000fe400078e0203 */
[----:B------:R-:W-:Y:S01]  /*1a270*/  @P0 IMAD.HI.U32 R6, R4, c[0x0][0x4ec], RZ ;  /* 0x00013b0004060a27 */ /* 0x000fe200078e00ff */
[----:B------:R-:W-:-:S03]  /*1a280*/  MOV R0, R4 ;  /* 0x0000000400007202 */ /* 0x000fc60000000f00 */
[----:B------:R-:W-:Y:S01]  /*1a290*/  IMAD.WIDE.U32 R2, R15, c[0x0][0x3f0], R2 ;  /* 0x0000fc000f027a25 */ /* 0x000fe200078e0002 */
[----:B------:R-:W-:Y:S02]  /*1a2a0*/  @P0 SHF.R.U32.HI R0, RZ, c[0x0][0x4f0], R6 ;  /* 0x00013c00ff000a19 */ /* 0x000fe40000011606 */
[----:B------:R-:W-:Y:S02]  /*1a2b0*/  IADD3 R15, R211, R233, RZ ;  /* 0x000000e9d30f7210 */ /* 0x000fe40007ffe0ff */
[--C-:B------:R-:W-:Y:S02]  /*1a2c0*/  SHF.R.S32.HI R6, RZ, 0x1f, R0.reuse ;  /* 0x0000001fff067819 */ /* 0x100fe40000011400 */
[----:B------:R-:W-:Y:S01]  /*1a2d0*/  IADD3 R3, R3, R5, RZ ;  /* 0x0000000503037210 */ /* 0x000fe20007ffe0ff */
[----:B------:R-:W-:Y:S02]  /*1a2e0*/  IMAD.MOV R5, RZ, RZ, -R0 ;  /* 0x000000ffff057224 */ /* 0x000fe400078e0a00 */
[----:B------:R-:W-:-:S02]  /*1a2f0*/  IMAD R6, R6, c[0x0][0x3e0], RZ ;  /* 0x0000f80006067a24 */ /* 0x000fc400078e02ff */
[----:B------:R-:W-:Y:S02]  /*1a300*/  IMAD R4, R5, c[0x0][0x4e8], R4 ;  /* 0x00013a0005047a24 */ /* 0x000fe400078e0204 */
[----:B------:R-:W-:-:S03]  /*1a310*/  IMAD.WIDE.U32 R2, R0, c[0x0][0x3e0], R2 ;  /* 0x0000f80000027a25 */ /* 0x000fc600078e0002 */
[----:B------:R-:W-:Y:S01]  /*1a320*/  SHF.R.S32.HI R5, RZ, 0x1f, R4 ;  /* 0x0000001fff057819 */ /* 0x000fe20000011404 */
[----:B------:R-:W-:-:S04]  /*1a330*/  IMAD R0, R0, c[0x0][0x3e4], R6 ;  /* 0x0000f90000007a24 */ /* 0x000fc800078e0206 */
[----:B------:R-:W-:Y:S01]  /*1a340*/  IMAD R5, R5, c[0x0][0x3d8], RZ ;  /* 0x0000f60005057a24 */ /* 0x000fe200078e02ff */
[----:B------:R-:W-:-:S05]  /*1a350*/  IADD3 R3, R3, R0, RZ ;  /* 0x0000000003037210 */ /* 0x000fca0007ffe0ff */
[----:B------:R-:W-:-:S04]  /*1a360*/  IMAD.WIDE.U32 R2, R4, c[0x0][0x3d8], R2 ;  /* 0x0000f60004027a25 */ /* 0x000fc800078e0002 */
[----:B------:R-:W-:Y:S01]  /*1a370*/  IMAD R4, R4, c[0x0][0x3dc], R5 ;  /* 0x0000f70004047a24 */ /* 0x000fe200078e0205 */
[----:B------:R-:W-:-:S04]  /*1a380*/  LEA R16, P0, R2, c[0x0][0x380], 0x1 ;  /* 0x0000e00002107a11 */ /* 0x000fc800078008ff */
[----:B------:R-:W-:-:S04]  /*1a390*/  IADD3 R4, R3, R4, RZ ;  /* 0x0000000403047210 */ /* 0x000fc80007ffe0ff */
[----:B------:R-:W-:Y:S01]  /*1a3a0*/  LEA.HI.X R13, R2, c[0x0][0x384], R4, 0x1, P0 ;  /* 0x0000e100020d7a11 */ /* 0x000fe200000f0c04 */
[----:B------:R-:W-:Y:S05]  /*1a3b0*/  BRA.DIV ~URZ, `(.L_x_1136) ;  /* 0x000023727f007947 */ /* 0x000fea000b800000 */
[----:B------:R1:W2:Y:S02]  /*1a3c0*/  SHFL.IDX PT, R12, R13, RZ, 0x181f ;  /* 0x00181fff0d0c7589 */ /* 0x0002a400000e0000 */
.L_x_1191:
[----:B------:R-:W-:Y:S05]  /*1a3d0*/  BRA.DIV ~URZ, `(.L_x_1137) ;  /* 0x000023c27f007947 */ /* 0x000fea000b800000 */
[----:B------:R3:W4:Y:S02]  /*1a3e0*/  SHFL.IDX PT, R0, R16, RZ, 0x181f ;  /* 0x00181fff10007589 */ /* 0x00072400000e0000 */
.L_x_1192:
        /* <DEDUP_REMOVED lines=27> */
.L_x_1139:
[----:B------:R-:W-:Y:S05]  /*1a5a0*/  BSYNC B0 ;  /* 0x0000000000007941 */ /* 0x000fea0003800000 */
.L_x_1138:
[----:B------:R-:W-:Y:S05]  /*1a5b0*/  BRA.DIV ~URZ, `(.L_x_1140) ;  /* 0x000022427f007947 */ /* 0x000fea000b800000 */
[----:B--2---:R2:W1:Y:S04]  /*1a5c0*/  SHFL.IDX PT, R12, R13, 0x1, 0x181f ;  /* 0x00381f000d0c7f89 */ /* 0x00446800000e0000 */
[----:B----4-:R2:W4:Y:S02]  /*1a5d0*/  SHFL.IDX PT, R0, R16, 0x1, 0x181f ;  /* 0x00381f0010007f89 */ /* 0x01052400000e0000 */
.L_x_1193:
        /* <DEDUP_REMOVED lines=20> */
.L_x_1142:
[----:B------:R-:W-:Y:S05]  /*1a720*/  BSYNC B0 ;  /* 0x0000000000007941 */ /* 0x000fea0003800000 */
.L_x_1141:
[----:B------:R-:W-:Y:S05]  /*1a730*/  BRA.DIV ~URZ, `(.L_x_1143) ;  /* 0x000021827f007947 */ /* 0x000fea000b800000 */
[----:B-1----:R1:W2:Y:S02]  /*1a740*/  SHFL.IDX PT, R12, R13, 0x2, 0x181f ;  /* 0x00581f000d0c7f89 */ /* 0x0022a400000e0000 */
.L_x_1194:
[----:B------:R-:W-:Y:S05]  /*1a750*/  BRA.DIV ~URZ, `(.L_x_1144) ;  /* 0x000021d27f007947 */ /* 0x000fea000b800000 */
[----:B----4-:R4:W1:Y:S02]  /*1a760*/  SHFL.IDX PT, R0, R16, 0x2, 0x181f ;  /* 0x00581f0010007f89 */ /* 0x01086400000e0000 */
.L_x_1195:
        /* <DEDUP_REMOVED lines=20> */
.L_x_1146:
[----:B------:R-:W-:Y:S05]  /*1a8b0*/  BSYNC B0 ;  /* 0x0000000000007941 */ /* 0x000fea0003800000 */
.L_x_1145:
[----:B------:R-:W-:Y:S05]  /*1a8c0*/  BRA.DIV ~URZ, `(.L_x_1147) ;  /* 0x000020c27f007947 */ /* 0x000fea000b800000 */
[----:B--2---:R2:W3:Y:S04]  /*1a8d0*/  SHFL.IDX PT, R12, R13, 0x3, 0x181f ;  /* 0x00781f000d0c7f89 */ /* 0x0044e800000e0000 */
[----:B-1----:R2:W1:Y:S02]  /*1a8e0*/  SHFL.IDX PT, R0, R16, 0x3, 0x181f ;  /* 0x00781f0010007f89 */ /* 0x00246400000e0000 */
.L_x_1196:
        /* <DEDUP_REMOVED lines=19> */
.L_x_1127:
[----:B------:R-:W-:Y:S05]  /*1aa20*/  BSYNC B1 ;  /* 0x0000000000017941 */ /* 0x000fea0003800000 */
.L_x_1111:
        /* <DEDUP_REMOVED lines=9> */
[----:B----4-:R-:W-:-:S04]  /*1aac0*/  LOP3.LUT R14, R0, 0x1f, RZ, 0xc0, !PT ;  /* 0x0000001f000e7812 */ /* 0x010fc800078ec0ff */
[----:B------:R-:W-:Y:S01]  /*1aad0*/  ISETP.NE.AND P6, PT, R14, 0x1f, PT ;  /* 0x0000001f0e00780c */ /* 0x000fe20003fc5270 */
[----:B------:R-:W-:Y:S10]  /*1aae0*/  BRA.DIV ~URZ, `(.L_x_1149) ;  /* 0x00001f627f007947 */ /* 0x000ff4000b800000 */
[----:B------:R4:W3:Y:S02]  /*1aaf0*/  SHFL.IDX PT, R9, R21, RZ, 0x1f ;  /* 0x00001fff15097589 */ /* 0x0008e400000e0000 */
.L_x_1197:
[----:B------:R-:W-:Y:S05]  /*1ab00*/  BRA.DIV ~URZ, `(.L_x_1150) ;  /* 0x00001fb27f007947 */ /* 0x000fea000b800000 */
[----:B------:R4:W3:Y:S02]  /*1ab10*/  SHFL.IDX PT, R8, R21, 0x1, 0x1f ;  /* 0x00201f0015087f89 */ /* 0x0008e400000e0000 */
.L_x_1198:
[----:B-1----:R-:W-:Y:S02]  /*1ab20*/  IMAD.IADD R0, R235, 0x1, R14 ;  /* 0x00000001eb007824 */ /* 0x002fe400078e020e */
[----:B------:R-:W-:-:S03]  /*1ab30*/  IMAD.MOV.U32 R6, RZ, RZ, RZ ;  /* 0x000000ffff067224 */ /* 0x000fc600078e00ff */
[----:B------:R-:W-:-:S13]  /*1ab40*/  ISETP.GE.OR P0, PT, R0, c[0x0][0x53c], !P6 ;  /* 0x00014f0000007a0c */ /* 0x000fda0007706670 */
[----:B--2---:R-:W-:Y:S01]  /*1ab50*/  @!P0 MOV R2, 0x4 ;  /* 0x0000000400028802 */ /* 0x004fe20000000f00 */
[----:B------:R-:W-:-:S04]  /*1ab60*/  @!P0 IMAD.MOV.U32 R4, RZ, RZ, 0x4 ;  /* 0x00000004ff048424 */ /* 0x000fc800078e00ff */
[----:B------:R-:W-:-:S04]  /*1ab70*/  @!P0 IMAD.WIDE R4, R0, R4, c[0x0][0x580] ;  /* 0x0001600000048625 */ /* 0x000fc800078e0204 */
[----:B------:R-:W-:Y:S01]  /*1ab80*/  @!P0 IMAD.WIDE R2, R0, R2, c[0x0][0x578] ;  /* 0x00015e0000028625 */ /* 0x000fe200078e0202 */
[----:B------:R-:W2:Y:S04]  /*1ab90*/  @!P0 LDG.E R6, [R4.64] ;  /* 0x0000000604068981 */ /* 0x000ea8000c1e1900 */
[----:B------:R-:W2:Y:S01]  /*1aba0*/  @!P0 LDG.E R7, [R2.64] ;  /* 0x0000000602078981 */ /* 0x000ea2000c1e1900 */
[C---:B------:R-:W-:Y:S02]  /*1abb0*/  ISETP.GE.U32.AND P4, PT, R14.reuse, 0x10, PT ;  /* 0x000000100e00780c */ /* 0x040fe40003f86070 */
[C---:B------:R-:W-:Y:S02]  /*1abc0*/  ISETP.GE.U32.AND P3, PT, R14.reuse, 0x8, PT ;  /* 0x000000080e00780c */ /* 0x040fe40003f66070 */
[----:B------:R-:W-:-:S02]  /*1abd0*/  ISETP.GE.U32.AND P2, PT, R14, 0x4, PT ;  /* 0x000000040e00780c */ /* 0x000fc40003f46070 */
[C---:B------:R-:W-:Y:S02]  /*1abe0*/  ISETP.GE.U32.AND P1, PT, R14.reuse, 0x2, PT ;  /* 0x000000020e00780c */ /* 0x040fe40003f26070 */
[----:B------:R-:W-:Y:S02]  /*1abf0*/  ISETP.NE.AND P5, PT, R14, RZ, PT ;  /* 0x000000ff0e00720c */ /* 0x000fe40003fa5270 */
[----:B------:R-:W-:Y:S01]  /*1ac00*/  MOV R13, RZ ;  /* 0x000000ff000d7202 */ /* 0x000fe20000000f00 */
[----:B--2---:R-:W-:Y:S01]  /*1ac10*/  IMAD R0, R7, R6, RZ ;  /* 0x0000000607007224 */ /* 0x004fe200078e02ff */
[----:B------:R-:W-:Y:S07]  /*1ac20*/  BRA.DIV ~URZ, `(.L_x_1151) ;  /* 0x00001f027f007947 */ /* 0x000fee000b800000 */
[----:B------:R1:W2:Y:S02]  /*1ac30*/  SHFL.UP PT, R4, R0, 0x1, RZ ;  /* 0x0420000000047989 */ /* 0x0002a400000e00ff */
.L_x_1199:
        /* <DEDUP_REMOVED lines=16> */
.L_x_1200:
[----:B--2---:R-:W-:Y:S01]  /*1ad40*/  IMAD R0, R0, c[0x0][0x538], RZ ;  /* 0x00014e0000007a24 */ /* 0x004fe200078e02ff */
[----:B------:R-:W-:Y:S04]  /*1ad50*/  BSSY B1, `(.L_x_1153) ;  /* 0x00000c7000017945 */ /* 0x000fe80003800000 */
[----:B---3--:R-:W-:-:S04]  /*1ad60*/  IADD3 R8, R0, R8, RZ ;  /* 0x0000000800087210 */ /* 0x008fc80007ffe0ff */
[----:B------:R-:W-:-:S13]  /*1ad70*/  ISETP.GT.AND P0, PT, R8, R9, PT ;  /* 0x000000090800720c */ /* 0x000fda0003f04270 */
[----:B------:R-:W-:Y:S05]  /*1ad80*/  @P0 BRA `(.L_x_1154) ;  /* 0x0000024000000947 */ /* 0x000fea0003800000 */
.L_x_1158:
        /* <DEDUP_REMOVED lines=16> */
.L_x_1201:
        /* <DEDUP_REMOVED lines=16> */
.L_x_1202:
[----:B--2---:R-:W-:-:S05]  /*1af90*/  IMAD R0, R0, c[0x0][0x538], RZ ;  /* 0x00014e0000007a24 */ /* 0x004fca00078e02ff */
[----:B------:R-:W-:-:S04]  /*1afa0*/  IADD3 R8, R0, R8, RZ ;  /* 0x0000000800087210 */ /* 0x000fc80007ffe0ff */
[----:B------:R-:W-:-:S13]  /*1afb0*/  ISETP.GT.AND P0, PT, R8, R9, PT ;  /* 0x000000090800720c */ /* 0x000fda0003f04270 */
[----:B-1--4-:R-:W-:Y:S05]  /*1afc0*/  @!P0 BRA `(.L_x_1158) ;  /* 0xfffffdc000008947 */ /* 0x012fea000383ffff */
.L_x_1154:
[----:B------:R-:W-:-:S05]  /*1afd0*/  IADD3 R12, -R0, R8, RZ ;  /* 0x00000008000c7210 */ /* 0x000fca0007ffe1ff */
[----:B------:R-:W-:-:S05]  /*1afe0*/  IMAD R0, R4, c[0x0][0x538], R12 ;  /* 0x00014e0004007a24 */ /* 0x000fca00078e020c */
[----:B------:R-:W-:Y:S01]  /*1aff0*/  ISETP.GT.AND P0, PT, R0, R9, PT ;  /* 0x000000090000720c */ /* 0x000fe20003f04270 */
[----:B------:R-:W-:-:S12]  /*1b000*/  BRA.DIV ~URZ, `(.L_x_1159) ;  /* 0x00001ef27f007947 */ /* 0x000fd8000b800000 */
[----:B------:R-:W-:-:S04]  /*1b010*/  VOTE.ANY R10, PT, !P0 ;  /* 0x00000000000a7806 */ /* 0x000fc800040e0100 */
.L_x_1203:
[----:B------:R-:W2:Y:S02]  /*1b020*/  POPC R8, R10 ;  /* 0x0000000a00087309 */ /* 0x000ea40000000000 */
[----:B--2---:R-:W-:Y:S01]  /*1b030*/  IADD3 R235, R8, R235, RZ ;  /* 0x000000eb08eb7210 */ /* 0x004fe20007ffe0ff */
[----:B------:R-:W-:Y:S05]  /*1b040*/  BRA.DIV ~URZ, `(.L_x_1160) ;  /* 0x00001f027f007947 */ /* 0x000fea000b800000 */
[----:B------:R2:W3:Y:S04]  /*1b050*/  SHFL.IDX PT, R11, R6, R8, 0x1f ;  /* 0x00001f08060b7589 */ /* 0x0004e800000e0000 */
[----:B------:R2:W1:Y:S02]  /*1b060*/  SHFL.IDX PT, R7, R7, R8, 0x1f ;  /* 0x00001f0807077589 */ /* 0x00046400000e0000 */
.L_x_1204:
[----:B------:R-:W-:Y:S01]  /*1b070*/  ISETP.NE.AND P0, PT, R10, RZ, PT ;  /* 0x000000ff0a00720c */ /* 0x000fe20003f05270 */
[----:B------:R-:W-:-:S12]  /*1b080*/  BSSY B0, `(.L_x_1161) ;  /* 0x0000005000007945 */ /* 0x000fd80003800000 */
[----:B------:R-:W-:Y:S05]  /*1b090*/  @!P0 BRA `(.L_x_1162) ;  /* 0x0000003000008947 */ /* 0x000fea0003800000 */
[----:B------:R-:W-:Y:S01]  /*1b0a0*/  IADD3 R3, R8, -0x1, RZ ;  /* 0xffffffff08037810 */ /* 0x000fe20007ffe0ff */
[----:B------:R-:W-:Y:S05]  /*1b0b0*/  BRA.DIV ~URZ, `(.L_x_1163) ;  /* 0x00001f627f007947 */ /* 0x000fea000b800000 */
[----:B------:R2:W4:Y:S02]  /*1b0c0*/  SHFL.IDX PT, R13, R4, R3, 0x1f ;  /* 0x00001f03040d7589 */ /* 0x00052400000e0000 */
.L_x_1162:
[----:B------:R-:W-:Y:S05]  /*1b0d0*/  BSYNC B0 ;  /* 0x0000000000007941 */ /* 0x000fea0003800000 */
.L_x_1161:
[----:B-1----:R-:W-:Y:S01]  /*1b0e0*/  ISETP.NE.AND P0, PT, R7, 0x1, PT ;  /* 0x000000010700780c */ /* 0x002fe20003f05270 */
[----:B----4-:R-:W-:Y:S01]  /*1b0f0*/  IMAD R232, R13, c[0x0][0x538], R12 ;  /* 0x00014e000de87a24 */ /* 0x010fe200078e020c */
        /* <DEDUP_REMOVED lines=65> */
.L_x_1165:
        /* <DEDUP_REMOVED lines=67> */
.L_x_1166:
[----:B------:R-:W-:Y:S05]  /*1b940*/  BSYNC B0 ;  /* 0x0000000000007941 */ /* 0x000fea0003800000 */
.L_x_1164:
[----:B------:R-:W-:-:S04]  /*1b950*/  LOP3.LUT R2, RZ, R2, RZ, 0x33, !PT ;  /* 0x00000002ff027212 */ /* 0x000fc800078e33ff */
[----:B------:R-:W-:Y:S01]  /*1b960*/  IADD3 R233, R2, R11, RZ ;  /* 0x0000000b02e97210 */ /* 0x000fe20007ffe0ff */
[----:B------:R-:W-:Y:S05]  /*1b970*/  BRA `(.L_x_1167) ;  /* 0x0000004000007947 */ /* 0x000fea0003800000 */
.L_x_1155:
[----:B------:R-:W-:Y:S01]  /*1b980*/  IMAD.MOV.U32 R232, RZ, RZ, R9 ;  /* 0x000000ffffe87224 */ /* 0x000fe200078e0009 */
[----:B------:R-:W-:Y:S01]  /*1b990*/  MOV R234, RZ ;  /* 0x000000ff00ea7202 */ /* 0x000fe20000000f00 */
[----:B------:R-:W-:Y:S01]  /*1b9a0*/  IMAD.MOV.U32 R233, RZ, RZ, RZ ;  /* 0x000000ffffe97224 */ /* 0x000fe200078e00ff */
[----:B------:R-:W-:Y:S02]  /*1b9b0*/  MOV R235, c[0x0][0x53c] ;  /* 0x00014f0000eb7a02 */ /* 0x000fe40000000f00 */
.L_x_1167:
[----:B------:R-:W-:Y:S05]  /*1b9c0*/  BSYNC B1 ;  /* 0x0000000000017941 */ /* 0x000fea0003800000 */
.L_x_1153:
[----:B------:R-:W-:Y:S01]  /*1b9d0*/  WARPSYNC 0xffffffff ;  /* 0xffffffff00007948 */ /* 0x000fe20003800000 */
[----:B------:R-:W-:Y:S01]  /*1b9e0*/  BAR.SYNC.DEFER_BLOCKING 0x4, 0x100 ;  /* 0x0104000000007b1d */ /* 0x000fe20000010000 */
[----:B------:R-:W-:-:S13]  /*1b9f0*/  ISETP.NE.AND P0, PT, R14, RZ, PT ;  /* 0x000000ff0e00720c */ /* 0x000fda0003f05270 */
[----:B------:R2:W-:Y:S04]  /*1ba00*/  @!P0 STS.128 [0x20080], R232 ;  /* 0x020080e8ff008388 */ /* 0x0005e80000000c00 */
[----:B------:R-:W-:Y:S06]  /*1ba10*/  BAR.ARV 0x5, 0x100 ;  /* 0x0144000000007b1d */ /* 0x000fec0000002000 */
.L_x_1148:
[----:B-1----:R-:W-:-:S13]  /*1ba20*/  ISETP.GE.AND P0, PT, R235, c[0x0][0x53c], PT ;  /* 0x00014f00eb007a0c */ /* 0x002fda0003f06270 */
[----:B--234-:R-:W-:Y:S01]  /*1ba30*/  @P0 CALL.REL.NOINC `(.L_x_1168) ;  /* 0x0000001000000944 */ /* 0x01cfe20003c00000 */
[----:B------:R-:W-:Y:S05]  /*1ba40*/  BRA `(.L_x_1169) ;  /* 0xfffe5dd000007947 */ /* 0x000fea000383ffff */
.L_x_1168:
[----:B------:R-:W-:Y:S05]  /*1ba50*/  EXIT ;  /* 0x000000000000794d */ /* 0x000fea0003800000 */
.L_x_985:
[----:B------:R-:W-:Y:S01]  /*1ba60*/  IMAD.MOV.U32 R0, RZ, RZ, R5 ;  /* 0x000000ffff007224 */ /* 0x000fe200078e0005 */
[----:B------:R-:W-:Y:S02]  /*1ba70*/  MOV R2, 0x1 ;  /* 0x0000000100027802 */ /* 0x000fe40000000f00 */
[----:B------:R-:W-:Y:S02]  /*1ba80*/  MOV R3, 0x1baa0 ;  /* 0x0001baa000037802 */ /* 0x000fe40000000f00 */
[----:B--2---:R-:W-:Y:S05]  /*1ba90*/  CALL.REL.NOINC `($__internal_24_$__cuda_sm70_shflsync_up_p) ;  /* 0x0000168000007944 */ /* 0x004fea0003c00000 */
[----:B------:R-:W-:Y:S01]  /*1baa0*/  MOV R0, R4 ;  /* 0x0000000400007202 */ /* 0x000fe20000000f00 */
[----:B------:R-:W-:Y:S05]  /*1bab0*/  BRA `(.L_x_1170) ;  /* 0xfffe498000007947 */ /* 0x000fea000383ffff */
.L_x_986:
[----:B------:R-:W-:Y:S01]  /*1bac0*/  IMAD.MOV.U32 R0, RZ, RZ, R5 ;  /* 0x000000ffff007224 */ /* 0x000fe200078e0005 */
[----:B------:R-:W-:Y:S02]  /*1bad0*/  MOV R2, 0x2 ;  /* 0x0000000200027802 */ /* 0x000fe40000000f00 */
[----:B------:R-:W-:Y:S02]  /*1bae0*/  MOV R3, 0x1bb00 ;  /* 0x0001bb0000037802 */ /* 0x000fe40000000f00 */
[----:B--2---:R-:W-:Y:S05]  /*1baf0*/  CALL.REL.NOINC `($__internal_24_$__cuda_sm70_shflsync_up_p) ;  /* 0x0000162000007944 */ /* 0x004fea0003c00000 */
[----:B------:R-:W-:Y:S01]  /*1bb00*/  SEL R0, R4, RZ, P4 ;  /* 0x000000ff04007207 */ /* 0x000fe20002000000 */
[----:B------:R-:W-:Y:S01]  /*1bb10*/  IMAD.MOV.U32 R2, RZ, RZ, 0x4 ;  /* 0x00000004ff027424 */ /* 0x000fe200078e00ff */
[----:B------:R-:W-:-:S03]  /*1bb20*/  MOV R3, 0x1bb50 ;  /* 0x0001bb5000037802 */ /* 0x000fc60000000f00 */
[----:B------:R-:W-:Y:S02]  /*1bb30*/  IMAD.IADD R0, R5, 0x1, R0 ;  /* 0x0000000105007824 */ /* 0x000fe400078e0200 */
[----:B------:R-:W-:Y:S05]  /*1bb40*/  CALL.REL.NOINC `($__internal_24_$__cuda_sm70_shflsync_up_p) ;  /* 0x000015d000007944 */ /* 0x000fea0003c00000 */
        /* <DEDUP_REMOVED lines=13> */
[----:B------:R-:W-:Y:S01]  /*1bc20*/  IMAD.IADD R4, R0, 0x1, R4 ;  /* 0x0000000100047824 */ /* 0x000fe200078e0204 */
[----:B------:R-:W-:-:S03]  /*1bc30*/  MOV R0, 0x1f ;  /* 0x0000001f00007802 */ /* 0x000fc60000000f00 */
[----:B------:R-:W-:Y:S02]  /*1bc40*/  IMAD.MOV.U32 R5, RZ, RZ, R4 ;  /* 0x000000ffff057224 */ /* 0x000fe400078e0004 */
[----:B------:R-:W-:Y:S05]  /*1bc50*/  CALL.REL.NOINC `($__internal_23_$__cuda_sm70_shflsync_idx_p) ;  /* 0x0000147000007944 */ /* 0x000fea0003c00000 */
[----:B------:R-:W-:Y:S05]  /*1bc60*/  BRA `(.L_x_1171) ;  /* 0xfffe48d000007947 */ /* 0x000fea000383ffff */
.L_x_988:
[----:B------:R-:W-:Y:S02]  /*1bc70*/  SEL R0, RZ, 0x1, P0 ;  /* 0x00000001ff007807 */ /* 0x000fe40000000000 */
[----:B------:R-:W-:Y:S02]  /*1bc80*/  MOV R2, 0x1bca0 ;  /* 0x0001bca000027802 */ /* 0x000fe40000000f00 */
[----:B--2---:R-:W-:Y:S05]  /*1bc90*/  CALL.REL.NOINC `($__internal_25_$__cuda_sm70_votesync_ballot) ;  /* 0x000014f000007944 */ /* 0x004fea0003c00000 */
[----:B------:R-:W-:Y:S01]  /*1bca0*/  MOV R10, R0 ;  /* 0x00000000000a7202 */ /* 0x000fe20000000f00 */
[----:B------:R-:W-:Y:S05]  /*1bcb0*/  BRA `(.L_x_1172) ;  /* 0xfffe491000007947 */ /* 0x000fea000383ffff */
.L_x_989:
[----:B------:R-:W-:Y:S01]  /*1bcc0*/  IMAD.MOV.U32 R5, RZ, RZ, R9 ;  /* 0x000000ffff057224 */ /* 0x000fe200078e0009 */
[----:B------:R-:W-:Y:S01]  /*1bcd0*/  MOV R3, R6 ;  /* 0x0000000600037202 */ /* 0x000fe20000000f00 */
[----:B------:R-:W-:Y:S01]  /*1bce0*/  IMAD.MOV.U32 R0, RZ, RZ, 0x1f ;  /* 0x0000001fff007424 */ /* 0x000fe200078e00ff */
[----:B------:R-:W-:Y:S02]  /*1bcf0*/  MOV R2, 0x1bd10 ;  /* 0x0001bd1000027802 */ /* 0x000fe40000000f00 */
[----:B------:R-:W-:Y:S05]  /*1bd00*/  CALL.REL.NOINC `($__internal_23_$__cuda_sm70_shflsync_idx_p) ;  /* 0x000013c000007944 */ /* 0x000fea0003c00000 */
[----:B------:R-:W-:Y:S01]  /*1bd10*/  IMAD.MOV.U32 R233, RZ, RZ, R0 ;  /* 0x000000ffffe97224 */ /* 0x000fe200078e0000 */
[----:B------:R-:W-:Y:S01]  /*1bd20*/  MOV R5, R8 ;  /* 0x0000000800057202 */ /* 0x000fe20000000f00 */
[----:B------:R-:W-:Y:S01]  /*1bd30*/  IMAD.MOV.U32 R7, RZ, RZ, RZ ;  /* 0x000000ffff077224 */ /* 0x000fe200078e00ff */
[----:B------:R-:W-:Y:S01]  /*1bd40*/  MOV R3, R6 ;  /* 0x0000000600037202 */ /* 0x000fe20000000f00 */
[----:B------:R-:W-:Y:S01]  /*1bd50*/  IMAD.MOV.U32 R0, RZ, RZ, 0x1f ;  /* 0x0000001fff007424 */ /* 0x000fe200078e00ff */
[----:B------:R-:W-:-:S02]  /*1bd60*/  MOV R2, 0x1bd80 ;  /* 0x0001bd8000027802 */ /* 0x000fc40000000f00 */
[----:B------:R-:W-:Y:S05]  /*1bd70*/  CALL.REL.NOINC `($__internal_23_$__cuda_sm70_shflsync_idx_p) ;  /* 0x0000135000007944 */ /* 0x000fea0003c00000 */
[----:B------:R-:W-:Y:S01]  /*1bd80*/  MOV R9, R0 ;  /* 0x0000000000097202 */ /* 0x000fe20000000f00 */
[----:B------:R-:W-:Y:S05]  /*1bd90*/  BRA `(.L_x_1173) ;  /* 0xfffe489000007947 */ /* 0x000fea000383ffff */
.L_x_992:
[----:B------:R-:W-:Y:S01]  /*1bda0*/  IMAD.MOV.U32 R5, RZ, RZ, R4 ;  /* 0x000000ffff057224 */ /* 0x000fe200078e0004 */
[----:B------:R-:W-:-:S02]  /*1bdb0*/  MOV R0, 0x1f ;  /* 0x0000001f00007802 */ /* 0x000fc40000000f00 */
[----:B------:R-:W-:Y:S02]  /*1bdc0*/  MOV R2, 0x1bde0 ;  /* 0x0001bde000027802 */ /* 0x000fe40000000f00 */
[----:B-123--:R-:W-:Y:S05]  /*1bdd0*/  CALL.REL.NOINC `($__internal_23_$__cuda_sm70_shflsync_idx_p) ;  /* 0x000012f000007944 */ /* 0x00efea0003c00000 */
[----:B------:R-:W-:Y:S01]  /*1bde0*/  MOV R7, R0 ;  /* 0x0000000000077202 */ /* 0x000fe20000000f00 */
[----:B------:R-:W-:Y:S05]  /*1bdf0*/  BRA `(.L_x_991) ;  /* 0xfffe489000007947 */ /* 0x000fea000383ffff */
.L_x_1025:
[----:B------:R-:W-:Y:S01]  /*1be00*/  IMAD.MOV.U32 R5, RZ, RZ, R14 ;  /* 0x000000ffff057224 */ /* 0x000fe200078e000e */
[----:B------:R-:W-:Y:S01]  /*1be10*/  MOV R3, RZ ;  /* 0x000000ff00037202 */ /* 0x000fe20000000f00 */
[----:B------:R-:W-:Y:S01]  /*1be20*/  IMAD.MOV.U32 R0, RZ, RZ, 0x181f ;  /* 0x0000181fff007424 */ /* 0x000fe200078e00ff */
[----:B------:R-:W-:Y:S02]  /*1be30*/  MOV R2, 0x1be50 ;  /* 0x0001be5000027802 */ /* 0x000fe40000000f00 */
[----:B-----5:R-:W-:Y:S05]  /*1be40*/  CALL.REL.NOINC `($__internal_23_$__cuda_sm70_shflsync_idx_p) ;  /* 0x0000128000007944 */ /* 0x020fea0003c00000 */
[----:B------:R-:W-:Y:S01]  /*1be50*/  MOV R12, R0 ;  /* 0x00000000000c7202 */ /* 0x000fe20000000f00 */
[----:B------:R-:W-:Y:S05]  /*1be60*/  BRA `(.L_x_1174) ;  /* 0xfffea93000007947 */ /* 0x000fea000383ffff */
.L_x_1026:
[----:B------:R-:W-:Y:S01]  /*1be70*/  IMAD.MOV.U32 R5, RZ, RZ, R17 ;  /* 0x000000ffff057224 */ /* 0x000fe200078e0011 */
[----:B------:R-:W-:Y:S01]  /*1be80*/  MOV R3, RZ ;  /* 0x000000ff00037202 */ /* 0x000fe20000000f00 */
[----:B------:R-:W-:Y:S01]  /*1be90*/  IMAD.MOV.U32 R0, RZ, RZ, 0x181f ;  /* 0x0000181fff007424 */ /* 0x000fe200078e00ff */
[----:B------:R-:W-:Y:S02]  /*1bea0*/  MOV R2, 0x1bec0 ;  /* 0x0001bec000027802 */ /* 0x000fe40000000f00 */
[----:B-12--5:R-:W-:Y:S05]  /*1beb0*/  CALL.REL.NOINC `($__internal_23_$__cuda_sm70_shflsync_idx_p) ;  /* 0x0000121000007944 */ /* 0x026fea0003c00000 */
[----:B------:R-:W-:Y:S05]  /*1bec0*/  BRA `(.L_x_1175) ;  /* 0xfffea8f000007947 */ /* 0x000fea000383ffff */
.L_x_1029:
[----:B------:R-:W-:Y:S01]  /*1bed0*/  IMAD.MOV.U32 R5, RZ, RZ, R14 ;  /* 0x000000ffff057224 */ /* 0x000fe200078e000e */
[----:B--2---:R-:W-:Y:S01]  /*1bee0*/  MOV R3, 0x1 ;  /* 0x0000000100037802 */ /* 0x004fe20000000f00 */
[----:B----4-:R-:W-:Y:S01]  /*1bef0*/  IMAD.MOV.U32 R0, RZ, RZ, 0x181f ;  /* 0x0000181fff007424 */ /* 0x010fe200078e00ff */
[----:B------:R-:W-:-:S02]  /*1bf00*/  MOV R2, 0x1bf20 ;  /* 0x0001bf2000027802 */ /* 0x000fc40000000f00 */
[----:B-1-3-5:R-:W-:Y:S05]  /*1bf10*/  CALL.REL.NOINC `($__internal_23_$__cuda_sm70_shflsync_idx_p) ;  /* 0x000011b000007944 */ /* 0x02afea0003c00000 */
[----:B------:R-:W-:Y:S01]  /*1bf20*/  IMAD.MOV.U32 R12, RZ, RZ, R0 ;  /* 0x000000ffff0c7224 */ /* 0x000fe200078e0000 */
[----:B------:R-:W-:Y:S01]  /*1bf30*/  MOV R3, 0x1 ;  /* 0x0000000100037802 */ /* 0x000fe20000000f00 */
[----:B------:R-:W-:Y:S01]  /*1bf40*/  IMAD.MOV.U32 R5, RZ, RZ, R17 ;  /* 0x000000ffff057224 */ /* 0x000fe200078e0011 */
[----:B------:R-:W-:-:S02]  /*1bf50*/  MOV R0, 0x181f ;  /* 0x0000181f00007802 */ /* 0x000fc40000000f00 */
[----:B------:R-:W-:Y:S02]  /*1bf60*/  MOV R2, 0x1bf80 ;  /* 0x0001bf8000027802 */ /* 0x000fe40000000f00 */
[----:B------:R-:W-:Y:S05]  /*1bf70*/  CALL.REL.NOINC `($__internal_23_$__cuda_sm70_shflsync_idx_p) ;  /* 0x0000115000007944 */ /* 0x000fea0003c00000 */
[----:B------:R-:W-:Y:S05]  /*1bf80*/  BRA `(.L_x_1176) ;  /* 0xfffeaa3000007947 */ /* 0x000fea000383ffff */
.L_x_1032:
[----:B------:R-:W-:Y:S01]  /*1bf90*/  IMAD.MOV.U32 R5, RZ, RZ, R14 ;  /* 0x000000ffff057224 */ /* 0x000fe200078e000e */
[----:B-1----:R-:W-:Y:S01]  /*1bfa0*/  MOV R3, 0x2 ;  /* 0x0000000200037802 */ /* 0x002fe20000000f00 */
[----:B----4-:R-:W-:Y:S01]  /*1bfb0*/  IMAD.MOV.U32 R0, RZ, RZ, 0x181f ;  /* 0x0000181fff007424 */ /* 0x010fe200078e00ff */
[----:B------:R-:W-:Y:S02]  /*1bfc0*/  MOV R2, 0x1bfe0 ;  /* 0x0001bfe000027802 */ /* 0x000fe40000000f00 */
[----:B--23-5:R-:W-:Y:S05]  /*1bfd0*/  CALL.REL.NOINC `($__internal_23_$__cuda_sm70_shflsync_idx_p) ;  /* 0x000010f000007944 */ /* 0x02cfea0003c00000 */
[----:B------:R-:W-:Y:S01]  /*1bfe0*/  MOV R12, R0 ;  /* 0x00000000000c7202 */ /* 0x000fe20000000f00 */
[----:B------:R-:W-:Y:S05]  /*1bff0*/  BRA `(.L_x_1177) ;  /* 0xfffeab5000007947 */ /* 0x000fea000383ffff */
.L_x_1033:
[----:B------:R-:W-:Y:S01]  /*1c000*/  IMAD.MOV.U32 R5, RZ, RZ, R17 ;  /* 0x000000ffff057224 */ /* 0x000fe200078e0011 */
[----:B------:R-:W-:Y:S01]  /*1c010*/  MOV R3, 0x2 ;  /* 0x0000000200037802 */ /* 0x000fe20000000f00 */
[----:B----4-:R-:W-:Y:S01]  /*1c020*/  IMAD.MOV.U32 R0, RZ, RZ, 0x181f ;  /* 0x0000181fff007424 */ /* 0x010fe200078e00ff */
[----:B------:R-:W-:Y:S02]  /*1c030*/  MOV R2, 0x1c050 ;  /* 0x0001c05000027802 */ /* 0x000fe40000000f00 */
[----:B-123-5:R-:W-:Y:S05]  /*1c040*/  CALL.REL.NOINC `($__internal_23_$__cuda_sm70_shflsync_idx_p) ;  /* 0x0000108000007944 */ /* 0x02efea0003c00000 */
[----:B------:R-:W-:Y:S05]  /*1c050*/  BRA `(.L_x_1178) ;  /* 0xfffeab1000007947 */ /* 0x000fea000383ffff */
.L_x_1036:
[----:B------:R-:W-:Y:S01]  /*1c060*/  IMAD.MOV.U32 R5, RZ, RZ, R14 ;  /* 0x000000ffff057224 */ /* 0x000fe200078e000e */
[----:B-1----:R-:W-:Y:S01]  /*1c070*/  MOV R3, 0x3 ;  /* 0x0000000300037802 */ /* 0x002fe20000000f00 */
[----:B------:R-:W-:Y:S01]  /*1c080*/  IMAD.MOV.U32 R0, RZ, RZ, 0x181f ;  /* 0x0000181fff007424 */ /* 0x000fe200078e00ff */
[----:B------:R-:W-:-:S02]  /*1c090*/  MOV R2, 0x1c0b0 ;  /* 0x0001c0b000027802 */ /* 0x000fc40000000f00 */
[----:B--2345:R-:W-:Y:S05]  /*1c0a0*/  CALL.REL.NOINC `($__internal_23_$__cuda_sm70_shflsync_idx_p) ;  /* 0x0000102000007944 */ /* 0x03cfea0003c00000 */
[----:B------:R-:W-:Y:S01]  /*1c0b0*/  IMAD.MOV.U32 R12, RZ, RZ, R0 ;  /* 0x000000ffff0c7224 */ /* 0x000fe200078e0000 */
[----:B------:R-:W-:Y:S01]  /*1c0c0*/  MOV R3, 0x3 ;  /* 0x0000000300037802 */ /* 0x000fe20000000f00 */
[----:B------:R-:W-:Y:S01]  /*1c0d0*/  IMAD.MOV.U32 R5, RZ, RZ, R17 ;  /* 0x000000ffff057224 */ /* 0x000fe200078e0011 */
[----:B------:R-:W-:-:S02]  /*1c0e0*/  MOV R0, 0x181f ;  /* 0x0000181f00007802 */ /* 0x000fc40000000f00 */
[----:B------:R-:W-:Y:S02]  /*1c0f0*/  MOV R2, 0x1c110 ;  /* 0x0001c11000027802 */ /* 0x000fe40000000f00 */
[----:B------:R-:W-:Y:S05]  /*1c100*/  CALL.REL.NOINC `($__internal_23_$__cuda_sm70_shflsync_idx_p) ;  /* 0x00000fc000007944 */ /* 0x000fea0003c00000 */
[----:B------:R-:W-:Y:S05]  /*1c110*/  BRA `(.L_x_1179) ;  /* 0xfffeabf000007947 */ /* 0x000fea000383ffff */
.L_x_1107:
[----:B------:R-:W-:Y:S01]  /*1c120*/  IMAD.MOV.U32 R2, RZ, RZ, R209 ;  /* 0x000000ffff027224 */ /* 0x000fe200078e00d1 */
[----:B------:R-:W-:Y:S02]  /*1c130*/  MOV R5, 0x2 ;  /* 0x0000000200057802 */ /* 0x000fe40000000f00 */
[----:B------:R-:W-:Y:S02]  /*1c140*/  MOV R3, 0x1c160 ;  /* 0x0001c16000037802 */ /* 0x000fe40000000f00 */
[----:B------:R-:W-:Y:S05]  /*1c150*/  CALL.REL.NOINC `($__internal_22_$__cuda_sm70_shflsync_bfly_p) ;  /* 0x00000f2000007944 */ /* 0x000fea0003c00000 */
[----:B------:R-:W-:Y:S01]  /*1c160*/  MOV R0, R5 ;  /* 0x0000000500007202 */ /* 0x000fe20000000f00 */
[----:B------:R-:W-:Y:S05]  /*1c170*/  BRA `(.L_x_1180) ;  /* 0xffff9ce000007947 */ /* 0x000fea000383ffff */
.L_x_1108:
[----:B------:R-:W-:Y:S01]  /*1c180*/  IMAD.MOV.U32 R2, RZ, RZ, R0 ;  /* 0x000000ffff027224 */ /* 0x000fe200078e0000 */
[----:B------:R-:W-:Y:S02]  /*1c190*/  MOV R5, 0x1 ;  /* 0x0000000100057802 */ /* 0x000fe40000000f00 */
[----:B------:R-:W-:Y:S02]  /*1c1a0*/  MOV R3, 0x1c1c0 ;  /* 0x0001c1c000037802 */ /* 0x000fe40000000f00 */
[----:B-1----:R-:W-:Y:S05]  /*1c1b0*/  CALL.REL.NOINC `($__internal_22_$__cuda_sm70_shflsync_bfly_p) ;  /* 0x00000ec000007944 */ /* 0x002fea0003c00000 */
[----:B------:R-:W-:Y:S01]  /*1c1c0*/  FADD.FTZ R0, R0, R5 ;  /* 0x0000000500007221 */ /* 0x000fe20000010000 */
[----:B------:R-:W-:Y:S02]  /*1c1d0*/  MOV R2, R208 ;  /* 0x000000d000027202 */ /* 0x000fe40000000f00 */
[----:B------:R-:W-:-:S02]  /*1c1e0*/  MOV R5, 0x2 ;  /* 0x0000000200057802 */ /* 0x000fc40000000f00 */
[----:B------:R-:W-:Y:S02]  /*1c1f0*/  MOV R3, 0x1c210 ;  /* 0x0001c21000037802 */ /* 0x000fe40000000f00 */
[----:B------:R-:W-:Y:S05]  /*1c200*/  CALL.REL.NOINC `($__internal_22_$__cuda_sm70_shflsync_bfly_p) ;  /* 0x00000e7000007944 */ /* 0x000fea0003c00000 */
[----:B------:R-:W-:Y:S01]  /*1c210*/  FADD.FTZ R4, R208, R5 ;  /* 0x00000005d0047221 */ /* 0x000fe20000010000 */
[----:B------:R-:W-:Y:S02]  /*1c220*/  MOV R5, 0x1 ;  /* 0x0000000100057802 */ /* 0x000fe40000000f00 */
[----:B------:R-:W-:Y:S02]  /*1c230*/  MOV R3, 0x1c260 ;  /* 0x0001c26000037802 */ /* 0x000fe40000000f00 */
[----:B------:R-:W-:Y:S02]  /*1c240*/  MOV R2, R4 ;  /* 0x0000000400027202 */ /* 0x000fe40000000f00 */
[----:B------:R-:W-:Y:S05]  /*1c250*/  CALL.REL.NOINC `($__internal_22_$__cuda_sm70_shflsync_bfly_p) ;  /* 0x00000e2000007944 */ /* 0x000fea0003c00000 */
[----:B------:R-:W-:Y:S01]  /*1c260*/  MOV R3, R5 ;  /* 0x0000000500037202 */ /* 0x000fe20000000f00 */
[----:B------:R-:W-:Y:S05]  /*1c270*/  BRA `(.L_x_1181) ;  /* 0xffff9c5000007947 */ /* 0x000fea000383ffff */
.L_x_1115:
[----:B--234-:R-:W-:Y:S01]  /*1c280*/  IMAD.MOV.U32 R5, RZ, RZ, R15 ;  /* 0x000000ffff057224 */ /* 0x01cfe200078e000f */
[----:B------:R-:W-:Y:S01]  /*1c290*/  MOV R3, RZ ;  /* 0x000000ff00037202 */ /* 0x000fe20000000f00 */
[----:B------:R-:W-:Y:S01]  /*1c2a0*/  IMAD.MOV.U32 R0, RZ, RZ, 0x181f ;  /* 0x0000181fff007424 */ /* 0x000fe200078e00ff */
[----:B------:R-:W-:Y:S02]  /*1c2b0*/  MOV R2, 0x1c2d0 ;  /* 0x0001c2d000027802 */ /* 0x000fe40000000f00 */
[----:B-1----:R-:W-:Y:S05]  /*1c2c0*/  CALL.REL.NOINC `($__internal_23_$__cuda_sm70_shflsync_idx_p) ;  /* 0x00000e0000007944 */ /* 0x002fea0003c00000 */
[----:B------:R-:W-:Y:S01]  /*1c2d0*/  MOV R12, R0 ;  /* 0x00000000000c7202 */ /* 0x000fe20000000f00 */
[----:B------:R-:W-:Y:S05]  /*1c2e0*/  BRA `(.L_x_1182) ;  /* 0xffffb7d000007947 */ /* 0x000fea000383ffff */
.L_x_1116:
[----:B------:R-:W-:Y:S01]  /*1c2f0*/  IMAD.MOV.U32 R5, RZ, RZ, R16 ;  /* 0x000000ffff057224 */ /* 0x000fe200078e0010 */
[----:B------:R-:W-:Y:S01]  /*1c300*/  MOV R3, RZ ;  /* 0x000000ff00037202 */ /* 0x000fe20000000f00 */
[----:B------:R-:W-:Y:S01]  /*1c310*/  IMAD.MOV.U32 R0, RZ, RZ, 0x181f ;  /* 0x0000181fff007424 */ /* 0x000fe200078e00ff */
[----:B------:R-:W-:-:S02]  /*1c320*/  MOV R2, 0x1c340 ;  /* 0x0001c34000027802 */ /* 0x000fc40000000f00 */
[----:B-123--:R-:W-:Y:S05]  /*1c330*/  CALL.REL.NOINC `($__internal_23_$__cuda_sm70_shflsync_idx_p) ;  /* 0x00000d9000007944 */ /* 0x00efea0003c00000 */
[----:B------:R-:W-:Y:S05]  /*1c340*/  BRA `(.L_x_1183) ;  /* 0xffffb79000007947 */ /* 0x000fea000383ffff */
.L_x_1119:
[----:B------:R-:W-:Y:S01]  /*1c350*/  IMAD.MOV.U32 R5, RZ, RZ, R15 ;  /* 0x000000ffff057224 */ /* 0x000fe200078e000f */
[----:B--2---:R-:W-:Y:S01]  /*1c360*/  MOV R3, 0x1 ;  /* 0x0000000100037802 */ /* 0x004fe20000000f00 */
[----:B------:R-:W-:Y:S01]  /*1c370*/  IMAD.MOV.U32 R0, RZ, RZ, 0x181f ;  /* 0x0000181fff007424 */ /* 0x000fe200078e00ff */
[----:B------:R-:W-:-:S02]  /*1c380*/  MOV R2, 0x1c3a0 ;  /* 0x0001c3a000027802 */ /* 0x000fc40000000f00 */
[----:B-1-34-:R-:W-:Y:S05]  /*1c390*/  CALL.REL.NOINC `($__internal_23_$__cuda_sm70_shflsync_idx_p) ;  /* 0x00000d3000007944 */ /* 0x01afea0003c00000 */
[----:B------:R-:W-:Y:S01]  /*1c3a0*/  IMAD.MOV.U32 R12, RZ, RZ, R0 ;  /* 0x000000ffff0c7224 */ /* 0x000fe200078e0000 */
[----:B------:R-:W-:Y:S01]  /*1c3b0*/  MOV R3, 0x1 ;  /* 0x0000000100037802 */ /* 0x000fe20000000f00 */
[----:B------:R-:W-:Y:S01]  /*1c3c0*/  IMAD.MOV.U32 R5, RZ, RZ, R16 ;  /* 0x000000ffff057224 */ /* 0x000fe200078e0010 */
[----:B------:R-:W-:-:S02]  /*1c3d0*/  MOV R0, 0x181f ;  /* 0x0000181f00007802 */ /* 0x000fc40000000f00 */
[----:B------:R-:W-:Y:S02]  /*1c3e0*/  MOV R2, 0x1c400 ;  /* 0x0001c40000027802 */ /* 0x000fe40000000f00 */
[----:B------:R-:W-:Y:S05]  /*1c3f0*/  CALL.REL.NOINC `($__internal_23_$__cuda_sm70_shflsync_idx_p) ;  /* 0x00000cd000007944 */ /* 0x000fea0003c00000 */
[----:B------:R-:W-:Y:S05]  /*1c400*/  BRA `(.L_x_1184) ;  /* 0xffffb8b000007947 */ /* 0x000fea000383ffff */
.L_x_1122:
[----:B------:R-:W-:Y:S01]  /*1c410*/  IMAD.MOV.U32 R5, RZ, RZ, R15 ;  /* 0x000000ffff057224 */ /* 0x000fe200078e000f */
[----:B--2---:R-:W-:Y:S01]  /*1c420*/  MOV R3, 0x2 ;  /* 0x0000000200037802 */ /* 0x004fe20000000f00 */
[----:B------:R-:W-:Y:S01]  /*1c430*/  IMAD.MOV.U32 R0, RZ, RZ, 0x181f ;  /* 0x0000181fff007424 */ /* 0x000fe200078e00ff */
[----:B------:R-:W-:Y:S02]  /*1c440*/  MOV R2, 0x1c460 ;  /* 0x0001c46000027802 */ /* 0x000fe40000000f00 */
[----:B-1-34-:R-:W-:Y:S05]  /*1c450*/  CALL.REL.NOINC `($__internal_23_$__cuda_sm70_shflsync_idx_p) ;  /* 0x00000c7000007944 */ /* 0x01afea0003c00000 */
[----:B------:R-:W-:Y:S01]  /*1c460*/  MOV R12, R0 ;  /* 0x00000000000c7202 */ /* 0x000fe20000000f00 */
[----:B------:R-:W-:Y:S05]  /*1c470*/  BRA `(.L_x_1185) ;  /* 0xffffb9b000007947 */ /* 0x000fea000383ffff */
.L_x_1123:
[----:B------:R-:W-:Y:S01]  /*1c480*/  IMAD.MOV.U32 R5, RZ, RZ, R16 ;  /* 0x000000ffff057224 */ /* 0x000fe200078e0010 */
[----:B--2---:R-:W-:Y:S01]  /*1c490*/  MOV R3, 0x2 ;  /* 0x0000000200037802 */ /* 0x004fe20000000f00 */
[----:B------:R-:W-:Y:S01]  /*1c4a0*/  IMAD.MOV.U32 R0, RZ, RZ, 0x181f ;  /* 0x0000181fff007424 */ /* 0x000fe200078e00ff */
[----:B------:R-:W-:Y:S02]  /*1c4b0*/  MOV R2, 0x1c4d0 ;  /* 0x0001c4d000027802 */ /* 0x000fe40000000f00 */
[----:B-1-34-:R-:W-:Y:S05]  /*1c4c0*/  CALL.REL.NOINC `($__internal_23_$__cuda_sm70_shflsync_idx_p) ;  /* 0x00000c0000007944 */ /* 0x01afea0003c00000 */
[----:B------:R-:W-:Y:S05]  /*1c4d0*/  BRA `(.L_x_1186) ;  /* 0xffffb97000007947 */ /* 0x000fea000383ffff */
.L_x_1126:
[----:B------:R-:W-:Y:S01]  /*1c4e0*/  IMAD.MOV.U32 R5, RZ, RZ, R15 ;  /* 0x000000ffff057224 */ /* 0x000fe200078e000f */
[----:B---3--:R-:W-:Y:S01]  /*1c4f0*/  MOV R3, 0x3 ;  /* 0x0000000300037802 */ /* 0x008fe20000000f00 */
[----:B----4-:R-:W-:Y:S01]  /*1c500*/  IMAD.MOV.U32 R0, RZ, RZ, 0x181f ;  /* 0x0000181fff007424 */ /* 0x010fe200078e00ff */
[----:B------:R-:W-:-:S02]  /*1c510*/  MOV R2, 0x1c530 ;  /* 0x0001c53000027802 */ /* 0x000fc40000000f00 */
[----:B-12---:R-:W-:Y:S05]  /*1c520*/  CALL.REL.NOINC `($__internal_23_$__cuda_sm70_shflsync_idx_p) ;  /* 0x00000ba000007944 */ /* 0x006fea0003c00000 */
[----:B------:R-:W-:Y:S01]  /*1c530*/  IMAD.MOV.U32 R10, RZ, RZ, R0 ;  /* 0x000000ffff0a7224 */ /* 0x000fe200078e0000 */
[----:B------:R-:W-:Y:S01]  /*1c540*/  MOV R3, 0x3 ;  /* 0x0000000300037802 */ /* 0x000fe20000000f00 */
[----:B------:R-:W-:Y:S01]  /*1c550*/  IMAD.MOV.U32 R5, RZ, RZ, R16 ;  /* 0x000000ffff057224 */ /* 0x000fe200078e0010 */
[----:B------:R-:W-:-:S02]  /*1c560*/  MOV R0, 0x181f ;  /* 0x0000181f00007802 */ /* 0x000fc40000000f00 */
[----:B------:R-:W-:Y:S02]  /*1c570*/  MOV R2, 0x1c590 ;  /* 0x0001c59000027802 */ /* 0x000fe40000000f00 */
[----:B------:R-:W-:Y:S05]  /*1c580*/  CALL.REL.NOINC `($__internal_23_$__cuda_sm70_shflsync_idx_p) ;  /* 0x00000b4000007944 */ /* 0x000fea0003c00000 */
[----:B------:R-:W-:Y:S05]  /*1c590*/  BRA `(.L_x_1187) ;  /* 0xffffba3000007947 */ /* 0x000fea000383ffff */
.L_x_1128:
[----:B------:R-:W-:Y:S01]  /*1c5a0*/  IMAD.MOV.U32 R5, RZ, RZ, R16 ;  /* 0x000000ffff057224 */ /* 0x000fe200078e0010 */
[----:B------:R-:W-:Y:S01]  /*1c5b0*/  MOV R3, RZ ;  /* 0x000000ff00037202 */ /* 0x000fe20000000f00 */
[----:B------:R-:W-:Y:S01]  /*1c5c0*/  IMAD.MOV.U32 R0, RZ, RZ, 0x1c1f ;  /* 0x00001c1fff007424 */ /* 0x000fe200078e00ff */
[----:B------:R-:W-:Y:S02]  /*1c5d0*/  MOV R2, 0x1c5f0 ;  /* 0x0001c5f000027802 */ /* 0x000fe40000000f00 */
[----:B------:R-:W-:Y:S05]  /*1c5e0*/  CALL.REL.NOINC `($__internal_23_$__cuda_sm70_shflsync_idx_p) ;  /* 0x00000ae000007944 */ /* 0x000fea0003c00000 */
[----:B------:R-:W-:Y:S01]  /*1c5f0*/  MOV R4, R0 ;  /* 0x0000000000047202 */ /* 0x000fe20000000f00 */
[----:B------:R-:W-:Y:S05]  /*1c600*/  BRA `(.L_x_1188) ;  /* 0xffffbd2000007947 */ /* 0x000fea000383ffff */
.L_x_1129:
[----:B------:R-:W-:Y:S01]  /*1c610*/  IMAD.MOV.U32 R5, RZ, RZ, R17 ;  /* 0x000000ffff057224 */ /* 0x000fe200078e0011 */
[----:B------:R-:W-:Y:S01]  /*1c620*/  MOV R3, RZ ;  /* 0x000000ff00037202 */ /* 0x000fe20000000f00 */
[----:B------:R-:W-:Y:S01]  /*1c630*/  IMAD.MOV.U32 R0, RZ, RZ, 0x1c1f ;  /* 0x00001c1fff007424 */ /* 0x000fe200078e00ff */
[----:B------:R-:W-:Y:S02]  /*1c640*/  MOV R2, 0x1c660 ;  /* 0x0001c66000027802 */ /* 0x000fe40000000f00 */
[----:B-12---:R-:W-:Y:S05]  /*1c650*/  CALL.REL.NOINC `($__internal_23_$__cuda_sm70_shflsync_idx_p) ;  /* 0x00000a7000007944 */ /* 0x006fea0003c00000 */
[----:B------:R-:W-:Y:S05]  /*1c660*/  BRA `(.L_x_1189) ;  /* 0xffffbce000007947 */ /* 0x000fea000383ffff */
.L_x_1132:
[----:B------:R-:W-:Y:S01]  /*1c670*/  IMAD.MOV.U32 R5, RZ, RZ, R16 ;  /* 0x000000ffff057224 */ /* 0x000fe200078e0010 */
[----:B------:R-:W-:Y:S01]  /*1c680*/  MOV R3, 0x1 ;  /* 0x0000000100037802 */ /* 0x000fe20000000f00 */
[----:B----4-:R-:W-:Y:S01]  /*1c690*/  IMAD.MOV.U32 R0, RZ, RZ, 0x1c1f ;  /* 0x00001c1fff007424 */ /* 0x010fe200078e00ff */
[----:B------:R-:W-:-:S02]  /*1c6a0*/  MOV R2, 0x1c6c0 ;  /* 0x0001c6c000027802 */ /* 0x000fc40000000f00 */
[----:B-123--:R-:W-:Y:S05]  /*1c6b0*/  CALL.REL.NOINC `($__internal_23_$__cuda_sm70_shflsync_idx_p) ;  /* 0x00000a1000007944 */ /* 0x00efea0003c00000 */
[----:B------:R-:W-:Y:S01]  /*1c6c0*/  IMAD.MOV.U32 R4, RZ, RZ, R0 ;  /* 0x000000ffff047224 */ /* 0x000fe200078e0000 */
[----:B------:R-:W-:Y:S01]  /*1c6d0*/  MOV R3, 0x1 ;  /* 0x0000000100037802 */ /* 0x000fe20000000f00 */
[----:B------:R-:W-:Y:S01]  /*1c6e0*/  IMAD.MOV.U32 R5, RZ, RZ, R17 ;  /* 0x000000ffff057224 */ /* 0x000fe200078e0011 */
[----:B------:R-:W-:-:S02]  /*1c6f0*/  MOV R0, 0x1c1f ;  /* 0x00001c1f00007802 */ /* 0x000fc40000000f00 */
[----:B------:R-:W-:Y:S02]  /*1c700*/  MOV R2, 0x1c720 ;  /* 0x0001c72000027802 */ /* 0x000fe40000000f00 */
[----:B------:R-:W-:Y:S05]  /*1c710*/  CALL.REL.NOINC `($__internal_23_$__cuda_sm70_shflsync_idx_p) ;  /* 0x000009b000007944 */ /* 0x000fea0003c00000 */
[----:B------:R-:W-:Y:S05]  /*1c720*/  BRA `(.L_x_1190) ;  /* 0xffffc8c000007947 */ /* 0x000fea000383ffff */
.L_x_1136:
[----:B------:R-:W-:Y:S01]  /*1c730*/  IMAD.MOV.U32 R5, RZ, RZ, R13 ;  /* 0x000000ffff057224 */ /* 0x000fe200078e000d */
[----:B------:R-:W-:Y:S01]  /*1c740*/  MOV R3, RZ ;  /* 0x000000ff00037202 */ /* 0x000fe20000000f00 */
[----:B------:R-:W-:Y:S01]  /*1c750*/  IMAD.MOV.U32 R0, RZ, RZ, 0x181f ;  /* 0x0000181fff007424 */ /* 0x000fe200078e00ff */
[----:B------:R-:W-:Y:S02]  /*1c760*/  MOV R2, 0x1c780 ;  /* 0x0001c78000027802 */ /* 0x000fe40000000f00 */
[----:B------:R-:W-:Y:S05]  /*1c770*/  CALL.REL.NOINC `($__internal_23_$__cuda_sm70_shflsync_idx_p) ;  /* 0x0000095000007944 */ /* 0x000fea0003c00000 */
[----:B------:R-:W-:Y:S01]  /*1c780*/  MOV R12, R0 ;  /* 0x00000000000c7202 */ /* 0x000fe20000000f00 */
[----:B------:R-:W-:Y:S05]  /*1c790*/  BRA `(.L_x_1191) ;  /* 0xffffdc3000007947 */ /* 0x000fea000383ffff */
.L_x_1137:
[----:B------:R-:W-:Y:S01]  /*1c7a0*/  IMAD.MOV.U32 R5, RZ, RZ, R16 ;  /* 0x000000ffff057224 */ /* 0x000fe200078e0010 */
[----:B------:R-:W-:Y:S01]  /*1c7b0*/  MOV R3, RZ ;  /* 0x000000ff00037202 */ /* 0x000fe20000000f00 */
[----:B------:R-:W-:Y:S01]  /*1c7c0*/  IMAD.MOV.U32 R0, RZ, RZ, 0x181f ;  /* 0x0000181fff007424 */ /* 0x000fe200078e00ff */
[----:B------:R-:W-:Y:S02]  /*1c7d0*/  MOV R2, 0x1c7f0 ;  /* 0x0001c7f000027802 */ /* 0x000fe40000000f00 */
[----:B-12---:R-:W-:Y:S05]  /*1c7e0*/  CALL.REL.NOINC `($__internal_23_$__cuda_sm70_shflsync_idx_p) ;  /* 0x000008e000007944 */ /* 0x006fea0003c00000 */
[----:B------:R-:W-:Y:S05]  /*1c7f0*/  BRA `(.L_x_1192) ;  /* 0xffffdbf000007947 */ /* 0x000fea000383ffff */
.L_x_1140:
[----:B------:R-:W-:Y:S01]  /*1c800*/  IMAD.MOV.U32 R5, RZ, RZ, R13 ;  /* 0x000000ffff057224 */ /* 0x000fe200078e000d */
[----:B--2---:R-:W-:Y:S01]  /*1c810*/  MOV R3, 0x1 ;  /* 0x0000000100037802 */ /* 0x004fe20000000f00 */
[----:B----4-:R-:W-:Y:S01]  /*1c820*/  IMAD.MOV.U32 R0, RZ, RZ, 0x181f ;  /* 0x0000181fff007424 */ /* 0x010fe200078e00ff */
[----:B------:R-:W-:-:S02]  /*1c830*/  MOV R2, 0x1c850 ;  /* 0x0001c85000027802 */ /* 0x000fc40000000f00 */
[----:B-1-3--:R-:W-:Y:S05]  /*1c840*/  CALL.REL.NOINC `($__internal_23_$__cuda_sm70_shflsync_idx_p) ;  /* 0x0000088000007944 */ /* 0x00afea0003c00000 */
[----:B------:R-:W-:Y:S01]  /*1c850*/  IMAD.MOV.U32 R12, RZ, RZ, R0 ;  /* 0x000000ffff0c7224 */ /* 0x000fe200078e0000 */
[----:B------:R-:W-:Y:S01]  /*1c860*/  MOV R3, 0x1 ;  /* 0x0000000100037802 */ /* 0x000fe20000000f00 */
[----:B------:R-:W-:Y:S01]  /*1c870*/  IMAD.MOV.U32 R5, RZ, RZ, R16 ;  /* 0x000000ffff057224 */ /* 0x000fe200078e0010 */
[----:B------:R-:W-:-:S02]  /*1c880*/  MOV R0, 0x181f ;  /* 0x0000181f00007802 */ /* 0x000fc40000000f00 */
[----:B------:R-:W-:Y:S02]  /*1c890*/  MOV R2, 0x1c8b0 ;  /* 0x0001c8b000027802 */ /* 0x000fe40000000f00 */
[----:B------:R-:W-:Y:S05]  /*1c8a0*/  CALL.REL.NOINC `($__internal_23_$__cuda_sm70_shflsync_idx_p) ;  /* 0x0000082000007944 */ /* 0x000fea0003c00000 */
[----:B------:R-:W-:Y:S05]  /*1c8b0*/  BRA `(.L_x_1193) ;  /* 0xffffdd2000007947 */ /* 0x000fea000383ffff */
.L_x_1143:
[----:B------:R-:W-:Y:S01]  /*1c8c0*/  IMAD.MOV.U32 R5, RZ, RZ, R13 ;  /* 0x000000ffff057224 */ /* 0x000fe200078e000d */
[----:B-1----:R-:W-:Y:S01]  /*1c8d0*/  MOV R3, 0x2 ;  /* 0x0000000200037802 */ /* 0x002fe20000000f00 */
[----:B----4-:R-:W-:Y:S01]  /*1c8e0*/  IMAD.MOV.U32 R0, RZ, RZ, 0x181f ;  /* 0x0000181fff007424 */ /* 0x010fe200078e00ff */
[----:B------:R-:W-:Y:S02]  /*1c8f0*/  MOV R2, 0x1c910 ;  /* 0x0001c91000027802 */ /* 0x000fe40000000f00 */
[----:B--23--:R-:W-:Y:S05]  /*1c900*/  CALL.REL.NOINC `($__internal_23_$__cuda_sm70_shflsync_idx_p) ;  /* 0x000007c000007944 */ /* 0x00cfea0003c00000 */
[----:B------:R-:W-:Y:S01]  /*1c910*/  MOV R12, R0 ;  /* 0x00000000000c7202 */ /* 0x000fe20000000f00 */
[----:B------:R-:W-:Y:S05]  /*1c920*/  BRA `(.L_x_1194) ;  /* 0xffffde2000007947 */ /* 0x000fea000383ffff */
.L_x_1144:
[----:B------:R-:W-:Y:S01]  /*1c930*/  IMAD.MOV.U32 R5, RZ, RZ, R16 ;  /* 0x000000ffff057224 */ /* 0x000fe200078e0010 */
[----:B------:R-:W-:Y:S01]  /*1c940*/  MOV R3, 0x2 ;  /* 0x0000000200037802 */ /* 0x000fe20000000f00 */
[----:B----4-:R-:W-:Y:S01]  /*1c950*/  IMAD.MOV.U32 R0, RZ, RZ, 0x181f ;  /* 0x0000181fff007424 */ /* 0x010fe200078e00ff */
[----:B------:R-:W-:Y:S02]  /*1c960*/  MOV R2, 0x1c980 ;  /* 0x0001c98000027802 */ /* 0x000fe40000000f00 */
[----:B-123--:R-:W-:Y:S05]  /*1c970*/  CALL.REL.NOINC `($__internal_23_$__cuda_sm70_shflsync_idx_p) ;  /* 0x0000075000007944 */ /* 0x00efea0003c00000 */
[----:B------:R-:W-:Y:S05]  /*1c980*/  BRA `(.L_x_1195) ;  /* 0xffffdde000007947 */ /* 0x000fea000383ffff */
.L_x_1147:
[----:B------:R-:W-:Y:S01]  /*1c990*/  IMAD.MOV.U32 R5, RZ, RZ, R13 ;  /* 0x000000ffff057224 */ /* 0x000fe200078e000d */
[----:B-1----:R-:W-:Y:S01]  /*1c9a0*/  MOV R3, 0x3 ;  /* 0x0000000300037802 */ /* 0x002fe20000000f00 */
[----:B------:R-:W-:Y:S01]  /*1c9b0*/  IMAD.MOV.U32 R0, RZ, RZ, 0x181f ;  /* 0x0000181fff007424 */ /* 0x000fe200078e00ff */
[----:B------:R-:W-:-:S02]  /*1c9c0*/  MOV R2, 0x1c9e0 ;  /* 0x0001c9e000027802 */ /* 0x000fc40000000f00 */
[----:B--234-:R-:W-:Y:S05]  /*1c9d0*/  CALL.REL.NOINC `($__internal_23_$__cuda_sm70_shflsync_idx_p) ;  /* 0x000006f000007944 */ /* 0x01cfea0003c00000 */
[----:B------:R-:W-:Y:S01]  /*1c9e0*/  IMAD.MOV.U32 R12, RZ, RZ, R0 ;  /* 0x000000ffff0c7224 */ /* 0x000fe200078e0000 */
[----:B------:R-:W-:Y:S01]  /*1c9f0*/  MOV R3, 0x3 ;  /* 0x0000000300037802 */ /* 0x000fe20000000f00 */
[----:B------:R-:W-:Y:S01]  /*1ca00*/  IMAD.MOV.U32 R5, RZ, RZ, R16 ;  /* 0x000000ffff057224 */ /* 0x000fe200078e0010 */
[----:B------:R-:W-:-:S02]  /*1ca10*/  MOV R0, 0x181f ;  /* 0x0000181f00007802 */ /* 0x000fc40000000f00 */
[----:B------:R-:W-:Y:S02]  /*1ca20*/  MOV R2, 0x1ca40 ;  /* 0x0001ca4000027802 */ /* 0x000fe40000000f00 */
[----:B------:R-:W-:Y:S05]  /*1ca30*/  CALL.REL.NOINC `($__internal_23_$__cuda_sm70_shflsync_idx_p) ;  /* 0x0000069000007944 */ /* 0x000fea0003c00000 */
[----:B------:R-:W-:Y:S05]  /*1ca40*/  BRA `(.L_x_1196) ;  /* 0xffffdea000007947 */ /* 0x000fea000383ffff */
.L_x_1149:
[----:B--2---:R-:W-:Y:S01]  /*1ca50*/  IMAD.MOV.U32 R5, RZ, RZ, R21 ;  /* 0x000000ffff057224 */ /* 0x004fe200078e0015 */
[----:B------:R-:W-:Y:S01]  /*1ca60*/  MOV R3, RZ ;  /* 0x000000ff00037202 */ /* 0x000fe20000000f00 */
[----:B------:R-:W-:Y:S01]  /*1ca70*/  IMAD.MOV.U32 R0, RZ, RZ, 0x1f ;  /* 0x0000001fff007424 */ /* 0x000fe200078e00ff */
[----:B------:R-:W-:Y:S02]  /*1ca80*/  MOV R2, 0x1caa0 ;  /* 0x0001caa000027802 */ /* 0x000fe40000000f00 */
[----:B-1-3--:R-:W-:Y:S05]  /*1ca90*/  CALL.REL.NOINC `($__internal_23_$__cuda_sm70_shflsync_idx_p) ;  /* 0x0000063000007944 */ /* 0x00afea0003c00000 */
[----:B------:R-:W-:Y:S01]  /*1caa0*/  MOV R9, R0 ;  /* 0x0000000000097202 */ /* 0x000fe20000000f00 */
[----:B------:R-:W-:Y:S05]  /*1cab0*/  BRA `(.L_x_1197) ;  /* 0xffffe04000007947 */ /* 0x000fea000383ffff */
.L_x_1150:
[----:B--2---:R-:W-:Y:S01]  /*1cac0*/  IMAD.MOV.U32 R5, RZ, RZ, R21 ;  /* 0x000000ffff057224 */ /* 0x004fe200078e0015 */
[----:B------:R-:W-:Y:S01]  /*1cad0*/  MOV R3, 0x1 ;  /* 0x0000000100037802 */ /* 0x000fe20000000f00 */
[----:B------:R-:W-:Y:S01]  /*1cae0*/  IMAD.MOV.U32 R0, RZ, RZ, 0x1f ;  /* 0x0000001fff007424 */ /* 0x000fe200078e00ff */
[----:B------:R-:W-:Y:S02]  /*1caf0*/  MOV R2, 0x1cb10 ;  /* 0x0001cb1000027802 */ /* 0x000fe40000000f00 */
[----:B-1-34-:R-:W-:Y:S05]  /*1cb00*/  CALL.REL.NOINC `($__internal_23_$__cuda_sm70_shflsync_idx_p) ;  /* 0x000005c000007944 */ /* 0x01afea0003c00000 */
[----:B------:R-:W-:Y:S01]  /*1cb10*/  MOV R8, R0 ;  /* 0x0000000000087202 */ /* 0x000fe20000000f00 */
[----:B------:R-:W-:Y:S05]  /*1cb20*/  BRA `(.L_x_1198) ;  /* 0xffffdff000007947 */ /* 0x000fea000383ffff */
.L_x_1151:
[----:B------:R-:W-:Y:S02]  /*1cb30*/  MOV R2, 0x1 ;  /* 0x0000000100027802 */ /* 0x000fe40000000f00 */
[----:B------:R-:W-:-:S02]  /*1cb40*/  MOV R3, 0x1cb60 ;  /* 0x0001cb6000037802 */ /* 0x000fc40000000f00 */
[----:B---34-:R-:W-:Y:S05]  /*1cb50*/  CALL.REL.NOINC `($__internal_24_$__cuda_sm70_shflsync_up_p) ;  /* 0x000005c000007944 */ /* 0x018fea0003c00000 */
[----:B------:R-:W-:Y:S05]  /*1cb60*/  BRA `(.L_x_1199) ;  /* 0xffffe0d000007947 */ /* 0x000fea000383ffff */
.L_x_1152:
[----:B------:R-:W-:Y:S02]  /*1cb70*/  MOV R2, 0x2 ;  /* 0x0000000200027802 */ /* 0x000fe40000000f00 */
[----:B------:R-:W-:-:S02]  /*1cb80*/  MOV R3, 0x1cba0 ;  /* 0x0001cba000037802 */ /* 0x000fc40000000f00 */
[----:B---34-:R-:W-:Y:S05]  /*1cb90*/  CALL.REL.NOINC `($__internal_24_$__cuda_sm70_shflsync_up_p) ;  /* 0x0000058000007944 */ /* 0x018fea0003c00000 */
[----:B------:R-:W-:Y:S01]  /*1cba0*/  SEL R3, R4, RZ, P1 ;  /* 0x000000ff04037207 */ /* 0x000fe20000800000 */
[----:B------:R-:W-:-:S04]  /*1cbb0*/  IMAD.MOV.U32 R2, RZ, RZ, 0x4 ;  /* 0x00000004ff027424 */ /* 0x000fc800078e00ff */
[----:B------:R-:W-:Y:S01]  /*1cbc0*/  IMAD.IADD R0, R0, 0x1, R3 ;  /* 0x0000000100007824 */ /* 0x000fe200078e0203 */
[----:B------:R-:W-:Y:S02]  /*1cbd0*/  MOV R3, 0x1cbf0 ;  /* 0x0001cbf000037802 */ /* 0x000fe40000000f00 */
        /* <DEDUP_REMOVED lines=19> */
.L_x_1156:
[----:B------:R-:W-:Y:S02]  /*1cd10*/  MOV R2, 0x1 ;  /* 0x0000000100027802 */ /* 0x000fe40000000f00 */
[----:B------:R-:W-:Y:S02]  /*1cd20*/  MOV R3, 0x1cd40 ;  /* 0x0001cd4000037802 */ /* 0x000fe40000000f00 */
[----:B----4-:R-:W-:Y:S05]  /*1cd30*/  CALL.REL.NOINC `($__internal_24_$__cuda_sm70_shflsync_up_p) ;  /* 0x000003e000007944 */ /* 0x010fea0003c00000 */
[----:B------:R-:W-:Y:S01]  /*1cd40*/  MOV R2, R4 ;  /* 0x0000000400027202 */ /* 0x000fe20000000f00 */
[----:B------:R-:W-:Y:S05]  /*1cd50*/  BRA `(.L_x_1201) ;  /* 0xffffe13000007947 */ /* 0x000fea000383ffff */
.L_x_1157:
[----:B------:R-:W-:Y:S02]  /*1cd60*/  MOV R2, 0x2 ;  /* 0x0000000200027802 */ /* 0x000fe40000000f00 */
[----:B------:R-:W-:Y:S02]  /*1cd70*/  MOV R3, 0x1cd90 ;  /* 0x0001cd9000037802 */ /* 0x000fe40000000f00 */
[----:B----4-:R-:W-:Y:S05]  /*1cd80*/  CALL.REL.NOINC `($__internal_24_$__cuda_sm70_shflsync_up_p) ;  /* 0x0000039000007944 */ /* 0x010fea0003c00000 */
        /* <DEDUP_REMOVED lines=23> */
.L_x_1159:
[----:B------:R-:W-:Y:S02]  /*1cf00*/  SEL R0, RZ, 0x1, P0 ;  /* 0x00000001ff007807 */ /* 0x000fe40000000000 */
[----:B------:R-:W-:Y:S02]  /*1cf10*/  MOV R2, 0x1cf30 ;  /* 0x0001cf3000027802 */ /* 0x000fe40000000f00 */
[----:B-1--4-:R-:W-:Y:S05]  /*1cf20*/  CALL.REL.NOINC `($__internal_25_$__cuda_sm70_votesync_ballot) ;  /* 0x0000026000007944 */ /* 0x012fea0003c00000 */
[----:B------:R-:W-:Y:S01]  /*1cf30*/  MOV R10, R0 ;  /* 0x00000000000a7202 */ /* 0x000fe20000000f00 */
[----:B------:R-:W-:Y:S05]  /*1cf40*/  BRA `(.L_x_1203) ;  /* 0xffffe0d000007947 */ /* 0x000fea000383ffff */
.L_x_1160:
[----:B------:R-:W-:Y:S01]  /*1cf50*/  IMAD.MOV.U32 R5, RZ, RZ, R6 ;  /* 0x000000ffff057224 */ /* 0x000fe200078e0006 */
[----:B------:R-:W-:Y:S01]  /*1cf60*/  MOV R3, R8 ;  /* 0x0000000800037202 */ /* 0x000fe20000000f00 */
[----:B------:R-:W-:Y:S01]  /*1cf70*/  IMAD.MOV.U32 R0, RZ, RZ, 0x1f ;  /* 0x0000001fff007424 */ /* 0x000fe200078e00ff */
[----:B------:R-:W-:Y:S02]  /*1cf80*/  MOV R2, 0x1cfa0 ;  /* 0x0001cfa000027802 */ /* 0x000fe40000000f00 */
[----:B-1--4-:R-:W-:Y:S05]  /*1cf90*/  CALL.REL.NOINC `($__internal_23_$__cuda_sm70_shflsync_idx_p) ;  /* 0x0000013000007944 */ /* 0x012fea0003c00000 */
[----:B------:R-:W-:Y:S01]  /*1cfa0*/  IMAD.MOV.U32 R11, RZ, RZ, R0 ;  /* 0x000000ffff0b7224 */ /* 0x000fe200078e0000 */
[----:B------:R-:W-:Y:S01]  /*1cfb0*/  MOV R3, R8 ;  /* 0x0000000800037202 */ /* 0x000fe20000000f00 */
[----:B------:R-:W-:Y:S01]  /*1cfc0*/  IMAD.MOV.U32 R5, RZ, RZ, R7 ;  /* 0x000000ffff057224 */ /* 0x000fe200078e0007 */
[----:B------:R-:W-:Y:S02]  /*1cfd0*/  MOV R0, 0x1f ;  /* 0x0000001f00007802 */ /* 0x000fe40000000f00 */
[----:B------:R-:W-:-:S02]  /*1cfe0*/  MOV R2, 0x1d000 ;  /* 0x0001d00000027802 */ /* 0x000fc40000000f00 */
[----:B------:R-:W-:Y:S05]  /*1cff0*/  CALL.REL.NOINC `($__internal_23_$__cuda_sm70_shflsync_idx_p) ;  /* 0x000000d000007944 */ /* 0x000fea0003c00000 */
[----:B------:R-:W-:Y:S01]  /*1d000*/  MOV R7, R0 ;  /* 0x0000000000077202 */ /* 0x000fe20000000f00 */
[----:B------:R-:W-:Y:S05]  /*1d010*/  BRA `(.L_x_1204) ;  /* 0xffffe05000007947 */ /* 0x000fea000383ffff */
.L_x_1163:
[----:B------:R-:W-:Y:S01]  /*1d020*/  IMAD.MOV.U32 R5, RZ, RZ, R4 ;  /* 0x000000ffff057224 */ /* 0x000fe200078e0004 */
[----:B------:R-:W-:-:S02]  /*1d030*/  MOV R0, 0x1f ;  /* 0x0000001f00007802 */ /* 0x000fc40000000f00 */
[----:B------:R-:W-:Y:S02]  /*1d040*/  MOV R2, 0x1d060 ;  /* 0x0001d06000027802 */ /* 0x000fe40000000f00 */
[----:B-1234-:R-:W-:Y:S05]  /*1d050*/  CALL.REL.NOINC `($__internal_23_$__cuda_sm70_shflsync_idx_p) ;  /* 0x0000007000007944 */ /* 0x01efea0003c00000 */
[----:B------:R-:W-:Y:S01]  /*1d060*/  MOV R13, R0 ;  /* 0x00000000000d7202 */ /* 0x000fe20000000f00 */
[----:B------:R-:W-:Y:S05]  /*1d070*/  BRA `(.L_x_1162) ;  /* 0xffffe05000007947 */ /* 0x000fea000383ffff */
        .weak           $__internal_22_$__cuda_sm70_shflsync_bfly_p
        .type           $__internal_22_$__cuda_sm70_shflsync_bfly_p,@function
        .size           $__internal_22_$__cuda_sm70_shflsync_bfly_p,($__internal_23_$__cuda_sm70_shflsync_idx_p - $__internal_22_$__cuda_sm70_shflsync_bfly_p)
$__internal_22_$__cuda_sm70_shflsync_bfly_p:
[----:B------:R-:W-:Y:S04]  /*1d080*/  WARPSYNC R6 ;  /* 0x0000000600007348 */ /* 0x000fe80003800000 */
[----:B------:R1:W2:Y:S02]  /*1d090*/  SHFL.BFLY PT, R5, R2, R5, R7 ;  /* 0x0c00000502057389 */ /* 0x0002a400000e0007 */
[----:B-1----:R-:W-:Y:S02]  /*1d0a0*/  MOV R2, R3 ;  /* 0x0000000300027202 */ /* 0x002fe40000000f00 */
[----:B------:R-:W-:-:S04]  /*1d0b0*/  MOV R3, 0x0 ;  /* 0x0000000000037802 */ /* 0x000fc80000000f00 */
[----:B--2---:R-:W-:Y:S05]  /*1d0c0*/  RET.REL.NODEC R2 `(_ZN7cutlass13device_kernelIN5flash19enable_sm80_to_sm89INS1_16FlashAttnFwdSm80INS1_25CollectiveMainloopFwdSm80ILi8ELi1ELb0EN4cute5tupleIJNS5_1CILi128EEENS7_ILi32EEENS7_ILi256EEEEEELi256ENS_6half_tEfNS_4arch4Sm80ELb1ELb0ELb1ELb1ELb0ELb1ELb1ELb1EEENS1_21CollectiveEpilogueFwdINS6_IJS8_SA_S9_EEENS6_IJNS7_ILi1EEESI_SI_EEESC_SE_Li256ELb1ELb1ELb1ELb0EEENS1_36VarlenDynamicPersistentTileSchedulerILi128ELi32ELi256ELi256ELb1ELb1ELb0ELb1ELb1ELb1EEEEEEEEEvNT_6ParamsE) ;  /* 0xfffe2f3002007950 */ /* 0x004fea0003c3ffff */
        .weak           $__internal_23_$__cuda_sm70_shflsync_idx_p
        .type           $__internal_23_$__cuda_sm70_shflsync_idx_p,@function
        .size           $__internal_23_$__cuda_sm70_shflsync_idx_p,($__internal_24_$__cuda_sm70_shflsync_up_p - $__internal_23_$__cuda_sm70_shflsync_idx_p)
$__internal_23_$__cuda_sm70_shflsync_idx_p:
[----:B------:R-:W-:-:S04]  /*1d0d0*/  MOV R115, 0xffffffff ;  /* 0xffffffff00737802 */ /* 0x000fc80000000f00 */
[----:B------:R-:W-:Y:S04]  /*1d0e0*/  WARPSYNC R115 ;  /* 0x0000007300007348 */ /* 0x000fe80003800000 */
[----:B------:R1:W2:Y:S02]  /*1d0f0*/  SHFL.IDX PT, R0, R5, R3, R0 ;  /* 0x0000000305007389 */ /* 0x0002a400000e0000 */
[----:B-1----:R-:W-:-:S04]  /*1d100*/  MOV R3, 0x0 ;  /* 0x0000000000037802 */ /* 0x002fc80000000f00 */
[----:B--2---:R-:W-:Y:S05]  /*1d110*/  RET.REL.NODEC R2 `(_ZN7cutlass13device_kernelIN5flash19enable_sm80_to_sm89INS1_16FlashAttnFwdSm80INS1_25CollectiveMainloopFwdSm80ILi8ELi1ELb0EN4cute5tupleIJNS5_1CILi128EEENS7_ILi32EEENS7_ILi256EEEEEELi256ENS_6half_tEfNS_4arch4Sm80ELb1ELb0ELb1ELb1ELb0ELb1ELb1ELb1EEENS1_21CollectiveEpilogueFwdINS6_IJS8_SA_S9_EEENS6_IJNS7_ILi1EEESI_SI_EEESC_SE_Li256ELb1ELb1ELb1ELb0EEENS1_36VarlenDynamicPersistentTileSchedulerILi128ELi32ELi256ELi256ELb1ELb1ELb0ELb1ELb1ELb1EEEEEEEEEvNT_6ParamsE) ;  /* 0xfffe2ee002007950 */ /* 0x004fea0003c3ffff */
        .weak           $__internal_24_$__cuda_sm70_shflsync_up_p
        .type           $__internal_24_$__cuda_sm70_shflsync_up_p,@function
        .size           $__internal_24_$__cuda_sm70_shflsync_up_p,($__internal_25_$__cuda_sm70_votesync_ballot - $__internal_24_$__cuda_sm70_shflsync_up_p)
$__internal_24_$__cuda_sm70_shflsync_up_p:
[----:B------:R-:W-:Y:S02]  /*1d120*/  IMAD.MOV.U32 R4, RZ, RZ, RZ ;  /* 0x000000ffff047224 */ /* 0x000fe400078e00ff */
[----:B------:R-:W-:-:S04]  /*1d130*/  IMAD.MOV.U32 R10, RZ, RZ, -0x1 ;  /* 0xffffffffff0a7424 */ /* 0x000fc800078e00ff */
[----:B------:R-:W-:Y:S04]  /*1d140*/  WARPSYNC R10 ;  /* 0x0000000a00007348 */ /* 0x000fe80003800000 */
[----:B------:R1:W2:Y:S02]  /*1d150*/  SHFL.UP PT, R4, R0, R2, R4 ;  /* 0x0400000200047389 */ /* 0x0002a400000e0004 */
[----:B-1----:R-:W-:Y:S02]  /*1d160*/  MOV R2, R3 ;  /* 0x0000000300027202 */ /* 0x002fe40000000f00 */
[----:B------:R-:W-:-:S04]  /*1d170*/  MOV R3, 0x0 ;  /* 0x0000000000037802 */ /* 0x000fc80000000f00 */
[----:B--2---:R-:W-:Y:S05]  /*1d180*/  RET.REL.NODEC R2 `(_ZN7cutlass13device_kernelIN5flash19enable_sm80_to_sm89INS1_16FlashAttnFwdSm80INS1_25CollectiveMainloopFwdSm80ILi8ELi1ELb0EN4cute5tupleIJNS5_1CILi128EEENS7_ILi32EEENS7_ILi256EEEEEELi256ENS_6half_tEfNS_4arch4Sm80ELb1ELb0ELb1ELb1ELb0ELb1ELb1ELb1EEENS1_21CollectiveEpilogueFwdINS6_IJS8_SA_S9_EEENS6_IJNS7_ILi1EEESI_SI_EEESC_SE_Li256ELb1ELb1ELb1ELb0EEENS1_36VarlenDynamicPersistentTileSchedulerILi128ELi32ELi256ELi256ELb1ELb1ELb0ELb1ELb1ELb1EEEEEEEEEvNT_6ParamsE) ;  /* 0xfffe2e7002007950 */ /* 0x004fea0003c3ffff */
        .weak           $__internal_25_$__cuda_sm70_votesync_ballot
        .type           $__internal_25_$__cuda_sm70_votesync_ballot,@function
        .size           $__internal_25_$__cuda_sm70_votesync_ballot,(.L_x_5171 - $__internal_25_$__cuda_sm70_votesync_ballot)
$__internal_25_$__cuda_sm70_votesync_ballot:
[----:B------:R-:W-:Y:S01]  /*1d190*/  ISETP.NE.U32.AND P0, PT, R0, 0x1, PT ;  /* 0x000000010000780c */ /* 0x000fe20003f05070 */
[----:B------:R-:W-:-:S04]  /*1d1a0*/  IMAD.MOV.U32 R3, RZ, RZ, -0x1 ;  /* 0xffffffffff037424 */ /* 0x000fc800078e00ff */
[----:B------:R-:W-:Y:S08]  /*1d1b0*/  WARPSYNC R3 ;  /* 0x0000000300007348 */ /* 0x000ff00003800000 */
[----:B------:R-:W-:-:S04]  /*1d1c0*/  VOTE.ANY R0, PT, !P0 ;  /* 0x0000000000007806 */ /* 0x000fc800040e0100 */
[----:B------:R-:W-:Y:S01]  /*1d1d0*/  LOP3.LUT R0, R0, R3, RZ, 0xc0, !PT ;  /* 0x0000000300007212 */ /* 0x000fe200078ec0ff */
[----:B------:R-:W-:-:S04]  /*1d1e0*/  IMAD.MOV.U32 R3, RZ, RZ, 0x0 ;  /* 0x00000000ff037424 */ /* 0x000fc800078e00ff */
[----:B------:R-:W-:Y:S05]  /*1d1f0*/  RET.REL.NODEC R2 `(_ZN7cutlass13device_kernelIN5flash19enable_sm80_to_sm89INS1_16FlashAttnFwdSm80INS1_25CollectiveMainloopFwdSm80ILi8ELi1ELb0EN4cute5tupleIJNS5_1CILi128EEENS7_ILi32EEENS7_ILi256EEEEEELi256ENS_6half_tEfNS_4arch4Sm80ELb1ELb0ELb1ELb1ELb0ELb1ELb1ELb1EEENS1_21CollectiveEpilogueFwdINS6_IJS8_SA_S9_EEENS6_IJNS7_ILi1EEESI_SI_EEESC_SE_Li256ELb1ELb1ELb1ELb0EEENS1_36VarlenDynamicPersistentTileSchedulerILi128ELi32ELi256ELi256ELb1ELb1ELb0ELb1ELb1ELb1EEEEEEEEEvNT_6ParamsE) ;  /* 0xfffe2e0002007950 */ /* 0x000fea0003c3ffff */
.L_x_1205:
        /* <DEDUP_REMOVED lines=16> */
.L_x_5171:


//--------------------- .text._ZN7cutlass13device_kernelIN5flash19enable_sm80_to_sm89INS1_16FlashAttnFwdSm80INS1_25CollectiveMainloopFwdSm80ILi8ELi1ELb0EN4cute5tupleIJNS5_1CILi128EEENS7_ILi96EEENS7_ILi256EEEEEELi256ENS_6half_tEfNS_4arch4Sm80ELb0ELb0ELb1ELb0ELb0ELb0ELb1ELb1EEENS1_21CollectiveEpilogueFwdINS6_IJS8_SA_S9_EEENS6_IJNS7_ILi1EEESI_SI_EEESC_SE_Li256ELb0ELb1ELb1ELb0EEENS1_19SingleTileSchedulerILb0ELb1ELb1ELi128EEEEEEEEEvNT_6ParamsE --------------------------
	.section	.text._ZN7cutlass13device_kernelIN5flash19enable_sm80_to_sm89INS1_16FlashAttnFwdSm80INS1_25CollectiveMainloopFwdSm80ILi8ELi1ELb0EN4cute5tupleIJNS5_1CILi128EEENS7_ILi96EEENS7_ILi256EEEEEELi256ENS_6half_tEfNS_4arch4Sm80ELb0ELb0ELb1ELb0ELb0ELb0ELb1ELb1EEENS1_21CollectiveEpilogueFwdINS6_IJS8_SA_S9_EEENS6_IJNS7_ILi1EEESI_SI_EEESC_SE_Li256ELb0ELb1ELb1ELb0EEENS1_19SingleTileSchedulerILb0ELb1ELb1ELi128EEEEEEEEEvNT_6ParamsE,"ax",@progbits
	.sectioninfo	@"SHI_REGISTERS=255"
	.align	128
.text._ZN7cutlass13device_kernelIN5flash19enable_sm80_to_sm89INS1_16FlashAttnFwdSm80INS1_25CollectiveMainloopFwdSm80ILi8ELi1ELb0EN4cute5tupleIJNS5_1CILi128EEENS7_ILi96EEENS7_ILi256EEEEEELi256ENS_6half_tEfNS_4arch4Sm80ELb0ELb0ELb1ELb0ELb0ELb0ELb1ELb1EEENS1_21CollectiveEpilogueFwdINS6_IJS8_SA_S9_EEENS6_IJNS7_ILi1EEESI_SI_EEESC_SE_Li256ELb0ELb1ELb1ELb0EEENS1_19SingleTileSchedulerILb0ELb1ELb1ELi128EEEEEEEEEvNT_6ParamsE:
        .type           _ZN7cutlass13device_kernelIN5flash19enable_sm80_to_sm89INS1_16FlashAttnFwdSm80INS1_25CollectiveMainloopFwdSm80ILi8ELi1ELb0EN4cute5tupleIJNS5_1CILi128EEENS7_ILi96EEENS7_ILi256EEEEEELi256ENS_6half_tEfNS_4arch4Sm80ELb0ELb0ELb1ELb0ELb0ELb0ELb1ELb1EEENS1_21CollectiveEpilogueFwdINS6_IJS8_SA_S9_EEENS6_IJNS7_ILi1EEESI_SI_EEESC_SE_Li256ELb0ELb1ELb1ELb0EEENS1_19SingleTileSchedulerILb0ELb1ELb1ELi128EEEEEEEEEvNT_6ParamsE,@function
        .size           _ZN7cutlass13device_kernelIN5flash19enable_sm80_to_sm89INS1_16FlashAttnFwdSm80INS1_25CollectiveMainloopFwdSm80ILi8ELi1ELb0EN4cute5tupleIJNS5_1CILi128EEENS7_ILi96EEENS7_ILi256EEEEEELi256ENS_6half_tEfNS_4arch4Sm80ELb0ELb0ELb1ELb0ELb0ELb0ELb1ELb1EEENS1_21CollectiveEpilogueFwdINS6_IJS8_SA_S9_EEENS6_IJNS7_ILi1EEESI_SI_EEESC_SE_Li256ELb0ELb1ELb1ELb0EEENS1_19SingleTileSchedulerILb0ELb1ELb1ELi128EEEEEEEEEvNT_6ParamsE,(.L_x_5176 - _ZN7cutlass13device_kernelIN5flash19enable_sm80_to_sm89INS1_16FlashAttnFwdSm80INS1_25CollectiveMainloopFwdSm80ILi8ELi1ELb0EN4cute5tupleIJNS5_1CILi128EEENS7_ILi96EEENS7_ILi256EEEEEELi256ENS_6half_tEfNS_4arch4Sm80ELb0ELb0ELb1ELb0ELb0ELb0ELb1ELb1EEENS1_21CollectiveEpilogueFwdINS6_IJS8_SA_S9_EEENS6_IJNS7_ILi1EEESI_SI_EEESC_SE_Li256ELb0ELb1ELb1ELb0EEENS1_19SingleTileSchedulerILb0ELb1ELb1ELi128EEEEEEEEEvNT_6ParamsE)
        .other          _ZN7cutlass13device_kernelIN5flash19enable_sm80_to_sm89INS1_16FlashAttnFwdSm80INS1_25CollectiveMainloopFwdSm80ILi8ELi1ELb0EN4cute5tupleIJNS5_1CILi128EEENS7_ILi96EEENS7_ILi256EEEEEELi256ENS_6half_tEfNS_4arch4Sm80ELb0ELb0ELb1ELb0ELb0ELb0ELb1ELb1EEENS1_21CollectiveEpilogueFwdINS6_IJS8_SA_S9_EEENS6_IJNS7_ILi1EEESI_SI_EEESC_SE_Li256ELb0ELb1ELb1ELb0EEENS1_19SingleTileSchedulerILb0ELb1ELb1ELi128EEEEEEEEEvNT_6ParamsE,@"STO_CUDA_ENTRY STV_DEFAULT"
_ZN7cutlass13device_kernelIN5flash19enable_sm80_to_sm89INS1_16FlashAttnFwdSm80INS1_25CollectiveMainloopFwdSm80ILi8ELi1ELb0EN4cute5tupleIJNS5_1CILi128EEENS7_ILi96EEENS7_ILi256EEEEEELi256ENS_6half_tEfNS_4arch4Sm80ELb0ELb0ELb1ELb0ELb0ELb0ELb1ELb1EEENS1_21CollectiveEpilogueFwdINS6_IJS8_SA_S9_EEENS6_IJNS7_ILi1EEESI_SI_EEESC_SE_Li256ELb0ELb1ELb1ELb0EEENS1_19SingleTileSchedulerILb0ELb1ELb1ELi128EEEEEEEEEvNT_6ParamsE:
        /* <DEDUP_REMOVED lines=18> */
.L_x_1206:
[----:B---3--:R-:W-:Y:S02]  /*0120*/  ULDC.64 UR4, c[0x0][0x550] ;  /* 0x0001540000047ab9 */ /* 0x008fe40000000a00 */
[----:B------:R-:W-:Y:S02]  /*0130*/  UISETP.NE.AND UP0, UPT, UR4, 0x1, UPT ;  /* 0x000000010400788c */ /* 0x000fe4000bf05270 */
[----:B------:R-:W-:-:S02]  /*0140*/  UIMAD.WIDE.U32 UR10, UR6, UR5, URZ ;  /* 0x00000005060a72a5 */ /* 0x000fc4000f8e003f */
[----:B------:R-:W-:Y:S02]  /*0150*/  ULDC UR4, c[0x0][0x558] ;  /* 0x0001560000047ab9 */ /* 0x000fe40000000800 */
[----:B------:R-:W-:-:S05]  /*0160*/  UMOV UR9, UR6 ;  /* 0x0000000600097c82 */ /* 0x000fca0008000000 */
[----:B------:R-:W-:-:S03]  /*0170*/  @UP0 USHF.R.U32.HI UR9, URZ, UR4, UR11 ;  /* 0x000000043f090299 */ /* 0x000fc6000801160b */
.L_x_1207:
        /* <DEDUP_REMOVED lines=10> */
[----:B------:R-:W-:-:S04]  /*0220*/  UIMAD.WIDE UR10, UR10, 0x2aaaaaab, URZ ;  /* 0x2aaaaaab0a0a78a5 */ /* 0x000fc8000f8e023f */
[----:B------:R-:W-:-:S04]  /*0230*/  USHF.R.U32.HI UR6, URZ, 0x1f, UR11 ;  /* 0x0000001f3f067899 */ /* 0x000fc8000801160b */
[----:B------:R-:W-:-:S04]  /*0240*/  ULEA.HI.SX32 UR6, UR11, UR6, 0x1c ;  /* 0x000000060b067291 */ /* 0x000fc8000f8fe23f */
        /* <DEDUP_REMOVED lines=8> */
[-C--:B------:R-:W-:Y:S02]  /*02d0*/  IABS R0, R2.reuse ;  /* 0x0000000200007213 */ /* 0x080fe40000000000 */
[----:B------:R-:W-:Y:S02]  /*02e0*/  IABS R2, R2 ;  /* 0x0000000200027213 */ /* 0x000fe40000000000 */
        /* <DEDUP_REMOVED lines=10> */
[----:B------:R-:W-:-:S04]  /*0390*/  UIMAD UR4, UR4, UR11, URZ ;  /* 0x0000000b040472a4 */ /* 0x000fc8000f8e023f */
[----:B------:R-:W-:Y:S01]  /*03a0*/  IMAD.MOV.U32 R3, RZ, RZ, R0 ;  /* 0x000000ffff037224 */ /* 0x000fe200078e0000 */
[----:B------:R-:W-:Y:S01]  /*03b0*/  UIMAD.WIDE.U32 UR14, UR15, UR4, UR14 ;  /* 0x000000040f0e72a5 */ /* 0x000fe2000f8e000e */
[----:B------:R-:W-:Y:S02]  /*03c0*/  IMAD.MOV R0, RZ, RZ, -R2 ;  /* 0x000000ffff007224 */ /* 0x000fe400078e0a02 */
[----:B------:R-:W1:Y:S08]  /*03d0*/  R2UR UR10, R3 ;  /* 0x00000000030a73c2 */ /* 0x000e7000000e0000 */
        /* <DEDUP_REMOVED lines=12> */
.L_x_1208:
[----:B------:R-:W-:Y:S01]  /*04a0*/  ULOP3.LUT UR8, UR7, 0xffff, URZ, 0xc0, !UPT ;  /* 0x0000ffff07087892 */ /* 0x000fe2000f8ec03f */
[----:B------:R-:W-:Y:S01]  /*04b0*/  PLOP3.LUT P2, PT, PT, PT, PT, 0x80, 0x0 ;  /* 0x000000000000781c */ /* 0x000fe20003f4f070 */
[----:B------:R-:W-:Y:S01]  /*04c0*/  ULDC.64 UR10, c[0x0][0x118] ;  /* 0x00004600000a7ab9 */ /* 0x000fe20000000a00 */
        /* <DEDUP_REMOVED lines=72> */
[----:B------:R-:W2:Y:S01]  /*0950*/  LDL.LU R185, [R1+0x8] ;  /* 0x0000080001b97983 */ /* 0x000ea20000300800 */
[----:B------:R-:W-:Y:S01]  /*0960*/  ISETP.NE.U32.AND P0, PT, RZ, c[0x0][0x340], PT ;  /* 0x0000d000ff007a0c */ /* 0x000fe20003f05070 */
[----:B------:R-:W-:-:S02]  /*0970*/  USHF.R.S32.HI UR12, URZ, 0x1f, UR9 ;  /* 0x0000001f3f0c7899 */ /* 0x000fc40008011409 */
[----:B------:R-:W1:Y:S01]  /*0980*/  S2R R29, SR_CTAID.X ;  /* 0x00000000001d7919 */ /* 0x000e620000002500 */
[----:B------:R-:W-:Y:S01]  /*0990*/  ISETP.NE.AND.EX P2, PT, RZ, c[0x0][0x344], PT, P0 ;  /* 0x0000d100ff007a0c */ /* 0x000fe20003f45300 */
[----:B------:R-:W-:-:S12]  /*09a0*/  ULDC.64 UR4, c[0x0][0x1b8] ;  /* 0x00006e0000047ab9 */ /* 0x000fd80000000a00 */
[----:B------:R-:W-:-:S04]  /*09b0*/  @P2 IMAD.MOV.U32 R2, RZ, RZ, 0x4 ;  /* 0x00000004ff022424 */ /* 0x000fc800078e00ff */
[----:B------:R-:W-:-:S05]  /*09c0*/  @P2 IMAD.WIDE R2, R33, R2, c[0x0][0x340] ;  /* 0x0000d00021022625 */ /* 0x000fca00078e0202 */
[----:B------:R3:W4:Y:S01]  /*09d0*/  @P2 LDG.E R16, [R2.64] ;  /* 0x0000000a02102981 */ /* 0x000722000c1e1900 */
[----:B------:R-:W-:Y:S01]  /*09e0*/  SHF.R.S32.HI R31, RZ, 0x1f, R184 ;  /* 0x0000001fff1f7819 */ /* 0x000fe200000114b8 */
[----:B------:R-:W-:Y:S01]  /*09f0*/  UIMAD UR7, UR12, UR4, URZ ;  /* 0x000000040c0772a4 */ /* 0x000fe2000f8e023f */
[----:B------:R-:W-:Y:S01]  /*0a00*/  SHF.R.S32.HI R32, RZ, 0x1f, R33 ;  /* 0x0000001fff207819 */ /* 0x000fe20000011421 */
[----:B------:R-:W-:Y:S01]  /*0a10*/  UIMAD.WIDE.U32 UR14, UR9, UR4, URZ ;  /* 0x00000004090e72a5 */ /* 0x000fe2000f8e003f */
[CC--:B------:R-:W-:Y:S01]  /*0a20*/  LEA.HI R0, R31.reuse, R184.reuse, RZ, 0x3 ;  /* 0x000000b81f007211 */ /* 0x0c0fe200078f18ff */
[----:B------:R-:W-:Y:S01]  /*0a30*/  UIMAD UR5, UR9, UR5, UR7 ;  /* 0x00000005090572a4 */ /* 0x000fe2000f8e0207 */
[----:B------:R-:W-:Y:S01]  /*0a40*/  LEA.HI R11, R31, R184, RZ, 0x4 ;  /* 0x000000b81f0b7211 */ /* 0x000fe200078f20ff */
[----:B------:R-:W-:Y:S01]  /*0a50*/  ULDC UR4, c[0x0][0x2c4] ;  /* 0x0000b10000047ab9 */ /* 0x000fe20000000800 */
[----:B------:R-:W-:Y:S01]  /*0a60*/  LOP3.LUT R4, R0, 0xfffffff8, RZ, 0xc0, !PT ;  /* 0xfffffff800047812 */ /* 0x000fe200078ec0ff */
[----:B------:R-:W-:Y:S01]  /*0a70*/  UIADD3 UR5, UR15, UR5, URZ ;  /* 0x000000050f057290 */ /* 0x000fe2000fffe03f */
[----:B------:R-:W-:Y:S01]  /*0a80*/  SHF.R.S32.HI R22, RZ, 0x3, R0 ;  /* 0x00000003ff167819 */ /* 0x000fe20000011400 */
[----:B------:R-:W-:Y:S01]  /*0a90*/  ULDC UR7, c[0x0][0x168] ;  /* 0x00005a0000077ab9 */ /* 0x000fe20000000800 */
[----:B------:R-:W-:Y:S01]  /*0aa0*/  SHF.R.S32.HI R8, RZ, 0x4, R11 ;  /* 0x00000004ff087819 */ /* 0x000fe2000001140b */
[----:B------:R-:W-:Y:S01]  /*0ab0*/  IMAD.IADD R25, R184, 0x1, -R4 ;  /* 0x00000001b8197824 */ /* 0x000fe200078e0a04 */
[----:B------:R-:W-:Y:S01]  /*0ac0*/  UIMAD UR7, UR4, UR7, URZ ;  /* 0x00000007040772a4 */ /* 0x000fe2000f8e023f */
[----:B------:R-:W-:Y:S01]  /*0ad0*/  IMAD R4, R32, c[0x0][0x1c0], RZ ;  /* 0x0000700020047a24 */ /* 0x000fe200078e02ff */
[----:B------:R-:W-:Y:S01]  /*0ae0*/  LEA.HI R7, R11, R8, RZ, 0x1 ;  /* 0x000000080b077211 */ /* 0x000fe200078f08ff */
[----:B------:R-:W-:Y:S01]  /*0af0*/  IMAD R6, R25, 0x20, R22 ;  /* 0x0000002019067824 */ /* 0x000fe200078e0216 */
[----:B------:R-:W-:Y:S01]  /*0b00*/  BSSY B0, `(.L_x_1210) ;  /* 0x00000a8000007945 */ /* 0x000fe20003800000 */
[----:B------:R-:W-:Y:S01]  /*0b10*/  IMAD R4, R33, c[0x0][0x1c4], R4 ;  /* 0x0000710021047a24 */ /* 0x000fe200078e0204 */
[----:B------:R-:W-:Y:S01]  /*0b20*/  LOP3.LUT R7, R7, 0xfffffffe, RZ, 0xc0, !PT ;  /* 0xfffffffe07077812 */ /* 0x000fe200078ec0ff */
[----:B-1----:R-:W-:-:S02]  /*0b30*/  IMAD R6, R29, 0x80, R6 ;  /* 0x000000801d067824 */ /* 0x002fc400078e0206 */
[----:B------:R-:W-:Y:S02]  /*0b40*/  IMAD.SHL.U32 R10, R25, 0x8, RZ ;  /* 0x00000008190a7824 */ /* 0x000fe400078e00ff */
[----:B---3--:R-:W-:Y:S02]  /*0b50*/  IMAD.MOV.U32 R2, RZ, RZ, c[0x0][0x2c4] ;  /* 0x0000b100ff027624 */ /* 0x008fe400078e00ff */
[----:B------:R-:W-:Y:S01]  /*0b60*/  IMAD.U32 R3, RZ, RZ, UR15 ;  /* 0x0000000fff037e24 */ /* 0x000fe2000f8e00ff */
[----:B------:R-:W-:Y:S01]  /*0b70*/  IADD3 R18, R10, 0x40, RZ ;  /* 0x000000400a127810 */ /* 0x000fe20007ffe0ff */
[----:B------:R-:W-:Y:S01]  /*0b80*/  IMAD.U32 R3, RZ, RZ, UR5 ;  /* 0x00000005ff037e24 */ /* 0x000fe2000f8e00ff */
[----:B------:R-:W-:Y:S01]  /*0b90*/  ISETP.NE.AND P0, PT, R2, 0x1, PT ;  /* 0x000000010200780c */ /* 0x000fe20003f05270 */
[----:B------:R-:W-:Y:S01]  /*0ba0*/  IMAD.U32 R2, RZ, RZ, UR14 ;  /* 0x0000000eff027e24 */ /* 0x000fe2000f8e00ff */
[----:B------:R-:W-:Y:S01]  /*0bb0*/  ULDC.64 UR4, c[0x0][0x1e8] ;  /* 0x00007a0000047ab9 */ /* 0x000fe20000000a00 */
[----:B------:R-:W-:Y:S01]  /*0bc0*/  IMAD.MOV.U32 R0, RZ, RZ, R6 ;  /* 0x000000ffff007224 */ /* 0x000fe200078e0006 */
[----:B------:R-:W-:Y:S01]  /*0bd0*/  UIMAD UR4, UR12, UR4, URZ ;  /* 0x000000040c0472a4 */ /* 0x000fe2000f8e023f */
[----:B------:R-:W-:Y:S01]  /*0be0*/  IMAD.WIDE.U32 R2, R33, c[0x0][0x1c0], R2 ;  /* 0x0000700021027a25 */ /* 0x000fe200078e0002 */
[----:B------:R-:W-:-:S02]  /*0bf0*/  ISETP.GE.AND P6, PT, R18, c[0x0][0x1d4], PT ;  /* 0x0000750012007a0c */ /* 0x000fc40003fc6270 */
[----:B------:R-:W-:Y:S01]  /*0c00*/  UIMAD UR13, UR9, UR5, UR4 ;  /* 0x00000005090d72a4 */ /* 0x000fe2000f8e0204 */
[----:B------:R-:W-:Y:S02]  /*0c10*/  IMAD.IADD R3, R3, 0x1, R4 ;  /* 0x0000000103037824 */ /* 0x000fe400078e0204 */
[----:B------:R-:W-:Y:S01]  /*0c20*/  IMAD.SHL.U32 R4, R22, 0x40, RZ ;  /* 0x0000004016047824 */ /* 0x000fe200078e00ff */
[----:B------:R-:W-:Y:S01]  /*0c30*/  ULDC.64 UR4, c[0x0][0x210] ;  /* 0x0000840000047ab9 */ /* 0x000fe20000000a00 */
[----:B------:R-:W-:Y:S01]  /*0c40*/  @P0 IMAD.HI.U32 R5, R6, c[0x0][0x2c8], RZ ;  /* 0x0000b20006050a27 */ /* 0x000fe200078e00ff */
[----:B------:R-:W-:Y:S02]  /*0c50*/  UIMAD UR4, UR12, UR4, URZ ;  /* 0x000000040c0472a4 */ /* 0x000fe4000f8e023f */
[----:B------:R-:W-:Y:S01]  /*0c60*/  LOP3.LUT R4, R4, 0x1c0, RZ, 0xc0, !PT ;  /* 0x000001c004047812 */ /* 0x000fe200078ec0ff */
[----:B------:R-:W-:Y:S01]  /*0c70*/  IMAD.IADD R28, R8, 0x1, -R7 ;  /* 0x00000001081c7824 */ /* 0x000fe200078e0a07 */
[----:B------:R-:W-:Y:S01]  /*0c80*/  @P0 SHF.R.U32.HI R0, RZ, c[0x0][0x2cc], R5 ;  /* 0x0000b300ff000a19 */ /* 0x000fe20000011605 */
[----:B------:R-:W-:Y:S01]  /*0c90*/  IMAD R29, R29, 0x80, R22 ;  /* 0x000000801d1d7824 */ /* 0x000fe200078e0216 */
[----:B------:R-:W-:Y:S01]  /*0ca0*/  LOP3.LUT R9, R4, 0x38, R10, 0xf8, !PT ;  /* 0x0000003804097812 */ /* 0x000fe200078ef80a */
[----:B------:R-:W-:Y:S01]  /*0cb0*/  IMAD.SHL.U32 R19, R25, 0x8, RZ ;  /* 0x0000000819137824 */ /* 0x000fe200078e00ff */
[--C-:B------:R-:W-:Y:S01]  /*0cc0*/  SHF.R.S32.HI R5, RZ, 0x1f, R0.reuse ;  /* 0x0000001fff057819 */ /* 0x100fe20000011400 */
[----:B------:R-:W-:Y:S01]  /*0cd0*/  IMAD.MOV R8, RZ, RZ, -R0 ;  /* 0x000000ffff087224 */ /* 0x000fe200078e0a00 */
[----:B------:R-:W-:Y:S01]  /*0ce0*/  SHF.R.U32.HI R7, RZ, 0x3, R4 ;  /* 0x00000003ff077819 */ /* 0x000fe20000011604 */
[----:B------:R-:W-:Y:S01]  /*0cf0*/  IMAD.WIDE.U32 R2, R0, c[0x0][0x1b0], R2 ;  /* 0x00006c0000027a25 */ /* 0x000fe200078e0002 */
[----:B------:R-:W-:Y:S01]  /*0d00*/  ISETP.GE.AND P0, PT, R29, UR7, PT ;  /* 0x000000071d007c0c */ /* 0x000fe2000bf06270 */
[----:B------:R-:W-:Y:S01]  /*0d10*/  UIMAD UR4, UR9, UR5, UR4 ;  /* 0x00000005090472a4 */ /* 0x000fe2000f8e0204 */
[----:B------:R-:W-:Y:S01]  /*0d20*/  LOP3.LUT R7, R9, R7, RZ, 0x3c, !PT ;  /* 0x0000000709077212 */ /* 0x000fe200078e3cff */
[----:B------:R-:W-:Y:S01]  /*0d30*/  IMAD R5, R5, c[0x0][0x1b0], RZ ;  /* 0x00006c0005057a24 */ /* 0x000fe200078e02ff */
[----:B------:R-:W-:-:S02]  /*0d40*/  IADD3 R30, R19, 0x80, RZ ;  /* 0x00000080131e7810 */ /* 0x000fc40007ffe0ff */
[----:B------:R-:W-:Y:S01]  /*0d50*/  IADD3 R14, R19, 0xc0, RZ ;  /* 0x000000c0130e7810 */ /* 0x000fe20007ffe0ff */
[----:B------:R-:W-:Y:S01]  /*0d60*/  IMAD R4, R0, c[0x0][0x1b4], R5 ;  /* 0x00006d0000047a24 */ /* 0x000fe200078e0205 */
[----:B------:R-:W-:Y:S01]  /*0d70*/  IADD3 R5, R10, 0x80, RZ ;  /* 0x000000800a057810 */ /* 0x000fe20007ffe0ff */
[----:B------:R-:W-:Y:S01]  /*0d80*/  IMAD R0, R8, c[0x0][0x2c4], R6 ;  /* 0x0000b10008007a24 */ /* 0x000fe200078e0206 */
[----:B------:R-:W-:Y:S01]  /*0d90*/  LEA.HI R6, R31, R184, RZ, 0x6 ;  /* 0x000000b81f067211 */ /* 0x000fe200078f30ff */
[----:B------:R-:W-:Y:S01]  /*0da0*/  IMAD.IADD R3, R3, 0x1, R4 ;  /* 0x0000000103037824 */ /* 0x000fe200078e0204 */
[----:B------:R-:W-:Y:S02]  /*0db0*/  ISETP.GE.AND P1, PT, R5, c[0x0][0x1d4], PT ;  /* 0x0000750005007a0c */ /* 0x000fe40003f26270 */
[----:B------:R-:W-:Y:S01]  /*0dc0*/  SHF.R.S32.HI R4, RZ, 0x1f, R0 ;  /* 0x0000001fff047819 */ /* 0x000fe20000011400 */
[----:B------:R-:W-:Y:S01]  /*0dd0*/  IMAD.SHL.U32 R5, R6, 0x8, RZ ;  /* 0x0000000806057824 */ /* 0x000fe200078e00ff */
[----:B------:R-:W-:Y:S01]  /*0de0*/  LOP3.LUT R8, R11, 0xfffffff0, RZ, 0xc0, !PT ;  /* 0xfffffff00b087812 */ /* 0x000fe200078ec0ff */
[----:B------:R-:W-:Y:S01]  /*0df0*/  IMAD.WIDE.U32 R2, R0, c[0x0][0x1a8], R2 ;  /* 0x00006a0000027a25 */ /* 0x000fe200078e0002 */
[----:B------:R-:W-:-:S02]  /*0e00*/  SHF.R.S32.HI R11, RZ, 0x1f, R10 ;  /* 0x0000001fff0b7819 */ /* 0x000fc4000001140a */
[----:B------:R-:W-:Y:S01]  /*0e10*/  LOP3.LUT R247, R7, 0xfffffe00, R5, 0xf8, !PT ;  /* 0xfffffe0007f77812 */ /* 0x000fe200078ef805 */
[----:B------:R-:W-:Y:S01]  /*0e20*/  IMAD R4, R4, c[0x0][0x1a8], RZ ;  /* 0x00006a0004047a24 */ /* 0x000fe200078e02ff */
[----:B------:R-:W-:Y:S01]  /*0e30*/  SHF.R.S32.HI R5, RZ, 0x1f, R22 ;  /* 0x0000001fff057819 */ /* 0x000fe20000011416 */
[----:B------:R-:W-:Y:S01]  /*0e40*/  IMAD.IADD R8, R184, 0x1, -R8 ;  /* 0x00000001b8087824 */ /* 0x000fe200078e0a08 */
[----:B------:R-:W-:Y:S01]  /*0e50*/  ISETP.GE.AND P3, PT, R14, c[0x0][0x198], PT ;  /* 0x000066000e007a0c */ /* 0x000fe20003f66270 */
[----:B------:R-:W-:Y:S01]  /*0e60*/  IMAD R4, R0, c[0x0][0x1ac], R4 ;  /* 0x00006b0000047a24 */ /* 0x000fe200078e0204 */
[----:B------:R-:W-:Y:S01]  /*0e70*/  @!P0 SHF.R.S32.HI R0, RZ, 0x1f, R30 ;  /* 0x0000001fff008819 */ /* 0x000fe2000001141e */
[----:B------:R-:W-:Y:S01]  /*0e80*/  IMAD.WIDE.U32 R6, R22, c[0x0][0x208], R10 ;  /* 0x0000820016067a25 */ /* 0x000fe200078e000a */
[----:B------:R-:W-:Y:S02]  /*0e90*/  ISETP.GE.AND P4, PT, R30, c[0x0][0x198], PT ;  /* 0x000066001e007a0c */ /* 0x000fe40003f86270 */
[----:B------:R-:W-:Y:S01]  /*0ea0*/  @!P0 LEA.HI R17, R0, R30, RZ, 0x3 ;  /* 0x0000001e00118211 */ /* 0x000fe200078f18ff */
[----:B------:R-:W-:Y:S01]  /*0eb0*/  IMAD.IADD R4, R3, 0x1, R4 ;  /* 0x0000000103047824 */ /* 0x000fe200078e0204 */
[----:B------:R-:W-:Y:S01]  /*0ec0*/  IADD3 R27, R29, 0x20, RZ ;  /* 0x000000201d1b7810 */ /* 0x000fe20007ffe0ff */
[----:B------:R-:W-:-:S02]  /*0ed0*/  IMAD R3, R5, c[0x0][0x1e0], RZ ;  /* 0x0000780005037a24 */ /* 0x000fc400078e02ff */
[----:B------:R-:W-:Y:S02]  /*0ee0*/  IMAD R0, R5, c[0x0][0x208], RZ ;  /* 0x0000820005007a24 */ /* 0x000fe400078e02ff */
[C---:B------:R-:W-:Y:S02]  /*0ef0*/  IMAD R12, R22.reuse, c[0x0][0x1e4], R3 ;  /* 0x00007900160c7a24 */ /* 0x040fe400078e0203 */
[----:B------:R-:W-:Y:S01]  /*0f00*/  IMAD R13, R22, c[0x0][0x20c], R0 ;  /* 0x00008300160d7a24 */ /* 0x000fe200078e0200 */
[----:B------:R-:W-:-:S04]  /*0f10*/  @!P0 SHF.R.S32.HI R0, RZ, 0x1f, R14 ;  /* 0x0000001fff008819 */ /* 0x000fc8000001140e */
[----:B------:R-:W-:Y:S01]  /*0f20*/  @!P0 LEA.HI R20, R0, R14, RZ, 0x3 ;  /* 0x0000000e00148211 */ /* 0x000fe200078f18ff */
[----:B------:R-:W-:Y:S01]  /*0f30*/  IMAD.U32 R14, RZ, RZ, UR9 ;  /* 0x00000009ff0e7e24 */ /* 0x000fe2000f8e00ff */
[----:B------:R-:W-:Y:S02]  /*0f40*/  @!P0 SHF.R.S32.HI R0, RZ, 0x1f, R18 ;  /* 0x0000001fff008819 */ /* 0x000fe40000011412 */
[----:B------:R-:W-:Y:S02]  /*0f50*/  @!P0 LOP3.LUT R20, R20, 0xfffffff8, RZ, 0xc0, !PT ;  /* 0xfffffff814148812 */ /* 0x000fe400078ec0ff */
[----:B------:R-:W-:Y:S02]  /*0f60*/  @!P0 LEA.HI R0, R0, R18, RZ, 0x3 ;  /* 0x0000001200008211 */ /* 0x000fe400078f18ff */
[----:B--2---:R-:W-:-:S04]  /*0f70*/  LOP3.LUT R185, R185, 0xfffffffe, RZ, 0xc0, !PT ;  /* 0xfffffffeb9b97812 */ /* 0x004fc800078ec0ff */
[----:B------:R-:W-:Y:S02]  /*0f80*/  @P1 LOP3.LUT R185, R185, 0x1, RZ, 0xfc, !PT ;  /* 0x00000001b9b91812 */ /* 0x000fe400078efcff */
[----:B------:R-:W-:-:S03]  /*0f90*/  LEA R26, P1, R2, c[0x0][0x160], 0x1 ;  /* 0x00005800021a7a11 */ /* 0x000fc600078208ff */
[----:B------:R-:W-:Y:S01]  /*0fa0*/  STL [R1+0x8], R185 ;  /* 0x000008b901007387 */ /* 0x000fe20000100800 */
[----:B------:R-:W-:Y:S02]  /*0fb0*/  LEA.HI.X R24, R2, c[0x0][0x164], R4, 0x1, P1 ;  /* 0x0000590002187a11 */ /* 0x000fe400008f0c04 */
[----:B------:R-:W-:Y:S01]  /*0fc0*/  SHF.R.S32.HI R4, RZ, 0x1f, R8 ;  /* 0x0000001fff047819 */ /* 0x000fe20000011408 */
[----:B------:R-:W1:Y:S03]  /*0fd0*/  SHFL.IDX PT, R2, R26, RZ, 0x181f ;  /* 0x00181fff1a027589 */ /* 0x000e6600000e0000 */
[----:B------:R-:W-:Y:S01]  /*0fe0*/  LEA.HI R23, R4, R8, RZ, 0x3 ;  /* 0x0000000804177211 */ /* 0x000fe200078f18ff */
[----:B------:R-:W2:Y:S01]  /*0ff0*/  SHFL.IDX PT, R3, R24, RZ, 0x181f ;  /* 0x00181fff18037589 */ /* 0x000ea200000e0000 */
[----:B------:R-:W-:Y:S02]  /*1000*/  IMAD.WIDE.U32 R4, R22, c[0x0][0x1e0], R10 ;  /* 0x0000780016047a25 */ /* 0x000fe400078e000a */
[----:B------:R-:W-:-:S05]  /*1010*/  LOP3.LUT R9, R23, 0xfffffff8, RZ, 0xc0, !PT ;  /* 0xfffffff817097812 */ /* 0x000fca00078ec0ff */
[----:B------:R-:W-:Y:S02]  /*1020*/  IMAD.IADD R21, R8, 0x1, -R9 ;  /* 0x0000000108157824 */ /* 0x000fe400078e0a09 */
[----:B------:R-:W-:Y:S01]  /*1030*/  IMAD.IADD R9, R5, 0x1, R12 ;  /* 0x0000000105097824 */ /* 0x000fe200078e020c */
[----:B------:R-:W-:Y:S01]  /*1040*/  @!P0 LOP3.LUT R12, R17, 0xfffffff8, RZ, 0xc0, !PT ;  /* 0xfffffff8110c8812 */ /* 0x000fe200078ec0ff */
[----:B------:R-:W-:Y:S02]  /*1050*/  IMAD.MOV.U32 R8, RZ, RZ, R4 ;  /* 0x000000ffff087224 */ /* 0x000fe400078e0004 */
[----:B------:R-:W-:Y:S01]  /*1060*/  IMAD.IADD R5, R7, 0x1, R13 ;  /* 0x0000000107057824 */ /* 0x000fe200078e020d */
[----:B----4-:R-:W-:Y:S01]  /*1070*/  @P2 SHF.R.S32.HI R7, RZ, 0x1f, R16 ;  /* 0x0000001fff072819 */ /* 0x010fe20000011410 */
[----:B------:R-:W-:Y:S01]  /*1080*/  IMAD.WIDE.U32 R14, R14, c[0x0][0x1e8], R8 ;  /* 0x00007a000e0e7a25 */ /* 0x000fe200078e0008 */
[----:B-1----:R-:W-:-:S03]  /*1090*/  @!P0 LEA R8, P1, R19, R2, 0x1 ;  /* 0x0000000213088211 */ /* 0x002fc600078208ff */
[----:B------:R-:W-:Y:S01]  /*10a0*/  IMAD.MOV.U32 R4, RZ, RZ, R6 ;  /* 0x000000ffff047224 */ /* 0x000fe200078e0006 */
[----:B------:R-:W-:Y:S01]  /*10b0*/  IADD3 R15, R15, UR13, RZ ;  /* 0x0000000d0f0f7c10 */ /* 0x000fe2000fffe0ff */
[----:B------:R-:W-:Y:S01]  /*10c0*/  @P2 IMAD.MOV.U32 R6, RZ, RZ, R16 ;  /* 0x000000ffff062224 */ /* 0x000fe200078e0010 */
[C---:B--2---:R-:W-:Y:S01]  /*10d0*/  @!P0 LEA.HI.X R9, R19.reuse, R3, R11, 0x1, P1 ;  /* 0x0000000313098211 */ /* 0x044fe200008f0c0b */
[----:B------:R-:W-:Y:S01]  /*10e0*/  @!P2 IMAD.MOV.U32 R6, RZ, RZ, R33 ;  /* 0x000000ffff06a224 */ /* 0x000fe200078e0021 */
[----:B------:R-:W-:Y:S01]  /*10f0*/  ISETP.GE.AND P1, PT, R18, c[0x0][0x198], PT ;  /* 0x0000660012007a0c */ /* 0x000fe20003f26270 */
[----:B------:R-:W-:Y:S01]  /*1100*/  @!P2 IMAD.MOV.U32 R7, RZ, RZ, R32 ;  /* 0x000000ffff07a224 */ /* 0x000fe200078e0020 */
[----:B------:R-:W-:Y:S01]  /*1110*/  ISETP.GE.AND P2, PT, R19, c[0x0][0x198], PT ;  /* 0x0000660013007a0c */ /* 0x000fe20003f46270 */
[----:B------:R-:W-:Y:S01]  /*1120*/  @!P0 IMAD.WIDE R12, R12, 0x2, R2 ;  /* 0x000000020c0c8825 */ /* 0x000fe200078e0202 */
[----:B------:R-:W-:-:S03]  /*1130*/  @!P0 LOP3.LUT R16, R0, 0xfffffff8, RZ, 0xc0, !PT ;  /* 0xfffffff800108812 */ /* 0x000fc600078ec0ff */
[----:B------:R-:W-:Y:S02]  /*1140*/  @!P0 IMAD.SHL.U32 R0, R247, 0x2, RZ ;  /* 0x00000002f7008824 */ /* 0x000fe400078e00ff */
[----:B------:R-:W-:-:S04]  /*1150*/  @!P0 IMAD.WIDE R16, R16, 0x2, R2 ;  /* 0x0000000210108825 */ /* 0x000fc800078e0202 */
[----:B------:R-:W-:Y:S02]  /*1160*/  @!P0 IMAD.WIDE R2, R20, 0x2, R2 ;  /* 0x0000000214028825 */ /* 0x000fe400078e0202 */
[----:B------:R-:W-:Y:S01]  /*1170*/  @!PT LDS RZ, [RZ] ;  /* 0x00000000fffff984 */ /* 0x000fe20000000800 */
[----:B------:R1:W-:Y:S02]  /*1180*/  @!P0 LDGSTS.E.BYPASS.LTC128B.128 [R0+0x18100], [R8.64], !P2 ;  /* 0x1810000008008fae */ /* 0x0003e4000d101d4a */
[----:B------:R-:W-:Y:S02]  /*1190*/  IMAD.WIDE.U32 R36, R6, c[0x0][0x1f0], R14 ;  /* 0x00007c0006247a25 */ /* 0x000fe400078e000e */
[----:B------:R2:W-:Y:S04]  /*11a0*/  @!P0 LDGSTS.E.BYPASS.LTC128B.128 [R0+0x1c100], [R16.64], !P1 ;  /* 0x1c10000010008fae */ /* 0x0005e8000c901d4a */
[----:B------:R3:W-:Y:S01]  /*11b0*/  @!P0 LDGSTS.E.BYPASS.LTC128B.128 [R0+0x20100], [R12.64], !P4 ;  /* 0x201000000c008fae */ /* 0x0007e2000e101d4a */
[----:B------:R-:W-:-:S03]  /*11c0*/  ISETP.GE.AND P4, PT, R10, c[0x0][0x1d4], PT ;  /* 0x000075000a007a0c */ /* 0x000fc60003f86270 */
[----:B------:R4:W-:Y:S01]  /*11d0*/  @!P0 LDGSTS.E.BYPASS.LTC128B.128 [R0+0x24100], [R2.64], !P3 ;  /* 0x2410000002008fae */ /* 0x0009e2000d901d4a */
[----:B------:R-:W-:-:S03]  /*11e0*/  LOP3.LUT P0, RZ, R21, 0x2, RZ, 0xc0, !PT ;  /* 0x0000000215ff7812 */ /* 0x000fc6000780c0ff */
[----:B------:R3:W-:Y:S01]  /*11f0*/  STL.64 [R1+0x20], R36 ;  /* 0x0000202401007387 */ /* 0x0007e20000100a00 */
[----:B-1----:R-:W-:Y:S02]  /*1200*/  IMAD.MOV.U32 R9, RZ, RZ, 0x10 ;  /* 0x00000010ff097424 */ /* 0x002fe400078e00ff */
[----:B------:R-:W-:Y:S01]  /*1210*/  IMAD.SHL.U32 R8, R28, 0x8, RZ ;  /* 0x000000081c087824 */ /* 0x000fe200078e00ff */
[----:B--2---:R-:W-:Y:S01]  /*1220*/  SEL R17, RZ, 0x1, P4 ;  /* 0x00000001ff117807 */ /* 0x004fe20002000000 */
[----:B----4-:R-:W-:Y:S02]  /*1230*/  IMAD.U32 R2, RZ, RZ, UR9 ;  /* 0x00000009ff027e24 */ /* 0x010fe4000f8e00ff */
[----:B---3--:R-:W-:Y:S02]  /*1240*/  IMAD.SHL.U32 R0, R21, 0x40, RZ ;  /* 0x0000004015007824 */ /* 0x008fe400078e00ff */
[----:B------:R-:W-:Y:S01]  /*1250*/  IMAD.WIDE.U32 R2, R2, c[0x0][0x210], R4 ;  /* 0x0000840002027a25 */ /* 0x000fe200078e0004 */
[----:B------:R-:W-:-:S02]  /*1260*/  SEL R4, R9, 0xfffffff0, !P0 ;  /* 0xfffffff009047807 */ /* 0x000fc40004000000 */
[----:B------:R-:W-:Y:S01]  /*1270*/  LOP3.LUT R0, R0, 0x1c0, RZ, 0xc0, !PT ;  /* 0x000001c000007812 */ /* 0x000fe200078ec0ff */
[----:B------:R-:W-:Y:S01]  /*1280*/  IMAD.MOV.U32 R12, RZ, RZ, R2 ;  /* 0x000000ffff0c7224 */ /* 0x000fe200078e0002 */
[----:B------:R-:W-:Y:S01]  /*1290*/  IADD3 R13, R3, UR4, RZ ;  /* 0x00000004030d7c10 */ /* 0x000fe2000fffe0ff */
[----:B------:R-:W-:Y:S01]  /*12a0*/  IMAD.MOV.U32 R3, RZ, RZ, 0x20 ;  /* 0x00000020ff037424 */ /* 0x000fe200078e00ff */
[----:B------:R-:W-:Y:S01]  /*12b0*/  LOP3.LUT R8, R0, 0x8, R8, 0xf8, !PT ;  /* 0x0000000800087812 */ /* 0x000fe200078ef808 */
[----:B------:R-:W-:Y:S01]  /*12c0*/  IMAD.SHL.U32 R5, R23, 0x40, RZ ;  /* 0x0000004017057824 */ /* 0x000fe200078e00ff */
[----:B------:R-:W-:Y:S01]  /*12d0*/  LOP3.LUT P0, RZ, R21, 0x4, RZ, 0xc0, !PT ;  /* 0x0000000415ff7812 */ /* 0x000fe2000780c0ff */
[----:B------:R-:W-:Y:S01]  /*12e0*/  IMAD.WIDE.U32 R34, R6, c[0x0][0x218], R12 ;  /* 0x0000860006227a25 */ /* 0x000fe200078e000c */
[----:B------:R-:W-:Y:S01]  /*12f0*/  SHF.R.U32.HI R0, RZ, 0x3, R0 ;  /* 0x00000003ff007819 */ /* 0x000fe20000011600 */
[----:B------:R1:W2:Y:S01]  /*1300*/  SHFL.IDX PT, R9, R24, 0x1, 0x181f ;  /* 0x00381f0018097f89 */ /* 0x0002a200000e0000 */
[----:B------:R-:W-:Y:S01]  /*1310*/  SEL R2, R3, 0xffffffe0, !P0 ;  /* 0xffffffe003027807 */ /* 0x000fe20004000000 */
[C---:B------:R-:W-:Y:S01]  /*1320*/  IMAD R3, R7.reuse, c[0x0][0x1f0], RZ ;  /* 0x00007c0007037a24 */ /* 0x040fe200078e02ff */
[----:B------:R-:W-:Y:S01]  /*1330*/  LOP3.LUT R16, R8, R0, RZ, 0x3c, !PT ;  /* 0x0000000008107212 */ /* 0x000fe200078e3cff */
[----:B------:R-:W-:Y:S01]  /*1340*/  IMAD R0, R7, c[0x0][0x218], RZ ;  /* 0x0000860007007a24 */ /* 0x000fe200078e02ff */
[----:B------:R1:W-:Y:S01]  /*1350*/  STL.64 [R1+0x28], R34 ;  /* 0x0000282201007387 */ /* 0x0003e20000100a00 */
[C---:B------:R-:W-:Y:S01]  /*1360*/  IMAD R7, R6.reuse, c[0x0][0x1f4], R3 ;  /* 0x00007d0006077a24 */ /* 0x040fe200078e0203 */
[----:B------:R-:W-:Y:S01]  /*1370*/  ISETP.GE.AND P0, PT, R27, UR7, PT ;  /* 0x000000071b007c0c */ /* 0x000fe2000bf06270 */
[----:B------:R-:W-:Y:S01]  /*1380*/  IMAD R3, R6, c[0x0][0x21c], R0 ;  /* 0x0000870006037a24 */ /* 0x000fe200078e0200 */
[----:B------:R-:W-:Y:S01]  /*1390*/  IADD3 R0, R10, 0xc0, RZ ;  /* 0x000000c00a007810 */ /* 0x000fe20007ffe0ff */
[----:B------:R-:W-:Y:S01]  /*13a0*/  IMAD.IADD R41, R37, 0x1, R7 ;  /* 0x0000000125297824 */ /* 0x000fe200078e0207 */
[----:B------:R1:W3:Y:S01]  /*13b0*/  SHFL.IDX PT, R8, R26, 0x1, 0x181f ;  /* 0x00381f001a087f89 */ /* 0x0002e200000e0000 */
[----:B------:R-:W-:Y:S01]  /*13c0*/  IMAD.IADD R39, R35, 0x1, R3 ;  /* 0x0000000123277824 */ /* 0x000fe200078e0203 */
[----:B------:R-:W-:-:S02]  /*13d0*/  LOP3.LUT R5, R16, 0xfffffe00, R5, 0xf8, !PT ;  /* 0xfffffe0010057812 */ /* 0x000fc400078ef805 */
[----:B------:R1:W-:Y:S01]  /*13e0*/  STL [R1+0x1c], R41 ;  /* 0x00001c2901007387 */ /* 0x0003e20000100800 */
[----:B------:R-:W-:-:S03]  /*13f0*/  ISETP.GE.AND P5, PT, R0, c[0x0][0x1d4], PT ;  /* 0x0000750000007a0c */ /* 0x000fc60003fa6270 */
[----:B------:R1:W-:Y:S01]  /*1400*/  STL [R1+0x14], R39 ;  /* 0x0000142701007387 */ /* 0x0003e20000100800 */
[----:B------:R-:W-:Y:S05]  /*1410*/  @P0 BRA `(.L_x_1211) ;  /* 0x0000016000000947 */ /* 0x000fea0003800000 */
[C---:B------:R-:W-:Y:S02]  /*1420*/  IADD3 R3, R19.reuse, 0x80, RZ ;  /* 0x0000008013037810 */ /* 0x040fe40007ffe0ff */
[C---:B------:R-:W-:Y:S02]  /*1430*/  IADD3 R13, R19.reuse, 0xc0, RZ ;  /* 0x000000c0130d7810 */ /* 0x040fe40007ffe0ff */
[----:B------:R-:W-:Y:S02]  /*1440*/  SHF.R.S32.HI R0, RZ, 0x1f, R18 ;  /* 0x0000001fff007819 */ /* 0x000fe40000011412 */
[----:B---3--:R-:W-:Y:S02]  /*1450*/  LEA R6, P0, R19, R8, 0x1 ;  /* 0x0000000813067211 */ /* 0x008fe400078008ff */
[----:B------:R-:W-:Y:S02]  /*1460*/  SHF.R.S32.HI R14, RZ, 0x1f, R3 ;  /* 0x0000001fff0e7819 */ /* 0x000fe40000011403 */
[----:B------:R-:W-:-:S02]  /*1470*/  SHF.R.S32.HI R15, RZ, 0x1f, R13 ;  /* 0x0000001fff0f7819 */ /* 0x000fc4000001140d */
[----:B------:R-:W-:Y:S02]  /*1480*/  LEA.HI R12, R0, R18, RZ, 0x3 ;  /* 0x00000012000c7211 */ /* 0x000fe400078f18ff */
[----:B--2---:R-:W-:Y:S02]  /*1490*/  LEA.HI.X R7, R19, R9, R11, 0x1, P0 ;  /* 0x0000000913077211 */ /* 0x004fe400000f0c0b */
[----:B------:R-:W-:Y:S02]  /*14a0*/  LEA.HI R3, R14, R3, RZ, 0x3 ;  /* 0x000000030e037211 */ /* 0x000fe400078f18ff */
[----:B------:R-:W-:Y:S02]  /*14b0*/  LEA.HI R0, R15, R13, RZ, 0x3 ;  /* 0x0000000d0f007211 */ /* 0x000fe400078f18ff */
[----:B------:R-:W-:Y:S02]  /*14c0*/  ISETP.GE.AND P0, PT, R30, c[0x0][0x198], PT ;  /* 0x000066001e007a0c */ /* 0x000fe40003f06270 */
[----:B------:R-:W-:-:S02]  /*14d0*/  LOP3.LUT R12, R12, 0xfffffff8, RZ, 0xc0, !PT ;  /* 0xfffffff80c0c7812 */ /* 0x000fc400078ec0ff */
[----:B------:R-:W-:Y:S02]  /*14e0*/  LOP3.LUT R3, R3, 0xfffffff8, RZ, 0xc0, !PT ;  /* 0xfffffff803037812 */ /* 0x000fe400078ec0ff */
[----:B------:R-:W-:Y:S01]  /*14f0*/  LOP3.LUT R16, R0, 0xfffffff8, RZ, 0xc0, !PT ;  /* 0xfffffff800107812 */ /* 0x000fe200078ec0ff */
[----:B------:R-:W-:Y:S02]  /*1500*/  IMAD.SHL.U32 R0, R247, 0x2, RZ ;  /* 0x00000002f7007824 */ /* 0x000fe400078e00ff */
[----:B------:R-:W-:-:S03]  /*1510*/  IMAD.WIDE R14, R12, 0x2, R8 ;  /* 0x000000020c0e7825 */ /* 0x000fc600078e0208 */
[----:B------:R2:W-:Y:S01]  /*1520*/  LDGSTS.E.BYPASS.LTC128B.128 [R0+0x19100], [R6.64], !P2 ;  /* 0x1910000006007fae */ /* 0x0005e2000d101d4a */
[----:B------:R-:W-:-:S03]  /*1530*/  IMAD.WIDE R12, R3, 0x2, R8 ;  /* 0x00000002030c7825 */ /* 0x000fc600078e0208 */
[----:B------:R2:W-:Y:S01]  /*1540*/  LDGSTS.E.BYPASS.LTC128B.128 [R0+0x1d100], [R14.64], !P1 ;  /* 0x1d1000000e007fae */ /* 0x0005e2000c901d4a */
[----:B------:R-:W-:-:S03]  /*1550*/  IMAD.WIDE R8, R16, 0x2, R8 ;  /* 0x0000000210087825 */ /* 0x000fc600078e0208 */
[----:B------:R2:W-:Y:S04]  /*1560*/  LDGSTS.E.BYPASS.LTC128B.128 [R0+0x21100], [R12.64], !P0 ;  /* 0x211000000c007fae */ /* 0x0005e8000c101d4a */
[----:B------:R2:W-:Y:S02]  /*1570*/  LDGSTS.E.BYPASS.LTC128B.128 [R0+0x25100], [R8.64], !P3 ;  /* 0x2510000008007fae */ /* 0x0005e4000d901d4a */
.L_x_1211:
[----:B------:R-:W-:Y:S05]  /*1580*/  BSYNC B0 ;  /* 0x0000000000007941 */ /* 0x000fea0003800000 */
.L_x_1210:
[----:B--2---:R-:W-:Y:S01]  /*1590*/  IADD3 R0, R29, 0x40, RZ ;  /* 0x000000401d007810 */ /* 0x004fe20007ffe0ff */
[----:B------:R2:W4:Y:S01]  /*15a0*/  SHFL.IDX PT, R7, R24, 0x2, 0x181f ;  /* 0x00581f0018077f89 */ /* 0x00052200000e0000 */
[----:B------:R-:W-:Y:S02]  /*15b0*/  BSSY B0, `(.L_x_1212) ;  /* 0x000001b000007945 */ /* 0x000fe40003800000 */
[----:B------:R-:W-:Y:S01]  /*15c0*/  ISETP.GE.AND P0, PT, R0, UR7, PT ;  /* 0x0000000700007c0c */ /* 0x000fe2000bf06270 */
[----:B------:R2:W1:-:S12]  /*15d0*/  SHFL.IDX PT, R6, R26, 0x2, 0x181f ;  /* 0x00581f001a067f89 */ /* 0x00045800000e0000 */
[----:B------:R-:W-:Y:S05]  /*15e0*/  @P0 BRA `(.L_x_1213) ;  /* 0x0000017000000947 */ /* 0x000fea0003800000 */
[C---:B------:R-:W-:Y:S02]  /*15f0*/  IADD3 R3, R19.reuse, 0x80, RZ ;  /* 0x0000008013037810 */ /* 0x040fe40007ffe0ff */
[C---:B------:R-:W-:Y:S02]  /*1600*/  IADD3 R13, R19.reuse, 0xc0, RZ ;  /* 0x000000c0130d7810 */ /* 0x040fe40007ffe0ff */
[----:B------:R-:W-:Y:S02]  /*1610*/  SHF.R.S32.HI R0, RZ, 0x1f, R18 ;  /* 0x0000001fff007819 */ /* 0x000fe40000011412 */
[----:B-1-3--:R-:W-:Y:S02]  /*1620*/  LEA R8, P0, R19, R6, 0x1 ;  /* 0x0000000613087211 */ /* 0x00afe400078008ff */
[----:B------:R-:W-:Y:S02]  /*1630*/  SHF.R.S32.HI R14, RZ, 0x1f, R3 ;  /* 0x0000001fff0e7819 */ /* 0x000fe40000011403 */
[----:B------:R-:W-:-:S02]  /*1640*/  SHF.R.S32.HI R15, RZ, 0x1f, R13 ;  /* 0x0000001fff0f7819 */ /* 0x000fc4000001140d */
[----:B------:R-:W-:Y:S02]  /*1650*/  LEA.HI R12, R0, R18, RZ, 0x3 ;  /* 0x00000012000c7211 */ /* 0x000fe400078f18ff */
[----:B----4-:R-:W-:Y:S02]  /*1660*/  LEA.HI.X R9, R19, R7, R11, 0x1, P0 ;  /* 0x0000000713097211 */ /* 0x010fe400000f0c0b */
        /* <DEDUP_REMOVED lines=8> */
[----:B------:R-:W-:Y:S01]  /*16f0*/  @!PT LDS RZ, [RZ] ;  /* 0x00000000fffff984 */ /* 0x000fe20000000800 */
[----:B------:R1:W-:Y:S01]  /*1700*/  LDGSTS.E.BYPASS.LTC128B.128 [R0+0x1a100], [R8.64], !P2 ;  /* 0x1a10000008007fae */ /* 0x0003e2000d101d4a */
[----:B------:R-:W-:-:S03]  /*1710*/  IMAD.WIDE R12, R3, 0x2, R6 ;  /* 0x00000002030c7825 */ /* 0x000fc600078e0206 */
[----:B------:R1:W-:Y:S01]  /*1720*/  LDGSTS.E.BYPASS.LTC128B.128 [R0+0x1e100], [R14.64], !P1 ;  /* 0x1e1000000e007fae */ /* 0x0003e2000c901d4a */
[----:B------:R-:W-:-:S03]  /*1730*/  IMAD.WIDE R6, R16, 0x2, R6 ;  /* 0x0000000210067825 */ /* 0x000fc600078e0206 */
[----:B------:R1:W-:Y:S04]  /*1740*/  LDGSTS.E.BYPASS.LTC128B.128 [R0+0x22100], [R12.64], !P0 ;  /* 0x221000000c007fae */ /* 0x0003e8000c101d4a */
[----:B------:R1:W-:Y:S02]  /*1750*/  LDGSTS.E.BYPASS.LTC128B.128 [R0+0x26100], [R6.64], !P3 ;  /* 0x2610000006007fae */ /* 0x0003e4000d901d4a */
.L_x_1213:
[----:B------:R-:W-:Y:S05]  /*1760*/  BSYNC B0 ;  /* 0x0000000000007941 */ /* 0x000fea0003800000 */
.L_x_1212:
[----:B-1----:R-:W-:Y:S01]  /*1770*/  IADD3 R0, R29, 0x60, RZ ;  /* 0x000000601d007810 */ /* 0x002fe20007ffe0ff */
[----:B------:R-:W-:Y:S01]  /*1780*/  UMOV UR12, 0x60 ;  /* 0x00000060000c7882 */ /* 0x000fe20000000000 */
[----:B----4-:R1:W4:Y:S01]  /*1790*/  SHFL.IDX PT, R7, R24, 0x3, 0x181f ;  /* 0x00781f0018077f89 */ /* 0x01032200000e0000 */
[----:B------:R-:W-:Y:S01]  /*17a0*/  ULDC.64 UR4, c[0x0][0x1e0] ;  /* 0x0000780000047ab9 */ /* 0x000fe20000000a00 */
[----:B------:R-:W-:Y:S01]  /*17b0*/  ISETP.GE.AND P0, PT, R0, UR7, PT ;  /* 0x0000000700007c0c */ /* 0x000fe2000bf06270 */
[----:B------:R-:W-:Y:S01]  /*17c0*/  UIMAD.WIDE.U32 UR16, UR12, UR4, URZ ;  /* 0x000000040c1072a5 */ /* 0x000fe2000f8e003f */
[----:B------:R1:W2:Y:S01]  /*17d0*/  SHFL.IDX PT, R6, R26, 0x3, 0x181f ;  /* 0x00781f001a067f89 */ /* 0x0002a200000e0000 */
[----:B------:R-:W-:Y:S01]  /*17e0*/  UIMAD UR5, UR12, UR5, URZ ;  /* 0x000000050c0572a4 */ /* 0x000fe2000f8e023f */
[----:B------:R-:W-:Y:S01]  /*17f0*/  BSSY B0, `(.L_x_1214) ;  /* 0x000001b000007945 */ /* 0x000fe20003800000 */
[----:B------:R-:W-:-:S02]  /*1800*/  UIADD3 UR14, UR6, -0x1, URZ ;  /* 0xffffffff060e7890 */ /* 0x000fc4000fffe03f */
[----:B------:R-:W-:-:S06]  /*1810*/  UIADD3 UR15, UR17, UR5, URZ ;  /* 0x00000005110f7290 */ /* 0x000fcc000fffe03f */
[----:B------:R-:W-:Y:S05]  /*1820*/  @P0 BRA `(.L_x_1215) ;  /* 0x0000017000000947 */ /* 0x000fea0003800000 */
[----:B--23--:R-:W-:Y:S01]  /*1830*/  LEA R8, P0, R19, R6, 0x1 ;  /* 0x0000000613087211 */ /* 0x00cfe200078008ff */
[----:B------:R-:W-:Y:S01]  /*1840*/  IMAD.SHL.U32 R12, R247, 0x2, RZ ;  /* 0x00000002f70c7824 */ /* 0x000fe200078e00ff */
[C---:B------:R-:W-:Y:S02]  /*1850*/  IADD3 R3, R19.reuse, 0xc0, RZ ;  /* 0x000000c013037810 */ /* 0x040fe40007ffe0ff */
[----:B----4-:R-:W-:Y:S02]  /*1860*/  LEA.HI.X R9, R19, R7, R11, 0x1, P0 ;  /* 0x0000000713097211 */ /* 0x010fe400000f0c0b */
[----:B------:R-:W-:Y:S02]  /*1870*/  SHF.R.S32.HI R0, RZ, 0x1f, R18 ;  /* 0x0000001fff007819 */ /* 0x000fe40000011412 */
[----:B------:R-:W-:Y:S01]  /*1880*/  SHF.R.S32.HI R10, RZ, 0x1f, R3 ;  /* 0x0000001fff0a7819 */ /* 0x000fe20000011403 */
[----:B------:R-:W-:Y:S01]  /*1890*/  @!PT LDS RZ, [RZ] ;  /* 0x00000000fffff984 */ /* 0x000fe20000000800 */
[----:B------:R2:W-:Y:S01]  /*18a0*/  LDGSTS.E.BYPASS.LTC128B.128 [R12+0x1b100], [R8.64], !P2 ;  /* 0x1b100000080c7fae */ /* 0x0005e2000d101d4a */
[----:B------:R-:W-:-:S02]  /*18b0*/  LEA.HI R0, R0, R18, RZ, 0x3 ;  /* 0x0000001200007211 */ /* 0x000fc400078f18ff */
[----:B------:R-:W-:Y:S02]  /*18c0*/  LEA.HI R3, R10, R3, RZ, 0x3 ;  /* 0x000000030a037211 */ /* 0x000fe400078f18ff */
[----:B------:R-:W-:Y:S02]  /*18d0*/  ISETP.GE.AND P0, PT, R30, c[0x0][0x198], PT ;  /* 0x000066001e007a0c */ /* 0x000fe40003f06270 */
[----:B------:R-:W-:Y:S02]  /*18e0*/  LOP3.LUT R0, R0, 0xfffffff8, RZ, 0xc0, !PT ;  /* 0xfffffff800007812 */ /* 0x000fe400078ec0ff */
[----:B------:R-:W-:-:S03]  /*18f0*/  LOP3.LUT R3, R3, 0xfffffff8, RZ, 0xc0, !PT ;  /* 0xfffffff803037812 */ /* 0x000fc600078ec0ff */
[----:B------:R-:W-:-:S05]  /*1900*/  IMAD.WIDE R10, R0, 0x2, R6 ;  /* 0x00000002000a7825 */ /* 0x000fca00078e0206 */
[----:B------:R3:W-:Y:S01]  /*1910*/  LDGSTS.E.BYPASS.LTC128B.128 [R12+0x1f100], [R10.64], !P1 ;  /* 0x1f1000000a0c7fae */ /* 0x0007e2000c901d4a */
[----:B--2---:R-:W-:-:S04]  /*1920*/  IADD3 R8, R19, 0x80, RZ ;  /* 0x0000008013087810 */ /* 0x004fc80007ffe0ff */
[----:B------:R-:W-:-:S04]  /*1930*/  SHF.R.S32.HI R9, RZ, 0x1f, R8 ;  /* 0x0000001fff097819 */ /* 0x000fc80000011408 */
[----:B------:R-:W-:-:S04]  /*1940*/  LEA.HI R8, R9, R8, RZ, 0x3 ;  /* 0x0000000809087211 */ /* 0x000fc800078f18ff */
[----:B------:R-:W-:-:S05]  /*1950*/  LOP3.LUT R8, R8, 0xfffffff8, RZ, 0xc0, !PT ;  /* 0xfffffff808087812 */ /* 0x000fca00078ec0ff */
[----:B------:R-:W-:-:S04]  /*1960*/  IMAD.WIDE R8, R8, 0x2, R6 ;  /* 0x0000000208087825 */ /* 0x000fc800078e0206 */
[----:B------:R-:W-:Y:S01]  /*1970*/  IMAD.WIDE R6, R3, 0x2, R6 ;  /* 0x0000000203067825 */ /* 0x000fe200078e0206 */
[----:B------:R3:W-:Y:S04]  /*1980*/  LDGSTS.E.BYPASS.LTC128B.128 [R12+0x23100], [R8.64], !P0 ;  /* 0x23100000080c7fae */ /* 0x0007e8000c101d4a */
[----:B------:R3:W-:Y:S02]  /*1990*/  LDGSTS.E.BYPASS.LTC128B.128 [R12+0x27100], [R6.64], !P3 ;  /* 0x27100000060c7fae */ /* 0x0007e4000d901d4a */
.L_x_1215:
[----:B------:R-:W-:Y:S05]  /*19a0*/  BSYNC B0 ;  /* 0x0000000000007941 */ /* 0x000fea0003800000 */
.L_x_1214:
[----:B------:R-:W-:Y:S01]  /*19b0*/  UIMAD UR7, UR6, -0x60, UR12 ;  /* 0xffffffa0060778a4 */ /* 0x000fe2000f8e020c */
[----:B--23--:R-:W-:Y:S01]  /*19c0*/  IMAD.U32 R6, RZ, RZ, UR16 ;  /* 0x00000010ff067e24 */ /* 0x00cfe2000f8e00ff */
[----:B------:R-:W-:Y:S01]  /*19d0*/  USHF.R.S32.HI UR12, URZ, 0x1f, UR14 ;  /* 0x0000001f3f0c7899 */ /* 0x000fe2000801140e */
[----:B------:R-:W-:Y:S01]  /*19e0*/  IMAD.MOV.U32 R144, RZ, RZ, R40 ;  /* 0x000000ffff907224 */ /* 0x000fe200078e0028 */
[----:B------:R-:W-:Y:S01]  /*19f0*/  UIMAD UR4, UR15, UR14, URZ ;  /* 0x0000000e0f0472a4 */ /* 0x000fe2000f8e023f */
[----:B------:R-:W-:Y:S01]  /*1a00*/  IMAD.MOV.U32 R145, RZ, RZ, R41 ;  /* 0x000000ffff917224 */ /* 0x000fe200078e0029 */
[----:B------:R-:W0:Y:S01]  /*1a10*/  LDGDEPBAR ;  /* 0x00000000000079af */ /* 0x000e220000000000 */
[----:B------:R-:W-:Y:S01]  /*1a20*/  IMAD.U32 R3, RZ, RZ, UR7 ;  /* 0x00000007ff037e24 */ /* 0x000fe2000f8e00ff */
[----:B------:R-:W-:Y:S01]  /*1a30*/  UIMAD UR4, UR12, UR16, UR4 ;  /* 0x000000100c0472a4 */ /* 0x000fe2000f8e0204 */
[----:B------:R-:W-:Y:S01]  /*1a40*/  IMAD.MOV.U32 R140, RZ, RZ, R6 ;  /* 0x000000ffff8c7224 */ /* 0x000fe200078e0006 */
[----:B------:R-:W-:Y:S01]  /*1a50*/  UMOV UR13, 0x6 ;  /* 0x00000006000d7882 */ /* 0x000fe20000000000 */
[----:B------:R-:W-:Y:S01]  /*1a60*/  IMAD.MOV.U32 R144, RZ, RZ, R36 ;  /* 0x000000ffff907224 */ /* 0x000fe200078e0024 */
[----:B------:R-:W-:Y:S01]  /*1a70*/  IADD3 R3, R3, c[0x0][0x1d0], -R22 ;  /* 0x0000740003037a10 */ /* 0x000fe20007ffe816 */
[----:B------:R-:W-:Y:S01]  /*1a80*/  IMAD.MOV.U32 R142, RZ, RZ, c[0x0][0x1e0] ;  /* 0x00007800ff8e7624 */ /* 0x000fe200078e00ff */
[----:B------:R-:W-:Y:S01]  /*1a90*/  LEA.HI R141, R31, R184, RZ, 0x5 ;  /* 0x000000b81f8d7211 */ /* 0x000fe200078f28ff */
[----:B------:R-:W-:Y:S01]  /*1aa0*/  IMAD.WIDE.U32 R8, R140, UR14, R144 ;  /* 0x0000000e8c087c25 */ /* 0x000fe2000f8e0090 */
[C---:B------:R-:W-:Y:S01]  /*1ab0*/  ISETP.GE.AND P2, PT, R3.reuse, 0x1, PT ;  /* 0x000000010300780c */ /* 0x040fe20003f46270 */
[----:B------:R-:W-:Y:S01]  /*1ac0*/  STL.64 [R1+0x18], R144 ;  /* 0x0000189001007387 */ /* 0x000fe20000100a00 */
[----:B------:R-:W-:Y:S01]  /*1ad0*/  ISETP.GE.AND P0, PT, R3, 0x41, PT ;  /* 0x000000410300780c */ /* 0x000fe20003f06270 */
[----:B------:R-:W-:Y:S01]  /*1ae0*/  IMAD.MOV.U32 R143, RZ, RZ, c[0x0][0x1e4] ;  /* 0x00007900ff8f7624 */ /* 0x000fe200078e00ff */
[----:B------:R-:W-:Y:S01]  /*1af0*/  IADD3 R0, R9, UR4, RZ ;  /* 0x0000000409007c10 */ /* 0x000fe2000fffe0ff */
[----:B------:R-:W-:Y:S01]  /*1b00*/  IMAD.WIDE.U32 R10, R142, 0x40, RZ ;  /* 0x000000408e0a7825 */ /* 0x000fe200078e00ff */
[----:B------:R-:W-:Y:S01]  /*1b10*/  SEL R9, RZ, 0x2, P6 ;  /* 0x00000002ff097807 */ /* 0x000fe20003000000 */
[----:B------:R-:W-:-:S02]  /*1b20*/  ULDC.64 UR4, c[0x0][0x208] ;  /* 0x0000820000047ab9 */ /* 0x000fc40000000a00 */
[----:B----4-:R-:W-:Y:S01]  /*1b30*/  IMAD.U32 R7, RZ, RZ, UR17 ;  /* 0x00000011ff077e24 */ /* 0x010fe2000f8e00ff */
[----:B------:R-:W-:Y:S01]  /*1b40*/  UIMAD UR12, UR12, UR4, URZ ;  /* 0x000000040c0c72a4 */ /* 0x000fe2000f8e023f */
[----:B------:R-:W-:Y:S01]  /*1b50*/  IMAD.SHL.U32 R16, R143, 0x40, RZ ;  /* 0x000000408f107824 */ /* 0x000fe200078e00ff */
[----:B------:R-:W-:Y:S01]  /*1b60*/  UIMAD.WIDE.U32 UR18, UR14, UR4, URZ ;  /* 0x000000040e1272a5 */ /* 0x000fe2000f8e003f */
[C---:B------:R-:W-:Y:S01]  /*1b70*/  @P2 LEA R6, P1, R8.reuse, c[0x0][0x1c8], 0x1 ;  /* 0x0000720008062a11 */ /* 0x040fe200078208ff */
[----:B------:R-:W-:Y:S01]  /*1b80*/  IMAD.SHL.U32 R247, R247, 0x2, RZ ;  /* 0x00000002f7f77824 */ /* 0x000fe200078e00ff */
[----:B------:R-:W-:Y:S01]  /*1b90*/  UIMAD UR12, UR14, UR5, UR12 ;  /* 0x000000050e0c72a4 */ /* 0x000fe2000f8e020c */
[----:B------:R-:W-:Y:S01]  /*1ba0*/  IMAD.MOV.U32 R18, RZ, RZ, R38 ;  /* 0x000000ffff127224 */ /* 0x000fe200078e0026 */
[C---:B------:R-:W-:Y:S01]  /*1bb0*/  @P2 LEA.HI.X R7, R8.reuse, c[0x0][0x1cc], R0, 0x1, P1 ;  /* 0x0000730008072a11 */ /* 0x040fe200008f0c00 */
[----:B------:R-:W-:Y:S01]  /*1bc0*/  BAR.SYNC.DEFER_BLOCKING 0x0 ;  /* 0x0000000000007b1d */ /* 0x000fe20000010000 */
[----:B------:R-:W-:Y:S01]  /*1bd0*/  @P0 IADD3 R14, P1, R8, R10, RZ ;  /* 0x0000000a080e0210 */ /* 0x000fe20007f3e0ff */
[----:B------:R-:W-:Y:S01]  /*1be0*/  UIADD3 UR12, UR19, UR12, URZ ;  /* 0x0000000c130c7290 */ /* 0x000fe2000fffe03f */
[----:B------:R-:W-:Y:S01]  /*1bf0*/  IMAD.MOV.U32 R19, RZ, RZ, R39 ;  /* 0x000000ffff137224 */ /* 0x000fe200078e0027 */
[----:B------:R-:W-:Y:S01]  /*1c00*/  USHF.L.U64.HI UR13, UR4, UR13, UR5 ;  /* 0x0000000d040d7299 */ /* 0x000fe20008010205 */
[----:B------:R-:W-:Y:S01]  /*1c10*/  @P0 IADD3.X R16, R0, R11, R16, P1, !PT ;  /* 0x0000000b00100210 */ /* 0x000fe20000ffe410 */
[----:B------:R-:W-:Y:S01]  /*1c20*/  IMAD.U32 R12, RZ, RZ, UR18 ;  /* 0x00000012ff0c7e24 */ /* 0x000fe2000f8e00ff */
[----:B------:R-:W-:Y:S01]  /*1c30*/  ISETP.GE.AND P1, PT, R3, 0x21, PT ;  /* 0x000000210300780c */ /* 0x000fe20003f26270 */
[----:B------:R-:W-:Y:S01]  /*1c40*/  IMAD.MOV.U32 R18, RZ, RZ, R34 ;  /* 0x000000ffff127224 */ /* 0x000fe200078e0022 */
[----:B------:R-:W-:Y:S01]  /*1c50*/  UIMAD UR12, UR12, 0x60, URZ ;  /* 0x000000600c0c78a4 */ /* 0x000fe2000f8e023f */
[----:B------:R-:W-:Y:S01]  /*1c60*/  IMAD.U32 R13, RZ, RZ, UR19 ;  /* 0x00000013ff0d7e24 */ /* 0x000fe2000f8e00ff */
[----:B------:R-:W-:Y:S01]  /*1c70*/  UISETP.GT.AND UP0, UPT, UR14, UR8, UPT ;  /* 0x000000080e00728c */ /* 0x000fe2000bf04270 */
[----:B------:R-:W-:Y:S01]  /*1c80*/  IMAD.WIDE.U32 R12, R12, 0x60, R18 ;  /* 0x000000600c0c7825 */ /* 0x000fe200078e0012 */
[----:B------:R2:W-:Y:S04]  /*1c90*/  STL.64 [R1+0x10], R18 ;  /* 0x0000101201007387 */ /* 0x0005e80000100a00 */
[----:B------:R-:W-:Y:S01]  /*1ca0*/  IADD3 R13, R13, UR12, RZ ;  /* 0x0000000c0d0d7c10 */ /* 0x000fe2000fffe0ff */
[----:B------:R-:W-:-:S02]  /*1cb0*/  USHF.L.U32 UR12, UR4, 0x6, URZ ;  /* 0x00000006040c7899 */ /* 0x000fc4000800063f */
[----:B------:R-:W-:-:S04]  /*1cc0*/  @P1 LEA R8, P3, R142, R8, 0x5 ;  /* 0x000000088e081211 */ /* 0x000fc800078628ff */
[----:B------:R-:W-:Y:S01]  /*1cd0*/  @P1 LEA.HI.X R0, R142, R0, R143, 0x5, P3 ;  /* 0x000000008e001211 */ /* 0x000fe200018f2c8f */
[----:B------:R-:W-:Y:S01]  /*1ce0*/  @!PT LDS RZ, [RZ] ;  /* 0x00000000fffff984 */ /* 0x000fe20000000800 */
[----:B------:R-:W-:Y:S01]  /*1cf0*/  @!PT LDS RZ, [RZ] ;  /* 0x00000000fffff984 */ /* 0x000fe20000000800 */
[----:B------:R-:W-:Y:S01]  /*1d00*/  @!PT LDS RZ, [RZ] ;  /* 0x00000000fffff984 */ /* 0x000fe20000000800 */
[----:B------:R3:W-:Y:S01]  /*1d10*/  @P2 LDGSTS.E.BYPASS.LTC128B.128 [R247+0xc100], [R6.64], !P4 ;  /* 0x0c10000006f72fae */ /* 0x0007e2000e101d4a */
[----:B------:R-:W-:Y:S01]  /*1d20*/  LOP3.LUT P3, RZ, R185, 0x1, RZ, 0xc0, !PT ;  /* 0x00000001b9ff7812 */ /* 0x000fe2000786c0ff */
[----:B------:R-:W-:Y:S02]  /*1d30*/  IMAD.U32 R20, RZ, RZ, UR12 ;  /* 0x0000000cff147e24 */ /* 0x000fe4000f8e00ff */
[----:B------:R3:W-:Y:S10]  /*1d40*/  @P2 LDGSTS.E.BYPASS.LTC128B.128 [R247+0xf100], [R6.64+0x80], !P6 ;  /* 0x0f10008006f72fae */ /* 0x0007f4000f101d4a */
[----:B------:R3:W-:Y:S01]  /*1d50*/  @P2 LDGSTS.E.BYPASS.LTC128B.128 [R247+0x12100], [R6.64+0x100], !P3 ;  /* 0x1210010006f72fae */ /* 0x0007e2000d901d4a */
[----:B--2---:R-:W-:-:S03]  /*1d60*/  IMAD.U32 R18, RZ, RZ, UR12 ;  /* 0x0000000cff127e24 */ /* 0x004fc6000f8e00ff */
[----:B------:R3:W-:Y:S01]  /*1d70*/  @P2 LDGSTS.E.BYPASS.LTC128B.128 [R247+0x15100], [R6.64+0x180], !P5 ;  /* 0x1510018006f72fae */ /* 0x0007e2000e901d4a */
[----:B------:R-:W-:-:S04]  /*1d80*/  @P1 LEA R10, P2, R8, c[0x0][0x1c8], 0x1 ;  /* 0x00007200080a1a11 */ /* 0x000fc800078408ff */
[----:B------:R-:W-:Y:S01]  /*1d90*/  @P1 LEA.HI.X R11, R8, c[0x0][0x1cc], R0, 0x1, P2 ;  /* 0x00007300080b1a11 */ /* 0x000fe200010f0c00 */
[----:B------:R-:W-:Y:S02]  /*1da0*/  IMAD.SHL.U32 R8, R22, 0x8, RZ ;  /* 0x0000000816087824 */ /* 0x000fe400078e00ff */
[----:B------:R-:W-:Y:S02]  /*1db0*/  IMAD.U32 R22, RZ, RZ, UR12 ;  /* 0x0000000cff167e24 */ /* 0x000fe4000f8e00ff */
[----:B------:R2:W-:Y:S04]  /*1dc0*/  @P1 LDGSTS.E.BYPASS.LTC128B.128 [R247+0xd100], [R10.64], !P4 ;  /* 0x0d1000000af71fae */ /* 0x0005e8000e101d4a */
[----:B------:R2:W-:Y:S04]  /*1dd0*/  @P1 LDGSTS.E.BYPASS.LTC128B.128 [R247+0x10100], [R10.64+0x80], !P6 ;  /* 0x101000800af71fae */ /* 0x0005e8000f101d4a */
[----:B------:R2:W-:Y:S04]  /*1de0*/  @P1 LDGSTS.E.BYPASS.LTC128B.128 [R247+0x13100], [R10.64+0x100], !P3 ;  /* 0x131001000af71fae */ /* 0x0005e8000d901d4a */
[----:B------:R2:W-:Y:S01]  /*1df0*/  @P1 LDGSTS.E.BYPASS.LTC128B.128 [R247+0x16100], [R10.64+0x180], !P5 ;  /* 0x161001800af71fae */ /* 0x0005e2000e901d4a */
[----:B---3--:R-:W-:Y:S01]  /*1e00*/  IMAD.SHL.U32 R6, R25, 0x40, RZ ;  /* 0x0000004019067824 */ /* 0x008fe200078e00ff */
[----:B------:R-:W-:-:S04]  /*1e10*/  SEL R7, RZ, 0x4, P3 ;  /* 0x00000004ff077807 */ /* 0x000fc80001800000 */
[----:B------:R-:W-:Y:S02]  /*1e20*/  LOP3.LUT R0, R6, 0x1c0, RZ, 0xc0, !PT ;  /* 0x000001c006007812 */ /* 0x000fe400078ec0ff */
[----:B------:R-:W-:Y:S02]  /*1e30*/  IADD3 R15, R7, R9, R17 ;  /* 0x00000009070f7210 */ /* 0x000fe40007ffe011 */
[----:B------:R-:W-:Y:S02]  /*1e40*/  LOP3.LUT R6, R0, 0x8, R8, 0xf8, !PT ;  /* 0x0000000800067812 */ /* 0x000fe400078ef808 */
[C---:B------:R-:W-:Y:S02]  /*1e50*/  @P0 LEA R8, P2, R14.reuse, c[0x0][0x1c8], 0x1 ;  /* 0x000072000e080a11 */ /* 0x040fe400078408ff */
[----:B------:R-:W-:Y:S02]  /*1e60*/  SHF.R.U32.HI R0, RZ, 0x3, R0 ;  /* 0x00000003ff007819 */ /* 0x000fe40000011600 */
[----:B------:R-:W-:-:S02]  /*1e70*/  @P0 LEA.HI.X R9, R14, c[0x0][0x1cc], R16, 0x1, P2 ;  /* 0x000073000e090a11 */ /* 0x000fc400010f0c10 */
[----:B------:R-:W-:Y:S02]  /*1e80*/  SEL R7, RZ, 0x8, P5 ;  /* 0x00000008ff077807 */ /* 0x000fe40002800000 */
[----:B------:R-:W-:Y:S01]  /*1e90*/  LOP3.LUT R0, R6, R0, RZ, 0x3c, !PT ;  /* 0x0000000006007212 */ /* 0x000fe200078e3cff */
[----:B------:R3:W-:Y:S01]  /*1ea0*/  @P0 LDGSTS.E.BYPASS.LTC128B.128 [R247+0xe100], [R8.64], !P4 ;  /* 0x0e10000008f70fae */ /* 0x0007e2000e101d4a */
[C---:B------:R-:W-:Y:S01]  /*1eb0*/  LEA R6, P2, R12.reuse, c[0x0][0x1f8], 0x1 ;  /* 0x00007e000c067a11 */ /* 0x040fe200078408ff */
[----:B-1----:R-:W-:Y:S02]  /*1ec0*/  IMAD.IADD R24, R15, 0x1, R7 ;  /* 0x000000010f187824 */ /* 0x002fe400078e0207 */
[----:B------:R3:W-:Y:S01]  /*1ed0*/  @P0 LDGSTS.E.BYPASS.LTC128B.128 [R247+0x11100], [R8.64+0x80], !P6 ;  /* 0x1110008008f70fae */ /* 0x0007e2000f101d4a */
[----:B------:R-:W-:Y:S01]  /*1ee0*/  LEA.HI.X R7, R12, c[0x0][0x1fc], R13, 0x1, P2 ;  /* 0x00007f000c077a11 */ /* 0x000fe200010f0c0d */
[----:B------:R-:W-:Y:S01]  /*1ef0*/  IMAD R0, R28, 0x200, R0 ;  /* 0x000002001c007824 */ /* 0x000fe200078e0200 */
[----:B------:R-:W-:Y:S01]  /*1f00*/  LOP3.LUT P2, RZ, R25, 0x2, RZ, 0xc0, !PT ;  /* 0x0000000219ff7812 */ /* 0x000fe2000784c0ff */
[----:B------:R3:W-:Y:S01]  /*1f10*/  @P0 LDGSTS.E.BYPASS.LTC128B.128 [R247+0x14100], [R8.64+0x100], !P3 ;  /* 0x1410010008f70fae */ /* 0x0007e2000d901d4a */
[----:B------:R-:W-:Y:S01]  /*1f20*/  LOP3.LUT P3, RZ, R24, 0x2, RZ, 0xc0, !PT ;  /* 0x0000000218ff7812 */ /* 0x000fe2000786c0ff */
[----:B------:R-:W-:-:S02]  /*1f30*/  IMAD.SHL.U32 R212, R0, 0x2, RZ ;  /* 0x0000000200d47824 */ /* 0x000fc400078e00ff */
[----:B------:R3:W-:Y:S01]  /*1f40*/  @P0 LDGSTS.E.BYPASS.LTC128B.128 [R247+0x17100], [R8.64+0x180], !P5 ;  /* 0x1710018008f70fae */ /* 0x0007e2000e901d4a */
[--C-:B------:R-:W-:Y:S02]  /*1f50*/  IADD3 R22, P1, P0, R22, 0x80, R6.reuse ;  /* 0x0000008016167810 */ /* 0x100fe4000783e006 */
[----:B------:R-:W-:Y:S01]  /*1f60*/  IADD3 R223, R212, 0xc120, RZ ;  /* 0x0000c120d4df7810 */ /* 0x000fe20007ffe0ff */
[----:B------:R-:W0:Y:S01]  /*1f70*/  LDGDEPBAR ;  /* 0x00000000000079af */ /* 0x000e220000000000 */
[----:B------:R-:W-:Y:S02]  /*1f80*/  IADD3.X R23, RZ, UR13, R7, P1, P0 ;  /* 0x0000000dff177c10 */ /* 0x000fe40008fe0407 */
[----:B------:R-:W-:-:S04]  /*1f90*/  IADD3 R20, P1, P0, R20, 0x100, R6 ;  /* 0x0000010014147810 */ /* 0x000fc8000783e006 */
[----:B------:R-:W-:Y:S02]  /*1fa0*/  IADD3.X R21, RZ, UR13, R7, P1, P0 ;  /* 0x0000000dff157c10 */ /* 0x000fe40008fe0407 */
[----:B------:R-:W-:-:S04]  /*1fb0*/  IADD3 R18, P1, P0, R18, 0x180, R6 ;  /* 0x0000018012127810 */ /* 0x000fc8000783e006 */
[----:B------:R-:W-:Y:S02]  /*1fc0*/  IADD3.X R19, RZ, UR13, R7, P1, P0 ;  /* 0x0000000dff137c10 */ /* 0x000fe40008fe0407 */
[C---:B------:R-:W-:Y:S02]  /*1fd0*/  ISETP.LT.OR P1, PT, R3.reuse, 0x1, P4 ;  /* 0x000000010300780c */ /* 0x040fe40002721670 */
[----:B------:R-:W-:Y:S01]  /*1fe0*/  ISETP.LT.OR P0, PT, R3, 0x1, !P3 ;  /* 0x000000010300780c */ /* 0x000fe20005f01670 */
[----:B---3--:R-:W-:Y:S01]  /*1ff0*/  IMAD.SHL.U32 R8, R141, 0x20, RZ ;  /* 0x000000208d087824 */ /* 0x008fe200078e00ff */
[----:B------:R-:W-:-:S04]  /*2000*/  DEPBAR.LE SB0, 0x1 ;  /* 0x000080400000791a */ /* 0x000fc80000000000 */
[----:B------:R-:W-:-:S04]  /*2010*/  DEPBAR.LE SB0, 0x0 ;  /* 0x000080000000791a */ /* 0x000fc80000000000 */
[----:B------:R-:W-:Y:S01]  /*2020*/  BAR.SYNC.DEFER_BLOCKING 0x0 ;  /* 0x0000000000007b1d */ /* 0x000fe20000010000 */
[----:B------:R-:W-:Y:S02]  /*2030*/  LOP3.LUT R0, R8, 0x7ffffc00, RZ, 0xc0, !PT ;  /* 0x7ffffc0008007812 */ /* 0x000fe400078ec0ff */
[----:B------:R-:W-:-:S03]  /*2040*/  IADD3 R9, R212, 0xc100, RZ ;  /* 0x0000c100d4097810 */ /* 0x000fc60007ffe0ff */
[----:B------:R-:W-:Y:S01]  /*2050*/  IMAD.IADD R0, R5, 0x1, R0 ;  /* 0x0000000105007824 */ /* 0x000fe200078e0200 */
[----:B------:R-:W-:Y:S02]  /*2060*/  @P2 IADD3 R223, R9, -0x20, RZ ;  /* 0xffffffe009df2810 */ /* 0x000fe40007ffe0ff */
[----:B------:R-:W-:Y:S01]  /*2070*/  IADD3 R16, P2, R6, UR12, RZ ;  /* 0x0000000c06107c10 */ /* 0x000fe2000ff5e0ff */
[----:B------:R-:W-:Y:S01]  /*2080*/  IMAD.SHL.U32 R219, R0, 0x2, RZ ;  /* 0x0000000200db7824 */ /* 0x000fe200078e00ff */
[----:B------:R-:W-:Y:S01]  /*2090*/  IADD3 R246, R223, 0x800, RZ ;  /* 0x00000800dff67810 */ /* 0x000fe20007ffe0ff */
[----:B------:R-:W-:Y:S01]  /*20a0*/  IMAD.MOV.U32 R0, RZ, RZ, 0x40 ;  /* 0x00000040ff007424 */ /* 0x000fe200078e00ff */
[----:B------:R-:W-:Y:S01]  /*20b0*/  IADD3.X R17, R7, UR13, RZ, P2, !PT ;  /* 0x0000000d07117c10 */ /* 0x000fe200097fe4ff */
[--C-:B------:R-:W-:Y:S01]  /*20c0*/  IMAD R220, R4, 0x2, R219.reuse ;  /* 0x0000000204dc7824 */ /* 0x100fe200078e02db */
[----:B------:R-:W-:Y:S01]  /*20d0*/  LOP3.LUT P2, RZ, R24, 0x8, RZ, 0xc0, !PT ;  /* 0x0000000818ff7812 */ /* 0x000fe2000784c0ff */
[C---:B------:R-:W-:Y:S01]  /*20e0*/  IMAD R222, R2.reuse, 0x2, R219 ;  /* 0x0000000202de7824 */ /* 0x040fe200078e02db */
[C---:B------:R-:W-:Y:S01]  /*20f0*/  IADD3 R245, R223.reuse, 0x1000, RZ ;  /* 0x00001000dff57810 */ /* 0x040fe20007ffe0ff */
[----:B------:R-:W-:Y:S01]  /*2100*/  IMAD R221, R2, 0x2, R220 ;  /* 0x0000000202dd7824 */ /* 0x000fe200078e02dc */
[----:B------:R-:W-:-:S02]  /*2110*/  IADD3 R244, R223, 0x1800, RZ ;  /* 0x00001800dff47810 */ /* 0x000fc40007ffe0ff */
[C---:B------:R-:W-:Y:S02]  /*2120*/  IADD3 R243, R223.reuse, 0x2000, RZ ;  /* 0x00002000dff37810 */ /* 0x040fe40007ffe0ff */
[C---:B------:R-:W-:Y:S01]  /*2130*/  IADD3 R242, R223.reuse, 0x2800, RZ ;  /* 0x00002800dff27810 */ /* 0x040fe20007ffe0ff */
[----:B------:R-:W-:Y:S01]  /*2140*/  LDSM.16.M88.4 R12, [R219+0x18100] ;  /* 0x01810000db0c783b */ /* 0x000fe20000000200 */
[C---:B------:R-:W-:Y:S02]  /*2150*/  IADD3 R241, R223.reuse, 0x3000, RZ ;  /* 0x00003000dff17810 */ /* 0x040fe40007ffe0ff */
[C---:B------:R-:W-:Y:S01]  /*2160*/  IADD3 R240, R223.reuse, 0x3800, RZ ;  /* 0x00003800dff07810 */ /* 0x040fe20007ffe0ff */
[----:B--2---:R-:W-:Y:S01]  /*2170*/  LDSM.16.M88.4 R8, [R220+0x18100] ;  /* 0x01810000dc08783b */ /* 0x004fe20000000200 */
[C---:B------:R-:W-:Y:S02]  /*2180*/  IADD3 R239, R223.reuse, 0x4000, RZ ;  /* 0x00004000dfef7810 */ /* 0x040fe40007ffe0ff */
[C---:B------:R-:W-:Y:S01]  /*2190*/  IADD3 R238, R223.reuse, 0x4800, RZ ;  /* 0x00004800dfee7810 */ /* 0x040fe20007ffe0ff */
[----:B------:R-:W1:Y:S01]  /*21a0*/  LDSM.16.M88.4 R32, [R212+0xc100] ;  /* 0x00c10000d420783b */ /* 0x000e620000000200 */
[----:B------:R-:W-:-:S02]  /*21b0*/  IADD3 R237, R223, 0x5000, RZ ;  /* 0x00005000dfed7810 */ /* 0x000fc40007ffe0ff */
[C---:B------:R-:W-:Y:S01]  /*21c0*/  IADD3 R236, R223.reuse, 0x5800, RZ ;  /* 0x00005800dfec7810 */ /* 0x040fe20007ffe0ff */
[----:B------:R-:W2:Y:S01]  /*21d0*/  LDSM.16.M88.4 R28, [R212+0xc900] ;  /* 0x00c90000d41c783b */ /* 0x000ea20000000200 */
[C---:B------:R-:W-:Y:S02]  /*21e0*/  IADD3 R235, R223.reuse, 0x6000, RZ ;  /* 0x00006000dfeb7810 */ /* 0x040fe40007ffe0ff */
[C---:B------:R-:W-:Y:S01]  /*21f0*/  IADD3 R234, R223.reuse, 0x6800, RZ ;  /* 0x00006800dfea7810 */ /* 0x040fe20007ffe0ff */
[----:B------:R-:W3:Y:S01]  /*2200*/  LDSM.16.M88.4 R44, [R212+0xd100] ;  /* 0x00d10000d42c783b */ /* 0x000ee20000000200 */
[C---:B------:R-:W-:Y:S02]  /*2210*/  IADD3 R233, R223.reuse, 0x7000, RZ ;  /* 0x00007000dfe97810 */ /* 0x040fe40007ffe0ff */
[C---:B------:R-:W-:Y:S01]  /*2220*/  IADD3 R232, R223.reuse, 0x7800, RZ ;  /* 0x00007800dfe87810 */ /* 0x040fe20007ffe0ff */
[----:B------:R-:W-:Y:S01]  /*2230*/  LDSM.16.M88.4 R52, [R212+0xd900] ;  /* 0x00d90000d434783b */ /* 0x000fe20000000200 */
[----:B------:R-:W-:-:S02]  /*2240*/  IADD3 R231, R223, 0x8000, RZ ;  /* 0x00008000dfe77810 */ /* 0x000fc40007ffe0ff */
[C---:B------:R-:W-:Y:S01]  /*2250*/  IADD3 R230, R223.reuse, 0x8800, RZ ;  /* 0x00008800dfe67810 */ /* 0x040fe20007ffe0ff */
[----:B------:R-:W4:Y:S01]  /*2260*/  LDSM.16.M88.4 R56, [R212+0xe100] ;  /* 0x00e10000d438783b */ /* 0x000f220000000200 */
[C---:B------:R-:W-:Y:S02]  /*2270*/  IADD3 R229, R223.reuse, 0x9000, RZ ;  /* 0x00009000dfe57810 */ /* 0x040fe40007ffe0ff */
[C---:B------:R-:W-:Y:S01]  /*2280*/  IADD3 R228, R223.reuse, 0x9800, RZ ;  /* 0x00009800dfe47810 */ /* 0x040fe20007ffe0ff */
[----:B------:R-:W5:Y:S01]  /*2290*/  LDSM.16.M88.4 R60, [R212+0xe900] ;  /* 0x00e90000d43c783b */ /* 0x000f620000000200 */
[C---:B------:R-:W-:Y:S02]  /*22a0*/  IADD3 R227, R223.reuse, 0xa000, RZ ;  /* 0x0000a000dfe37810 */ /* 0x040fe40007ffe0ff */
[C---:B------:R-:W-:Y:S01]  /*22b0*/  IADD3 R226, R223.reuse, 0xa800, RZ ;  /* 0x0000a800dfe27810 */ /* 0x040fe20007ffe0ff */
[----:B------:R-:W-:Y:S01]  /*22c0*/  LDSM.16.M88.4 R64, [R223] ;  /* 0x00000000df40783b */ /* 0x000fe20000000200 */
[----:B------:R-:W-:-:S02]  /*22d0*/  IADD3 R225, R223, 0xb000, RZ ;  /* 0x0000b000dfe17810 */ /* 0x000fc40007ffe0ff */
[----:B------:R-:W-:Y:S01]  /*22e0*/  IADD3 R224, R223, 0xb800, RZ ;  /* 0x0000b800dfe07810 */ /* 0x000fe20007ffe0ff */
[----:B------:R-:W3:Y:S04]  /*22f0*/  LDSM.16.M88.4 R72, [R223+0x800] ;  /* 0x00080000df48783b */ /* 0x000ee80000000200 */
[----:B------:R-:W3:Y:S04]  /*2300*/  LDSM.16.M88.4 R92, [R223+0x1000] ;  /* 0x00100000df5c783b */ /* 0x000ee80000000200 */
[----:B------:R-:W-:Y:S04]  /*2310*/  LDSM.16.M88.4 R96, [R223+0x1800] ;  /* 0x00180000df60783b */ /* 0x000fe80000000200 */
[----:B------:R-:W-:Y:S01]  /*2320*/  LDSM.16.M88.4 R108, [R223+0x2000] ;  /* 0x00200000df6c783b */ /* 0x000fe20000000200 */
[C---:B-1----:R-:W-:Y:S03]  /*2330*/  HMMA.16816.F32 R40, R12.reuse, R34, RZ ;  /* 0x000000220c28723c */ /* 0x042fe600000018ff */
[----:B------:R-:W1:Y:S04]  /*2340*/  LDSM.16.M88.4 R104, [R223+0x2800] ;  /* 0x00280000df68783b */ /* 0x000e680000000200 */
[----:B------:R-:W-:Y:S01]  /*2350*/  @!PT LDS RZ, [RZ] ;  /* 0x00000000fffff984 */ /* 0x000fe20000000800 */
[----:B------:R-:W-:Y:S01]  /*2360*/  @!PT LDS RZ, [RZ] ;  /* 0x00000000fffff984 */ /* 0x000fe20000000800 */
[----:B------:R-:W-:Y:S01]  /*2370*/  @!PT LDS RZ, [RZ] ;  /* 0x00000000fffff984 */ /* 0x000fe20000000800 */
[----:B------:R1:W-:Y:S01]  /*2380*/  LDGSTS.E.BYPASS.LTC128B.128 [R247+0x100], [R6.64], !P1 ;  /* 0x0010000006f77fae */ /* 0x0003e2000c901d4a */
[----:B------:R-:W-:Y:S01]  /*2390*/  LOP3.LUT P1, RZ, R24, 0x4, RZ, 0xc0, !PT ;  /* 0x0000000418ff7812 */ /* 0x000fe2000782c0ff */
[----:B--2---:R-:W-:Y:S02]  /*23a0*/  HMMA.16816.F32 R36, R12, R28, RZ ;  /* 0x0000001c0c24723c */ /* 0x004fe400000018ff */
[----:B------:R1:W-:Y:S01]  /*23b0*/  LDGSTS.E.BYPASS.LTC128B.128 [R247+0x3100], [R6.64+0x80], !P0 ;  /* 0x0310008006f77fae */ /* 0x0003e2000c101d4a */
[----:B------:R-:W-:-:S05]  /*23c0*/  ISETP.LT.OR P0, PT, R3, 0x1, !P1 ;  /* 0x000000010300780c */ /* 0x000fca0004f01670 */
[C---:B------:R-:W-:Y:S08]  /*23d0*/  HMMA.16816.F32 R48, R12.reuse, R32, RZ ;  /* 0x000000200c30723c */ /* 0x040ff000000018ff */
[----:B------:R1:W-:Y:S01]  /*23e0*/  LDGSTS.E.BYPASS.LTC128B.128 [R247+0x6100], [R6.64+0x100], !P0 ;  /* 0x0610010006f77fae */ /* 0x0003e2000c101d4a */
[C---:B------:R-:W-:Y:S01]  /*23f0*/  ISETP.LT.OR P0, PT, R3.reuse, 0x1, !P2 ;  /* 0x000000010300780c */ /* 0x040fe20005701670 */
[C---:B------:R-:W-:Y:S08]  /*2400*/  HMMA.16816.F32 R32, R12.reuse, R30, RZ ;  /* 0x0000001e0c20723c */ /* 0x040ff000000018ff */
[----:B---3--:R-:W-:Y:S04]  /*2410*/  HMMA.16816.F32 R28, R12, R44, RZ ;  /* 0x0000002c0c1c723c */ /* 0x008fe800000018ff */
[----:B------:R1:W-:Y:S01]  /*2420*/  LDGSTS.E.BYPASS.LTC128B.128 [R247+0x9100], [R6.64+0x180], !P0 ;  /* 0x0910018006f77fae */ /* 0x0003e2000c101d4a */
[----:B------:R-:W-:-:S03]  /*2430*/  ISETP.LT.OR P0, PT, R3, 0x21, P4 ;  /* 0x000000210300780c */ /* 0x000fc60002701670 */
[C---:B----4-:R-:W-:Y:S08]  /*2440*/  HMMA.16816.F32 R84, R12.reuse, R56, RZ ;  /* 0x000000380c54723c */ /* 0x050ff000000018ff */
[----:B------:R-:W-:Y:S02]  /*2450*/  HMMA.16816.F32 R80, R12, R54, RZ ;  /* 0x000000360c50723c */ /* 0x000fe400000018ff */
[----:B------:R2:W-:Y:S01]  /*2460*/  LDGSTS.E.BYPASS.LTC128B.128 [R247+0x1100], [R16.64], !P0 ;  /* 0x0110000010f77fae */ /* 0x0005e2000c101d4a */
[----:B------:R-:W-:-:S02]  /*2470*/  ISETP.LT.OR P0, PT, R3, 0x21, !P3 ;  /* 0x000000210300780c */ /* 0x000fc40005f01670 */
[----:B------:R-:W-:-:S03]  /*2480*/  ISETP.LT.OR P3, PT, R3, 0x41, !P3 ;  /* 0x000000410300780c */ /* 0x000fc60005f61670 */
[C---:B------:R-:W-:Y:S08]  /*2490*/  HMMA.16816.F32 R88, R12.reuse, R58, RZ ;  /* 0x0000003a0c58723c */ /* 0x040ff000000018ff */
[----:B------:R3:W-:Y:S01]  /*24a0*/  LDGSTS.E.BYPASS.LTC128B.128 [R247+0x4100], [R22.64], !P0 ;  /* 0x0410000016f77fae */ /* 0x0007e2000c101d4a */
[----:B------:R-:W-:Y:S01]  /*24b0*/  LOP3.LUT P0, RZ, R25, 0x4, RZ, 0xc0, !PT ;  /* 0x0000000419ff7812 */ /* 0x000fe2000780c0ff */
[----:B-----5:R-:W-:Y:S03]  /*24c0*/  HMMA.16816.F32 R76, R12, R60, RZ ;  /* 0x0000003c0c4c723c */ /* 0x020fe600000018ff */
[----:B------:R-:W-:-:S02]  /*24d0*/  SEL R0, R0, 0xffffffc0, !P0 ;  /* 0xffffffc000007807 */ /* 0x000fc40004000000 */
[C---:B------:R-:W-:Y:S02]  /*24e0*/  ISETP.LT.OR P0, PT, R3.reuse, 0x21, !P1 ;  /* 0x000000210300780c */ /* 0x040fe40004f01670 */
[----:B------:R-:W-:Y:S01]  /*24f0*/  ISETP.LT.OR P1, PT, R3, 0x41, !P1 ;  /* 0x000000410300780c */ /* 0x000fe20004f21670 */
[----:B------:R-:W-:Y:S01]  /*2500*/  IMAD.IADD R218, R212, 0x1, R0 ;  /* 0x00000001d4da7824 */ /* 0x000fe200078e0200 */
[----:B------:R-:W-:Y:S01]  /*2510*/  HMMA.16816.F32 R24, R12, R46, RZ ;  /* 0x0000002e0c18723c */ /* 0x000fe200000018ff */
[----:B------:R-:W-:-:S07]  /*2520*/  IMAD.IADD R217, R0, 0x1, R223 ;  /* 0x0000000100d97824 */ /* 0x000fce00078e02df */
[----:B------:R-:W-:Y:S01]  /*2530*/  HMMA.16816.F32 R68, R12, R62, RZ ;  /* 0x0000003e0c44723c */ /* 0x000fe200000018ff */
[----:B------:R3:W-:Y:S01]  /*2540*/  LDGSTS.E.BYPASS.LTC128B.128 [R247+0x7100], [R20.64], !P0 ;  /* 0x0710000014f77fae */ /* 0x0007e2000c101d4a */
[----:B-1----:R-:W-:-:S04]  /*2550*/  IADD3 R6, P0, R16, UR12, RZ ;  /* 0x0000000c10067c10 */ /* 0x002fc8000ff1e0ff */
[----:B------:R-:W-:Y:S02]  /*2560*/  IADD3.X R7, R17, UR13, RZ, P0, !PT ;  /* 0x0000000d11077c10 */ /* 0x000fe400087fe4ff */
[C---:B------:R-:W-:Y:S01]  /*2570*/  ISETP.LT.OR P0, PT, R3.reuse, 0x21, !P2 ;  /* 0x000000210300780c */ /* 0x040fe20005701670 */
[C---:B------:R-:W-:Y:S08]  /*2580*/  HMMA.16816.F32 R60, R8.reuse, R72, R36 ;  /* 0x00000048083c723c */ /* 0x040ff00000001824 */
[----:B------:R-:W-:Y:S04]  /*2590*/  HMMA.16816.F32 R56, R8, R64, R48 ;  /* 0x000000400838723c */ /* 0x000fe80000001830 */
[----:B------:R2:W-:Y:S01]  /*25a0*/  LDGSTS.E.BYPASS.LTC128B.128 [R247+0xa100], [R18.64], !P0 ;  /* 0x0a10000012f77fae */ /* 0x0005e2000c101d4a */
[----:B------:R-:W-:-:S03]  /*25b0*/  ISETP.LT.OR P0, PT, R3, 0x41, P4 ;  /* 0x000000410300780c */ /* 0x000fc60002701670 */
[C---:B------:R-:W-:Y:S08]  /*25c0*/  HMMA.16816.F32 R44, R8.reuse, R92, R28 ;  /* 0x0000005c082c723c */ /* 0x040ff0000000181c */
[----:B------:R-:W-:Y:S02]  /*25d0*/  HMMA.16816.F32 R76, R8, R104, R76 ;  /* 0x00000068084c723c */ /* 0x000fe4000000184c */
[----:B------:R1:W-:Y:S01]  /*25e0*/  LDGSTS.E.BYPASS.LTC128B.128 [R247+0x2100], [R6.64], !P0 ;  /* 0x0210000006f77fae */ /* 0x0003e2000c101d4a */
[----:B------:R-:W-:-:S03]  /*25f0*/  ISETP.LT.OR P0, PT, R3, 0x41, !P2 ;  /* 0x000000410300780c */ /* 0x000fc60005701670 */
[----:B------:R1:W-:Y:S04]  /*2600*/  LDGSTS.E.BYPASS.LTC128B.128 [R247+0x5100], [R6.64+0x80], !P3 ;  /* 0x0510008006f77fae */ /* 0x0003e8000d901d4a */
[----:B------:R1:W-:Y:S01]  /*2610*/  LDGSTS.E.BYPASS.LTC128B.128 [R247+0x8100], [R6.64+0x100], !P1 ;  /* 0x0810010006f77fae */ /* 0x0003e2000c901d4a */
[----:B--2---:R-:W-:Y:S05]  /*2620*/  HMMA.16816.F32 R16, R12, R52, RZ ;  /* 0x000000340c10723c */ /* 0x004fea00000018ff */
[----:B------:R1:W-:Y:S01]  /*2630*/  LDGSTS.E.BYPASS.LTC128B.128 [R247+0xb100], [R6.64+0x180], !P0 ;  /* 0x0b10018006f77fae */ /* 0x0003e2000c101d4a */
[----:B------:R-:W-:-:S03]  /*2640*/  PLOP3.LUT P0, PT, PT, PT, UP0, 0x80, 0x0 ;  /* 0x000000000000781c */ /* 0x000fc60003f0f008 */
[----:B---3--:R-:W-:Y:S01]  /*2650*/  LDSM.16.M88.4 R20, [R222+0x18100] ;  /* 0x01810000de14783b */ /* 0x008fe20000000200 */
[C---:B------:R-:W-:Y:S03]  /*2660*/  HMMA.16816.F32 R12, R8.reuse, R66, R40 ;  /* 0x00000042080c723c */ /* 0x040fe60000001828 */
[----:B------:R-:W2:Y:S04]  /*2670*/  LDSM.16.M88.4 R100, [R218+0xc100] ;  /* 0x00c10000da64783b */ /* 0x000ea80000000200 */
[----:B------:R-:W3:Y:S01]  /*2680*/  LDSM.16.M88.4 R36, [R218+0xd100] ;  /* 0x00d10000da24783b */ /* 0x000ee20000000200 */
[C---:B------:R-:W-:Y:S03]  /*2690*/  HMMA.16816.F32 R52, R8.reuse, R74, R32 ;  /* 0x0000004a0834723c */ /* 0x040fe60000001820 */
[----:B------:R-:W4:Y:S04]  /*26a0*/  LDSM.16.M88.4 R48, [R218+0xc900] ;  /* 0x00c90000da30783b */ /* 0x000f280000000200 */
[----:B------:R-:W5:Y:S01]  /*26b0*/  LDSM.16.M88.4 R32, [R218+0xd900] ;  /* 0x00d90000da20783b */ /* 0x000f620000000200 */
[C---:B------:R-:W-:Y:S03]  /*26c0*/  HMMA.16816.F32 R40, R8.reuse, R94, R24 ;  /* 0x0000005e0828723c */ /* 0x040fe60000001818 */
[----:B------:R-:W1:Y:S04]  /*26d0*/  LDSM.16.M88.4 R112, [R218+0xe100] ;  /* 0x00e10000da70783b */ /* 0x000e680000000200 */
[----:B------:R-:W-:Y:S01]  /*26e0*/  LDSM.16.M88.4 R120, [R217+0x1000] ;  /* 0x00100000d978783b */ /* 0x000fe20000000200 */
[C---:B------:R-:W-:Y:S03]  /*26f0*/  HMMA.16816.F32 R28, R8.reuse, R96, R16 ;  /* 0x00000060081c723c */ /* 0x040fe60000001810 */
[----:B------:R-:W-:Y:S04]  /*2700*/  LDSM.16.M88.4 R128, [R217+0x1800] ;  /* 0x00180000d980783b */ /* 0x000fe80000000200 */
[----:B------:R-:W-:Y:S01]  /*2710*/  LDSM.16.M88.4 R132, [R217+0x2000] ;  /* 0x00200000d984783b */ /* 0x000fe20000000200 */
[C---:B------:R-:W-:Y:S03]  /*2720*/  HMMA.16816.F32 R16, R8.reuse, R108, R84 ;  /* 0x0000006c0810723c */ /* 0x040fe60000001854 */
[----:B------:R-:W-:Y:S04]  /*2730*/  LDSM.16.M88.4 R84, [R217] ;  /* 0x00000000d954783b */ /* 0x000fe80000000200 */
[----:B------:R-:W-:Y:S01]  /*2740*/  LDSM.16.M88.4 R124, [R212+0xf900] ;  /* 0x00f90000d47c783b */ /* 0x000fe20000000200 */
[C---:B------:R-:W-:Y:S03]  /*2750*/  HMMA.16816.F32 R108, R8.reuse, R110, R88 ;  /* 0x0000006e086c723c */ /* 0x040fe60000001858 */
[----:B------:R-:W-:Y:S04]  /*2760*/  LDSM.16.M88.4 R116, [R212+0xf100] ;  /* 0x00f10000d474783b */ /* 0x000fe80000000200 */
[----:B------:R-:W-:Y:S01]  /*2770*/  LDSM.16.M88.4 R136, [R212+0x10100] ;  /* 0x01010000d488783b */ /* 0x000fe20000000200 */
[----:B------:R-:W-:Y:S03]  /*2780*/  HMMA.16816.F32 R24, R8, R98, R80 ;  /* 0x000000620818723c */ /* 0x000fe60000001850 */
[----:B------:R-:W0:Y:S05]  /*2790*/  LDGDEPBAR ;  /* 0x00000000000079af */ /* 0x000e2a0000000000 */
[----:B--2---:R-:W-:Y:S01]  /*27a0*/  HMMA.16816.F32 R88, R20, R102, R12 ;  /* 0x000000661458723c */ /* 0x004fe2000000180c */
[----:B------:R-:W2:Y:S07]  /*27b0*/  LDSM.16.M88.4 R12, [R218+0xe900] ;  /* 0x00e90000da0c783b */ /* 0x000eae0000000200 */
[----:B------:R-:W-:Y:S01]  /*27c0*/  HMMA.16816.F32 R96, R8, R106, R68 ;  /* 0x0000006a0860723c */ /* 0x000fe20000001844 */
[----:B------:R-:W1:Y:S04]  /*27d0*/  LDSM.16.M88.4 R8, [R221+0x18100] ;  /* 0x01810000dd08783b */ /* 0x000e680000000200 */
[----:B------:R-:W1:Y:S03]  /*27e0*/  LDSM.16.M88.4 R104, [R217+0x800] ;  /* 0x00080000d968783b */ /* 0x000e660000000200 */
[C---:B---3--:R-:W-:Y:S08]  /*27f0*/  HMMA.16816.F32 R64, R20.reuse, R38, R40 ;  /* 0x000000261440723c */ /* 0x048ff00000001828 */
[C---:B----4-:R-:W-:Y:S08]  /*2800*/  HMMA.16816.F32 R80, R20.reuse, R48, R60 ;  /* 0x000000301450723c */ /* 0x050ff0000000183c */
[C---:B------:R-:W-:Y:S08]  /*2810*/  HMMA.16816.F32 R72, R20.reuse, R50, R52 ;  /* 0x000000321448723c */ /* 0x040ff00000001834 */
[C---:B-----5:R-:W-:Y:S08]  /*2820*/  HMMA.16816.F32 R60, R20.reuse, R32, R28 ;  /* 0x00000020143c723c */ /* 0x060ff0000000181c */
[C---:B------:R-:W-:Y:S01]  /*2830*/  HMMA.16816.F32 R92, R20.reuse, R100, R56 ;  /* 0x00000064145c723c */ /* 0x040fe20000001838 */
[----:B------:R-:W3:Y:S07]  /*2840*/  LDSM.16.M88.4 R100, [R217+0x2800] ;  /* 0x00280000d964783b */ /* 0x000eee0000000200 */
[C---:B------:R-:W-:Y:S08]  /*2850*/  HMMA.16816.F32 R68, R20.reuse, R36, R44 ;  /* 0x000000241444723c */ /* 0x040ff0000000182c */
[C---:B------:R-:W-:Y:S08]  /*2860*/  HMMA.16816.F32 R56, R20.reuse, R34, R24 ;  /* 0x000000221438723c */ /* 0x040ff00000001818 */
[C---:B-1----:R-:W-:Y:S01]  /*2870*/  HMMA.16816.F32 R52, R20.reuse, R112, R16 ;  /* 0x000000701434723c */ /* 0x042fe20000001810 */
[----:B------:R-:W1:Y:S07]  /*2880*/  LDSM.16.M88.4 R16, [R219+0x1c100] ;  /* 0x01c10000db10783b */ /* 0x000e6e0000000200 */
[C---:B------:R-:W-:Y:S01]  /*2890*/  HMMA.16816.F32 R48, R20.reuse, R114, R108 ;  /* 0x000000721430723c */ /* 0x040fe2000000186c */
[----:B------:R-:W4:Y:S04]  /*28a0*/  LDSM.16.M88.4 R108, [R212+0x10900] ;  /* 0x01090000d46c783b */ /* 0x000f280000000200 */
[----:B------:R-:W-:Y:S03]  /*28b0*/  LDSM.16.M88.4 R112, [R218+0x11100] ;  /* 0x01110000da70783b */ /* 0x000fe60000000200 */
[C---:B--2---:R-:W-:Y:S08]  /*28c0*/  HMMA.16816.F32 R76, R20.reuse, R12, R76 ;  /* 0x0000000c144c723c */ /* 0x044ff0000000184c */
[----:B------:R-:W-:Y:S01]  /*28d0*/  HMMA.16816.F32 R44, R20, R14, R96 ;  /* 0x0000000e142c723c */ /* 0x000fe20000001860 */
[----:B------:R-:W-:Y:S07]  /*28e0*/  LDSM.16.M88.4 R96, [R218+0xf900] ;  /* 0x00f90000da60783b */ /* 0x000fee0000000200 */
[C---:B------:R-:W-:Y:S01]  /*28f0*/  HMMA.16816.F32 R20, R8.reuse, R122, R64 ;  /* 0x0000007a0814723c */ /* 0x040fe20000001840 */
[----:B------:R-:W2:Y:S07]  /*2900*/  LDSM.16.M88.4 R64, [R212+0x11100] ;  /* 0x01110000d440783b */ /* 0x000eae0000000200 */
[C---:B------:R-:W-:Y:S08]  /*2910*/  HMMA.16816.F32 R28, R8.reuse, R106, R72 ;  /* 0x0000006a081c723c */ /* 0x040ff00000001848 */
[C---:B------:R-:W-:Y:S08]  /*2920*/  HMMA.16816.F32 R12, R8.reuse, R128, R60 ;  /* 0x00000080080c723c */ /* 0x040ff0000000183c */
[C---:B------:R-:W-:Y:S01]  /*2930*/  HMMA.16816.F32 R40, R8.reuse, R84, R92 ;  /* 0x000000540828723c */ /* 0x040fe2000000185c */
[----:B------:R-:W5:Y:S07]  /*2940*/  LDSM.16.M88.4 R92, [R212+0x11900] ;  /* 0x01190000d45c783b */ /* 0x000f6e0000000200 */
[C---:B------:R-:W-:Y:S01]  /*2950*/  HMMA.16816.F32 R24, R8.reuse, R120, R68 ;  /* 0x000000780818723c */ /* 0x040fe20000001844 */
[----:B------:R-:W-:Y:S07]  /*2960*/  LDSM.16.M88.4 R120, [R223+0x6000] ;  /* 0x00600000df78783b */ /* 0x000fee0000000200 */
[C---:B------:R-:W-:Y:S01]  /*2970*/  HMMA.16816.F32 R56, R8.reuse, R130, R56 ;  /* 0x000000820838723c */ /* 0x040fe20000001838 */
[----:B------:R-:W-:Y:S07]  /*2980*/  LDSM.16.M88.4 R128, [R223+0x6800] ;  /* 0x00680000df80783b */ /* 0x000fee0000000200 */
[C---:B------:R-:W-:Y:S08]  /*2990*/  HMMA.16816.F32 R60, R8.reuse, R132, R52 ;  /* 0x00000084083c723c */ /* 0x040ff00000001834 */
[C---:B------:R-:W-:Y:S01]  /*29a0*/  HMMA.16816.F32 R32, R8.reuse, R104, R80 ;  /* 0x000000680820723c */ /* 0x040fe20000001850 */
[----:B------:R-:W-:Y:S07]  /*29b0*/  LDSM.16.M88.4 R104, [R218+0x10900] ;  /* 0x01090000da68783b */ /* 0x000fee0000000200 */
[C---:B------:R-:W-:Y:S08]  /*29c0*/  HMMA.16816.F32 R52, R8.reuse, R134, R48 ;  /* 0x000000860834723c */ /* 0x040ff00000001830 */
[C---:B------:R-:W-:Y:S08]  /*29d0*/  HMMA.16816.F32 R36, R8.reuse, R86, R88 ;  /* 0x000000560824723c */ /* 0x040ff00000001858 */
[----:B---3--:R-:W-:Y:S08]  /*29e0*/  HMMA.16816.F32 R80, R8, R100, R76 ;  /* 0x000000640850723c */ /* 0x008ff0000000184c */
[----:B-1----:R-:W-:Y:S08]  /*29f0*/  HMMA.16816.F32 R72, R16, R126, R28 ;  /* 0x0000007e1048723c */ /* 0x002ff0000000181c */
[----:B------:R-:W-:Y:S01]  /*2a00*/  HMMA.16816.F32 R8, R8, R102, R44 ;  /* 0x000000660808723c */ /* 0x000fe2000000182c */
[----:B------:R-:W-:Y:S04]  /*2a10*/  LDSM.16.M88.4 R44, [R223+0x3000] ;  /* 0x00300000df2c783b */ /* 0x000fe80000000200 */
[----:B------:R-:W-:Y:S03]  /*2a20*/  LDSM.16.M88.4 R100, [R218+0x10100] ;  /* 0x01010000da64783b */ /* 0x000fe60000000200 */
[C---:B----4-:R-:W-:Y:S01]  /*2a30*/  HMMA.16816.F32 R28, R16.reuse, R108, R12 ;  /* 0x0000006c101c723c */ /* 0x050fe2000000180c */
[----:B------:R-:W1:Y:S07]  /*2a40*/  LDSM.16.M88.4 R12, [R220+0x1c100] ;  /* 0x01c10000dc0c783b */ /* 0x000e6e0000000200 */
[C---:B------:R-:W-:Y:S01]  /*2a50*/  HMMA.16816.F32 R88, R16.reuse, R116, R40 ;  /* 0x000000741058723c */ /* 0x040fe20000001828 */
[----:B------:R-:W3:Y:S07]  /*2a60*/  LDSM.16.M88.4 R40, [R223+0x3800] ;  /* 0x00380000df28783b */ /* 0x000eee0000000200 */
[C---:B------:R-:W-:Y:S08]  /*2a70*/  HMMA.16816.F32 R68, R16.reuse, R136, R24 ;  /* 0x000000881044723c */ /* 0x040ff00000001818 */
[C---:B------:R-:W-:Y:S01]  /*2a80*/  HMMA.16816.F32 R24, R16.reuse, R110, R56 ;  /* 0x0000006e1018723c */ /* 0x040fe20000001838 */
[----:B------:R-:W-:Y:S07]  /*2a90*/  LDSM.16.M88.4 R108, [R217+0x3800] ;  /* 0x00380000d96c783b */ /* 0x000fee0000000200 */
[C---:B------:R-:W-:Y:S01]  /*2aa0*/  HMMA.16816.F32 R76, R16.reuse, R124, R32 ;  /* 0x0000007c104c723c */ /* 0x040fe20000001820 */
[----:B------:R-:W4:Y:S04]  /*2ab0*/  LDSM.16.M88.4 R32, [R223+0x4800] ;  /* 0x00480000df20783b */ /* 0x000f280000000200 */
[----:B------:R-:W-:Y:S03]  /*2ac0*/  LDSM.16.M88.4 R124, [R218+0x12100] ;  /* 0x01210000da7c783b */ /* 0x000fe60000000200 */
[C---:B--2---:R-:W-:Y:S01]  /*2ad0*/  HMMA.16816.F32 R56, R16.reuse, R66, R52 ;  /* 0x000000421038723c */ /* 0x044fe20000001834 */
[----:B------:R-:W2:Y:S07]  /*2ae0*/  LDSM.16.M88.4 R52, [R223+0x5000] ;  /* 0x00500000df34783b */ /* 0x000eae0000000200 */
[C---:B------:R-:W-:Y:S01]  /*2af0*/  HMMA.16816.F32 R84, R16.reuse, R118, R36 ;  /* 0x000000761054723c */ /* 0x040fe20000001824 */
[----:B------:R-:W2:Y:S04]  /*2b00*/  LDSM.16.M88.4 R36, [R223+0x4000] ;  /* 0x00400000df24783b */ /* 0x000ea80000000200 */
[----:B------:R-:W-:Y:S03]  /*2b10*/  LDSM.16.M88.4 R116, [R218+0x11900] ;  /* 0x01190000da74783b */ /* 0x000fe60000000200 */
[C---:B------:R-:W-:Y:S08]  /*2b20*/  HMMA.16816.F32 R48, R16.reuse, R138, R20 ;  /* 0x0000008a1030723c */ /* 0x040ff00000001814 */
[C---:B------:R-:W-:Y:S01]  /*2b30*/  HMMA.16816.F32 R20, R16.reuse, R64, R60 ;  /* 0x000000401014723c */ /* 0x040fe2000000183c */
[----:B------:R-:W2:Y:S07]  /*2b40*/  LDSM.16.M88.4 R64, [R223+0x5800] ;  /* 0x00580000df40783b */ /* 0x000eae0000000200 */
[C---:B-----5:R-:W-:Y:S08]  /*2b50*/  HMMA.16816.F32 R60, R16.reuse, R92, R80 ;  /* 0x0000005c103c723c */ /* 0x060ff00000001850 */
[----:B------:R-:W-:Y:S01]  /*2b60*/  HMMA.16816.F32 R16, R16, R94, R8 ;  /* 0x0000005e1010723c */ /* 0x000fe20000001808 */
[----:B------:R-:W-:Y:S04]  /*2b70*/  LDSM.16.M88.4 R8, [R222+0x1c100] ;  /* 0x01c10000de08783b */ /* 0x000fe80000000200 */
[----:B------:R-:W5:Y:S03]  /*2b80*/  LDSM.16.M88.4 R92, [R218+0xf100] ;  /* 0x00f10000da5c783b */ /* 0x000f660000000200 */
[C---:B-1----:R-:W-:Y:S08]  /*2b90*/  HMMA.16816.F32 R88, R12.reuse, R44, R88 ;  /* 0x0000002c0c58723c */ /* 0x042ff00000001858 */
[C---:B---3--:R-:W-:Y:S08]  /*2ba0*/  HMMA.16816.F32 R80, R12.reuse, R40, R76 ;  /* 0x000000280c50723c */ /* 0x048ff0000000184c */
[C---:B------:R-:W-:Y:S08]  /*2bb0*/  HMMA.16816.F32 R84, R12.reuse, R46, R84 ;  /* 0x0000002e0c54723c */ /* 0x040ff00000001854 */
[C---:B------:R-:W-:Y:S08]  /*2bc0*/  HMMA.16816.F32 R76, R12.reuse, R42, R72 ;  /* 0x0000002a0c4c723c */ /* 0x040ff00000001848 */
[C---:B----4-:R-:W-:Y:S01]  /*2bd0*/  HMMA.16816.F32 R44, R12.reuse, R34, R24 ;  /* 0x000000220c2c723c */ /* 0x050fe20000001818 */
[----:B------:R-:W-:Y:S07]  /*2be0*/  LDSM.16.M88.4 R24, [R217+0x3000] ;  /* 0x00300000d918783b */ /* 0x000fee0000000200 */
[C---:B--2---:R-:W-:Y:S01]  /*2bf0*/  HMMA.16816.F32 R40, R12.reuse, R52, R20 ;  /* 0x000000340c28723c */ /* 0x044fe20000001814 */
[----:B------:R-:W1:Y:S07]  /*2c00*/  LDSM.16.M88.4 R20, [R221+0x1c100] ;  /* 0x01c10000dd14783b */ /* 0x000e6e0000000200 */
[C---:B------:R-:W-:Y:S08]  /*2c10*/  HMMA.16816.F32 R72, R12.reuse, R36, R68 ;  /* 0x000000240c48723c */ /* 0x040ff00000001844 */
[C---:B------:R-:W-:Y:S08]  /*2c20*/  HMMA.16816.F32 R68, R12.reuse, R38, R48 ;  /* 0x000000260c44723c */ /* 0x040ff00000001830 */
[C---:B------:R-:W-:Y:S08]  /*2c30*/  HMMA.16816.F32 R48, R12.reuse, R32, R28 ;  /* 0x000000200c30723c */ /* 0x040ff0000000181c */
[----:B------:R-:W-:Y:S08]  /*2c40*/  HMMA.16816.F32 R28, R12, R66, R16 ;  /* 0x000000420c1c723c */ /* 0x000ff00000001810 */
[----:B-----5:R-:W-:Y:S08]  /*2c50*/  HMMA.16816.F32 R16, R8, R92, R88 ;  /* 0x0000005c0810723c */ /* 0x020ff00000001858 */
[C---:B------:R-:W-:Y:S01]  /*2c60*/  HMMA.16816.F32 R36, R12.reuse, R54, R56 ;  /* 0x000000360c24723c */ /* 0x040fe20000001838 */
[----:B------:R-:W2:Y:S07]  /*2c70*/  LDSM.16.M88.4 R52, [R217+0x4000] ;  /* 0x00400000d934783b */ /* 0x000eae0000000200 */
[----:B------:R-:W-:Y:S01]  /*2c80*/  HMMA.16816.F32 R32, R12, R64, R60 ;  /* 0x000000400c20723c */ /* 0x000fe2000000183c */
[----:B------:R-:W-:Y:S07]  /*2c90*/  LDSM.16.M88.4 R60, [R217+0x5000] ;  /* 0x00500000d93c783b */ /* 0x000fee0000000200 */
[C---:B------:R-:W-:Y:S08]  /*2ca0*/  HMMA.16816.F32 R12, R8.reuse, R94, R84 ;  /* 0x0000005e080c723c */ /* 0x040ff00000001854 */
[C---:B------:R-:W-:Y:S08]  /*2cb0*/  HMMA.16816.F32 R64, R8.reuse, R96, R80 ;  /* 0x000000600840723c */ /* 0x040ff00000001850 */
[C---:B------:R-:W-:Y:S01]  /*2cc0*/  HMMA.16816.F32 R88, R8.reuse, R102, R68 ;  /* 0x000000660858723c */ /* 0x040fe20000001844 */
[----:B------:R-:W3:Y:S07]  /*2cd0*/  LDSM.16.M88.4 R68, [R217+0x4800] ;  /* 0x00480000d944783b */ /* 0x000eee0000000200 */
[C---:B------:R-:W-:Y:S08]  /*2ce0*/  HMMA.16816.F32 R96, R8.reuse, R98, R76 ;  /* 0x000000620860723c */ /* 0x040ff0000000184c */
[C---:B------:R-:W-:Y:S01]  /*2cf0*/  HMMA.16816.F32 R80, R8.reuse, R106, R44 ;  /* 0x0000006a0850723c */ /* 0x040fe2000000182c */
[----:B------:R-:W4:Y:S07]  /*2d00*/  LDSM.16.M88.4 R44, [R217+0x5800] ;  /* 0x00580000d92c783b */ /* 0x000f2e0000000200 */
[C---:B------:R-:W-:Y:S08]  /*2d10*/  HMMA.16816.F32 R92, R8.reuse, R100, R72 ;  /* 0x00000064085c723c */ /* 0x040ff00000001848 */
[C---:B------:R-:W-:Y:S01]  /*2d20*/  HMMA.16816.F32 R84, R8.reuse, R104, R48 ;  /* 0x000000680854723c */ /* 0x040fe20000001830 */
[----:B------:R-:W-:Y:S07]  /*2d30*/  LDSM.16.M88.4 R104, [R212+0x13100] ;  /* 0x01310000d468783b */ /* 0x000fee0000000200 */
[----:B------:R-:W-:Y:S01]  /*2d40*/  HMMA.16816.F32 R100, R8, R112, R40 ;  /* 0x000000700864723c */ /* 0x000fe20000001828 */
[----:B------:R-:W-:Y:S07]  /*2d50*/  LDSM.16.M88.4 R40, [R212+0x12100] ;  /* 0x01210000d428783b */ /* 0x000fee0000000200 */
[----:B-1----:R-:W-:Y:S01]  /*2d60*/  HMMA.16816.F32 R48, R20, R24, R16 ;  /* 0x000000181430723c */ /* 0x002fe20000001810 */
[----:B------:R-:W1:Y:S07]  /*2d70*/  LDSM.16.M88.4 R16, [R219+0x20100] ;  /* 0x02010000db10783b */ /* 0x000e6e0000000200 */
[C---:B------:R-:W-:Y:S01]  /*2d80*/  HMMA.16816.F32 R76, R8.reuse, R114, R36 ;  /* 0x00000072084c723c */ /* 0x040fe20000001824 */
[----:B------:R-:W5:Y:S04]  /*2d90*/  LDSM.16.M88.4 R36, [R212+0x12900] ;  /* 0x01290000d424783b */ /* 0x000f680000000200 */
[----:B------:R-:W-:Y:S03]  /*2da0*/  LDSM.16.M88.4 R112, [R212+0x14900] ;  /* 0x01490000d470783b */ /* 0x000fe60000000200 */
[C---:B------:R-:W-:Y:S08]  /*2db0*/  HMMA.16816.F32 R72, R8.reuse, R116, R32 ;  /* 0x000000740848723c */ /* 0x040ff00000001820 */
[----:B------:R-:W-:Y:S01]  /*2dc0*/  HMMA.16816.F32 R56, R8, R118, R28 ;  /* 0x000000760838723c */ /* 0x000fe2000000181c */
[----:B------:R-:W-:Y:S07]  /*2dd0*/  LDSM.16.M88.4 R116, [R212+0x13900] ;  /* 0x01390000d474783b */ /* 0x000fee0000000200 */
[C---:B------:R-:W-:Y:S01]  /*2de0*/  HMMA.16816.F32 R32, R20.reuse, R26, R12 ;  /* 0x0000001a1420723c */ /* 0x040fe2000000180c */
[----:B------:R-:W-:Y:S07]  /*2df0*/  LDSM.16.M88.4 R12, [R220+0x20100] ;  /* 0x02010000dc0c783b */ /* 0x000fee0000000200 */
[C---:B------:R-:W-:Y:S08]  /*2e00*/  HMMA.16816.F32 R28, R20.reuse, R108, R64 ;  /* 0x0000006c141c723c */ /* 0x040ff00000001840 */
[C---:B------:R-:W-:Y:S01]  /*2e10*/  HMMA.16816.F32 R24, R20.reuse, R110, R96 ;  /* 0x0000006e1418723c */ /* 0x040fe20000001860 */
[----:B------:R-:W1:Y:S07]  /*2e20*/  LDSM.16.M88.4 R108, [R212+0x14100] ;  /* 0x01410000d46c783b */ /* 0x000e6e0000000200 */
[C---:B--2---:R-:W-:Y:S01]  /*2e30*/  HMMA.16816.F32 R8, R20.reuse, R52, R92 ;  /* 0x000000341408723c */ /* 0x044fe2000000185c */
[----:B------:R-:W-:Y:S07]  /*2e40*/  LDSM.16.M88.4 R92, [R223+0x8000] ;  /* 0x00800000df5c783b */ /* 0x000fee0000000200 */
[C---:B------:R-:W-:Y:S08]  /*2e50*/  HMMA.16816.F32 R52, R20.reuse, R54, R88 ;  /* 0x000000361434723c */ /* 0x040ff00000001858 */
[C---:B---3--:R-:W-:Y:S08]  /*2e60*/  HMMA.16816.F32 R88, R20.reuse, R70, R80 ;  /* 0x000000461458723c */ /* 0x048ff00000001850 */
[C---:B------:R-:W-:Y:S01]  /*2e70*/  HMMA.16816.F32 R96, R20.reuse, R60, R100 ;  /* 0x0000003c1460723c */ /* 0x040fe20000001864 */
[----:B------:R-:W-:Y:S07]  /*2e80*/  LDSM.16.M88.4 R100, [R223+0x8800] ;  /* 0x00880000df64783b */ /* 0x000fee0000000200 */
[C---:B------:R-:W-:Y:S08]  /*2e90*/  HMMA.16816.F32 R80, R20.reuse, R62, R76 ;  /* 0x0000003e1450723c */ /* 0x040ff0000000184c */
[C---:B------:R-:W-:Y:S08]  /*2ea0*/  HMMA.16816.F32 R84, R20.reuse, R68, R84 ;  /* 0x000000441454723c */ /* 0x040ff00000001854 */
[C---:B----4-:R-:W-:Y:S08]  /*2eb0*/  HMMA.16816.F32 R76, R20.reuse, R44, R72 ;  /* 0x0000002c144c723c */ /* 0x050ff00000001848 */
[----:B------:R-:W-:Y:S01]  /*2ec0*/  HMMA.16816.F32 R72, R20, R46, R56 ;  /* 0x0000002e1448723c */ /* 0x000fe20000001838 */
[----:B------:R-:W2:Y:S07]  /*2ed0*/  LDSM.16.M88.4 R44, [R223+0x7000] ;  /* 0x00700000df2c783b */ /* 0x000eae0000000200 */
[C---:B-1----:R-:W-:Y:S08]  /*2ee0*/  HMMA.16816.F32 R64, R16.reuse, R40, R48 ;  /* 0x000000281040723c */ /* 0x042ff00000001830 */
[C---:B------:R-:W-:Y:S01]  /*2ef0*/  HMMA.16816.F32 R68, R16.reuse, R42, R32 ;  /* 0x0000002a1044723c */ /* 0x040fe20000001820 */
[----:B------:R-:W1:Y:S07]  /*2f00*/  LDSM.16.M88.4 R40, [R223+0x7800] ;  /* 0x00780000df28783b */ /* 0x000e6e0000000200 */
[C---:B-----5:R-:W-:Y:S08]  /*2f10*/  HMMA.16816.F32 R60, R16.reuse, R36, R28 ;  /* 0x00000024103c723c */ /* 0x060ff0000000181c */
[C---:B------:R-:W-:Y:S08]  /*2f20*/  HMMA.16816.F32 R48, R16.reuse, R38, R24 ;  /* 0x000000261030723c */ /* 0x040ff00000001818 */
[C---:B------:R-:W-:Y:S08]  /*2f30*/  HMMA.16816.F32 R32, R16.reuse, R106, R52 ;  /* 0x0000006a1020723c */ /* 0x040ff00000001834 */
[C---:B------:R-:W-:Y:S01]  /*2f40*/  HMMA.16816.F32 R36, R16.reuse, R104, R8 ;  /* 0x000000681024723c */ /* 0x040fe20000001808 */
[----:B------:R-:W3:Y:S04]  /*2f50*/  LDSM.16.M88.4 R8, [R222+0x20100] ;  /* 0x02010000de08783b */ /* 0x000ee80000000200 */
[----:B------:R-:W-:Y:S03]  /*2f60*/  LDSM.16.M88.4 R104, [R218+0x13900] ;  /* 0x01390000da68783b */ /* 0x000fe60000000200 */
[C---:B------:R-:W-:Y:S01]  /*2f70*/  HMMA.16816.F32 R20, R16.reuse, R108, R96 ;  /* 0x0000006c1014723c */ /* 0x040fe20000001860 */
[----:B------:R-:W4:Y:S07]  /*2f80*/  LDSM.16.M88.4 R96, [R218+0x13100] ;  /* 0x01310000da60783b */ /* 0x000f2e0000000200 */
[C---:B------:R-:W-:Y:S08]  /*2f90*/  HMMA.16816.F32 R28, R16.reuse, R116, R84 ;  /* 0x00000074101c723c */ /* 0x040ff00000001854 */
[C---:B------:R-:W-:Y:S01]  /*2fa0*/  HMMA.16816.F32 R24, R16.reuse, R118, R88 ;  /* 0x000000761018723c */ /* 0x040fe20000001858 */
[----:B------:R-:W-:Y:S07]  /*2fb0*/  LDSM.16.M88.4 R88, [R218+0x12900] ;  /* 0x01290000da58783b */ /* 0x000fee0000000200 */
[C---:B------:R-:W-:Y:S08]  /*2fc0*/  HMMA.16816.F32 R56, R16.reuse, R112, R76 ;  /* 0x000000701038723c */ /* 0x040ff0000000184c */
[C---:B------:R-:W-:Y:S01]  /*2fd0*/  HMMA.16816.F32 R52, R16.reuse, R110, R80 ;  /* 0x0000006e1034723c */ /* 0x040fe20000001850 */
[----:B------:R-:W-:Y:S07]  /*2fe0*/  LDSM.16.M88.4 R108, [R218+0x14100] ;  /* 0x01410000da6c783b */ /* 0x000fee0000000200 */
[----:B------:R-:W-:Y:S01]  /*2ff0*/  HMMA.16816.F32 R16, R16, R114, R72 ;  /* 0x000000721010723c */ /* 0x000fe20000001848 */
[----:B------:R-:W5:Y:S07]  /*3000*/  LDSM.16.M88.4 R112, [R218+0x14900] ;  /* 0x01490000da70783b */ /* 0x000f6e0000000200 */
[C---:B------:R-:W-:Y:S08]  /*3010*/  HMMA.16816.F32 R64, R12.reuse, R120, R64 ;  /* 0x000000780c40723c */ /* 0x040ff00000001840 */
[C---:B------:R-:W-:Y:S08]  /*3020*/  HMMA.16816.F32 R72, R12.reuse, R122, R68 ;  /* 0x0000007a0c48723c */ /* 0x040ff00000001844 */
[C---:B--2---:R-:W-:Y:S08]  /*3030*/  HMMA.16816.F32 R68, R12.reuse, R46, R32 ;  /* 0x0000002e0c44723c */ /* 0x044ff00000001820 */
[C---:B------:R-:W-:Y:S08]  /*3040*/  HMMA.16816.F32 R84, R12.reuse, R128, R60 ;  /* 0x000000800c54723c */ /* 0x040ff0000000183c */
[C---:B------:R-:W-:Y:S01]  /*3050*/  HMMA.16816.F32 R76, R12.reuse, R44, R36 ;  /* 0x0000002c0c4c723c */ /* 0x040fe20000001824 */
[----:B------:R-:W-:Y:S07]  /*3060*/  LDSM.16.M88.4 R36, [R217+0x6000] ;  /* 0x00600000d924783b */ /* 0x000fee0000000200 */
[C---:B------:R-:W-:Y:S08]  /*3070*/  HMMA.16816.F32 R32, R12.reuse, R92, R20 ;  /* 0x0000005c0c20723c */ /* 0x040ff00000001814 */
[C---:B-1----:R-:W-:Y:S08]  /*3080*/  HMMA.16816.F32 R60, R12.reuse, R40, R28 ;  /* 0x000000280c3c723c */ /* 0x042ff0000000181c */
[C---:B------:R-:W-:Y:S01]  /*3090*/  HMMA.16816.F32 R44, R12.reuse, R42, R24 ;  /* 0x0000002a0c2c723c */ /* 0x040fe20000001818 */
[----:B------:R-:W1:Y:S07]  /*30a0*/  LDSM.16.M88.4 R24, [R221+0x20100] ;  /* 0x02010000dd18783b */ /* 0x000e6e0000000200 */
[C---:B------:R-:W-:Y:S08]  /*30b0*/  HMMA.16816.F32 R20, R12.reuse, R100, R56 ;  /* 0x000000640c14723c */ /* 0x040ff00000001838 */
[C---:B------:R-:W-:Y:S08]  /*30c0*/  HMMA.16816.F32 R80, R12.reuse, R130, R48 ;  /* 0x000000820c50723c */ /* 0x040ff00000001830 */
[C---:B------:R-:W-:Y:S01]  /*30d0*/  HMMA.16816.F32 R28, R12.reuse, R94, R52 ;  /* 0x0000005e0c1c723c */ /* 0x040fe20000001834 */
[----:B------:R-:W2:Y:S07]  /*30e0*/  LDSM.16.M88.4 R52, [R217+0x6800] ;  /* 0x00680000d934783b */ /* 0x000eae0000000200 */
[----:B------:R-:W-:Y:S08]  /*30f0*/  HMMA.16816.F32 R16, R12, R102, R16 ;  /* 0x000000660c10723c */ /* 0x000ff00000001810 */
[C---:B---3--:R-:W-:Y:S08]  /*3100*/  HMMA.16816.F32 R12, R8.reuse, R124, R64 ;  /* 0x0000007c080c723c */ /* 0x048ff00000001840 */
[C---:B------:R-:W-:Y:S08]  /*3110*/  HMMA.16816.F32 R40, R8.reuse, R126, R72 ;  /* 0x0000007e0828723c */ /* 0x040ff00000001848 */
[C---:B----4-:R-:W-:Y:S08]  /*3120*/  HMMA.16816.F32 R64, R8.reuse, R96, R76 ;  /* 0x000000600840723c */ /* 0x050ff0000000184c */
[C---:B------:R-:W-:Y:S08]  /*3130*/  HMMA.16816.F32 R68, R8.reuse, R98, R68 ;  /* 0x000000620844723c */ /* 0x040ff00000001844 */
[C---:B------:R-:W-:Y:S01]  /*3140*/  HMMA.16816.F32 R72, R8.reuse, R104, R60 ;  /* 0x000000680848723c */ /* 0x040fe2000000183c */
[----:B------:R-:W-:Y:S07]  /*3150*/  LDSM.16.M88.4 R60, [R212+0x15100] ;  /* 0x01510000d43c783b */ /* 0x000fee0000000200 */
[C---:B-----5:R-:W-:Y:S01]  /*3160*/  HMMA.16816.F32 R96, R8.reuse, R112, R20 ;  /* 0x000000700860723c */ /* 0x060fe20000001814 */
[----:B------:R-:W3:Y:S07]  /*3170*/  LDSM.16.M88.4 R20, [R219+0x24100] ;  /* 0x02410000db14783b */ /* 0x000eee0000000200 */
[C---:B------:R-:W-:Y:S08]  /*3180*/  HMMA.16816.F32 R48, R8.reuse, R88, R84 ;  /* 0x000000580830723c */ /* 0x040ff00000001854 */
[C---:B------:R-:W-:Y:S01]  /*3190*/  HMMA.16816.F32 R56, R8.reuse, R90, R80 ;  /* 0x0000005a0838723c */ /* 0x040fe20000001850 */
[----:B------:R-:W-:Y:S07]  /*31a0*/  LDSM.16.M88.4 R80, [R217+0x9000] ;  /* 0x00900000d950783b */ /* 0x000fee0000000200 */
[C---:B------:R-:W-:Y:S08]  /*31b0*/  HMMA.16816.F32 R88, R8.reuse, R106, R44 ;  /* 0x0000006a0858723c */ /* 0x040ff0000000182c */
[C---:B------:R-:W-:Y:S01]  /*31c0*/  HMMA.16816.F32 R104, R8.reuse, R108, R32 ;  /* 0x0000006c0868723c */ /* 0x040fe20000001820 */
[----:B------:R-:W4:Y:S07]  /*31d0*/  LDSM.16.M88.4 R32, [R217+0x7000] ;  /* 0x00700000d920783b */ /* 0x000f2e0000000200 */
[C---:B------:R-:W-:Y:S08]  /*31e0*/  HMMA.16816.F32 R108, R8.reuse, R110, R28 ;  /* 0x0000006e086c723c */ /* 0x040ff0000000181c */
[----:B------:R-:W-:Y:S01]  /*31f0*/  HMMA.16816.F32 R112, R8, R114, R16 ;  /* 0x000000720870723c */ /* 0x000fe20000001810 */
[----:B------:R-:W-:Y:S07]  /*3200*/  LDSM.16.M88.4 R16, [R220+0x24100] ;  /* 0x02410000dc10783b */ /* 0x000fee0000000200 */
[C---:B-1----:R-:W-:Y:S01]  /*3210*/  HMMA.16816.F32 R8, R24.reuse, R36, R12 ;  /* 0x000000241808723c */ /* 0x042fe2000000180c */
[----:B------:R-:W-:Y:S07]  /*3220*/  LDSM.16.M88.4 R12, [R222+0x24100] ;  /* 0x02410000de0c783b */ /* 0x000fee0000000200 */
[C---:B------:R-:W-:Y:S01]  /*3230*/  HMMA.16816.F32 R28, R24.reuse, R38, R40 ;  /* 0x00000026181c723c */ /* 0x040fe20000001828 */
[----:B------:R-:W1:Y:S04]  /*3240*/  LDSM.16.M88.4 R40, [R223+0x9000] ;  /* 0x00900000df28783b */ /* 0x000e680000000200 */
[----:B------:R-:W5:Y:S03]  /*3250*/  LDSM.16.M88.4 R36, [R217+0x7800] ;  /* 0x00780000d924783b */ /* 0x000f660000000200 */
[----:B--2---:R-:W-:Y:S01]  /*3260*/  HMMA.16816.F32 R44, R24, R52, R48 ;  /* 0x00000034182c723c */ /* 0x004fe20000001830 */
[----:B------:R-:W2:Y:S07]  /*3270*/  LDSM.16.M88.4 R48, [R212+0x15900] ;  /* 0x01590000d430783b */ /* 0x000eae0000000200 */
[----:B---3--:R-:W-:Y:S08]  /*3280*/  HMMA.16816.F32 R8, R20, R60, R8 ;  /* 0x0000003c1408723c */ /* 0x008ff00000001808 */
[C---:B----4-:R-:W-:Y:S01]  /*3290*/  HMMA.16816.F32 R84, R24.reuse, R32, R64 ;  /* 0x000000201854723c */ /* 0x050fe20000001840 */
[----:B------:R-:W3:Y:S07]  /*32a0*/  LDSM.16.M88.4 R64, [R218+0x15100] ;  /* 0x01510000da40783b */ /* 0x000eee0000000200 */
[----:B------:R-:W-:Y:S01]  /*32b0*/  HMMA.16816.F32 R92, R24, R34, R68 ;  /* 0x00000022185c723c */ /* 0x000fe20000001844 */
[----:B------:R-:W-:Y:S07]  /*32c0*/  LDSM.16.M88.4 R68, [R218+0x15900] ;  /* 0x01590000da44783b */ /* 0x000fee0000000200 */
[----:B------:R-:W-:Y:S01]  /*32d0*/  HMMA.16816.F32 R32, R20, R62, R28 ;  /* 0x0000003e1420723c */ /* 0x000fe2000000181c */
[----:B------:R-:W4:Y:S07]  /*32e0*/  LDSM.16.M88.4 R60, [R223+0x9800] ;  /* 0x00980000df3c783b */ /* 0x000f2e0000000200 */
[----:B-1----:R-:W-:Y:S01]  /*32f0*/  HMMA.16816.F32 R28, R16, R40, R8 ;  /* 0x00000028101c723c */ /* 0x002fe20000001808 */
[----:B------:R-:W-:Y:S07]  /*3300*/  LDSM.16.M88.4 R8, [R221+0x24100] ;  /* 0x02410000dd08783b */ /* 0x000fee0000000200 */
[C---:B------:R-:W-:Y:S01]  /*3310*/  HMMA.16816.F32 R76, R24.reuse, R54, R56 ;  /* 0x00000036184c723c */ /* 0x040fe20000001838 */
[----:B------:R-:W1:Y:S04]  /*3320*/  LDSM.16.M88.4 R56, [R217+0x8000] ;  /* 0x00800000d938783b */ /* 0x000e680000000200 */
[----:B------:R-:W1:Y:S03]  /*3330*/  LDSM.16.M88.4 R52, [R217+0x8800] ;  /* 0x00880000d934783b */ /* 0x000e660000000200 */
[----:B-----5:R-:W-:Y:S01]  /*3340*/  HMMA.16816.F32 R100, R24, R36, R72 ;  /* 0x000000241864723c */ /* 0x020fe20000001848 */
[----:B------:R-:W5:Y:S07]  /*3350*/  LDSM.16.M88.4 R72, [R212+0x16100] ;  /* 0x01610000d448783b */ /* 0x000f6e0000000200 */
[----:B------:R-:W-:Y:S08]  /*3360*/  HMMA.16816.F32 R32, R16, R42, R32 ;  /* 0x0000002a1020723c */ /* 0x000ff00000001820 */
[----:B------:R-:W-:Y:S08]  /*3370*/  HMMA.16816.F32 R88, R24, R38, R88 ;  /* 0x000000261858723c */ /* 0x000ff00000001858 */
[----:B--2---:R-:W-:Y:S08]  /*3380*/  HMMA.16816.F32 R36, R20, R48, R44 ;  /* 0x000000301424723c */ /* 0x004ff0000000182c */
[----:B---3--:R-:W-:Y:S08]  /*3390*/  HMMA.16816.F32 R28, R12, R64, R28 ;  /* 0x000000400c1c723c */ /* 0x008ff0000000181c */
[----:B------:R-:W-:Y:S01]  /*33a0*/  HMMA.16816.F32 R44, R20, R50, R76 ;  /* 0x00000032142c723c */ /* 0x000fe2000000184c */
[----:B------:R-:W-:Y:S07]  /*33b0*/  LDSM.16.M88.4 R76, [R212+0x17100] ;  /* 0x01710000d44c783b */ /* 0x000fee0000000200 */
[----:B------:R-:W-:Y:S01]  /*33c0*/  HMMA.16816.F32 R32, R12, R66, R32 ;  /* 0x000000420c20723c */ /* 0x000fe20000001820 */
[----:B------:R-:W2:Y:S07]  /*33d0*/  LDSM.16.M88.4 R64, [R223+0xa000] ;  /* 0x00a00000df40783b */ /* 0x000eae0000000200 */
[----:B----4-:R-:W-:Y:S08]  /*33e0*/  HMMA.16816.F32 R36, R16, R60, R36 ;  /* 0x0000003c1024723c */ /* 0x010ff00000001824 */
[C---:B-1----:R-:W-:Y:S08]  /*33f0*/  HMMA.16816.F32 R104, R24.reuse, R56, R104 ;  /* 0x000000381868723c */ /* 0x042ff00000001868 */
[C---:B------:R-:W-:Y:S01]  /*3400*/  HMMA.16816.F32 R108, R24.reuse, R58, R108 ;  /* 0x0000003a186c723c */ /* 0x040fe2000000186c */
[----:B------:R-:W1:Y:S07]  /*3410*/  LDSM.16.M88.4 R56, [R217+0x9800] ;  /* 0x00980000d938783b */ /* 0x000e6e0000000200 */
[----:B------:R-:W-:Y:S08]  /*3420*/  HMMA.16816.F32 R96, R24, R52, R96 ;  /* 0x000000341860723c */ /* 0x000ff00000001860 */
[----:B------:R-:W-:Y:S08]  /*3430*/  HMMA.16816.F32 R48, R8, R80, R28 ;  /* 0x000000500830723c */ /* 0x000ff0000000181c */
[----:B------:R-:W-:Y:S08]  /*3440*/  HMMA.16816.F32 R112, R24, R54, R112 ;  /* 0x000000361870723c */ /* 0x000ff00000001870 */
[----:B-----5:R-:W-:Y:S01]  /*3450*/  HMMA.16816.F32 R24, R20, R72, R84 ;  /* 0x000000481418723c */ /* 0x020fe20000001854 */
[----:B------:R-:W3:Y:S07]  /*3460*/  LDSM.16.M88.4 R84, [R212+0x16900] ;  /* 0x01690000d454783b */ /* 0x000eee0000000200 */
[----:B------:R-:W-:Y:S01]  /*3470*/  HMMA.16816.F32 R44, R16, R62, R44 ;  /* 0x0000003e102c723c */ /* 0x000fe2000000182c */
[----:B------:R-:W4:Y:S01]  /*3480*/  LDSM.16.M88.4 R60, [R218+0x16100] ;  /* 0x01610000da3c783b */ /* 0x000f220000000200 */
[----:B------:R-:W-:-:S04]  /*3490*/  FMUL.FTZ R0, R48, c[0x0][0x320] ;  /* 0x0000c80030007a20 */ /* 0x000fc80000410000 */
[----:B------:R5:W1:Y:S02]  /*34a0*/  MUFU.TANH R120, R0 ;  /* 0x0000000000787308 */ /* 0x000a640000002400 */
[----:B------:R-:W-:Y:S08]  /*34b0*/  HMMA.16816.F32 R40, R12, R68, R36 ;  /* 0x000000440c28723c */ /* 0x000ff00000001824 */
[----:B------:R-:W-:Y:S01]  /*34c0*/  HMMA.16816.F32 R32, R8, R82, R32 ;  /* 0x000000520820723c */ /* 0x000fe20000001820 */
[----:B------:R-:W-:Y:S01]  /*34d0*/  LDSM.16.M88.4 R80, [R217+0xa000] ;  /* 0x00a00000d950783b */ /* 0x000fe20000000200 */
[----:B-----5:R-:W-:-:S06]  /*34e0*/  FMUL.FTZ R0, R49, c[0x0][0x320] ;  /* 0x0000c80031007a20 */ /* 0x020fcc0000410000 */
[----:B------:R-:W-:Y:S01]  /*34f0*/  HMMA.16816.F32 R36, R20, R74, R92 ;  /* 0x0000004a1424723c */ /* 0x000fe2000000185c */
[----:B------:R-:W-:Y:S01]  /*3500*/  LDSM.16.M88.4 R72, [R217+0xa800] ;  /* 0x00a80000d948783b */ /* 0x000fe20000000200 */
[----:B------:R5:W1:Y:S06]  /*3510*/  MUFU.TANH R119, R0 ;  /* 0x0000000000777308 */ /* 0x000a6c0000002400 */
[----:B--2---:R-:W-:Y:S08]  /*3520*/  HMMA.16816.F32 R28, R16, R64, R24 ;  /* 0x00000040101c723c */ /* 0x004ff00000001818 */
[----:B------:R-:W-:Y:S01]  /*3530*/  HMMA.16816.F32 R24, R12, R70, R44 ;  /* 0x000000460c18723c */ /* 0x000fe2000000182c */
[----:B------:R-:W2:Y:S01]  /*3540*/  LDSM.16.M88.4 R68, [R223+0xa800] ;  /* 0x00a80000df44783b */ /* 0x000ea20000000200 */
[----:B-----5:R-:W-:-:S04]  /*3550*/  FMUL.FTZ R0, R50, c[0x0][0x320] ;  /* 0x0000c80032007a20 */ /* 0x020fc80000410000 */
[----:B------:R5:W2:Y:S02]  /*3560*/  MUFU.TANH R118, R0 ;  /* 0x0000000000767308 */ /* 0x000aa40000002400 */
[----:B-1----:R-:W-:Y:S08]  /*3570*/  HMMA.16816.F32 R52, R8, R56, R40 ;  /* 0x000000380834723c */ /* 0x002ff00000001828 */
[----:B------:R-:W-:Y:S01]  /*3580*/  HMMA.16816.F32 R44, R16, R66, R36 ;  /* 0x00000042102c723c */ /* 0x000fe20000001824 */
[----:B------:R-:W-:Y:S01]  /*3590*/  LDSM.16.M88.4 R64, [R212+0x17900] ;  /* 0x01790000d440783b */ /* 0x000fe20000000200 */
[----:B-----5:R-:W-:-:S06]  /*35a0*/  FMUL.FTZ R0, R51, c[0x0][0x320] ;  /* 0x0000c80033007a20 */ /* 0x020fcc0000410000 */
[----:B---3--:R-:W-:Y:S01]  /*35b0*/  HMMA.16816.F32 R48, R20, R84, R100 ;  /* 0x000000541430723c */ /* 0x008fe20000001864 */
[----:B------:R1:W3:Y:S07]  /*35c0*/  MUFU.TANH R117, R0 ;  /* 0x0000000000757308 */ /* 0x0002ee0000002400 */
[----:B----4-:R-:W-:Y:S08]  /*35d0*/  HMMA.16816.F32 R40, R12, R60, R28 ;  /* 0x0000003c0c28723c */ /* 0x010ff0000000181c */
[----:B------:R-:W-:Y:S01]  /*35e0*/  HMMA.16816.F32 R24, R8, R58, R24 ;  /* 0x0000003a0818723c */ /* 0x000fe20000001818 */
[----:B------:R-:W4:Y:S01]  /*35f0*/  LDSM.16.M88.4 R56, [R218+0x16900] ;  /* 0x01690000da38783b */ /* 0x000f220000000200 */
[----:B-1----:R-:W-:-:S04]  /*3600*/  FMUL.FTZ R0, R32, c[0x0][0x320] ;  /* 0x0000c80020007a20 */ /* 0x002fc80000410000 */
[----:B------:R1:W1:Y:S02]  /*3610*/  MUFU.TANH R116, R0 ;  /* 0x0000000000747308 */ /* 0x0002640000002400 */
[----:B------:R-:W-:Y:S08]  /*3620*/  HMMA.16816.F32 R36, R20, R86, R88 ;  /* 0x000000561424723c */ /* 0x000ff00000001858 */
[----:B------:R-:W-:Y:S01]  /*3630*/  HMMA.16816.F32 R28, R12, R62, R44 ;  /* 0x0000003e0c1c723c */ /* 0x000fe2000000182c */
[----:B------:R-:W5:Y:S01]  /*3640*/  LDSM.16.M88.4 R60, [R223+0xb000] ;  /* 0x00b00000df3c783b */ /* 0x000f620000000200 */
[----:B-1----:R-:W-:-:S06]  /*3650*/  FMUL.FTZ R0, R33, c[0x0][0x320] ;  /* 0x0000c80021007a20 */ /* 0x002fcc0000410000 */
[----:B------:R-:W-:Y:S01]  /*3660*/  HMMA.16816.F32 R44, R20, R76, R104 ;  /* 0x0000004c142c723c */ /* 0x000fe20000001868 */
[----:B------:R1:W1:Y:S02]  /*3670*/  MUFU.TANH R95, R0 ;  /* 0x00000000005f7308 */ /* 0x0002640000002400 */
[----:B-1----:R-:W-:-:S06]  /*3680*/  FMUL.FTZ R0, R34, c[0x0][0x320] ;  /* 0x0000c80022007a20 */ /* 0x002fcc0000410000 */
[----:B------:R1:W1:Y:S02]  /*3690*/  MUFU.TANH R94, R0 ;  /* 0x00000000005e7308 */ /* 0x0002640000002400 */
[----:B-1----:R-:W-:Y:S02]  /*36a0*/  FMUL.FTZ R0, R35, c[0x0][0x320] ;  /* 0x0000c80023007a20 */ /* 0x002fe40000410000 */
[----:B--2---:R-:W-:Y:S04]  /*36b0*/  HMMA.16816.F32 R32, R16, R68, R48 ;  /* 0x000000441020723c */ /* 0x004fe80000001830 */
[----:B------:R1:W2:Y:S04]  /*36c0*/  MUFU.TANH R93, R0 ;  /* 0x00000000005d7308 */ /* 0x0002a80000002400 */
[----:B------:R-:W-:Y:S08]  /*36d0*/  HMMA.16816.F32 R48, R8, R80, R40 ;  /* 0x000000500830723c */ /* 0x000ff00000001828 */
[----:B------:R-:W-:Y:S01]  /*36e0*/  HMMA.16816.F32 R40, R16, R70, R36 ;  /* 0x000000461028723c */ /* 0x000fe20000001824 */
[----:B------:R-:W-:Y:S01]  /*36f0*/  LDSM.16.M88.4 R68, [R217+0xb000] ;  /* 0x00b00000d944783b */ /* 0x000fe20000000200 */
[----:B-1----:R-:W-:-:S04]  /*3700*/  FMUL.FTZ R0, R52, c[0x0][0x320] ;  /* 0x0000c80034007a20 */ /* 0x002fc80000410000 */
[----:B------:R1:W1:Y:S02]  /*3710*/  MUFU.TANH R92, R0 ;  /* 0x00000000005c7308 */ /* 0x0002640000002400 */
[----:B----4-:R-:W-:Y:S08]  /*3720*/  HMMA.16816.F32 R36, R12, R56, R32 ;  /* 0x000000380c24723c */ /* 0x010ff00000001820 */
[----:B------:R-:W-:Y:S01]  /*3730*/  HMMA.16816.F32 R32, R20, R78, R108 ;  /* 0x0000004e1420723c */ /* 0x000fe2000000186c */
[----:B-1----:R-:W-:-:S07]  /*3740*/  FMUL.FTZ R0, R53, c[0x0][0x320] ;  /* 0x0000c80035007a20 */ /* 0x002fce0000410000 */
[----:B------:R-:W-:Y:S01]  /*3750*/  HMMA.16816.F32 R40, R12, R58, R40 ;  /* 0x0000003a0c28723c */ /* 0x000fe20000001828 */
[----:B------:R-:W-:Y:S01]  /*3760*/  LDSM.16.M88.4 R56, [R223+0xb800] ;  /* 0x00b80000df38783b */ /* 0x000fe20000000200 */
[----:B------:R1:W4:Y:S11]  /*3770*/  MUFU.TANH R89, R0 ;  /* 0x0000000000597308 */ /* 0x0003360000002400 */
[----:B------:R-:W-:Y:S03]  /*3780*/  @!UPT UIADD3 URZ, URZ, URZ, URZ ;  /* 0x0000003f3f3ff290 */ /* 0x000fe6000fffe03f */
[----:B-----5:R-:W-:Y:S01]  /*3790*/  HMMA.16816.F32 R32, R16, R62, R32 ;  /* 0x0000003e1020723c */ /* 0x020fe20000001820 */
[----:B-1----:R-:W-:-:S04]  /*37a0*/  FMUL.FTZ R0, R54, c[0x0][0x320] ;  /* 0x0000c80036007a20 */ /* 0x002fc80000410000 */
[----:B------:R1:W1:Y:S03]  /*37b0*/  MUFU.TANH R88, R0 ;  /* 0x0000000000587308 */ /* 0x0002660000002400 */
[----:B------:R-:W-:Y:S01]  /*37c0*/  HMMA.16816.F32 R40, R8, R74, R40 ;  /* 0x0000004a0828723c */ /* 0x000fe20000001828 */
[----:B-1----:R-:W-:Y:S02]  /*37d0*/  FMUL.FTZ R0, R55, c[0x0][0x320] ;  /* 0x0000c80037007a20 */ /* 0x002fe40000410000 */
[----:B------:R-:W1:Y:S02]  /*37e0*/  LDSM.16.M88.4 R52, [R218+0x17100] ;  /* 0x01710000da34783b */ /* 0x000e640000000200 */
[----:B------:R5:W1:Y:S11]  /*37f0*/  MUFU.TANH R87, R0 ;  /* 0x0000000000577308 */ /* 0x000a760000002400 */
[----:B------:R-:W-:Y:S08]  /*3800*/  @!UPT UIADD3 URZ, URZ, URZ, URZ ;  /* 0x0000003f3f3ff290 */ /* 0x000ff0000fffe03f */
[----:B------:R-:W-:Y:S02]  /*3810*/  FMUL.FTZ R43, R43, c[0x0][0x320] ;  /* 0x0000c8002b2b7a20 */ /* 0x000fe40000410000 */
[----:B------:R-:W-:Y:S02]  /*3820*/  FMUL.FTZ R41, R41, c[0x0][0x320] ;  /* 0x0000c80029297a20 */ /* 0x000fe40000410000 */
[----:B------:R-:W-:Y:S02]  /*3830*/  FMUL.FTZ R40, R40, c[0x0][0x320] ;  /* 0x0000c80028287a20 */ /* 0x000fe40000410000 */
[----:B-----5:R-:W-:-:S04]  /*3840*/  FMUL.FTZ R0, R24, c[0x0][0x320] ;  /* 0x0000c80018007a20 */ /* 0x020fc80000410000 */
[----:B------:R5:W1:Y:S02]  /*3850*/  MUFU.TANH R86, R0 ;  /* 0x0000000000567308 */ /* 0x000a640000002400 */
[----:B-----5:R-:W-:Y:S01]  /*3860*/  FMUL.FTZ R0, R25, c[0x0][0x320] ;  /* 0x0000c80019007a20 */ /* 0x020fe20000410000 */
[----:B-1----:R-:W-:Y:S05]  /*3870*/  HMMA.16816.F32 R32, R12, R54, R32 ;  /* 0x000000360c20723c */ /* 0x002fea0000001820 */
[----:B------:R1:W1:Y:S02]  /*3880*/  MUFU.TANH R85, R0 ;  /* 0x0000000000557308 */ /* 0x0002640000002400 */
[----:B-1----:R-:W-:-:S06]  /*3890*/  FMUL.FTZ R0, R26, c[0x0][0x320] ;  /* 0x0000c8001a007a20 */ /* 0x002fcc0000410000 */
[----:B------:R1:W1:Y:S02]  /*38a0*/  MUFU.TANH R84, R0 ;  /* 0x0000000000547308 */ /* 0x0002640000002400 */
[----:B-1----:R-:W-:Y:S02]  /*38b0*/  FMUL.FTZ R0, R27, c[0x0][0x320] ;  /* 0x0000c8001b007a20 */ /* 0x002fe40000410000 */
[----:B------:R-:W-:Y:S04]  /*38c0*/  HMMA.16816.F32 R24, R8, R82, R28 ;  /* 0x000000520818723c */ /* 0x000fe8000000181c */
[----:B------:R1:W1:Y:S04]  /*38d0*/  MUFU.TANH R81, R0 ;  /* 0x0000000000517308 */ /* 0x0002680000002400 */
[----:B------:R-:W-:Y:S08]  /*38e0*/  HMMA.16816.F32 R28, R16, R60, R44 ;  /* 0x0000003c101c723c */ /* 0x000ff0000000182c */
[----:B------:R-:W-:Y:S01]  /*38f0*/  HMMA.16816.F32 R44, R8, R72, R36 ;  /* 0x00000048082c723c */ /* 0x000fe20000001824 */
[----:B-1----:R-:W-:-:S04]  /*3900*/  FMUL.FTZ R0, R48, c[0x0][0x320] ;  /* 0x0000c80030007a20 */ /* 0x002fc80000410000 */
[----:B------:R1:W1:Y:S03]  /*3910*/  MUFU.TANH R80, R0 ;  /* 0x0000000000507308 */ /* 0x0002660000002400 */
[C---:B------:R-:W-:Y:S08]  /*3920*/  HMMA.16816.F32 R36, R20.reuse, R64, R96 ;  /* 0x000000401424723c */ /* 0x040ff00000001860 */
[----:B------:R-:W-:Y:S01]  /*3930*/  HMMA.16816.F32 R20, R20, R66, R112 ;  /* 0x000000421414723c */ /* 0x000fe20000001870 */
[----:B-1----:R-:W-:-:S07]  /*3940*/  FMUL.FTZ R0, R49, c[0x0][0x320] ;  /* 0x0000c80031007a20 */ /* 0x002fce0000410000 */
[----:B------:R-:W-:Y:S01]  /*3950*/  HMMA.16816.F32 R28, R12, R52, R28 ;  /* 0x000000340c1c723c */ /* 0x000fe2000000181c */
[----:B------:R1:W1:Y:S02]  /*3960*/  MUFU.TANH R78, R0 ;  /* 0x00000000004e7308 */ /* 0x0002640000002400 */
[----:B-1----:R-:W-:-:S06]  /*3970*/  FMUL.FTZ R0, R50, c[0x0][0x320] ;  /* 0x0000c80032007a20 */ /* 0x002fcc0000410000 */
[----:B------:R1:W1:Y:S11]  /*3980*/  MUFU.TANH R77, R0 ;  /* 0x00000000004d7308 */ /* 0x0002760000002400 */
[----:B------:R-:W-:Y:S04]  /*3990*/  @!UPT UIADD3 URZ, URZ, URZ, URZ ;  /* 0x0000003f3f3ff290 */ /* 0x000fe8000fffe03f */
[----:B------:R-:W-:Y:S01]  /*39a0*/  HMMA.16816.F32 R28, R8, R68, R28 ;  /* 0x00000044081c723c */ /* 0x000fe2000000181c */
[----:B-1----:R-:W-:Y:S02]  /*39b0*/  FMUL.FTZ R0, R51, c[0x0][0x320] ;  /* 0x0000c80033007a20 */ /* 0x002fe40000410000 */
[----:B------:R-:W1:Y:S02]  /*39c0*/  LDSM.16.M88.4 R48, [R218+0x17900] ;  /* 0x01790000da30783b */ /* 0x000e640000000200 */
[----:B------:R5:W1:Y:S02]  /*39d0*/  MUFU.TANH R76, R0 ;  /* 0x00000000004c7308 */ /* 0x000a640000002400 */
[----:B-----5:R-:W-:-:S06]  /*39e0*/  FMUL.FTZ R0, R24, c[0x0][0x320] ;  /* 0x0000c80018007a20 */ /* 0x020fcc0000410000 */
[----:B------:R5:W1:Y:S02]  /*39f0*/  MUFU.TANH R72, R0 ;  /* 0x0000000000487308 */ /* 0x000a640000002400 */
[----:B-----5:R-:W-:-:S06]  /*3a00*/  FMUL.FTZ R0, R25, c[0x0][0x320] ;  /* 0x0000c80019007a20 */ /* 0x020fcc0000410000 */
[----:B------:R5:W1:Y:S02]  /*3a10*/  MUFU.TANH R64, R0 ;  /* 0x0000000000407308 */ /* 0x000a640000002400 */
[----:B-----5:R-:W-:-:S06]  /*3a20*/  FMUL.FTZ R0, R26, c[0x0][0x320] ;  /* 0x0000c8001a007a20 */ /* 0x020fcc0000410000 */
[----:B------:R5:W1:Y:S02]  /*3a30*/  MUFU.TANH R63, R0 ;  /* 0x00000000003f7308 */ /* 0x000a640000002400 */
[----:B-----5:R-:W-:Y:S02]  /*3a40*/  FMUL.FTZ R0, R27, c[0x0][0x320] ;  /* 0x0000c8001b007a20 */ /* 0x020fe40000410000 */
[----:B------:R-:W-:Y:S01]  /*3a50*/  HMMA.16816.F32 R24, R16, R56, R36 ;  /* 0x000000381018723c */ /* 0x000fe20000001824 */
[----:B------:R-:W5:Y:S03]  /*3a60*/  LDSM.16.M88.4 R36, [R217+0xb800] ;  /* 0x00b80000d924783b */ /* 0x000f660000000200 */
[----:B------:R1:W1:Y:S01]  /*3a70*/  MUFU.TANH R62, R0 ;  /* 0x00000000003e7308 */ /* 0x0002620000002400 */
[----:B------:R-:W-:-:S04]  /*3a80*/  DEPBAR.LE SB0, 0x0 ;  /* 0x000080000000791a */ /* 0x000fc80000000000 */
[----:B------:R-:W-:Y:S01]  /*3a90*/  HMMA.16816.F32 R16, R16, R58, R20 ;  /* 0x0000003a1010723c */ /* 0x000fe20000001814 */
[----:B-1----:R-:W-:Y:S02]  /*3aa0*/  FMUL.FTZ R0, R44, c[0x0][0x320] ;  /* 0x0000c8002c007a20 */ /* 0x002fe40000410000 */
[----:B------:R-:W1:Y:S11]  /*3ab0*/  MUFU.TANH R44, R43 ;  /* 0x0000002b002c7308 */ /* 0x000e760000002400 */
[----:B------:R-:W-:Y:S01]  /*3ac0*/  @!UPT UIADD3 URZ, URZ, URZ, URZ ;  /* 0x0000003f3f3ff290 */ /* 0x000fe2000fffe03f */
[C---:B------:R-:W-:Y:S01]  /*3ad0*/  HMMA.16816.F32 R20, R12.reuse, R48, R24 ;  /* 0x000000300c14723c */ /* 0x040fe20000001818 */
[----:B------:R1:W1:Y:S08]  /*3ae0*/  MUFU.TANH R61, R0 ;  /* 0x00000000003d7308 */ /* 0x0002700000002400 */
[----:B------:R-:W-:Y:S08]  /*3af0*/  HMMA.16816.F32 R12, R12, R50, R16 ;  /* 0x000000320c0c723c */ /* 0x000ff00000001810 */
[----:B------:R-:W-:Y:S01]  /*3b00*/  HMMA.16816.F32 R24, R8, R70, R32 ;  /* 0x000000460818723c */ /* 0x000fe20000001820 */
[----:B-1----:R-:W-:-:S04]  /*3b10*/  FMUL.FTZ R0, R45, c[0x0][0x320] ;  /* 0x0000c8002d007a20 */ /* 0x002fc80000410000 */
[----:B------:R1:W1:Y:S03]  /*3b20*/  MUFU.TANH R60, R0 ;  /* 0x00000000003c7308 */ /* 0x0002660000002400 */
[C---:B-----5:R-:W-:Y:S08]  /*3b30*/  HMMA.16816.F32 R16, R8.reuse, R36, R20 ;  /* 0x000000240810723c */ /* 0x060ff00000001814 */
[----:B------:R-:W-:Y:S01]  /*3b40*/  HMMA.16816.F32 R8, R8, R38, R12 ;  /* 0x000000260808723c */ /* 0x000fe2000000180c */
[----:B-1----:R-:W-:-:S02]  /*3b50*/  FMUL.FTZ R0, R46, c[0x0][0x320] ;  /* 0x0000c8002e007a20 */ /* 0x002fc40000410000 */
[----:B------:R-:W1:Y:S05]  /*3b60*/  MUFU.TANH R46, R41 ;  /* 0x00000029002e7308 */ /* 0x000e6a0000002400 */
[----:B------:R-:W-:Y:S02]  /*3b70*/  FMUL.FTZ R27, R27, c[0x0][0x320] ;  /* 0x0000c8001b1b7a20 */ /* 0x000fe40000410000 */
[----:B------:R-:W-:Y:S02]  /*3b80*/  FMUL.FTZ R24, R24, c[0x0][0x320] ;  /* 0x0000c80018187a20 */ /* 0x000fe40000410000 */
[----:B------:R-:W-:Y:S02]  /*3b90*/  FMUL.FTZ R25, R25, c[0x0][0x320] ;  /* 0x0000c80019197a20 */ /* 0x000fe40000410000 */
[----:B------:R-:W-:Y:S01]  /*3ba0*/  FMUL.FTZ R26, R26, c[0x0][0x320] ;  /* 0x0000c8001a1a7a20 */ /* 0x000fe20000410000 */
[----:B------:R5:W1:Y:S01]  /*3bb0*/  MUFU.TANH R53, R0 ;  /* 0x0000000000357308 */ /* 0x000a620000002400 */
[----:B------:R-:W-:-:S02]  /*3bc0*/  FMUL.FTZ R16, R16, c[0x0][0x320] ;  /* 0x0000c80010107a20 */ /* 0x000fc40000410000 */
[----:B------:R-:W-:Y:S02]  /*3bd0*/  FMUL.FTZ R17, R17, c[0x0][0x320] ;  /* 0x0000c80011117a20 */ /* 0x000fe40000410000 */
[----:B------:R-:W-:Y:S02]  /*3be0*/  FMUL.FTZ R18, R18, c[0x0][0x320] ;  /* 0x0000c80012127a20 */ /* 0x000fe40000410000 */
[----:B------:R-:W-:Y:S01]  /*3bf0*/  FMUL.FTZ R19, R19, c[0x0][0x320] ;  /* 0x0000c80013137a20 */ /* 0x000fe20000410000 */
[----:B------:R-:W1:Y:S01]  /*3c00*/  MUFU.TANH R32, R27 ;  /* 0x0000001b00207308 */ /* 0x000e620000002400 */
[----:B------:R-:W-:Y:S02]  /*3c10*/  FMUL.FTZ R8, R8, c[0x0][0x320] ;  /* 0x0000c80008087a20 */ /* 0x000fe40000410000 */
[----:B------:R-:W-:Y:S02]  /*3c20*/  FMUL.FTZ R9, R9, c[0x0][0x320] ;  /* 0x0000c80009097a20 */ /* 0x000fe40000410000 */
[----:B------:R-:W-:-:S02]  /*3c30*/  FMUL.FTZ R10, R10, c[0x0][0x320] ;  /* 0x0000c8000a0a7a20 */ /* 0x000fc40000410000 */
[----:B------:R-:W-:Y:S01]  /*3c40*/  FMUL.FTZ R11, R11, c[0x0][0x320] ;  /* 0x0000c8000b0b7a20 */ /* 0x000fe20000410000 */
[----:B------:R-:W1:Y:S01]  /*3c50*/  MUFU.TANH R35, R24 ;  /* 0x0000001800237308 */ /* 0x000e620000002400 */
[----:B-----5:R-:W-:-:S07]  /*3c60*/  FMUL.FTZ R0, R47, c[0x0][0x320] ;  /* 0x0000c8002f007a20 */ /* 0x020fce0000410000 */
[----:B------:R5:W1:Y:S08]  /*3c70*/  MUFU.TANH R52, R0 ;  /* 0x0000000000347308 */ /* 0x000a700000002400 */
[----:B------:R-:W1:Y:S01]  /*3c80*/  MUFU.TANH R47, R40 ;  /* 0x00000028002f7308 */ /* 0x000e620000002400 */
[----:B-----5:R-:W-:-:S07]  /*3c90*/  FMUL.FTZ R0, R42, c[0x0][0x320] ;  /* 0x0000c8002a007a20 */ /* 0x020fce0000410000 */
[----:B------:R-:W1:Y:S08]  /*3ca0*/  MUFU.TANH R34, R25 ;  /* 0x0000001900227308 */ /* 0x000e700000002400 */
        /* <DEDUP_REMOVED lines=13> */
[----:B------:R1:W1:Y:S01]  /*3d80*/  MUFU.TANH R29, R10 ;  /* 0x0000000a001d7308 */ /* 0x0002620000002400 */
[----:B-----5:R-:W-:-:S07]  /*3d90*/  FMUL.FTZ R0, R31, c[0x0][0x320] ;  /* 0x0000c8001f007a20 */ /* 0x020fce0000410000 */
[----:B------:R1:W1:Y:S08]  /*3da0*/  MUFU.TANH R30, R11 ;  /* 0x0000000b001e7308 */ /* 0x0002700000002400 */
[----:B------:R1:W1:Y:S08]  /*3db0*/  MUFU.TANH R40, R0 ;  /* 0x0000000000287308 */ /* 0x0002700000002400 */
[----:B------:R1:W1:Y:S01]  /*3dc0*/  MUFU.TANH R31, R26 ;  /* 0x0000001a001f7308 */ /* 0x0002620000002400 */
[----:B------:R-:W-:Y:S06]  /*3dd0*/  BAR.SYNC.DEFER_BLOCKING 0x0 ;  /* 0x0000000000007b1d */ /* 0x000fec0000010000 */
[----:B------:R-:W-:Y:S05]  /*3de0*/  @!P0 BRA `(.L_x_1216) ;  /* 0x0000024000008947 */ /* 0x000fea0003800000 */
[----:B--234-:R-:W-:Y:S01]  /*3df0*/  UIADD3 UR5, UR6, -0x2, URZ ;  /* 0xfffffffe06057890 */ /* 0x01cfe2000fffe03f */
[C---:B------:R-:W-:Y:S01]  /*3e00*/  IMAD.SHL.U32 R13, R142.reuse, 0x40, RZ ;  /* 0x000000408e0d7824 */ /* 0x040fe200078e00ff */
[----:B------:R-:W-:-:S02]  /*3e10*/  SHF.L.U64.HI R3, R142, 0x6, R143 ;  /* 0x000000068e037819 */ /* 0x000fc4000001028f */
[----:B------:R-:W-:Y:S02]  /*3e20*/  USHF.R.S32.HI UR4, URZ, 0x1f, UR5 ;  /* 0x0000001f3f047899 */ /* 0x000fe40008011405 */
[----:B------:R-:W-:Y:S01]  /*3e30*/  UIMAD UR15, UR15, UR5, URZ ;  /* 0x000000050f0f72a4 */ /* 0x000fe2000f8e023f */
[----:B------:R-:W-:-:S03]  /*3e40*/  IMAD.WIDE.U32 R8, R140, UR5, R144 ;  /* 0x000000058c087c25 */ /* 0x000fc6000f8e0090 */
[----:B------:R-:W-:Y:S02]  /*3e50*/  UIMAD UR4, UR4, UR16, UR15 ;  /* 0x00000010040472a4 */ /* 0x000fe4000f8e020f */
[----:B------:R-:W-:-:S04]  /*3e60*/  LEA R6, P2, R8, c[0x0][0x1c8], 0x1 ;  /* 0x0000720008067a11 */ /* 0x000fc800078408ff */
[----:B-1----:R-:W-:Y:S02]  /*3e70*/  IADD3 R0, R9, UR4, RZ ;  /* 0x0000000409007c10 */ /* 0x002fe4000fffe0ff */
[C---:B------:R-:W-:Y:S02]  /*3e80*/  IADD3 R10, P3, R13.reuse, R6, RZ ;  /* 0x000000060d0a7210 */ /* 0x040fe40007f7e0ff */
[----:B------:R-:W-:Y:S02]  /*3e90*/  LEA.HI.X R7, R8, c[0x0][0x1cc], R0, 0x1, P2 ;  /* 0x0000730008077a11 */ /* 0x000fe400010f0c00 */
[----:B------:R-:W-:-:S03]  /*3ea0*/  IADD3 R16, P1, P0, R13, 0x80, R6 ;  /* 0x000000800d107810 */ /* 0x000fc6000783e006 */
[--C-:B------:R-:W-:Y:S01]  /*3eb0*/  IMAD.X R11, R3, 0x1, R7.reuse, P3 ;  /* 0x00000001030b7824 */ /* 0x100fe200018e0607 */
[----:B------:R-:W-:Y:S01]  /*3ec0*/  LOP3.LUT P3, RZ, R185, 0x1, RZ, 0xc0, !PT ;  /* 0x00000001b9ff7812 */ /* 0x000fe2000786c0ff */
[----:B------:R-:W-:Y:S01]  /*3ed0*/  @!PT LDS RZ, [RZ] ;  /* 0x00000000fffff984 */ /* 0x000fe20000000800 */
[----:B------:R-:W-:Y:S01]  /*3ee0*/  @!PT LDS RZ, [RZ] ;  /* 0x00000000fffff984 */ /* 0x000fe20000000800 */
[----:B------:R-:W-:Y:S01]  /*3ef0*/  @!PT LDS RZ, [RZ] ;  /* 0x00000000fffff984 */ /* 0x000fe20000000800 */
[----:B------:R1:W-:Y:S01]  /*3f00*/  LDGSTS.E.BYPASS.LTC128B.128 [R247+0xc100], [R6.64], !P4 ;  /* 0x0c10000006f77fae */ /* 0x0003e2000e101d4a */
[--C-:B------:R-:W-:Y:S02]  /*3f10*/  IADD3.X R17, R3, RZ, R7.reuse, P1, P0 ;  /* 0x000000ff03117210 */ /* 0x100fe40000fe0407 */
[--C-:B------:R-:W-:Y:S01]  /*3f20*/  IADD3 R14, P1, P0, R13, 0x100, R6.reuse ;  /* 0x000001000d0e7810 */ /* 0x100fe2000783e006 */
[----:B------:R1:W-:Y:S03]  /*3f30*/  LDGSTS.E.BYPASS.LTC128B.128 [R247+0xf100], [R6.64+0x80], !P6 ;  /* 0x0f10008006f77fae */ /* 0x0003e6000f101d4a */
[----:B------:R-:W-:Y:S02]  /*3f40*/  IADD3.X R15, R3, RZ, R7, P1, P0 ;  /* 0x000000ff030f7210 */ /* 0x000fe40000fe0407 */
[----:B------:R-:W-:-:S02]  /*3f50*/  IADD3 R12, P2, P1, R13, 0x180, R6 ;  /* 0x000001800d0c7810 */ /* 0x000fc4000795e006 */
[----:B------:R-:W-:Y:S01]  /*3f60*/  IADD3 R8, P0, R10, R13, RZ ;  /* 0x0000000d0a087210 */ /* 0x000fe20007f1e0ff */
[----:B------:R1:W-:Y:S01]  /*3f70*/  LDGSTS.E.BYPASS.LTC128B.128 [R247+0x12100], [R6.64+0x100], !P3 ;  /* 0x1210010006f77fae */ /* 0x0003e2000d901d4a */
[----:B------:R-:W-:-:S03]  /*3f80*/  IADD3.X R13, R3, RZ, R7, P2, P1 ;  /* 0x000000ff030d7210 */ /* 0x000fc600017e2407 */
[----:B------:R1:W-:Y:S01]  /*3f90*/  LDGSTS.E.BYPASS.LTC128B.128 [R247+0x15100], [R6.64+0x180], !P5 ;  /* 0x1510018006f77fae */ /* 0x0003e2000e901d4a */
[----:B------:R-:W-:-:S03]  /*3fa0*/  IMAD.X R9, R11, 0x1, R3, P0 ;  /* 0x000000010b097824 */ /* 0x000fc600000e0603 */
[----:B------:R1:W-:Y:S04]  /*3fb0*/  LDGSTS.E.BYPASS.LTC128B.128 [R247+0xd100], [R10.64], !P4 ;  /* 0x0d1000000af77fae */ /* 0x0003e8000e101d4a */
[----:B------:R1:W-:Y:S04]  /*3fc0*/  LDGSTS.E.BYPASS.LTC128B.128 [R247+0x10100], [R16.64], !P6 ;  /* 0x1010000010f77fae */ /* 0x0003e8000f101d4a */
[----:B------:R1:W-:Y:S04]  /*3fd0*/  LDGSTS.E.BYPASS.LTC128B.128 [R247+0x13100], [R14.64], !P3 ;  /* 0x131000000ef77fae */ /* 0x0003e8000d901d4a */
[----:B------:R1:W-:Y:S04]  /*3fe0*/  LDGSTS.E.BYPASS.LTC128B.128 [R247+0x16100], [R12.64], !P5 ;  /* 0x161000000cf77fae */ /* 0x0003e8000e901d4a */
[----:B------:R1:W-:Y:S04]  /*3ff0*/  LDGSTS.E.BYPASS.LTC128B.128 [R247+0xe100], [R8.64], !P4 ;  /* 0x0e10000008f77fae */ /* 0x0003e8000e101d4a */
[----:B------:R1:W-:Y:S04]  /*4000*/  LDGSTS.E.BYPASS.LTC128B.128 [R247+0x11100], [R8.64+0x80], !P6 ;  /* 0x1110008008f77fae */ /* 0x0003e8000f101d4a */
[----:B------:R1:W-:Y:S04]  /*4010*/  LDGSTS.E.BYPASS.LTC128B.128 [R247+0x14100], [R8.64+0x100], !P3 ;  /* 0x1410010008f77fae */ /* 0x0003e8000d901d4a */
[----:B------:R1:W-:Y:S02]  /*4020*/  LDGSTS.E.BYPASS.LTC128B.128 [R247+0x17100], [R8.64+0x180], !P5 ;  /* 0x1710018008f77fae */ /* 0x0003e4000e901d4a */
.L_x_1216:
[----:B-1234-:R-:W-:Y:S01]  /*4030*/  LOP3.LUT R0, R141, 0xffffffe0, RZ, 0xc0, !PT ;  /* 0xffffffe08d007812 */ /* 0x01efe200078ec0ff */
[----:B------:R-:W-:Y:S01]  /*4040*/  ULDC UR4, c[0x0][0x1d0] ;  /* 0x0000740000047ab9 */ /* 0x000fe20000000800 */
[----:B------:R-:W-:Y:S01]  /*4050*/  STL [R1+0x3c], R219 ;  /* 0x00003cdb01007387 */ /* 0x000fe20000100800 */
[----:B------:R-:W-:Y:S01]  /*4060*/  UIADD3 UR4, UR7, UR4, URZ ;  /* 0x0000000407047290 */ /* 0x000fe2000fffe03f */
[----:B------:R-:W-:-:S02]  /*4070*/  IMAD.SHL.U32 R213, R5, 0x2, RZ ;  /* 0x0000000205d57824 */ /* 0x000fc400078e00ff */
[----:B------:R-:W-:Y:S01]  /*4080*/  IMAD.IADD R0, R184, 0x1, -R0 ;  /* 0x00000001b8007824 */ /* 0x000fe200078e0a00 */
[----:B------:R1:W-:Y:S01]  /*4090*/  STL [R1+0x38], R218 ;  /* 0x000038da01007387 */ /* 0x0003e20000100800 */
[----:B------:R-:W-:Y:S01]  /*40a0*/  IMAD R216, R2, 0x2, R213 ;  /* 0x0000000202d87824 */ /* 0x000fe200078e02d5 */
[----:B------:R-:W-:Y:S01]  /*40b0*/  LEA R214, R4, R213, 0x1 ;  /* 0x000000d504d67211 */ /* 0x000fe200078e08ff */
[----:B------:R-:W-:Y:S01]  /*40c0*/  IMAD.U32 R6, RZ, RZ, UR4 ;  /* 0x00000004ff067e24 */ /* 0x000fe2000f8e00ff */
[----:B------:R-:W-:Y:S01]  /*40d0*/  SHF.R.S32.HI R3, RZ, 0x1f, R0 ;  /* 0x0000001fff037819 */ /* 0x000fe20000011400 */
[----:B------:R-:W-:Y:S02]  /*40e0*/  STL [R1+0x34], R217 ;  /* 0x000034d901007387 */ /* 0x000fe40000100800 */
[----:B------:R-:W-:Y:S01]  /*40f0*/  IMAD R215, R2, 0x2, R214 ;  /* 0x0000000202d77824 */ /* 0x000fe200078e02d6 */
[----:B------:R-:W-:Y:S01]  /*4100*/  LEA.HI R3, R3, R0, RZ, 0x2 ;  /* 0x0000000003037211 */ /* 0x000fe200078f10ff */
[----:B------:R2:W-:Y:S03]  /*4110*/  STL [R1+0x30], R212 ;  /* 0x000030d401007387 */ /* 0x0005e60000100800 */
[----:B------:R-:W-:Y:S01]  /*4120*/  LOP3.LUT R3, R3, 0x7ffffffc, RZ, 0xc0, !PT ;  /* 0x7ffffffc03037812 */ /* 0x000fe200078ec0ff */
[----:B------:R-:W-:Y:S03]  /*4130*/  LDSM.16.MT88.4 R48, [R214+0x900] ;  /* 0x00090000d630783b */ /* 0x000fe60000004200 */
[----:B------:R-:W-:Y:S01]  /*4140*/  IADD3 R0, R0, -R3, RZ ;  /* 0x8000000300007210 */ /* 0x000fe20007ffe0ff */
[----:B------:R-:W-:Y:S04]  /*4150*/  LDSM.16.MT88.4 R56, [R215+0x900] ;  /* 0x00090000d738783b */ /* 0x000fe80000004200 */
[----:B------:R-:W-:Y:S01]  /*4160*/  IMAD R0, R0, -0x2, R6 ;  /* 0xfffffffe00007824 */ /* 0x000fe200078e0206 */
[----:B------:R-:W-:Y:S04]  /*4170*/  LDSM.16.MT88.4 R68, [R214+0x9100] ;  /* 0x00910000d644783b */ /* 0x000fe80000004200 */
[C---:B------:R-:W-:Y:S01]  /*4180*/  ISETP.GT.AND P0, PT, R0.reuse, RZ, PT ;  /* 0x000000ff0000720c */ /* 0x040fe20003f04270 */
[----:B------:R-:W-:Y:S01]  /*4190*/  LDSM.16.MT88.4 R108, [R214+0x3900] ;  /* 0x00390000d66c783b */ /* 0x000fe20000004200 */
[----:B------:R-:W-:-:S02]  /*41a0*/  ISETP.GT.AND P1, PT, R0, 0x1, PT ;  /* 0x000000010000780c */ /* 0x000fc40003f24270 */
[----:B------:R-:W-:Y:S01]  /*41b0*/  ISETP.GT.AND P2, PT, R0, 0x8, PT ;  /* 0x000000080000780c */ /* 0x000fe20003f44270 */
[----:B------:R-:W-:Y:S01]  /*41c0*/  LDSM.16.MT88.4 R104, [R216+0x3900] ;  /* 0x00390000d868783b */ /* 0x000fe20000004200 */
[----:B------:R-:W-:Y:S02]  /*41d0*/  FSEL R7, R120, -INF , P0 ;  /* 0xff80000078077808 */ /* 0x000fe40000000000 */
[----:B------:R-:W-:Y:S01]  /*41e0*/  FSEL R8, R119, -INF , P1 ;  /* 0xff80000077087808 */ /* 0x000fe20000800000 */
[----:B------:R-:W-:Y:S01]  /*41f0*/  LDSM.16.MT88.4 R120, [R216+0x9100] ;  /* 0x00910000d878783b */ /* 0x000fe20000004200 */
[----:B------:R-:W-:Y:S02]  /*4200*/  FSEL R16, R118, -INF , P0 ;  /* 0xff80000076107808 */ /* 0x000fe40000000000 */
[----:B------:R-:W-:Y:S01]  /*4210*/  ISETP.GT.AND P0, PT, R0, 0x9, PT ;  /* 0x000000090000780c */ /* 0x000fe20003f04270 */
[----:B------:R-:W-:Y:S01]  /*4220*/  LDSM.16.MT88.4 R96, [R213+0x6900] ;  /* 0x00690000d560783b */ /* 0x000fe20000004200 */
[----:B------:R-:W-:-:S02]  /*4230*/  FSEL R9, R116, -INF , P2 ;  /* 0xff80000074097808 */ /* 0x000fc40001000000 */
[----:B------:R-:W-:Y:S01]  /*4240*/  FMNMX.FTZ R132, R7, R8, !PT ;  /* 0x0000000807847209 */ /* 0x000fe20007810000 */
[----:B------:R-:W-:Y:S01]  /*4250*/  LDSM.16.MT88.4 R100, [R215+0x3900] ;  /* 0x00390000d764783b */ /* 0x000fe20000004200 */
[----:B------:R-:W-:Y:S02]  /*4260*/  FSEL R17, R117, -INF , P1 ;  /* 0xff80000075117808 */ /* 0x000fe40000800000 */
[----:B------:R-:W-:Y:S01]  /*4270*/  ISETP.GT.AND P1, PT, R0, 0x10, PT ;  /* 0x000000100000780c */ /* 0x000fe20003f24270 */
[----:B------:R-:W-:Y:S01]  /*4280*/  LDSM.16.MT88.4 R116, [R215+0x9100] ;  /* 0x00910000d774783b */ /* 0x000fe20000004200 */
[----:B------:R-:W-:Y:S02]  /*4290*/  FSEL R10, R95, -INF , P0 ;  /* 0xff8000005f0a7808 */ /* 0x000fe40000000000 */
[----:B------:R-:W-:Y:S01]  /*42a0*/  FMNMX.FTZ R132, R9, R132, !PT ;  /* 0x0000008409847209 */ /* 0x000fe20007810000 */
[----:B------:R-:W-:Y:S01]  /*42b0*/  LDSM.16.MT88.4 R112, [R214+0x6900] ;  /* 0x00690000d670783b */ /* 0x000fe20000004200 */
[----:B------:R-:W-:-:S02]  /*42c0*/  FSEL R18, R94, -INF , P2 ;  /* 0xff8000005e127808 */ /* 0x000fc40001000000 */
[----:B------:R-:W-:Y:S01]  /*42d0*/  ISETP.GT.AND P2, PT, R0, 0x11, PT ;  /* 0x000000110000780c */ /* 0x000fe20003f44270 */
[----:B------:R-:W0:Y:S01]  /*42e0*/  LDGDEPBAR ;  /* 0x00000000000079af */ /* 0x000e220000000000 */
[----:B------:R-:W-:Y:S02]  /*42f0*/  FSEL R11, R92, -INF , P1 ;  /* 0xff8000005c0b7808 */ /* 0x000fe40000800000 */
[----:B------:R-:W-:Y:S02]  /*4300*/  FMNMX.FTZ R132, R10, R132, !PT ;  /* 0x000000840a847209 */ /* 0x000fe40007810000 */
[----:B------:R-:W-:Y:S02]  /*4310*/  FSEL R19, R93, -INF , P0 ;  /* 0xff8000005d137808 */ /* 0x000fe40000000000 */
[----:B------:R-:W-:Y:S02]  /*4320*/  ISETP.GT.AND P0, PT, R0, 0x18, PT ;  /* 0x000000180000780c */ /* 0x000fe40003f04270 */
[----:B------:R-:W-:-:S02]  /*4330*/  FSEL R13, R89, -INF , P2 ;  /* 0xff800000590d7808 */ /* 0x000fc40001000000 */
[----:B------:R-:W-:Y:S02]  /*4340*/  FMNMX.FTZ R132, R11, R132, !PT ;  /* 0x000000840b847209 */ /* 0x000fe40007810000 */
[----:B------:R-:W-:Y:S02]  /*4350*/  FSEL R24, R88, -INF , P1 ;  /* 0xff80000058187808 */ /* 0x000fe40000800000 */
[----:B------:R-:W-:Y:S02]  /*4360*/  ISETP.GT.AND P1, PT, R0, 0x19, PT ;  /* 0x000000190000780c */ /* 0x000fe40003f24270 */
[----:B------:R-:W-:Y:S02]  /*4370*/  FSEL R14, R86, -INF , P0 ;  /* 0xff800000560e7808 */ /* 0x000fe40000000000 */
[----:B------:R-:W-:Y:S02]  /*4380*/  FMNMX.FTZ R132, R13, R132, !PT ;  /* 0x000000840d847209 */ /* 0x000fe40007810000 */
[----:B------:R-:W-:-:S02]  /*4390*/  FSEL R25, R87, -INF , P2 ;  /* 0xff80000057197808 */ /* 0x000fc40001000000 */
[----:B------:R-:W-:Y:S02]  /*43a0*/  ISETP.GT.AND P2, PT, R0, 0x20, PT ;  /* 0x000000200000780c */ /* 0x000fe40003f44270 */
[----:B------:R-:W-:Y:S02]  /*43b0*/  FSEL R15, R85, -INF , P1 ;  /* 0xff800000550f7808 */ /* 0x000fe40000800000 */
[----:B------:R-:W-:Y:S02]  /*43c0*/  FMNMX.FTZ R132, R14, R132, !PT ;  /* 0x000000840e847209 */ /* 0x000fe40007810000 */
[----:B------:R-:W-:Y:S02]  /*43d0*/  FSEL R26, R84, -INF , P0 ;  /* 0xff800000541a7808 */ /* 0x000fe40000000000 */
[----:B------:R-:W-:Y:S01]  /*43e0*/  ISETP.GT.AND P0, PT, R0, 0x21, PT ;  /* 0x000000210000780c */ /* 0x000fe20003f04270 */
[----:B------:R-:W-:Y:S01]  /*43f0*/  LDSM.16.MT88.4 R84, [R213+0x3900] ;  /* 0x00390000d554783b */ /* 0x000fe20000004200 */
[----:B------:R-:W-:-:S02]  /*4400*/  FSEL R133, R80, -INF , P2 ;  /* 0xff80000050857808 */ /* 0x000fc40001000000 */
[----:B------:R-:W-:Y:S02]  /*4410*/  FMNMX.FTZ R132, R15, R132, !PT ;  /* 0x000000840f847209 */ /* 0x000fe40007810000 */
[----:B------:R-:W-:Y:S02]  /*4420*/  FSEL R28, R81, -INF , P1 ;  /* 0xff800000511c7808 */ /* 0x000fe40000800000 */
[----:B------:R-:W-:Y:S02]  /*4430*/  ISETP.GT.AND P1, PT, R0, 0x28, PT ;  /* 0x000000280000780c */ /* 0x000fe40003f24270 */
[----:B------:R-:W-:Y:S02]  /*4440*/  FSEL R136, R78, -INF , P0 ;  /* 0xff8000004e887808 */ /* 0x000fe40000000000 */
[----:B------:R-:W-:Y:S02]  /*4450*/  FMNMX.FTZ R132, R133, R132, !PT ;  /* 0x0000008485847209 */ /* 0x000fe40007810000 */
[----:B------:R-:W-:-:S02]  /*4460*/  ISETP.GT.AND P3, PT, R0, 0x29, PT ;  /* 0x000000290000780c */ /* 0x000fc40003f64270 */
[----:B------:R-:W-:Y:S02]  /*4470*/  FSEL R135, R72, -INF , P1 ;  /* 0xff80000048877808 */ /* 0x000fe40000800000 */
[----:B------:R-:W-:Y:S02]  /*4480*/  FMNMX.FTZ R132, R136, R132, !PT ;  /* 0x0000008488847209 */ /* 0x000fe40007810000 */
[----:B------:R-:W-:Y:S02]  /*4490*/  FSEL R144, R76, -INF , P0 ;  /* 0xff8000004c907808 */ /* 0x000fe40000000000 */
[----:B------:R-:W-:Y:S02]  /*44a0*/  ISETP.GT.AND P0, PT, R0, 0x30, PT ;  /* 0x000000300000780c */ /* 0x000fe40003f04270 */
[----:B------:R-:W-:Y:S02]  /*44b0*/  FSEL R134, R64, -INF , P3 ;  /* 0xff80000040867808 */ /* 0x000fe40001800000 */
[----:B------:R-:W-:Y:S01]  /*44c0*/  FMNMX.FTZ R132, R135, R132, !PT ;  /* 0x0000008487847209 */ /* 0x000fe20007810000 */
[----:B------:R-:W-:Y:S01]  /*44d0*/  LDSM.16.MT88.4 R64, [R213+0x9100] ;  /* 0x00910000d540783b */ /* 0x000fe20000004200 */
[----:B------:R-:W-:-:S02]  /*44e0*/  FSEL R137, R77, -INF , P2 ;  /* 0xff8000004d897808 */ /* 0x000fc40001000000 */
[----:B------:R-:W-:Y:S02]  /*44f0*/  ISETP.GT.AND P2, PT, R0, 0x31, PT ;  /* 0x000000310000780c */ /* 0x000fe40003f44270 */
[----:B------:R-:W-:Y:S02]  /*4500*/  FSEL R207, R61, -INF , P0 ;  /* 0xff8000003dcf7808 */ /* 0x000fe40000000000 */
[----:B------:R-:W-:Y:S02]  /*4510*/  FMNMX.FTZ R3, R16, R17, !PT ;  /* 0x0000001110037209 */ /* 0x000fe40007810000 */
[----:B------:R-:W-:Y:S02]  /*4520*/  FMNMX.FTZ R132, R134, R132, !PT ;  /* 0x0000008486847209 */ /* 0x000fe40007810000 */
[----:B------:R-:W-:Y:S02]  /*4530*/  FSEL R138, R62, -INF , P3 ;  /* 0xff8000003e8a7808 */ /* 0x000fe40001800000 */
[----:B------:R-:W-:-:S02]  /*4540*/  ISETP.GT.AND P3, PT, R0, 0x38, PT ;  /* 0x000000380000780c */ /* 0x000fc40003f64270 */
[----:B------:R-:W-:Y:S02]  /*4550*/  FSEL R206, R60, -INF , P2 ;  /* 0xff8000003cce7808 */ /* 0x000fe40001000000 */
[----:B------:R-:W-:Y:S02]  /*4560*/  FMNMX.FTZ R3, R18, R3, !PT ;  /* 0x0000000312037209 */ /* 0x000fe40007810000 */
[----:B------:R-:W-:Y:S02]  /*4570*/  FMNMX.FTZ R132, R207, R132, !PT ;  /* 0x00000084cf847209 */ /* 0x000fe40007810000 */
[----:B------:R-:W-:Y:S02]  /*4580*/  FSEL R139, R63, -INF , P1 ;  /* 0xff8000003f8b7808 */ /* 0x000fe40000800000 */
[----:B------:R-:W-:Y:S01]  /*4590*/  ISETP.GT.AND P1, PT, R0, 0x39, PT ;  /* 0x000000390000780c */ /* 0x000fe20003f24270 */
[----:B------:R-:W-:Y:S01]  /*45a0*/  LDSM.16.MT88.4 R60, [R215+0x6100] ;  /* 0x00610000d73c783b */ /* 0x000fe20000004200 */
[----:B------:R-:W-:-:S02]  /*45b0*/  FSEL R204, R47, -INF , P3 ;  /* 0xff8000002fcc7808 */ /* 0x000fc40001800000 */
[----:B------:R-:W-:Y:S02]  /*45c0*/  FMNMX.FTZ R3, R19, R3, !PT ;  /* 0x0000000313037209 */ /* 0x000fe40007810000 */
[----:B------:R-:W-:Y:S02]  /*45d0*/  FMNMX.FTZ R132, R206, R132, !PT ;  /* 0x00000084ce847209 */ /* 0x000fe40007810000 */
[----:B------:R-:W-:Y:S02]  /*45e0*/  FSEL R208, R53, -INF , P0 ;  /* 0xff80000035d07808 */ /* 0x000fe40000000000 */
[----:B------:R-:W-:Y:S02]  /*45f0*/  ISETP.GT.AND P0, PT, R0, 0x40, PT ;  /* 0x000000400000780c */ /* 0x000fe40003f04270 */
[----:B------:R-:W-:Y:S02]  /*4600*/  FSEL R205, R46, -INF , P1 ;  /* 0xff8000002ecd7808 */ /* 0x000fe40000800000 */
[----:B------:R-:W-:-:S02]  /*4610*/  FMNMX.FTZ R3, R24, R3, !PT ;  /* 0x0000000318037209 */ /* 0x000fc40007810000 */
[----:B------:R-:W-:Y:S02]  /*4620*/  FMNMX.FTZ R132, R204, R132, !PT ;  /* 0x00000084cc847209 */ /* 0x000fe40007810000 */
[----:B------:R-:W-:Y:S02]  /*4630*/  FSEL R210, R45, -INF , P3 ;  /* 0xff8000002dd27808 */ /* 0x000fe40001800000 */
[----:B------:R-:W-:Y:S02]  /*4640*/  ISETP.GT.AND P3, PT, R0, 0x41, PT ;  /* 0x000000410000780c */ /* 0x000fe40003f64270 */
[----:B------:R-:W-:Y:S02]  /*4650*/  FSEL R148, R43, -INF , P0 ;  /* 0xff8000002b947808 */ /* 0x000fe40000000000 */
[----:B------:R-:W-:Y:S02]  /*4660*/  FMNMX.FTZ R3, R25, R3, !PT ;  /* 0x0000000319037209 */ /* 0x000fe40007810000 */
[----:B------:R-:W-:-:S02]  /*4670*/  FMNMX.FTZ R132, R205, R132, !PT ;  /* 0x00000084cd847209 */ /* 0x000fc40007810000 */
[----:B------:R-:W-:Y:S02]  /*4680*/  FSEL R209, R52, -INF , P2 ;  /* 0xff80000034d17808 */ /* 0x000fe40001000000 */
[----:B------:R-:W-:Y:S01]  /*4690*/  ISETP.GT.AND P2, PT, R0, 0x48, PT ;  /* 0x000000480000780c */ /* 0x000fe20003f44270 */
[----:B------:R-:W-:Y:S01]  /*46a0*/  LDSM.16.MT88.4 R52, [R213+0x3100] ;  /* 0x00310000d534783b */ /* 0x000fe20000004200 */
[----:B------:R-:W-:Y:S02]  /*46b0*/  FSEL R159, R42, -INF , P3 ;  /* 0xff8000002a9f7808 */ /* 0x000fe40001800000 */
[----:B------:R-:W-:Y:S02]  /*46c0*/  FMNMX.FTZ R3, R26, R3, !PT ;  /* 0x000000031a037209 */ /* 0x000fe40007810000 */
[----:B------:R-:W-:Y:S02]  /*46d0*/  FMNMX.FTZ R132, R148, R132, !PT ;  /* 0x0000008494847209 */ /* 0x000fe40007810000 */
[----:B------:R-:W-:-:S02]  /*46e0*/  FSEL R211, R44, -INF , P1 ;  /* 0xff8000002cd37808 */ /* 0x000fc40000800000 */
[----:B------:R-:W-:Y:S01]  /*46f0*/  ISETP.GT.AND P1, PT, R0, 0x49, PT ;  /* 0x000000490000780c */ /* 0x000fe20003f24270 */
[----:B------:R-:W-:Y:S01]  /*4700*/  LDSM.16.MT88.4 R44, [R216+0x900] ;  /* 0x00090000d82c783b */ /* 0x000fe20000004200 */
        /* <DEDUP_REMOVED lines=9> */
[----:B------:R-:W-:Y:S02]  /*47a0*/  ISETP.GT.AND P2, PT, R0, 0x51, PT ;  /* 0x000000510000780c */ /* 0x000fe40003f44270 */
        /* <DEDUP_REMOVED lines=14> */
[----:B------:R-:W-:Y:S01]  /*4890*/  FMNMX.FTZ R0, R208, R0, !PT ;  /* 0x00000000d0007209 */ /* 0x000fe20007810000 */
[----:B------:R-:W-:Y:S01]  /*48a0*/  LDSM.16.MT88.4 R20, [R213+0x100] ;  /* 0x00010000d514783b */ /* 0x000fe20000004200 */
[----:B------:R-:W-:Y:S02]  /*48b0*/  FMNMX.FTZ R132, R151, R132, !PT ;  /* 0x0000008497847209 */ /* 0x000fe40007810000 */
[----:B------:R-:W-:Y:S02]  /*48c0*/  FMNMX.FTZ R0, R209, R0, !PT ;  /* 0x00000000d1007209 */ /* 0x000fe40007810000 */
[----:B------:R-:W-:Y:S02]  /*48d0*/  FMNMX.FTZ R132, R150, R132, !PT ;  /* 0x0000008496847209 */ /* 0x000fe40007810000 */
[----:B------:R-:W-:-:S02]  /*48e0*/  FMNMX.FTZ R0, R210, R0, !PT ;  /* 0x00000000d2007209 */ /* 0x000fc40007810000 */
[----:B------:R-:W-:Y:S01]  /*48f0*/  FSEL R143, R40, -INF , P3 ;  /* 0xff800000288f7808 */ /* 0x000fe20001800000 */
[----:B------:R-:W3:Y:S01]  /*4900*/  SHFL.BFLY PT, R3, R132, 0x2, 0x1f ;  /* 0x0c401f0084037f89 */ /* 0x000ee200000e0000 */
[----:B------:R-:W-:Y:S02]  /*4910*/  FMNMX.FTZ R0, R211, R0, !PT ;  /* 0x00000000d3007209 */ /* 0x000fe40007810000 */
[----:B-1----:R-:W-:Y:S01]  /*4920*/  FSEL R218, R33, -INF , P2 ;  /* 0xff80000021da7808 */ /* 0x002fe20001000000 */
[----:B------:R-:W-:Y:S01]  /*4930*/  LDSM.16.MT88.4 R40, [R216+0x100] ;  /* 0x00010000d828783b */ /* 0x000fe20000004200 */
[----:B------:R-:W-:Y:S02]  /*4940*/  FMNMX.FTZ R0, R156, R0, !PT ;  /* 0x000000009c007209 */ /* 0x000fe40007810000 */
[----:B--2---:R-:W-:Y:S01]  /*4950*/  FSEL R212, R29, -INF , P1 ;  /* 0xff8000001dd47808 */ /* 0x004fe20000800000 */
[----:B------:R-:W-:Y:S01]  /*4960*/  LDSM.16.MT88.4 R32, [R213+0x900] ;  /* 0x00090000d520783b */ /* 0x000fe20000004200 */
[----:B------:R-:W-:-:S02]  /*4970*/  FMNMX.FTZ R0, R143, R0, !PT ;  /* 0x000000008f007209 */ /* 0x000fc40007810000 */
[----:B------:R-:W-:Y:S02]  /*4980*/  FSEL R149, R30, -INF , P0 ;  /* 0xff8000001e957808 */ /* 0x000fe40000000000 */
[----:B------:R-:W-:-:S04]  /*4990*/  FMNMX.FTZ R0, R146, R0, !PT ;  /* 0x0000000092007209 */ /* 0x000fc80007810000 */
[----:B------:R-:W-:-:S04]  /*49a0*/  FMNMX.FTZ R0, R250, R0, !PT ;  /* 0x00000000fa007209 */ /* 0x000fc80007810000 */
[----:B------:R-:W-:Y:S02]  /*49b0*/  FMNMX.FTZ R0, R147, R0, !PT ;  /* 0x0000000093007209 */ /* 0x000fe40007810000 */
[----:B---3--:R-:W-:Y:S02]  /*49c0*/  FMNMX.FTZ R132, R132, R3, !PT ;  /* 0x0000000384847209 */ /* 0x008fe40007810000 */
[----:B------:R-:W-:-:S03]  /*49d0*/  FMNMX.FTZ R3, R218, R0, !PT ;  /* 0x00000000da037209 */ /* 0x000fc60007810000 */
[----:B------:R-:W1:Y:S01]  /*49e0*/  SHFL.BFLY PT, R0, R132, 0x1, 0x1f ;  /* 0x0c201f0084007f89 */ /* 0x000e6200000e0000 */
[----:B------:R-:W-:-:S04]  /*49f0*/  FMNMX.FTZ R3, R212, R3, !PT ;  /* 0x00000003d4037209 */ /* 0x000fc80007810000 */
[----:B------:R-:W-:-:S05]  /*4a00*/  FMNMX.FTZ R3, R149, R3, !PT ;  /* 0x0000000395037209 */ /* 0x000fca0007810000 */
[----:B------:R-:W2:Y:S01]  /*4a10*/  SHFL.BFLY PT, R6, R3, 0x2, 0x1f ;  /* 0x0c401f0003067f89 */ /* 0x000ea200000e0000 */
[----:B-1----:R-:W-:-:S04]  /*4a20*/  FMNMX.FTZ R132, R132, R0, !PT ;  /* 0x0000000084847209 */ /* 0x002fc80007810000 */
        /* <DEDUP_REMOVED lines=19> */
[----:B------:R1:W2:Y:S02]  /*4b60*/  MUFU.EX2 R142, R0 ;  /* 0x00000000008e7308 */ /* 0x0002a40000000800 */
[----:B-1----:R-:W-:Y:S01]  /*4b70*/  FFMA.FTZ R0, R11, c[0x0][0x2d0], -R12 ;  /* 0x0000b4000b007a23 */ /* 0x002fe2000001080c */
[----:B--2---:R-:W-:-:S05]  /*4b80*/  F2FP.PACK_AB R10, R142, R219 ;  /* 0x000000db8e0a723e */ /* 0x004fca00000000ff */
[----:B------:R1:W2:Y:S02]  /*4b90*/  MUFU.EX2 R36, R0 ;  /* 0x0000000000247308 */ /* 0x0002a40000000800 */
[----:B-1----:R-:W-:Y:S02]  /*4ba0*/  FFMA.FTZ R0, R13, c[0x0][0x2d0], -R12 ;  /* 0x0000b4000d007a23 */ /* 0x002fe4000001080c */
[----:B--2---:R-:W-:-:S04]  /*4bb0*/  IMAD.MOV.U32 R13, RZ, RZ, R36 ;  /* 0x000000ffff0d7224 */ /* 0x004fc800078e0024 */
[----:B------:R1:W-:Y:S01]  /*4bc0*/  MUFU.EX2 R145, R0 ;  /* 0x0000000000917308 */ /* 0x0003e20000000800 */
[----:B------:R-:W-:Y:S01]  /*4bd0*/  LDSM.16.MT88.4 R36, [R215+0x100] ;  /* 0x00010000d724783b */ /* 0x000fe20000004200 */
[----:B-1----:R-:W-:-:S05]  /*4be0*/  FMUL.FTZ R0, R3, c[0x0][0x2d0] ;  /* 0x0000b40003007a20 */ /* 0x002fca0000410000 */
[----:B------:R-:W-:-:S05]  /*4bf0*/  FSEL R0, R0, RZ, P0 ;  /* 0x000000ff00007208 */ /* 0x000fca0000000000 */
[--C-:B------:R-:W-:Y:S02]  /*4c00*/  FFMA.FTZ R5, R17, c[0x0][0x2d0], -R0.reuse ;  /* 0x0000b40011057a23 */ /* 0x100fe40000010800 */
[--C-:B------:R-:W-:Y:S02]  /*4c10*/  FFMA.FTZ R6, R16, c[0x0][0x2d0], -R0.reuse ;  /* 0x0000b40010067a23 */ /* 0x100fe40000010800 */
[----:B------:R1:W2:Y:S01]  /*4c20*/  MUFU.EX2 R29, R5 ;  /* 0x00000005001d7308 */ /* 0x0002a20000000800 */
[----:B------:R-:W-:-:S07]  /*4c30*/  FFMA.FTZ R4, R26, c[0x0][0x2d0], -R0 ;  /* 0x0000b4001a047a23 */ /* 0x000fce0000010800 */
[----:B------:R-:W3:Y:S01]  /*4c40*/  MUFU.EX2 R141, R6 ;  /* 0x00000006008d7308 */ /* 0x000ee20000000800 */
[----:B-1----:R-:W-:-:S07]  /*4c50*/  FFMA.FTZ R5, R18, c[0x0][0x2d0], -R0 ;  /* 0x0000b40012057a23 */ /* 0x002fce0000010800 */
[----:B------:R1:W-:Y:S01]  /*4c60*/  MUFU.EX2 R251, R4 ;  /* 0x0000000400fb7308 */ /* 0x0003e20000000800 */
[----:B--2---:R-:W-:Y:S02]  /*4c70*/  MOV R2, R29 ;  /* 0x0000001d00027202 */ /* 0x004fe40000000f00 */
[----:B---3--:R-:W-:-:S05]  /*4c80*/  F2FP.PACK_AB R9, R29, R141 ;  /* 0x0000008d1d09723e */ /* 0x008fca00000000ff */
[----:B------:R2:W-:Y:S01]  /*4c90*/  MUFU.EX2 R15, R5 ;  /* 0x00000005000f7308 */ /* 0x0005e20000000800 */
[----:B------:R-:W-:Y:S01]  /*4ca0*/  F2FP.PACK_AB R6, R72, R164 ;  /* 0x000000a44806723e */ /* 0x000fe200000000ff */
[----:B-1----:R-:W-:-:S06]  /*4cb0*/  FFMA.FTZ R4, R28, c[0x0][0x2d0], -R0 ;  /* 0x0000b4001c047a23 */ /* 0x002fcc0000010800 */
[----:B------:R1:W3:Y:S01]  /*4cc0*/  MUFU.EX2 R140, R4 ;  /* 0x00000004008c7308 */ /* 0x0002e20000000800 */
[----:B--2---:R-:W-:-:S07]  /*4cd0*/  FFMA.FTZ R5, R19, c[0x0][0x2d0], -R0 ;  /* 0x0000b40013057a23 */ /* 0x004fce0000010800 */
[----:B------:R2:W4:Y:S01]  /*4ce0*/  MUFU.EX2 R14, R5 ;  /* 0x00000005000e7308 */ /* 0x0005220000000800 */
[----:B-1----:R-:W-:Y:S02]  /*4cf0*/  F2FP.PACK_AB R4, R145, R13 ;  /* 0x0000000d9104723e */ /* 0x002fe400000000ff */
[----:B---3--:R-:W-:Y:S01]  /*4d00*/  F2FP.PACK_AB R7, R140, R251 ;  /* 0x000000fb8c07723e */ /* 0x008fe200000000ff */
[----:B--2---:R-:W-:Y:S01]  /*4d10*/  FFMA.FTZ R5, R24, c[0x0][0x2d0], -R0 ;  /* 0x0000b40018057a23 */ /* 0x004fe20000010800 */
[----:B----4-:R-:W-:-:S03]  /*4d20*/  F2FP.PACK_AB R11, R14, R15 ;  /* 0x0000000f0e0b723e */ /* 0x010fc600000000ff */
[----:B------:R1:W-:Y:S04]  /*4d30*/  MUFU.EX2 R157, R5 ;  /* 0x00000005009d7308 */ /* 0x0003e80000000800 */
[C---:B------:R-:W-:Y:S08]  /*4d40*/  HMMA.16816.F32 R16, R8.reuse, R20, RZ ;  /* 0x000000140810723c */ /* 0x040ff000000018ff */
[----:B------:R-:W-:Y:S01]  /*4d50*/  HMMA.16816.F32 R92, R8, R54, RZ ;  /* 0x00000036085c723c */ /* 0x000fe200000018ff */
[----:B-1----:R-:W-:-:S02]  /*4d60*/  FFMA.FTZ R5, R25, c[0x0][0x2d0], -R0 ;  /* 0x0000b40019057a23 */ /* 0x002fc40000010800 */
[----:B------:R-:W1:Y:S02]  /*4d70*/  LDSM.16.MT88.4 R24, [R214+0x100] ;  /* 0x00010000d618783b */ /* 0x000e640000004200 */
[----:B------:R-:W2:Y:S03]  /*4d80*/  MUFU.EX2 R217, R5 ;  /* 0x0000000500d97308 */ /* 0x000ea60000000800 */
[C---:B------:R-:W-:Y:S08]  /*4d90*/  HMMA.16816.F32 R124, R8.reuse, R120, RZ ;  /* 0x00000078087c723c */ /* 0x040ff000000018ff */
[----:B------:R-:W-:Y:S01]  /*4da0*/  HMMA.16816.F32 R128, R8, R116, RZ ;  /* 0x000000740880723c */ /* 0x000fe200000018ff */
[----:B--2---:R-:W-:-:S07]  /*4db0*/  F2FP.PACK_AB R5, R217, R157 ;  /* 0x0000009dd905723e */ /* 0x004fce00000000ff */
[----:B------:R-:W-:Y:S08]  /*4dc0*/  HMMA.16816.F32 R120, R8, R122, RZ ;  /* 0x0000007a0878723c */ /* 0x000ff000000018ff */
[----:B------:R-:W-:Y:S08]  /*4dd0*/  HMMA.16816.F32 R200, R4, R32, R16 ;  /* 0x0000002004c8723c */ /* 0x000ff00000001810 */
[C---:B------:R-:W-:Y:S08]  /*4de0*/  HMMA.16816.F32 R16, R8.reuse, R22, RZ ;  /* 0x000000160810723c */ /* 0x040ff000000018ff */
[C---:B-1----:R-:W-:Y:S08]  /*4df0*/  HMMA.16816.F32 R28, R8.reuse, R24, RZ ;  /* 0x00000018081c723c */ /* 0x042ff000000018ff */
[----:B------:R-:W-:Y:S08]  /*4e00*/  HMMA.16816.F32 R24, R8, R26, RZ ;  /* 0x0000001a0818723c */ /* 0x000ff000000018ff */
[----:B------:R-:W-:Y:S01]  /*4e10*/  HMMA.16816.F32 R196, R4, R34, R16 ;  /* 0x0000002204c4723c */ /* 0x000fe20000001810 */
[----:B------:R-:W-:Y:S07]  /*4e20*/  LDSM.16.MT88.4 R32, [R215+0x3100] ;  /* 0x00310000d720783b */ /* 0x000fee0000004200 */
[C---:B------:R-:W-:Y:S08]  /*4e30*/  HMMA.16816.F32 R20, R8.reuse, R40, RZ ;  /* 0x000000280814723c */ /* 0x040ff000000018ff */
[C---:B------:R-:W-:Y:S08]  /*4e40*/  HMMA.16816.F32 R16, R8.reuse, R42, RZ ;  /* 0x0000002a0810723c */ /* 0x040ff000000018ff */
[----:B------:R-:W-:Y:S08]  /*4e50*/  HMMA.16816.F32 R40, R8, R36, RZ ;  /* 0x000000240828723c */ /* 0x000ff000000018ff */
[C---:B------:R-:W-:Y:S01]  /*4e60*/  HMMA.16816.F32 R152, R4.reuse, R50, R24 ;  /* 0x000000320498723c */ /* 0x040fe20000001818 */
[----:B------:R-:W1:Y:S07]  /*4e70*/  LDSM.16.MT88.4 R24, [R214+0x3100] ;  /* 0x00310000d618783b */ /* 0x000e6e0000004200 */
[C---:B------:R-:W-:Y:S01]  /*4e80*/  HMMA.16816.F32 R188, R4.reuse, R44, R20 ;  /* 0x0000002c04bc723c */ /* 0x040fe20000001814 */
[----:B------:R-:W2:Y:S07]  /*4e90*/  LDSM.16.MT88.4 R20, [R216+0x3100] ;  /* 0x00310000d814783b */ /* 0x000eae0000004200 */
[C---:B------:R-:W-:Y:S01]  /*4ea0*/  HMMA.16816.F32 R160, R4.reuse, R56, R40 ;  /* 0x0000003804a0723c */ /* 0x040fe20000001828 */
[----:B------:R-:W3:Y:S07]  /*4eb0*/  LDSM.16.MT88.4 R40, [R213+0x6100] ;  /* 0x00610000d528783b */ /* 0x000eee0000004200 */
[C---:B------:R-:W-:Y:S01]  /*4ec0*/  HMMA.16816.F32 R184, R4.reuse, R46, R16 ;  /* 0x0000002e04b8723c */ /* 0x040fe20000001810 */
[----:B------:R-:W-:Y:S07]  /*4ed0*/  LDSM.16.MT88.4 R44, [R214+0x6100] ;  /* 0x00610000d62c783b */ /* 0x000fee0000004200 */
[----:B------:R-:W-:Y:S01]  /*4ee0*/  HMMA.16816.F32 R192, R4, R48, R28 ;  /* 0x0000003004c0723c */ /* 0x000fe2000000181c */
[----:B------:R-:W4:Y:S07]  /*4ef0*/  LDSM.16.MT88.4 R48, [R216+0x6100] ;  /* 0x00610000d830783b */ /* 0x000f2e0000004200 */
[C---:B------:R-:W-:Y:S08]  /*4f00*/  HMMA.16816.F32 R16, R8.reuse, R52, RZ ;  /* 0x000000340810723c */ /* 0x040ff000000018ff */
[C---:B------:R-:W-:Y:S08]  /*4f10*/  HMMA.16816.F32 R28, R8.reuse, R38, RZ ;  /* 0x00000026081c723c */ /* 0x040ff000000018ff */
[----:B-1----:R-:W-:Y:S08]  /*4f20*/  HMMA.16816.F32 R80, R8, R26, RZ ;  /* 0x0000001a0850723c */ /* 0x002ff000000018ff */
[----:B------:R-:W-:Y:S07]  /*4f30*/  HMMA.16816.F32 R168, R4, R84, R16 ;  /* 0x0000005404a8723c */ /* 0x000fee0000001810 */
[----:B------:R-:W-:Y:S01]  /*4f40*/  IMAD.MOV.U32 R85, RZ, RZ, R73 ;  /* 0x000000ffff557224 */ /* 0x000fe200078e0049 */
[----:B------:R-:W-:Y:S01]  /*4f50*/  HMMA.16816.F32 R88, R8, R24, RZ ;  /* 0x000000180858723c */ /* 0x000fe200000018ff */
[----:B------:R-:W-:-:S07]  /*4f60*/  IMAD.MOV.U32 R84, RZ, RZ, R72 ;  /* 0x000000ffff547224 */ /* 0x000fce00078e0048 */
[C---:B--2---:R-:W-:Y:S08]  /*4f70*/  HMMA.16816.F32 R76, R8.reuse, R20, RZ ;  /* 0x00000014084c723c */ /* 0x044ff000000018ff */
[----:B---3--:R-:W-:Y:S08]  /*4f80*/  HMMA.16816.F32 R16, R8, R42, RZ ;  /* 0x0000002a0810723c */ /* 0x008ff000000018ff */
[----:B------:R-:W-:Y:S08]  /*4f90*/  HMMA.16816.F32 R180, R4, R58, R28 ;  /* 0x0000003a04b4723c */ /* 0x000ff0000000181c */
[C---:B------:R-:W-:Y:S08]  /*4fa0*/  HMMA.16816.F32 R28, R8.reuse, R32, RZ ;  /* 0x00000020081c723c */ /* 0x040ff000000018ff */
[C---:B------:R-:W-:Y:S08]  /*4fb0*/  HMMA.16816.F32 R36, R8.reuse, R22, RZ ;  /* 0x000000160824723c */ /* 0x040ff000000018ff */
[C---:B------:R-:W-:Y:S08]  /*4fc0*/  HMMA.16816.F32 R24, R8.reuse, R34, RZ ;  /* 0x000000220818723c */ /* 0x040ff000000018ff */
[C---:B------:R-:W-:Y:S08]  /*4fd0*/  HMMA.16816.F32 R20, R8.reuse, R40, RZ ;  /* 0x000000280814723c */ /* 0x040ff000000018ff */
[C---:B----4-:R-:W-:Y:S08]  /*4fe0*/  HMMA.16816.F32 R72, R8.reuse, R48, RZ ;  /* 0x000000300848723c */ /* 0x050ff000000018ff */
[C---:B------:R-:W-:Y:S08]  /*4ff0*/  HMMA.16816.F32 R56, R8.reuse, R50, RZ ;  /* 0x000000320838723c */ /* 0x040ff000000018ff */
[C---:B------:R-:W-:Y:S08]  /*5000*/  HMMA.16816.F32 R32, R8.reuse, R44, RZ ;  /* 0x0000002c0820723c */ /* 0x040ff000000018ff */
[C---:B------:R-:W-:Y:S08]  /*5010*/  HMMA.16816.F32 R40, R8.reuse, R46, RZ ;  /* 0x0000002e0828723c */ /* 0x040ff000000018ff */
[C---:B------:R-:W-:Y:S08]  /*5020*/  HMMA.16816.F32 R52, R8.reuse, R60, RZ ;  /* 0x0000003c0834723c */ /* 0x040ff000000018ff */
[C---:B------:R-:W-:Y:S08]  /*5030*/  HMMA.16816.F32 R48, R8.reuse, R62, RZ ;  /* 0x0000003e0830723c */ /* 0x040ff000000018ff */
[C---:B------:R-:W-:Y:S08]  /*5040*/  HMMA.16816.F32 R44, R8.reuse, R64, RZ ;  /* 0x00000040082c723c */ /* 0x040ff000000018ff */
[----:B------:R-:W-:Y:S08]  /*5050*/  HMMA.16816.F32 R60, R8, R68, RZ ;  /* 0x00000044083c723c */ /* 0x000ff000000018ff */
[----:B------:R-:W-:Y:S07]  /*5060*/  HMMA.16816.F32 R172, R4, R86, R92 ;  /* 0x0000005604ac723c */ /* 0x000fee000000185c */
[----:B------:R-:W-:Y:S01]  /*5070*/  IMAD.MOV.U32 R95, RZ, RZ, R157 ;  /* 0x000000ffff5f7224 */ /* 0x000fe200078e009d */
[----:B------:R-:W-:Y:S01]  /*5080*/  HMMA.16816.F32 R64, R8, R66, RZ ;  /* 0x000000420840723c */ /* 0x000fe200000018ff */
[----:B------:R-:W-:Y:S01]  /*5090*/  IMAD.MOV.U32 R87, RZ, RZ, R84 ;  /* 0x000000ffff577224 */ /* 0x000fe200078e0054 */
[----:B------:R-:W-:Y:S01]  /*50a0*/  MOV R84, R85 ;  /* 0x0000005500547202 */ /* 0x000fe20000000f00 */
[----:B------:R-:W-:-:S02]  /*50b0*/  IMAD.MOV.U32 R85, RZ, RZ, R2 ;  /* 0x000000ffff557224 */ /* 0x000fc400078e0002 */
[----:B------:R-:W-:Y:S02]  /*50c0*/  IMAD.MOV.U32 R2, RZ, RZ, R15 ;  /* 0x000000ffff027224 */ /* 0x000fe400078e000f */
[----:B------:R-:W-:Y:S01]  /*50d0*/  IMAD.MOV.U32 R15, RZ, RZ, R149 ;  /* 0x000000ffff0f7224 */ /* 0x000fe200078e0095 */
[----:B------:R-:W-:Y:S01]  /*50e0*/  HMMA.16816.F32 R68, R8, R70, RZ ;  /* 0x000000460844723c */ /* 0x000fe200000018ff */
[----:B------:R-:W-:-:S07]  /*50f0*/  IMAD.MOV.U32 R93, RZ, RZ, R143 ;  /* 0x000000ffff5d7224 */ /* 0x000fce00078e008f */
[----:B------:R-:W-:Y:S07]  /*5100*/  HMMA.16816.F32 R116, R8, R118, RZ ;  /* 0x000000760874723c */ /* 0x000fee00000018ff */
[----:B------:R-:W-:Y:S01]  /*5110*/  MOV R8, R165 ;  /* 0x000000a500087202 */ /* 0x000fe20000000f00 */
[----:B------:R-:W-:Y:S01]  /*5120*/  IMAD.MOV.U32 R9, RZ, RZ, R164 ;  /* 0x000000ffff097224 */ /* 0x000fe200078e00a4 */
[----:B------:R-:W-:Y:S01]  /*5130*/  MOV R11, R158 ;  /* 0x0000009e000b7202 */ /* 0x000fe20000000f00 */
[----:B------:R-:W-:Y:S01]  /*5140*/  IMAD.MOV.U32 R10, RZ, RZ, R159 ;  /* 0x000000ffff0a7224 */ /* 0x000fe200078e009f */
[----:B------:R-:W-:Y:S01]  /*5150*/  HMMA.16816.F32 R164, R4, R110, R80 ;  /* 0x0000006e04a4723c */ /* 0x000fe20000001850 */
[----:B------:R-:W-:-:S02]  /*5160*/  IMAD.MOV.U32 R94, RZ, RZ, R9 ;  /* 0x000000ffff5e7224 */ /* 0x000fc400078e0009 */
[----:B------:R-:W-:Y:S01]  /*5170*/  IMAD.MOV.U32 R86, RZ, RZ, R11 ;  /* 0x000000ffff567224 */ /* 0x000fe200078e000b */
[----:B------:R-:W-:-:S03]  /*5180*/  MOV R92, R10 ;  /* 0x0000000a005c7202 */ /* 0x000fc60000000f00 */
[----:B------:R-:W-:Y:S01]  /*5190*/  IMAD.MOV.U32 R80, RZ, RZ, R156 ;  /* 0x000000ffff507224 */ /* 0x000fe200078e009c */
[----:B------:R-:W-:Y:S01]  /*51a0*/  HMMA.16816.F32 R176, R4, R108, R88 ;  /* 0x0000006c04b0723c */ /* 0x000fe20000001858 */
[----:B------:R-:W-:Y:S01]  /*51b0*/  MOV R83, R151 ;  /* 0x0000009700537202 */ /* 0x000fe20000000f00 */
[----:B------:R-:W-:Y:S01]  /*51c0*/  IMAD.MOV.U32 R82, RZ, RZ, R150 ;  /* 0x000000ffff527224 */ /* 0x000fe200078e0096 */
[----:B------:R-:W-:-:S05]  /*51d0*/  MOV R81, R141 ;  /* 0x0000008d00517202 */ /* 0x000fca0000000f00 */
[C---:B------:R-:W-:Y:S07]  /*51e0*/  HMMA.16816.F32 R156, R4.reuse, R104, R76 ;  /* 0x00000068049c723c */ /* 0x040fee000000184c */
[----:B------:R-:W-:Y:S01]  /*51f0*/  MOV R105, R95 ;  /* 0x0000005f00697202 */ /* 0x000fe20000000f00 */
[----:B------:R-:W-:Y:S01]  /*5200*/  HMMA.16816.F32 R108, R4, R98, R16 ;  /* 0x00000062046c723c */ /* 0x000fe20000001810 */
[----:B------:R-:W-:Y:S01]  /*5210*/  IMAD.MOV.U32 R95, RZ, RZ, R8 ;  /* 0x000000ffff5f7224 */ /* 0x000fe200078e0008 */
[----:B------:R-:W1:Y:S01]  /*5220*/  LDSM.16.MT88.4 R16, [R216+0x6900] ;  /* 0x00690000d810783b */ /* 0x000e620000004200 */
[----:B------:R-:W-:-:S03]  /*5230*/  IMAD.MOV.U32 R104, RZ, RZ, R148 ;  /* 0x000000ffff687224 */ /* 0x000fc600078e0094 */
[----:B------:R-:W2:Y:S02]  /*5240*/  LDSM.16.MT88.4 R8, [R215+0x6900] ;  /* 0x00690000d708783b */ /* 0x000ea40000004200 */
[C---:B------:R-:W-:Y:S08]  /*5250*/  HMMA.16816.F32 R28, R4.reuse, R100, R28 ;  /* 0x00000064041c723c */ /* 0x040ff0000000181c */
[C---:B------:R-:W-:Y:S01]  /*5260*/  HMMA.16816.F32 R100, R4.reuse, R102, R24 ;  /* 0x000000660464723c */ /* 0x040fe20000001818 */
[----:B------:R-:W3:Y:S07]  /*5270*/  LDSM.16.MT88.4 R24, [R214+0x9900] ;  /* 0x00990000d618783b */ /* 0x000eee0000004200 */
[C---:B------:R-:W-:Y:S07]  /*5280*/  HMMA.16816.F32 R148, R4.reuse, R106, R36 ;  /* 0x0000006a0494723c */ /* 0x040fee0000001824 */
[----:B------:R-:W-:Y:S01]  /*5290*/  MOV R38, R142 ;  /* 0x0000008e00267202 */ /* 0x000fe20000000f00 */
[----:B------:R-:W-:Y:S01]  /*52a0*/  IMAD.MOV.U32 R39, RZ, RZ, R140 ;  /* 0x000000ffff277224 */ /* 0x000fe200078e008c */
[----:B------:R-:W-:Y:S01]  /*52b0*/  MOV R107, R94 ;  /* 0x0000005e006b7202 */ /* 0x000fe20000000f00 */
[----:B------:R-:W-:Y:S01]  /*52c0*/  HMMA.16816.F32 R140, R4, R96, R20 ;  /* 0x00000060048c723c */ /* 0x000fe20000001814 */
[----:B------:R-:W4:Y:S01]  /*52d0*/  LDSM.16.MT88.4 R20, [R213+0x9900] ;  /* 0x00990000d514783b */ /* 0x000f220000004200 */
[----:B------:R-:W-:-:S02]  /*52e0*/  IMAD.MOV.U32 R106, RZ, RZ, R92 ;  /* 0x000000ffff6a7224 */ /* 0x000fc400078e005c */
[----:B------:R-:W-:Y:S02]  /*52f0*/  IMAD.MOV.U32 R92, RZ, RZ, R146 ;  /* 0x000000ffff5c7224 */ /* 0x000fe400078e0092 */
[----:B------:R-:W-:Y:S02]  /*5300*/  IMAD.MOV.U32 R94, RZ, RZ, R145 ;  /* 0x000000ffff5e7224 */ /* 0x000fe400078e0091 */
[C---:B-1----:R-:W-:Y:S08]  /*5310*/  HMMA.16816.F32 R88, R4.reuse, R16, R72 ;  /* 0x000000100458723c */ /* 0x042ff00000001848 */
[C---:B------:R-:W-:Y:S01]  /*5320*/  HMMA.16816.F32 R76, R4.reuse, R18, R56 ;  /* 0x00000012044c723c */ /* 0x040fe20000001838 */
[----:B------:R-:W-:Y:S07]  /*5330*/  LDSM.16.MT88.4 R16, [R213+0x1100] ;  /* 0x00110000d510783b */ /* 0x000fee0000004200 */
[C---:B--2---:R-:W-:Y:S08]  /*5340*/  HMMA.16816.F32 R72, R4.reuse, R8, R52 ;  /* 0x000000080448723c */ /* 0x044ff00000001834 */
[C---:B------:R-:W-:Y:S01]  /*5350*/  HMMA.16816.F32 R56, R4.reuse, R10, R48 ;  /* 0x0000000a0438723c */ /* 0x040fe20000001830 */
[----:B------:R-:W1:Y:S07]  /*5360*/  LDSM.16.MT88.4 R8, [R216+0x9900] ;  /* 0x00990000d808783b */ /* 0x000e6e0000004200 */
[C---:B---3--:R-:W-:Y:S07]  /*5370*/  HMMA.16816.F32 R60, R4.reuse, R24, R60 ;  /* 0x00000018043c723c */ /* 0x048fee000000183c */
[----:B------:R-:W-:Y:S01]  /*5380*/  MOV R24, R87 ;  /* 0x0000005700187202 */ /* 0x000fe20000000f00 */
[----:B------:R-:W-:Y:S01]  /*5390*/  IMAD.MOV.U32 R87, RZ, RZ, R84 ;  /* 0x000000ffff577224 */ /* 0x000fe200078e0054 */
[----:B------:R-:W-:Y:S01]  /*53a0*/  HMMA.16816.F32 R68, R4, R26, R68 ;  /* 0x0000001a0444723c */ /* 0x000fe20000001844 */
[----:B------:R-:W-:Y:S01]  /*53b0*/  IMAD.MOV.U32 R84, RZ, RZ, R85 ;  /* 0x000000ffff547224 */ /* 0x000fe200078e0055 */
[----:B------:R-:W-:Y:S01]  /*53c0*/  MOV R85, R2 ;  /* 0x0000000200557202 */ /* 0x000fe20000000f00 */
[----:B------:R-:W-:-:S02]  /*53d0*/  FFMA.FTZ R2, R133, c[0x0][0x2d0], -R12 ;  /* 0x0000b40085027a23 */ /* 0x000fc4000001080c */
[----:B------:R-:W-:Y:S02]  /*53e0*/  IMAD.MOV.U32 R25, RZ, RZ, R38 ;  /* 0x000000ffff197224 */ /* 0x000fe400078e0026 */
[----:B------:R2:W-:Y:S01]  /*53f0*/  MUFU.EX2 R133, R2 ;  /* 0x0000000200857308 */ /* 0x0005e20000000800 */
[----:B------:R-:W-:Y:S01]  /*5400*/  IMAD.MOV.U32 R26, RZ, RZ, R15 ;  /* 0x000000ffff1a7224 */ /* 0x000fe200078e000f */
[----:B----4-:R-:W-:Y:S01]  /*5410*/  HMMA.16816.F32 R52, R4, R20, R44 ;  /* 0x000000140434723c */ /* 0x010fe2000000182c */
[----:B------:R-:W-:-:S07]  /*5420*/  IMAD.MOV.U32 R27, RZ, RZ, R39 ;  /* 0x000000ffff1b7224 */ /* 0x000fce00078e0027 */
[----:B------:R-:W-:Y:S01]  /*5430*/  HMMA.16816.F32 R64, R4, R22, R64 ;  /* 0x000000160440723c */ /* 0x000fe20000001840 */
[----:B------:R-:W3:Y:S01]  /*5440*/  LDSM.16.MT88.4 R20, [R215+0x9900] ;  /* 0x00990000d714783b */ /* 0x000ee20000004200 */
[----:B--2---:R-:W-:-:S06]  /*5450*/  FFMA.FTZ R2, R136, c[0x0][0x2d0], -R12 ;  /* 0x0000b40088027a23 */ /* 0x004fcc000001080c */
[C---:B-1----:R-:W-:Y:S01]  /*5460*/  HMMA.16816.F32 R48, R4.reuse, R8, R124 ;  /* 0x000000080430723c */ /* 0x042fe2000000187c */
[----:B------:R1:W2:Y:S06]  /*5470*/  MUFU.EX2 R15, R2 ;  /* 0x00000002000f7308 */ /* 0x0002ac0000000800 */
[----:B------:R-:W-:Y:S01]  /*5480*/  IMAD.MOV.U32 R124, RZ, RZ, R13 ;  /* 0x000000ffff7c7224 */ /* 0x000fe200078e000d */
[----:B------:R-:W-:Y:S01]  /*5490*/  HMMA.16816.F32 R44, R4, R10, R120 ;  /* 0x0000000a042c723c */ /* 0x000fe20000001878 */
[----:B------:R-:W4:Y:S01]  /*54a0*/  LDSM.16.MT88.4 R8, [R214+0x1100] ;  /* 0x00110000d608783b */ /* 0x000f220000004200 */
[----:B------:R-:W-:Y:S01]  /*54b0*/  IMAD.MOV.U32 R126, RZ, RZ, R105 ;  /* 0x000000ffff7e7224 */ /* 0x000fe200078e0069 */
[----:B------:R-:W-:Y:S01]  /*54c0*/  MOV R125, R80 ;  /* 0x00000050007d7202 */ /* 0x000fe20000000f00 */
[----:B------:R-:W-:-:S02]  /*54d0*/  IMAD.MOV.U32 R127, RZ, RZ, R104 ;  /* 0x000000ffff7f7224 */ /* 0x000fc400078e0068 */
[----:B------:R-:W-:Y:S01]  /*54e0*/  IMAD.MOV.U32 R104, RZ, RZ, R95 ;  /* 0x000000ffff687224 */ /* 0x000fe200078e005f */
[----:B------:R-:W-:Y:S01]  /*54f0*/  MOV R121, R126 ;  /* 0x0000007e00797202 */ /* 0x000fe20000000f00 */
[----:B------:R-:W-:Y:S01]  /*5500*/  IMAD.MOV.U32 R123, RZ, RZ, R87 ;  /* 0x000000ffff7b7224 */ /* 0x000fe200078e0057 */
[----:B------:R-:W-:Y:S01]  /*5510*/  MOV R87, R84 ;  /* 0x0000005400577202 */ /* 0x000fe20000000f00 */
[----:B-1----:R-:W-:Y:S01]  /*5520*/  FFMA.FTZ R2, R135, c[0x0][0x2d0], -R12 ;  /* 0x0000b40087027a23 */ /* 0x002fe2000001080c */
[----:B------:R-:W-:Y:S01]  /*5530*/  MOV R135, R93 ;  /* 0x0000005d00877202 */ /* 0x000fe20000000f00 */
[----:B------:R-:W-:Y:S01]  /*5540*/  HMMA.16816.F32 R96, R4, R112, R32 ;  /* 0x000000700460723c */ /* 0x000fe20000001820 */
[----:B------:R-:W-:Y:S01]  /*5550*/  IMAD.MOV.U32 R95, RZ, RZ, R14 ;  /* 0x000000ffff5f7224 */ /* 0x000fe200078e000e */
[----:B------:R1:W-:Y:S01]  /*5560*/  MUFU.EX2 R93, R2 ;  /* 0x00000002005d7308 */ /* 0x0003e20000000800 */
[----:B------:R-:W-:Y:S01]  /*5570*/  MOV R14, R147 ;  /* 0x00000093000e7202 */ /* 0x000fe20000000f00 */
[----:B------:R-:W-:-:S02]  /*5580*/  IMAD.MOV.U32 R120, RZ, RZ, R127 ;  /* 0x000000ffff787224 */ /* 0x000fc400078e007f */
[----:B------:R-:W-:Y:S01]  /*5590*/  IMAD.MOV.U32 R127, RZ, RZ, R106 ;  /* 0x000000ffff7f7224 */ /* 0x000fe200078e006a */
[----:B------:R-:W-:Y:S01]  /*55a0*/  MOV R34, R83 ;  /* 0x0000005300227202 */ /* 0x000fe20000000f00 */
[----:B------:R-:W-:Y:S01]  /*55b0*/  HMMA.16816.F32 R112, R4, R114, R40 ;  /* 0x000000720470723c */ /* 0x000fe20000001828 */
[----:B------:R-:W-:Y:S02]  /*55c0*/  IMAD.MOV.U32 R33, RZ, RZ, R82 ;  /* 0x000000ffff217224 */ /* 0x000fe400078e0052 */
[----:B------:R-:W-:Y:S02]  /*55d0*/  IMAD.MOV.U32 R35, RZ, RZ, R86 ;  /* 0x000000ffff237224 */ /* 0x000fe400078e0056 */
[----:B------:R-:W-:-:S03]  /*55e0*/  IMAD.MOV.U32 R122, RZ, RZ, R125 ;  /* 0x000000ffff7a7224 */ /* 0x000fc600078e007d */
[----:B---3--:R-:W-:Y:S01]  /*55f0*/  HMMA.16816.F32 R40, R4, R20, R128 ;  /* 0x000000140428723c */ /* 0x008fe20000001880 */
[----:B-1----:R-:W-:-:S04]  /*5600*/  FFMA.FTZ R2, R134, c[0x0][0x2d0], -R12 ;  /* 0x0000b40086027a23 */ /* 0x002fc8000001080c */
[----:B------:R1:W3:Y:S02]  /*5610*/  MUFU.EX2 R134, R2 ;  /* 0x0000000200867308 */ /* 0x0002e40000000800 */
[----:B------:R-:W-:Y:S01]  /*5620*/  IMAD.MOV.U32 R131, RZ, RZ, R135 ;  /* 0x000000ffff837224 */ /* 0x000fe200078e0087 */
[----:B------:R-:W-:Y:S01]  /*5630*/  HMMA.16816.F32 R36, R4, R22, R116 ;  /* 0x000000160424723c */ /* 0x000fe20000001874 */
[----:B------:R-:W4:Y:S01]  /*5640*/  LDSM.16.MT88.4 R20, [R216+0x1100] ;  /* 0x00110000d814783b */ /* 0x000f220000004200 */
[----:B------:R-:W-:Y:S01]  /*5650*/  MOV R135, R92 ;  /* 0x0000005c00877202 */ /* 0x000fe20000000f00 */
[----:B------:R-:W-:Y:S01]  /*5660*/  IMAD.MOV.U32 R129, RZ, RZ, R27 ;  /* 0x000000ffff817224 */ /* 0x000fe200078e001b */
[----:B------:R-:W-:Y:S01]  /*5670*/  MOV R130, R26 ;  /* 0x0000001a00827202 */ /* 0x000fe20000000f00 */
[----:B------:R-:W-:Y:S02]  /*5680*/  IMAD.MOV.U32 R128, RZ, RZ, R24 ;  /* 0x000000ffff807224 */ /* 0x000fe400078e0018 */
[----:B--2---:R-:W-:Y:S01]  /*5690*/  F2FP.PACK_AB R4, R15, R133 ;  /* 0x000000850f04723e */ /* 0x004fe200000000ff */
[----:B-1----:R-:W-:Y:S01]  /*56a0*/  FFMA.FTZ R2, R137, c[0x0][0x2d0], -R0 ;  /* 0x0000b40089027a23 */ /* 0x002fe20000010800 */
[----:B---3--:R-:W-:-:S03]  /*56b0*/  F2FP.PACK_AB R6, R134, R93 ;  /* 0x0000005d8606723e */ /* 0x008fc600000000ff */
[----:B------:R1:W-:Y:S02]  /*56c0*/  MUFU.EX2 R13, R2 ;  /* 0x00000002000d7308 */ /* 0x0003e40000000800 */
[----:B-1----:R-:W-:-:S06]  /*56d0*/  FFMA.FTZ R2, R144, c[0x0][0x2d0], -R0 ;  /* 0x0000b40090027a23 */ /* 0x002fcc0000010800 */
[----:B------:R1:W2:Y:S02]  /*56e0*/  MUFU.EX2 R84, R2 ;  /* 0x0000000200547308 */ /* 0x0002a40000000800 */
[----:B-1----:R-:W-:Y:S01]  /*56f0*/  FFMA.FTZ R2, R139, c[0x0][0x2d0], -R0 ;  /* 0x0000b4008b027a23 */ /* 0x002fe20000010800 */
[----:B--2---:R-:W-:-:S05]  /*5700*/  F2FP.PACK_AB R5, R84, R13 ;  /* 0x0000000d5405723e */ /* 0x004fca00000000ff */
[----:B------:R1:W-:Y:S02]  /*5710*/  MUFU.EX2 R32, R2 ;  /* 0x0000000200207308 */ /* 0x0003e40000000800 */
[----:B-1----:R-:W-:-:S06]  /*5720*/  FFMA.FTZ R2, R138, c[0x0][0x2d0], -R0 ;  /* 0x0000b4008a027a23 */ /* 0x002fcc0000010800 */
[----:B------:R-:W1:Y:S02]  /*5730*/  MUFU.EX2 R105, R2 ;  /* 0x0000000200697308 */ /* 0x000e640000000800 */
[----:B-1----:R-:W-:Y:S02]  /*5740*/  F2FP.PACK_AB R7, R105, R32 ;  /* 0x000000206907723e */ /* 0x002fe400000000ff */
[----:B------:R-:W-:Y:S02]  /*5750*/  MOV R2, R25 ;  /* 0x0000001900027202 */ /* 0x000fe40000000f00 */
[----:B------:R-:W-:Y:S03]  /*5760*/  LDSM.16.MT88.4 R24, [R214+0x7100] ;  /* 0x00710000d618783b */ /* 0x000fe60000004200 */
[C---:B------:R-:W-:Y:S07]  /*5770*/  HMMA.16816.F32 R136, R4.reuse, R16, R200 ;  /* 0x000000100488723c */ /* 0x040fee00000018c8 */
[----:B------:R-:W-:Y:S01]  /*5780*/  IMAD.MOV.U32 R201, RZ, RZ, R81 ;  /* 0x000000ffffc97224 */ /* 0x000fe200078e0051 */
[----:B----4-:R-:W-:Y:S01]  /*5790*/  HMMA.16816.F32 R144, R4, R8, R192 ;  /* 0x000000080490723c */ /* 0x010fe200000018c0 */
[----:B------:R-:W-:Y:S01]  /*57a0*/  IMAD.MOV.U32 R203, RZ, RZ, R32 ;  /* 0x000000ffffcb7224 */ /* 0x000fe200078e0020 */
[----:B------:R-:W-:Y:S01]  /*57b0*/  MOV R200, R34 ;  /* 0x0000002200c87202 */ /* 0x000fe20000000f00 */
[----:B------:R-:W-:-:S04]  /*57c0*/  IMAD.MOV.U32 R202, RZ, RZ, R33 ;  /* 0x000000ffffca7224 */ /* 0x000fc800078e0021 */
[----:B------:R-:W-:Y:S01]  /*57d0*/  MOV R194, R87 ;  /* 0x0000005700c27202 */ /* 0x000fe20000000f00 */
[C---:B------:R-:W-:Y:S01]  /*57e0*/  HMMA.16816.F32 R80, R4.reuse, R18, R196 ;  /* 0x000000120450723c */ /* 0x040fe200000018c4 */
[----:B------:R-:W-:Y:S01]  /*57f0*/  IMAD.MOV.U32 R193, RZ, RZ, R85 ;  /* 0x000000ffffc17224 */ /* 0x000fe200078e0055 */
[----:B------:R-:W1:Y:S01]  /*5800*/  LDSM.16.MT88.4 R16, [R215+0x1100] ;  /* 0x00110000d710783b */ /* 0x000e620000004200 */
[----:B------:R-:W-:Y:S02]  /*5810*/  IMAD.MOV.U32 R192, RZ, RZ, R84 ;  /* 0x000000ffffc07224 */ /* 0x000fe400078e0054 */
[----:B------:R-:W-:Y:S02]  /*5820*/  IMAD.MOV.U32 R195, RZ, RZ, R93 ;  /* 0x000000ffffc37224 */ /* 0x000fe400078e005d */
[----:B------:R-:W-:Y:S01]  /*5830*/  IMAD.MOV.U32 R196, RZ, RZ, R94 ;  /* 0x000000ffffc47224 */ /* 0x000fe200078e005e */
[C---:B------:R-:W-:Y:S01]  /*5840*/  HMMA.16816.F32 R84, R4.reuse, R10, R152 ;  /* 0x0000000a0454723c */ /* 0x040fe20000001898 */
[----:B------:R-:W2:Y:S01]  /*5850*/  LDSM.16.MT88.4 R8, [R213+0x4100] ;  /* 0x00410000d508783b */ /* 0x000ea20000004200 */
[----:B------:R-:W-:Y:S01]  /*5860*/  MOV R197, R95 ;  /* 0x0000005f00c57202 */ /* 0x000fe20000000f00 */
[----:B------:R-:W-:Y:S01]  /*5870*/  IMAD.MOV.U32 R199, RZ, RZ, R35 ;  /* 0x000000ffffc77224 */ /* 0x000fe200078e0023 */
[----:B------:R-:W-:Y:S01]  /*5880*/  MOV R198, R107 ;  /* 0x0000006b00c67202 */ /* 0x000fe20000000f00 */
[----:B------:R-:W-:Y:S03]  /*5890*/  LDSM.16.MT88.4 R32, [R213+0x7100] ;  /* 0x00710000d520783b */ /* 0x000fe60000004200 */
[C---:B------:R-:W-:Y:S07]  /*58a0*/  HMMA.16816.F32 R152, R4.reuse, R20, R188 ;  /* 0x000000140498723c */ /* 0x040fee00000018bc */
[----:B------:R-:W-:Y:S01]  /*58b0*/  IMAD.MOV.U32 R189, RZ, RZ, R104 ;  /* 0x000000ffffbd7224 */ /* 0x000fe200078e0068 */
[----:B------:R-:W-:Y:S01]  /*58c0*/  HMMA.16816.F32 R92, R4, R22, R184 ;  /* 0x00000016045c723c */ /* 0x000fe200000018b8 */
[----:B------:R-:W-:Y:S01]  /*58d0*/  IMAD.MOV.U32 R190, RZ, RZ, R105 ;  /* 0x000000ffffbe7224 */ /* 0x000fe200078e0069 */
[----:B------:R-:W3:Y:S01]  /*58e0*/  LDSM.16.MT88.4 R20, [R214+0x4100] ;  /* 0x00410000d614783b */ /* 0x000ee20000004200 */
[----:B------:R-:W-:Y:S01]  /*58f0*/  MOV R191, R123 ;  /* 0x0000007b00bf7202 */ /* 0x000fe20000000f00 */
[----:B------:R-:W-:-:S04]  /*5900*/  IMAD.MOV.U32 R123, RZ, RZ, R124 ;  /* 0x000000ffff7b7224 */ /* 0x000fc800078e007c */
[----:B------:R-:W-:Y:S01]  /*5910*/  IMAD.MOV.U32 R188, RZ, RZ, R123 ;  /* 0x000000ffffbc7224 */ /* 0x000fe200078e007b */
        /* <DEDUP_REMOVED lines=12> */
[C---:B--2---:R-:W-:Y:S01]  /*59e0*/  HMMA.16816.F32 R156, R4.reuse, R8, R28 ;  /* 0x00000008049c723c */ /* 0x044fe2000000181c */
[----:B------:R-:W-:Y:S07]  /*59f0*/  LDSM.16.MT88.4 R28, [R214+0xa100] ;  /* 0x00a10000d61c783b */ /* 0x000fee0000004200 */
[C---:B------:R-:W-:Y:S01]  /*5a00*/  HMMA.16816.F32 R116, R4.reuse, R10, R100 ;  /* 0x0000000a0474723c */ /* 0x040fe20000001864 */
[----:B------:R-:W2:Y:S07]  /*5a10*/  LDSM.16.MT88.4 R8, [R213+0xa100] ;  /* 0x00a10000d508783b */ /* 0x000eae0000004200 */
[C---:B------:R-:W-:Y:S07]  /*5a20*/  HMMA.16816.F32 R148, R4.reuse, R32, R140 ;  /* 0x000000200494723c */ /* 0x040fee000000188c */
[----:B------:R-:W-:Y:S01]  /*5a30*/  IMAD.MOV.U32 R33, RZ, RZ, R122 ;  /* 0x000000ffff217224 */ /* 0x000fe200078e007a */
[----:B------:R-:W-:Y:S01]  /*5a40*/  HMMA.16816.F32 R140, R4, R34, R108 ;  /* 0x00000022048c723c */ /* 0x000fe2000000186c */
[----:B------:R-:W-:-:S06]  /*5a50*/  IMAD.MOV.U32 R32, RZ, RZ, R131 ;  /* 0x000000ffff207224 */ /* 0x000fcc00078e0083 */
[----:B------:R-:W-:Y:S01]  /*5a60*/  MOV R108, R190 ;  /* 0x000000be006c7202 */ /* 0x000fe20000000f00 */
[----:B------:R-:W-:Y:S01]  /*5a70*/  IMAD.MOV.U32 R190, RZ, RZ, R198 ;  /* 0x000000ffffbe7224 */ /* 0x000fe200078e00c6 */
[----:B------:R-:W-:Y:S01]  /*5a80*/  MOV R198, R200 ;  /* 0x000000c800c67202 */ /* 0x000fe20000000f00 */
[----:B------:R-:W-:Y:S01]  /*5a90*/  IMAD.MOV.U32 R34, RZ, RZ, R127 ;  /* 0x000000ffff227224 */ /* 0x000fe200078e007f */
[----:B------:R-:W-:Y:S01]  /*5aa0*/  MOV R200, R121 ;  /* 0x0000007900c87202 */ /* 0x000fe20000000f00 */
[----:B------:R-:W-:Y:S01]  /*5ab0*/  IMAD.MOV.U32 R111, RZ, RZ, R120 ;  /* 0x000000ffff6f7224 */ /* 0x000fe200078e0078 */
[----:B------:R-:W-:Y:S01]  /*5ac0*/  HMMA.16816.F32 R124, R4, R24, R96 ;  /* 0x00000018047c723c */ /* 0x000fe20000001860 */
[----:B------:R-:W-:Y:S01]  /*5ad0*/  MOV R110, R197 ;  /* 0x000000c5006e7202 */ /* 0x000fe20000000f00 */
[----:B------:R-:W-:Y:S01]  /*5ae0*/  IMAD.MOV.U32 R35, RZ, RZ, R203 ;  /* 0x000000ffff237224 */ /* 0x000fe200078e00cb */
[----:B------:R-:W-:Y:S01]  /*5af0*/  MOV R203, R2 ;  /* 0x0000000200cb7202 */ /* 0x000fe20000000f00 */
[----:B------:R-:W-:-:S02]  /*5b00*/  IMAD.MOV.U32 R197, RZ, RZ, R199 ;  /* 0x000000ffffc57224 */ /* 0x000fc400078e00c7 */
[----:B------:R-:W-:Y:S02]  /*5b10*/  IMAD.MOV.U32 R109, RZ, RZ, R196 ;  /* 0x000000ffff6d7224 */ /* 0x000fe400078e00c4 */
[C---:B---3--:R-:W-:Y:S01]  /*5b20*/  HMMA.16816.F32 R120, R4.reuse, R20, R88 ;  /* 0x000000140478723c */ /* 0x048fe20000001858 */
[----:B------:R-:W-:Y:S02]  /*5b30*/  IMAD.MOV.U32 R24, RZ, RZ, R195 ;  /* 0x000000ffff187224 */ /* 0x000fe400078e00c3 */
[----:B------:R-:W-:Y:S01]  /*5b40*/  IMAD.MOV.U32 R199, RZ, RZ, R202 ;  /* 0x000000ffffc77224 */ /* 0x000fe200078e00ca */
[----:B------:R-:W-:Y:S01]  /*5b50*/  MOV R202, R130 ;  /* 0x0000008200ca7202 */ /* 0x000fe20000000f00 */
[----:B------:R-:W-:Y:S02]  /*5b60*/  FFMA.FTZ R2, R207, c[0x0][0x2d0], -R12 ;  /* 0x0000b400cf027a23 */ /* 0x000fe4000001080c */
[----:B------:R-:W-:Y:S01]  /*5b70*/  IMAD.MOV.U32 R196, RZ, RZ, R128 ;  /* 0x000000ffffc47224 */ /* 0x000fe200078e0080 */
[----:B-1----:R-:W-:Y:S01]  /*5b80*/  HMMA.16816.F32 R96, R4, R16, R72 ;  /* 0x000000100460723c */ /* 0x002fe20000001848 */
[----:B------:R-:W-:-:S02]  /*5b90*/  IMAD.MOV.U32 R195, RZ, RZ, R129 ;  /* 0x000000ffffc37224 */ /* 0x000fc400078e0081 */
[----:B------:R-:W-:Y:S01]  /*5ba0*/  IMAD.MOV.U32 R25, RZ, RZ, R189 ;  /* 0x000000ffff197224 */ /* 0x000fe200078e00bd */
[----:B------:R-:W-:-:S04]  /*5bb0*/  MOV R189, R251 ;  /* 0x000000fb00bd7202 */ /* 0x000fc80000000f00 */
[C---:B------:R-:W-:Y:S01]  /*5bc0*/  HMMA.16816.F32 R88, R4.reuse, R18, R56 ;  /* 0x000000120458723c */ /* 0x040fe20000001838 */
[----:B------:R-:W1:Y:S07]  /*5bd0*/  LDSM.16.MT88.4 R16, [R215+0xa100] ;  /* 0x00a10000d710783b */ /* 0x000e6e0000004200 */
[C---:B--2---:R-:W-:Y:S08]  /*5be0*/  HMMA.16816.F32 R72, R4.reuse, R8, R52 ;  /* 0x000000080448723c */ /* 0x044ff00000001834 */
[C---:B------:R-:W-:Y:S01]  /*5bf0*/  HMMA.16816.F32 R64, R4.reuse, R10, R64 ;  /* 0x0000000a0440723c */ /* 0x040fe20000001840 */
[----:B------:R-:W2:Y:S07]  /*5c00*/  LDSM.16.MT88.4 R8, [R216+0xa100] ;  /* 0x00a10000d808783b */ /* 0x000eae0000004200 */
[C---:B------:R-:W-:Y:S07]  /*5c10*/  HMMA.16816.F32 R128, R4.reuse, R26, R112 ;  /* 0x0000001a0480723c */ /* 0x040fee0000001870 */
[----:B------:R-:W-:Y:S01]  /*5c20*/  IMAD.MOV.U32 R115, RZ, RZ, R248 ;  /* 0x000000ffff737224 */ /* 0x000fe200078e00f8 */
[----:B------:R-:W-:Y:S01]  /*5c30*/  MOV R113, R250 ;  /* 0x000000fa00717202 */ /* 0x000fe20000000f00 */
[----:B------:R3:W-:Y:S01]  /*5c40*/  MUFU.EX2 R248, R2 ;  /* 0x0000000200f87308 */ /* 0x0007e20000000800 */
[----:B------:R-:W-:Y:S01]  /*5c50*/  HMMA.16816.F32 R100, R4, R22, R76 ;  /* 0x000000160464723c */ /* 0x000fe2000000184c */
[----:B------:R-:W-:Y:S01]  /*5c60*/  LDSM.16.MT88.4 R20, [R214+0x1900] ;  /* 0x00190000d614783b */ /* 0x000fe20000004200 */
[----:B------:R-:W-:-:S02]  /*5c70*/  IMAD.MOV.U32 R112, RZ, RZ, R249 ;  /* 0x000000ffff707224 */ /* 0x000fc400078e00f9 */
[----:B------:R-:W-:-:S03]  /*5c80*/  IMAD.MOV.U32 R114, RZ, RZ, R34 ;  /* 0x000000ffff727224 */ /* 0x000fc600078e0022 */
[----:B------:R-:W-:Y:S01]  /*5c90*/  MOV R79, R24 ;  /* 0x00000018004f7202 */ /* 0x000fe20000000f00 */
[----:B-1----:R-:W-:Y:S01]  /*5ca0*/  HMMA.16816.F32 R40, R4, R16, R40 ;  /* 0x000000100428723c */ /* 0x002fe20000001828 */
[----:B---3--:R-:W-:-:S07]  /*5cb0*/  FFMA.FTZ R2, R206, c[0x0][0x2d0], -R12 ;  /* 0x0000b400ce027a23 */ /* 0x008fce000001080c */
[C---:B------:R-:W-:Y:S01]  /*5cc0*/  HMMA.16816.F32 R36, R4.reuse, R18, R36 ;  /* 0x000000120424723c */ /* 0x040fe20000001824 */
[----:B------:R-:W-:Y:S01]  /*5cd0*/  LDSM.16.MT88.4 R16, [R216+0x1900] ;  /* 0x00190000d810783b */ /* 0x000fe20000004200 */
[----:B------:R1:W-:Y:S06]  /*5ce0*/  MUFU.EX2 R251, R2 ;  /* 0x0000000200fb7308 */ /* 0x0003ec0000000800 */
[C---:B--2---:R-:W-:Y:S08]  /*5cf0*/  HMMA.16816.F32 R48, R4.reuse, R8, R48 ;  /* 0x000000080430723c */ /* 0x044ff00000001830 */
[----:B------:R-:W-:Y:S01]  /*5d00*/  HMMA.16816.F32 R44, R4, R10, R44 ;  /* 0x0000000a042c723c */ /* 0x000fe2000000182c */
[----:B------:R-:W-:Y:S01]  /*5d10*/  LDSM.16.MT88.4 R8, [R215+0x1900] ;  /* 0x00190000d708783b */ /* 0x000fe20000004200 */
[----:B-1----:R-:W-:-:S02]  /*5d20*/  FFMA.FTZ R2, R204, c[0x0][0x2d0], -R12 ;  /* 0x0000b400cc027a23 */ /* 0x002fc4000001080c */
[----:B------:R-:W-:Y:S02]  /*5d30*/  IMAD.MOV.U32 R204, RZ, RZ, R115 ;  /* 0x000000ffffcc7224 */ /* 0x000fe400078e0073 */
[----:B------:R1:W-:Y:S01]  /*5d40*/  MUFU.EX2 R250, R2 ;  /* 0x0000000200fa7308 */ /* 0x0003e20000000800 */
[----:B------:R-:W-:Y:S01]  /*5d50*/  IMAD.MOV.U32 R115, RZ, RZ, R25 ;  /* 0x000000ffff737224 */ /* 0x000fe200078e0019 */
[C---:B------:R-:W-:Y:S01]  /*5d60*/  HMMA.16816.F32 R60, R4.reuse, R28, R60 ;  /* 0x0000001c043c723c */ /* 0x040fe2000000183c */
[----:B------:R-:W2:Y:S07]  /*5d70*/  LDSM.16.MT88.4 R24, [R213+0x1900] ;  /* 0x00190000d518783b */ /* 0x000eae0000004200 */
[----:B------:R-:W-:Y:S01]  /*5d80*/  HMMA.16816.F32 R68, R4, R30, R68 ;  /* 0x0000001e0444723c */ /* 0x000fe20000001844 */
[----:B------:R-:W-:Y:S01]  /*5d90*/  LDSM.16.MT88.4 R28, [R214+0x7900] ;  /* 0x00790000d61c783b */ /* 0x000fe20000004200 */
[----:B-1----:R-:W-:-:S05]  /*5da0*/  FFMA.FTZ R2, R205, c[0x0][0x2d0], -R12 ;  /* 0x0000b400cd027a23 */ /* 0x002fca000001080c */
[--C-:B------:R-:W-:Y:S01]  /*5db0*/  FFMA.FTZ R4, R210, c[0x0][0x2d0], -R0.reuse ;  /* 0x0000b400d2047a23 */ /* 0x100fe20000010800 */
[----:B------:R-:W-:Y:S01]  /*5dc0*/  MOV R210, R32 ;  /* 0x0000002000d27202 */ /* 0x000fe20000000f00 */
[----:B------:R1:W3:Y:S08]  /*5dd0*/  MUFU.EX2 R249, R2 ;  /* 0x0000000200f97308 */ /* 0x0002f00000000800 */
[----:B------:R4:W-:Y:S01]  /*5de0*/  MUFU.EX2 R205, R4 ;  /* 0x0000000400cd7308 */ /* 0x0009e20000000800 */
[----:B-1----:R-:W-:Y:S01]  /*5df0*/  FFMA.FTZ R2, R208, c[0x0][0x2d0], -R0 ;  /* 0x0000b400d0027a23 */ /* 0x002fe20000010800 */
[----:B---3--:R-:W-:-:S06]  /*5e00*/  F2FP.PACK_AB R6, R249, R250 ;  /* 0x000000faf906723e */ /* 0x008fcc00000000ff */
[----:B------:R1:W-:Y:S01]  /*5e10*/  MUFU.EX2 R208, R2 ;  /* 0x0000000200d07308 */ /* 0x0003e20000000800 */
[----:B----4-:R-:W-:Y:S01]  /*5e20*/  F2FP.PACK_AB R4, R251, R248 ;  /* 0x000000f8fb04723e */ /* 0x010fe200000000ff */
[----:B-1----:R-:W-:Y:S02]  /*5e30*/  FFMA.FTZ R2, R209, c[0x0][0x2d0], -R0 ;  /* 0x0000b400d1027a23 */ /* 0x002fe40000010800 */
[----:B------:R-:W-:-:S04]  /*5e40*/  IMAD.MOV.U32 R209, RZ, RZ, R35 ;  /* 0x000000ffffd17224 */ /* 0x000fc800078e0023 */
[----:B------:R1:W3:Y:S02]  /*5e50*/  MUFU.EX2 R207, R2 ;  /* 0x0000000200cf7308 */ /* 0x0002e40000000800 */
[----:B-1----:R-:W-:Y:S01]  /*5e60*/  FFMA.FTZ R2, R211, c[0x0][0x2d0], -R0 ;  /* 0x0000b400d3027a23 */ /* 0x002fe20000010800 */
[----:B---3--:R-:W-:Y:S01]  /*5e70*/  F2FP.PACK_AB R5, R207, R208 ;  /* 0x000000d0cf05723e */ /* 0x008fe200000000ff */
[----:B------:R-:W-:-:S04]  /*5e80*/  IMAD.MOV.U32 R211, RZ, RZ, R33 ;  /* 0x000000ffffd37224 */ /* 0x000fc800078e0021 */
[----:B------:R-:W1:Y:S01]  /*5e90*/  MUFU.EX2 R206, R2 ;  /* 0x0000000200ce7308 */ /* 0x000e620000000800 */
[----:B------:R-:W3:Y:S01]  /*5ea0*/  LDSM.16.MT88.4 R32, [R213+0x4900] ;  /* 0x00490000d520783b */ /* 0x000ee20000004200 */
[----:B-1----:R-:W-:Y:S01]  /*5eb0*/  F2FP.PACK_AB R7, R206, R205 ;  /* 0x000000cdce07723e */ /* 0x002fe200000000ff */
[----:B------:R-:W-:-:S06]  /*5ec0*/  IMAD.MOV.U32 R2, RZ, RZ, R79 ;  /* 0x000000ffff027224 */ /* 0x000fcc00078e004f */
[C---:B--2---:R-:W-:Y:S08]  /*5ed0*/  HMMA.16816.F32 R136, R4.reuse, R24, R136 ;  /* 0x000000180488723c */ /* 0x044ff00000001888 */
[C---:B------:R-:W-:Y:S01]  /*5ee0*/  HMMA.16816.F32 R52, R4.reuse, R26, R80 ;  /* 0x0000001a0434723c */ /* 0x040fe20000001850 */
[----:B------:R-:W1:Y:S07]  /*5ef0*/  LDSM.16.MT88.4 R24, [R214+0x4900] ;  /* 0x00490000d618783b */ /* 0x000e6e0000004200 */
[C---:B------:R-:W-:Y:S08]  /*5f00*/  HMMA.16816.F32 R144, R4.reuse, R20, R144 ;  /* 0x000000140490723c */ /* 0x040ff00000001890 */
[C---:B------:R-:W-:Y:S01]  /*5f10*/  HMMA.16816.F32 R56, R4.reuse, R22, R84 ;  /* 0x000000160438723c */ /* 0x040fe20000001854 */
[----:B------:R-:W2:Y:S07]  /*5f20*/  LDSM.16.MT88.4 R20, [R216+0x4900] ;  /* 0x00490000d814783b */ /* 0x000eae0000004200 */
[C---:B------:R-:W-:Y:S08]  /*5f30*/  HMMA.16816.F32 R152, R4.reuse, R16, R152 ;  /* 0x000000100498723c */ /* 0x040ff00000001898 */
[C---:B------:R-:W-:Y:S01]  /*5f40*/  HMMA.16816.F32 R76, R4.reuse, R18, R92 ;  /* 0x00000012044c723c */ /* 0x040fe2000000185c */
[----:B------:R-:W4:Y:S06]  /*5f50*/  LDSM.16.MT88.4 R16, [R215+0x4900] ;  /* 0x00490000d710783b */ /* 0x000f2c0000004200 */
[----:B------:R-:W-:Y:S01]  /*5f60*/  MOV R94, R114 ;  /* 0x00000072005e7202 */ /* 0x000fe20000000f00 */
[----:B------:R-:W-:Y:S01]  /*5f70*/  HMMA.16816.F32 R160, R4, R8, R160 ;  /* 0x0000000804a0723c */ /* 0x000fe200000018a0 */
[----:B------:R-:W-:-:S02]  /*5f80*/  IMAD.MOV.U32 R95, RZ, RZ, R115 ;  /* 0x000000ffff5f7224 */ /* 0x000fc400078e0073 */
[----:B------:R-:W-:Y:S01]  /*5f90*/  IMAD.MOV.U32 R92, RZ, RZ, R211 ;  /* 0x000000ffff5c7224 */ /* 0x000fe200078e00d3 */
[----:B------:R-:W-:Y:S01]  /*5fa0*/  MOV R211, R209 ;  /* 0x000000d100d37202 */ /* 0x000fe20000000f00 */
[----:B------:R-:W-:Y:S02]  /*5fb0*/  IMAD.MOV.U32 R93, RZ, RZ, R210 ;  /* 0x000000ffff5d7224 */ /* 0x000fe400078e00d2 */
[----:B------:R-:W-:Y:S01]  /*5fc0*/  IMAD.MOV.U32 R209, RZ, RZ, R108 ;  /* 0x000000ffffd17224 */ /* 0x000fe200078e006c */
[----:B------:R-:W-:Y:S01]  /*5fd0*/  HMMA.16816.F32 R80, R4, R10, R104 ;  /* 0x0000000a0450723c */ /* 0x000fe20000001868 */
[----:B------:R-:W4:Y:S01]  /*5fe0*/  LDSM.16.MT88.4 R8, [R213+0x7900] ;  /* 0x00790000d508783b */ /* 0x000f220000004200 */
[----:B------:R-:W-:-:S06]  /*5ff0*/  IMAD.MOV.U32 R210, RZ, RZ, R110 ;  /* 0x000000ffffd27224 */ /* 0x000fcc00078e006e */
[C---:B---3--:R-:W-:Y:S08]  /*6000*/  HMMA.16816.F32 R168, R4.reuse, R32, R168 ;  /* 0x0000002004a8723c */ /* 0x048ff000000018a8 */
[C---:B------:R-:W-:Y:S07]  /*6010*/  HMMA.16816.F32 R32, R4.reuse, R34, R184 ;  /* 0x000000220420723c */ /* 0x040fee00000018b8 */
[----:B------:R-:W-:Y:S01]  /*6020*/  IMAD.MOV.U32 R185, RZ, RZ, R112 ;  /* 0x000000ffffb97224 */ /* 0x000fe200078e0070 */
[----:B-1----:R-:W-:Y:S01]  /*6030*/  HMMA.16816.F32 R84, R4, R26, R180 ;  /* 0x0000001a0454723c */ /* 0x002fe200000018b4 */
[----:B------:R-:W-:Y:S01]  /*6040*/  IMAD.MOV.U32 R184, RZ, RZ, R113 ;  /* 0x000000ffffb87224 */ /* 0x000fe200078e0071 */
[----:B------:R-:W-:Y:S01]  /*6050*/  MOV R187, R2 ;  /* 0x0000000200bb7202 */ /* 0x000fe20000000f00 */
[----:B------:R-:W-:Y:S01]  /*6060*/  IMAD.MOV.U32 R2, RZ, RZ, R111 ;  /* 0x000000ffff027224 */ /* 0x000fe200078e006f */
[----:B------:R-:W-:-:S03]  /*6070*/  MOV R186, R109 ;  /* 0x0000006d00ba7202 */ /* 0x000fc60000000f00 */
[----:B------:R-:W-:Y:S01]  /*6080*/  FFMA.FTZ R2, R2, c[0x0][0x2d0], -R12 ;  /* 0x0000b40002027a23 */ /* 0x000fe2000001080c */
[C---:B--2---:R-:W-:Y:S08]  /*6090*/  HMMA.16816.F32 R104, R4.reuse, R20, R172 ;  /* 0x000000140468723c */ /* 0x044ff000000018ac */
[C---:B----4-:R-:W-:Y:S08]  /*60a0*/  HMMA.16816.F32 R112, R4.reuse, R16, R156 ;  /* 0x000000100470723c */ /* 0x050ff0000000189c */
[C---:B------:R-:W-:Y:S01]  /*60b0*/  HMMA.16816.F32 R116, R4.reuse, R18, R116 ;  /* 0x000000120474723c */ /* 0x040fe20000001874 */
[----:B------:R-:W1:Y:S07]  /*60c0*/  LDSM.16.MT88.4 R16, [R216+0x7900] ;  /* 0x00790000d810783b */ /* 0x000e6e0000004200 */
[C---:B------:R-:W-:Y:S08]  /*60d0*/  HMMA.16816.F32 R172, R4.reuse, R8, R148 ;  /* 0x0000000804ac723c */ /* 0x040ff00000001894 */
[C---:B------:R-:W-:Y:S01]  /*60e0*/  HMMA.16816.F32 R180, R4.reuse, R10, R140 ;  /* 0x0000000a04b4723c */ /* 0x040fe2000000188c */
[----:B------:R-:W2:Y:S07]  /*60f0*/  LDSM.16.MT88.4 R8, [R215+0x7900] ;  /* 0x00790000d708783b */ /* 0x000eae0000004200 */
[C---:B------:R-:W-:Y:S01]  /*6100*/  HMMA.16816.F32 R108, R4.reuse, R22, R164 ;  /* 0x00000016046c723c */ /* 0x040fe200000018a4 */
[----:B------:R-:W3:Y:S07]  /*6110*/  LDSM.16.MT88.4 R20, [R213+0xa900] ;  /* 0x00a90000d514783b */ /* 0x000eee0000004200 */
[C---:B------:R-:W-:Y:S07]  /*6120*/  HMMA.16816.F32 R156, R4.reuse, R30, R128 ;  /* 0x0000001e049c723c */ /* 0x040fee0000001880 */
[----:B------:R-:W-:Y:S01]  /*6130*/  IMAD.MOV.U32 R30, RZ, RZ, R94 ;  /* 0x000000ffff1e7224 */ /* 0x000fe200078e005e */
[----:B------:R-:W-:Y:S01]  /*6140*/  HMMA.16816.F32 R164, R4, R28, R124 ;  /* 0x0000001c04a4723c */ /* 0x000fe2000000187c */
[----:B------:R-:W-:-:S06]  /*6150*/  MOV R31, R95 ;  /* 0x0000005f001f7202 */ /* 0x000fcc0000000f00 */
[----:B------:R-:W-:Y:S01]  /*6160*/  MOV R28, R92 ;  /* 0x0000005c001c7202 */ /* 0x000fe20000000f00 */
[C---:B------:R-:W-:Y:S01]  /*6170*/  HMMA.16816.F32 R176, R4.reuse, R24, R176 ;  /* 0x0000001804b0723c */ /* 0x040fe200000018b0 */
[----:B------:R-:W-:Y:S01]  /*6180*/  IMAD.MOV.U32 R29, RZ, RZ, R93 ;  /* 0x000000ffff1d7224 */ /* 0x000fe200078e005d */
[----:B------:R-:W4:Y:S06]  /*6190*/  LDSM.16.MT88.4 R24, [R214+0xa900] ;  /* 0x00a90000d618783b */ /* 0x000f2c0000004200 */
[C---:B-1----:R-:W-:Y:S07]  /*61a0*/  HMMA.16816.F32 R148, R4.reuse, R16, R120 ;  /* 0x000000100494723c */ /* 0x042fee0000001878 */
[----:B------:R-:W-:Y:S01]  /*61b0*/  IMAD.MOV.U32 R16, RZ, RZ, R30 ;  /* 0x000000ffff107224 */ /* 0x000fe200078e001e */
[----:B--2---:R-:W-:Y:S01]  /*61c0*/  HMMA.16816.F32 R128, R4, R8, R96 ;  /* 0x000000080480723c */ /* 0x004fe20000001860 */
[----:B------:R-:W-:Y:S01]  /*61d0*/  MOV R30, R28 ;  /* 0x0000001c001e7202 */ /* 0x000fe20000000f00 */
[----:B------:R-:W-:-:S02]  /*61e0*/  IMAD.MOV.U32 R17, RZ, RZ, R31 ;  /* 0x000000ffff117224 */ /* 0x000fc400078e001f */
[----:B------:R-:W-:Y:S02]  /*61f0*/  IMAD.MOV.U32 R28, RZ, RZ, R184 ;  /* 0x000000ffff1c7224 */ /* 0x000fe400078e00b8 */
[----:B------:R-:W-:Y:S01]  /*6200*/  IMAD.MOV.U32 R31, RZ, RZ, R29 ;  /* 0x000000ffff1f7224 */ /* 0x000fe200078e001d */
[----:B------:R-:W-:Y:S01]  /*6210*/  MOV R29, R185 ;  /* 0x000000b9001d7202 */ /* 0x000fe20000000f00 */
[----:B------:R-:W-:Y:S01]  /*6220*/  HMMA.16816.F32 R124, R4, R10, R88 ;  /* 0x0000000a047c723c */ /* 0x000fe20000001858 */
[----:B------:R-:W1:Y:S01]  /*6230*/  LDSM.16.MT88.4 R8, [R216+0xa900] ;  /* 0x00a90000d808783b */ /* 0x000e620000004200 */
[----:B------:R-:W-:Y:S01]  /*6240*/  IMAD.MOV.U32 R184, RZ, RZ, R187 ;  /* 0x000000ffffb87224 */ /* 0x000fe200078e00bb */
[----:B------:R-:W-:Y:S01]  /*6250*/  MOV R187, R191 ;  /* 0x000000bf00bb7202 */ /* 0x000fe20000000f00 */
[----:B------:R-:W-:Y:S02]  /*6260*/  IMAD.MOV.U32 R185, RZ, RZ, R204 ;  /* 0x000000ffffb97224 */ /* 0x000fe400078e00cc */
[----:B------:R-:W-:-:S02]  /*6270*/  IMAD.MOV.U32 R191, RZ, RZ, R193 ;  /* 0x000000ffffbf7224 */ /* 0x000fc400078e00c1 */
[C---:B------:R-:W-:Y:S01]  /*6280*/  HMMA.16816.F32 R140, R4.reuse, R18, R100 ;  /* 0x00000012048c723c */ /* 0x040fe20000001864 */
[----:B------:R-:W-:Y:S01]  /*6290*/  IMAD.MOV.U32 R204, RZ, RZ, R192 ;  /* 0x000000ffffcc7224 */ /* 0x000fe200078e00c0 */
[----:B------:R-:W-:Y:S01]  /*62a0*/  MOV R192, R194 ;  /* 0x000000c200c07202 */ /* 0x000fe20000000f00 */
[----:B------:R-:W-:Y:S02]  /*62b0*/  IMAD.MOV.U32 R193, RZ, RZ, R201 ;  /* 0x000000ffffc17224 */ /* 0x000fe400078e00c9 */
[----:B------:R2:W-:Y:S01]  /*62c0*/  MUFU.EX2 R201, R2 ;  /* 0x0000000200c97308 */ /* 0x0005e20000000800 */
[----:B------:R-:W-:Y:S01]  /*62d0*/  IMAD.MOV.U32 R194, RZ, RZ, R219 ;  /* 0x000000ffffc27224 */ /* 0x000fe200078e00db */
[----:B------:R-:W-:Y:S01]  /*62e0*/  MOV R103, R17 ;  /* 0x0000001100677202 */ /* 0x000fe20000000f00 */
[----:B------:R-:W-:Y:S01]  /*62f0*/  IMAD.MOV.U32 R17, RZ, RZ, R31 ;  /* 0x000000ffff117224 */ /* 0x000fe200078e001f */
[----:B---3--:R-:W-:Y:S01]  /*6300*/  HMMA.16816.F32 R120, R4, R20, R72 ;  /* 0x000000140478723c */ /* 0x008fe20000001848 */
[----:B------:R-:W-:Y:S01]  /*6310*/  IMAD.MOV.U32 R31, RZ, RZ, R29 ;  /* 0x000000ffff1f7224 */ /* 0x000fe200078e001d */
[----:B------:R-:W-:Y:S01]  /*6320*/  MOV R29, R185 ;  /* 0x000000b9001d7202 */ /* 0x000fe20000000f00 */
[----:B------:R-:W-:Y:S01]  /*6330*/  IMAD.MOV.U32 R185, RZ, RZ, R204 ;  /* 0x000000ffffb97224 */ /* 0x000fe200078e00cc */
[----:B------:R3:W5:Y:S01]  /*6340*/  LDL.LU R219, [R1+0x3c] ;  /* 0x00003c0001db7983 */ /* 0x0007620000300800 */
[----:B------:R-:W-:Y:S01]  /*6350*/  IMAD.MOV.U32 R204, RZ, RZ, R192 ;  /* 0x000000ffffcc7224 */ /* 0x000fe200078e00c0 */
[----:B------:R-:W-:-:S02]  /*6360*/  MOV R192, R194 ;  /* 0x000000c200c07202 */ /* 0x000fc40000000f00 */
[----:B------:R-:W-:Y:S01]  /*6370*/  HMMA.16816.F32 R92, R4, R22, R64 ;  /* 0x00000016045c723c */ /* 0x000fe20000001840 */
[----:B--2---:R-:W-:Y:S01]  /*6380*/  FFMA.FTZ R2, R16, c[0x0][0x2d0], -R12 ;  /* 0x0000b40010027a23 */ /* 0x004fe2000001080c */
[----:B------:R-:W2:Y:S01]  /*6390*/  LDSM.16.MT88.4 R20, [R215+0xa900] ;  /* 0x00a90000d714783b */ /* 0x000ea20000004200 */
[----:B------:R-:W-:Y:S01]  /*63a0*/  IMAD.MOV.U32 R16, RZ, RZ, R30 ;  /* 0x000000ffff107224 */ /* 0x000fe200078e001e */
[----:B------:R-:W-:Y:S01]  /*63b0*/  MOV R30, R28 ;  /* 0x0000001c001e7202 */ /* 0x000fe20000000f00 */
[----:B------:R-:W-:-:S03]  /*63c0*/  IMAD.MOV.U32 R28, RZ, RZ, R184 ;  /* 0x000000ffff1c7224 */ /* 0x000fc600078e00b8 */
[----:B----4-:R-:W-:Y:S01]  /*63d0*/  HMMA.16816.F32 R72, R4, R24, R60 ;  /* 0x000000180448723c */ /* 0x010fe2000000183c */
[----:B------:R-:W-:Y:S01]  /*63e0*/  IMAD.MOV.U32 R184, RZ, RZ, R187 ;  /* 0x000000ffffb87224 */ /* 0x000fe200078e00bb */
[----:B------:R-:W-:Y:S01]  /*63f0*/  MOV R187, R191 ;  /* 0x000000bf00bb7202 */ /* 0x000fe20000000f00 */
[----:B------:R-:W-:Y:S02]  /*6400*/  IMAD.MOV.U32 R194, RZ, RZ, R202 ;  /* 0x000000ffffc27224 */ /* 0x000fe400078e00ca */
[----:B------:R4:W1:Y:S01]  /*6410*/  MUFU.EX2 R202, R2 ;  /* 0x0000000200ca7308 */ /* 0x0008620000000800 */
[----:B------:R-:W-:Y:S01]  /*6420*/  IMAD.MOV.U32 R191, RZ, RZ, R193 ;  /* 0x000000ffffbf7224 */ /* 0x000fe200078e00c1 */
[----:B------:R-:W-:Y:S01]  /*6430*/  MOV R101, R16 ;  /* 0x0000001000657202 */ /* 0x000fe20000000f00 */
[----:B------:R-:W-:Y:S01]  /*6440*/  IMAD.MOV.U32 R102, RZ, RZ, R17 ;  /* 0x000000ffff667224 */ /* 0x000fe200078e0011 */
[----:B------:R-:W-:Y:S01]  /*6450*/  MOV R16, R31 ;  /* 0x0000001f00107202 */ /* 0x000fe20000000f00 */
[----:B------:R-:W-:Y:S01]  /*6460*/  IMAD.MOV.U32 R17, RZ, RZ, R28 ;  /* 0x000000ffff117224 */ /* 0x000fe200078e001c */
[----:B------:R-:W-:Y:S01]  /*6470*/  MOV R31, R185 ;  /* 0x000000b9001f7202 */ /* 0x000fe20000000f00 */
[----:B------:R-:W-:Y:S01]  /*6480*/  IMAD.MOV.U32 R28, RZ, RZ, R184 ;  /* 0x000000ffff1c7224 */ /* 0x000fe200078e00b8 */
[----:B------:R-:W-:Y:S01]  /*6490*/  MOV R184, R204 ;  /* 0x000000cc00b87202 */ /* 0x000fe20000000f00 */
[----:B------:R-:W-:-:S02]  /*64a0*/  IMAD.MOV.U32 R185, RZ, RZ, R191 ;  /* 0x000000ffffb97224 */ /* 0x000fc400078e00bf */
[----:B----4-:R-:W-:Y:S02]  /*64b0*/  FFMA.FTZ R2, R103, c[0x0][0x2d0], -R12 ;  /* 0x0000b40067027a23 */ /* 0x010fe4000001080c */
[----:B------:R-:W-:Y:S02]  /*64c0*/  IMAD.MOV.U32 R103, RZ, RZ, R30 ;  /* 0x000000ffff677224 */ /* 0x000fe400078e001e */
[----:B------:R-:W-:Y:S01]  /*64d0*/  IMAD.MOV.U32 R30, RZ, RZ, R187 ;  /* 0x000000ffff1e7224 */ /* 0x000fe200078e00bb */
[----:B------:R-:W-:Y:S01]  /*64e0*/  MOV R187, R192 ;  /* 0x000000c000bb7202 */ /* 0x000fe20000000f00 */
[----:B------:R-:W-:Y:S02]  /*64f0*/  IMAD.MOV.U32 R192, RZ, RZ, R203 ;  /* 0x000000ffffc07224 */ /* 0x000fe400078e00cb */
[----:B------:R4:W-:Y:S01]  /*6500*/  MUFU.EX2 R203, R2 ;  /* 0x0000000200cb7308 */ /* 0x0009e20000000800 */
[----:B------:R-:W-:Y:S01]  /*6510*/  MOV R100, R103 ;  /* 0x0000006700647202 */ /* 0x000fe20000000f00 */
[----:B------:R-:W-:Y:S01]  /*6520*/  IMAD.MOV.U32 R103, RZ, RZ, R184 ;  /* 0x000000ffff677224 */ /* 0x000fe200078e00b8 */
[----:B------:R-:W-:Y:S01]  /*6530*/  MOV R184, R185 ;  /* 0x000000b900b87202 */ /* 0x000fe20000000f00 */
[----:B------:R-:W-:Y:S01]  /*6540*/  IMAD.MOV.U32 R99, RZ, RZ, R102 ;  /* 0x000000ffff637224 */ /* 0x000fe200078e0066 */
[----:B------:R-:W-:Y:S01]  /*6550*/  MOV R102, R17 ;  /* 0x0000001100667202 */ /* 0x000fe20000000f00 */
[----:B------:R-:W-:Y:S01]  /*6560*/  IMAD.MOV.U32 R185, RZ, RZ, R187 ;  /* 0x000000ffffb97224 */ /* 0x000fe200078e00bb */
[----:B------:R-:W-:Y:S01]  /*6570*/  MOV R187, R200 ;  /* 0x000000c800bb7202 */ /* 0x000fe20000000f00 */
[----:B----4-:R-:W-:-:S04]  /*6580*/  FFMA.FTZ R2, R252, c[0x0][0x2d0], -R12 ;  /* 0x0000b400fc027a23 */ /* 0x010fc8000001080c */
[----:B------:R4:W2:Y:S01]  /*6590*/  MUFU.EX2 R204, R2 ;  /* 0x0000000200cc7308 */ /* 0x0008a20000000800 */
[----:B-1----:R-:W-:Y:S01]  /*65a0*/  HMMA.16816.F32 R60, R4, R8, R48 ;  /* 0x00000008043c723c */ /* 0x002fe20000001830 */
[----:B----4-:R-:W-:Y:S02]  /*65b0*/  FFMA.FTZ R2, R101, c[0x0][0x2d0], -R0 ;  /* 0x0000b40065027a23 */ /* 0x010fe40000010800 */
[----:B------:R-:W-:-:S04]  /*65c0*/  IMAD.MOV.U32 R101, RZ, RZ, R16 ;  /* 0x000000ffff657224 */ /* 0x000fc800078e0010 */
[----:B------:R1:W-:Y:S01]  /*65d0*/  MUFU.EX2 R200, R2 ;  /* 0x0000000200c87308 */ /* 0x0003e20000000800 */
[----:B------:R-:W4:Y:S01]  /*65e0*/  LDSM.16.MT88.4 R16, [R213+0x2100] ;  /* 0x00210000d510783b */ /* 0x000f220000004200 */
[----:B------:R-:W-:Y:S03]  /*65f0*/  HMMA.16816.F32 R44, R4, R10, R44 ;  /* 0x0000000a042c723c */ /* 0x000fe6000000182c */
[----:B------:R-:W2:Y:S01]  /*6600*/  LDSM.16.MT88.4 R8, [R214+0x2100] ;  /* 0x00210000d608783b */ /* 0x000ea20000004200 */
[----:B-1----:R-:W-:Y:S02]  /*6610*/  FFMA.FTZ R2, R99, c[0x0][0x2d0], -R0 ;  /* 0x0000b40063027a23 */ /* 0x002fe40000010800 */
[----:B------:R-:W-:Y:S01]  /*6620*/  IMAD.MOV.U32 R99, RZ, RZ, R100 ;  /* 0x000000ffff637224 */ /* 0x000fe200078e0064 */
[----:B------:R-:W-:Y:S01]  /*6630*/  MOV R100, R101 ;  /* 0x0000006500647202 */ /* 0x000fe20000000f00 */
[----:B------:R-:W-:Y:S01]  /*6640*/  IMAD.MOV.U32 R101, RZ, RZ, R102 ;  /* 0x000000ffff657224 */ /* 0x000fe200078e0066 */
[----:B------:R-:W-:Y:S01]  /*6650*/  MOV R102, R103 ;  /* 0x0000006700667202 */ /* 0x000fe20000000f00 */
[----:B------:R-:W-:Y:S01]  /*6660*/  IMAD.MOV.U32 R103, RZ, RZ, R184 ;  /* 0x000000ffff677224 */ /* 0x000fe200078e00b8 */
[----:B------:R-:W-:Y:S01]  /*6670*/  MOV R184, R185 ;  /* 0x000000b900b87202 */ /* 0x000fe20000000f00 */
[----:B------:R-:W-:Y:S01]  /*6680*/  IMAD.MOV.U32 R185, RZ, RZ, R210 ;  /* 0x000000ffffb97224 */ /* 0x000fe200078e00d2 */
[----:B------:R-:W-:-:S02]  /*6690*/  MOV R210, R134 ;  /* 0x0000008600d27202 */ /* 0x000fc40000000f00 */
[----:B------:R1:W1:Y:S02]  /*66a0*/  MUFU.EX2 R134, R2 ;  /* 0x0000000200867308 */ /* 0x0002640000000800 */
[----:B-1----:R-:W-:-:S06]  /*66b0*/  FFMA.FTZ R2, R135, c[0x0][0x2d0], -R0 ;  /* 0x0000b40087027a23 */ /* 0x002fcc0000010800 */
[----:B------:R1:W-:Y:S02]  /*66c0*/  MUFU.EX2 R135, R2 ;  /* 0x0000000200877308 */ /* 0x0003e40000000800 */
[----:B-1----:R-:W-:Y:S02]  /*66d0*/  FFMA.FTZ R2, R99, c[0x0][0x2d0], -R0 ;  /* 0x0000b40063027a23 */ /* 0x002fe40000010800 */
[----:B------:R-:W-:Y:S01]  /*66e0*/  IMAD.MOV.U32 R99, RZ, RZ, R100 ;  /* 0x000000ffff637224 */ /* 0x000fe200078e0064 */
[----:B------:R-:W-:Y:S01]  /*66f0*/  MOV R100, R101 ;  /* 0x0000006500647202 */ /* 0x000fe20000000f00 */
[----:B------:R-:W-:Y:S01]  /*6700*/  IMAD.MOV.U32 R101, RZ, RZ, R102 ;  /* 0x000000ffff657224 */ /* 0x000fe200078e0066 */
[----:B------:R-:W-:Y:S01]  /*6710*/  MOV R102, R103 ;  /* 0x0000006700667202 */ /* 0x000fe20000000f00 */
[----:B------:R-:W-:Y:S01]  /*6720*/  IMAD.MOV.U32 R103, RZ, RZ, R184 ;  /* 0x000000ffff677224 */ /* 0x000fe200078e00b8 */
[----:B------:R-:W-:Y:S02]  /*6730*/  MOV R184, R133 ;  /* 0x0000008500b87202 */ /* 0x000fe40000000f00 */
[----:B------:R-:W1:Y:S01]  /*6740*/  MUFU.EX2 R133, R2 ;  /* 0x0000000200857308 */ /* 0x000e620000000800 */
[C---:B------:R-:W-:Y:S01]  /*6750*/  HMMA.16816.F32 R68, R4.reuse, R26, R68 ;  /* 0x0000001a0444723c */ /* 0x040fe20000001844 */
[----:B------:R-:W-:Y:S07]  /*6760*/  LDSM.16.MT88.4 R24, [R214+0x8100] ;  /* 0x00810000d618783b */ /* 0x000fee0000004200 */
[C---:B--2---:R-:W-:Y:S08]  /*6770*/  HMMA.16816.F32 R40, R4.reuse, R20, R40 ;  /* 0x000000140428723c */ /* 0x044ff00000001828 */
[----:B------:R-:W-:Y:S01]  /*6780*/  HMMA.16816.F32 R36, R4, R22, R36 ;  /* 0x000000160424723c */ /* 0x000fe20000001824 */
[----:B------:R-:W2:Y:S06]  /*6790*/  LDSM.16.MT88.4 R20, [R216+0x2100] ;  /* 0x00210000d814783b */ /* 0x000eac0000004200 */
[----:B------:R-:W-:-:S02]  /*67a0*/  F2FP.PACK_AB R4, R202, R201 ;  /* 0x000000c9ca04723e */ /* 0x000fc400000000ff */
[----:B------:R-:W-:Y:S02]  /*67b0*/  F2FP.PACK_AB R6, R204, R203 ;  /* 0x000000cbcc06723e */ /* 0x000fe400000000ff */
[----:B------:R-:W-:Y:S02]  /*67c0*/  F2FP.PACK_AB R5, R134, R200 ;  /* 0x000000c88605723e */ /* 0x000fe400000000ff */
[----:B-1----:R-:W-:-:S07]  /*67d0*/  F2FP.PACK_AB R7, R133, R135 ;  /* 0x000000878507723e */ /* 0x002fce00000000ff */
[C---:B----4-:R-:W-:Y:S08]  /*67e0*/  HMMA.16816.F32 R136, R4.reuse, R16, R136 ;  /* 0x000000100488723c */ /* 0x050ff00000001888 */
[C---:B------:R-:W-:Y:S01]  /*67f0*/  HMMA.16816.F32 R48, R4.reuse, R18, R52 ;  /* 0x000000120430723c */ /* 0x040fe20000001834 */
[----:B------:R-:W1:Y:S07]  /*6800*/  LDSM.16.MT88.4 R16, [R215+0x2100] ;  /* 0x00210000d710783b */ /* 0x000e6e0000004200 */
[C---:B------:R-:W-:Y:S08]  /*6810*/  HMMA.16816.F32 R144, R4.reuse, R8, R144 ;  /* 0x000000080490723c */ /* 0x040ff00000001890 */
[C---:B------:R-:W-:Y:S01]  /*6820*/  HMMA.16816.F32 R52, R4.reuse, R10, R56 ;  /* 0x0000000a0434723c */ /* 0x040fe20000001838 */
[----:B------:R-:W4:Y:S07]  /*6830*/  LDSM.16.MT88.4 R8, [R213+0x5100] ;  /* 0x00510000d508783b */ /* 0x000f2e0000004200 */
[C---:B--2---:R-:W-:Y:S08]  /*6840*/  HMMA.16816.F32 R152, R4.reuse, R20, R152 ;  /* 0x000000140498723c */ /* 0x044ff00000001898 */
[C---:B------:R-:W-:Y:S01]  /*6850*/  HMMA.16816.F32 R56, R4.reuse, R22, R76 ;  /* 0x000000160438723c */ /* 0x040fe2000000184c */
[----:B------:R-:W2:Y:S07]  /*6860*/  LDSM.16.MT88.4 R20, [R214+0x5100] ;  /* 0x00510000d614783b */ /* 0x000eae0000004200 */
[C---:B-1----:R-:W-:Y:S08]  /*6870*/  HMMA.16816.F32 R160, R4.reuse, R16, R160 ;  /* 0x0000001004a0723c */ /* 0x042ff000000018a0 */
[C---:B------:R-:W-:Y:S01]  /*6880*/  HMMA.16816.F32 R64, R4.reuse, R18, R80 ;  /* 0x000000120440723c */ /* 0x040fe20000001850 */
[----:B------:R-:W1:Y:S07]  /*6890*/  LDSM.16.MT88.4 R16, [R216+0x5100] ;  /* 0x00510000d810783b */ /* 0x000e6e0000004200 */
[C---:B----4-:R-:W-:Y:S08]  /*68a0*/  HMMA.16816.F32 R168, R4.reuse, R8, R168 ;  /* 0x0000000804a8723c */ /* 0x050ff000000018a8 */
[C---:B------:R-:W-:Y:S01]  /*68b0*/  HMMA.16816.F32 R76, R4.reuse, R10, R32 ;  /* 0x0000000a044c723c */ /* 0x040fe20000001820 */
[----:B------:R-:W4:Y:S04]  /*68c0*/  LDSM.16.MT88.4 R8, [R215+0x5100] ;  /* 0x00510000d708783b */ /* 0x000f280000004200 */
[----:B------:R-:W3:Y:S03]  /*68d0*/  LDSM.16.MT88.4 R32, [R213+0x8100] ;  /* 0x00810000d520783b */ /* 0x000ee60000004200 */
[----:B--2---:R-:W-:Y:S01]  /*68e0*/  HMMA.16816.F32 R80, R4, R22, R84 ;  /* 0x000000160450723c */ /* 0x004fe20000001854 */
[----:B------:R-:W-:Y:S01]  /*68f0*/  IMAD.MOV.U32 R2, RZ, RZ, R99 ;  /* 0x000000ffff027224 */ /* 0x000fe200078e0063 */
[----:B------:R-:W-:-:S06]  /*6900*/  MOV R252, R100 ;  /* 0x0000006400fc7202 */ /* 0x000fcc0000000f00 */
[C---:B------:R-:W-:Y:S01]  /*6910*/  HMMA.16816.F32 R176, R4.reuse, R20, R176 ;  /* 0x0000001404b0723c */ /* 0x040fe200000018b0 */
[----:B------:R-:W-:Y:S07]  /*6920*/  LDSM.16.MT88.4 R20, [R216+0x8100] ;  /* 0x00810000d814783b */ /* 0x000fee0000004200 */
[C---:B-1----:R-:W-:Y:S08]  /*6930*/  HMMA.16816.F32 R84, R4.reuse, R16, R104 ;  /* 0x000000100454723c */ /* 0x042ff00000001868 */
[C---:B------:R-:W-:Y:S01]  /*6940*/  HMMA.16816.F32 R88, R4.reuse, R18, R108 ;  /* 0x000000120458723c */ /* 0x040fe2000000186c */
[----:B------:R-:W1:Y:S07]  /*6950*/  LDSM.16.MT88.4 R16, [R215+0x8100] ;  /* 0x00810000d710783b */ /* 0x000e6e0000004200 */
[----:B----4-:R-:W-:Y:S07]  /*6960*/  HMMA.16816.F32 R96, R4, R8, R112 ;  /* 0x000000080460723c */ /* 0x010fee0000001870 */
[----:B------:R-:W-:Y:S01]  /*6970*/  IMAD.MOV.U32 R112, RZ, RZ, R101 ;  /* 0x000000ffff707224 */ /* 0x000fe200078e0065 */
[----:B------:R-:W-:Y:S01]  /*6980*/  MOV R113, R102 ;  /* 0x0000006600717202 */ /* 0x000fe20000000f00 */
[----:B------:R-:W-:-:S02]  /*6990*/  IMAD.MOV.U32 R114, RZ, RZ, R103 ;  /* 0x000000ffff727224 */ /* 0x000fc400078e0067 */
[----:B------:R-:W-:Y:S01]  /*69a0*/  HMMA.16816.F32 R100, R4, R10, R116 ;  /* 0x0000000a0464723c */ /* 0x000fe20000001874 */
[----:B------:R-:W2:Y:S01]  /*69b0*/  LDSM.16.MT88.4 R8, [R213+0xb100] ;  /* 0x00b10000d508783b */ /* 0x000ea20000004200 */
[----:B------:R-:W-:-:S05]  /*69c0*/  MOV R115, R30 ;  /* 0x0000001e00737202 */ /* 0x000fca0000000f00 */
[----:B------:R-:W-:Y:S01]  /*69d0*/  IMAD.MOV.U32 R117, RZ, RZ, R31 ;  /* 0x000000ffff757224 */ /* 0x000fe200078e001f */
[----:B------:R-:W-:Y:S01]  /*69e0*/  MOV R118, R28 ;  /* 0x0000001c00767202 */ /* 0x000fe20000000f00 */
[----:B------:R-:W-:Y:S01]  /*69f0*/  IMAD.MOV.U32 R119, RZ, RZ, R29 ;  /* 0x000000ffff777224 */ /* 0x000fe200078e001d */
[C---:B---3--:R-:W-:Y:S01]  /*6a00*/  HMMA.16816.F32 R104, R4.reuse, R32, R172 ;  /* 0x000000200468723c */ /* 0x048fe200000018ac */
[----:B------:R-:W-:Y:S01]  /*6a10*/  IMAD.MOV.U32 R193, RZ, RZ, R218 ;  /* 0x000000ffffc17224 */ /* 0x000fe200078e00da */
[----:B------:R-:W-:Y:S01]  /*6a20*/  MOV R191, R217 ;  /* 0x000000d900bf7202 */ /* 0x000fe20000000f00 */
[----:B------:R-:W-:Y:S01]  /*6a30*/  FFMA.FTZ R2, R2, c[0x0][0x2d0], -R12 ;  /* 0x0000b40002027a23 */ /* 0x000fe2000001080c */
[----:B------:R-:W-:Y:S03]  /*6a40*/  LDSM.16.MT88.4 R28, [R214+0xb100] ;  /* 0x00b10000d61c783b */ /* 0x000fe60000004200 */
[----:B------:R-:W-:Y:S01]  /*6a50*/  IMAD.MOV.U32 R175, RZ, RZ, R118 ;  /* 0x000000ffffaf7224 */ /* 0x000fe200078e0076 */
[C---:B------:R-:W-:Y:S01]  /*6a60*/  HMMA.16816.F32 R108, R4.reuse, R24, R164 ;  /* 0x00000018046c723c */ /* 0x040fe200000018a4 */
[----:B------:R-:W-:Y:S01]  /*6a70*/  MOV R174, R119 ;  /* 0x0000007700ae7202 */ /* 0x000fe20000000f00 */
[----:B------:R-:W-:Y:S01]  /*6a80*/  IMAD.MOV.U32 R173, RZ, RZ, R112 ;  /* 0x000000ffffad7224 */ /* 0x000fe200078e0070 */
[----:B------:R-:W-:Y:S01]  /*6a90*/  MOV R172, R113 ;  /* 0x0000007100ac7202 */ /* 0x000fe20000000f00 */
[----:B------:R-:W-:Y:S01]  /*6aa0*/  UIADD3 UR15, UR6, -0x2, URZ ;  /* 0xfffffffe060f7890 */ /* 0x000fe2000fffe03f */
[----:B------:R3:W5:Y:S02]  /*6ab0*/  LDL.LU R218, [R1+0x38] ;  /* 0x0000380001da7983 */ /* 0x0007640000300800 */
[----:B------:R-:W-:Y:S01]  /*6ac0*/  MOV R166, R117 ;  /* 0x0000007500a67202 */ /* 0x000fe20000000f00 */
[----:B------:R-:W-:Y:S01]  /*6ad0*/  HMMA.16816.F32 R32, R4, R34, R180 ;  /* 0x000000220420723c */ /* 0x000fe200000018b4 */
[----:B------:R-:W-:Y:S01]  /*6ae0*/  IMAD.MOV.U32 R167, RZ, RZ, R184 ;  /* 0x000000ffffa77224 */ /* 0x000fe200078e00b8 */
[----:B------:R-:W-:-:S06]  /*6af0*/  MOV R164, R185 ;  /* 0x000000b900a47202 */ /* 0x000fcc0000000f00 */
[C---:B-1----:R-:W-:Y:S01]  /*6b00*/  HMMA.16816.F32 R124, R4.reuse, R18, R124 ;  /* 0x00000012047c723c */ /* 0x042fe2000000187c */
[----:B------:R-:W-:Y:S01]  /*6b10*/  IMAD.MOV.U32 R183, RZ, RZ, R114 ;  /* 0x000000ffffb77224 */ /* 0x000fe200078e0072 */
[----:B------:R-:W-:Y:S01]  /*6b20*/  MOV R182, R115 ;  /* 0x0000007300b67202 */ /* 0x000fe20000000f00 */
[----:B------:R-:W-:Y:S01]  /*6b30*/  IMAD.MOV.U32 R165, RZ, RZ, R186 ;  /* 0x000000ffffa57224 */ /* 0x000fe200078e00ba */
[----:B------:R3:W5:Y:S04]  /*6b40*/  LDL.LU R217, [R1+0x34] ;  /* 0x0000340001d97983 */ /* 0x0007680000300800 */
[----:B------:R-:W-:Y:S01]  /*6b50*/  HMMA.16816.F32 R116, R4, R16, R128 ;  /* 0x000000100474723c */ /* 0x000fe20000001880 */
[----:B------:R-:W1:Y:S01]  /*6b60*/  LDSM.16.MT88.4 R16, [R215+0xb100] ;  /* 0x00b10000d710783b */ /* 0x000e620000004200 */
[----:B------:R-:W-:Y:S01]  /*6b70*/  MOV R180, R187 ;  /* 0x000000bb00b47202 */ /* 0x000fe20000000f00 */
[----:B------:R-:W-:-:S05]  /*6b80*/  IMAD.MOV.U32 R181, RZ, RZ, R188 ;  /* 0x000000ffffb57224 */ /* 0x000fca00078e00bc */
[C---:B------:R-:W-:Y:S08]  /*6b90*/  HMMA.16816.F32 R112, R4.reuse, R20, R148 ;  /* 0x000000140470723c */ /* 0x040ff00000001894 */
[----:B------:R-:W-:Y:S01]  /*6ba0*/  HMMA.16816.F32 R20, R4, R22, R140 ;  /* 0x000000160414723c */ /* 0x000fe2000000188c */
[----:B------:R-:W-:Y:S02]  /*6bb0*/  MOV R148, R193 ;  /* 0x000000c100947202 */ /* 0x000fe40000000f00 */
[----:B------:R-:W-:-:S04]  /*6bc0*/  MOV R150, R195 ;  /* 0x000000c300967202 */ /* 0x000fc80000000f00 */
[----:B------:R-:W-:Y:S01]  /*6bd0*/  IMAD.MOV.U32 R142, RZ, RZ, R198 ;  /* 0x000000ffff8e7224 */ /* 0x000fe200078e00c6 */
[----:B------:R-:W-:Y:S01]  /*6be0*/  HMMA.16816.F32 R24, R4, R26, R156 ;  /* 0x0000001a0418723c */ /* 0x000fe2000000189c */
[----:B------:R-:W-:-:S03]  /*6bf0*/  MOV R141, R197 ;  /* 0x000000c5008d7202 */ /* 0x000fc60000000f00 */
[----:B------:R-:W-:-:S03]  /*6c00*/  MOV R140, R142 ;  /* 0x0000008e008c7202 */ /* 0x000fc60000000f00 */
[----:B------:R-:W-:Y:S01]  /*6c10*/  MOV R156, R189 ;  /* 0x000000bd009c7202 */ /* 0x000fe20000000f00 */
[----:B------:R-:W-:Y:S01]  /*6c20*/  IMAD.MOV.U32 R157, RZ, RZ, R190 ;  /* 0x000000ffff9d7224 */ /* 0x000fe200078e00be */
[----:B------:R-:W-:Y:S01]  /*6c30*/  MOV R158, R191 ;  /* 0x000000bf009e7202 */ /* 0x000fe20000000f00 */
[----:B--2---:R-:W-:Y:S01]  /*6c40*/  HMMA.16816.F32 R184, R4, R8, R120 ;  /* 0x0000000804b8723c */ /* 0x004fe20000001878 */
[----:B------:R-:W-:Y:S02]  /*6c50*/  MOV R142, R148 ;  /* 0x00000094008e7202 */ /* 0x000fe40000000f00 */
[----:B------:R-:W-:-:S05]  /*6c60*/  MOV R143, R199 ;  /* 0x000000c7008f7202 */ /* 0x000fca0000000f00 */
[----:B------:R-:W-:Y:S01]  /*6c70*/  HMMA.16816.F32 R188, R4, R10, R92 ;  /* 0x0000000a04bc723c */ /* 0x000fe2000000185c */
[----:B------:R-:W2:Y:S01]  /*6c80*/  LDSM.16.MT88.4 R8, [R216+0xb100] ;  /* 0x00b10000d808783b */ /* 0x000ea20000004200 */
[----:B------:R-:W-:Y:S02]  /*6c90*/  MOV R148, R150 ;  /* 0x0000009600947202 */ /* 0x000fe40000000f00 */
[----:B------:R-:W-:Y:S01]  /*6ca0*/  MOV R150, R156 ;  /* 0x0000009c00967202 */ /* 0x000fe20000000f00 */
        /* <DEDUP_REMOVED lines=9> */
[----:B------:R4:W-:Y:S01]  /*6d40*/  MUFU.EX2 R13, R2 ;  /* 0x00000002000d7308 */ /* 0x0009e20000000800 */
[----:B------:R-:W-:-:S02]  /*6d50*/  IMAD.MOV.U32 R159, RZ, RZ, R192 ;  /* 0x000000ffff9f7224 */ /* 0x000fc400078e00c0 */
[----:B------:R-:W-:Y:S02]  /*6d60*/  IMAD.MOV.U32 R149, RZ, RZ, R151 ;  /* 0x000000ffff957224 */ /* 0x000fe400078e0097 */
[----:B------:R-:W-:Y:S02]  /*6d70*/  IMAD.MOV.U32 R151, RZ, RZ, R157 ;  /* 0x000000ffff977224 */ /* 0x000fe400078e009d */
[----:B------:R-:W-:Y:S02]  /*6d80*/  IMAD.MOV.U32 R157, RZ, RZ, R159 ;  /* 0x000000ffff9d7224 */ /* 0x000fe400078e009f */
[----:B------:R-:W-:Y:S02]  /*6d90*/  IMAD.MOV.U32 R159, RZ, RZ, R165 ;  /* 0x000000ffff9f7224 */ /* 0x000fe400078e00a5 */
[----:B----4-:R-:W-:Y:S01]  /*6da0*/  FFMA.FTZ R2, R131, c[0x0][0x2d0], -R12 ;  /* 0x0000b40083027a23 */ /* 0x010fe2000001080c */
        /* <DEDUP_REMOVED lines=8> */
[----:B------:R-:W-:Y:S02]  /*6e30*/  IMAD.MOV.U32 R15, RZ, RZ, R212 ;  /* 0x000000ffff0f7224 */ /* 0x000fe400078e00d4 */
[----:B------:R-:W-:Y:S01]  /*6e40*/  IMAD.MOV.U32 R150, RZ, RZ, R151 ;  /* 0x000000ffff967224 */ /* 0x000fe200078e0097 */
[----:B------:R-:W-:Y:S01]  /*6e50*/  MOV R151, R156 ;  /* 0x0000009c00977202 */ /* 0x000fe20000000f00 */
[----:B------:R-:W-:Y:S01]  /*6e60*/  IMAD.MOV.U32 R156, RZ, RZ, R157 ;  /* 0x000000ffff9c7224 */ /* 0x000fe200078e009d */
[----:B------:R-:W-:Y:S01]  /*6e70*/  MOV R157, R158 ;  /* 0x0000009e009d7202 */ /* 0x000fe20000000f00 */
[----:B------:R-:W-:Y:S01]  /*6e80*/  IMAD.MOV.U32 R158, RZ, RZ, R159 ;  /* 0x000000ffff9e7224 */ /* 0x000fe200078e009f */
[----:B------:R-:W-:Y:S01]  /*6e90*/  MOV R159, R15 ;  /* 0x0000000f009f7202 */ /* 0x000fe20000000f00 */
[----:B------:R-:W-:Y:S01]  /*6ea0*/  IMAD.MOV.U32 R15, RZ, RZ, R14 ;  /* 0x000000ffff0f7224 */ /* 0x000fe200078e000e */
[C---:B-1----:R-:W-:Y:S01]  /*6eb0*/  HMMA.16816.F32 R40, R4.reuse, R16, R40 ;  /* 0x000000100428723c */ /* 0x042fe20000001828 */
[----:B------:R1:W4:Y:S07]  /*6ec0*/  MUFU.EX2 R14, R2 ;  /* 0x00000002000e7308 */ /* 0x00032e0000000800 */
[----:B------:R-:W-:Y:S01]  /*6ed0*/  HMMA.16816.F32 R36, R4, R18, R36 ;  /* 0x000000120424723c */ /* 0x000fe20000001824 */
[----:B------:R-:W-:Y:S01]  /*6ee0*/  IMAD.MOV.U32 R17, RZ, RZ, R164 ;  /* 0x000000ffff117224 */ /* 0x000fe200078e00a4 */
[----:B------:R-:W-:-:S06]  /*6ef0*/  MOV R95, R142 ;  /* 0x0000008e005f7202 */ /* 0x000fcc0000000f00 */
[----:B--2---:R-:W-:Y:S01]  /*6f00*/  HMMA.16816.F32 R44, R4, R10, R44 ;  /* 0x0000000a042c723c */ /* 0x004fe2000000182c */
[----:B-1----:R-:W-:Y:S01]  /*6f10*/  FFMA.FTZ R2, R131, c[0x0][0x2d0], -R12 ;  /* 0x0000b40083027a23 */ /* 0x002fe2000001080c */
[----:B------:R-:W-:Y:S01]  /*6f20*/  MOV R131, R140 ;  /* 0x0000008c00837202 */ /* 0x000fe20000000f00 */
[----:B------:R-:W-:-:S05]  /*6f30*/  IMAD.MOV.U32 R140, RZ, RZ, R15 ;  /* 0x000000ffff8c7224 */ /* 0x000fca00078e000f */
[----:B------:R-:W-:Y:S01]  /*6f40*/  HMMA.16816.F32 R192, R4, R28, R72 ;  /* 0x0000001c04c0723c */ /* 0x000fe20000001848 */
[----:B------:R1:W-:Y:S01]  /*6f50*/  MUFU.EX2 R15, R2 ;  /* 0x00000002000f7308 */ /* 0x0003e20000000800 */
[----:B------:R-:W-:Y:S01]  /*6f60*/  MOV R16, R165 ;  /* 0x000000a500107202 */ /* 0x000fe20000000f00 */
[----:B------:R-:W-:Y:S01]  /*6f70*/  IMAD.MOV.U32 R19, RZ, RZ, R166 ;  /* 0x000000ffff137224 */ /* 0x000fe200078e00a6 */
[----:B------:R-:W-:-:S04]  /*6f80*/  MOV R18, R167 ;  /* 0x000000a700127202 */ /* 0x000fc80000000f00 */
[----:B------:R-:W-:Y:S01]  /*6f90*/  HMMA.16816.F32 R196, R4, R30, R68 ;  /* 0x0000001e04c4723c */ /* 0x000fe20000001844 */
[----:B------:R-:W2:Y:S01]  /*6fa0*/  LDSM.16.MT88.4 R164, [R215+0x2900] ;  /* 0x00290000d7a4783b */ /* 0x000ea20000004200 */
[----:B------:R-:W-:Y:S01]  /*6fb0*/  MOV R129, R156 ;  /* 0x0000009c00817202 */ /* 0x000fe20000000f00 */
[----:B------:R-:W-:Y:S01]  /*6fc0*/  IMAD.MOV.U32 R130, RZ, RZ, R157 ;  /* 0x000000ffff827224 */ /* 0x000fe200078e009d */
[----:B------:R-:W-:Y:S01]  /*6fd0*/  MOV R121, R148 ;  /* 0x0000009400797202 */ /* 0x000fe20000000f00 */
[----:B------:R-:W-:Y:S01]  /*6fe0*/  IMAD.MOV.U32 R120, RZ, RZ, R143 ;  /* 0x000000ffff787224 */ /* 0x000fe200078e008f */
[----:B------:R-:W-:Y:S01]  /*6ff0*/  MOV R123, R150 ;  /* 0x00000096007b7202 */ /* 0x000fe20000000f00 */
[----:B------:R-:W-:Y:S01]  /*7000*/  IMAD.MOV.U32 R122, RZ, RZ, R149 ;  /* 0x000000ffff7a7224 */ /* 0x000fe200078e0095 */
[----:B------:R-:W-:Y:S01]  /*7010*/  LDSM.16.MT88.4 R72, [R213+0x8900] ;  /* 0x00890000d548783b */ /* 0x000fe20000004200 */
[----:B-1----:R-:W-:Y:S01]  /*7020*/  FFMA.FTZ R2, R131, c[0x0][0x2d0], -R12 ;  /* 0x0000b40083027a23 */ /* 0x002fe2000001080c */
[----:B------:R-:W-:-:S02]  /*7030*/  UISETP.GE.AND UP0, UPT, UR15, UR8, UPT ;  /* 0x000000080f00728c */ /* 0x000fc4000bf06270 */
[----:B------:R3:W5:Y:S01]  /*7040*/  LDL.LU R212, [R1+0x30] ;  /* 0x0000300001d47983 */ /* 0x0007620000300800 */
[----:B------:R1:W1:Y:S01]  /*7050*/  MUFU.EX2 R12, R2 ;  /* 0x00000002000c7308 */ /* 0x0002620000000800 */
[----:B------:R-:W-:Y:S01]  /*7060*/  HMMA.16816.F32 R28, R4, R8, R60 ;  /* 0x00000008041c723c */ /* 0x000fe2000000183c */
[----:B-1----:R-:W-:-:S06]  /*7070*/  FFMA.FTZ R2, R140, c[0x0][0x2d0], -R0 ;  /* 0x0000b4008c027a23 */ /* 0x002fcc0000010800 */
[----:B------:R1:W-:Y:S02]  /*7080*/  MUFU.EX2 R11, R2 ;  /* 0x00000002000b7308 */ /* 0x0003e40000000800 */
[----:B-1----:R-:W-:Y:S01]  /*7090*/  FFMA.FTZ R2, R141, c[0x0][0x2d0], -R0 ;  /* 0x0000b4008d027a23 */ /* 0x002fe20000010800 */
[----:B------:R-:W-:Y:S01]  /*70a0*/  MOV R131, R158 ;  /* 0x0000009e00837202 */ /* 0x000fe20000000f00 */
[----:B------:R-:W-:Y:S01]  /*70b0*/  IMAD.MOV.U32 R128, RZ, RZ, R151 ;  /* 0x000000ffff807224 */ /* 0x000fe200078e0097 */
[----:B------:R-:W-:-:S03]  /*70c0*/  MOV R93, R121 ;  /* 0x00000079005d7202 */ /* 0x000fc60000000f00 */
[----:B------:R1:W1:Y:S01]  /*70d0*/  MUFU.EX2 R10, R2 ;  /* 0x00000002000a7308 */ /* 0x0002620000000800 */
[----:B------:R-:W-:Y:S01]  /*70e0*/  IMAD.MOV.U32 R92, RZ, RZ, R120 ;  /* 0x000000ffff5c7224 */ /* 0x000fe200078e0078 */
[----:B------:R-:W-:Y:S01]  /*70f0*/  LDSM.16.MT88.4 R140, [R213+0x2900] ;  /* 0x00290000d58c783b */ /* 0x000fe20000004200 */
[----:B------:R-:W-:-:S03]  /*7100*/  IMAD.MOV.U32 R94, RZ, RZ, R122 ;  /* 0x000000ffff5e7224 */ /* 0x000fc600078e007a */
[----:B------:R-:W-:Y:S01]  /*7110*/  LDSM.16.MT88.4 R148, [R214+0x2900] ;  /* 0x00290000d694783b */ /* 0x000fe20000004200 */
[--C-:B-1----:R-:W-:Y:S02]  /*7120*/  FFMA.FTZ R2, R159, c[0x0][0x2d0], -R0.reuse ;  /* 0x0000b4009f027a23 */ /* 0x102fe40000010800 */
[----:B------:R-:W-:Y:S01]  /*7130*/  FFMA.FTZ R0, R95, c[0x0][0x2d0], -R0 ;  /* 0x0000b4005f007a23 */ /* 0x000fe20000010800 */
[----:B------:R-:W1:Y:S01]  /*7140*/  LDSM.16.MT88.4 R156, [R216+0x2900] ;  /* 0x00290000d89c783b */ /* 0x000e620000004200 */
[----:B------:R-:W-:Y:S08]  /*7150*/  MUFU.EX2 R8, R2 ;  /* 0x0000000200087308 */ /* 0x000ff00000000800 */
[----:B------:R-:W2:Y:S01]  /*7160*/  MUFU.EX2 R9, R0 ;  /* 0x0000000000097308 */ /* 0x000ea20000000800 */
[----:B------:R-:W-:Y:S01]  /*7170*/  MOV R95, R123 ;  /* 0x0000007b005f7202 */ /* 0x000fe20000000f00 */
[----:B------:R-:W-:Y:S01]  /*7180*/  IMAD.MOV.U32 R120, RZ, RZ, R128 ;  /* 0x000000ffff787224 */ /* 0x000fe200078e0080 */
[----:B------:R-:W-:Y:S01]  /*7190*/  MOV R121, R129 ;  /* 0x0000008100797202 */ /* 0x000fe20000000f00 */
[----:B------:R-:W-:Y:S01]  /*71a0*/  IMAD.MOV.U32 R122, RZ, RZ, R130 ;  /* 0x000000ffff7a7224 */ /* 0x000fe200078e0082 */
[----:B------:R-:W-:-:S02]  /*71b0*/  MOV R123, R131 ;  /* 0x00000083007b7202 */ /* 0x000fc40000000f00 */
[----:B----4-:R-:W-:Y:S02]  /*71c0*/  F2FP.PACK_AB R128, R14, R13 ;  /* 0x0000000d0e80723e */ /* 0x010fe400000000ff */
[----:B------:R-:W-:Y:S02]  /*71d0*/  F2FP.PACK_AB R130, R12, R15 ;  /* 0x0000000f0c82723e */ /* 0x000fe400000000ff */
[----:B------:R-:W-:Y:S02]  /*71e0*/  F2FP.PACK_AB R129, R10, R11 ;  /* 0x0000000b0a81723e */ /* 0x000fe400000000ff */
[----:B--2---:R-:W-:-:S07]  /*71f0*/  F2FP.PACK_AB R131, R9, R8 ;  /* 0x000000080983723e */ /* 0x004fce00000000ff */
[C---:B------:R-:W-:Y:S08]  /*7200*/  HMMA.16816.F32 R160, R128.reuse, R164, R160 ;  /* 0x000000a480a0723c */ /* 0x040ff000000018a0 */
[C---:B------:R-:W-:Y:S01]  /*7210*/  HMMA.16816.F32 R164, R128.reuse, R166, R64 ;  /* 0x000000a680a4723c */ /* 0x040fe20000001840 */
[----:B------:R-:W2:Y:S07]  /*7220*/  LDSM.16.MT88.4 R64, [R215+0x5900] ;  /* 0x00590000d740783b */ /* 0x000eae0000004200 */
[C---:B-1----:R-:W-:Y:S08]  /*7230*/  HMMA.16816.F32 R152, R128.reuse, R156, R152 ;  /* 0x0000009c8098723c */ /* 0x042ff00000001898 */
[C---:B------:R-:W-:Y:S01]  /*7240*/  HMMA.16816.F32 R156, R128.reuse, R158, R56 ;  /* 0x0000009e809c723c */ /* 0x040fe20000001838 */
[----:B------:R-:W1:Y:S01]  /*7250*/  LDSM.16.MT88.4 R56, [R216+0x5900] ;  /* 0x00590000d838783b */ /* 0x000e620000004200 */
        /* <DEDUP_REMOVED lines=10> */
[----:B------:R-:W-:Y:S01]  /*7300*/  FADD.FTZ R2, R2, R0 ;  /* 0x0000000002027221 */ /* 0x000fe20000010000 */
[----:B------:R-:W-:Y:S01]  /*7310*/  MOV R4, R123 ;  /* 0x0000007b00047202 */ /* 0x000fe20000000f00 */
[----:B------:R-:W-:Y:S01]  /*7320*/  IMAD.MOV.U32 R123, RZ, RZ, R182 ;  /* 0x000000ffff7b7224 */ /* 0x000fe200078e00b6 */
[----:B------:R-:W-:Y:S01]  /*7330*/  HMMA.16816.F32 R136, R128, R140, R136 ;  /* 0x0000008c8088723c */ /* 0x000fe20000001888 */
[----:B------:R-:W-:Y:S01]  /*7340*/  FADD.FTZ R0, R121, R120 ;  /* 0x0000007879007221 */ /* 0x000fe20000010000 */
[----:B------:R-:W-:Y:S01]  /*7350*/  LDSM.16.MT88.4 R172, [R213+0x5900] ;  /* 0x00590000d5ac783b */ /* 0x000fe20000004200 */
[----:B------:R-:W-:-:S02]  /*7360*/  FADD.FTZ R2, R122, R2 ;  /* 0x000000027a027221 */ /* 0x000fc40000010000 */
[----:B------:R-:W-:Y:S02]  /*7370*/  FADD.FTZ R0, R123, R0 ;  /* 0x000000007b007221 */ /* 0x000fe40000010000 */
[----:B------:R-:W-:Y:S01]  /*7380*/  LDSM.16.MT88.4 R120, [R216+0xb900] ;  /* 0x00b90000d878783b */ /* 0x000fe20000004200 */
[C---:B--2---:R-:W-:Y:S03]  /*7390*/  HMMA.16816.F32 R60, R128.reuse, R64, R96 ;  /* 0x00000040803c723c */ /* 0x044fe60000001860 */
[----:B------:R-:W2:Y:S05]  /*73a0*/  LDSM.16.MT88.4 R96, [R215+0x8900] ;  /* 0x00890000d760783b */ /* 0x000eaa0000004200 */
[C---:B------:R-:W-:Y:S07]  /*73b0*/  HMMA.16816.F32 R64, R128.reuse, R66, R100 ;  /* 0x000000428040723c */ /* 0x040fee0000001864 */
[----:B------:R-:W-:Y:S01]  /*73c0*/  IMAD.MOV.U32 R102, RZ, RZ, R94 ;  /* 0x000000ffff667224 */ /* 0x000fe200078e005e */
[----:B------:R-:W-:Y:S01]  /*73d0*/  MOV R103, R95 ;  /* 0x0000005f00677202 */ /* 0x000fe20000000f00 */
[----:B------:R-:W-:Y:S02]  /*73e0*/  HMMA.16816.F32 R140, R128, R142, R48 ;  /* 0x0000008e808c723c */ /* 0x000fe40000001830 */
[----:B------:R-:W-:-:S02]  /*73f0*/  FADD.FTZ R2, R102, R2 ;  /* 0x0000000266027221 */ /* 0x000fc40000010000 */
[----:B------:R-:W-:-:S03]  /*7400*/  FADD.FTZ R0, R103, R0 ;  /* 0x0000000067007221 */ /* 0x000fc60000010000 */
[----:B------:R-:W-:Y:S01]  /*7410*/  MOV R48, R181 ;  /* 0x000000b500307202 */ /* 0x000fe20000000f00 */
[----:B------:R-:W-:Y:S01]  /*7420*/  IMAD.MOV.U32 R49, RZ, RZ, R180 ;  /* 0x000000ffff317224 */ /* 0x000fe200078e00b4 */
[----:B------:R-:W-:Y:S01]  /*7430*/  MOV R50, R93 ;  /* 0x0000005d00327202 */ /* 0x000fe20000000f00 */
[----:B------:R-:W-:Y:S01]  /*7440*/  IMAD.MOV.U32 R51, RZ, RZ, R92 ;  /* 0x000000ffff337224 */ /* 0x000fe200078e005c */
[----:B------:R-:W-:Y:S01]  /*7450*/  HMMA.16816.F32 R144, R128, R148, R144 ;  /* 0x000000948090723c */ /* 0x000fe20000001890 */
[----:B------:R-:W-:Y:S01]  /*7460*/  FADD.FTZ R2, R48, R2 ;  /* 0x0000000230027221 */ /* 0x000fe20000010000 */
[----:B------:R-:W4:Y:S01]  /*7470*/  LDSM.16.MT88.4 R180, [R214+0x5900] ;  /* 0x00590000d6b4783b */ /* 0x000f220000004200 */
[----:B------:R-:W-:Y:S02]  /*7480*/  FADD.FTZ R0, R49, R0 ;  /* 0x0000000031007221 */ /* 0x000fe40000010000 */
[----:B------:R-:W-:Y:S02]  /*7490*/  FADD.FTZ R2, R4, R2 ;  /* 0x0000000204027221 */ /* 0x000fe40000010000 */
[----:B------:R-:W-:-:S02]  /*74a0*/  FADD.FTZ R0, R5, R0 ;  /* 0x0000000005007221 */ /* 0x000fc40000010000 */
[----:B------:R-:W-:Y:S02]  /*74b0*/  FADD.FTZ R2, R6, R2 ;  /* 0x0000000206027221 */ /* 0x000fe40000010000 */
[----:B------:R-:W-:Y:S02]  /*74c0*/  FADD.FTZ R0, R7, R0 ;  /* 0x0000000007007221 */ /* 0x000fe40000010000 */
[----:B------:R-:W-:Y:S01]  /*74d0*/  FADD.FTZ R2, R50, R2 ;  /* 0x0000000232027221 */ /* 0x000fe20000010000 */
[----:B------:R-:W-:Y:S01]  /*74e0*/  HMMA.16816.F32 R148, R128, R150, R52 ;  /* 0x000000968094723c */ /* 0x000fe20000001834 */
[----:B------:R-:W-:Y:S01]  /*74f0*/  FADD.FTZ R0, R51, R0 ;  /* 0x0000000033007221 */ /* 0x000fe20000010000 */
[----:B------:R-:W2:Y:S01]  /*7500*/  LDSM.16.MT88.4 R4, [R215+0xb900] ;  /* 0x00b90000d704783b */ /* 0x000ea20000004200 */
[----:B------:R-:W-:Y:S02]  /*7510*/  FADD.FTZ R2, R18, R2 ;  /* 0x0000000212027221 */ /* 0x000fe40000010000 */
[----:B------:R-:W-:-:S03]  /*7520*/  FADD.FTZ R0, R19, R0 ;  /* 0x0000000013007221 */ /* 0x000fc60000010000 */
[----:B-1----:R-:W-:Y:S01]  /*7530*/  HMMA.16816.F32 R52, R128, R56, R84 ;  /* 0x000000388034723c */ /* 0x002fe20000001854 */
[----:B------:R-:W-:Y:S02]  /*7540*/  FADD.FTZ R2, R16, R2 ;  /* 0x0000000210027221 */ /* 0x000fe40000010000 */
[----:B------:R-:W-:-:S05]  /*7550*/  FADD.FTZ R0, R17, R0 ;  /* 0x0000000011007221 */ /* 0x000fca0000010000 */
[----:B------:R-:W-:Y:S01]  /*7560*/  HMMA.16816.F32 R56, R128, R58, R88 ;  /* 0x0000003a8038723c */ /* 0x000fe20000001858 */
[----:B------:R-:W1:Y:S01]  /*7570*/  LDSM.16.MT88.4 R88, [R216+0x8900] ;  /* 0x00890000d858783b */ /* 0x000e620000004200 */
[----:B------:R-:W-:Y:S02]  /*7580*/  FADD.FTZ R2, R252, R2 ;  /* 0x00000002fc027221 */ /* 0x000fe40000010000 */
[----:B------:R-:W-:Y:S02]  /*7590*/  FADD.FTZ R0, R211, R0 ;  /* 0x00000000d3007221 */ /* 0x000fe40000010000 */
[----:B------:R-:W-:Y:S02]  /*75a0*/  FADD.FTZ R2, R210, R2 ;  /* 0x00000002d2027221 */ /* 0x000fe40000010000 */
[----:B------:R-:W-:Y:S02]  /*75b0*/  FADD.FTZ R0, R209, R0 ;  /* 0x00000000d1007221 */ /* 0x000fe40000010000 */
[----:B------:R-:W-:-:S02]  /*75c0*/  FADD.FTZ R2, R248, R2 ;  /* 0x00000002f8027221 */ /* 0x000fc40000010000 */
[----:B------:R-:W-:Y:S02]  /*75d0*/  FADD.FTZ R0, R208, R0 ;  /* 0x00000000d0007221 */ /* 0x000fe40000010000 */
[----:B------:R-:W-:Y:S02]  /*75e0*/  FADD.FTZ R2, R251, R2 ;  /* 0x00000002fb027221 */ /* 0x000fe40000010000 */
[----:B------:R-:W-:Y:S02]  /*75f0*/  FADD.FTZ R0, R207, R0 ;  /* 0x00000000cf007221 */ /* 0x000fe40000010000 */
[----:B------:R-:W-:Y:S02]  /*7600*/  FADD.FTZ R2, R250, R2 ;  /* 0x00000002fa027221 */ /* 0x000fe40000010000 */
[----:B------:R-:W-:Y:S02]  /*7610*/  FADD.FTZ R0, R205, R0 ;  /* 0x00000000cd007221 */ /* 0x000fe40000010000 */
[----:B------:R-:W-:-:S02]  /*7620*/  FADD.FTZ R2, R249, R2 ;  /* 0x00000002f9027221 */ /* 0x000fc40000010000 */
[----:B------:R-:W-:Y:S02]  /*7630*/  FADD.FTZ R0, R206, R0 ;  /* 0x00000000ce007221 */ /* 0x000fe40000010000 */
[----:B------:R-:W-:Y:S02]  /*7640*/  FADD.FTZ R2, R201, R2 ;  /* 0x00000002c9027221 */ /* 0x000fe40000010000 */
[----:B------:R-:W-:Y:S01]  /*7650*/  FADD.FTZ R0, R200, R0 ;  /* 0x00000000c8007221 */ /* 0x000fe20000010000 */
[----:B--2---:R-:W-:Y:S01]  /*7660*/  HMMA.16816.F32 R92, R128, R96, R116 ;  /* 0x00000060805c723c */ /* 0x004fe20000001874 */
[----:B------:R-:W-:Y:S02]  /*7670*/  FADD.FTZ R2, R202, R2 ;  /* 0x00000002ca027221 */ /* 0x000fe40000010000 */
[----:B------:R-:W-:-:S05]  /*7680*/  FADD.FTZ R0, R134, R0 ;  /* 0x0000000086007221 */ /* 0x000fca0000010000 */
[C---:B------:R-:W-:Y:S08]  /*7690*/  HMMA.16816.F32 R96, R128.reuse, R98, R124 ;  /* 0x000000628060723c */ /* 0x040ff0000000187c */
[C---:B----4-:R-:W-:Y:S08]  /*76a0*/  HMMA.16816.F32 R176, R128.reuse, R180, R176 ;  /* 0x000000b480b0723c */ /* 0x050ff000000018b0 */
[C---:B------:R-:W-:Y:S07]  /*76b0*/  HMMA.16816.F32 R124, R128.reuse, R4, R40 ;  /* 0x00000004807c723c */ /* 0x040fee0000001828 */
[----:B------:R-:W-:Y:S01]  /*76c0*/  FADD.FTZ R4, R203, R2 ;  /* 0x00000002cb047221 */ /* 0x000fe20000010000 */
[----:B------:R-:W-:Y:S01]  /*76d0*/  HMMA.16816.F32 R180, R128, R182, R80 ;  /* 0x000000b680b4723c */ /* 0x000fe20000001850 */
[----:B------:R-:W2:Y:S01]  /*76e0*/  LDSM.16.MT88.4 R80, [R214+0x8900] ;  /* 0x00890000d650783b */ /* 0x000ea20000004200 */
[----:B------:R-:W-:-:S02]  /*76f0*/  FADD.FTZ R2, R135, R0 ;  /* 0x0000000087027221 */ /* 0x000fc40000010000 */
[----:B------:R-:W-:-:S04]  /*7700*/  FADD.FTZ R0, R204, R4 ;  /* 0x00000004cc007221 */ /* 0x000fc80000010000 */
[----:B------:R-:W-:Y:S01]  /*7710*/  HMMA.16816.F32 R68, R128, R72, R104 ;  /* 0x000000488044723c */ /* 0x000fe20000001868 */
[----:B------:R-:W4:Y:S01]  /*7720*/  LDSM.16.MT88.4 R104, [R213+0xb900] ;  /* 0x00b90000d568783b */ /* 0x000f220000004200 */
[----:B------:R-:W-:-:S06]  /*7730*/  FADD.FTZ R2, R133, R2 ;  /* 0x0000000285027221 */ /* 0x000fcc0000010000 */
[----:B-1----:R-:W-:Y:S01]  /*7740*/  HMMA.16816.F32 R84, R128, R88, R112 ;  /* 0x000000588054723c */ /* 0x002fe20000001870 */
        /* <DEDUP_REMOVED lines=8> */
[----:B------:R-:W-:-:S05]  /*77d0*/  FADD.FTZ R0, R9, R2 ;  /* 0x0000000209007221 */ /* 0x000fca0000010000 */
[----:B------:R3:W-:Y:S04]  /*77e0*/  STL [R1+0x4], R0 ;  /* 0x0000040001007387 */ /* 0x0007e80000100800 */
[----:B------:R3:W-:Y:S01]  /*77f0*/  STL [R1], R4 ;  /* 0x0000000401007387 */ /* 0x0007e20000100800 */
[----:B------:R-:W-:Y:S01]  /*7800*/  PLOP3.LUT P0, PT, PT, PT, UP0, 0x80, 0x0 ;  /* 0x000000000000781c */ /* 0x000fe20003f0f008 */
[C---:B------:R-:W-:Y:S08]  /*7810*/  HMMA.16816.F32 R168, R128.reuse, R172, R168 ;  /* 0x000000ac80a8723c */ /* 0x040ff000000018a8 */
[C---:B------:R-:W-:Y:S08]  /*7820*/  HMMA.16816.F32 R172, R128.reuse, R174, R76 ;  /* 0x000000ae80ac723c */ /* 0x040ff0000000184c */
[C---:B--2---:R-:W-:Y:S08]  /*7830*/  HMMA.16816.F32 R76, R128.reuse, R80, R108 ;  /* 0x00000050804c723c */ /* 0x044ff0000000186c */
[C---:B----4-:R-:W-:Y:S08]  /*7840*/  HMMA.16816.F32 R100, R128.reuse, R104, R184 ;  /* 0x000000688064723c */ /* 0x050ff000000018b8 */
[C---:B-1----:R-:W-:Y:S08]  /*7850*/  HMMA.16816.F32 R108, R128.reuse, R112, R192 ;  /* 0x00000070806c723c */ /* 0x042ff000000018c0 */
        /* <DEDUP_REMOVED lines=8> */
[----:B------:R-:W-:Y:S08]  /*78e0*/  @!P0 BRA `(.L_x_1217) ;  /* 0x00004e7000008947 */ /* 0x000ff00003800000 */
[----:B---3--:R-:W2:Y:S01]  /*78f0*/  LDL.LU.64 R16, [R1+0x10] ;  /* 0x0000100001107983 */ /* 0x008ea20000300a00 */
[----:B------:R-:W-:Y:S01]  /*7900*/  IMAD.MOV.U32 R134, RZ, RZ, R3 ;  /* 0x000000ffff867224 */ /* 0x000fe200078e0003 */
[----:B------:R-:W-:Y:S01]  /*7910*/  ULDC.64 UR6, c[0x0][0x208] ;  /* 0x0000820000067ab9 */ /* 0x000fe20000000a00 */
[----:B------:R-:W-:Y:S01]  /*7920*/  IMAD.MOV.U32 R133, RZ, RZ, R132 ;  /* 0x000000ffff857224 */ /* 0x000fe200078e0084 */
[----:B------:R-:W3:Y:S01]  /*7930*/  LDL.LU.64 R210, [R1+0x28] ;  /* 0x0000280001d27983 */ /* 0x000ee20000300a00 */
[----:B------:R-:W-:Y:S01]  /*7940*/  ULDC.64 UR4, c[0x0][0x1e0] ;  /* 0x0000780000047ab9 */ /* 0x000fe20000000a00 */
[----:B--2---:R-:W-:-:S02]  /*7950*/  MOV R3, R17 ;  /* 0x0000001100037202 */ /* 0x004fc40000000f00 */
[----:B---3--:R-:W-:-:S05]  /*7960*/  MOV R2, R210 ;  /* 0x000000d200027202 */ /* 0x008fca0000000f00 */
[----:B------:R1:W-:Y:S02]  /*7970*/  STL.64 [R1+0x10], R2 ;  /* 0x0000100201007387 */ /* 0x0003e40000100a00 */
.L_x_1218:
[----:B------:R-:W2:Y:S01]  /*7980*/  LDL.64 R204, [R1+0x10] ;  /* 0x0000100001cc7983 */ /* 0x000ea20000100a00 */
[----:B------:R-:W-:Y:S04]  /*7990*/  DEPBAR.LE SB0, 0x0 ;  /* 0x000080000000791a */ /* 0x000fe80000000000 */
[----:B------:R-:W-:Y:S01]  /*79a0*/  USHF.R.S32.HI UR14, URZ, 0x1f, UR15 ;  /* 0x0000001f3f0e7899 */ /* 0x000fe2000801140f */
[----:B------:R-:W3:Y:S01]  /*79b0*/  LDL R135, [R1+0x8] ;  /* 0x0000080001877983 */ /* 0x000ee20000100800 */
[----:B------:R-:W-:Y:S02]  /*79c0*/  UIMAD.WIDE.U32 UR16, UR15, UR6, URZ ;  /* 0x000000060f1072a5 */ /* 0x000fe4000f8e003f */
[----:B------:R-:W-:Y:S01]  /*79d0*/  UIMAD UR14, UR14, UR6, URZ ;  /* 0x000000060e0e72a4 */ /* 0x000fe2000f8e023f */
[----:B------:R-:W-:Y:S01]  /*79e0*/  BAR.SYNC.DEFER_BLOCKING 0x0 ;  /* 0x0000000000007b1d */ /* 0x000fe20000010000 */
[----:B------:R-:W-:Y:S02]  /*79f0*/  UISETP.GT.AND UP0, UPT, UR15, UR8, UPT ;  /* 0x000000080f00728c */ /* 0x000fe4000bf04270 */
[----:B------:R-:W-:Y:S01]  /*7a00*/  UIMAD UR14, UR15, UR7, UR14 ;  /* 0x000000070f0e72a4 */ /* 0x000fe2000f8e020e */
[----:B-1----:R-:W-:Y:S01]  /*7a10*/  MOV R2, UR16 ;  /* 0x0000001000027c02 */ /* 0x002fe20008000f00 */
[----:B------:R-:W-:Y:S02]  /*7a20*/  UIADD3 UR15, UR15, -0x1, URZ ;  /* 0xffffffff0f0f7890 */ /* 0x000fe4000fffe03f */
[----:B------:R-:W-:Y:S04]  /*7a30*/  UIADD3 UR14, UR17, UR14, URZ ;  /* 0x0000000e110e7290 */ /* 0x000fe8000fffe03f */
[----:B------:R-:W-:Y:S02]  /*7a40*/  UIMAD UR14, UR14, 0x60, URZ ;  /* 0x000000600e0e78a4 */ /* 0x000fe4000f8e023f */
[----:B------:R-:W-:Y:S01]  /*7a50*/  @UP0 UIMAD.WIDE.U32 UR16, UR15, UR4, URZ ;  /* 0x000000040f1002a5 */ /* 0x000fe2000f8e003f */
[----:B-----5:R-:W-:Y:S08]  /*7a60*/  LDSM.16.M88.4 R48, [R219+0x18100] ;  /* 0x01810000db30783b */ /* 0x020ff00000000200 */
[----:B------:R-:W1:Y:S08]  /*7a70*/  LDSM.16.M88.4 R8, [R212+0xc100] ;  /* 0x00c10000d408783b */ /* 0x000e700000000200 */
[----:B------:R-:W4:Y:S08]  /*7a80*/  LDSM.16.M88.4 R16, [R212+0xc900] ;  /* 0x00c90000d410783b */ /* 0x000f300000000200 */
[----:B------:R-:W4:Y:S08]  /*7a90*/  LDSM.16.M88.4 R24, [R212+0xd100] ;  /* 0x00d10000d418783b */ /* 0x000f300000000200 */
[----:B------:R-:W4:Y:S08]  /*7aa0*/  LDSM.16.M88.4 R32, [R212+0xd900] ;  /* 0x00d90000d420783b */ /* 0x000f300000000200 */
[----:B------:R-:W4:Y:S01]  /*7ab0*/  LDSM.16.M88.4 R40, [R212+0xe100] ;  /* 0x00e10000d428783b */ /* 0x000f220000000200 */
[C---:B-1----:R-:W-:Y:S07]  /*7ac0*/  HMMA.16816.F32 R4, R48.reuse, R8, RZ ;  /* 0x000000083004723c */ /* 0x042fee00000018ff */
[----:B------:R-:W1:Y:S01]  /*7ad0*/  LDSM.16.M88.4 R184, [R212+0xe900] ;  /* 0x00e90000d4b8783b */ /* 0x000e620000000200 */
[C---:B------:R-:W-:Y:S07]  /*7ae0*/  HMMA.16816.F32 R8, R48.reuse, R10, RZ ;  /* 0x0000000a3008723c */ /* 0x040fee00000018ff */
[----:B------:R-:W-:Y:S01]  /*7af0*/  LDSM.16.M88.4 R188, [R220+0x18100] ;  /* 0x01810000dcbc783b */ /* 0x000fe20000000200 */
[C---:B----4-:R-:W-:Y:S07]  /*7b00*/  HMMA.16816.F32 R12, R48.reuse, R16, RZ ;  /* 0x00000010300c723c */ /* 0x050fee00000018ff */
[----:B------:R-:W4:Y:S01]  /*7b10*/  LDSM.16.M88.4 R192, [R223] ;  /* 0x00000000dfc0783b */ /* 0x000f220000000200 */
[C---:B------:R-:W-:Y:S07]  /*7b20*/  HMMA.16816.F32 R16, R48.reuse, R18, RZ ;  /* 0x000000123010723c */ /* 0x040fee00000018ff */
[----:B------:R-:W1:Y:S01]  /*7b30*/  LDSM.16.M88.4 R196, [R246] ;  /* 0x00000000f6c4783b */ /* 0x000e620000000200 */
[C---:B------:R-:W-:Y:S07]  /*7b40*/  HMMA.16816.F32 R20, R48.reuse, R24, RZ ;  /* 0x000000183014723c */ /* 0x040fee00000018ff */
[----:B------:R-:W1:Y:S01]  /*7b50*/  LDSM.16.M88.4 R200, [R245] ;  /* 0x00000000f5c8783b */ /* 0x000e620000000200 */
[C---:B------:R-:W-:Y:S08]  /*7b60*/  HMMA.16816.F32 R24, R48.reuse, R26, RZ ;  /* 0x0000001a3018723c */ /* 0x040ff000000018ff */
[C---:B------:R-:W-:Y:S08]  /*7b70*/  HMMA.16816.F32 R28, R48.reuse, R32, RZ ;  /* 0x00000020301c723c */ /* 0x040ff000000018ff */
[C---:B------:R-:W-:Y:S08]  /*7b80*/  HMMA.16816.F32 R32, R48.reuse, R34, RZ ;  /* 0x000000223020723c */ /* 0x040ff000000018ff */
[C---:B------:R-:W-:Y:S08]  /*7b90*/  HMMA.16816.F32 R36, R48.reuse, R40, RZ ;  /* 0x000000283024723c */ /* 0x040ff000000018ff */
[C---:B------:R-:W-:Y:S08]  /*7ba0*/  HMMA.16816.F32 R40, R48.reuse, R42, RZ ;  /* 0x0000002a3028723c */ /* 0x040ff000000018ff */
[C---:B-1----:R-:W-:Y:S08]  /*7bb0*/  HMMA.16816.F32 R44, R48.reuse, R184, RZ ;  /* 0x000000b8302c723c */ /* 0x042ff000000018ff */
[----:B------:R-:W-:Y:S01]  /*7bc0*/  HMMA.16816.F32 R48, R48, R186, RZ ;  /* 0x000000ba3030723c */ /* 0x000fe200000018ff */
[----:B------:R-:W1:Y:S07]  /*7bd0*/  LDSM.16.M88.4 R184, [R244] ;  /* 0x00000000f4b8783b */ /* 0x000e6e0000000200 */
[C---:B----4-:R-:W-:Y:S08]  /*7be0*/  HMMA.16816.F32 R4, R188.reuse, R192, R4 ;  /* 0x000000c0bc04723c */ /* 0x050ff00000001804 */
[C---:B------:R-:W-:Y:S01]  /*7bf0*/  HMMA.16816.F32 R8, R188.reuse, R194, R8 ;  /* 0x000000c2bc08723c */ /* 0x040fe20000001808 */
[----:B------:R-:W4:Y:S07]  /*7c00*/  LDSM.16.M88.4 R192, [R243] ;  /* 0x00000000f3c0783b */ /* 0x000f2e0000000200 */
[C---:B------:R-:W-:Y:S08]  /*7c10*/  HMMA.16816.F32 R12, R188.reuse, R196, R12 ;  /* 0x000000c4bc0c723c */ /* 0x040ff0000000180c */
[C---:B------:R-:W-:Y:S01]  /*7c20*/  HMMA.16816.F32 R16, R188.reuse, R198, R16 ;  /* 0x000000c6bc10723c */ /* 0x040fe20000001810 */
[----:B------:R-:W4:Y:S07]  /*7c30*/  LDSM.16.M88.4 R196, [R242] ;  /* 0x00000000f2c4783b */ /* 0x000f2e0000000200 */
[C---:B------:R-:W-:Y:S08]  /*7c40*/  HMMA.16816.F32 R20, R188.reuse, R200, R20 ;  /* 0x000000c8bc14723c */ /* 0x040ff00000001814 */
[C---:B------:R-:W-:Y:S08]  /*7c50*/  HMMA.16816.F32 R24, R188.reuse, R202, R24 ;  /* 0x000000cabc18723c */ /* 0x040ff00000001818 */
[C---:B-1----:R-:W-:Y:S08]  /*7c60*/  HMMA.16816.F32 R28, R188.reuse, R184, R28 ;  /* 0x000000b8bc1c723c */ /* 0x042ff0000000181c */
[C---:B------:R-:W-:Y:S08]  /*7c70*/  HMMA.16816.F32 R32, R188.reuse, R186, R32 ;  /* 0x000000babc20723c */ /* 0x040ff00000001820 */
[C---:B----4-:R-:W-:Y:S08]  /*7c80*/  HMMA.16816.F32 R36, R188.reuse, R192, R36 ;  /* 0x000000c0bc24723c */ /* 0x050ff00000001824 */
[C---:B------:R-:W-:Y:S08]  /*7c90*/  HMMA.16816.F32 R40, R188.reuse, R194, R40 ;  /* 0x000000c2bc28723c */ /* 0x040ff00000001828 */
[C---:B------:R-:W-:Y:S08]  /*7ca0*/  HMMA.16816.F32 R44, R188.reuse, R196, R44 ;  /* 0x000000c4bc2c723c */ /* 0x040ff0000000182c */
[----:B------:R-:W-:Y:S04]  /*7cb0*/  HMMA.16816.F32 R48, R188, R198, R48 ;  /* 0x000000c6bc30723c */ /* 0x000fe80000001830 */
[----:B--2---:R-:W-:Y:S05]  /*7cc0*/  IMAD.WIDE.U32 R2, R2, 0x60, R204 ;  /* 0x0000006002027825 */ /* 0x004fea00078e00cc */
[----:B------:R-:W-:Y:S03]  /*7cd0*/  SHF.L.U32 R0, R2, 0x1, RZ ;  /* 0x0000000102007819 */ /* 0x000fe600000006ff */
[----:B------:R-:W-:Y:S01]  /*7ce0*/  IADD3 R132, R3, UR14, RZ ;  /* 0x0000000e03847c10 */ /* 0x000fe2000fffe0ff */
[----:B------:R-:W-:Y:S01]  /*7cf0*/  @UP0 USHF.R.S32.HI UR14, URZ, 0x1f, UR15 ;  /* 0x0000001f3f0e0899 */ /* 0x000fe2000801140f */
[----:B------:R-:W-:Y:S02]  /*7d00*/  IADD3 R3, P3, R0, 0x80, RZ ;  /* 0x0000008000037810 */ /* 0x000fe40007f7e0ff */
[----:B------:R-:W-:Y:S01]  /*7d10*/  SHF.L.U64.HI R132, R2, 0x1, R132 ;  /* 0x0000000102847819 */ /* 0x000fe20000010284 */
[----:B------:R-:W-:Y:S01]  /*7d20*/  @UP0 UIMAD UR14, UR14, UR4, URZ ;  /* 0x000000040e0e02a4 */ /* 0x000fe2000f8e023f */
[----:B------:R-:W-:Y:S02]  /*7d30*/  IADD3 R2, P0, R0, c[0x0][0x1f8], RZ ;  /* 0x00007e0000027a10 */ /* 0x000fe40007f1e0ff */
[----:B------:R-:W-:Y:S01]  /*7d40*/  IADD3 R184, P2, R3, c[0x0][0x1f8], RZ ;  /* 0x00007e0003b87a10 */ /* 0x000fe20007f5e0ff */
[----:B------:R-:W-:Y:S01]  /*7d50*/  @UP0 UIMAD UR14, UR15, UR5, UR14 ;  /* 0x000000050f0e02a4 */ /* 0x000fe2000f8e020e */
[----:B------:R-:W-:Y:S02]  /*7d60*/  IADD3.X R3, R132, c[0x0][0x1fc], RZ, P0, !PT ;  /* 0x00007f0084037a10 */ /* 0x000fe400007fe4ff */
[--C-:B------:R-:W-:Y:S01]  /*7d70*/  IADD3.X R185, RZ, c[0x0][0x1fc], R132.reuse, P2, P3 ;  /* 0x00007f00ffb97a10 */ /* 0x100fe200017e6484 */
[----:B------:R-:W-:Y:S01]  /*7d80*/  @UP0 UIADD3 UR14, UR17, UR14, URZ ;  /* 0x0000000e110e0290 */ /* 0x000fe2000fffe03f */
[----:B---3--:R-:W-:Y:S01]  /*7d90*/  LOP3.LUT P3, RZ, R135, 0x1, RZ, 0xc0, !PT ;  /* 0x0000000187ff7812 */ /* 0x008fe2000786c0ff */
[----:B------:R-:W-:Y:S01]  /*7da0*/  @!PT LDS RZ, [RZ] ;  /* 0x00000000fffff984 */ /* 0x000fe20000000800 */
[----:B------:R-:W-:Y:S01]  /*7db0*/  @!PT LDS RZ, [RZ] ;  /* 0x00000000fffff984 */ /* 0x000fe20000000800 */
[----:B------:R-:W-:Y:S01]  /*7dc0*/  @!PT LDS RZ, [RZ] ;  /* 0x00000000fffff984 */ /* 0x000fe20000000800 */
[----:B------:R1:W-:Y:S01]  /*7dd0*/  LDGSTS.E.BYPASS.LTC128B.128 [R247+0x100], [R2.64], !P4 ;  /* 0x0010000002f77fae */ /* 0x0003e2000e101d4a */
[C---:B------:R-:W-:Y:S01]  /*7de0*/  IADD3 R200, P1, R0.reuse, 0x100, RZ ;  /* 0x0000010000c87810 */ /* 0x040fe20007f3e0ff */
[----:B------:R-:W-:Y:S01]  /*7df0*/  @UP0 UIMAD UR14, UR14, 0x60, URZ ;  /* 0x000000600e0e08a4 */ /* 0x000fe2000f8e023f */
[----:B------:R-:W-:Y:S02]  /*7e00*/  IADD3 R0, P2, R0, 0x180, RZ ;  /* 0x0000018000007810 */ /* 0x000fe40007f5e0ff */
[----:B------:R-:W-:Y:S03]  /*7e10*/  IADD3 R200, P0, R200, c[0x0][0x1f8], RZ ;  /* 0x00007e00c8c87a10 */ /* 0x000fe60007f1e0ff */
[----:B------:R2:W-:Y:S01]  /*7e20*/  LDGSTS.E.BYPASS.LTC128B.128 [R247+0x3100], [R184.64], !P6 ;  /* 0x03100000b8f77fae */ /* 0x0005e2000f101d4a */
[--C-:B------:R-:W-:Y:S02]  /*7e30*/  IADD3.X R201, RZ, c[0x0][0x1fc], R132.reuse, P0, P1 ;  /* 0x00007f00ffc97a10 */ /* 0x100fe400007e2484 */
[----:B------:R-:W-:Y:S04]  /*7e40*/  IADD3 R186, P1, R0, c[0x0][0x1f8], RZ ;  /* 0x00007e0000ba7a10 */ /* 0x000fe80007f3e0ff */
[----:B------:R-:W-:Y:S01]  /*7e50*/  IADD3.X R187, RZ, c[0x0][0x1fc], R132, P1, P2 ;  /* 0x00007f00ffbb7a10 */ /* 0x000fe20000fe4484 */
[----:B------:R3:W-:Y:S08]  /*7e60*/  LDGSTS.E.BYPASS.LTC128B.128 [R247+0x6100], [R200.64], !P3 ;  /* 0x06100000c8f77fae */ /* 0x0007f0000d901d4a */
[----:B------:R4:W-:Y:S01]  /*7e70*/  LDGSTS.E.BYPASS.LTC128B.128 [R247+0x9100], [R186.64], !P5 ;  /* 0x09100000baf77fae */ /* 0x0009e2000e901d4a */
[----:B-1----:R-:W-:Y:S04]  /*7e80*/  IADD3 R2, P0, R2, UR12, RZ ;  /* 0x0000000c02027c10 */ /* 0x002fe8000ff1e0ff */
[----:B------:R-:W-:Y:S02]  /*7e90*/  IADD3.X R3, R3, UR13, RZ, P0, !PT ;  /* 0x0000000d03037c10 */ /* 0x000fe400087fe4ff */
[----:B--2---:R-:W-:Y:S03]  /*7ea0*/  IADD3 R184, P0, R2, UR12, RZ ;  /* 0x0000000c02b87c10 */ /* 0x004fe6000ff1e0ff */
[----:B------:R1:W-:Y:S01]  /*7eb0*/  LDGSTS.E.BYPASS.LTC128B.128 [R247+0x1100], [R2.64], !P4 ;  /* 0x0110000002f77fae */ /* 0x0003e2000e101d4a */
[----:B------:R-:W-:Y:S02]  /*7ec0*/  IADD3.X R185, R3, UR13, RZ, P0, !PT ;  /* 0x0000000d03b97c10 */ /* 0x000fe400087fe4ff */
[----:B------:R-:W-:Y:S05]  /*7ed0*/  PLOP3.LUT P0, PT, PT, PT, UP0, 0x80, 0x0 ;  /* 0x000000000000781c */ /* 0x000fea0003f0f008 */
[----:B------:R1:W-:Y:S08]  /*7ee0*/  LDGSTS.E.BYPASS.LTC128B.128 [R247+0x4100], [R2.64+0x80], !P6 ;  /* 0x0410008002f77fae */ /* 0x0003f0000f101d4a */
[----:B------:R1:W-:Y:S08]  /*7ef0*/  LDGSTS.E.BYPASS.LTC128B.128 [R247+0x7100], [R2.64+0x100], !P3 ;  /* 0x0710010002f77fae */ /* 0x0003f0000d901d4a */
[----:B------:R1:W-:Y:S08]  /*7f00*/  LDGSTS.E.BYPASS.LTC128B.128 [R247+0xa100], [R2.64+0x180], !P5 ;  /* 0x0a10018002f77fae */ /* 0x0003f0000e901d4a */
[----:B------:R4:W-:Y:S08]  /*7f10*/  LDGSTS.E.BYPASS.LTC128B.128 [R247+0x2100], [R184.64], !P4 ;  /* 0x02100000b8f77fae */ /* 0x0009f0000e101d4a */
[----:B------:R4:W-:Y:S08]  /*7f20*/  LDGSTS.E.BYPASS.LTC128B.128 [R247+0x5100], [R184.64+0x80], !P6 ;  /* 0x05100080b8f77fae */ /* 0x0009f0000f101d4a */
[----:B------:R4:W-:Y:S08]  /*7f30*/  LDGSTS.E.BYPASS.LTC128B.128 [R247+0x8100], [R184.64+0x100], !P3 ;  /* 0x08100100b8f77fae */ /* 0x0009f0000d901d4a */
[----:B------:R4:W-:Y:S08]  /*7f40*/  LDGSTS.E.BYPASS.LTC128B.128 [R247+0xb100], [R184.64+0x180], !P5 ;  /* 0x0b100180b8f77fae */ /* 0x0009f0000e901d4a */
[----:B------:R-:W-:Y:S08]  /*7f50*/  LDSM.16.M88.4 R192, [R218+0xc100] ;  /* 0x00c10000dac0783b */ /* 0x000ff00000000200 */
[----:B---3--:R-:W-:Y:S08]  /*7f60*/  LDSM.16.M88.4 R200, [R218+0xc900] ;  /* 0x00c90000dac8783b */ /* 0x008ff00000000200 */
[----:B------:R-:W-:Y:S08]  /*7f70*/  LDSM.16.M88.4 R204, [R218+0xd100] ;  /* 0x00d10000dacc783b */ /* 0x000ff00000000200 */
[----:B----4-:R-:W2:Y:S08]  /*7f80*/  LDSM.16.M88.4 R184, [R222+0x18100] ;  /* 0x01810000deb8783b */ /* 0x010eb00000000200 */
[----:B------:R-:W0:Y:S08]  /*7f90*/  LDGDEPBAR ;  /* 0x00000000000079af */ /* 0x000e300000000000 */
[----:B------:R-:W3:Y:S08]  /*7fa0*/  LDSM.16.M88.4 R208, [R218+0xd900] ;  /* 0x00d90000dad0783b */ /* 0x000ef00000000200 */
[----:B------:R-:W4:Y:S08]  /*7fb0*/  LDSM.16.M88.4 R188, [R218+0xe100] ;  /* 0x00e10000dabc783b */ /* 0x000f300000000200 */
[----:B------:R-:W1:Y:S01]  /*7fc0*/  LDSM.16.M88.4 R196, [R218+0xe900] ;  /* 0x00e90000dac4783b */ /* 0x000e620000000200 */
[C---:B--2---:R-:W-:Y:S08]  /*7fd0*/  HMMA.16816.F32 R4, R184.reuse, R192, R4 ;  /* 0x000000c0b804723c */ /* 0x044ff00000001804 */
[C---:B------:R-:W-:Y:S01]  /*7fe0*/  HMMA.16816.F32 R8, R184.reuse, R194, R8 ;  /* 0x000000c2b808723c */ /* 0x040fe20000001808 */
[----:B------:R-:W-:Y:S07]  /*7ff0*/  LDSM.16.M88.4 R192, [R217] ;  /* 0x00000000d9c0783b */ /* 0x000fee0000000200 */
[C---:B------:R-:W-:Y:S08]  /*8000*/  HMMA.16816.F32 R12, R184.reuse, R200, R12 ;  /* 0x000000c8b80c723c */ /* 0x040ff0000000180c */
[C---:B------:R-:W-:Y:S01]  /*8010*/  HMMA.16816.F32 R16, R184.reuse, R202, R16 ;  /* 0x000000cab810723c */ /* 0x040fe20000001810 */
[----:B------:R-:W-:Y:S07]  /*8020*/  LDSM.16.M88.4 R200, [R217+0x800] ;  /* 0x00080000d9c8783b */ /* 0x000fee0000000200 */
[C---:B------:R-:W-:Y:S08]  /*8030*/  HMMA.16816.F32 R20, R184.reuse, R204, R20 ;  /* 0x000000ccb814723c */ /* 0x040ff00000001814 */
[C---:B------:R-:W-:Y:S01]  /*8040*/  HMMA.16816.F32 R24, R184.reuse, R206, R24 ;  /* 0x000000ceb818723c */ /* 0x040fe20000001818 */
[----:B------:R-:W-:Y:S07]  /*8050*/  LDSM.16.M88.4 R204, [R217+0x1000] ;  /* 0x00100000d9cc783b */ /* 0x000fee0000000200 */
[C---:B---3--:R-:W-:Y:S08]  /*8060*/  HMMA.16816.F32 R28, R184.reuse, R208, R28 ;  /* 0x000000d0b81c723c */ /* 0x048ff0000000181c */
[C---:B------:R-:W-:Y:S01]  /*8070*/  HMMA.16816.F32 R32, R184.reuse, R210, R32 ;  /* 0x000000d2b820723c */ /* 0x040fe20000001820 */
[----:B------:R-:W-:Y:S07]  /*8080*/  LDSM.16.M88.4 R208, [R217+0x1800] ;  /* 0x00180000d9d0783b */ /* 0x000fee0000000200 */
[C---:B----4-:R-:W-:Y:S08]  /*8090*/  HMMA.16816.F32 R36, R184.reuse, R188, R36 ;  /* 0x000000bcb824723c */ /* 0x050ff00000001824 */
[C---:B------:R-:W-:Y:S01]  /*80a0*/  HMMA.16816.F32 R40, R184.reuse, R190, R40 ;  /* 0x000000beb828723c */ /* 0x040fe20000001828 */
[----:B------:R-:W2:Y:S07]  /*80b0*/  LDSM.16.M88.4 R188, [R221+0x18100] ;  /* 0x01810000ddbc783b */ /* 0x000eae0000000200 */
[C---:B-1----:R-:W-:Y:S08]  /*80c0*/  HMMA.16816.F32 R44, R184.reuse, R196, R44 ;  /* 0x000000c4b82c723c */ /* 0x042ff0000000182c */
[----:B------:R-:W-:Y:S01]  /*80d0*/  HMMA.16816.F32 R48, R184, R198, R48 ;  /* 0x000000c6b830723c */ /* 0x000fe20000001830 */
[----:B------:R-:W1:Y:S08]  /*80e0*/  LDSM.16.M88.4 R184, [R217+0x2000] ;  /* 0x00200000d9b8783b */ /* 0x000e700000000200 */
[----:B------:R-:W3:Y:S01]  /*80f0*/  LDSM.16.M88.4 R196, [R217+0x2800] ;  /* 0x00280000d9c4783b */ /* 0x000ee20000000200 */
[C---:B--2---:R-:W-:Y:S08]  /*8100*/  HMMA.16816.F32 R4, R188.reuse, R192, R4 ;  /* 0x000000c0bc04723c */ /* 0x044ff00000001804 */
[C---:B------:R-:W-:Y:S01]  /*8110*/  HMMA.16816.F32 R8, R188.reuse, R194, R8 ;  /* 0x000000c2bc08723c */ /* 0x040fe20000001808 */
[----:B------:R-:W-:Y:S07]  /*8120*/  LDSM.16.M88.4 R192, [R212+0xf100] ;  /* 0x00f10000d4c0783b */ /* 0x000fee0000000200 */
[C---:B------:R-:W-:Y:S08]  /*8130*/  HMMA.16816.F32 R12, R188.reuse, R200, R12 ;  /* 0x000000c8bc0c723c */ /* 0x040ff0000000180c */
        /* <DEDUP_REMOVED lines=8> */
[C---:B-1----:R-:W-:Y:S08]  /*81c0*/  HMMA.16816.F32 R36, R188.reuse, R184, R36 ;  /* 0x000000b8bc24723c */ /* 0x042ff00000001824 */
[C---:B------:R-:W-:Y:S01]  /*81d0*/  HMMA.16816.F32 R40, R188.reuse, R186, R40 ;  /* 0x000000babc28723c */ /* 0x040fe20000001828 */
[----:B------:R-:W1:Y:S07]  /*81e0*/  LDSM.16.M88.4 R184, [R219+0x1c100] ;  /* 0x01c10000dbb8783b */ /* 0x000e6e0000000200 */
[C---:B---3--:R-:W-:Y:S08]  /*81f0*/  HMMA.16816.F32 R44, R188.reuse, R196, R44 ;  /* 0x000000c4bc2c723c */ /* 0x048ff0000000182c */
[----:B------:R-:W-:Y:S01]  /*8200*/  HMMA.16816.F32 R48, R188, R198, R48 ;  /* 0x000000c6bc30723c */ /* 0x000fe20000001830 */
[----:B------:R-:W2:Y:S08]  /*8210*/  LDSM.16.M88.4 R188, [R212+0x11100] ;  /* 0x01110000d4bc783b */ /* 0x000eb00000000200 */
[----:B------:R-:W3:Y:S01]  /*8220*/  LDSM.16.M88.4 R196, [R212+0x11900] ;  /* 0x01190000d4c4783b */ /* 0x000ee20000000200 */
[C---:B-1----:R-:W-:Y:S08]  /*8230*/  HMMA.16816.F32 R4, R184.reuse, R192, R4 ;  /* 0x000000c0b804723c */ /* 0x042ff00000001804 */
[C---:B------:R-:W-:Y:S01]  /*8240*/  HMMA.16816.F32 R8, R184.reuse, R194, R8 ;  /* 0x000000c2b808723c */ /* 0x040fe20000001808 */
[----:B------:R-:W-:Y:S07]  /*8250*/  LDSM.16.M88.4 R192, [R241] ;  /* 0x00000000f1c0783b */ /* 0x000fee0000000200 */
[C---:B------:R-:W-:Y:S08]  /*8260*/  HMMA.16816.F32 R12, R184.reuse, R200, R12 ;  /* 0x000000c8b80c723c */ /* 0x040ff0000000180c */
        /* <DEDUP_REMOVED lines=8> */
[C---:B--2---:R-:W-:Y:S08]  /*82f0*/  HMMA.16816.F32 R36, R184.reuse, R188, R36 ;  /* 0x000000bcb824723c */ /* 0x044ff00000001824 */
[C---:B------:R-:W-:Y:S01]  /*8300*/  HMMA.16816.F32 R40, R184.reuse, R190, R40 ;  /* 0x000000beb828723c */ /* 0x040fe20000001828 */
[----:B------:R-:W1:Y:S07]  /*8310*/  LDSM.16.M88.4 R188, [R220+0x1c100] ;  /* 0x01c10000dcbc783b */ /* 0x000e6e0000000200 */
[C---:B---3--:R-:W-:Y:S08]  /*8320*/  HMMA.16816.F32 R44, R184.reuse, R196, R44 ;  /* 0x000000c4b82c723c */ /* 0x048ff0000000182c */
[----:B------:R-:W-:Y:S01]  /*8330*/  HMMA.16816.F32 R48, R184, R198, R48 ;  /* 0x000000c6b830723c */ /* 0x000fe20000001830 */
[----:B------:R-:W2:Y:S08]  /*8340*/  LDSM.16.M88.4 R184, [R237] ;  /* 0x00000000edb8783b */ /* 0x000eb00000000200 */
[----:B------:R-:W3:Y:S01]  /*8350*/  LDSM.16.M88.4 R196, [R236] ;  /* 0x00000000ecc4783b */ /* 0x000ee20000000200 */
[C---:B-1----:R-:W-:Y:S08]  /*8360*/  HMMA.16816.F32 R4, R188.reuse, R192, R4 ;  /* 0x000000c0bc04723c */ /* 0x042ff00000001804 */
        /* <DEDUP_REMOVED lines=11> */
[C---:B--2---:R-:W-:Y:S08]  /*8420*/  HMMA.16816.F32 R36, R188.reuse, R184, R36 ;  /* 0x000000b8bc24723c */ /* 0x044ff00000001824 */
        /* <DEDUP_REMOVED lines=100> */
[----:B------:R-:W-:Y:S01]  /*8a70*/  LDSM.16.M88.4 R196, [R219+0x24100] ;  /* 0x02410000dbc4783b */ /* 0x000fe20000000200 */
[C---:B-1----:R-:W-:Y:S08]  /*8a80*/  HMMA.16816.F32 R4, R188.reuse, R192, R4 ;  /* 0x000000c0bc04723c */ /* 0x042ff00000001804 */
[C---:B------:R-:W-:Y:S01]  /*8a90*/  HMMA.16816.F32 R8, R188.reuse, R194, R8 ;  /* 0x000000c2bc08723c */ /* 0x040fe20000001808 */
[----:B------:R-:W1:Y:S07]  /*8aa0*/  LDSM.16.M88.4 R192, [R217+0x8800] ;  /* 0x00880000d9c0783b */ /* 0x000e6e0000000200 */
        /* <DEDUP_REMOVED lines=8> */
[----:B------:R-:W4:Y:S07]  /*8b30*/  LDSM.16.M88.4 R208, [R212+0x16100] ;  /* 0x01610000d4d0783b */ /* 0x000f2e0000000200 */
[C---:B--2---:R-:W-:Y:S08]  /*8b40*/  HMMA.16816.F32 R36, R188.reuse, R184, R36 ;  /* 0x000000b8bc24723c */ /* 0x044ff00000001824 */
[C---:B------:R-:W-:Y:S01]  /*8b50*/  HMMA.16816.F32 R40, R188.reuse, R186, R40 ;  /* 0x000000babc28723c */ /* 0x040fe20000001828 */
[----:B------:R-:W2:Y:S07]  /*8b60*/  LDSM.16.M88.4 R184, [R212+0x16900] ;  /* 0x01690000d4b8783b */ /* 0x000eae0000000200 */
[C---:B-1----:R-:W-:Y:S08]  /*8b70*/  HMMA.16816.F32 R44, R188.reuse, R192, R44 ;  /* 0x000000c0bc2c723c */ /* 0x042ff0000000182c */
[----:B------:R-:W-:Y:S01]  /*8b80*/  HMMA.16816.F32 R48, R188, R194, R48 ;  /* 0x000000c2bc30723c */ /* 0x000fe20000001830 */
[----:B------:R-:W1:Y:S07]  /*8b90*/  LDSM.16.M88.4 R188, [R212+0x17100] ;  /* 0x01710000d4bc783b */ /* 0x000e6e0000000200 */
[C---:B---3--:R-:W-:Y:S01]  /*8ba0*/  HMMA.16816.F32 R4, R196.reuse, R200, R4 ;  /* 0x000000c8c404723c */ /* 0x048fe20000001804 */
[----:B------:R-:W3:Y:S07]  /*8bb0*/  LDSM.16.M88.4 R192, [R212+0x17900] ;  /* 0x01790000d4c0783b */ /* 0x000eee0000000200 */
[C---:B------:R-:W-:Y:S01]  /*8bc0*/  HMMA.16816.F32 R8, R196.reuse, R202, R8 ;  /* 0x000000cac408723c */ /* 0x040fe20000001808 */
[----:B------:R-:W-:Y:S07]  /*8bd0*/  LDSM.16.M88.4 R200, [R220+0x24100] ;  /* 0x02410000dcc8783b */ /* 0x000fee0000000200 */
[C---:B----4-:R-:W-:Y:S08]  /*8be0*/  HMMA.16816.F32 R12, R196.reuse, R204, R12 ;  /* 0x000000ccc40c723c */ /* 0x050ff0000000180c */
[C---:B------:R-:W-:Y:S01]  /*8bf0*/  HMMA.16816.F32 R16, R196.reuse, R206, R16 ;  /* 0x000000cec410723c */ /* 0x040fe20000001810 */
[----:B------:R-:W4:Y:S07]  /*8c00*/  LDSM.16.M88.4 R204, [R229] ;  /* 0x00000000e5cc783b */ /* 0x000f2e0000000200 */
[C---:B------:R-:W-:Y:S08]  /*8c10*/  HMMA.16816.F32 R20, R196.reuse, R208, R20 ;  /* 0x000000d0c414723c */ /* 0x040ff00000001814 */
[C---:B------:R-:W-:Y:S01]  /*8c20*/  HMMA.16816.F32 R24, R196.reuse, R210, R24 ;  /* 0x000000d2c418723c */ /* 0x040fe20000001818 */
[----:B------:R-:W4:Y:S07]  /*8c30*/  LDSM.16.M88.4 R208, [R228] ;  /* 0x00000000e4d0783b */ /* 0x000f2e0000000200 */
[C---:B--2---:R-:W-:Y:S08]  /*8c40*/  HMMA.16816.F32 R28, R196.reuse, R184, R28 ;  /* 0x000000b8c41c723c */ /* 0x044ff0000000181c */
[C---:B------:R-:W-:Y:S01]  /*8c50*/  HMMA.16816.F32 R32, R196.reuse, R186, R32 ;  /* 0x000000bac420723c */ /* 0x040fe20000001820 */
[----:B------:R-:W2:Y:S07]  /*8c60*/  LDSM.16.M88.4 R184, [R227] ;  /* 0x00000000e3b8783b */ /* 0x000eae0000000200 */
[C---:B-1----:R-:W-:Y:S08]  /*8c70*/  HMMA.16816.F32 R36, R196.reuse, R188, R36 ;  /* 0x000000bcc424723c */ /* 0x042ff00000001824 */
[C---:B------:R-:W-:Y:S01]  /*8c80*/  HMMA.16816.F32 R40, R196.reuse, R190, R40 ;  /* 0x000000bec428723c */ /* 0x040fe20000001828 */
[----:B------:R-:W1:Y:S07]  /*8c90*/  LDSM.16.M88.4 R188, [R226] ;  /* 0x00000000e2bc783b */ /* 0x000e6e0000000200 */
[C---:B---3--:R-:W-:Y:S08]  /*8ca0*/  HMMA.16816.F32 R44, R196.reuse, R192, R44 ;  /* 0x000000c0c42c723c */ /* 0x048ff0000000182c */
[----:B------:R-:W-:Y:S01]  /*8cb0*/  HMMA.16816.F32 R48, R196, R194, R48 ;  /* 0x000000c2c430723c */ /* 0x000fe20000001830 */
[----:B------:R-:W3:Y:S07]  /*8cc0*/  LDSM.16.M88.4 R192, [R225] ;  /* 0x00000000e1c0783b */ /* 0x000eee0000000200 */
[C---:B----4-:R-:W-:Y:S01]  /*8cd0*/  HMMA.16816.F32 R4, R200.reuse, R204, R4 ;  /* 0x000000ccc804723c */ /* 0x050fe20000001804 */
[----:B------:R-:W4:Y:S07]  /*8ce0*/  LDSM.16.M88.4 R196, [R224] ;  /* 0x00000000e0c4783b */ /* 0x000f2e0000000200 */
[C---:B------:R-:W-:Y:S01]  /*8cf0*/  HMMA.16816.F32 R8, R200.reuse, R206, R8 ;  /* 0x000000cec808723c */ /* 0x040fe20000001808 */
[----:B------:R-:W-:Y:S07]  /*8d00*/  LDSM.16.M88.4 R204, [R222+0x24100] ;  /* 0x02410000decc783b */ /* 0x000fee0000000200 */
[C---:B------:R-:W-:Y:S08]  /*8d10*/  HMMA.16816.F32 R12, R200.reuse, R208, R12 ;  /* 0x000000d0c80c723c */ /* 0x040ff0000000180c */
[C---:B------:R-:W-:Y:S01]  /*8d20*/  HMMA.16816.F32 R16, R200.reuse, R210, R16 ;  /* 0x000000d2c810723c */ /* 0x040fe20000001810 */
[----:B------:R-:W4:Y:S07]  /*8d30*/  LDSM.16.M88.4 R208, [R218+0x15100] ;  /* 0x01510000dad0783b */ /* 0x000f2e0000000200 */
        /* <DEDUP_REMOVED lines=9> */
[C---:B----4-:R-:W-:Y:S08]  /*8dd0*/  HMMA.16816.F32 R44, R200.reuse, R196, R44 ;  /* 0x000000c4c82c723c */ /* 0x050ff0000000182c */
[----:B------:R-:W-:Y:S01]  /*8de0*/  HMMA.16816.F32 R48, R200, R198, R48 ;  /* 0x000000c6c830723c */ /* 0x000fe20000001830 */
[----:B------:R-:W4:Y:S07]  /*8df0*/  LDSM.16.M88.4 R196, [R218+0x17100] ;  /* 0x01710000dac4783b */ /* 0x000f2e0000000200 */
[C---:B------:R-:W-:Y:S01]  /*8e00*/  HMMA.16816.F32 R4, R204.reuse, R208, R4 ;  /* 0x000000d0cc04723c */ /* 0x040fe20000001804 */
[----:B------:R-:W-:Y:S07]  /*8e10*/  LDSM.16.M88.4 R200, [R221+0x24100] ;  /* 0x02410000ddc8783b */ /* 0x000fee0000000200 */
[C---:B------:R-:W-:Y:S01]  /*8e20*/  HMMA.16816.F32 R8, R204.reuse, R210, R8 ;  /* 0x000000d2cc08723c */ /* 0x040fe20000001808 */
[----:B------:R-:W-:Y:S07]  /*8e30*/  LDSM.16.M88.4 R208, [R217+0x9000] ;  /* 0x00900000d9d0783b */ /* 0x000fee0000000200 */
[C---:B--2---:R-:W-:Y:S08]  /*8e40*/  HMMA.16816.F32 R12, R204.reuse, R184, R12 ;  /* 0x000000b8cc0c723c */ /* 0x044ff0000000180c */
[C---:B------:R-:W-:Y:S01]  /*8e50*/  HMMA.16816.F32 R16, R204.reuse, R186, R16 ;  /* 0x000000bacc10723c */ /* 0x040fe20000001810 */
[----:B------:R-:W2:Y:S07]  /*8e60*/  LDSM.16.M88.4 R184, [R218+0x17900] ;  /* 0x01790000dab8783b */ /* 0x000eae0000000200 */
[C---:B-1----:R-:W-:Y:S08]  /*8e70*/  HMMA.16816.F32 R20, R204.reuse, R188, R20 ;  /* 0x000000bccc14723c */ /* 0x042ff00000001814 */
[C---:B------:R-:W-:Y:S08]  /*8e80*/  HMMA.16816.F32 R24, R204.reuse, R190, R24 ;  /* 0x000000becc18723c */ /* 0x040ff00000001818 */
[C---:B---3--:R-:W-:Y:S08]  /*8e90*/  HMMA.16816.F32 R28, R204.reuse, R192, R28 ;  /* 0x000000c0cc1c723c */ /* 0x048ff0000000181c */
[C---:B------:R-:W-:Y:S08]  /*8ea0*/  HMMA.16816.F32 R32, R204.reuse, R194, R32 ;  /* 0x000000c2cc20723c */ /* 0x040ff00000001820 */
[C---:B----4-:R-:W-:Y:S08]  /*8eb0*/  HMMA.16816.F32 R36, R204.reuse, R196, R36 ;  /* 0x000000c4cc24723c */ /* 0x050ff00000001824 */
[C---:B------:R-:W-:Y:S08]  /*8ec0*/  HMMA.16816.F32 R40, R204.reuse, R198, R40 ;  /* 0x000000c6cc28723c */ /* 0x040ff00000001828 */
[C---:B--2---:R-:W-:Y:S08]  /*8ed0*/  HMMA.16816.F32 R44, R204.reuse, R184, R44 ;  /* 0x000000b8cc2c723c */ /* 0x044ff0000000182c */
[----:B------:R-:W-:Y:S01]  /*8ee0*/  HMMA.16816.F32 R48, R204, R186, R48 ;  /* 0x000000bacc30723c */ /* 0x000fe20000001830 */
[----:B------:R-:W1:Y:S07]  /*8ef0*/  LDSM.16.M88.4 R184, [R217+0x9800] ;  /* 0x00980000d9b8783b */ /* 0x000e6e0000000200 */
[C---:B------:R-:W-:Y:S08]  /*8f00*/  HMMA.16816.F32 R4, R200.reuse, R208, R4 ;  /* 0x000000d0c804723c */ /* 0x040ff00000001804 */
[C---:B------:R-:W-:Y:S11]  /*8f10*/  HMMA.16816.F32 R8, R200.reuse, R210, R8 ;  /* 0x000000d2c808723c */ /* 0x040ff60000001808 */
[----:B------:R-:W-:Y:S05]  /*8f20*/  @!UPT UIADD3 URZ, URZ, URZ, URZ ;  /* 0x0000003f3f3ff290 */ /* 0x000fea000fffe03f */
[----:B------:R-:W-:Y:S02]  /*8f30*/  FMUL.FTZ R4, R4, c[0x0][0x320] ;  /* 0x0000c80004047a20 */ /* 0x000fe40000410000 */
[----:B------:R-:W-:Y:S02]  /*8f40*/  FMUL.FTZ R5, R5, c[0x0][0x320] ;  /* 0x0000c80005057a20 */ /* 0x000fe40000410000 */
[----:B------:R-:W-:Y:S01]  /*8f50*/  FMUL.FTZ R6, R6, c[0x0][0x320] ;  /* 0x0000c80006067a20 */ /* 0x000fe20000410000 */
[----:B------:R-:W2:Y:S01]  /*8f60*/  MUFU.TANH R188, R4 ;  /* 0x0000000400bc7308 */ /* 0x000ea20000002400 */
[----:B------:R-:W-:Y:S02]  /*8f70*/  FMUL.FTZ R7, R7, c[0x0][0x320] ;  /* 0x0000c80007077a20 */ /* 0x000fe40000410000 */
[----:B------:R-:W-:Y:S01]  /*8f80*/  FMUL.FTZ R8, R8, c[0x0][0x320] ;  /* 0x0000c80008087a20 */ /* 0x000fe20000410000 */
[C---:B-1----:R-:W-:Y:S03]  /*8f90*/  HMMA.16816.F32 R12, R200.reuse, R184, R12 ;  /* 0x000000b8c80c723c */ /* 0x042fe6000000180c */
[----:B------:R-:W-:Y:S02]  /*8fa0*/  FMUL.FTZ R9, R9, c[0x0][0x320] ;  /* 0x0000c80009097a20 */ /* 0x000fe40000410000 */
[----:B------:R-:W-:Y:S01]  /*8fb0*/  FMUL.FTZ R10, R10, c[0x0][0x320] ;  /* 0x0000c8000a0a7a20 */ /* 0x000fe20000410000 */
[----:B------:R-:W1:Y:S01]  /*8fc0*/  MUFU.TANH R190, R5 ;  /* 0x0000000500be7308 */ /* 0x000e620000002400 */
[----:B------:R-:W-:Y:S01]  /*8fd0*/  FMUL.FTZ R11, R11, c[0x0][0x320] ;  /* 0x0000c8000b0b7a20 */ /* 0x000fe20000410000 */
[C---:B------:R-:W-:Y:S08]  /*8fe0*/  HMMA.16816.F32 R16, R200.reuse, R186, R16 ;  /* 0x000000bac810723c */ /* 0x040ff00000001810 */
[----:B------:R-:W3:Y:S01]  /*8ff0*/  MUFU.TANH R193, R6 ;  /* 0x0000000600c17308 */ /* 0x000ee20000002400 */
[----:B--2---:R-:W-:Y:S07]  /*9000*/  FMNMX.FTZ R0, R188, R133, !PT ;  /* 0x00000085bc007209 */ /* 0x004fee0007810000 */
[----:B------:R-:W-:Y:S02]  /*9010*/  FMUL.FTZ R12, R12, c[0x0][0x320] ;  /* 0x0000c8000c0c7a20 */ /* 0x000fe40000410000 */
[----:B------:R2:W4:Y:S01]  /*9020*/  MUFU.TANH R194, R7 ;  /* 0x0000000700c27308 */ /* 0x0005220000002400 */
[----:B------:R-:W-:Y:S02]  /*9030*/  FMUL.FTZ R13, R13, c[0x0][0x320] ;  /* 0x0000c8000d0d7a20 */ /* 0x000fe40000410000 */
[----:B------:R-:W-:Y:S01]  /*9040*/  FMUL.FTZ R14, R14, c[0x0][0x320] ;  /* 0x0000c8000e0e7a20 */ /* 0x000fe20000410000 */
[----:B-1----:R-:W-:Y:S01]  /*9050*/  FMNMX.FTZ R0, R190, R0, !PT ;  /* 0x00000000be007209 */ /* 0x002fe20007810000 */
[----:B------:R-:W-:Y:S02]  /*9060*/  FMUL.FTZ R15, R15, c[0x0][0x320] ;  /* 0x0000c8000f0f7a20 */ /* 0x000fe40000410000 */
[----:B------:R-:W-:Y:S02]  /*9070*/  FMUL.FTZ R16, R16, c[0x0][0x320] ;  /* 0x0000c80010107a20 */ /* 0x000fe40000410000 */
[----:B------:R-:W-:Y:S01]  /*9080*/  FMUL.FTZ R17, R17, c[0x0][0x320] ;  /* 0x0000c80011117a20 */ /* 0x000fe20000410000 */
[----:B------:R-:W1:Y:S01]  /*9090*/  MUFU.TANH R189, R8 ;  /* 0x0000000800bd7308 */ /* 0x000e620000002400 */
[----:B------:R-:W-:Y:S02]  /*90a0*/  FMUL.FTZ R18, R18, c[0x0][0x320] ;  /* 0x0000c80012127a20 */ /* 0x000fe40000410000 */
[----:B------:R-:W-:Y:S01]  /*90b0*/  FMUL.FTZ R19, R19, c[0x0][0x320] ;  /* 0x0000c80013137a20 */ /* 0x000fe20000410000 */
[----:B---3--:R-:W-:Y:S06]  /*90c0*/  FMNMX.FTZ R2, R193, R134, !PT ;  /* 0x00000086c1027209 */ /* 0x008fec0007810000 */
[----:B------:R-:W3:Y:S01]  /*90d0*/  MUFU.TANH R185, R9 ;  /* 0x0000000900b97308 */ /* 0x000ee20000002400 */
[----:B--2---:R-:W2:Y:S01]  /*90e0*/  LDSM.16.M88.4 R4, [R217+0xa000] ;  /* 0x00a00000d904783b */ /* 0x004ea20000000200 */
[----:B----4-:R-:W-:Y:S08]  /*90f0*/  FMNMX.FTZ R2, R194, R2, !PT ;  /* 0x00000002c2027209 */ /* 0x010ff00007810000 */
[----:B------:R-:W4:Y:S01]  /*9100*/  MUFU.TANH R191, R10 ;  /* 0x0000000a00bf7308 */ /* 0x000f220000002400 */
[----:B-1----:R-:W-:Y:S09]  /*9110*/  FMNMX.FTZ R0, R189, R0, !PT ;  /* 0x00000000bd007209 */ /* 0x002ff20007810000 */
[----:B------:R1:W1:Y:S01]  /*9120*/  MUFU.TANH R192, R11 ;  /* 0x0000000b00c07308 */ /* 0x0002620000002400 */
[----:B---3--:R-:W-:Y:S09]  /*9130*/  FMNMX.FTZ R0, R185, R0, !PT ;  /* 0x00000000b9007209 */ /* 0x008ff20007810000 */
[----:B------:R-:W3:Y:S01]  /*9140*/  MUFU.TANH R187, R12 ;  /* 0x0000000c00bb7308 */ /* 0x000ee20000002400 */
[----:B----4-:R-:W-:Y:S09]  /*9150*/  FMNMX.FTZ R2, R191, R2, !PT ;  /* 0x00000002bf027209 */ /* 0x010ff20007810000 */
[----:B------:R-:W4:Y:S01]  /*9160*/  MUFU.TANH R196, R14 ;  /* 0x0000000e00c47308 */ /* 0x000f220000002400 */
[C---:B--2---:R-:W-:Y:S01]  /*9170*/  HMMA.16816.F32 R20, R200.reuse, R4, R20 ;  /* 0x00000004c814723c */ /* 0x044fe20000001814 */
[----:B-1----:R-:W1:Y:S02]  /*9180*/  LDSM.16.M88.4 R8, [R217+0xa800] ;  /* 0x00a80000d908783b */ /* 0x002e640000000200 */
[----:B------:R-:W-:Y:S06]  /*9190*/  FMNMX.FTZ R2, R192, R2, !PT ;  /* 0x00000002c0027209 */ /* 0x000fec0007810000 */
[----:B------:R-:W-:Y:S01]  /*91a0*/  MUFU.TANH R198, R16 ;  /* 0x0000001000c67308 */ /* 0x000fe20000002400 */
[C---:B------:R-:W-:Y:S01]  /*91b0*/  HMMA.16816.F32 R24, R200.reuse, R6, R24 ;  /* 0x00000006c818723c */ /* 0x040fe20000001818 */
[----:B------:R-:W2:Y:S02]  /*91c0*/  LDSM.16.M88.4 R4, [R217+0xb000] ;  /* 0x00b00000d904783b */ /* 0x000ea40000000200 */
[----:B---3--:R-:W-:Y:S06]  /*91d0*/  FMNMX.FTZ R0, R187, R0, !PT ;  /* 0x00000000bb007209 */ /* 0x008fec0007810000 */
[----:B------:R-:W3:Y:S03]  /*91e0*/  MUFU.TANH R197, R15 ;  /* 0x0000000f00c57308 */ /* 0x000ee60000002400 */
[----:B----4-:R-:W-:Y:S02]  /*91f0*/  FMNMX.FTZ R2, R196, R2, !PT ;  /* 0x00000002c4027209 */ /* 0x010fe40007810000 */
[----:B------:R-:W-:Y:S02]  /*9200*/  FMUL.FTZ R22, R22, c[0x0][0x320] ;  /* 0x0000c80016167a20 */ /* 0x000fe40000410000 */
[----:B------:R-:W-:Y:S03]  /*9210*/  FMUL.FTZ R23, R23, c[0x0][0x320] ;  /* 0x0000c80017177a20 */ /* 0x000fe60000410000 */
[----:B------:R-:W-:Y:S01]  /*9220*/  MUFU.TANH R199, R17 ;  /* 0x0000001100c77308 */ /* 0x000fe20000002400 */
[----:B------:R-:W-:Y:S02]  /*9230*/  FMUL.FTZ R20, R20, c[0x0][0x320] ;  /* 0x0000c80014147a20 */ /* 0x000fe40000410000 */
[----:B------:R-:W-:Y:S02]  /*9240*/  FMUL.FTZ R21, R21, c[0x0][0x320] ;  /* 0x0000c80015157a20 */ /* 0x000fe40000410000 */
[----:B------:R-:W-:Y:S02]  /*9250*/  FMUL.FTZ R26, R26, c[0x0][0x320] ;  /* 0x0000c8001a1a7a20 */ /* 0x000fe40000410000 */
[----:B------:R-:W-:Y:S02]  /*9260*/  FMUL.FTZ R24, R24, c[0x0][0x320] ;  /* 0x0000c80018187a20 */ /* 0x000fe40000410000 */
[----:B------:R-:W-:Y:S01]  /*9270*/  FMUL.FTZ R27, R27, c[0x0][0x320] ;  /* 0x0000c8001b1b7a20 */ /* 0x000fe20000410000 */
[----:B------:R-:W-:Y:S01]  /*9280*/  MUFU.TANH R208, R22 ;  /* 0x0000001600d07308 */ /* 0x000fe20000002400 */
[----:B------:R-:W-:Y:S01]  /*9290*/  FMUL.FTZ R25, R25, c[0x0][0x320] ;  /* 0x0000c80019197a20 */ /* 0x000fe20000410000 */
[----:B---3--:R-:W-:Y:S01]  /*92a0*/  FMNMX.FTZ R2, R197, R2, !PT ;  /* 0x00000002c5027209 */ /* 0x008fe20007810000 */
[C---:B-1----:R-:W-:Y:S07]  /*92b0*/  HMMA.16816.F32 R28, R200.reuse, R8, R28 ;  /* 0x00000008c81c723c */ /* 0x042fee000000181c */
[----:B------:R-:W-:Y:S01]  /*92c0*/  MUFU.TANH R249, R23 ;  /* 0x0000001700f97308 */ /* 0x000fe20000002400 */
[C---:B------:R-:W-:Y:S01]  /*92d0*/  HMMA.16816.F32 R32, R200.reuse, R10, R32 ;  /* 0x0000000ac820723c */ /* 0x040fe20000001820 */
[----:B------:R-:W1:Y:S01]  /*92e0*/  LDSM.16.M88.4 R8, [R217+0xb800] ;  /* 0x00b80000d908783b */ /* 0x000e620000000200 */
[----:B------:R-:W-:Y:S06]  /*92f0*/  DEPBAR.LE SB0, 0x0 ;  /* 0x000080000000791a */ /* 0x000fec0000000000 */
[C---:B--2---:R-:W-:Y:S01]  /*9300*/  HMMA.16816.F32 R36, R200.reuse, R4, R36 ;  /* 0x00000004c824723c */ /* 0x044fe20000001824 */
[----:B------:R-:W-:Y:S07]  /*9310*/  BAR.SYNC.DEFER_BLOCKING 0x0 ;  /* 0x0000000000007b1d */ /* 0x000fee0000010000 */
[C---:B------:R-:W-:Y:S04]  /*9320*/  HMMA.16816.F32 R40, R200.reuse, R6, R40 ;  /* 0x00000006c828723c */ /* 0x040fe80000001828 */
[----:B------:R-:W-:Y:S02]  /*9330*/  FMUL.FTZ R28, R28, c[0x0][0x320] ;  /* 0x0000c8001c1c7a20 */ /* 0x000fe40000410000 */
[----:B------:R-:W-:Y:S01]  /*9340*/  FMUL.FTZ R29, R29, c[0x0][0x320] ;  /* 0x0000c8001d1d7a20 */ /* 0x000fe20000410000 */
[----:B------:R-:W-:Y:S01]  /*9350*/  MOV R6, UR16 ;  /* 0x0000001000067c02 */ /* 0x000fe20008000f00 */
[----:B------:R-:W-:Y:S01]  /*9360*/  FMUL.FTZ R30, R30, c[0x0][0x320] ;  /* 0x0000c8001e1e7a20 */ /* 0x000fe20000410000 */
[----:B------:R-:W-:Y:S03]  /*9370*/  @UP0 USHF.L.U64.HI UR16, UR4, 0x6, UR5 ;  /* 0x0000000604100899 */ /* 0x000fe60008010205 */
[----:B------:R-:W-:Y:S01]  /*9380*/  FMUL.FTZ R31, R31, c[0x0][0x320] ;  /* 0x0000c8001f1f7a20 */ /* 0x000fe20000410000 */
[----:B------:R-:W-:Y:S01]  /*9390*/  MOV R7, UR17 ;  /* 0x0000001100077c02 */ /* 0x000fe20008000f00 */
[----:B------:R-:W-:Y:S02]  /*93a0*/  FMUL.FTZ R35, R35, c[0x0][0x320] ;  /* 0x0000c80023237a20 */ /* 0x000fe40000410000 */
[----:B------:R-:W-:Y:S01]  /*93b0*/  FMUL.FTZ R36, R36, c[0x0][0x320] ;  /* 0x0000c80024247a20 */ /* 0x000fe20000410000 */
[----:B------:R-:W2:Y:S01]  /*93c0*/  MUFU.TANH R16, R28 ;  /* 0x0000001c00107308 */ /* 0x000ea20000002400 */
[----:B------:R-:W-:Y:S02]  /*93d0*/  FMUL.FTZ R37, R37, c[0x0][0x320] ;  /* 0x0000c80025257a20 */ /* 0x000fe40000410000 */
[----:B------:R-:W-:Y:S02]  /*93e0*/  FMUL.FTZ R38, R38, c[0x0][0x320] ;  /* 0x0000c80026267a20 */ /* 0x000fe40000410000 */
[----:B------:R-:W-:Y:S02]  /*93f0*/  FMUL.FTZ R39, R39, c[0x0][0x320] ;  /* 0x0000c80027277a20 */ /* 0x000fe40000410000 */
[----:B------:R-:W-:Y:S01]  /*9400*/  FMUL.FTZ R40, R40, c[0x0][0x320] ;  /* 0x0000c80028287a20 */ /* 0x000fe20000410000 */
[C---:B-1----:R-:W-:Y:S01]  /*9410*/  HMMA.16816.F32 R44, R200.reuse, R8, R44 ;  /* 0x00000008c82c723c */ /* 0x042fe2000000182c */
[----:B------:R-:W3:Y:S01]  /*9420*/  LDL.64 R8, [R1+0x20] ;  /* 0x0000200001087983 */ /* 0x000ee20000100a00 */
[----:B------:R-:W-:Y:S01]  /*9430*/  MUFU.TANH R135, R36 ;  /* 0x0000002400877308 */ /* 0x000fe20000002400 */
[----:B------:R-:W-:Y:S02]  /*9440*/  FMUL.FTZ R32, R32, c[0x0][0x320] ;  /* 0x0000c80020207a20 */ /* 0x000fe40000410000 */
[----:B------:R-:W-:Y:S02]  /*9450*/  FMUL.FTZ R33, R33, c[0x0][0x320] ;  /* 0x0000c80021217a20 */ /* 0x000fe40000410000 */
[----:B------:R-:W-:Y:S01]  /*9460*/  FMUL.FTZ R41, R41, c[0x0][0x320] ;  /* 0x0000c80029297a20 */ /* 0x000fe20000410000 */
[----:B------:R-:W-:Y:S01]  /*9470*/  HMMA.16816.F32 R48, R200, R10, R48 ;  /* 0x0000000ac830723c */ /* 0x000fe20000001830 */
[----:B------:R-:W4:Y:S03]  /*9480*/  LDL.64 R10, [R1+0x18] ;  /* 0x00001800010a7983 */ /* 0x000f260000100a00 */
[----:B------:R-:W1:Y:S01]  /*9490*/  MUFU.TANH R195, R13 ;  /* 0x0000000d00c37308 */ /* 0x000e620000002400 */
[----:B------:R-:W-:Y:S02]  /*94a0*/  FMUL.FTZ R34, R34, c[0x0][0x320] ;  /* 0x0000c80022227a20 */ /* 0x000fe40000410000 */
[----:B------:R-:W-:Y:S01]  /*94b0*/  FMUL.FTZ R42, R42, c[0x0][0x320] ;  /* 0x0000c8002a2a7a20 */ /* 0x000fe20000410000 */
[----:B--2---:R-:W-:Y:S01]  /*94c0*/  MOV R201, R16 ;  /* 0x0000001000c97202 */ /* 0x004fe20000000f00 */
[----:B------:R-:W-:Y:S05]  /*94d0*/  FMUL.FTZ R43, R43, c[0x0][0x320] ;  /* 0x0000c8002b2b7a20 */ /* 0x000fea0000410000 */
[----:B------:R-:W2:Y:S02]  /*94e0*/  MUFU.TANH R206, R20 ;  /* 0x0000001400ce7308 */ /* 0x000ea40000002400 */
[----:B------:R-:W-:Y:S02]  /*94f0*/  FMUL.FTZ R44, R44, c[0x0][0x320] ;  /* 0x0000c8002c2c7a20 */ /* 0x000fe40000410000 */
[----:B------:R-:W-:Y:S02]  /*9500*/  FMUL.FTZ R45, R45, c[0x0][0x320] ;  /* 0x0000c8002d2d7a20 */ /* 0x000fe40000410000 */
[----:B------:R-:W-:Y:S02]  /*9510*/  FMUL.FTZ R46, R46, c[0x0][0x320] ;  /* 0x0000c8002e2e7a20 */ /* 0x000fe40000410000 */
[----:B------:R-:W-:Y:S02]  /*9520*/  FMUL.FTZ R47, R47, c[0x0][0x320] ;  /* 0x0000c8002f2f7a20 */ /* 0x000fe40000410000 */
[----:B------:R-:W2:Y:S01]  /*9530*/  MUFU.TANH R204, R18 ;  /* 0x0000001200cc7308 */ /* 0x000ea20000002400 */
[----:B------:R-:W-:Y:S02]  /*9540*/  FMUL.FTZ R49, R49, c[0x0][0x320] ;  /* 0x0000c80031317a20 */ /* 0x000fe40000410000 */
[----:B------:R-:W-:Y:S01]  /*9550*/  FMUL.FTZ R48, R48, c[0x0][0x320] ;  /* 0x0000c80030307a20 */ /* 0x000fe20000410000 */
[----:B-1----:R-:W-:Y:S01]  /*9560*/  FMNMX.FTZ R0, R195, R0, !PT ;  /* 0x00000000c3007209 */ /* 0x002fe20007810000 */
[----:B------:R-:W-:Y:S03]  /*9570*/  FMUL.FTZ R50, R50, c[0x0][0x320] ;  /* 0x0000c80032327a20 */ /* 0x000fe60000410000 */
[----:B------:R-:W-:Y:S02]  /*9580*/  FMNMX.FTZ R0, R198, R0, !PT ;  /* 0x00000000c6007209 */ /* 0x000fe40007810000 */
[----:B------:R-:W1:Y:S02]  /*9590*/  MUFU.TANH R207, R21 ;  /* 0x0000001500cf7308 */ /* 0x000e640000002400 */
[----:B------:R-:W-:Y:S04]  /*95a0*/  FMNMX.FTZ R0, R199, R0, !PT ;  /* 0x00000000c7007209 */ /* 0x000fe80007810000 */
[----:B--2---:R-:W-:Y:S04]  /*95b0*/  FMNMX.FTZ R0, R206, R0, !PT ;  /* 0x00000000ce007209 */ /* 0x004fe80007810000 */
[----:B------:R-:W2:Y:S01]  /*95c0*/  MUFU.TANH R205, R19 ;  /* 0x0000001300cd7308 */ /* 0x000ea20000002400 */
[----:B------:R-:W-:Y:S09]  /*95d0*/  FMNMX.FTZ R2, R204, R2, !PT ;  /* 0x00000002cc027209 */ /* 0x000ff20007810000 */
[----:B------:R-:W2:Y:S01]  /*95e0*/  MUFU.TANH R186, R33 ;  /* 0x0000002100ba7308 */ /* 0x000ea20000002400 */
[----:B-1----:R-:W-:Y:S09]  /*95f0*/  FMNMX.FTZ R0, R207, R0, !PT ;  /* 0x00000000cf007209 */ /* 0x002ff20007810000 */
[----:B------:R1:W-:Y:S01]  /*9600*/  MUFU.TANH R33, R49 ;  /* 0x0000003100217308 */ /* 0x0003e20000002400 */
[----:B--2---:R-:W-:Y:S04]  /*9610*/  FMNMX.FTZ R2, R205, R2, !PT ;  /* 0x00000002cd027209 */ /* 0x004fe80007810000 */
[----:B------:R-:W-:Y:S05]  /*9620*/  FMNMX.FTZ R2, R208, R2, !PT ;  /* 0x00000002d0027209 */ /* 0x000fea0007810000 */
[----:B------:R-:W2:Y:S01]  /*9630*/  MUFU.TANH R250, R24 ;  /* 0x0000001800fa7308 */ /* 0x000ea20000002400 */
[----:B------:R-:W-:Y:S02]  /*9640*/  FMNMX.FTZ R2, R249, R2, !PT ;  /* 0x00000002f9027209 */ /* 0x000fe40007810000 */
[----:B------:R-:W-:Y:S07]  /*9650*/  MOV R200, R186 ;  /* 0x000000ba00c87202 */ /* 0x000fee0000000f00 */
[----:B------:R-:W2:Y:S01]  /*9660*/  MUFU.TANH R251, R25 ;  /* 0x0000001900fb7308 */ /* 0x000ea20000002400 */
[----:B-1----:R-:W-:Y:S09]  /*9670*/  MOV R49, R135 ;  /* 0x0000008700317202 */ /* 0x002ff20000000f00 */
[----:B------:R-:W1:Y:S01]  /*9680*/  MUFU.TANH R12, R29 ;  /* 0x0000001d000c7308 */ /* 0x000e620000002400 */
[----:B--2---:R-:W-:Y:S09]  /*9690*/  FMNMX.FTZ R0, R250, R0, !PT ;  /* 0x00000000fa007209 */ /* 0x004ff20007810000 */
[----:B------:R-:W2:Y:S01]  /*96a0*/  MUFU.TANH R252, R26 ;  /* 0x0000001a00fc7308 */ /* 0x000ea20000002400 */
[----:B------:R-:W-:Y:S04]  /*96b0*/  FMNMX.FTZ R0, R251, R0, !PT ;  /* 0x00000000fb007209 */ /* 0x000fe80007810000 */
[----:B------:R-:W-:Y:S05]  /*96c0*/  FMNMX.FTZ R0, R201, R0, !PT ;  /* 0x00000000c9007209 */ /* 0x000fea0007810000 */
[----:B------:R-:W2:Y:S01]  /*96d0*/  MUFU.TANH R209, R27 ;  /* 0x0000001b00d17308 */ /* 0x000ea20000002400 */
[----:B-1----:R-:W-:Y:S04]  /*96e0*/  MOV R202, R12 ;  /* 0x0000000c00ca7202 */ /* 0x002fe80000000f00 */
[----:B------:R-:W-:Y:S05]  /*96f0*/  FMNMX.FTZ R0, R202, R0, !PT ;  /* 0x00000000ca007209 */ /* 0x000fea0007810000 */
[----:B------:R-:W1:Y:S01]  /*9700*/  MUFU.TANH R211, R30 ;  /* 0x0000001e00d37308 */ /* 0x000e620000002400 */
[----:B--2---:R-:W-:Y:S09]  /*9710*/  FMNMX.FTZ R2, R252, R2, !PT ;  /* 0x00000002fc027209 */ /* 0x004ff20007810000 */
[----:B------:R-:W-:Y:S01]  /*9720*/  MUFU.TANH R184, R31 ;  /* 0x0000001f00b87308 */ /* 0x000fe20000002400 */
[----:B------:R-:W-:Y:S09]  /*9730*/  FMNMX.FTZ R2, R209, R2, !PT ;  /* 0x00000002d1027209 */ /* 0x000ff20007810000 */
[----:B------:R-:W-:Y:S01]  /*9740*/  MUFU.TANH R248, R34 ;  /* 0x0000002200f87308 */ /* 0x000fe20000002400 */
[----:B-1----:R-:W-:Y:S09]  /*9750*/  FMNMX.FTZ R2, R211, R2, !PT ;  /* 0x00000002d3027209 */ /* 0x002ff20007810000 */
[----:B------:R-:W1:Y:S10]  /*9760*/  MUFU.TANH R210, R32 ;  /* 0x0000002000d27308 */ /* 0x000e740000002400 */
[----:B------:R2:W-:Y:S10]  /*9770*/  MUFU.TANH R34, R48 ;  /* 0x0000003000227308 */ /* 0x0005f40000002400 */
[----:B------:R-:W2:Y:S01]  /*9780*/  MUFU.TANH R3, R37 ;  /* 0x0000002500037308 */ /* 0x000ea20000002400 */
[----:B-1----:R-:W-:Y:S04]  /*9790*/  FMNMX.FTZ R0, R210, R0, !PT ;  /* 0x00000000d2007209 */ /* 0x002fe80007810000 */
[----:B------:R-:W-:Y:S05]  /*97a0*/  FMNMX.FTZ R0, R200, R0, !PT ;  /* 0x00000000c8007209 */ /* 0x000fea0007810000 */
[----:B------:R1:W-:Y:S01]  /*97b0*/  MUFU.TANH R135, R50 ;  /* 0x0000003200877308 */ /* 0x0003e20000002400 */
[----:B------:R-:W-:Y:S02]  /*97c0*/  FMNMX.FTZ R0, R49, R0, !PT ;  /* 0x0000000031007209 */ /* 0x000fe40007810000 */
[----:B--2---:R-:W-:Y:S04]  /*97d0*/  MOV R48, R184 ;  /* 0x000000b800307202 */ /* 0x004fe80000000f00 */
[----:B------:R-:W-:Y:S03]  /*97e0*/  FMNMX.FTZ R2, R48, R2, !PT ;  /* 0x0000000230027209 */ /* 0x000fe60007810000 */
[----:B------:R-:W2:Y:S01]  /*97f0*/  MUFU.TANH R15, R35 ;  /* 0x00000023000f7308 */ /* 0x000ea20000002400 */
[----:B------:R-:W-:Y:S09]  /*9800*/  FMNMX.FTZ R2, R248, R2, !PT ;  /* 0x00000002f8027209 */ /* 0x000ff20007810000 */
[----:B------:R-:W2:Y:S01]  /*9810*/  MUFU.TANH R14, R40 ;  /* 0x00000028000e7308 */ /* 0x000ea20000002400 */
[----:B-1----:R-:W-:Y:S09]  /*9820*/  MOV R50, R3 ;  /* 0x0000000300327202 */ /* 0x002ff20000000f00 */
[----:B------:R-:W1:Y:S01]  /*9830*/  MUFU.TANH R13, R41 ;  /* 0x00000029000d7308 */ /* 0x000e620000002400 */
[----:B--2---:R-:W-:Y:S02]  /*9840*/  FMNMX.FTZ R3, R15, R2, !PT ;  /* 0x000000020f037209 */ /* 0x004fe40007810000 */
[----:B------:R-:W-:Y:S01]  /*9850*/  FMNMX.FTZ R2, R50, R0, !PT ;  /* 0x0000000032027209 */ /* 0x000fe20007810000 */
[----:B------:R-:W-:Y:S06]  /*9860*/  FMUL.FTZ R0, R51, c[0x0][0x320] ;  /* 0x0000c80033007a20 */ /* 0x000fec0000410000 */
[----:B------:R-:W2:Y:S01]  /*9870*/  MUFU.TANH R20, R44 ;  /* 0x0000002c00147308 */ /* 0x000ea20000002400 */
[----:B------:R-:W-:Y:S09]  /*9880*/  FMNMX.FTZ R2, R14, R2, !PT ;  /* 0x000000020e027209 */ /* 0x000ff20007810000 */
[----:B------:R2:W-:Y:S01]  /*9890*/  MUFU.TANH R184, R0 ;  /* 0x0000000000b87308 */ /* 0x0005e20000002400 */
[----:B-1----:R-:W-:Y:S09]  /*98a0*/  MOV R203, R13 ;  /* 0x0000000d00cb7202 */ /* 0x002ff20000000f00 */
[----:B------:R-:W1:Y:S10]  /*98b0*/  MUFU.TANH R16, R45 ;  /* 0x0000002d00107308 */ /* 0x000e740000002400 */
[----:B------:R-:W1:Y:S01]  /*98c0*/  MUFU.TANH R26, R38 ;  /* 0x00000026001a7308 */ /* 0x000e620000002400 */
[----:B--2---:R-:W-:Y:S04]  /*98d0*/  FMNMX.FTZ R0, R203, R2, !PT ;  /* 0x00000002cb007209 */ /* 0x004fe80007810000 */
[----:B------:R-:W-:Y:S05]  /*98e0*/  FMNMX.FTZ R0, R20, R0, !PT ;  /* 0x0000000014007209 */ /* 0x000fea0007810000 */
[----:B------:R-:W2:Y:S01]  /*98f0*/  MUFU.TANH R132, R42 ;  /* 0x0000002a00847308 */ /* 0x000ea20000002400 */
[----:B-1----:R-:W-:Y:S09]  /*9900*/  FMNMX.FTZ R0, R16, R0, !PT ;  /* 0x0000000010007209 */ /* 0x002ff20007810000 */
[----:B------:R-:W1:Y:S01]  /*9910*/  MUFU.TANH R21, R39 ;  /* 0x0000002700157308 */ /* 0x000e620000002400 */
[----:B------:R-:W-:Y:S09]  /*9920*/  FMNMX.FTZ R3, R26, R3, !PT ;  /* 0x000000031a037209 */ /* 0x000ff20007810000 */
[----:B------:R-:W3:Y:S01]  /*9930*/  MUFU.TANH R25, R43 ;  /* 0x0000002b00197308 */ /* 0x000ee20000002400 */
[----:B--2---:R-:W-:Y:S02]  /*9940*/  MOV R51, R132 ;  /* 0x0000008400337202 */ /* 0x004fe40000000f00 */
[----:B------:R-:W-:Y:S04]  /*9950*/  FMNMX.FTZ R132, R34, R0, !PT ;  /* 0x0000000022847209 */ /* 0x000fe80007810000 */
[----:B------:R-:W-:Y:S03]  /*9960*/  FMNMX.FTZ R132, R33, R132, !PT ;  /* 0x0000008421847209 */ /* 0x000fe60007810000 */
[----:B------:R-:W2:Y:S01]  /*9970*/  MUFU.TANH R17, R46 ;  /* 0x0000002e00117308 */ /* 0x000ea20000002400 */
[----:B-1----:R-:W-:Y:S02]  /*9980*/  FMNMX.FTZ R3, R21, R3, !PT ;  /* 0x0000000315037209 */ /* 0x002fe40007810000 */
[----:B----4-:R-:W-:Y:S02]  /*9990*/  @P0 MOV R5, R11 ;  /* 0x0000000b00050202 */ /* 0x010fe40000000f00 */
[----:B------:R-:W-:Y:S02]  /*99a0*/  FMNMX.FTZ R2, R51, R3, !PT ;  /* 0x0000000333027209 */ /* 0x000fe40007810000 */
[----:B------:R-:W1:Y:S03]  /*99b0*/  SHFL.BFLY PT, R3, R132, 0x2, 0x1f ;  /* 0x0c401f0084037f89 */ /* 0x000e6600000e0000 */
[----:B------:R-:W4:Y:S01]  /*99c0*/  MUFU.TANH R35, R47 ;  /* 0x0000002f00237308 */ /* 0x000f220000002400 */
[----:B---3--:R-:W-:Y:S04]  /*99d0*/  FMNMX.FTZ R2, R25, R2, !PT ;  /* 0x0000000219027209 */ /* 0x008fe80007810000 */
[----:B--2---:R-:W-:Y:S02]  /*99e0*/  FMNMX.FTZ R2, R17, R2, !PT ;  /* 0x0000000211027209 */ /* 0x004fe40007810000 */
[----:B-1----:R-:W-:Y:S02]  /*99f0*/  FMNMX.FTZ R132, R132, R3, !PT ;  /* 0x0000000384847209 */ /* 0x002fe40007810000 */
[----:B----4-:R-:W-:Y:S03]  /*9a00*/  FMNMX.FTZ R0, R35, R2, !PT ;  /* 0x0000000223007209 */ /* 0x010fe60007810000 */
[----:B------:R-:W1:Y:S01]  /*9a10*/  SHFL.BFLY PT, R4, R132, 0x1, 0x1f ;  /* 0x0c201f0084047f89 */ /* 0x000e6200000e0000 */
[----:B------:R-:W-:Y:S04]  /*9a20*/  FMNMX.FTZ R0, R135, R0, !PT ;  /* 0x0000000087007209 */ /* 0x000fe80007810000 */
[----:B------:R-:W-:Y:S05]  /*9a30*/  FMNMX.FTZ R0, R184, R0, !PT ;  /* 0x00000000b8007209 */ /* 0x000fea0007810000 */
[----:B------:R-:W2:Y:S01]  /*9a40*/  SHFL.BFLY PT, R2, R0, 0x2, 0x1f ;  /* 0x0c401f0000027f89 */ /* 0x000ea200000e0000 */
[----:B-1----:R-:W-:Y:S02]  /*9a50*/  FMNMX.FTZ R132, R132, R4, !PT ;  /* 0x0000000484847209 */ /* 0x002fe40007810000 */
[----:B------:R-:W-:Y:S03]  /*9a60*/  @P0 MOV R4, R8 ;  /* 0x0000000800040202 */ /* 0x000fe60000000f00 */
[----:B------:R-:W-:Y:S02]  /*9a70*/  FMUL.FTZ R186, R132, c[0x0][0x2d0] ;  /* 0x0000b40084ba7a20 */ /* 0x000fe40000410000 */
[----:B------:R-:W-:Y:S01]  /*9a80*/  @P0 IMAD.WIDE.U32 R4, R6, 0x60, R4 ;  /* 0x0000006006040825 */ /* 0x000fe200078e0004 */
[----:B--2---:R-:W-:Y:S03]  /*9a90*/  FMNMX.FTZ R0, R0, R2, !PT ;  /* 0x0000000200007209 */ /* 0x004fe60007810000 */
[--C-:B------:R-:W-:Y:S01]  /*9aa0*/  FFMA.FTZ R10, R189, c[0x0][0x2d0], -R186.reuse ;  /* 0x0000b400bd0a7a23 */ /* 0x100fe200000108ba */
[----:B------:R-:W-:Y:S01]  /*9ab0*/  @P0 IADD3 R6, R5, UR14, RZ ;  /* 0x0000000e05060c10 */ /* 0x000fe2000fffe0ff */
[----:B------:R-:W-:Y:S01]  /*9ac0*/  FFMA.FTZ R5, R188, c[0x0][0x2d0], -R186 ;  /* 0x0000b400bc057a23 */ /* 0x000fe200000108ba */
[C---:B------:R-:W-:Y:S01]  /*9ad0*/  @P0 SHF.L.U32 R7, R4.reuse, 0x1, RZ ;  /* 0x0000000104070819 */ /* 0x040fe200000006ff */
[----:B------:R1:W-:Y:S01]  /*9ae0*/  MUFU.EX2 R24, R10 ;  /* 0x0000000a00187308 */ /* 0x0003e20000000800 */
[----:B------:R-:W-:Y:S01]  /*9af0*/  @P0 SHF.L.U64.HI R6, R4, 0x1, R6 ;  /* 0x0000000104060819 */ /* 0x000fe20000010206 */
[----:B------:R-:W2:Y:S01]  /*9b00*/  SHFL.BFLY PT, R3, R0, 0x1, 0x1f ;  /* 0x0c201f0000037f89 */ /* 0x000ea200000e0000 */
[C---:B------:R-:W-:Y:S01]  /*9b10*/  @P0 IADD3 R8, P2, R7.reuse, 0x80, RZ ;  /* 0x0000008007080810 */ /* 0x040fe20007f5e0ff */
[----:B------:R-:W-:Y:S01]  /*9b20*/  @UP0 USHF.L.U32 UR14, UR4, 0x6, URZ ;  /* 0x00000006040e0899 */ /* 0x000fe2000800063f */
[----:B------:R-:W-:Y:S01]  /*9b30*/  FADD.FTZ R2, -R132, R133 ;  /* 0x0000008584027221 */ /* 0x000fe20000010100 */
[----:B------:R-:W-:Y:S02]  /*9b40*/  MOV R188, R35 ;  /* 0x0000002300bc7202 */ /* 0x000fe40000000f00 */
[----:B------:R-:W-:Y:S02]  /*9b50*/  @P0 IADD3 R8, P1, R8, c[0x0][0x1c8], RZ ;  /* 0x0000720008080a10 */ /* 0x000fe40007f3e0ff */
[----:B------:R3:W4:Y:S02]  /*9b60*/  MUFU.EX2 R11, R5 ;  /* 0x00000005000b7308 */ /* 0x0007240000000800 */
[----:B------:R-:W-:Y:S02]  /*9b70*/  @P0 IADD3.X R9, RZ, c[0x0][0x1cc], R6, P1, P2 ;  /* 0x00007300ff090a10 */ /* 0x000fe40000fe4406 */
[C---:B------:R-:W-:Y:S02]  /*9b80*/  @P0 IADD3 R4, P1, R7.reuse, c[0x0][0x1c8], RZ ;  /* 0x0000720007040a10 */ /* 0x040fe40007f3e0ff */
[----:B------:R-:W-:Y:S01]  /*9b90*/  @P0 IADD3 R12, P2, R7, 0x100, RZ ;  /* 0x00000100070c0810 */ /* 0x000fe20007f5e0ff */
[--C-:B-1----:R-:W-:Y:S01]  /*9ba0*/  FFMA.FTZ R10, R185, c[0x0][0x2d0], -R186.reuse ;  /* 0x0000b400b90a7a23 */ /* 0x102fe200000108ba */
[----:B--2---:R-:W-:Y:S01]  /*9bb0*/  FMNMX.FTZ R3, R0, R3, !PT ;  /* 0x0000000300037209 */ /* 0x004fe20007810000 */
[----:B------:R-:W-:Y:S02]  /*9bc0*/  FMUL.FTZ R0, R2, c[0x0][0x2d0] ;  /* 0x0000b40002007a20 */ /* 0x000fe40000410000 */
[----:B------:R-:W-:Y:S02]  /*9bd0*/  MUFU.EX2 R32, R10 ;  /* 0x0000000a00207308 */ /* 0x000fe40000000800 */
[----:B------:R-:W-:Y:S02]  /*9be0*/  FMUL.FTZ R133, R3, c[0x0][0x2d0] ;  /* 0x0000b40003857a20 */ /* 0x000fe40000410000 */
[----:B---3--:R-:W-:Y:S01]  /*9bf0*/  FFMA.FTZ R5, R190, c[0x0][0x2d0], -R186 ;  /* 0x0000b400be057a23 */ /* 0x008fe200000108ba */
[----:B----4-:R-:W-:Y:S01]  /*9c00*/  MOV R189, R11 ;  /* 0x0000000b00bd7202 */ /* 0x010fe20000000f00 */
[--C-:B------:R-:W-:Y:S01]  /*9c10*/  FFMA.FTZ R135, R135, c[0x0][0x2d0], -R133.reuse ;  /* 0x0000b40087877a23 */ /* 0x100fe20000010885 */
[----:B------:R-:W-:Y:S03]  /*9c20*/  MOV R190, R20 ;  /* 0x0000001400be7202 */ /* 0x000fe60000000f00 */
[----:B------:R1:W-:Y:S10]  /*9c30*/  MUFU.EX2 R18, R5 ;  /* 0x0000000500127308 */ /* 0x0003f40000000800 */
[----:B------:R2:W3:Y:S10]  /*9c40*/  MUFU.EX2 R2, R0 ;  /* 0x0000000000027308 */ /* 0x0004f40000000800 */
[----:B------:R-:W-:Y:S01]  /*9c50*/  MUFU.EX2 R135, R135 ;  /* 0x0000008700877308 */ /* 0x000fe20000000800 */
[----:B-1----:R-:W-:Y:S02]  /*9c60*/  @P0 IADD3.X R5, R6, c[0x0][0x1cc], RZ, P1, !PT ;  /* 0x0000730006050a10 */ /* 0x002fe40000ffe4ff */
[----:B------:R-:W-:Y:S03]  /*9c70*/  @P0 IADD3 R12, P1, R12, c[0x0][0x1c8], RZ ;  /* 0x000072000c0c0a10 */ /* 0x000fe60007f3e0ff */
[----:B------:R1:W-:Y:S01]  /*9c80*/  @P0 LDGSTS.E.BYPASS.LTC128B.128 [R247+0xc100], [R4.64], !P4 ;  /* 0x0c10000004f70fae */ /* 0x0003e2000e101d4a */
[----:B------:R-:W-:Y:S02]  /*9c90*/  @P0 IADD3.X R13, RZ, c[0x0][0x1cc], R6, P1, P2 ;  /* 0x00007300ff0d0a10 */ /* 0x000fe40000fe4406 */
[----:B------:R-:W-:Y:S01]  /*9ca0*/  @P0 IADD3 R7, P2, R7, 0x180, RZ ;  /* 0x0000018007070810 */ /* 0x000fe20007f5e0ff */
[----:B--2---:R-:W-:Y:S01]  /*9cb0*/  FADD.FTZ R0, -R3, R134 ;  /* 0x0000008603007221 */ /* 0x004fe20000010100 */
[----:B------:R-:W-:Y:S01]  /*9cc0*/  MOV R134, R15 ;  /* 0x0000000f00867202 */ /* 0x000fe20000000f00 */
[----:B---3--:R-:W-:Y:S02]  /*9cd0*/  FMUL.FTZ R41, R2, R173 ;  /* 0x000000ad02297220 */ /* 0x008fe40000410000 */
[----:B------:R2:W-:Y:S01]  /*9ce0*/  @P0 LDGSTS.E.BYPASS.LTC128B.128 [R247+0xf100], [R8.64], !P6 ;  /* 0x0f10000008f70fae */ /* 0x0005e2000f101d4a */
[----:B------:R-:W-:Y:S01]  /*9cf0*/  @P0 IADD3 R10, P1, R7, c[0x0][0x1c8], RZ ;  /* 0x00007200070a0a10 */ /* 0x000fe20007f3e0ff */
[--C-:B------:R-:W-:Y:S01]  /*9d00*/  FFMA.FTZ R7, R193, c[0x0][0x2d0], -R133.reuse ;  /* 0x0000b400c1077a23 */ /* 0x100fe20000010885 */
[----:B------:R-:W-:Y:S01]  /*9d10*/  MOV R193, R16 ;  /* 0x0000001000c17202 */ /* 0x000fe20000000f00 */
[----:B------:R-:W-:Y:S01]  /*9d20*/  FMUL.FTZ R0, R0, c[0x0][0x2d0] ;  /* 0x0000b40000007a20 */ /* 0x000fe20000410000 */
[----:B------:R-:W-:Y:S01]  /*9d30*/  @P0 IADD3.X R11, RZ, c[0x0][0x1cc], R6, P1, P2 ;  /* 0x00007300ff0b0a10 */ /* 0x000fe20000fe4406 */
[----:B------:R3:W-:Y:S01]  /*9d40*/  MUFU.EX2 R185, R7 ;  /* 0x0000000700b97308 */ /* 0x0007e20000000800 */
[C---:B------:R-:W-:Y:S01]  /*9d50*/  FMUL.FTZ R16, R2.reuse, R148 ;  /* 0x0000009402107220 */ /* 0x040fe20000410000 */
[----:B------:R4:W-:Y:S01]  /*9d60*/  @P0 LDGSTS.E.BYPASS.LTC128B.128 [R247+0x12100], [R12.64], !P3 ;  /* 0x121000000cf70fae */ /* 0x0009e2000d901d4a */
[----:B------:R-:W-:Y:S01]  /*9d70*/  MOV R148, R17 ;  /* 0x0000001100947202 */ /* 0x000fe20000000f00 */
[C---:B------:R-:W-:Y:S01]  /*9d80*/  FMUL.FTZ R17, R2.reuse, R149 ;  /* 0x0000009502117220 */ /* 0x040fe20000410000 */
[----:B------:R-:W-:Y:S01]  /*9d90*/  MOV R149, R18 ;  /* 0x0000001200957202 */ /* 0x000fe20000000f00 */
[C---:B------:R-:W-:Y:S02]  /*9da0*/  FMUL.FTZ R52, R2.reuse, R52 ;  /* 0x0000003402347220 */ /* 0x040fe40000410000 */
[C---:B------:R-:W-:Y:S02]  /*9db0*/  FMUL.FTZ R53, R2.reuse, R53 ;  /* 0x0000003502357220 */ /* 0x040fe40000410000 */
[----:B------:R4:W-:Y:S01]  /*9dc0*/  @P0 LDGSTS.E.BYPASS.LTC128B.128 [R247+0x15100], [R10.64], !P5 ;  /* 0x151000000af70fae */ /* 0x0009e2000e901d4a */
[----:B------:R-:W4:Y:S01]  /*9dd0*/  MUFU.EX2 R0, R0 ;  /* 0x0000000000007308 */ /* 0x000f220000000800 */
[----:B------:R-:W-:Y:S01]  /*9de0*/  FMUL.FTZ R56, R2, R56 ;  /* 0x0000003802387220 */ /* 0x000fe20000410000 */
[----:B-1----:R-:W-:Y:S01]  /*9df0*/  @P0 IADD3 R4, P1, R4, UR14, RZ ;  /* 0x0000000e04040c10 */ /* 0x002fe2000ff3e0ff */
[C---:B------:R-:W-:Y:S02]  /*9e00*/  FMUL.FTZ R57, R2.reuse, R57 ;  /* 0x0000003902397220 */ /* 0x040fe40000410000 */
[C---:B------:R-:W-:Y:S01]  /*9e10*/  FMUL.FTZ R60, R2.reuse, R60 ;  /* 0x0000003c023c7220 */ /* 0x040fe20000410000 */
[----:B------:R-:W-:Y:S01]  /*9e20*/  @P0 IADD3.X R5, R5, UR16, RZ, P1, !PT ;  /* 0x0000001005050c10 */ /* 0x000fe20008ffe4ff */
[----:B------:R-:W-:Y:S01]  /*9e30*/  FMUL.FTZ R61, R2, R61 ;  /* 0x0000003d023d7220 */ /* 0x000fe20000410000 */
[----:B------:R-:W-:Y:S01]  /*9e40*/  @P0 IADD3 R6, P1, R4, UR14, RZ ;  /* 0x0000000e04060c10 */ /* 0x000fe2000ff3e0ff */
[----:B------:R-:W-:Y:S02]  /*9e50*/  FMUL.FTZ R64, R2, R64 ;  /* 0x0000004002407220 */ /* 0x000fe40000410000 */
[----:B------:R1:W-:Y:S01]  /*9e60*/  @P0 LDGSTS.E.BYPASS.LTC128B.128 [R247+0xd100], [R4.64], !P4 ;  /* 0x0d10000004f70fae */ /* 0x0003e2000e101d4a */
[--C-:B--2---:R-:W-:Y:S01]  /*9e70*/  FFMA.FTZ R8, R194, c[0x0][0x2d0], -R133.reuse ;  /* 0x0000b400c2087a23 */ /* 0x104fe20000010885 */
[----:B---3--:R-:W-:Y:S01]  /*9e80*/  @P0 IADD3.X R7, R5, UR16, RZ, P1, !PT ;  /* 0x0000001005070c10 */ /* 0x008fe20008ffe4ff */
[C---:B------:R-:W-:Y:S01]  /*9e90*/  FMUL.FTZ R9, R2.reuse, R141 ;  /* 0x0000008d02097220 */ /* 0x040fe20000410000 */
[----:B------:R-:W-:Y:S01]  /*9ea0*/  MOV R194, R34 ;  /* 0x0000002200c27202 */ /* 0x000fe20000000f00 */
[----:B------:R2:W3:Y:S01]  /*9eb0*/  MUFU.EX2 R19, R8 ;  /* 0x0000000800137308 */ /* 0x0004e20000000800 */
[C---:B------:R-:W-:Y:S02]  /*9ec0*/  FMUL.FTZ R65, R2.reuse, R65 ;  /* 0x0000004102417220 */ /* 0x040fe40000410000 */
[----:B------:R1:W-:Y:S01]  /*9ed0*/  @P0 LDGSTS.E.BYPASS.LTC128B.128 [R247+0x10100], [R4.64+0x80], !P6 ;  /* 0x1010008004f70fae */ /* 0x0003e2000f101d4a */
[C---:B------:R-:W-:Y:S02]  /*9ee0*/  FMUL.FTZ R68, R2.reuse, R68 ;  /* 0x0000004402447220 */ /* 0x040fe40000410000 */
[----:B------:R-:W-:Y:S02]  /*9ef0*/  FMUL.FTZ R69, R2, R69 ;  /* 0x0000004502457220 */ /* 0x000fe40000410000 */
[C---:B----4-:R-:W-:Y:S02]  /*9f00*/  FMUL.FTZ R34, R0.reuse, R166 ;  /* 0x000000a600227220 */ /* 0x050fe40000410000 */
[C---:B------:R-:W-:Y:S01]  /*9f10*/  FMUL.FTZ R10, R0.reuse, R142 ;  /* 0x0000008e000a7220 */ /* 0x040fe20000410000 */
[----:B------:R1:W-:Y:S01]  /*9f20*/  @P0 LDGSTS.E.BYPASS.LTC128B.128 [R247+0x13100], [R4.64+0x100], !P3 ;  /* 0x1310010004f70fae */ /* 0x0003e2000d901d4a */
[C---:B------:R-:W-:Y:S02]  /*9f30*/  FMUL.FTZ R11, R0.reuse, R143 ;  /* 0x0000008f000b7220 */ /* 0x040fe40000410000 */
[C---:B------:R-:W-:Y:S02]  /*9f40*/  FMUL.FTZ R35, R0.reuse, R167 ;  /* 0x000000a700237220 */ /* 0x040fe40000410000 */
[C---:B------:R-:W-:Y:S02]  /*9f50*/  FMUL.FTZ R42, R0.reuse, R174 ;  /* 0x000000ae002a7220 */ /* 0x040fe40000410000 */
[C---:B------:R-:W-:Y:S01]  /*9f60*/  FMUL.FTZ R43, R0.reuse, R175 ;  /* 0x000000af002b7220 */ /* 0x040fe20000410000 */
[----:B------:R1:W-:Y:S01]  /*9f70*/  @P0 LDGSTS.E.BYPASS.LTC128B.128 [R247+0x16100], [R4.64+0x180], !P5 ;  /* 0x1610018004f70fae */ /* 0x0003e2000e901d4a */
[C---:B------:R-:W-:Y:S02]  /*9f80*/  FMUL.FTZ R54, R0.reuse, R54 ;  /* 0x0000003600367220 */ /* 0x040fe40000410000 */
[----:B------:R-:W-:Y:S02]  /*9f90*/  FMUL.FTZ R55, R0, R55 ;  /* 0x0000003700377220 */ /* 0x000fe40000410000 */
[----:B--2---:R-:W-:Y:S02]  /*9fa0*/  FMUL.FTZ R8, R2, R140 ;  /* 0x0000008c02087220 */ /* 0x004fe40000410000 */
[C---:B------:R-:W-:Y:S01]  /*9fb0*/  FMUL.FTZ R58, R0.reuse, R58 ;  /* 0x0000003a003a7220 */ /* 0x040fe20000410000 */
[----:B------:R2:W-:Y:S01]  /*9fc0*/  @P0 LDGSTS.E.BYPASS.LTC128B.128 [R247+0xe100], [R6.64], !P4 ;  /* 0x0e10000006f70fae */ /* 0x0005e2000e101d4a */
[C---:B------:R-:W-:Y:S02]  /*9fd0*/  FMUL.FTZ R59, R0.reuse, R59 ;  /* 0x0000003b003b7220 */ /* 0x040fe40000410000 */
[C---:B------:R-:W-:Y:S02]  /*9fe0*/  FMUL.FTZ R62, R0.reuse, R62 ;  /* 0x0000003e003e7220 */ /* 0x040fe40000410000 */
[C---:B------:R-:W-:Y:S02]  /*9ff0*/  FMUL.FTZ R63, R0.reuse, R63 ;  /* 0x0000003f003f7220 */ /* 0x040fe40000410000 */
[C---:B------:R-:W-:Y:S01]  /*a000*/  FMUL.FTZ R66, R0.reuse, R66 ;  /* 0x0000004200427220 */ /* 0x040fe20000410000 */
[----:B------:R2:W-:Y:S01]  /*a010*/  @P0 LDGSTS.E.BYPASS.LTC128B.128 [R247+0x11100], [R6.64+0x80], !P6 ;  /* 0x1110008006f70fae */ /* 0x0005e2000f101d4a */
[C---:B------:R-:W-:Y:S02]  /*a020*/  FMUL.FTZ R67, R0.reuse, R67 ;  /* 0x0000004300437220 */ /* 0x040fe40000410000 */
[C---:B------:R-:W-:Y:S02]  /*a030*/  FMUL.FTZ R70, R0.reuse, R70 ;  /* 0x0000004600467220 */ /* 0x040fe40000410000 */
[----:B------:R-:W-:Y:S02]  /*a040*/  FMUL.FTZ R71, R0, R71 ;  /* 0x0000004700477220 */ /* 0x000fe40000410000 */
[C---:B------:R-:W-:Y:S01]  /*a050*/  FMUL.FTZ R72, R2.reuse, R72 ;  /* 0x0000004802487220 */ /* 0x040fe20000410000 */
[----:B------:R2:W-:Y:S01]  /*a060*/  @P0 LDGSTS.E.BYPASS.LTC128B.128 [R247+0x14100], [R6.64+0x100], !P3 ;  /* 0x1410010006f70fae */ /* 0x0005e2000d901d4a */
[C---:B------:R-:W-:Y:S02]  /*a070*/  FMUL.FTZ R73, R2.reuse, R73 ;  /* 0x0000004902497220 */ /* 0x040fe40000410000 */
[--C-:B-1----:R-:W-:Y:S01]  /*a080*/  FFMA.FTZ R4, R191, c[0x0][0x2d0], -R133.reuse ;  /* 0x0000b400bf047a23 */ /* 0x102fe20000010885 */
[----:B------:R-:W-:Y:S01]  /*a090*/  MOV R191, R14 ;  /* 0x0000000e00bf7202 */ /* 0x000fe20000000f00 */
[----:B------:R-:W-:Y:S01]  /*a0a0*/  FMUL.FTZ R5, R2, R137 ;  /* 0x0000008902057220 */ /* 0x000fe20000410000 */
[----:B---3--:R-:W-:Y:S01]  /*a0b0*/  F2FP.PACK_AB R137, R19, R185 ;  /* 0x000000b91389723e */ /* 0x008fe200000000ff */
[----:B------:R1:W-:Y:S01]  /*a0c0*/  MUFU.EX2 R27, R4 ;  /* 0x00000004001b7308 */ /* 0x0003e20000000800 */
[----:B------:R2:W-:Y:S01]  /*a0d0*/  @P0 LDGSTS.E.BYPASS.LTC128B.128 [R247+0x17100], [R6.64+0x180], !P5 ;  /* 0x1710018006f70fae */ /* 0x0005e2000e901d4a */
[C---:B------:R-:W-:Y:S02]  /*a0e0*/  FMUL.FTZ R74, R0.reuse, R74 ;  /* 0x0000004a004a7220 */ /* 0x040fe40000410000 */
[----:B------:R-:W-:Y:S02]  /*a0f0*/  FMUL.FTZ R75, R0, R75 ;  /* 0x0000004b004b7220 */ /* 0x000fe40000410000 */
[C---:B------:R-:W-:Y:S02]  /*a100*/  FMUL.FTZ R76, R2.reuse, R76 ;  /* 0x0000004c024c7220 */ /* 0x040fe40000410000 */
[----:B------:R-:W-:Y:S01]  /*a110*/  FMUL.FTZ R77, R2, R77 ;  /* 0x0000004d024d7220 */ /* 0x000fe20000410000 */
[----:B------:R-:W3:Y:S01]  /*a120*/  LDSM.16.MT88.4 R12, [R213+0x100] ;  /* 0x00010000d50c783b */ /* 0x000ee20000004200 */
[C---:B------:R-:W-:Y:S02]  /*a130*/  FMUL.FTZ R78, R0.reuse, R78 ;  /* 0x0000004e004e7220 */ /* 0x040fe40000410000 */
[----:B------:R-:W-:Y:S02]  /*a140*/  FMUL.FTZ R79, R0, R79 ;  /* 0x0000004f004f7220 */ /* 0x000fe40000410000 */
[C---:B------:R-:W-:Y:S02]  /*a150*/  FMUL.FTZ R80, R2.reuse, R80 ;  /* 0x0000005002507220 */ /* 0x040fe40000410000 */
[----:B------:R-:W-:Y:S01]  /*a160*/  FMUL.FTZ R81, R2, R81 ;  /* 0x0000005102517220 */ /* 0x000fe20000410000 */
[----:B------:R-:W-:Y:S01]  /*a170*/  LDSM.16.MT88.4 R28, [R216+0x100] ;  /* 0x00010000d81c783b */ /* 0x000fe20000004200 */
[C---:B------:R-:W-:Y:S02]  /*a180*/  FMUL.FTZ R82, R0.reuse, R82 ;  /* 0x0000005200527220 */ /* 0x040fe40000410000 */
[----:B------:R-:W-:Y:S02]  /*a190*/  FMUL.FTZ R83, R0, R83 ;  /* 0x0000005300537220 */ /* 0x000fe40000410000 */
[----:B------:R-:W-:Y:S02]  /*a1a0*/  FMUL.FTZ R84, R2, R84 ;  /* 0x0000005402547220 */ /* 0x000fe40000410000 */
[--C-:B-1----:R-:W-:Y:S01]  /*a1b0*/  FFMA.FTZ R4, R192, c[0x0][0x2d0], -R133.reuse ;  /* 0x0000b400c0047a23 */ /* 0x102fe20000010885 */
[----:B------:R-:W-:Y:S01]  /*a1c0*/  MOV R192, R21 ;  /* 0x0000001500c07202 */ /* 0x000fe20000000f00 */
[----:B------:R-:W-:Y:S01]  /*a1d0*/  LDSM.16.MT88.4 R36, [R215+0x100] ;  /* 0x00010000d724783b */ /* 0x000fe20000004200 */
[----:B------:R-:W-:Y:S01]  /*a1e0*/  FMUL.FTZ R85, R2, R85 ;  /* 0x0000005502557220 */ /* 0x000fe20000410000 */
[----:B------:R-:W1:Y:S01]  /*a1f0*/  MUFU.EX2 R40, R4 ;  /* 0x0000000400287308 */ /* 0x000e620000000800 */
[----:B--2---:R-:W-:Y:S01]  /*a200*/  FMUL.FTZ R6, R0, R138 ;  /* 0x0000008a00067220 */ /* 0x004fe20000410000 */
[----:B------:R-:W-:Y:S01]  /*a210*/  F2FP.PACK_AB R138, R32, R24 ;  /* 0x00000018208a723e */ /* 0x000fe200000000ff */
[C---:B------:R-:W-:Y:S02]  /*a220*/  FMUL.FTZ R7, R0.reuse, R139 ;  /* 0x0000008b00077220 */ /* 0x040fe40000410000 */
[C---:B------:R-:W-:Y:S01]  /*a230*/  FMUL.FTZ R86, R0.reuse, R86 ;  /* 0x0000005600567220 */ /* 0x040fe20000410000 */
[----:B------:R-:W2:Y:S01]  /*a240*/  LDSM.16.MT88.4 R20, [R214+0x100] ;  /* 0x00010000d614783b */ /* 0x000ea20000004200 */
[----:B------:R-:W-:Y:S02]  /*a250*/  FMUL.FTZ R87, R0, R87 ;  /* 0x0000005700577220 */ /* 0x000fe40000410000 */
[C---:B------:R-:W-:Y:S02]  /*a260*/  FMUL.FTZ R88, R2.reuse, R88 ;  /* 0x0000005802587220 */ /* 0x040fe40000410000 */
[----:B------:R-:W-:Y:S02]  /*a270*/  FMUL.FTZ R89, R2, R89 ;  /* 0x0000005902597220 */ /* 0x000fe40000410000 */
[C---:B------:R-:W-:Y:S01]  /*a280*/  FMUL.FTZ R90, R0.reuse, R90 ;  /* 0x0000005a005a7220 */ /* 0x040fe20000410000 */
[----:B------:R-:W4:Y:S01]  /*a290*/  LDSM.16.MT88.4 R44, [R213+0x3100] ;  /* 0x00310000d52c783b */ /* 0x000f220000004200 */
[----:B------:R-:W-:Y:S02]  /*a2a0*/  FMUL.FTZ R91, R0, R91 ;  /* 0x0000005b005b7220 */ /* 0x000fe40000410000 */
[C---:B------:R-:W-:Y:S02]  /*a2b0*/  FMUL.FTZ R92, R2.reuse, R92 ;  /* 0x0000005c025c7220 */ /* 0x040fe40000410000 */
[----:B------:R-:W-:Y:S02]  /*a2c0*/  FMUL.FTZ R93, R2, R93 ;  /* 0x0000005d025d7220 */ /* 0x000fe40000410000 */
[C---:B------:R-:W-:Y:S01]  /*a2d0*/  FMUL.FTZ R94, R0.reuse, R94 ;  /* 0x0000005e005e7220 */ /* 0x040fe20000410000 */
[----:B------:R-:W4:Y:S01]  /*a2e0*/  LDSM.16.MT88.4 R140, [R214+0x3100] ;  /* 0x00310000d68c783b */ /* 0x000f220000004200 */
[----:B------:R-:W-:Y:S01]  /*a2f0*/  FMUL.FTZ R95, R0, R95 ;  /* 0x0000005f005f7220 */ /* 0x000fe20000410000 */
[----:B-1----:R-:W-:Y:S01]  /*a300*/  F2FP.PACK_AB R139, R40, R27 ;  /* 0x0000001b288b723e */ /* 0x002fe200000000ff */
[----:B------:R-:W-:Y:S01]  /*a310*/  FMUL.FTZ R4, R2, R136 ;  /* 0x0000008802047220 */ /* 0x000fe20000410000 */
[----:B------:R-:W-:Y:S01]  /*a320*/  F2FP.PACK_AB R136, R18, R189 ;  /* 0x000000bd1288723e */ /* 0x000fe200000000ff */
[C---:B------:R-:W-:Y:S01]  /*a330*/  FMUL.FTZ R18, R0.reuse, R150 ;  /* 0x0000009600127220 */ /* 0x040fe20000410000 */
[----:B------:R-:W-:Y:S01]  /*a340*/  MOV R150, R19 ;  /* 0x0000001300967202 */ /* 0x000fe20000000f00 */
[----:B------:R-:W-:Y:S01]  /*a350*/  FMUL.FTZ R19, R0, R151 ;  /* 0x0000009700137220 */ /* 0x000fe20000410000 */
[----:B------:R-:W0:Y:S01]  /*a360*/  LDGDEPBAR ;  /* 0x00000000000079af */ /* 0x000e220000000000 */
[----:B------:R-:W-:Y:S01]  /*a370*/  MOV R151, R40 ;  /* 0x0000002800977202 */ /* 0x000fe20000000f00 */
[C---:B------:R-:W-:Y:S01]  /*a380*/  FMUL.FTZ R40, R2.reuse, R172 ;  /* 0x000000ac02287220 */ /* 0x040fe20000410000 */
[C---:B---3--:R-:W-:Y:S05]  /*a390*/  HMMA.16816.F32 R4, R136.reuse, R12, R4 ;  /* 0x0000000c8804723c */ /* 0x048fea0000001804 */
[C---:B------:R-:W-:Y:S02]  /*a3a0*/  FMUL.FTZ R96, R2.reuse, R96 ;  /* 0x0000006002607220 */ /* 0x040fe40000410000 */
[C---:B------:R-:W-:Y:S01]  /*a3b0*/  FMUL.FTZ R12, R2.reuse, R144 ;  /* 0x00000090020c7220 */ /* 0x040fe20000410000 */
[C---:B------:R-:W-:Y:S04]  /*a3c0*/  HMMA.16816.F32 R8, R136.reuse, R14, R8 ;  /* 0x0000000e8808723c */ /* 0x040fe80000001808 */
[C---:B------:R-:W-:Y:S02]  /*a3d0*/  FMUL.FTZ R13, R2.reuse, R145 ;  /* 0x00000091020d7220 */ /* 0x040fe40000410000 */
[----:B------:R-:W-:Y:S02]  /*a3e0*/  FMUL.FTZ R97, R2, R97 ;  /* 0x0000006102617220 */ /* 0x000fe40000410000 */
[C---:B------:R-:W-:Y:S04]  /*a3f0*/  FMUL.FTZ R14, R0.reuse, R146 ;  /* 0x00000092000e7220 */ /* 0x040fe80000410000 */
[C---:B------:R-:W-:Y:S02]  /*a400*/  FMUL.FTZ R15, R0.reuse, R147 ;  /* 0x00000093000f7220 */ /* 0x040fe40000410000 */
[----:B------:R-:W1:Y:S01]  /*a410*/  LDSM.16.MT88.4 R144, [R216+0x3100] ;  /* 0x00310000d890783b */ /* 0x000e620000004200 */
[C---:B------:R-:W-:Y:S02]  /*a420*/  FMUL.FTZ R98, R0.reuse, R98 ;  /* 0x0000006200627220 */ /* 0x040fe40000410000 */
[----:B------:R-:W-:Y:S02]  /*a430*/  FMUL.FTZ R99, R0, R99 ;  /* 0x0000006300637220 */ /* 0x000fe40000410000 */
[C---:B--2---:R-:W-:Y:S03]  /*a440*/  HMMA.16816.F32 R12, R136.reuse, R20, R12 ;  /* 0x00000014880c723c */ /* 0x044fe6000000180c */
[C---:B------:R-:W-:Y:S02]  /*a450*/  FMUL.FTZ R100, R2.reuse, R100 ;  /* 0x0000006402647220 */ /* 0x040fe40000410000 */
        /* <DEDUP_REMOVED lines=11> */
[C---:B------:R-:W-:Y:S01]  /*a510*/  FMUL.FTZ R32, R2.reuse, R164 ;  /* 0x000000a402207220 */ /* 0x040fe20000410000 */
[----:B------:R-:W-:Y:S01]  /*a520*/  MOV R166, R154 ;  /* 0x0000009a00a67202 */ /* 0x000fe20000000f00 */
[C---:B------:R-:W-:Y:S01]  /*a530*/  FMUL.FTZ R33, R2.reuse, R165 ;  /* 0x000000a502217220 */ /* 0x040fe20000410000 */
[----:B------:R-:W-:Y:S01]  /*a540*/  MOV R155, R24 ;  /* 0x00000018009b7202 */ /* 0x000fe20000000f00 */
[C---:B------:R-:W-:Y:S01]  /*a550*/  FMUL.FTZ R24, R2.reuse, R156 ;  /* 0x0000009c02187220 */ /* 0x040fe20000410000 */
[C---:B------:R-:W-:Y:S03]  /*a560*/  HMMA.16816.F32 R20, R136.reuse, R28, R20 ;  /* 0x0000001c8814723c */ /* 0x040fe60000001814 */
[----:B------:R-:W-:Y:S01]  /*a570*/  MOV R156, R25 ;  /* 0x00000019009c7202 */ /* 0x000fe20000000f00 */
[----:B------:R-:W-:Y:S01]  /*a580*/  FMUL.FTZ R25, R2, R157 ;  /* 0x0000009d02197220 */ /* 0x000fe20000410000 */
[----:B------:R-:W-:Y:S01]  /*a590*/  MOV R157, R26 ;  /* 0x0000001a009d7202 */ /* 0x000fe20000000f00 */
[----:B------:R-:W-:Y:S01]  /*a5a0*/  FMUL.FTZ R26, R0, R158 ;  /* 0x0000009e001a7220 */ /* 0x000fe20000410000 */
[----:B------:R-:W-:Y:S01]  /*a5b0*/  MOV R158, R148 ;  /* 0x00000094009e7202 */ /* 0x000fe20000000f00 */
[C---:B------:R-:W-:Y:S01]  /*a5c0*/  FMUL.FTZ R28, R2.reuse, R160 ;  /* 0x000000a0021c7220 */ /* 0x040fe20000410000 */
[----:B------:R-:W-:Y:S03]  /*a5d0*/  MOV R160, R134 ;  /* 0x0000008600a07202 */ /* 0x000fe60000000f00 */
[----:B------:R-:W-:Y:S01]  /*a5e0*/  MOV R175, R158 ;  /* 0x0000009e00af7202 */ /* 0x000fe20000000f00 */
[C---:B------:R-:W-:Y:S03]  /*a5f0*/  HMMA.16816.F32 R24, R136.reuse, R30, R24 ;  /* 0x0000001e8818723c */ /* 0x040fe60000001818 */
[----:B------:R-:W-:Y:S01]  /*a600*/  FMUL.FTZ R29, R2, R161 ;  /* 0x000000a1021d7220 */ /* 0x000fe20000410000 */
[----:B------:R-:W-:Y:S01]  /*a610*/  MOV R161, R50 ;  /* 0x0000003200a17202 */ /* 0x000fe20000000f00 */
[--C-:B------:R-:W-:Y:S01]  /*a620*/  FFMA.FTZ R134, R187, c[0x0][0x2d0], -R186.reuse ;  /* 0x0000b400bb867a23 */ /* 0x100fe200000108ba */
[----:B------:R-:W-:Y:S01]  /*a630*/  MOV R164, R48 ;  /* 0x0000003000a47202 */ /* 0x000fe20000000f00 */
[C---:B------:R-:W-:Y:S01]  /*a640*/  FMUL.FTZ R30, R0.reuse, R162 ;  /* 0x000000a2001e7220 */ /* 0x040fe20000410000 */
[----:B------:R-:W-:Y:S01]  /*a650*/  MOV R162, R155 ;  /* 0x0000009b00a27202 */ /* 0x000fe20000000f00 */
[----:B------:R-:W-:Y:S03]  /*a660*/  FMUL.FTZ R31, R0, R163 ;  /* 0x000000a3001f7220 */ /* 0x000fe60000410000 */
[----:B------:R-:W-:Y:S01]  /*a670*/  MOV R155, R151 ;  /* 0x00000097009b7202 */ /* 0x000fe20000000f00 */
[----:B------:R-:W-:Y:S01]  /*a680*/  FMUL.FTZ R48, R2, R180 ;  /* 0x000000b402307220 */ /* 0x000fe20000410000 */
[----:B------:R-:W-:Y:S01]  /*a690*/  MOV R187, R210 ;  /* 0x000000d200bb7202 */ /* 0x000fe20000000f00 */
[C---:B------:R-:W-:Y:S01]  /*a6a0*/  FMUL.FTZ R50, R0.reuse, R182 ;  /* 0x000000b600327220 */ /* 0x040fe20000410000 */
[C---:B------:R-:W-:Y:S03]  /*a6b0*/  HMMA.16816.F32 R28, R136.reuse, R36, R28 ;  /* 0x00000024881c723c */ /* 0x040fe6000000181c */
[----:B------:R-:W-:Y:S01]  /*a6c0*/  MOV R182, R248 ;  /* 0x000000f800b67202 */ /* 0x000fe20000000f00 */
[C---:B------:R-:W-:Y:S01]  /*a6d0*/  FMUL.FTZ R102, R0.reuse, R102 ;  /* 0x0000006600667220 */ /* 0x040fe20000410000 */
[----:B------:R-:W-:Y:S01]  /*a6e0*/  MOV R167, R155 ;  /* 0x0000009b00a77202 */ /* 0x000fe20000000f00 */
[----:B------:R-:W-:Y:S01]  /*a6f0*/  FMUL.FTZ R103, R0, R103 ;  /* 0x0000006700677220 */ /* 0x000fe20000410000 */
[----:B------:R-:W-:Y:S01]  /*a700*/  MOV R191, R51 ;  /* 0x0000003300bf7202 */ /* 0x000fe20000000f00 */
[C---:B------:R-:W-:Y:S04]  /*a710*/  HMMA.16816.F32 R32, R136.reuse, R38, R32 ;  /* 0x000000268820723c */ /* 0x040fe80000001820 */
[C---:B------:R-:W-:Y:S01]  /*a720*/  FMUL.FTZ R36, R2.reuse, R168 ;  /* 0x000000a802247220 */ /* 0x040fe20000410000 */
[----:B------:R-:W-:Y:S01]  /*a730*/  MOV R163, R49 ;  /* 0x0000003100a37202 */ /* 0x000fe20000000f00 */
[----:B------:R2:W-:Y:S01]  /*a740*/  MUFU.EX2 R168, R134 ;  /* 0x0000008600a87308 */ /* 0x0005e20000000800 */
[----:B------:R-:W-:Y:S02]  /*a750*/  FMUL.FTZ R37, R2, R169 ;  /* 0x000000a902257220 */ /* 0x000fe40000410000 */
[C---:B------:R-:W-:Y:S03]  /*a760*/  FMUL.FTZ R38, R0.reuse, R170 ;  /* 0x000000aa00267220 */ /* 0x040fe60000410000 */
[----:B------:R-:W-:Y:S01]  /*a770*/  FMUL.FTZ R39, R0, R171 ;  /* 0x000000ab00277220 */ /* 0x000fe20000410000 */
[----:B------:R-:W-:Y:S01]  /*a780*/  MOV R180, R163 ;  /* 0x000000a300b47202 */ /* 0x000fe20000000f00 */
[----:B------:R-:W-:Y:S01]  /*a790*/  FMUL.FTZ R49, R2, R181 ;  /* 0x000000b502317220 */ /* 0x000fe20000410000 */
[----:B------:R-:W-:Y:S01]  /*a7a0*/  MOV R181, R160 ;  /* 0x000000a000b57202 */ /* 0x000fe20000000f00 */
[----:B------:R-:W-:Y:S01]  /*a7b0*/  FMUL.FTZ R51, R0, R183 ;  /* 0x000000b700337220 */ /* 0x000fe20000410000 */
[----:B------:R-:W-:Y:S01]  /*a7c0*/  MOV R160, R153 ;  /* 0x0000009900a07202 */ /* 0x000fe20000000f00 */
[C---:B------:R-:W-:Y:S01]  /*a7d0*/  FMUL.FTZ R104, R2.reuse, R104 ;  /* 0x0000006802687220 */ /* 0x040fe20000410000 */
[C---:B----4-:R-:W-:Y:S03]  /*a7e0*/  HMMA.16816.F32 R36, R136.reuse, R44, R36 ;  /* 0x0000002c8824723c */ /* 0x050fe60000001824 */
[----:B------:R-:W-:Y:S01]  /*a7f0*/  MOV R183, R211 ;  /* 0x000000d300b77202 */ /* 0x000fe20000000f00 */
[----:B------:R-:W-:Y:S02]  /*a800*/  FMUL.FTZ R105, R2, R105 ;  /* 0x0000006902697220 */ /* 0x000fe40000410000 */
[----:B------:R-:W-:Y:S02]  /*a810*/  FMUL.FTZ R106, R0, R106 ;  /* 0x0000006a006a7220 */ /* 0x000fe40000410000 */
[C---:B------:R-:W-:Y:S04]  /*a820*/  HMMA.16816.F32 R40, R136.reuse, R46, R40 ;  /* 0x0000002e8828723c */ /* 0x040fe80000001828 */
[--C-:B--2---:R-:W-:Y:S01]  /*a830*/  FFMA.FTZ R134, R195, c[0x0][0x2d0], -R186.reuse ;  /* 0x0000b400c3867a23 */ /* 0x104fe200000108ba */
[----:B------:R-:W-:Y:S01]  /*a840*/  MOV R195, R164 ;  /* 0x000000a400c37202 */ /* 0x000fe20000000f00 */
[C---:B------:R-:W-:Y:S01]  /*a850*/  FMUL.FTZ R44, R2.reuse, R176 ;  /* 0x000000b0022c7220 */ /* 0x040fe20000410000 */
[----:B------:R-:W-:Y:S01]  /*a860*/  MOV R176, R156 ;  /* 0x0000009c00b07202 */ /* 0x000fe20000000f00 */
[----:B------:R-:W-:Y:S01]  /*a870*/  FMUL.FTZ R45, R2, R177 ;  /* 0x000000b1022d7220 */ /* 0x000fe20000410000 */
[----:B------:R-:W-:Y:S01]  /*a880*/  MOV R156, R150 ;  /* 0x00000096009c7202 */ /* 0x000fe20000000f00 */
[----:B------:R2:W3:Y:S02]  /*a890*/  MUFU.EX2 R169, R134 ;  /* 0x0000008600a97308 */ /* 0x0004e40000000800 */
[----:B------:R-:W-:Y:S01]  /*a8a0*/  MOV R177, R157 ;  /* 0x0000009d00b17202 */ /* 0x000fe20000000f00 */
[C---:B------:R-:W-:Y:S01]  /*a8b0*/  FMUL.FTZ R46, R0.reuse, R178 ;  /* 0x000000b2002e7220 */ /* 0x040fe20000410000 */
[----:B------:R-:W-:Y:S01]  /*a8c0*/  MOV R157, R149 ;  /* 0x00000095009d7202 */ /* 0x000fe20000000f00 */
[C---:B------:R-:W-:Y:S01]  /*a8d0*/  FMUL.FTZ R47, R0.reuse, R179 ;  /* 0x000000b3002f7220 */ /* 0x040fe20000410000 */
[----:B------:R-:W4:Y:S01]  /*a8e0*/  LDSM.16.MT88.4 R148, [R215+0x3100] ;  /* 0x00310000d794783b */ /* 0x000f220000004200 */
[----:B------:R-:W-:Y:S01]  /*a8f0*/  MOV R179, R161 ;  /* 0x000000a100b37202 */ /* 0x000fe20000000f00 */
[----:B------:R-:W-:Y:S01]  /*a900*/  FMUL.FTZ R107, R0, R107 ;  /* 0x0000006b006b7220 */ /* 0x000fe20000410000 */
[----:B------:R-:W-:Y:S01]  /*a910*/  MOV R161, R152 ;  /* 0x0000009800a17202 */ /* 0x000fe20000000f00 */
[C---:B------:R-:W-:Y:S01]  /*a920*/  FMUL.FTZ R108, R2.reuse, R108 ;  /* 0x0000006c026c7220 */ /* 0x040fe20000410000 */
[----:B------:R-:W-:Y:S01]  /*a930*/  MOV R178, R159 ;  /* 0x0000009f00b27202 */ /* 0x000fe20000000f00 */
[C---:B------:R-:W-:Y:S02]  /*a940*/  HMMA.16816.F32 R44, R136.reuse, R140, R44 ;  /* 0x0000008c882c723c */ /* 0x040fe4000000182c */
[----:B------:R-:W-:Y:S01]  /*a950*/  LDSM.16.MT88.4 R152, [R216+0x900] ;  /* 0x00090000d898783b */ /* 0x000fe20000004200 */
[----:B------:R-:W-:Y:S01]  /*a960*/  MOV R174, R157 ;  /* 0x0000009d00ae7202 */ /* 0x000fe20000000f00 */
[----:B------:R-:W-:Y:S01]  /*a970*/  FMUL.FTZ R109, R2, R109 ;  /* 0x0000006d026d7220 */ /* 0x000fe20000410000 */
[----:B------:R-:W-:Y:S01]  /*a980*/  MOV R173, R156 ;  /* 0x0000009c00ad7202 */ /* 0x000fe20000000f00 */
[C---:B------:R-:W-:Y:S02]  /*a990*/  FMUL.FTZ R110, R0.reuse, R110 ;  /* 0x0000006e006e7220 */ /* 0x040fe40000410000 */
[C---:B------:R-:W-:Y:S02]  /*a9a0*/  HMMA.16816.F32 R48, R136.reuse, R142, R48 ;  /* 0x0000008e8830723c */ /* 0x040fe40000001830 */
[----:B------:R-:W3:Y:S02]  /*a9b0*/  LDSM.16.MT88.4 R140, [R213+0x6100] ;  /* 0x00610000d58c783b */ /* 0x000ee40000004200 */
[----:B------:R-:W-:Y:S02]  /*a9c0*/  FMUL.FTZ R111, R0, R111 ;  /* 0x0000006f006f7220 */ /* 0x000fe40000410000 */
[----:B------:R-:W-:Y:S02]  /*a9d0*/  FMUL.FTZ R112, R2, R112 ;  /* 0x0000007002707220 */ /* 0x000fe40000410000 */
[C---:B-1----:R-:W-:Y:S02]  /*a9e0*/  HMMA.16816.F32 R52, R136.reuse, R144, R52 ;  /* 0x000000908834723c */ /* 0x042fe40000001834 */
[----:B------:R-:W-:Y:S02]  /*a9f0*/  LDSM.16.MT88.4 R156, [R215+0x900] ;  /* 0x00090000d79c783b */ /* 0x000fe40000004200 */
[--C-:B--2---:R-:W-:Y:S01]  /*aa00*/  FFMA.FTZ R134, R196, c[0x0][0x2d0], -R133.reuse ;  /* 0x0000b400c4867a23 */ /* 0x104fe20000010885 */
[----:B------:R-:W-:Y:S01]  /*aa10*/  MOV R196, R202 ;  /* 0x000000ca00c47202 */ /* 0x000fe20000000f00 */
[----:B------:R-:W-:Y:S02]  /*aa20*/  FMUL.FTZ R113, R2, R113 ;  /* 0x0000007102717220 */ /* 0x000fe40000410000 */
[C---:B------:R-:W-:Y:S01]  /*aa30*/  HMMA.16816.F32 R56, R136.reuse, R146, R56 ;  /* 0x000000928838723c */ /* 0x040fe20000001838 */
[----:B------:R1:W-:Y:S01]  /*aa40*/  MUFU.EX2 R248, R134 ;  /* 0x0000008600f87308 */ /* 0x0003e20000000800 */
[----:B------:R-:W2:Y:S02]  /*aa50*/  LDSM.16.MT88.4 R144, [R214+0x6100] ;  /* 0x00610000d690783b */ /* 0x000ea40000004200 */
[C---:B------:R-:W-:Y:S02]  /*aa60*/  FMUL.FTZ R114, R0.reuse, R114 ;  /* 0x0000007200727220 */ /* 0x040fe40000410000 */
[----:B------:R-:W-:Y:S02]  /*aa70*/  FMUL.FTZ R115, R0, R115 ;  /* 0x0000007300737220 */ /* 0x000fe40000410000 */
[C---:B------:R-:W-:Y:S01]  /*aa80*/  FMUL.FTZ R116, R2.reuse, R116 ;  /* 0x0000007402747220 */ /* 0x040fe20000410000 */
[C---:B----4-:R-:W-:Y:S03]  /*aa90*/  HMMA.16816.F32 R60, R136.reuse, R148, R60 ;  /* 0x00000094883c723c */ /* 0x050fe6000000183c */
[----:B------:R-:W-:Y:S02]  /*aaa0*/  FMUL.FTZ R117, R2, R117 ;  /* 0x0000007502757220 */ /* 0x000fe40000410000 */
[C---:B------:R-:W-:Y:S02]  /*aab0*/  FMUL.FTZ R118, R0.reuse, R118 ;  /* 0x0000007600767220 */ /* 0x040fe40000410000 */
[----:B------:R-:W-:Y:S01]  /*aac0*/  FMUL.FTZ R119, R0, R119 ;  /* 0x0000007700777220 */ /* 0x000fe20000410000 */
[C---:B------:R-:W-:Y:S01]  /*aad0*/  HMMA.16816.F32 R64, R136.reuse, R150, R64 ;  /* 0x000000968840723c */ /* 0x040fe20000001840 */
[----:B------:R-:W4:Y:S03]  /*aae0*/  LDSM.16.MT88.4 R148, [R216+0x6100] ;  /* 0x00610000d894783b */ /* 0x000f260000004200 */
[C---:B------:R-:W-:Y:S02]  /*aaf0*/  FMUL.FTZ R120, R2.reuse, R120 ;  /* 0x0000007802787220 */ /* 0x040fe40000410000 */
[----:B------:R-:W-:Y:S02]  /*ab00*/  FMUL.FTZ R121, R2, R121 ;  /* 0x0000007902797220 */ /* 0x000fe40000410000 */
[C---:B---3--:R-:W-:Y:S04]  /*ab10*/  HMMA.16816.F32 R68, R136.reuse, R140, R68 ;  /* 0x0000008c8844723c */ /* 0x048fe80000001844 */
[--C-:B-1----:R-:W-:Y:S01]  /*ab20*/  FFMA.FTZ R134, R197, c[0x0][0x2d0], -R133.reuse ;  /* 0x0000b400c5867a23 */ /* 0x102fe20000010885 */
[----:B------:R-:W-:Y:S01]  /*ab30*/  MOV R197, R209 ;  /* 0x000000d100c57202 */ /* 0x000fe20000000f00 */
[C---:B------:R-:W-:Y:S02]  /*ab40*/  FMUL.FTZ R122, R0.reuse, R122 ;  /* 0x0000007a007a7220 */ /* 0x040fe40000410000 */
[C---:B------:R-:W-:Y:S01]  /*ab50*/  HMMA.16816.F32 R72, R136.reuse, R142, R72 ;  /* 0x0000008e8848723c */ /* 0x040fe20000001848 */
[----:B------:R1:W3:Y:S01]  /*ab60*/  MUFU.EX2 R211, R134 ;  /* 0x0000008600d37308 */ /* 0x0002e20000000800 */
[----:B------:R-:W3:Y:S02]  /*ab70*/  LDSM.16.MT88.4 R140, [R215+0x6100] ;  /* 0x00610000d78c783b */ /* 0x000ee40000004200 */
        /* <DEDUP_REMOVED lines=9> */
[----:B------:R-:W-:Y:S01]  /*ac10*/  FMUL.FTZ R129, R2, R129 ;  /* 0x0000008102817220 */ /* 0x000fe20000410000 */
[C---:B----4-:R-:W-:Y:S03]  /*ac20*/  HMMA.16816.F32 R84, R136.reuse, R148, R84 ;  /* 0x000000948854723c */ /* 0x050fe60000001854 */
[--C-:B-1----:R-:W-:Y:S02]  /*ac30*/  FFMA.FTZ R134, R198, c[0x0][0x2d0], -R186.reuse ;  /* 0x0000b400c6867a23 */ /* 0x102fe400000108ba */
[C---:B------:R-:W-:Y:S02]  /*ac40*/  FMUL.FTZ R130, R0.reuse, R130 ;  /* 0x0000008200827220 */ /* 0x040fe40000410000 */
[----:B------:R1:W-:Y:S01]  /*ac50*/  MUFU.EX2 R170, R134 ;  /* 0x0000008600aa7308 */ /* 0x0003e20000000800 */
[C---:B------:R-:W-:Y:S01]  /*ac60*/  HMMA.16816.F32 R88, R136.reuse, R150, R88 ;  /* 0x000000968858723c */ /* 0x040fe20000001858 */
[----:B------:R-:W4:Y:S03]  /*ac70*/  LDSM.16.MT88.4 R148, [R214+0x9100] ;  /* 0x00910000d694783b */ /* 0x000f260000004200 */
[----:B------:R-:W-:Y:S04]  /*ac80*/  FMUL.FTZ R131, R0, R131 ;  /* 0x0000008300837220 */ /* 0x000fe80000410000 */
[C---:B---3--:R-:W-:Y:S08]  /*ac90*/  HMMA.16816.F32 R92, R136.reuse, R140, R92 ;  /* 0x0000008c885c723c */ /* 0x048ff0000000185c */
[C---:B------:R-:W-:Y:S01]  /*aca0*/  HMMA.16816.F32 R96, R136.reuse, R142, R96 ;  /* 0x0000008e8860723c */ /* 0x040fe20000001860 */
[----:B------:R-:W3:Y:S03]  /*acb0*/  LDSM.16.MT88.4 R140, [R216+0x9100] ;  /* 0x00910000d88c783b */ /* 0x000ee60000004200 */
[--C-:B-1----:R-:W-:Y:S04]  /*acc0*/  FFMA.FTZ R134, R199, c[0x0][0x2d0], -R186.reuse ;  /* 0x0000b400c7867a23 */ /* 0x102fe800000108ba */
[C---:B--2---:R-:W-:Y:S01]  /*acd0*/  HMMA.16816.F32 R100, R136.reuse, R144, R100 ;  /* 0x000000908864723c */ /* 0x044fe20000001864 */
[----:B------:R1:W2:Y:S07]  /*ace0*/  MUFU.EX2 R171, R134 ;  /* 0x0000008600ab7308 */ /* 0x0002ae0000000800 */
[C---:B------:R-:W-:Y:S01]  /*acf0*/  HMMA.16816.F32 R104, R136.reuse, R146, R104 ;  /* 0x000000928868723c */ /* 0x040fe20000001868 */
[----:B------:R-:W2:Y:S07]  /*ad00*/  LDSM.16.MT88.4 R144, [R215+0x9100] ;  /* 0x00910000d790783b */ /* 0x000eae0000004200 */
[C---:B----4-:R-:W-:Y:S08]  /*ad10*/  HMMA.16816.F32 R108, R136.reuse, R148, R108 ;  /* 0x00000094886c723c */ /* 0x050ff0000000186c */
[C---:B------:R-:W-:Y:S01]  /*ad20*/  HMMA.16816.F32 R112, R136.reuse, R150, R112 ;  /* 0x000000968870723c */ /* 0x040fe20000001870 */
[----:B------:R-:W-:Y:S03]  /*ad30*/  LDSM.16.MT88.4 R148, [R214+0x900] ;  /* 0x00090000d694783b */ /* 0x000fe60000004200 */
[--C-:B-1----:R-:W-:Y:S04]  /*ad40*/  FFMA.FTZ R134, R204, c[0x0][0x2d0], -R133.reuse ;  /* 0x0000b400cc867a23 */ /* 0x102fe80000010885 */
[----:B------:R1:W-:Y:S01]  /*ad50*/  MUFU.EX2 R210, R134 ;  /* 0x0000008600d27308 */ /* 0x0003e20000000800 */
[C---:B---3--:R-:W-:Y:S08]  /*ad60*/  HMMA.16816.F32 R116, R136.reuse, R140, R116 ;  /* 0x0000008c8874723c */ /* 0x048ff00000001874 */
[C---:B------:R-:W-:Y:S01]  /*ad70*/  HMMA.16816.F32 R120, R136.reuse, R142, R120 ;  /* 0x0000008e8878723c */ /* 0x040fe20000001878 */
[----:B------:R-:W3:Y:S07]  /*ad80*/  LDSM.16.MT88.4 R140, [R213+0x900] ;  /* 0x00090000d58c783b */ /* 0x000eee0000004200 */
[C---:B--2---:R-:W-:Y:S04]  /*ad90*/  HMMA.16816.F32 R124, R136.reuse, R144, R124 ;  /* 0x00000090887c723c */ /* 0x044fe8000000187c */
[--C-:B-1----:R-:W-:Y:S04]  /*ada0*/  FFMA.FTZ R134, R205, c[0x0][0x2d0], -R133.reuse ;  /* 0x0000b400cd867a23 */ /* 0x102fe80000010885 */
[----:B------:R-:W-:Y:S01]  /*adb0*/  HMMA.16816.F32 R128, R136, R146, R128 ;  /* 0x000000928880723c */ /* 0x000fe20000001880 */
[----:B------:R-:W1:Y:S01]  /*adc0*/  LDSM.16.MT88.4 R144, [R213+0x3900] ;  /* 0x00390000d590783b */ /* 0x000e620000004200 */
[----:B------:R-:W2:Y:S05]  /*add0*/  MUFU.EX2 R209, R134 ;  /* 0x0000008600d17308 */ /* 0x000eaa0000000800 */
[----:B------:R-:W-:Y:S02]  /*ade0*/  F2FP.PACK_AB R136, R169, R168 ;  /* 0x000000a8a988723e */ /* 0x000fe400000000ff */
[----:B------:R-:W-:Y:S03]  /*adf0*/  F2FP.PACK_AB R137, R211, R248 ;  /* 0x000000f8d389723e */ /* 0x000fe600000000ff */
[----:B------:R-:W-:Y:S02]  /*ae00*/  F2FP.PACK_AB R138, R171, R170 ;  /* 0x000000aaab8a723e */ /* 0x000fe400000000ff */
[----:B--2---:R-:W-:Y:S01]  /*ae10*/  F2FP.PACK_AB R139, R209, R210 ;  /* 0x000000d2d18b723e */ /* 0x004fe200000000ff */
[--C-:B------:R-:W-:Y:S04]  /*ae20*/  FFMA.FTZ R134, R206, c[0x0][0x2d0], -R186.reuse ;  /* 0x0000b400ce867a23 */ /* 0x100fe800000108ba */
[----:B------:R2:W-:Y:S02]  /*ae30*/  MUFU.EX2 R163, R134 ;  /* 0x0000008600a37308 */ /* 0x0005e40000000800 */
[C---:B---3--:R-:W-:Y:S08]  /*ae40*/  HMMA.16816.F32 R4, R136.reuse, R140, R4 ;  /* 0x0000008c8804723c */ /* 0x048ff00000001804 */
[C---:B------:R-:W-:Y:S01]  /*ae50*/  HMMA.16816.F32 R8, R136.reuse, R142, R8 ;  /* 0x0000008e8808723c */ /* 0x040fe20000001808 */
[----:B------:R-:W3:Y:S07]  /*ae60*/  LDSM.16.MT88.4 R140, [R214+0x3900] ;  /* 0x00390000d68c783b */ /* 0x000eee0000004200 */
[C---:B------:R-:W-:Y:S04]  /*ae70*/  HMMA.16816.F32 R12, R136.reuse, R148, R12 ;  /* 0x00000094880c723c */ /* 0x040fe8000000180c */
[--C-:B--2---:R-:W-:Y:S04]  /*ae80*/  FFMA.FTZ R134, R207, c[0x0][0x2d0], -R186.reuse ;  /* 0x0000b400cf867a23 */ /* 0x104fe800000108ba */
[C---:B------:R-:W-:Y:S01]  /*ae90*/  HMMA.16816.F32 R16, R136.reuse, R150, R16 ;  /* 0x000000968810723c */ /* 0x040fe20000001810 */
[----:B------:R-:W2:Y:S01]  /*aea0*/  LDSM.16.MT88.4 R148, [R216+0x3900] ;  /* 0x00390000d894783b */ /* 0x000ea20000004200 */
[----:B------:R4:W1:Y:S06]  /*aeb0*/  MUFU.EX2 R164, R134 ;  /* 0x0000008600a47308 */ /* 0x00086c0000000800 */
[C---:B------:R-:W-:Y:S08]  /*aec0*/  HMMA.16816.F32 R20, R136.reuse, R152, R20 ;  /* 0x000000988814723c */ /* 0x040ff00000001814 */
[C---:B------:R-:W-:Y:S01]  /*aed0*/  HMMA.16816.F32 R24, R136.reuse, R154, R24 ;  /* 0x0000009a8818723c */ /* 0x040fe20000001818 */
[----:B------:R-:W2:Y:S07]  /*aee0*/  LDSM.16.MT88.4 R152, [R215+0x3900] ;  /* 0x00390000d798783b */ /* 0x000eae0000004200 */
[C---:B------:R-:W-:Y:S04]  /*aef0*/  HMMA.16816.F32 R28, R136.reuse, R156, R28 ;  /* 0x0000009c881c723c */ /* 0x040fe8000000181c */
[--C-:B----4-:R-:W-:Y:S04]  /*af00*/  FFMA.FTZ R134, R208, c[0x0][0x2d0], -R133.reuse ;  /* 0x0000b400d0867a23 */ /* 0x110fe80000010885 */
[C---:B------:R-:W-:Y:S01]  /*af10*/  HMMA.16816.F32 R32, R136.reuse, R158, R32 ;  /* 0x0000009e8820723c */ /* 0x040fe20000001820 */
[----:B------:R-:W4:Y:S01]  /*af20*/  LDSM.16.MT88.4 R156, [R213+0x6900] ;  /* 0x00690000d59c783b */ /* 0x000f220000004200 */
[----:B------:R2:W-:Y:S06]  /*af30*/  MUFU.EX2 R206, R134 ;  /* 0x0000008600ce7308 */ /* 0x0005ec0000000800 */
[C---:B-1----:R-:W-:Y:S08]  /*af40*/  HMMA.16816.F32 R36, R136.reuse, R144, R36 ;  /* 0x000000908824723c */ /* 0x042ff00000001824 */
[C---:B------:R-:W-:Y:S01]  /*af50*/  HMMA.16816.F32 R40, R136.reuse, R146, R40 ;  /* 0x000000928828723c */ /* 0x040fe20000001828 */
[----:B------:R-:W1:Y:S07]  /*af60*/  LDSM.16.MT88.4 R144, [R214+0x6900] ;  /* 0x00690000d690783b */ /* 0x000e6e0000004200 */
[C---:B---3--:R-:W-:Y:S04]  /*af70*/  HMMA.16816.F32 R44, R136.reuse, R140, R44 ;  /* 0x0000008c882c723c */ /* 0x048fe8000000182c */
[--C-:B--2---:R-:W-:Y:S04]  /*af80*/  FFMA.FTZ R134, R249, c[0x0][0x2d0], -R133.reuse ;  /* 0x0000b400f9867a23 */ /* 0x104fe80000010885 */
[C---:B------:R-:W-:Y:S01]  /*af90*/  HMMA.16816.F32 R48, R136.reuse, R142, R48 ;  /* 0x0000008e8830723c */ /* 0x040fe20000001830 */
[----:B------:R-:W2:Y:S01]  /*afa0*/  LDSM.16.MT88.4 R140, [R216+0x6900] ;  /* 0x00690000d88c783b */ /* 0x000ea20000004200 */
[----:B------:R3:W-:Y:S06]  /*afb0*/  MUFU.EX2 R205, R134 ;  /* 0x0000008600cd7308 */ /* 0x0007ec0000000800 */
[C---:B------:R-:W-:Y:S08]  /*afc0*/  HMMA.16816.F32 R52, R136.reuse, R148, R52 ;  /* 0x000000948834723c */ /* 0x040ff00000001834 */
[C---:B------:R-:W-:Y:S01]  /*afd0*/  HMMA.16816.F32 R56, R136.reuse, R150, R56 ;  /* 0x000000968838723c */ /* 0x040fe20000001838 */
[----:B------:R-:W2:Y:S07]  /*afe0*/  LDSM.16.MT88.4 R148, [R215+0x6900] ;  /* 0x00690000d794783b */ /* 0x000eae0000004200 */
[C---:B------:R-:W-:Y:S04]  /*aff0*/  HMMA.16816.F32 R60, R136.reuse, R152, R60 ;  /* 0x00000098883c723c */ /* 0x040fe8000000183c */
[--C-:B---3--:R-:W-:Y:S04]  /*b000*/  FFMA.FTZ R134, R250, c[0x0][0x2d0], -R186.reuse ;  /* 0x0000b400fa867a23 */ /* 0x108fe800000108ba */
[C---:B------:R-:W-:Y:S01]  /*b010*/  HMMA.16816.F32 R64, R136.reuse, R154, R64 ;  /* 0x0000009a8840723c */ /* 0x040fe20000001840 */
[----:B------:R-:W3:Y:S01]  /*b020*/  LDSM.16.MT88.4 R152, [R213+0x9900] ;  /* 0x00990000d598783b */ /* 0x000ee20000004200 */
[----:B------:R2:W-:Y:S06]  /*b030*/  MUFU.EX2 R165, R134 ;  /* 0x0000008600a57308 */ /* 0x0005ec0000000800 */
[C---:B----4-:R-:W-:Y:S08]  /*b040*/  HMMA.16816.F32 R68, R136.reuse, R156, R68 ;  /* 0x0000009c8844723c */ /* 0x050ff00000001844 */
[C---:B------:R-:W-:Y:S01]  /*b050*/  HMMA.16816.F32 R72, R136.reuse, R158, R72 ;  /* 0x0000009e8848723c */ /* 0x040fe20000001848 */
[----:B------:R-:W-:Y:S07]  /*b060*/  LDSM.16.MT88.4 R156, [R216+0x1100] ;  /* 0x00110000d89c783b */ /* 0x000fee0000004200 */
[C---:B-1----:R-:W-:Y:S04]  /*b070*/  HMMA.16816.F32 R76, R136.reuse, R144, R76 ;  /* 0x00000090884c723c */ /* 0x042fe8000000184c */
[--C-:B--2---:R-:W-:Y:S04]  /*b080*/  FFMA.FTZ R134, R251, c[0x0][0x2d0], -R186.reuse ;  /* 0x0000b400fb867a23 */ /* 0x104fe800000108ba */
[C---:B------:R-:W-:Y:S01]  /*b090*/  HMMA.16816.F32 R80, R136.reuse, R146, R80 ;  /* 0x000000928850723c */ /* 0x040fe20000001850 */
[----:B------:R-:W1:Y:S01]  /*b0a0*/  LDSM.16.MT88.4 R144, [R214+0x9900] ;  /* 0x00990000d690783b */ /* 0x000e620000004200 */
[----:B------:R2:W4:Y:S06]  /*b0b0*/  MUFU.EX2 R172, R134 ;  /* 0x0000008600ac7308 */ /* 0x00052c0000000800 */
[C---:B------:R-:W-:Y:S08]  /*b0c0*/  HMMA.16816.F32 R84, R136.reuse, R140, R84 ;  /* 0x0000008c8854723c */ /* 0x040ff00000001854 */
[C---:B------:R-:W-:Y:S01]  /*b0d0*/  HMMA.16816.F32 R88, R136.reuse, R142, R88 ;  /* 0x0000008e8858723c */ /* 0x040fe20000001858 */
[----:B------:R-:W4:Y:S07]  /*b0e0*/  LDSM.16.MT88.4 R140, [R216+0x9900] ;  /* 0x00990000d88c783b */ /* 0x000f2e0000004200 */
[C---:B------:R-:W-:Y:S04]  /*b0f0*/  HMMA.16816.F32 R92, R136.reuse, R148, R92 ;  /* 0x00000094885c723c */ /* 0x040fe8000000185c */
[--C-:B--2---:R-:W-:Y:S04]  /*b100*/  FFMA.FTZ R134, R252, c[0x0][0x2d0], -R133.reuse ;  /* 0x0000b400fc867a23 */ /* 0x104fe80000010885 */
[C---:B------:R-:W-:Y:S01]  /*b110*/  HMMA.16816.F32 R96, R136.reuse, R150, R96 ;  /* 0x000000968860723c */ /* 0x040fe20000001860 */
[----:B------:R-:W2:Y:S01]  /*b120*/  LDSM.16.MT88.4 R148, [R215+0x9900] ;  /* 0x00990000d794783b */ /* 0x000ea20000004200 */
[----:B------:R4:W-:Y:S06]  /*b130*/  MUFU.EX2 R202, R134 ;  /* 0x0000008600ca7308 */ /* 0x0009ec0000000800 */
[C---:B---3--:R-:W-:Y:S08]  /*b140*/  HMMA.16816.F32 R100, R136.reuse, R152, R100 ;  /* 0x000000988864723c */ /* 0x048ff00000001864 */
[C---:B------:R-:W-:Y:S01]  /*b150*/  HMMA.16816.F32 R104, R136.reuse, R154, R104 ;  /* 0x0000009a8868723c */ /* 0x040fe20000001868 */
[----:B------:R-:W3:Y:S07]  /*b160*/  LDSM.16.MT88.4 R152, [R213+0x1100] ;  /* 0x00110000d598783b */ /* 0x000eee0000004200 */
[C---:B-1----:R-:W-:Y:S04]  /*b170*/  HMMA.16816.F32 R108, R136.reuse, R144, R108 ;  /* 0x00000090886c723c */ /* 0x042fe8000000186c */
[--C-:B----4-:R-:W-:Y:S01]  /*b180*/  FFMA.FTZ R134, R197, c[0x0][0x2d0], -R133.reuse ;  /* 0x0000b400c5867a23 */ /* 0x110fe20000010885 */
[----:B------:R-:W-:Y:S03]  /*b190*/  MOV R197, R201 ;  /* 0x000000c900c57202 */ /* 0x000fe60000000f00 */
[C---:B------:R-:W-:Y:S01]  /*b1a0*/  HMMA.16816.F32 R112, R136.reuse, R146, R112 ;  /* 0x000000928870723c */ /* 0x040fe20000001870 */
[----:B------:R-:W1:Y:S01]  /*b1b0*/  LDSM.16.MT88.4 R144, [R214+0x1100] ;  /* 0x00110000d690783b */ /* 0x000e620000004200 */
[----:B------:R4:W1:Y:S06]  /*b1c0*/  MUFU.EX2 R201, R134 ;  /* 0x0000008600c97308 */ /* 0x00086c0000000800 */
[C---:B------:R-:W-:Y:S08]  /*b1d0*/  HMMA.16816.F32 R116, R136.reuse, R140, R116 ;  /* 0x0000008c8874723c */ /* 0x040ff00000001874 */
[C---:B------:R-:W-:Y:S01]  /*b1e0*/  HMMA.16816.F32 R120, R136.reuse, R142, R120 ;  /* 0x0000008e8878723c */ /* 0x040fe20000001878 */
[----:B------:R-:W3:Y:S07]  /*b1f0*/  LDSM.16.MT88.4 R140, [R215+0x1100] ;  /* 0x00110000d78c783b */ /* 0x000eee0000004200 */
[C---:B--2---:R-:W-:Y:S04]  /*b200*/  HMMA.16816.F32 R124, R136.reuse, R148, R124 ;  /* 0x00000094887c723c */ /* 0x044fe8000000187c */
[--C-:B----4-:R-:W-:Y:S04]  /*b210*/  FFMA.FTZ R134, R197, c[0x0][0x2d0], -R186.reuse ;  /* 0x0000b400c5867a23 */ /* 0x110fe800000108ba */
[----:B------:R-:W-:Y:S01]  /*b220*/  HMMA.16816.F32 R128, R136, R150, R128 ;  /* 0x000000968880723c */ /* 0x000fe20000001880 */
[----:B------:R-:W2:Y:S01]  /*b230*/  LDSM.16.MT88.4 R148, [R213+0x4100] ;  /* 0x00410000d594783b */ /* 0x000ea20000004200 */
[----:B------:R4:W-:Y:S05]  /*b240*/  MUFU.EX2 R252, R134 ;  /* 0x0000008600fc7308 */ /* 0x0009ea0000000800 */
[----:B------:R-:W-:Y:S02]  /*b250*/  F2FP.PACK_AB R136, R164, R163 ;  /* 0x000000a3a488723e */ /* 0x000fe400000000ff */
[----:B------:R-:W-:Y:S03]  /*b260*/  F2FP.PACK_AB R138, R172, R165 ;  /* 0x000000a5ac8a723e */ /* 0x000fe600000000ff */
[----:B------:R-:W-:Y:S02]  /*b270*/  F2FP.PACK_AB R137, R205, R206 ;  /* 0x000000cecd89723e */ /* 0x000fe400000000ff */
[----:B-1----:R-:W-:Y:S07]  /*b280*/  F2FP.PACK_AB R139, R201, R202 ;  /* 0x000000cac98b723e */ /* 0x002fee00000000ff */
[C---:B---3--:R-:W-:Y:S03]  /*b290*/  HMMA.16816.F32 R4, R136.reuse, R152, R4 ;  /* 0x000000988804723c */ /* 0x048fe60000001804 */
[--C-:B----4-:R-:W-:Y:S05]  /*b2a0*/  FFMA.FTZ R134, R196, c[0x0][0x2d0], -R186.reuse ;  /* 0x0000b400c4867a23 */ /* 0x110fea00000108ba */
[C---:B------:R-:W-:Y:S01]  /*b2b0*/  HMMA.16816.F32 R8, R136.reuse, R154, R8 ;  /* 0x0000009a8808723c */ /* 0x040fe20000001808 */
[----:B------:R-:W1:Y:S01]  /*b2c0*/  LDSM.16.MT88.4 R152, [R214+0x4100] ;  /* 0x00410000d698783b */ /* 0x000e620000004200 */
[----:B------:R3:W4:Y:S06]  /*b2d0*/  MUFU.EX2 R251, R134 ;  /* 0x0000008600fb7308 */ /* 0x00072c0000000800 */
[C---:B------:R-:W-:Y:S08]  /*b2e0*/  HMMA.16816.F32 R12, R136.reuse, R144, R12 ;  /* 0x00000090880c723c */ /* 0x040ff0000000180c */
[C---:B------:R-:W-:Y:S01]  /*b2f0*/  HMMA.16816.F32 R16, R136.reuse, R146, R16 ;  /* 0x000000928810723c */ /* 0x040fe20000001810 */
[----:B------:R-:W1:Y:S07]  /*b300*/  LDSM.16.MT88.4 R144, [R216+0x4100] ;  /* 0x00410000d890783b */ /* 0x000e6e0000004200 */
[C---:B------:R-:W-:Y:S04]  /*b310*/  HMMA.16816.F32 R20, R136.reuse, R156, R20 ;  /* 0x0000009c8814723c */ /* 0x040fe80000001814 */
[--C-:B---3--:R-:W-:Y:S01]  /*b320*/  FFMA.FTZ R134, R183, c[0x0][0x2d0], -R133.reuse ;  /* 0x0000b400b7867a23 */ /* 0x108fe20000010885 */
[----:B------:R-:W-:Y:S03]  /*b330*/  MOV R183, R200 ;  /* 0x000000c800b77202 */ /* 0x000fe60000000f00 */
[C---:B------:R-:W-:Y:S01]  /*b340*/  HMMA.16816.F32 R24, R136.reuse, R158, R24 ;  /* 0x0000009e8818723c */ /* 0x040fe20000001818 */
[----:B------:R-:W-:Y:S01]  /*b350*/  LDSM.16.MT88.4 R156, [R213+0x7100] ;  /* 0x00710000d59c783b */ /* 0x000fe20000004200 */
[----:B------:R3:W-:Y:S06]  /*b360*/  MUFU.EX2 R200, R134 ;  /* 0x0000008600c87308 */ /* 0x0007ec0000000800 */
[C---:B------:R-:W-:Y:S08]  /*b370*/  HMMA.16816.F32 R28, R136.reuse, R140, R28 ;  /* 0x0000008c881c723c */ /* 0x040ff0000000181c */
[C---:B------:R-:W-:Y:S01]  /*b380*/  HMMA.16816.F32 R32, R136.reuse, R142, R32 ;  /* 0x0000008e8820723c */ /* 0x040fe20000001820 */
[----:B------:R-:W4:Y:S07]  /*b390*/  LDSM.16.MT88.4 R140, [R215+0x4100] ;  /* 0x00410000d78c783b */ /* 0x000f2e0000004200 */
[C---:B--2---:R-:W-:Y:S04]  /*b3a0*/  HMMA.16816.F32 R36, R136.reuse, R148, R36 ;  /* 0x000000948824723c */ /* 0x044fe80000001824 */
[--C-:B---3--:R-:W-:Y:S04]  /*b3b0*/  FFMA.FTZ R134, R195, c[0x0][0x2d0], -R133.reuse ;  /* 0x0000b400c3867a23 */ /* 0x108fe80000010885 */
[C---:B------:R-:W-:Y:S01]  /*b3c0*/  HMMA.16816.F32 R40, R136.reuse, R150, R40 ;  /* 0x000000968828723c */ /* 0x040fe20000001828 */
[----:B------:R-:W2:Y:S01]  /*b3d0*/  LDSM.16.MT88.4 R148, [R214+0x7100] ;  /* 0x00710000d694783b */ /* 0x000ea20000004200 */
[----:B------:R3:W2:Y:S06]  /*b3e0*/  MUFU.EX2 R199, R134 ;  /* 0x0000008600c77308 */ /* 0x0006ac0000000800 */
[C---:B-1----:R-:W-:Y:S08]  /*b3f0*/  HMMA.16816.F32 R44, R136.reuse, R152, R44 ;  /* 0x00000098882c723c */ /* 0x042ff0000000182c */
[C---:B------:R-:W-:Y:S01]  /*b400*/  HMMA.16816.F32 R48, R136.reuse, R154, R48 ;  /* 0x0000009a8830723c */ /* 0x040fe20000001830 */
[----:B------:R-:W1:Y:S07]  /*b410*/  LDSM.16.MT88.4 R152, [R216+0x7100] ;  /* 0x00710000d898783b */ /* 0x000e6e0000004200 */
[C---:B------:R-:W-:Y:S04]  /*b420*/  HMMA.16816.F32 R52, R136.reuse, R144, R52 ;  /* 0x000000908834723c */ /* 0x040fe80000001834 */
[--C-:B---3--:R-:W-:Y:S04]  /*b430*/  FFMA.FTZ R134, R183, c[0x0][0x2d0], -R186.reuse ;  /* 0x0000b400b7867a23 */ /* 0x108fe800000108ba */
[C---:B------:R-:W-:Y:S01]  /*b440*/  HMMA.16816.F32 R56, R136.reuse, R146, R56 ;  /* 0x000000928838723c */ /* 0x040fe20000001838 */
[----:B------:R-:W3:Y:S01]  /*b450*/  LDSM.16.MT88.4 R144, [R215+0x7100] ;  /* 0x00710000d790783b */ /* 0x000ee20000004200 */
[----:B------:R1:W-:Y:S06]  /*b460*/  MUFU.EX2 R249, R134 ;  /* 0x0000008600f97308 */ /* 0x0003ec0000000800 */
[C---:B----4-:R-:W-:Y:S08]  /*b470*/  HMMA.16816.F32 R60, R136.reuse, R140, R60 ;  /* 0x0000008c883c723c */ /* 0x050ff0000000183c */
[C---:B------:R-:W-:Y:S01]  /*b480*/  HMMA.16816.F32 R64, R136.reuse, R142, R64 ;  /* 0x0000008e8840723c */ /* 0x040fe20000001840 */
[----:B------:R-:W4:Y:S07]  /*b490*/  LDSM.16.MT88.4 R140, [R213+0xa100] ;  /* 0x00a10000d58c783b */ /* 0x000f2e0000004200 */
[C---:B------:R-:W-:Y:S04]  /*b4a0*/  HMMA.16816.F32 R68, R136.reuse, R156, R68 ;  /* 0x0000009c8844723c */ /* 0x040fe80000001844 */
[--C-:B-1----:R-:W-:Y:S03]  /*b4b0*/  FFMA.FTZ R134, R182, c[0x0][0x2d0], -R133.reuse ;  /* 0x0000b400b6867a23 */ /* 0x102fe60000010885 */
[--C-:B------:R-:W-:Y:S01]  /*b4c0*/  FFMA.FTZ R156, R187, c[0x0][0x2d0], -R186.reuse ;  /* 0x0000b400bb9c7a23 */ /* 0x100fe200000108ba */
[C---:B------:R-:W-:Y:S01]  /*b4d0*/  HMMA.16816.F32 R72, R136.reuse, R158, R72 ;  /* 0x0000009e8848723c */ /* 0x040fe20000001848 */
[----:B------:R1:W-:Y:S07]  /*b4e0*/  MUFU.EX2 R198, R134 ;  /* 0x0000008600c67308 */ /* 0x0003ee0000000800 */
[C---:B--2---:R-:W-:Y:S03]  /*b4f0*/  HMMA.16816.F32 R76, R136.reuse, R148, R76 ;  /* 0x00000094884c723c */ /* 0x044fe6000000184c */
[----:B------:R2:W2:Y:S05]  /*b500*/  MUFU.EX2 R250, R156 ;  /* 0x0000009c00fa7308 */ /* 0x0004aa0000000800 */
[C---:B------:R-:W-:Y:S01]  /*b510*/  HMMA.16816.F32 R80, R136.reuse, R150, R80 ;  /* 0x000000968850723c */ /* 0x040fe20000001850 */
[----:B------:R-:W4:Y:S07]  /*b520*/  LDSM.16.MT88.4 R148, [R214+0xa100] ;  /* 0x00a10000d694783b */ /* 0x000f2e0000004200 */
[C---:B------:R-:W-:Y:S04]  /*b530*/  HMMA.16816.F32 R84, R136.reuse, R152, R84 ;  /* 0x000000988854723c */ /* 0x040fe80000001854 */
[--C-:B-1----:R-:W-:Y:S04]  /*b540*/  FFMA.FTZ R134, R181, c[0x0][0x2d0], -R133.reuse ;  /* 0x0000b400b5867a23 */ /* 0x102fe80000010885 */
[C---:B------:R-:W-:Y:S01]  /*b550*/  HMMA.16816.F32 R88, R136.reuse, R154, R88 ;  /* 0x0000009a8858723c */ /* 0x040fe20000001858 */
[----:B------:R-:W1:Y:S01]  /*b560*/  LDSM.16.MT88.4 R152, [R216+0xa100] ;  /* 0x00a10000d898783b */ /* 0x000e620000004200 */
[----:B------:R4:W1:Y:S06]  /*b570*/  MUFU.EX2 R197, R134 ;  /* 0x0000008600c57308 */ /* 0x00086c0000000800 */
[C---:B---3--:R-:W-:Y:S01]  /*b580*/  HMMA.16816.F32 R92, R136.reuse, R144, R92 ;  /* 0x00000090885c723c */ /* 0x048fe2000000185c */
[----:B--2---:R-:W-:Y:S07]  /*b590*/  LDSM.16.MT88.4 R156, [R215+0x1900] ;  /* 0x00190000d79c783b */ /* 0x004fee0000004200 */
[C---:B------:R-:W-:Y:S01]  /*b5a0*/  HMMA.16816.F32 R96, R136.reuse, R146, R96 ;  /* 0x000000928860723c */ /* 0x040fe20000001860 */
[----:B------:R-:W2:Y:S07]  /*b5b0*/  LDSM.16.MT88.4 R144, [R215+0xa100] ;  /* 0x00a10000d790783b */ /* 0x000eae0000004200 */
[C---:B----4-:R-:W-:Y:S04]  /*b5c0*/  HMMA.16816.F32 R100, R136.reuse, R140, R100 ;  /* 0x0000008c8864723c */ /* 0x050fe80000001864 */
[--C-:B------:R-:W-:Y:S01]  /*b5d0*/  FFMA.FTZ R134, R180, c[0x0][0x2d0], -R186.reuse ;  /* 0x0000b400b4867a23 */ /* 0x100fe200000108ba */
[----:B------:R-:W-:Y:S03]  /*b5e0*/  MOV R180, R189 ;  /* 0x000000bd00b47202 */ /* 0x000fe60000000f00 */
[C---:B------:R-:W-:Y:S01]  /*b5f0*/  HMMA.16816.F32 R104, R136.reuse, R142, R104 ;  /* 0x0000008e8868723c */ /* 0x040fe20000001868 */
[----:B------:R-:W3:Y:S01]  /*b600*/  LDSM.16.MT88.4 R140, [R213+0x1900] ;  /* 0x00190000d58c783b */ /* 0x000ee20000004200 */
[----:B------:R4:W-:Y:S06]  /*b610*/  MUFU.EX2 R208, R134 ;  /* 0x0000008600d07308 */ /* 0x0009ec0000000800 */
[C---:B------:R-:W-:Y:S08]  /*b620*/  HMMA.16816.F32 R108, R136.reuse, R148, R108 ;  /* 0x00000094886c723c */ /* 0x040ff0000000186c */
[C---:B------:R-:W-:Y:S01]  /*b630*/  HMMA.16816.F32 R112, R136.reuse, R150, R112 ;  /* 0x000000968870723c */ /* 0x040fe20000001870 */
[----:B------:R-:W3:Y:S07]  /*b640*/  LDSM.16.MT88.4 R148, [R214+0x1900] ;  /* 0x00190000d694783b */ /* 0x000eee0000004200 */
[C---:B-1----:R-:W-:Y:S04]  /*b650*/  HMMA.16816.F32 R116, R136.reuse, R152, R116 ;  /* 0x000000988874723c */ /* 0x042fe80000001874 */
[--C-:B----4-:R-:W-:Y:S02]  /*b660*/  FFMA.FTZ R134, R179, c[0x0][0x2d0], -R186.reuse ;  /* 0x0000b400b3867a23 */ /* 0x110fe400000108ba */
[----:B------:R-:W4:Y:S02]  /*b670*/  LDL.LU R179, [R1] ;  /* 0x0000000001b37983 */ /* 0x000f240000300800 */
[C---:B------:R-:W-:Y:S01]  /*b680*/  HMMA.16816.F32 R120, R136.reuse, R154, R120 ;  /* 0x0000009a8878723c */ /* 0x040fe20000001878 */
[----:B------:R1:W1:Y:S01]  /*b690*/  MUFU.EX2 R207, R134 ;  /* 0x0000008600cf7308 */ /* 0x0002620000000800 */
[----:B------:R-:W3:Y:S06]  /*b6a0*/  LDSM.16.MT88.4 R152, [R216+0x1900] ;  /* 0x00190000d898783b */ /* 0x000eec0000004200 */
[C---:B--2---:R-:W-:Y:S08]  /*b6b0*/  HMMA.16816.F32 R124, R136.reuse, R144, R124 ;  /* 0x00000090887c723c */ /* 0x044ff0000000187c */
[----:B------:R-:W-:Y:S01]  /*b6c0*/  HMMA.16816.F32 R128, R136, R146, R128 ;  /* 0x000000928880723c */ /* 0x000fe20000001880 */
[----:B------:R-:W2:Y:S06]  /*b6d0*/  LDSM.16.MT88.4 R144, [R213+0x4900] ;  /* 0x00490000d590783b */ /* 0x000eac0000004200 */
[----:B------:R-:W-:Y:S02]  /*b6e0*/  F2FP.PACK_AB R136, R251, R252 ;  /* 0x000000fcfb88723e */ /* 0x000fe400000000ff */
[----:B------:R-:W-:Y:S03]  /*b6f0*/  F2FP.PACK_AB R137, R199, R200 ;  /* 0x000000c8c789723e */ /* 0x000fe600000000ff */
[----:B------:R-:W-:Y:S01]  /*b700*/  F2FP.PACK_AB R138, R249, R250 ;  /* 0x000000faf98a723e */ /* 0x000fe200000000ff */
[--C-:B-1----:R-:W-:Y:S01]  /*b710*/  FFMA.FTZ R134, R177, c[0x0][0x2d0], -R133.reuse ;  /* 0x0000b400b1867a23 */ /* 0x102fe20000010885 */
[----:B------:R-:W-:Y:S02]  /*b720*/  F2FP.PACK_AB R139, R197, R198 ;  /* 0x000000c6c58b723e */ /* 0x000fe400000000ff */
[----:B------:R-:W-:Y:S02]  /*b730*/  MOV R177, R176 ;  /* 0x000000b000b17202 */ /* 0x000fe40000000f00 */
[----:B------:R-:W-:Y:S02]  /*b740*/  MOV R176, R193 ;  /* 0x000000c100b07202 */ /* 0x000fe40000000f00 */
[----:B------:R1:W-:Y:S01]  /*b750*/  MUFU.EX2 R193, R134 ;  /* 0x0000008600c17308 */ /* 0x0003e20000000800 */
[C---:B---3--:R-:W-:Y:S08]  /*b760*/  HMMA.16816.F32 R4, R136.reuse, R140, R4 ;  /* 0x0000008c8804723c */ /* 0x048ff00000001804 */
[C---:B------:R-:W-:Y:S01]  /*b770*/  HMMA.16816.F32 R8, R136.reuse, R142, R8 ;  /* 0x0000008e8808723c */ /* 0x040fe20000001808 */
[----:B------:R-:W3:Y:S07]  /*b780*/  LDSM.16.MT88.4 R140, [R214+0x4900] ;  /* 0x00490000d68c783b */ /* 0x000eee0000004200 */
[C---:B------:R-:W-:Y:S04]  /*b790*/  HMMA.16816.F32 R12, R136.reuse, R148, R12 ;  /* 0x00000094880c723c */ /* 0x040fe8000000180c */
[--C-:B-1----:R-:W-:Y:S04]  /*b7a0*/  FFMA.FTZ R134, R192, c[0x0][0x2d0], -R133.reuse ;  /* 0x0000b400c0867a23 */ /* 0x102fe80000010885 */
[C---:B------:R-:W-:Y:S01]  /*b7b0*/  HMMA.16816.F32 R16, R136.reuse, R150, R16 ;  /* 0x000000968810723c */ /* 0x040fe20000001810 */
[----:B------:R-:W1:Y:S01]  /*b7c0*/  LDSM.16.MT88.4 R148, [R216+0x4900] ;  /* 0x00490000d894783b */ /* 0x000e620000004200 */
[----:B------:R2:W1:Y:S06]  /*b7d0*/  MUFU.EX2 R192, R134 ;  /* 0x0000008600c07308 */ /* 0x00046c0000000800 */
[C---:B------:R-:W-:Y:S08]  /*b7e0*/  HMMA.16816.F32 R20, R136.reuse, R152, R20 ;  /* 0x000000988814723c */ /* 0x040ff00000001814 */
[C---:B------:R-:W-:Y:S01]  /*b7f0*/  HMMA.16816.F32 R24, R136.reuse, R154, R24 ;  /* 0x0000009a8818723c */ /* 0x040fe20000001818 */
[----:B------:R-:W1:Y:S07]  /*b800*/  LDSM.16.MT88.4 R152, [R215+0x4900] ;  /* 0x00490000d798783b */ /* 0x000e6e0000004200 */
[C---:B------:R-:W-:Y:S04]  /*b810*/  HMMA.16816.F32 R28, R136.reuse, R156, R28 ;  /* 0x0000009c881c723c */ /* 0x040fe8000000181c */
[--C-:B--2---:R-:W-:Y:S01]  /*b820*/  FFMA.FTZ R134, R178, c[0x0][0x2d0], -R186.reuse ;  /* 0x0000b400b2867a23 */ /* 0x104fe200000108ba */
[----:B------:R-:W-:Y:S03]  /*b830*/  MOV R178, R167 ;  /* 0x000000a700b27202 */ /* 0x000fe60000000f00 */
[C---:B------:R-:W-:Y:S01]  /*b840*/  HMMA.16816.F32 R32, R136.reuse, R158, R32 ;  /* 0x0000009e8820723c */ /* 0x040fe20000001820 */
[----:B------:R-:W2:Y:S01]  /*b850*/  LDSM.16.MT88.4 R156, [R213+0x7900] ;  /* 0x00790000d59c783b */ /* 0x000ea20000004200 */
[----:B------:R1:W-:Y:S06]  /*b860*/  MUFU.EX2 R204, R134 ;  /* 0x0000008600cc7308 */ /* 0x0003ec0000000800 */
[C---:B------:R-:W-:Y:S08]  /*b870*/  HMMA.16816.F32 R36, R136.reuse, R144, R36 ;  /* 0x000000908824723c */ /* 0x040ff00000001824 */
[C---:B------:R-:W-:Y:S01]  /*b880*/  HMMA.16816.F32 R40, R136.reuse, R146, R40 ;  /* 0x000000928828723c */ /* 0x040fe20000001828 */
[----:B------:R-:W2:Y:S07]  /*b890*/  LDSM.16.MT88.4 R144, [R214+0x7900] ;  /* 0x00790000d690783b */ /* 0x000eae0000004200 */
[C---:B---3--:R-:W-:Y:S04]  /*b8a0*/  HMMA.16816.F32 R44, R136.reuse, R140, R44 ;  /* 0x0000008c882c723c */ /* 0x048fe8000000182c */
        /* <DEDUP_REMOVED lines=8> */
[--C-:B---3--:R-:W-:Y:S04]  /*b930*/  FFMA.FTZ R134, R191, c[0x0][0x2d0], -R133.reuse ;  /* 0x0000b400bf867a23 */ /* 0x108fe80000010885 */
[C---:B------:R-:W-:Y:S01]  /*b940*/  HMMA.16816.F32 R64, R136.reuse, R154, R64 ;  /* 0x0000009a8840723c */ /* 0x040fe20000001840 */
[----:B------:R-:W3:Y:S01]  /*b950*/  LDSM.16.MT88.4 R152, [R213+0xa900] ;  /* 0x00a90000d598783b */ /* 0x000ee20000004200 */
[----:B------:R1:W-:Y:S06]  /*b960*/  MUFU.EX2 R191, R134 ;  /* 0x0000008600bf7308 */ /* 0x0003ec0000000800 */
[C---:B--2---:R-:W-:Y:S08]  /*b970*/  HMMA.16816.F32 R68, R136.reuse, R156, R68 ;  /* 0x0000009c8844723c */ /* 0x044ff00000001844 */
[C---:B------:R-:W-:Y:S01]  /*b980*/  HMMA.16816.F32 R72, R136.reuse, R158, R72 ;  /* 0x0000009e8848723c */ /* 0x040fe20000001848 */
[----:B------:R-:W-:Y:S07]  /*b990*/  LDSM.16.MT88.4 R156, [R213+0x5100] ;  /* 0x00510000d59c783b */ /* 0x000fee0000004200 */
[C---:B------:R-:W-:Y:S04]  /*b9a0*/  HMMA.16816.F32 R76, R136.reuse, R144, R76 ;  /* 0x00000090884c723c */ /* 0x040fe8000000184c */
[--C-:B-1----:R-:W-:Y:S01]  /*b9b0*/  FFMA.FTZ R134, R177, c[0x0][0x2d0], -R133.reuse ;  /* 0x0000b400b1867a23 */ /* 0x102fe20000010885 */
[----:B------:R-:W-:Y:S03]  /*b9c0*/  MOV R177, R190 ;  /* 0x000000be00b17202 */ /* 0x000fe60000000f00 */
        /* <DEDUP_REMOVED lines=12> */
[C---:B---3--:R-:W-:Y:S08]  /*ba90*/  HMMA.16816.F32 R100, R136.reuse, R152, R100 ;  /* 0x000000988864723c */ /* 0x048ff00000001864 */
[C---:B------:R-:W-:Y:S01]  /*baa0*/  HMMA.16816.F32 R104, R136.reuse, R154, R104 ;  /* 0x0000009a8868723c */ /* 0x040fe20000001868 */
[----:B------:R-:W-:Y:S07]  /*bab0*/  LDSM.16.MT88.4 R152, [R215+0x2100] ;  /* 0x00210000d798783b */ /* 0x000fee0000004200 */
[C---:B-1----:R-:W-:Y:S04]  /*bac0*/  HMMA.16816.F32 R108, R136.reuse, R144, R108 ;  /* 0x00000090886c723c */ /* 0x042fe8000000186c */
[----:B------:R-:W-:Y:S01]  /*bad0*/  FFMA.FTZ R134, R176, c[0x0][0x2d0], -R186 ;  /* 0x0000b400b0867a23 */ /* 0x000fe200000108ba */
[----:B------:R-:W-:Y:S03]  /*bae0*/  MOV R176, R173 ;  /* 0x000000ad00b07202 */ /* 0x000fe60000000f00 */
[C---:B------:R-:W-:Y:S01]  /*baf0*/  HMMA.16816.F32 R112, R136.reuse, R146, R112 ;  /* 0x000000928870723c */ /* 0x040fe20000001870 */
[----:B------:R-:W1:Y:S01]  /*bb00*/  LDSM.16.MT88.4 R144, [R213+0x2100] ;  /* 0x00210000d590783b */ /* 0x000e620000004200 */
[----:B------:R3:W1:Y:S06]  /*bb10*/  MUFU.EX2 R195, R134 ;  /* 0x0000008600c37308 */ /* 0x00066c0000000800 */
[C---:B------:R-:W-:Y:S08]  /*bb20*/  HMMA.16816.F32 R116, R136.reuse, R140, R116 ;  /* 0x0000008c8874723c */ /* 0x040ff00000001874 */
[C---:B------:R-:W-:Y:S01]  /*bb30*/  HMMA.16816.F32 R120, R136.reuse, R142, R120 ;  /* 0x0000008e8878723c */ /* 0x040fe20000001878 */
[----:B------:R-:W1:Y:S07]  /*bb40*/  LDSM.16.MT88.4 R140, [R214+0x2100] ;  /* 0x00210000d68c783b */ /* 0x000e6e0000004200 */
[C---:B--2---:R-:W-:Y:S04]  /*bb50*/  HMMA.16816.F32 R124, R136.reuse, R148, R124 ;  /* 0x00000094887c723c */ /* 0x044fe8000000187c */
[--C-:B---3--:R-:W-:Y:S04]  /*bb60*/  FFMA.FTZ R134, R175, c[0x0][0x2d0], -R133.reuse ;  /* 0x0000b400af867a23 */ /* 0x108fe80000010885 */
[----:B------:R-:W-:Y:S01]  /*bb70*/  HMMA.16816.F32 R128, R136, R150, R128 ;  /* 0x000000968880723c */ /* 0x000fe20000001880 */
[----:B------:R-:W2:Y:S01]  /*bb80*/  LDSM.16.MT88.4 R148, [R216+0x2100] ;  /* 0x00210000d894783b */ /* 0x000ea20000004200 */
[----:B------:R3:W-:Y:S05]  /*bb90*/  MUFU.EX2 R189, R134 ;  /* 0x0000008600bd7308 */ /* 0x0007ea0000000800 */
[----:B------:R-:W-:Y:S02]  /*bba0*/  F2FP.PACK_AB R136, R207, R208 ;  /* 0x000000d0cf88723e */ /* 0x000fe400000000ff */
[----:B------:R-:W-:Y:S03]  /*bbb0*/  F2FP.PACK_AB R137, R192, R193 ;  /* 0x000000c1c089723e */ /* 0x000fe600000000ff */
[----:B------:R-:W-:Y:S01]  /*bbc0*/  F2FP.PACK_AB R138, R203, R204 ;  /* 0x000000cccb8a723e */ /* 0x000fe200000000ff */
[----:B----4-:R-:W-:Y:S01]  /*bbd0*/  FFMA.FTZ R2, R2, R179, R180 ;  /* 0x000000b302027223 */ /* 0x010fe200000100b4 */
[----:B------:R-:W-:Y:S01]  /*bbe0*/  F2FP.PACK_AB R139, R190, R191 ;  /* 0x000000bfbe8b723e */ /* 0x000fe200000000ff */
[----:B------:R-:W-:Y:S01]  /*bbf0*/  LDSM.16.MT88.4 R180, [R214+0x5900] ;  /* 0x00590000d6b4783b */ /* 0x000fe20000004200 */
[----:B------:R-:W-:Y:S02]  /*bc00*/  MOV R179, R178 ;  /* 0x000000b200b37202 */ /* 0x000fe40000000f00 */
[----:B------:R-:W-:Y:S03]  /*bc10*/  MOV R178, R185 ;  /* 0x000000b900b27202 */ /* 0x000fe60000000f00 */
[C---:B-1----:R-:W-:Y:S03]  /*bc20*/  HMMA.16816.F32 R4, R136.reuse, R144, R4 ;  /* 0x000000908804723c */ /* 0x042fe60000001804 */
[--C-:B---3--:R-:W-:Y:S02]  /*bc30*/  FFMA.FTZ R134, R188, c[0x0][0x2d0], -R133.reuse ;  /* 0x0000b400bc867a23 */ /* 0x108fe40000010885 */
[----:B------:R-:W-:Y:S03]  /*bc40*/  FFMA.FTZ R133, R184, c[0x0][0x2d0], -R133 ;  /* 0x0000b400b8857a23 */ /* 0x000fe60000010885 */
[C---:B------:R-:W-:Y:S01]  /*bc50*/  HMMA.16816.F32 R8, R136.reuse, R146, R8 ;  /* 0x000000928808723c */ /* 0x040fe20000001808 */
[----:B------:R-:W1:Y:S01]  /*bc60*/  LDSM.16.MT88.4 R144, [R214+0x5100] ;  /* 0x00510000d690783b */ /* 0x000e620000004200 */
[----:B------:R3:W4:Y:S02]  /*bc70*/  MUFU.EX2 R188, R134 ;  /* 0x0000008600bc7308 */ /* 0x0007240000000800 */
[----:B------:R-:W-:Y:S04]  /*bc80*/  F2FP.PACK_AB R184, R195, R196 ;  /* 0x000000c4c3b8723e */ /* 0x000fe800000000ff */
[C---:B------:R-:W-:Y:S04]  /*bc90*/  HMMA.16816.F32 R12, R136.reuse, R140, R12 ;  /* 0x0000008c880c723c */ /* 0x040fe8000000180c */
[----:B------:R-:W1:Y:S04]  /*bca0*/  MUFU.EX2 R133, R133 ;  /* 0x0000008500857308 */ /* 0x000e680000000800 */
[C---:B------:R-:W-:Y:S01]  /*bcb0*/  HMMA.16816.F32 R16, R136.reuse, R142, R16 ;  /* 0x0000008e8810723c */ /* 0x040fe20000001810 */
[----:B------:R-:W1:Y:S07]  /*bcc0*/  LDSM.16.MT88.4 R140, [R216+0x5100] ;  /* 0x00510000d88c783b */ /* 0x000e6e0000004200 */
[C---:B--2---:R-:W-:Y:S04]  /*bcd0*/  HMMA.16816.F32 R20, R136.reuse, R148, R20 ;  /* 0x000000948814723c */ /* 0x044fe80000001814 */
[--C-:B---3--:R-:W-:Y:S01]  /*bce0*/  FFMA.FTZ R134, R194, c[0x0][0x2d0], -R186.reuse ;  /* 0x0000b400c2867a23 */ /* 0x108fe200000108ba */
[----:B----4-:R-:W-:Y:S03]  /*bcf0*/  F2FP.PACK_AB R185, R188, R189 ;  /* 0x000000bdbcb9723e */ /* 0x010fe600000000ff */
[C---:B------:R-:W-:Y:S01]  /*bd00*/  HMMA.16816.F32 R24, R136.reuse, R150, R24 ;  /* 0x000000968818723c */ /* 0x040fe20000001818 */
[----:B------:R-:W2:Y:S01]  /*bd10*/  LDSM.16.MT88.4 R148, [R215+0x5100] ;  /* 0x00510000d794783b */ /* 0x000ea20000004200 */
[----:B------:R3:W-:Y:S02]  /*bd20*/  MUFU.EX2 R194, R134 ;  /* 0x0000008600c27308 */ /* 0x0007e40000000800 */
[----:B-1----:R-:W-:Y:S04]  /*bd30*/  F2FP.PACK_AB R187, R133, R135 ;  /* 0x0000008785bb723e */ /* 0x002fe800000000ff */
[C---:B------:R-:W-:Y:S08]  /*bd40*/  HMMA.16816.F32 R28, R136.reuse, R152, R28 ;  /* 0x00000098881c723c */ /* 0x040ff0000000181c */
[C---:B------:R-:W-:Y:S01]  /*bd50*/  HMMA.16816.F32 R32, R136.reuse, R154, R32 ;  /* 0x0000009a8820723c */ /* 0x040fe20000001820 */
[----:B------:R-:W1:Y:S07]  /*bd60*/  LDSM.16.MT88.4 R152, [R213+0x8100] ;  /* 0x00810000d598783b */ /* 0x000e6e0000004200 */
[C---:B------:R-:W-:Y:S04]  /*bd70*/  HMMA.16816.F32 R36, R136.reuse, R156, R36 ;  /* 0x0000009c8824723c */ /* 0x040fe80000001824 */
[----:B---3--:R-:W-:Y:S04]  /*bd80*/  FFMA.FTZ R134, R166, c[0x0][0x2d0], -R186 ;  /* 0x0000b400a6867a23 */ /* 0x008fe800000108ba */
[C---:B------:R-:W-:Y:S01]  /*bd90*/  HMMA.16816.F32 R40, R136.reuse, R158, R40 ;  /* 0x0000009e8828723c */ /* 0x040fe20000001828 */
[----:B------:R-:W3:Y:S01]  /*bda0*/  LDSM.16.MT88.4 R156, [R214+0x8100] ;  /* 0x00810000d69c783b */ /* 0x000ee20000004200 */
[----:B------:R-:W4:Y:S06]  /*bdb0*/  MUFU.EX2 R134, R134 ;  /* 0x0000008600867308 */ /* 0x000f2c0000000800 */
[C---:B------:R-:W-:Y:S08]  /*bdc0*/  HMMA.16816.F32 R44, R136.reuse, R144, R44 ;  /* 0x00000090882c723c */ /* 0x040ff0000000182c */
[C---:B------:R-:W-:Y:S01]  /*bdd0*/  HMMA.16816.F32 R48, R136.reuse, R146, R48 ;  /* 0x000000928830723c */ /* 0x040fe20000001830 */
[----:B------:R-:W3:Y:S07]  /*bde0*/  LDSM.16.MT88.4 R144, [R216+0x8100] ;  /* 0x00810000d890783b */ /* 0x000eee0000004200 */
[C---:B------:R-:W-:Y:S04]  /*bdf0*/  HMMA.16816.F32 R52, R136.reuse, R140, R52 ;  /* 0x0000008c8834723c */ /* 0x040fe80000001834 */
[----:B----4-:R-:W-:Y:S04]  /*be00*/  F2FP.PACK_AB R186, R134, R194 ;  /* 0x000000c286ba723e */ /* 0x010fe800000000ff */
        /* <DEDUP_REMOVED lines=10> */
[----:B------:R-:W-:Y:S07]  /*beb0*/  LDSM.16.MT88.4 R156, [R216+0x2900] ;  /* 0x00290000d89c783b */ /* 0x000fee0000004200 */
[C---:B------:R-:W-:Y:S08]  /*bec0*/  HMMA.16816.F32 R84, R136.reuse, R144, R84 ;  /* 0x000000908854723c */ /* 0x040ff00000001854 */
        /* <DEDUP_REMOVED lines=11> */
[C---:B---3--:R-:W-:Y:S07]  /*bf80*/  HMMA.16816.F32 R116, R136.reuse, R144, R116 ;  /* 0x000000908874723c */ /* 0x048fee0000001874 */
[----:B------:R-:W-:Y:S01]  /*bf90*/  MOV R144, R165 ;  /* 0x000000a500907202 */ /* 0x000fe20000000f00 */
[C---:B------:R-:W-:Y:S04]  /*bfa0*/  HMMA.16816.F32 R120, R136.reuse, R146, R120 ;  /* 0x000000928878723c */ /* 0x040fe80000001878 */
[----:B------:R-:W-:Y:S02]  /*bfb0*/  MOV R145, R164 ;  /* 0x000000a400917202 */ /* 0x000fe40000000f00 */
[----:B------:R-:W3:Y:S01]  /*bfc0*/  LDSM.16.MT88.4 R164, [R215+0x2900] ;  /* 0x00290000d7a4783b */ /* 0x000ee20000004200 */
[----:B------:R-:W-:Y:S01]  /*bfd0*/  MOV R147, R172 ;  /* 0x000000ac00937202 */ /* 0x000fe20000000f00 */
[C---:B----4-:R-:W-:Y:S06]  /*bfe0*/  HMMA.16816.F32 R124, R136.reuse, R140, R124 ;  /* 0x0000008c887c723c */ /* 0x050fec000000187c */
[----:B------:R-:W4:Y:S02]  /*bff0*/  LDSM.16.MT88.4 R172, [R213+0x5900] ;  /* 0x00590000d5ac783b */ /* 0x000f240000004200 */
[----:B------:R-:W-:Y:S08]  /*c000*/  HMMA.16816.F32 R128, R136, R142, R128 ;  /* 0x0000008e8880723c */ /* 0x000ff00000001880 */
[C---:B--2---:R-:W-:Y:S07]  /*c010*/  HMMA.16816.F32 R136, R184.reuse, R148, R4 ;  /* 0x00000094b888723c */ /* 0x044fee0000001804 */
[----:B------:R-:W-:Y:S01]  /*c020*/  MOV R4, R147 ;  /* 0x0000009300047202 */ /* 0x000fe20000000f00 */
[C---:B------:R-:W-:Y:S04]  /*c030*/  HMMA.16816.F32 R140, R184.reuse, R150, R8 ;  /* 0x00000096b88c723c */ /* 0x040fe80000001808 */
[----:B------:R-:W-:Y:S02]  /*c040*/  MOV R5, R144 ;  /* 0x0000009000057202 */ /* 0x000fe40000000f00 */
[----:B------:R-:W-:Y:S02]  /*c050*/  MOV R6, R145 ;  /* 0x0000009100067202 */ /* 0x000fe40000000f00 */
[C---:B-1----:R-:W-:Y:S01]  /*c060*/  HMMA.16816.F32 R144, R184.reuse, R152, R12 ;  /* 0x00000098b890723c */ /* 0x042fe2000000180c */
[----:B------:R-:W-:Y:S03]  /*c070*/  LDSM.16.MT88.4 R12, [R213+0x8900] ;  /* 0x00890000d50c783b */ /* 0x000fe60000004200 */
[----:B------:R-:W-:Y:S02]  /*c080*/  MOV R7, R163 ;  /* 0x000000a300077202 */ /* 0x000fe40000000f00 */
[----:B------:R-:W-:Y:S02]  /*c090*/  MOV R9, R162 ;  /* 0x000000a200097202 */ /* 0x000fe40000000f00 */
[C---:B------:R-:W-:Y:S01]  /*c0a0*/  HMMA.16816.F32 R148, R184.reuse, R154, R16 ;  /* 0x0000009ab894723c */ /* 0x040fe20000001810 */
[----:B------:R-:W-:Y:S03]  /*c0b0*/  LDSM.16.MT88.4 R16, [R214+0x8900] ;  /* 0x00890000d610783b */ /* 0x000fe60000004200 */
[----:B------:R-:W-:Y:S02]  /*c0c0*/  MOV R10, R161 ;  /* 0x000000a1000a7202 */ /* 0x000fe40000000f00 */
[----:B------:R-:W-:Y:S02]  /*c0d0*/  MOV R11, R160 ;  /* 0x000000a0000b7202 */ /* 0x000fe40000000f00 */
[C---:B------:R-:W-:Y:S01]  /*c0e0*/  HMMA.16816.F32 R152, R184.reuse, R156, R20 ;  /* 0x0000009cb898723c */ /* 0x040fe20000001814 */
[----:B------:R-:W-:Y:S07]  /*c0f0*/  LDSM.16.MT88.4 R20, [R216+0x8900] ;  /* 0x00890000d814783b */ /* 0x000fee0000004200 */
[C---:B------:R-:W-:Y:S01]  /*c100*/  HMMA.16816.F32 R156, R184.reuse, R158, R24 ;  /* 0x0000009eb89c723c */ /* 0x040fe20000001818 */
[----:B------:R-:W-:Y:S07]  /*c110*/  LDSM.16.MT88.4 R24, [R215+0x8900] ;  /* 0x00890000d718783b */ /* 0x000fee0000004200 */
[C---:B---3--:R-:W-:Y:S07]  /*c120*/  HMMA.16816.F32 R160, R184.reuse, R164, R28 ;  /* 0x000000a4b8a0723c */ /* 0x048fee000000181c */
        /* <DEDUP_REMOVED lines=8> */
[C---:B----4-:R-:W-:Y:S03]  /*c1b0*/  HMMA.16816.F32 R168, R184.reuse, R172, R36 ;  /* 0x000000acb8a8723c */ /* 0x050fe60000001824 */
[----:B------:R-:W-:Y:S02]  /*c1c0*/  MOV R28, R7 ;  /* 0x00000007001c7202 */ /* 0x000fe40000000f00 */
[----:B------:R-:W1:Y:S02]  /*c1d0*/  LDSM.16.MT88.4 R4, [R216+0x5900] ;  /* 0x00590000d804783b */ /* 0x000e640000004200 */
[----:B------:R-:W-:Y:S01]  /*c1e0*/  MOV R36, R9 ;  /* 0x0000000900247202 */ /* 0x000fe20000000f00 */
[C---:B------:R-:W-:Y:S04]  /*c1f0*/  HMMA.16816.F32 R172, R184.reuse, R174, R40 ;  /* 0x000000aeb8ac723c */ /* 0x040fe80000001828 */
[----:B------:R-:W-:Y:S01]  /*c200*/  MOV R37, R10 ;  /* 0x0000000a00257202 */ /* 0x000fe20000000f00 */
[----:B------:R-:W2:Y:S01]  /*c210*/  LDL.LU R40, [R1+0x4] ;  /* 0x0000040001287983 */ /* 0x000ea20000300800 */
[----:B------:R-:W-:Y:S02]  /*c220*/  MOV R38, R11 ;  /* 0x0000000b00267202 */ /* 0x000fe40000000f00 */
[----:B------:R-:W-:Y:S01]  /*c230*/  MOV R39, R179 ;  /* 0x000000b300277202 */ /* 0x000fe20000000f00 */
[----:B------:R-:W3:Y:S03]  /*c240*/  LDSM.16.MT88.4 R8, [R215+0x5900] ;  /* 0x00590000d708783b */ /* 0x000ee60000004200 */
[----:B------:R-:W-:Y:S02]  /*c250*/  MOV R41, R178 ;  /* 0x000000b200297202 */ /* 0x000fe40000000f00 */
[----:B------:R-:W-:Y:S02]  /*c260*/  MOV R42, R177 ;  /* 0x000000b1002a7202 */ /* 0x000fe40000000f00 */
[----:B------:R-:W-:Y:S02]  /*c270*/  MOV R43, R176 ;  /* 0x000000b0002b7202 */ /* 0x000fe40000000f00 */
[C---:B------:R-:W-:Y:S03]  /*c280*/  HMMA.16816.F32 R176, R184.reuse, R180, R44 ;  /* 0x000000b4b8b0723c */ /* 0x040fe6000000182c */
[----:B------:R-:W-:Y:S04]  /*c290*/  FADD.FTZ R2, R42, R2 ;  /* 0x000000022a027221 */ /* 0x000fe80000010000 */
[----:B------:R-:W-:Y:S01]  /*c2a0*/  FADD.FTZ R2, R36, R2 ;  /* 0x0000000224027221 */ /* 0x000fe20000010000 */
[C---:B------:R-:W-:Y:S04]  /*c2b0*/  HMMA.16816.F32 R180, R184.reuse, R182, R48 ;  /* 0x000000b6b8b4723c */ /* 0x040fe80000001830 */
[----:B------:R-:W-:Y:S04]  /*c2c0*/  FADD.FTZ R2, R38, R2 ;  /* 0x0000000226027221 */ /* 0x000fe80000010000 */
[----:B------:R-:W-:Y:S01]  /*c2d0*/  FADD.FTZ R2, R32, R2 ;  /* 0x0000000220027221 */ /* 0x000fe20000010000 */
[C---:B-1----:R-:W-:Y:S03]  /*c2e0*/  HMMA.16816.F32 R52, R184.reuse, R4, R52 ;  /* 0x00000004b834723c */ /* 0x042fe60000001834 */
[----:B------:R-:W-:Y:S04]  /*c2f0*/  FADD.FTZ R2, R33, R2 ;  /* 0x0000000221027221 */ /* 0x000fe80000010000 */
[----:B------:R-:W-:Y:S01]  /*c300*/  FADD.FTZ R2, R34, R2 ;  /* 0x0000000222027221 */ /* 0x000fe20000010000 */
[C---:B------:R-:W-:Y:S01]  /*c310*/  HMMA.16816.F32 R56, R184.reuse, R6, R56 ;  /* 0x00000006b838723c */ /* 0x040fe20000001838 */
[----:B------:R-:W1:Y:S03]  /*c320*/  LDSM.16.MT88.4 R4, [R213+0xb900] ;  /* 0x00b90000d504783b */ /* 0x000e660000004200 */
[----:B------:R-:W-:Y:S04]  /*c330*/  FADD.FTZ R2, R35, R2 ;  /* 0x0000000223027221 */ /* 0x000fe80000010000 */
[C---:B---3--:R-:W-:Y:S04]  /*c340*/  HMMA.16816.F32 R60, R184.reuse, R8, R60 ;  /* 0x00000008b83c723c */ /* 0x048fe8000000183c */
[----:B------:R-:W-:Y:S04]  /*c350*/  FADD.FTZ R2, R28, R2 ;  /* 0x000000021c027221 */ /* 0x000fe80000010000 */
[C---:B------:R-:W-:Y:S01]  /*c360*/  HMMA.16816.F32 R64, R184.reuse, R10, R64 ;  /* 0x0000000ab840723c */ /* 0x040fe20000001840 */
[----:B------:R-:W3:Y:S03]  /*c370*/  LDSM.16.MT88.4 R8, [R214+0xb900] ;  /* 0x00b90000d608783b */ /* 0x000ee60000004200 */
[----:B------:R-:W-:Y:S04]  /*c380*/  FADD.FTZ R2, R29, R2 ;  /* 0x000000021d027221 */ /* 0x000fe80000010000 */
[C---:B------:R-:W-:Y:S04]  /*c390*/  HMMA.16816.F32 R68, R184.reuse, R12, R68 ;  /* 0x0000000cb844723c */ /* 0x040fe80000001844 */
[----:B------:R-:W-:Y:S04]  /*c3a0*/  FADD.FTZ R2, R30, R2 ;  /* 0x000000021e027221 */ /* 0x000fe80000010000 */
[C---:B------:R-:W-:Y:S01]  /*c3b0*/  HMMA.16816.F32 R72, R184.reuse, R14, R72 ;  /* 0x0000000eb848723c */ /* 0x040fe20000001848 */
[----:B------:R-:W4:Y:S03]  /*c3c0*/  LDSM.16.MT88.4 R12, [R216+0xb900] ;  /* 0x00b90000d80c783b */ /* 0x000f260000004200 */
[----:B------:R-:W-:Y:S04]  /*c3d0*/  FADD.FTZ R2, R31, R2 ;  /* 0x000000021f027221 */ /* 0x000fe80000010000 */
[C---:B------:R-:W-:Y:S04]  /*c3e0*/  HMMA.16816.F32 R76, R184.reuse, R16, R76 ;  /* 0x00000010b84c723c */ /* 0x040fe8000000184c */
        /* <DEDUP_REMOVED lines=11> */
[C---:B-1----:R-:W-:Y:S04]  /*c4a0*/  HMMA.16816.F32 R100, R184.reuse, R4, R100 ;  /* 0x00000004b864723c */ /* 0x042fe80000001864 */
[----:B------:R-:W-:Y:S04]  /*c4b0*/  FADD.FTZ R2, R204, R2 ;  /* 0x00000002cc027221 */ /* 0x000fe80000010000 */
[----:B------:R-:W-:Y:S01]  /*c4c0*/  FADD.FTZ R2, R203, R2 ;  /* 0x00000002cb027221 */ /* 0x000fe20000010000 */
[C---:B------:R-:W-:Y:S01]  /*c4d0*/  HMMA.16816.F32 R104, R184.reuse, R6, R104 ;  /* 0x00000006b868723c */ /* 0x040fe20000001868 */
[----:B------:R-:W1:Y:S07]  /*c4e0*/  LDSM.16.MT88.4 R4, [R215+0xb900] ;  /* 0x00b90000d704783b */ /* 0x000e6e0000004200 */
[C---:B---3--:R-:W-:Y:S08]  /*c4f0*/  HMMA.16816.F32 R108, R184.reuse, R8, R108 ;  /* 0x00000008b86c723c */ /* 0x048ff0000000186c */
[C---:B------:R-:W-:Y:S08]  /*c500*/  HMMA.16816.F32 R112, R184.reuse, R10, R112 ;  /* 0x0000000ab870723c */ /* 0x040ff00000001870 */
[C---:B----4-:R-:W-:Y:S08]  /*c510*/  HMMA.16816.F32 R116, R184.reuse, R12, R116 ;  /* 0x0000000cb874723c */ /* 0x050ff00000001874 */
[C---:B------:R-:W-:Y:S08]  /*c520*/  HMMA.16816.F32 R120, R184.reuse, R14, R120 ;  /* 0x0000000eb878723c */ /* 0x040ff00000001878 */
[C---:B-1----:R-:W-:Y:S08]  /*c530*/  HMMA.16816.F32 R124, R184.reuse, R4, R124 ;  /* 0x00000004b87c723c */ /* 0x042ff0000000187c */
[----:B------:R-:W-:Y:S04]  /*c540*/  HMMA.16816.F32 R128, R184, R6, R128 ;  /* 0x00000006b880723c */ /* 0x000fe80000001880 */
[----:B--2---:R-:W-:Y:S04]  /*c550*/  FFMA.FTZ R0, R0, R40, R41 ;  /* 0x0000002800007223 */ /* 0x004fe80000010029 */
[----:B------:R-:W-:Y:S04]  /*c560*/  FADD.FTZ R0, R43, R0 ;  /* 0x000000002b007221 */ /* 0x000fe80000010000 */
        /* <DEDUP_REMOVED lines=17> */
[----:B------:R-:W-:Y:S02]  /*c680*/  FADD.FTZ R4, R190, R0 ;  /* 0x00000000be047221 */ /* 0x000fe40000010000 */
[----:B------:R-:W-:Y:S02]  /*c690*/  FADD.FTZ R0, R196, R2 ;  /* 0x00000002c4007221 */ /* 0x000fe40000010000 */
[----:B------:R-:W-:Y:S02]  /*c6a0*/  FADD.FTZ R4, R189, R4 ;  /* 0x00000004bd047221 */ /* 0x000fe40000010000 */
[----:B------:R-:W-:Y:S02]  /*c6b0*/  FADD.FTZ R0, R195, R0 ;  /* 0x00000000c3007221 */ /* 0x000fe40000010000 */
[----:B------:R-:W-:Y:S02]  /*c6c0*/  FADD.FTZ R4, R188, R4 ;  /* 0x00000004bc047221 */ /* 0x000fe40000010000 */
[----:B------:R-:W-:Y:S02]  /*c6d0*/  FADD.FTZ R2, R194, R0 ;  /* 0x00000000c2027221 */ /* 0x000fe40000010000 */
[----:B------:R-:W-:Y:S02]  /*c6e0*/  FADD.FTZ R0, R135, R4 ;  /* 0x0000000487007221 */ /* 0x000fe40000010000 */
[----:B------:R-:W-:Y:S01]  /*c6f0*/  FADD.FTZ R2, R134, R2 ;  /* 0x0000000286027221 */ /* 0x000fe20000010000 */
[----:B------:R-:W-:Y:S01]  /*c700*/  MOV R134, R3 ;  /* 0x0000000300867202 */ /* 0x000fe20000000f00 */
[----:B------:R-:W-:Y:S01]  /*c710*/  FADD.FTZ R0, R133, R0 ;  /* 0x0000000085007221 */ /* 0x000fe20000010000 */
[----:B------:R-:W-:Y:S02]  /*c720*/  MOV R133, R132 ;  /* 0x0000008400857202 */ /* 0x000fe40000000f00 */
[----:B------:R1:W-:Y:S04]  /*c730*/  STL [R1], R2 ;  /* 0x0000000201007387 */ /* 0x0003e80000100800 */
[----:B------:R1:W-:Y:S01]  /*c740*/  STL [R1+0x4], R0 ;  /* 0x0000040001007387 */ /* 0x0003e20000100800 */
[----:B------:R-:W-:-:S05]  /*c750*/  @P0 BRA `(.L_x_1218) ;  /* 0xffffb22000000947 */ /* 0x000fca000383ffff */
.L_x_1217:
[----:B-1-3--:R-:W2:Y:S04]  /*c760*/  LDL.LU R0, [R1] ;  /* 0x0000000001007983 */ /* 0x00aea80000300800 */
        /* <DEDUP_REMOVED lines=8> */
[----:B------:R-:W1:Y:S01]  /*c7f0*/  SHFL.BFLY PT, R0, R6, 0x1, 0x1f ;  /* 0x0c201f0006007f89 */ /* 0x000e6200000e0000 */
[----:B------:R-:W-:-:S03]  /*c800*/  MOV R2, RZ ;  /* 0x000000ff00027202 */ /* 0x000fc60000000f00 */
[----:B------:R-:W2:Y:S01]  /*c810*/  SHFL.BFLY PT, R4, R7, 0x1, 0x1f ;  /* 0x0c201f0007047f89 */ /* 0x000ea200000e0000 */
[----:B-1----:R-:W-:Y:S01]  /*c820*/  FADD.FTZ R6, R6, R0 ;  /* 0x0000000006067221 */ /* 0x002fe20000010000 */
[----:B------:R-:W-:Y:S01]  /*c830*/  MOV R0, RZ ;  /* 0x000000ff00007202 */ /* 0x000fe20000000f00 */
[----:B--2---:R-:W-:-:S03]  /*c840*/  FADD.FTZ R7, R4, R7 ;  /* 0x0000000704077221 */ /* 0x004fc60000010000 */
[----:B------:R-:W-:Y:S02]  /*c850*/  FSETP.NE.FTZ.AND P1, PT, R6, RZ, PT ;  /* 0x000000ff0600720b */ /* 0x000fe40003f35000 */
[----:B------:R-:W-:-:S11]  /*c860*/  FSETP.NE.FTZ.AND P0, PT, R7, RZ, PT ;  /* 0x000000ff0700720b */ /* 0x000fd60003f15000 */
        /* <DEDUP_REMOVED lines=140> */
.L_x_1209:
        /* <DEDUP_REMOVED lines=311> */
.L_x_1221:
[----:B------:R-:W-:Y:S05]  /*e4a0*/  BSYNC B0 ;  /* 0x0000000000007941 */ /* 0x000fea0003800000 */
.L_x_1220:
        /* <DEDUP_REMOVED lines=195> */
.L_x_1219:
        /* <DEDUP_REMOVED lines=50> */
.L_x_1222:
        /* <DEDUP_REMOVED lines=16> */
.L_x_5176:


//--------------------- .text._ZN7cutlass13device_kernelIN5flash19enable_sm80_to_sm89INS1_16FlashAttnFwdSm80INS1_25CollectiveMainloopFwdSm80ILi8ELi1ELb0EN4cute5tupleIJNS5_1CILi128EEENS7_ILi64EEENS7_ILi256EEEEEELi256ENS_6half_tEfNS_4arch4Sm80ELb0ELb0ELb1ELb1ELb0ELb0ELb1ELb1EEENS1_21CollectiveEpilogueFwdINS6_IJS8_SA_S9_EEENS6_IJNS7_ILi1EEESI_SI_EEESC_SE_Li256ELb1ELb1ELb1ELb0EEENS1_36VarlenDynamicPersistentTileSchedulerILi128ELi64ELi256ELi256ELb1ELb1ELb0ELb0ELb1ELb1EEEEEEEEEvNT_6ParamsE --------------------------
	.section	.text._ZN7cutlass13device_kernelIN5flash19enable_sm80_to_sm89INS1_16FlashAttnFwdSm80INS1_25CollectiveMainloopFwdSm80ILi8ELi1ELb0EN4cute5tupleIJNS5_1CILi128EEENS7_ILi64EEENS7_ILi256EEEEEELi256ENS_6half_tEfNS_4arch4Sm80ELb0ELb0ELb1ELb1ELb0ELb0ELb1ELb1EEENS1_21CollectiveEpilogueFwdINS6_IJS8_SA_S9_EEENS6_IJNS7_ILi1EEESI_SI_EEESC_SE_Li256ELb1ELb1ELb1ELb0EEENS1_36VarlenDynamicPersistentTileSchedulerILi128ELi64ELi256ELi256ELb1ELb1ELb0ELb0ELb1ELb1EEEEEEEEEvNT_6ParamsE,"ax",@progbits
	.sectioninfo	@"SHI_REGISTERS=255"
	.align	128
.text._ZN7cutlass13device_kernelIN5flash19enable_sm80_to_sm89INS1_16FlashAttnFwdSm80INS1_25CollectiveMainloopFwdSm80ILi8ELi1ELb0EN4cute5tupleIJNS5_1CILi128EEENS7_ILi64EEENS7_ILi256EEEEEELi256ENS_6half_tEfNS_4arch4Sm80ELb0ELb0ELb1ELb1ELb0ELb0ELb1ELb1EEENS1_21CollectiveEpilogueFwdINS6_IJS8_SA_S9_EEENS6_IJNS7_ILi1EEESI_SI_EEESC_SE_Li256ELb1ELb1ELb1ELb0EEENS1_36VarlenDynamicPersistentTileSchedulerILi128ELi64ELi256ELi256ELb1ELb1ELb0ELb0ELb1ELb1EEEEEEEEEvNT_6ParamsE:
        .type           _ZN7cutlass13device_kernelIN5flash19enable_sm80_to_sm89INS1_16FlashAttnFwdSm80INS1_25CollectiveMainloopFwdSm80ILi8ELi1ELb0EN4cute5tupleIJNS5_1CILi128EEENS7_ILi64EEENS7_ILi256EEEEEELi256ENS_6half_tEfNS_4arch4Sm80ELb0ELb0ELb1ELb1ELb0ELb0ELb1ELb1EEENS1_21CollectiveEpilogueFwdINS6_IJS8_SA_S9_EEENS6_IJNS7_ILi1EEESI_SI_EEESC_SE_Li256ELb1ELb1ELb1ELb0EEENS1_36VarlenDynamicPersistentTileSchedulerILi128ELi64ELi256ELi256ELb1ELb1ELb0ELb0ELb1ELb1EEEEEEEEEvNT_6ParamsE,@function
        .size           _ZN7cutlass13device_kernelIN5flash19enable_sm80_to_sm89INS1_16FlashAttnFwdSm80INS1_25CollectiveMainloopFwdSm80ILi8ELi1ELb0EN4cute5tupleIJNS5_1CILi128EEENS7_ILi64EEENS7_ILi256EEEEEELi256ENS_6half_tEfNS_4arch4Sm80ELb0ELb0ELb1ELb1ELb0ELb0ELb1ELb1EEENS1_21CollectiveEpilogueFwdINS6_IJS8_SA_S9_EEENS6_IJNS7_ILi1EEESI_SI_EEESC_SE_Li256ELb1ELb1ELb1ELb0EEENS1_36VarlenDynamicPersistentTileSchedulerILi128ELi64ELi256ELi256ELb1ELb1ELb0ELb0ELb1ELb1EEEEEEEEEvNT_6ParamsE,(.L_x_5177 - _ZN7cutlass13device_kernelIN5flash19enable_sm80_to_sm89INS1_16FlashAttnFwdSm80INS1_25CollectiveMainloopFwdSm80ILi8ELi1ELb0EN4cute5tupleIJNS5_1CILi128EEENS7_ILi64EEENS7_ILi256EEEEEELi256ENS_6half_tEfNS_4arch4Sm80ELb0ELb0ELb1ELb1ELb0ELb0ELb1ELb1EEENS1_21CollectiveEpilogueFwdINS6_IJS8_SA_S9_EEENS6_IJNS7_ILi1EEESI_SI_EEESC_SE_Li256ELb1ELb1ELb1ELb0EEENS1_36VarlenDynamicPersistentTileSchedulerILi128ELi64ELi256ELi256ELb1ELb1ELb0ELb0ELb1ELb1EEEEEEEEEvNT_6ParamsE)
        .other          _ZN7cutlass13device_kernelIN5flash19enable_sm80_to_sm89INS1_16FlashAttnFwdSm80INS1_25CollectiveMainloopFwdSm80ILi8ELi1ELb0EN4cute5tupleIJNS5_1CILi128EEENS7_ILi64EEENS7_ILi256EEEEEELi256ENS_6half_tEfNS_4arch4Sm80ELb0ELb0ELb1ELb1ELb0ELb0ELb1ELb1EEENS1_21CollectiveEpilogueFwdINS6_IJS8_SA_S9_EEENS6_IJNS7_ILi1EEESI_SI_EEESC_SE_Li256ELb1ELb1ELb1ELb0EEENS1_36VarlenDynamicPersistentTileSchedulerILi128ELi64ELi256ELi256ELb1ELb1ELb0ELb0ELb1ELb1EEEEEEEEEvNT_6ParamsE,@"STO_CUDA_ENTRY STV_DEFAULT"
_ZN7cutlass13device_kernelIN5flash19enable_sm80_to_sm89INS1_16FlashAttnFwdSm80INS1_25CollectiveMainloopFwdSm80ILi8ELi1ELb0EN4cute5tupleIJNS5_1CILi128EEENS7_ILi64EEENS7_ILi256EEEEEELi256ENS_6half_tEfNS_4arch4Sm80ELb0ELb0ELb1ELb1ELb0ELb0ELb1ELb1EEENS1_21CollectiveEpilogueFwdINS6_IJS8_SA_S9_EEENS6_IJNS7_ILi1EEESI_SI_EEESC_SE_Li256ELb1ELb1ELb1ELb0EEENS1_36VarlenDynamicPersistentTileSchedulerILi128ELi64ELi256ELi256ELb1ELb1ELb0ELb0ELb1ELb1EEEEEEEEEvNT_6ParamsE:
        /* <DEDUP_REMOVED lines=54> */
.L_x_1228:
        /* <DEDUP_REMOVED lines=17> */
.L_x_1316:
        /* <DEDUP_REMOVED lines=16> */
.L_x_1317:
[----:B--2---:R-:W-:-:S05]  /*0570*/  IMAD R0, R0, c[0x0][0x538], RZ ;  /* 0x00014e0000007a24 */ /* 0x004fca00078e02ff */
[----:B------:R-:W-:-:S04]  /*0580*/  IADD3 R6, R0, R6, RZ ;  /* 0x0000000600067210 */ /* 0x000fc80007ffe0ff */
[----:B------:R-:W-:-:S13]  /*0590*/  ISETP.GT.AND P0, PT, R6, UR4, PT ;  /* 0x0000000406007c0c */ /* 0x000fda000bf04270 */
[----:B-1----:R-:W-:Y:S05]  /*05a0*/  @!P0 BRA `(.L_x_1228) ;  /* 0xfffffdb000008947 */ /* 0x002fea000383ffff */
.L_x_1224:
[----:B------:R-:W-:-:S05]  /*05b0*/  IADD3 R12, -R0, R6, RZ ;  /* 0x00000006000c7210 */ /* 0x000fca0007ffe1ff */
[----:B------:R-:W-:-:S05]  /*05c0*/  IMAD R0, R4, c[0x0][0x538], R12 ;  /* 0x00014e0004007a24 */ /* 0x000fca00078e020c */
[----:B------:R-:W-:Y:S01]  /*05d0*/  ISETP.GT.AND P0, PT, R0, UR4, PT ;  /* 0x0000000400007c0c */ /* 0x000fe2000bf04270 */
[----:B------:R-:W-:-:S12]  /*05e0*/  BRA.DIV ~URZ, `(.L_x_1229) ;  /* 0x0000f5927f007947 */ /* 0x000fd8000b800000 */
[----:B------:R-:W-:-:S04]  /*05f0*/  VOTE.ANY R6, PT, !P0 ;  /* 0x0000000000067806 */ /* 0x000fc800040e0100 */
.L_x_1318:
[----:B------:R1:W2:Y:S01]  /*0600*/  POPC R13, R6 ;  /* 0x00000006000d7309 */ /* 0x0002a20000000000 */
[----:B------:R-:W-:Y:S05]  /*0610*/  BRA.DIV ~URZ, `(.L_x_1230) ;  /* 0x0000f5b27f007947 */ /* 0x000fea000b800000 */
[----:B--2---:R-:W2:Y:S04]  /*0620*/  SHFL.IDX PT, R11, R8, R13, 0x1f ;  /* 0x00001f0d080b7589 */ /* 0x004ea800000e0000 */
[----:B------:R3:W4:Y:S02]  /*0630*/  SHFL.IDX PT, R10, R7, R13, 0x1f ;  /* 0x00001f0d070a7589 */ /* 0x00072400000e0000 */
[----:B---3--:R-:W-:Y:S02]  /*0640*/  MOV R7, RZ ;  /* 0x000000ff00077202 */ /* 0x008fe40000000f00 */
.L_x_1319:
[----:B--2-4-:R-:W-:Y:S01]  /*0650*/  ISETP.NE.AND P0, PT, R6, RZ, PT ;  /* 0x000000ff0600720c */ /* 0x014fe20003f05270 */
[----:B------:R-:W-:-:S12]  /*0660*/  BSSY B0, `(.L_x_1231) ;  /* 0x0000005000007945 */ /* 0x000fd80003800000 */
[----:B------:R-:W-:Y:S05]  /*0670*/  @!P0 BRA `(.L_x_1232) ;  /* 0x0000003000008947 */ /* 0x000fea0003800000 */
[----:B------:R-:W-:Y:S01]  /*0680*/  IADD3 R3, R13, -0x1, RZ ;  /* 0xffffffff0d037810 */ /* 0x000fe20007ffe0ff */
[----:B------:R-:W-:Y:S05]  /*0690*/  BRA.DIV ~URZ, `(.L_x_1233) ;  /* 0x0000f6127f007947 */ /* 0x000fea000b800000 */
[----:B------:R2:W3:Y:S02]  /*06a0*/  SHFL.IDX PT, R7, R4, R3, 0x1f ;  /* 0x00001f0304077589 */ /* 0x0004e400000e0000 */
.L_x_1232:
[----:B------:R-:W-:Y:S05]  /*06b0*/  BSYNC B0 ;  /* 0x0000000000007941 */ /* 0x000fea0003800000 */
.L_x_1231:
        /* <DEDUP_REMOVED lines=69> */
.L_x_1225:
[----:B------:R-:W-:Y:S01]  /*0b10*/  MOV R0, UR4 ;  /* 0x0000000400007c02 */ /* 0x000fe20008000f00 */
[----:B------:R-:W-:Y:S04]  /*0b20*/  STL [R1+0x24], RZ ;  /* 0x000024ff01007387 */ /* 0x000fe80000100800 */
[----:B------:R-:W-:Y:S04]  /*0b30*/  STL [R1+0x28], RZ ;  /* 0x000028ff01007387 */ /* 0x000fe80000100800 */
[----:B------:R1:W-:Y:S02]  /*0b40*/  STL [R1+0x20], R0 ;  /* 0x0000200001007387 */ /* 0x0003e40000100800 */
[----:B-1----:R-:W-:-:S05]  /*0b50*/  MOV R0, c[0x0][0x53c] ;  /* 0x00014f0000007a02 */ /* 0x002fca0000000f00 */
[----:B------:R1:W-:Y:S02]  /*0b60*/  STL [R1+0x2c], R0 ;  /* 0x00002c0001007387 */ /* 0x0003e40000100800 */
.L_x_1234:
        /* <DEDUP_REMOVED lines=8> */
.L_x_1223:
[----:B------:R-:W2:Y:S02]  /*0bf0*/  LDL R0, [R1+0x2c] ;  /* 0x00002c0001007983 */ /* 0x000ea40000100800 */
[----:B--2---:R-:W-:-:S13]  /*0c00*/  ISETP.GE.AND P0, PT, R0, c[0x0][0x53c], PT ;  /* 0x00014f0000007a0c */ /* 0x004fda0003f06270 */
[----:B------:R-:W-:Y:S05]  /*0c10*/  @P0 EXIT ;  /* 0x000000000000094d */ /* 0x000fea0003800000 */
[----:B------:R-:W2:Y:S02]  /*0c20*/  S2R R15, SR_TID.X ;  /* 0x00000000000f7919 */ /* 0x000ea40000002100 */
[----:B--2---:R-:W-:-:S04]  /*0c30*/  SHF.R.S32.HI R10, RZ, 0x1f, R15 ;  /* 0x0000001fff0a7819 */ /* 0x004fc8000001140f */
[CC--:B------:R-:W-:Y:S02]  /*0c40*/  LEA.HI R2, R10.reuse, R15.reuse, RZ, 0x4 ;  /* 0x0000000f0a027211 */ /* 0x0c0fe400078f20ff */
[----:B-1----:R-:W-:Y:S02]  /*0c50*/  LEA.HI R7, R10, R15, RZ, 0x3 ;  /* 0x0000000f0a077211 */ /* 0x002fe400078f18ff */
[----:B------:R-:W-:Y:S02]  /*0c60*/  SHF.R.S32.HI R3, RZ, 0x4, R2 ;  /* 0x00000004ff037819 */ /* 0x000fe40000011402 */
[----:B------:R-:W-:Y:S02]  /*0c70*/  LOP3.LUT R9, R7, 0xfffffff8, RZ, 0xc0, !PT ;  /* 0xfffffff807097812 */ /* 0x000fe400078ec0ff */
[----:B------:R-:W-:Y:S02]  /*0c80*/  LEA.HI R0, R2, R3, RZ, 0x1 ;  /* 0x0000000302007211 */ /* 0x000fe400078f08ff */
[----:B------:R-:W-:Y:S01]  /*0c90*/  SHF.R.S32.HI R17, RZ, 0x3, R7 ;  /* 0x00000003ff117819 */ /* 0x000fe20000011407 */
[----:B------:R-:W-:Y:S01]  /*0ca0*/  IMAD.IADD R9, R15, 0x1, -R9 ;  /* 0x000000010f097824 */ /* 0x000fe200078e0a09 */
[----:B------:R-:W-:-:S02]  /*0cb0*/  LOP3.LUT R0, R0, 0xfffffffe, RZ, 0xc0, !PT ;  /* 0xfffffffe00007812 */ /* 0x000fc400078ec0ff */
[----:B------:R-:W-:Y:S01]  /*0cc0*/  LEA.HI R11, R10, R15, RZ, 0x2 ;  /* 0x0000000f0a0b7211 */ /* 0x000fe200078f10ff */
[----:B------:R-:W-:Y:S02]  /*0cd0*/  IMAD.SHL.U32 R4, R17, 0x40, RZ ;  /* 0x0000004011047824 */ /* 0x000fe400078e00ff */
[----:B------:R-:W-:Y:S01]  /*0ce0*/  IMAD.IADD R13, R3, 0x1, -R0 ;  /* 0x00000001030d7824 */ /* 0x000fe200078e0a00 */
[----:B------:R-:W-:Y:S01]  /*0cf0*/  LOP3.LUT R0, R2, 0xfffffff0, RZ, 0xc0, !PT ;  /* 0xfffffff002007812 */ /* 0x000fe200078ec0ff */
[C---:B------:R-:W-:Y:S01]  /*0d00*/  IMAD.SHL.U32 R18, R9.reuse, 0x8, RZ ;  /* 0x0000000809127824 */ /* 0x040fe200078e00ff */
[--C-:B------:R-:W-:Y:S01]  /*0d10*/  SHF.R.S32.HI R8, RZ, 0x2, R11.reuse ;  /* 0x00000002ff087819 */ /* 0x100fe2000001140b */
[----:B------:R-:W-:Y:S01]  /*0d20*/  IMAD.SHL.U32 R6, R9, 0x40, RZ ;  /* 0x0000004009067824 */ /* 0x000fe200078e00ff */
[----:B------:R-:W-:Y:S01]  /*0d30*/  SHF.R.S32.HI R3, RZ, 0x1f, R11 ;  /* 0x0000001fff037819 */ /* 0x000fe2000001140b */
[----:B------:R-:W-:Y:S01]  /*0d40*/  IMAD.IADD R2, R15, 0x1, -R0 ;  /* 0x000000010f027824 */ /* 0x000fe200078e0a00 */
[----:B------:R-:W-:-:S02]  /*0d50*/  LOP3.LUT R0, R4, 0x1c0, RZ, 0xc0, !PT ;  /* 0x000001c004007812 */ /* 0x000fc400078ec0ff */
[----:B------:R-:W-:Y:S02]  /*0d60*/  LEA.HI R3, R3, R8, RZ, 0x3 ;  /* 0x0000000803037211 */ /* 0x000fe400078f18ff */
[----:B------:R-:W-:Y:S02]  /*0d70*/  SHF.R.S32.HI R12, RZ, 0x1f, R2 ;  /* 0x0000001fff0c7819 */ /* 0x000fe40000011402 */
[----:B------:R-:W-:Y:S02]  /*0d80*/  LOP3.LUT R4, R3, 0xfffffff8, RZ, 0xc0, !PT ;  /* 0xfffffff803047812 */ /* 0x000fe400078ec0ff */
[----:B------:R-:W-:Y:S02]  /*0d90*/  LOP3.LUT R5, R0, 0x38, R18, 0xf8, !PT ;  /* 0x0000003800057812 */ /* 0x000fe400078ef812 */
[----:B------:R-:W-:Y:S01]  /*0da0*/  SHF.R.U32.HI R3, RZ, 0x3, R0 ;  /* 0x00000003ff037819 */ /* 0x000fe20000011600 */
[----:B------:R-:W-:Y:S01]  /*0db0*/  IMAD.IADD R8, R8, 0x1, -R4 ;  /* 0x0000000108087824 */ /* 0x000fe200078e0a04 */
[----:B------:R-:W-:-:S02]  /*0dc0*/  LOP3.LUT R0, R6, 0x1c0, RZ, 0xc0, !PT ;  /* 0x000001c006007812 */ /* 0x000fc400078ec0ff */
[----:B------:R-:W-:Y:S02]  /*0dd0*/  LEA.HI R12, R12, R2, RZ, 0x3 ;  /* 0x000000020c0c7211 */ /* 0x000fe400078f18ff */
[----:B------:R-:W-:Y:S02]  /*0de0*/  LOP3.LUT R5, R5, R3, RZ, 0x3c, !PT ;  /* 0x0000000305057212 */ /* 0x000fe400078e3cff */
[----:B------:R-:W-:Y:S02]  /*0df0*/  LOP3.LUT R3, R0, 0x8, R7, 0xf8, !PT ;  /* 0x0000000800037812 */ /* 0x000fe400078ef807 */
[----:B------:R-:W-:Y:S02]  /*0e00*/  SHF.R.U32.HI R0, RZ, 0x3, R0 ;  /* 0x00000003ff007819 */ /* 0x000fe40000011600 */
[----:B------:R-:W-:Y:S02]  /*0e10*/  LEA.HI R7, R10, R15, RZ, 0x5 ;  /* 0x0000000f0a077211 */ /* 0x000fe400078f28ff */
[----:B------:R-:W-:-:S02]  /*0e20*/  LOP3.LUT R4, R12, 0xfffffff8, RZ, 0xc0, !PT ;  /* 0xfffffff80c047812 */ /* 0x000fc400078ec0ff */
[----:B------:R-:W-:Y:S02]  /*0e30*/  LEA.HI R6, R10, R15, RZ, 0x6 ;  /* 0x0000000f0a067211 */ /* 0x000fe400078f30ff */
[----:B------:R-:W-:Y:S01]  /*0e40*/  LOP3.LUT R14, R3, R0, RZ, 0x3c, !PT ;  /* 0x00000000030e7212 */ /* 0x000fe200078e3cff */
[----:B------:R-:W-:Y:S01]  /*0e50*/  IMAD.IADD R10, R2, 0x1, -R4 ;  /* 0x00000001020a7824 */ /* 0x000fe200078e0a04 */
[----:B------:R-:W-:Y:S01]  /*0e60*/  LOP3.LUT R0, R7, 0xffffffe0, RZ, 0xc0, !PT ;  /* 0xffffffe007007812 */ /* 0x000fe200078ec0ff */
[----:B------:R-:W-:Y:S01]  /*0e70*/  IMAD.SHL.U32 R4, R6, 0x8, RZ ;  /* 0x0000000806047824 */ /* 0x000fe200078e00ff */
[--C-:B------:R-:W-:Y:S02]  /*0e80*/  SHF.R.S32.HI R6, RZ, 0x5, R7.reuse ;  /* 0x00000005ff067819 */ /* 0x100fe40000011407 */
[----:B------:R-:W-:Y:S01]  /*0e90*/  SHF.R.S32.HI R2, RZ, 0x1f, R7 ;  /* 0x0000001fff027819 */ /* 0x000fe20000011407 */
[----:B------:R-:W-:Y:S01]  /*0ea0*/  IMAD.IADD R16, R15, 0x1, -R0 ;  /* 0x000000010f107824 */ /* 0x000fe200078e0a00 */
[----:B------:R-:W-:Y:S01]  /*0eb0*/  LOP3.LUT R3, R11, 0xfffffffc, RZ, 0xc0, !PT ;  /* 0xfffffffc0b037812 */ /* 0x000fe200078ec0ff */
[----:B------:R-:W-:Y:S01]  /*0ec0*/  IMAD.SHL.U32 R7, R13, 0x8, RZ ;  /* 0x000000080d077824 */ /* 0x000fe200078e00ff */
[----:B------:R-:W-:Y:S01]  /*0ed0*/  LEA.HI R0, R2, R6, RZ, 0x3 ;  /* 0x0000000602007211 */ /* 0x000fe200078f18ff */
[----:B------:R-:W-:Y:S01]  /*0ee0*/  IMAD.SHL.U32 R2, R10, 0x40, RZ ;  /* 0x000000400a027824 */ /* 0x000fe200078e00ff */
[----:B------:R-:W-:-:S02]  /*0ef0*/  SHF.R.S32.HI R11, RZ, 0x1f, R16 ;  /* 0x0000001fff0b7819 */ /* 0x000fc40000011410 */
[----:B------:R-:W-:Y:S02]  /*0f00*/  LOP3.LUT R0, R0, 0xffffff8, RZ, 0xc0, !PT ;  /* 0x0ffffff800007812 */ /* 0x000fe400078ec0ff */
[----:B------:R-:W-:Y:S02]  /*0f10*/  LEA.HI R11, R11, R16, RZ, 0x2 ;  /* 0x000000100b0b7211 */ /* 0x000fe400078f10ff */
[----:B------:R-:W-:Y:S02]  /*0f20*/  LOP3.LUT R2, R2, 0x1c0, RZ, 0xc0, !PT ;  /* 0x000001c002027812 */ /* 0x000fe400078ec0ff */
[----:B------:R-:W-:Y:S01]  /*0f30*/  LOP3.LUT R219, R5, 0x7ffffe00, R4, 0xf8, !PT ;  /* 0x7ffffe0005db7812 */ /* 0x000fe200078ef804 */
[----:B------:R-:W-:Y:S01]  /*0f40*/  IMAD.IADD R5, R15, 0x1, -R3 ;  /* 0x000000010f057824 */ /* 0x000fe200078e0a03 */
[----:B------:R-:W-:Y:S01]  /*0f50*/  LOP3.LUT R7, R2, 0x8, R7, 0xf8, !PT ;  /* 0x0000000802077812 */ /* 0x000fe200078ef807 */
[----:B------:R-:W-:Y:S01]  /*0f60*/  IMAD.IADD R3, R6, 0x1, -R0 ;  /* 0x0000000106037824 */ /* 0x000fe200078e0a00 */
[----:B------:R-:W-:Y:S01]  /*0f70*/  SHF.R.S32.HI R0, RZ, 0x2, R11 ;  /* 0x00000002ff007819 */ /* 0x000fe2000001140b */
[----:B------:R-:W-:Y:S01]  /*0f80*/  IMAD.SHL.U32 R219, R219, 0x2, RZ ;  /* 0x00000002dbdb7824 */ /* 0x000fe200078e00ff */
[----:B------:R-:W-:-:S02]  /*0f90*/  SHF.R.U32.HI R2, RZ, 0x3, R2 ;  /* 0x00000003ff027819 */ /* 0x000fc40000011602 */
[C---:B------:R-:W-:Y:S01]  /*0fa0*/  LOP3.LUT R4, R8.reuse, 0x1, RZ, 0xc0, !PT ;  /* 0x0000000108047812 */ /* 0x040fe200078ec0ff */
[----:B------:R-:W-:Y:S01]  /*0fb0*/  IMAD R15, R3, 0x10, R0 ;  /* 0x00000010030f7824 */ /* 0x000fe200078e0200 */
[----:B------:R-:W-:Y:S01]  /*0fc0*/  LOP3.LUT R7, R7, R2, RZ, 0x3c, !PT ;  /* 0x0000000207077212 */ /* 0x000fe200078e3cff */
[----:B------:R-:W-:Y:S01]  /*0fd0*/  IMAD.SHL.U32 R2, R8, 0x40, RZ ;  /* 0x0000004008027824 */ /* 0x000fe200078e00ff */
[----:B------:R-:W-:Y:S01]  /*0fe0*/  LEA.HI R0, R5, R5, RZ, 0x1 ;  /* 0x0000000505007211 */ /* 0x000fe200078f08ff */
[----:B------:R-:W-:Y:S01]  /*0ff0*/  IMAD.SHL.U32 R3, R12, 0x40, RZ ;  /* 0x000000400c037824 */ /* 0x000fe200078e00ff */
[----:B------:R-:W-:Y:S01]  /*1000*/  ISETP.NE.U32.AND P0, PT, R4, 0x1, PT ;  /* 0x000000010400780c */ /* 0x000fe20003f05070 */
[----:B------:R-:W-:Y:S01]  /*1010*/  IMAD.SHL.U32 R4, R6, 0x400, RZ ;  /* 0x0000040006047824 */ /* 0x000fe200078e00ff */
[----:B------:R-:W-:Y:S01]  /*1020*/  LOP3.LUT R0, R0, 0x1ffffffe, RZ, 0xc0, !PT ;  /* 0x1ffffffe00007812 */ /* 0x000fe200078ec0ff */
[----:B------:R-:W-:Y:S01]  /*1030*/  STL [R1+0xe4], R15 ;  /* 0x0000e40f01007387 */ /* 0x000fe20000100800 */
[----:B------:R-:W-:-:S02]  /*1040*/  LOP3.LUT R2, R2, 0x1c0, RZ, 0xc0, !PT ;  /* 0x000001c002027812 */ /* 0x000fc400078ec0ff */
[----:B------:R-:W-:Y:S01]  /*1050*/  LOP3.LUT R3, R3, 0xfffffe00, RZ, 0xc0, !PT ;  /* 0xfffffe0003037812 */ /* 0x000fe200078ec0ff */
[C---:B------:R-:W-:Y:S01]  /*1060*/  IMAD.IADD R12, R5.reuse, 0x1, -R0 ;  /* 0x00000001050c7824 */ /* 0x040fe200078e0a00 */
[----:B------:R-:W-:Y:S01]  /*1070*/  LEA.HI R2, R2, R2, RZ, 0x1d ;  /* 0x0000000202027211 */ /* 0x000fe200078fe8ff */
[----:B------:R-:W-:Y:S01]  /*1080*/  IMAD R5, R5, 0x2, R4 ;  /* 0x0000000205057824 */ /* 0x000fe200078e0204 */
[----:B------:R-:W-:Y:S01]  /*1090*/  R2P PR, R8, 0x6 ;  /* 0x0000000608007804 */ /* 0x000fe20000000000 */
[----:B------:R-:W-:Y:S01]  /*10a0*/  IMAD R0, R13, 0x200, R14 ;  /* 0x000002000d007824 */ /* 0x000fe200078e020e */
[-C--:B------:R-:W-:Y:S01]  /*10b0*/  IADD3 R4, R7, R3.reuse, R4 ;  /* 0x0000000307047210 */ /* 0x080fe20007ffe004 */
[----:B------:R-:W-:Y:S01]  /*10c0*/  IMAD.IADD R8, R5, 0x1, R2 ;  /* 0x0000000105087824 */ /* 0x000fe200078e0202 */
[----:B------:R-:W-:Y:S01]  /*10d0*/  LOP3.LUT R5, R7, R3, RZ, 0xfc, !PT ;  /* 0x0000000307057212 */ /* 0x000fe200078efcff */
[----:B------:R-:W-:Y:S01]  /*10e0*/  IMAD R3, R9, 0x20, R17 ;  /* 0x0000002009037824 */ /* 0x000fe200078e0211 */
[----:B------:R-:W-:Y:S01]  /*10f0*/  SHF.R.S32.HI R19, RZ, 0x1f, R18 ;  /* 0x0000001fff137819 */ /* 0x000fe20000011412 */
[----:B------:R-:W-:Y:S01]  /*1100*/  IMAD.MOV.U32 R13, RZ, RZ, 0x20 ;  /* 0x00000020ff0d7424 */ /* 0x000fe200078e00ff */
[----:B------:R-:W-:-:S02]  /*1110*/  IADD3 R7, R18, 0x40, RZ ;  /* 0x0000004012077810 */ /* 0x000fc40007ffe0ff */
[----:B------:R1:W-:Y:S01]  /*1120*/  STL [R1+0xa4], R3 ;  /* 0x0000a40301007387 */ /* 0x0003e20000100800 */
[C---:B------:R-:W-:Y:S02]  /*1130*/  IADD3 R6, R18.reuse, 0xc0, RZ ;  /* 0x000000c012067810 */ /* 0x040fe40007ffe0ff */
[C---:B------:R-:W-:Y:S01]  /*1140*/  LOP3.LUT P3, RZ, R9.reuse, 0x4, RZ, 0xc0, !PT ;  /* 0x0000000409ff7812 */ /* 0x040fe2000786c0ff */
[----:B------:R-:W-:Y:S01]  /*1150*/  STL.64 [R1], R18 ;  /* 0x0000001201007387 */ /* 0x000fe20000100a00 */
[----:B------:R-:W-:Y:S02]  /*1160*/  LOP3.LUT P4, RZ, R9, 0x2, RZ, 0xc0, !PT ;  /* 0x0000000209ff7812 */ /* 0x000fe4000788c0ff */
[----:B------:R-:W-:Y:S01]  /*1170*/  IADD3 R252, R18, 0x80, RZ ;  /* 0x0000008012fc7810 */ /* 0x000fe20007ffe0ff */
[----:B------:R2:W-:Y:S01]  /*1180*/  STL [R1+0x8], R7 ;  /* 0x0000080701007387 */ /* 0x0005e20000100800 */
[----:B------:R-:W-:Y:S02]  /*1190*/  SHF.R.S32.HI R9, RZ, 0x1f, R7 ;  /* 0x0000001fff097819 */ /* 0x000fe40000011407 */
[C---:B------:R-:W-:Y:S01]  /*11a0*/  LOP3.LUT P6, RZ, R10.reuse, 0x2, RZ, 0xc0, !PT ;  /* 0x000000020aff7812 */ /* 0x040fe200078cc0ff */
[----:B------:R3:W-:Y:S01]  /*11b0*/  STL [R1+0xc], R6 ;  /* 0x00000c0601007387 */ /* 0x0007e20000100800 */
[----:B------:R-:W-:Y:S01]  /*11c0*/  LOP3.LUT P5, RZ, R10, 0x4, RZ, 0xc0, !PT ;  /* 0x000000040aff7812 */ /* 0x000fe200078ac0ff */
[----:B------:R-:W-:Y:S01]  /*11d0*/  IMAD.MOV.U32 R10, RZ, RZ, 0x40 ;  /* 0x00000040ff0a7424 */ /* 0x000fe200078e00ff */
[----:B------:R-:W-:Y:S01]  /*11e0*/  LEA R192, R0, 0x8100, 0x1 ;  /* 0x0000810000c07811 */ /* 0x000fe200078e08ff */
[----:B------:R4:W-:Y:S01]  /*11f0*/  STL [R1+0x3c], R9 ;  /* 0x00003c0901007387 */ /* 0x0009e20000100800 */
[----:B------:R-:W-:-:S02]  /*1200*/  LEA R199, R4, 0x10100, 0x1 ;  /* 0x0001010004c77811 */ /* 0x000fc400078e08ff */
[C---:B------:R-:W-:Y:S02]  /*1210*/  SEL R2, R10.reuse, 0xffffffc0, !P3 ;  /* 0xffffffc00a027807 */ /* 0x040fe40005800000 */
[----:B------:R-:W-:Y:S02]  /*1220*/  SEL R0, R10, 0xffffffc0, !P5 ;  /* 0xffffffc00a007807 */ /* 0x000fe40006800000 */
[C---:B------:R-:W-:Y:S01]  /*1230*/  IADD3 R203, R192.reuse, 0x20, RZ ;  /* 0x00000020c0cb7810 */ /* 0x040fe20007ffe0ff */
[----:B------:R-:W-:Y:S01]  /*1240*/  IMAD.IADD R198, R192, 0x1, R2 ;  /* 0x00000001c0c67824 */ /* 0x000fe200078e0202 */
[----:B-1----:R-:W-:Y:S01]  /*1250*/  LOP3.LUT R3, R11, 0x7ffffffc, RZ, 0xc0, !PT ;  /* 0x7ffffffc0b037812 */ /* 0x002fe200078ec0ff */
[----:B------:R-:W-:Y:S01]  /*1260*/  IMAD R11, R12, 0x8, R15 ;  /* 0x000000080c0b7824 */ /* 0x000fe200078e020f */
[----:B------:R-:W-:Y:S01]  /*1270*/  @P4 IADD3 R203, R192, -0x20, RZ ;  /* 0xffffffe0c0cb4810 */ /* 0x000fe20007ffe0ff */
[----:B------:R-:W-:Y:S01]  /*1280*/  IMAD.IADD R202, R199, 0x1, R0 ;  /* 0x00000001c7ca7824 */ /* 0x000fe200078e0200 */
[----:B------:R-:W-:Y:S01]  /*1290*/  LEA R193, R5, 0x100, 0x1 ;  /* 0x0000010005c17811 */ /* 0x000fe200078e08ff */
[----:B------:R-:W-:Y:S01]  /*12a0*/  IMAD.IADD R3, R16, 0x1, -R3 ;  /* 0x0000000110037824 */ /* 0x000fe200078e0a03 */
[C---:B------:R-:W-:Y:S01]  /*12b0*/  IADD3 R218, R203.reuse, 0x800, RZ ;  /* 0x00000800cbda7810 */ /* 0x040fe20007ffe0ff */
[----:B------:R-:W-:Y:S01]  /*12c0*/  IMAD.IADD R195, R2, 0x1, R203 ;  /* 0x0000000102c37824 */ /* 0x000fe200078e02cb */
[----:B--2---:R-:W-:Y:S01]  /*12d0*/  SHF.R.S32.HI R7, RZ, 0x1f, R252 ;  /* 0x0000001fff077819 */ /* 0x004fe200000114fc */
[----:B------:R-:W-:Y:S01]  /*12e0*/  IMAD.IADD R197, R0, 0x1, R193 ;  /* 0x0000000100c57824 */ /* 0x000fe200078e02c1 */
[----:B------:R-:W-:-:S02]  /*12f0*/  IADD3 R217, R203, 0x1000, RZ ;  /* 0x00001000cbd97810 */ /* 0x000fc40007ffe0ff */
[----:B---3--:R-:W-:Y:S01]  /*1300*/  SHF.R.S32.HI R6, RZ, 0x1f, R6 ;  /* 0x0000001fff067819 */ /* 0x008fe20000011406 */
[----:B------:R1:W-:Y:S01]  /*1310*/  STL [R1+0x38], R7 ;  /* 0x0000380701007387 */ /* 0x0003e20000100800 */
[----:B------:R-:W-:Y:S01]  /*1320*/  IADD3 R216, R203, 0x1800, RZ ;  /* 0x00001800cbd87810 */ /* 0x000fe20007ffe0ff */
[----:B----4-:R-:W-:Y:S02]  /*1330*/  IMAD.SHL.U32 R9, R3, 0x2, RZ ;  /* 0x0000000203097824 */ /* 0x010fe400078e00ff */
[----:B------:R2:W-:Y:S01]  /*1340*/  STL [R1+0x34], R6 ;  /* 0x0000340601007387 */ /* 0x0005e20000100800 */
[----:B------:R-:W-:Y:S02]  /*1350*/  SEL R3, R13, 0xffffffe0, !P6 ;  /* 0xffffffe00d037807 */ /* 0x000fe40007000000 */
[----:B------:R-:W-:Y:S01]  /*1360*/  IADD3 R215, R203, 0x2000, RZ ;  /* 0x00002000cbd77810 */ /* 0x000fe20007ffe0ff */
[----:B------:R3:W-:Y:S01]  /*1370*/  STL [R1+0xe8], R11 ;  /* 0x0000e80b01007387 */ /* 0x0007e20000100800 */
[----:B------:R-:W-:Y:S01]  /*1380*/  IADD3 R23, R9, 0x90, RZ ;  /* 0x0000009009177810 */ /* 0x000fe20007ffe0ff */
[----:B------:R-:W-:Y:S01]  /*1390*/  IMAD.IADD R200, R199, 0x1, R3 ;  /* 0x00000001c7c87824 */ /* 0x000fe200078e0203 */
[C---:B------:R-:W-:Y:S01]  /*13a0*/  IADD3 R22, R9.reuse, 0x98, RZ ;  /* 0x0000009809167810 */ /* 0x040fe20007ffe0ff */
[----:B------:R-:W-:Y:S01]  /*13b0*/  STL [R1+0x10], R9 ;  /* 0x0000100901007387 */ /* 0x000fe20000100800 */
[----:B------:R-:W-:Y:S01]  /*13c0*/  IADD3 R21, R9, 0xa0, RZ ;  /* 0x000000a009157810 */ /* 0x000fe20007ffe0ff */
[----:B------:R-:W-:Y:S01]  /*13d0*/  IMAD.IADD R194, R3, 0x1, R193 ;  /* 0x0000000103c27824 */ /* 0x000fe200078e02c1 */
[C---:B------:R-:W-:Y:S01]  /*13e0*/  IADD3 R20, R9.reuse, 0xa8, RZ ;  /* 0x000000a809147810 */ /* 0x040fe20007ffe0ff */
[----:B------:R-:W-:Y:S01]  /*13f0*/  IMAD.IADD R201, R200, 0x1, R0 ;  /* 0x00000001c8c97824 */ /* 0x000fe200078e0200 */
[C---:B------:R-:W-:Y:S01]  /*1400*/  IADD3 R19, R9.reuse, 0xb0, RZ ;  /* 0x000000b009137810 */ /* 0x040fe20007ffe0ff */
[----:B------:R-:W-:Y:S01]  /*1410*/  IMAD.IADD R196, R0, 0x1, R194 ;  /* 0x0000000100c47824 */ /* 0x000fe200078e02c2 */
[----:B------:R-:W-:-:S02]  /*1420*/  IADD3 R18, R9, 0xb8, RZ ;  /* 0x000000b809127810 */ /* 0x000fc40007ffe0ff */
[C---:B------:R-:W-:Y:S02]  /*1430*/  IADD3 R17, R9.reuse, 0xc0, RZ ;  /* 0x000000c009117810 */ /* 0x040fe40007ffe0ff */
[C---:B------:R-:W-:Y:S02]  /*1440*/  IADD3 R16, R9.reuse, 0xc8, RZ ;  /* 0x000000c809107810 */ /* 0x040fe40007ffe0ff */
[----:B------:R-:W-:Y:S02]  /*1450*/  IADD3 R15, R9, 0xd0, RZ ;  /* 0x000000d0090f7810 */ /* 0x000fe40007ffe0ff */
[----:B-1----:R-:W-:Y:S02]  /*1460*/  SEL R7, R13, 0xffffffe0, !P1 ;  /* 0xffffffe00d077807 */ /* 0x002fe40004800000 */
[----:B--2---:R-:W-:Y:S02]  /*1470*/  SEL R6, R10, 0xffffffc0, !P2 ;  /* 0xffffffc00a067807 */ /* 0x004fe40005000000 */
[----:B------:R-:W-:-:S02]  /*1480*/  IADD3 R10, R9, 0x10, RZ ;  /* 0x00000010090a7810 */ /* 0x000fc40007ffe0ff */
[C---:B---3--:R-:W-:Y:S02]  /*1490*/  IADD3 R11, R9.reuse, 0x8, RZ ;  /* 0x00000008090b7810 */ /* 0x048fe40007ffe0ff */
[C---:B------:R-:W-:Y:S02]  /*14a0*/  IADD3 R14, R9.reuse, 0xd8, RZ ;  /* 0x000000d8090e7810 */ /* 0x040fe40007ffe0ff */
[C---:B------:R-:W-:Y:S01]  /*14b0*/  IADD3 R13, R9.reuse, 0xe0, RZ ;  /* 0x000000e0090d7810 */ /* 0x040fe20007ffe0ff */
[----:B------:R1:W-:Y:S01]  /*14c0*/  STL [R1+0x64], R11 ;  /* 0x0000640b01007387 */ /* 0x0003e20000100800 */
[----:B------:R-:W-:Y:S02]  /*14d0*/  IADD3 R12, R9, 0xe8, RZ ;  /* 0x000000e8090c7810 */ /* 0x000fe40007ffe0ff */
[C---:B------:R-:W-:Y:S01]  /*14e0*/  IADD3 R214, R203.reuse, 0x2800, RZ ;  /* 0x00002800cbd67810 */ /* 0x040fe20007ffe0ff */
[----:B------:R2:W-:Y:S01]  /*14f0*/  STL [R1+0x60], R10 ;  /* 0x0000600a01007387 */ /* 0x0005e20000100800 */
[----:B------:R-:W-:-:S02]  /*1500*/  IADD3 R213, R203, 0x3000, RZ ;  /* 0x00003000cbd57810 */ /* 0x000fc40007ffe0ff */
[C---:B------:R-:W-:Y:S01]  /*1510*/  IADD3 R212, R203.reuse, 0x3800, RZ ;  /* 0x00003800cbd47810 */ /* 0x040fe20007ffe0ff */
[----:B------:R-:W-:Y:S01]  /*1520*/  STL [R1+0xa0], R23 ;  /* 0x0000a01701007387 */ /* 0x000fe20000100800 */
[C---:B------:R-:W-:Y:S02]  /*1530*/  IADD3 R211, R203.reuse, 0x4000, RZ ;  /* 0x00004000cbd37810 */ /* 0x040fe40007ffe0ff */
[C---:B------:R-:W-:Y:S01]  /*1540*/  IADD3 R210, R203.reuse, 0x4800, RZ ;  /* 0x00004800cbd27810 */ /* 0x040fe20007ffe0ff */
[----:B------:R3:W-:Y:S01]  /*1550*/  STL [R1+0x9c], R22 ;  /* 0x00009c1601007387 */ /* 0x0007e20000100800 */
[C---:B------:R-:W-:Y:S02]  /*1560*/  IADD3 R209, R203.reuse, 0x5000, RZ ;  /* 0x00005000cbd17810 */ /* 0x040fe40007ffe0ff */
[C---:B------:R-:W-:Y:S01]  /*1570*/  IADD3 R208, R203.reuse, 0x5800, RZ ;  /* 0x00005800cbd07810 */ /* 0x040fe20007ffe0ff */
[----:B------:R4:W-:Y:S01]  /*1580*/  STL [R1+0x98], R21 ;  /* 0x0000981501007387 */ /* 0x0009e20000100800 */
[----:B------:R-:W-:-:S02]  /*1590*/  IADD3 R207, R203, 0x6000, RZ ;  /* 0x00006000cbcf7810 */ /* 0x000fc40007ffe0ff */
[C---:B------:R-:W-:Y:S01]  /*15a0*/  IADD3 R206, R203.reuse, 0x6800, RZ ;  /* 0x00006800cbce7810 */ /* 0x040fe20007ffe0ff */
[----:B------:R-:W-:Y:S01]  /*15b0*/  STL [R1+0x94], R20 ;  /* 0x0000941401007387 */ /* 0x000fe20000100800 */
[C---:B------:R-:W-:Y:S02]  /*15c0*/  IADD3 R205, R203.reuse, 0x7000, RZ ;  /* 0x00007000cbcd7810 */ /* 0x040fe40007ffe0ff */
[----:B------:R-:W-:Y:S01]  /*15d0*/  IADD3 R204, R203, 0x7800, RZ ;  /* 0x00007800cbcc7810 */ /* 0x000fe20007ffe0ff */
[----:B------:R5:W-:Y:S01]  /*15e0*/  STL [R1+0x90], R19 ;  /* 0x0000901301007387 */ /* 0x000be20000100800 */
[C---:B-1----:R-:W-:Y:S02]  /*15f0*/  IADD3 R11, R9.reuse, 0xf0, RZ ;  /* 0x000000f0090b7810 */ /* 0x042fe40007ffe0ff */
[----:B------:R-:W-:Y:S01]  /*1600*/  IADD3 R9, R9, 0xf8, RZ ;  /* 0x000000f809097810 */ /* 0x000fe20007ffe0ff */
[----:B------:R1:W-:Y:S01]  /*1610*/  STL [R1+0x8c], R18 ;  /* 0x00008c1201007387 */ /* 0x0003e20000100800 */
[----:B--2---:R-:W-:-:S02]  /*1620*/  LEA R10, R8, 0x80, 0x1 ;  /* 0x00000080080a7811 */ /* 0x004fc400078e08ff */
[----:B------:R-:W-:Y:S01]  /*1630*/  SHF.R.S32.HI R8, RZ, 0x1f, R23 ;  /* 0x0000001fff087819 */ /* 0x000fe20000011417 */
[----:B------:R-:W-:Y:S04]  /*1640*/  STL [R1+0x88], R17 ;  /* 0x0000881101007387 */ /* 0x000fe80000100800 */
[----:B------:R2:W-:Y:S01]  /*1650*/  STL [R1+0x84], R16 ;  /* 0x0000841001007387 */ /* 0x0005e20000100800 */
[----:B---3--:R-:W-:-:S03]  /*1660*/  SHF.R.S32.HI R22, RZ, 0x1f, R22 ;  /* 0x0000001fff167819 */ /* 0x008fc60000011416 */
[----:B------:R3:W-:Y:S01]  /*1670*/  STL [R1+0x80], R15 ;  /* 0x0000800f01007387 */ /* 0x0007e20000100800 */
[----:B----4-:R-:W-:-:S03]  /*1680*/  SHF.R.S32.HI R21, RZ, 0x1f, R21 ;  /* 0x0000001fff157819 */ /* 0x010fc60000011415 */
[----:B------:R-:W-:Y:S04]  /*1690*/  STL [R1+0x7c], R14 ;  /* 0x00007c0e01007387 */ /* 0x000fe80000100800 */
[----:B------:R4:W-:Y:S01]  /*16a0*/  STL [R1+0x78], R13 ;  /* 0x0000780d01007387 */ /* 0x0009e20000100800 */
[----:B-----5:R-:W-:-:S03]  /*16b0*/  SHF.R.S32.HI R19, RZ, 0x1f, R19 ;  /* 0x0000001fff137819 */ /* 0x020fc60000011413 */
[----:B------:R5:W-:Y:S01]  /*16c0*/  STL [R1+0x74], R12 ;  /* 0x0000740c01007387 */ /* 0x000be20000100800 */
[----:B-1----:R-:W-:-:S03]  /*16d0*/  SHF.R.S32.HI R18, RZ, 0x1f, R18 ;  /* 0x0000001fff127819 */ /* 0x002fc60000011412 */
[----:B------:R-:W-:Y:S04]  /*16e0*/  STL [R1+0x70], R11 ;  /* 0x0000700b01007387 */ /* 0x000fe80000100800 */
[----:B------:R1:W-:Y:S01]  /*16f0*/  STL [R1+0x6c], R9 ;  /* 0x00006c0901007387 */ /* 0x0003e20000100800 */
[----:B--2---:R-:W-:-:S03]  /*1700*/  SHF.R.S32.HI R16, RZ, 0x1f, R16 ;  /* 0x0000001fff107819 */ /* 0x004fc60000011410 */
[----:B------:R-:W-:Y:S01]  /*1710*/  STL [R1+0x40], R10 ;  /* 0x0000400a01007387 */ /* 0x000fe20000100800 */
[----:B---3--:R-:W-:-:S03]  /*1720*/  SHF.R.S32.HI R15, RZ, 0x1f, R15 ;  /* 0x0000001fff0f7819 */ /* 0x008fc6000001140f */
[----:B------:R2:W-:Y:S04]  /*1730*/  STL [R1+0xdc], R8 ;  /* 0x0000dc0801007387 */ /* 0x0005e80000100800 */
[----:B------:R-:W-:Y:S01]  /*1740*/  STL [R1+0xd8], R22 ;  /* 0x0000d81601007387 */ /* 0x000fe20000100800 */
[----:B----4-:R-:W-:-:S03]  /*1750*/  SHF.R.S32.HI R13, RZ, 0x1f, R13 ;  /* 0x0000001fff0d7819 */ /* 0x010fc6000001140d */
[----:B------:R-:W-:Y:S01]  /*1760*/  STL [R1+0xd4], R21 ;  /* 0x0000d41501007387 */ /* 0x000fe20000100800 */
[----:B-----5:R-:W-:Y:S02]  /*1770*/  SHF.R.S32.HI R12, RZ, 0x1f, R12 ;  /* 0x0000001fff0c7819 */ /* 0x020fe4000001140c */
[----:B-1----:R-:W-:Y:S02]  /*1780*/  SHF.R.S32.HI R9, RZ, 0x1f, R9 ;  /* 0x0000001fff097819 */ /* 0x002fe40000011409 */
[----:B--2---:R-:W-:-:S05]  /*1790*/  SHF.R.S32.HI R8, RZ, 0x1f, R20 ;  /* 0x0000001fff087819 */ /* 0x004fca0000011414 */
[----:B------:R1:W-:Y:S04]  /*17a0*/  STL [R1+0xd0], R8 ;  /* 0x0000d00801007387 */ /* 0x0003e80000100800 */
[----:B------:R-:W-:Y:S04]  /*17b0*/  STL [R1+0xcc], R19 ;  /* 0x0000cc1301007387 */ /* 0x000fe80000100800 */
[----:B------:R-:W-:Y:S01]  /*17c0*/  STL [R1+0xc8], R18 ;  /* 0x0000c81201007387 */ /* 0x000fe20000100800 */
[----:B-1----:R-:W-:-:S05]  /*17d0*/  SHF.R.S32.HI R8, RZ, 0x1f, R17 ;  /* 0x0000001fff087819 */ /* 0x002fca0000011411 */
[----:B------:R1:W-:Y:S04]  /*17e0*/  STL [R1+0xc4], R8 ;  /* 0x0000c40801007387 */ /* 0x0003e80000100800 */
[----:B------:R-:W-:Y:S04]  /*17f0*/  STL [R1+0xc0], R16 ;  /* 0x0000c01001007387 */ /* 0x000fe80000100800 */
[----:B------:R-:W-:Y:S01]  /*1800*/  STL [R1+0xbc], R15 ;  /* 0x0000bc0f01007387 */ /* 0x000fe20000100800 */
[----:B-1----:R-:W-:-:S05]  /*1810*/  SHF.R.S32.HI R8, RZ, 0x1f, R14 ;  /* 0x0000001fff087819 */ /* 0x002fca000001140e */
[----:B------:R1:W-:Y:S04]  /*1820*/  STL [R1+0xb8], R8 ;  /* 0x0000b80801007387 */ /* 0x0003e80000100800 */
[----:B------:R-:W-:Y:S04]  /*1830*/  STL [R1+0xb4], R13 ;  /* 0x0000b40d01007387 */ /* 0x000fe80000100800 */
[----:B------:R-:W-:Y:S01]  /*1840*/  STL [R1+0xb0], R12 ;  /* 0x0000b00c01007387 */ /* 0x000fe20000100800 */
[----:B-1----:R-:W-:Y:S01]  /*1850*/  SHF.R.S32.HI R8, RZ, 0x1f, R11 ;  /* 0x0000001fff087819 */ /* 0x002fe2000001140b */
[----:B------:R-:W-:-:S04]  /*1860*/  IMAD.IADD R11, R10, 0x1, R6 ;  /* 0x000000010a0b7824 */ /* 0x000fc800078e0206 */
[----:B------:R1:W-:Y:S04]  /*1870*/  STL [R1+0xac], R8 ;  /* 0x0000ac0801007387 */ /* 0x0003e80000100800 */
[----:B------:R2:W-:Y:S04]  /*1880*/  STL [R1+0xa8], R9 ;  /* 0x0000a80901007387 */ /* 0x0005e80000100800 */
[----:B------:R-:W-:Y:S01]  /*1890*/  STL [R1+0x5c], R11 ;  /* 0x00005c0b01007387 */ /* 0x000fe20000100800 */
[C---:B-1----:R-:W-:Y:S02]  /*18a0*/  IADD3 R8, R10.reuse, -0x10, RZ ;  /* 0xfffffff00a087810 */ /* 0x042fe40007ffe0ff */
[C---:B------:R-:W-:Y:S01]  /*18b0*/  @P0 IADD3 R8, R10.reuse, 0x10, RZ ;  /* 0x000000100a080810 */ /* 0x040fe20007ffe0ff */
[----:B--2---:R-:W-:-:S04]  /*18c0*/  IMAD.IADD R9, R10, 0x1, R7 ;  /* 0x000000010a097824 */ /* 0x004fc800078e0207 */
[----:B------:R-:W-:Y:S02]  /*18d0*/  IMAD.IADD R4, R6, 0x1, R8 ;  /* 0x0000000106047824 */ /* 0x000fe400078e0208 */
[----:B------:R-:W-:Y:S01]  /*18e0*/  IMAD.IADD R2, R9, 0x1, R6 ;  /* 0x0000000109027824 */ /* 0x000fe200078e0206 */
[----:B------:R-:W-:Y:S04]  /*18f0*/  STL [R1+0x4c], R9 ;  /* 0x00004c0901007387 */ /* 0x000fe80000100800 */
[----:B------:R1:W-:Y:S04]  /*1900*/  STL [R1+0x58], R2 ;  /* 0x0000580201007387 */ /* 0x0003e80000100800 */
[----:B------:R-:W-:Y:S04]  /*1910*/  STL [R1+0x44], R8 ;  /* 0x0000440801007387 */ /* 0x000fe80000100800 */
[----:B------:R-:W-:Y:S01]  /*1920*/  STL [R1+0x54], R4 ;  /* 0x0000540401007387 */ /* 0x000fe20000100800 */
[----:B-1----:R-:W-:-:S05]  /*1930*/  IMAD.IADD R2, R7, 0x1, R8 ;  /* 0x0000000107027824 */ /* 0x002fca00078e0208 */
[----:B------:R1:W-:Y:S02]  /*1940*/  STL [R1+0x48], R2 ;  /* 0x0000480201007387 */ /* 0x0003e40000100800 */
[----:B-1----:R-:W-:-:S05]  /*1950*/  IMAD.IADD R2, R2, 0x1, R6 ;  /* 0x0000000102027824 */ /* 0x002fca00078e0206 */
[----:B------:R1:W-:Y:S02]  /*1960*/  STL [R1+0x50], R2 ;  /* 0x0000500201007387 */ /* 0x0003e40000100800 */
.L_x_1315:
[----:B------:R-:W2:Y:S01]  /*1970*/  LDL R0, [R1+0x2c] ;  /* 0x00002c0001007983 */ /* 0x000ea20000100800 */
[----:B------:R-:W-:Y:S01]  /*1980*/  IMAD.MOV.U32 R13, RZ, RZ, 0x4 ;  /* 0x00000004ff0d7424 */ /* 0x000fe200078e00ff */
[----:B------:R-:W-:Y:S02]  /*1990*/  ISETP.NE.U32.AND P0, PT, RZ, c[0x0][0x370], PT ;  /* 0x0000dc00ff007a0c */ /* 0x000fe40003f05070 */
[----:B------:R-:W3:Y:S02]  /*19a0*/  LDL R11, [R1+0x28] ;  /* 0x00002800010b7983 */ /* 0x000ee40000100800 */
[----:B------:R-:W-:Y:S01]  /*19b0*/  ISETP.NE.AND.EX P0, PT, RZ, c[0x0][0x374], PT, P0 ;  /* 0x0000dd00ff007a0c */ /* 0x000fe20003f05300 */
[----:B-12---:R-:W-:-:S05]  /*19c0*/  IMAD.WIDE R2, R0, R13, c[0x0][0x588] ;  /* 0x0001620000027625 */ /* 0x006fca00078e020d */
[----:B------:R-:W2:Y:S01]  /*19d0*/  LDG.E R114, [R2.64] ;  /* 0x0000000602727981 */ /* 0x000ea2000c1e1900 */
[----:B------:R-:W-:Y:S01]  /*19e0*/  ISETP.NE.U32.AND P5, PT, RZ, c[0x0][0x360], PT ;  /* 0x0000d800ff007a0c */ /* 0x000fe20003fa5070 */
[----:B------:R-:W-:Y:S01]  /*19f0*/  CS2R R6, SRZ ;  /* 0x0000000000067805 */ /* 0x000fe2000001ff00 */
        /* <DEDUP_REMOVED lines=9> */
[----:B------:R-:W-:Y:S02]  /*1a90*/  @P0 LEA.HI.X R3, R114, c[0x0][0x374], R115, 0x2, P1 ;  /* 0x0000dd0072030a11 */ /* 0x000fe400008f1473 */
[----:B------:R-:W-:-:S03]  /*1aa0*/  ISETP.NE.U32.AND P1, PT, RZ, c[0x0][0x350], PT ;  /* 0x0000d400ff007a0c */ /* 0x000fc60003f25070 */
[----:B------:R2:W5:Y:S01]  /*1ab0*/  @P0 LDG.E R7, [R2.64] ;  /* 0x0000000602070981 */ /* 0x000562000c1e1900 */
[----:B------:R-:W-:Y:S02]  /*1ac0*/  ISETP.NE.AND.EX P1, PT, RZ, c[0x0][0x354], PT, P1 ;  /* 0x0000d500ff007a0c */ /* 0x000fe40003f25310 */
[C---:B------:R-:W-:Y:S02]  /*1ad0*/  @P5 LEA R8, P0, R114.reuse, c[0x0][0x360], 0x2 ;  /* 0x0000d80072085a11 */ /* 0x040fe400078010ff */
[C-C-:B------:R-:W-:Y:S02]  /*1ae0*/  LEA.HI.X R5, R114.reuse, c[0x0][0x34c], R115.reuse, 0x2, P4 ;  /* 0x0000d30072057a11 */ /* 0x140fe400020f1473 */
[----:B------:R-:W-:-:S03]  /*1af0*/  @P5 LEA.HI.X R9, R114, c[0x0][0x364], R115, 0x2, P0 ;  /* 0x0000d90072095a11 */ /* 0x000fc600000f1473 */
[----:B------:R1:W5:Y:S04]  /*1b00*/  @P2 LDG.E R6, [R4.64] ;  /* 0x0000000604062981 */ /* 0x000368000c1e1900 */
[----:B------:R1:W5:Y:S01]  /*1b10*/  @P5 LDG.E R18, [R8.64] ;  /* 0x0000000608125981 */ /* 0x000362000c1e1900 */
[----:B--2---:R-:W-:-:S04]  /*1b20*/  LEA R2, P3, R114, c[0x0][0x350], 0x2 ;  /* 0x0000d40072027a11 */ /* 0x004fc800078610ff */
[----:B------:R-:W-:-:S05]  /*1b30*/  LEA.HI.X R3, R114, c[0x0][0x354], R115, 0x2, P3 ;  /* 0x0000d50072037a11 */ /* 0x000fca00018f1473 */
[----:B------:R1:W5:Y:S01]  /*1b40*/  @P1 LDG.E R10, [R2.64] ;  /* 0x00000006020a1981 */ /* 0x000362000c1e1900 */
[----:B---3--:R-:W-:-:S05]  /*1b50*/  LOP3.LUT R107, R11, 0xffff, RZ, 0xc0, !PT ;  /* 0x0000ffff0b6b7812 */ /* 0x008fca00078ec0ff */
[----:B------:R1:W-:Y:S01]  /*1b60*/  STL [R1+0x1c], R107 ;  /* 0x00001c6b01007387 */ /* 0x0003e20000100800 */
[----:B------:R-:W-:Y:S01]  /*1b70*/  YIELD ;  /* 0x0000000000007946 */ /* 0x000fe20003800000 */
[----:B------:R-:W-:Y:S05]  /*1b80*/  @P5 BRA `(.L_x_1235) ;  /* 0x0000005000005947 */ /* 0x000fea0003800000 */
[----:B-----5:R-:W-:Y:S01]  /*1b90*/  MOV R18, c[0x0][0x168] ;  /* 0x00005a0000127a02 */ /* 0x020fe20000000f00 */
[----:B------:R-:W-:Y:S05]  /*1ba0*/  @!P2 BRA `(.L_x_1235) ;  /* 0x000000300000a947 */ /* 0x000fea0003800000 */
[----:B-1----:R-:W2:Y:S04]  /*1bb0*/  LDG.E R8, [R4.64] ;  /* 0x0000000604087981 */ /* 0x002ea8000c1e1900 */
[----:B------:R-:W2:Y:S02]  /*1bc0*/  LDG.E R0, [R4.64+0x4] ;  /* 0x0000040604007981 */ /* 0x000ea4000c1e1900 */
[----:B--2---:R-:W-:Y:S02]  /*1bd0*/  IADD3 R18, -R8, R0, RZ ;  /* 0x0000000008127210 */ /* 0x004fe40007ffe1ff */
.L_x_1235:
[----:B------:R-:W-:-:S04]  /*1be0*/  ISETP.NE.U32.AND P0, PT, RZ, c[0x0][0x368], PT ;  /* 0x0000da00ff007a0c */ /* 0x000fc80003f05070 */
[----:B------:R-:W-:-:S13]  /*1bf0*/  ISETP.NE.AND.EX P0, PT, RZ, c[0x0][0x36c], PT, P0 ;  /* 0x0000db00ff007a0c */ /* 0x000fda0003f05300 */
[----:B------:R-:W-:Y:S05]  /*1c00*/  @!P0 BRA `(.L_x_1236) ;  /* 0x0000004000008947 */ /* 0x000fea0003800000 */
[----:B-1----:R-:W-:-:S04]  /*1c10*/  LEA R2, P0, R114, c[0x0][0x368], 0x2 ;  /* 0x0000da0072027a11 */ /* 0x002fc800078010ff */
[----:B------:R-:W-:-:S05]  /*1c20*/  LEA.HI.X R3, R114, c[0x0][0x36c], R115, 0x2, P0 ;  /* 0x0000db0072037a11 */ /* 0x000fca00000f1473 */
[----:B------:R1:W5:Y:S01]  /*1c30*/  LDG.E R0, [R2.64] ;  /* 0x0000000602007981 */ /* 0x000362000c1e1900 */
[----:B------:R-:W-:Y:S05]  /*1c40*/  BRA `(.L_x_1237) ;  /* 0x0000005000007947 */ /* 0x000fea0003800000 */
.L_x_1236:
[----:B------:R-:W-:Y:S01]  /*1c50*/  MOV R0, c[0x0][0x1d0] ;  /* 0x0000740000007a02 */ /* 0x000fe20000000f00 */
[----:B------:R-:W-:Y:S05]  /*1c60*/  @!P1 BRA `(.L_x_1237) ;  /* 0x0000003000009947 */ /* 0x000fea0003800000 */
[----:B-1----:R-:W2:Y:S04]  /*1c70*/  LDG.E R4, [R2.64] ;  /* 0x0000000602047981 */ /* 0x002ea8000c1e1900 */
[----:B------:R-:W2:Y:S02]  /*1c80*/  LDG.E R0, [R2.64+0x4] ;  /* 0x0000040602007981 */ /* 0x000ea4000c1e1900 */
[----:B--2---:R-:W-:-:S04]  /*1c90*/  IADD3 R0, -R4, R0, RZ ;  /* 0x0000000004007210 */ /* 0x004fc80007ffe1ff */
.L_x_1237:
[C---:B-1----:R-:W-:Y:S01]  /*1ca0*/  LOP3.LUT R2, R11.reuse, 0xff000000, RZ, 0xc0, !PT ;  /* 0xff0000000b027812 */ /* 0x042fe200078ec0ff */
[--C-:B-----5:R-:W-:Y:S01]  /*1cb0*/  IMAD.IADD R19, R0, 0x1, -R7.reuse ;  /* 0x0000000100137824 */ /* 0x120fe200078e0a07 */
[----:B------:R-:W-:Y:S01]  /*1cc0*/  LOP3.LUT R3, R11, 0xff0000, RZ, 0xc0, !PT ;  /* 0x00ff00000b037812 */ /* 0x000fe200078ec0ff */
[----:B------:R-:W-:Y:S01]  /*1cd0*/  BSSY B0, `(.L_x_1238) ;  /* 0x000002d000007945 */ /* 0x000fe20003800000 */
[----:B------:R-:W-:Y:S01]  /*1ce0*/  SHF.R.U32.HI R4, RZ, 0x8, R2 ;  /* 0x00000008ff047819 */ /* 0x000fe20000011602 */
[----:B------:R-:W-:Y:S01]  /*1cf0*/  IMAD.IADD R12, R10, 0x1, R7 ;  /* 0x000000010a0c7824 */ /* 0x000fe200078e0207 */
[----:B------:R-:W-:-:S02]  /*1d00*/  ISETP.GE.AND P0, PT, R19, 0x1, PT ;  /* 0x000000011300780c */ /* 0x000fc40003f06270 */
[----:B------:R-:W-:Y:S02]  /*1d10*/  LEA.HI R3, R3, R4, RZ, 0x10 ;  /* 0x0000000403037211 */ /* 0x000fe400078f80ff */
[----:B------:R-:W-:Y:S02]  /*1d20*/  IADD3 R0, R19, 0x3f, RZ ;  /* 0x0000003f13007810 */ /* 0x000fe40007ffe0ff */
[----:B------:R-:W-:Y:S02]  /*1d30*/  LOP3.LUT R14, R3, 0xff, RZ, 0xc0, !PT ;  /* 0x000000ff030e7812 */ /* 0x000fe400078ec0ff */
[----:B------:R-:W-:Y:S02]  /*1d40*/  SHF.R.U32.HI R5, RZ, 0x10, R3 ;  /* 0x00000010ff057819 */ /* 0x000fe40000011603 */
[----:B------:R-:W-:Y:S01]  /*1d50*/  SHF.R.S32.HI R2, RZ, 0x1f, R0 ;  /* 0x0000001fff027819 */ /* 0x000fe20000011400 */
[----:B------:R1:W-:Y:S03]  /*1d60*/  STL [R1+0x68], R14 ;  /* 0x0000680e01007387 */ /* 0x0003e60000100800 */
[----:B------:R-:W-:Y:S01]  /*1d70*/  LEA.HI R0, R2, R0, RZ, 0x6 ;  /* 0x0000000002007211 */ /* 0x000fe200078f30ff */
[----:B------:R1:W-:Y:S01]  /*1d80*/  STL [R1+0x28], R5 ;  /* 0x0000280501007387 */ /* 0x0003e20000100800 */
[----:B------:R-:W-:-:S02]  /*1d90*/  IMAD.MOV.U32 R2, RZ, RZ, RZ ;  /* 0x000000ffff027224 */ /* 0x000fc400078e00ff */
[----:B------:R-:W-:Y:S01]  /*1da0*/  SHF.R.S32.HI R8, RZ, 0x6, R0 ;  /* 0x00000006ff087819 */ /* 0x000fe20000011400 */
        /* <DEDUP_REMOVED lines=31> */
.L_x_1239:
[----:B------:R-:W-:Y:S05]  /*1fa0*/  BSYNC B0 ;  /* 0x0000000000007941 */ /* 0x000fea0003800000 */
.L_x_1238:
        /* <DEDUP_REMOVED lines=73> */
[----:B------:R-:W2:Y:S01]  /*2440*/  LDL R102, [R1+0x24] ;  /* 0x0000240001667983 */ /* 0x000ea20000100800 */
[----:B------:R-:W-:-:S03]  /*2450*/  ISETP.NE.U32.AND P0, PT, RZ, c[0x0][0x340], PT ;  /* 0x0000d000ff007a0c */ /* 0x000fc60003f05070 */
[----:B------:R-:W3:Y:S04]  /*2460*/  LDL R106, [R1+0x8] ;  /* 0x00000800016a7983 */ /* 0x000ee80000100800 */
[----:B------:R-:W4:Y:S01]  /*2470*/  LDL.64 R110, [R1] ;  /* 0x00000000016e7983 */ /* 0x000f220000100a00 */
[----:B------:R-:W-:-:S03]  /*2480*/  ISETP.NE.AND.EX P0, PT, RZ, c[0x0][0x344], PT, P0 ;  /* 0x0000d100ff007a0c */ /* 0x000fc60003f05300 */
[----:B------:R-:W5:Y:S10]  /*2490*/  LDL R21, [R1+0xc] ;  /* 0x00000c0001157983 */ /* 0x000f740000100800 */
[----:B------:R-:W-:-:S05]  /*24a0*/  @P0 IMAD.WIDE R2, R114, R13, c[0x0][0x340] ;  /* 0x0000d00072020625 */ /* 0x000fca00078e020d */
[----:B------:R1:W4:Y:S04]  /*24b0*/  @P0 LDG.E R11, [R2.64] ;  /* 0x00000006020b0981 */ /* 0x000328000c1e1900 */
[----:B------:R-:W1:Y:S01]  /*24c0*/  S2R R8, SR_TID.X ;  /* 0x0000000000087919 */ /* 0x000e620000002100 */
[----:B------:R-:W-:-:S05]  /*24d0*/  SHF.R.S32.HI R0, RZ, 0x1f, R6 ;  /* 0x0000001fff007819 */ /* 0x000fca0000011406 */
[----:B------:R-:W-:-:S04]  /*24e0*/  IMAD R0, R0, c[0x0][0x178], RZ ;  /* 0x00005e0000007a24 */ /* 0x000fc800078e02ff */
[----:B------:R-:W-:Y:S02]  /*24f0*/  IMAD R0, R6, c[0x0][0x17c], R0 ;  /* 0x00005f0006007a24 */ /* 0x000fe400078e0200 */
[----:B-1----:R-:W-:-:S05]  /*2500*/  IMAD.MOV.U32 R2, RZ, RZ, c[0x0][0x2c4] ;  /* 0x0000b100ff027624 */ /* 0x002fca00078e00ff */
[----:B------:R-:W-:Y:S01]  /*2510*/  ISETP.NE.AND P3, PT, R2, 0x1, PT ;  /* 0x000000010200780c */ /* 0x000fe20003f65270 */
[----:B------:R-:W-:Y:S01]  /*2520*/  IMAD.WIDE.U32 R2, R6, c[0x0][0x178], RZ ;  /* 0x00005e0006027a25 */ /* 0x000fe200078e00ff */
[----:B------:R-:W-:-:S03]  /*2530*/  SHF.R.S32.HI R103, RZ, 0x1f, R8 ;  /* 0x0000001fff677819 */ /* 0x000fc60000011408 */
[----:B------:R-:W-:Y:S01]  /*2540*/  IMAD.IADD R3, R3, 0x1, R0 ;  /* 0x0000000103037824 */ /* 0x000fe200078e0200 */
[----:B------:R-:W-:Y:S02]  /*2550*/  LEA.HI R103, R103, R8, RZ, 0x3 ;  /* 0x0000000867677211 */ /* 0x000fe400078f18ff */
[----:B------:R-:W-:Y:S01]  /*2560*/  SEL R7, R115, RZ, !P2 ;  /* 0x000000ff73077207 */ /* 0x000fe20005000000 */
[----:B------:R-:W-:Y:S01]  /*2570*/  IMAD.WIDE.U32 R2, R107, c[0x0][0x1b8], R2 ;  /* 0x00006e006b027a25 */ /* 0x000fe200078e0002 */
[----:B------:R-:W-:-:S03]  /*2580*/  SHF.R.S32.HI R103, RZ, 0x3, R103 ;  /* 0x00000003ff677819 */ /* 0x000fc60000011467 */
[----:B------:R-:W-:Y:S01]  /*2590*/  IMAD R5, R107, c[0x0][0x1bc], R3 ;  /* 0x00006f006b057a24 */ /* 0x000fe200078e0203 */
[----:B------:R-:W-:Y:S01]  /*25a0*/  SEL R3, R114, RZ, !P2 ;  /* 0x000000ff72037207 */ /* 0x000fe20005000000 */
[----:B------:R-:W-:Y:S01]  /*25b0*/  IMAD R8, R7, c[0x0][0x1c0], RZ ;  /* 0x0000700007087a24 */ /* 0x000fe200078e02ff */
[----:B------:R-:W-:-:S03]  /*25c0*/  SHF.R.S32.HI R7, RZ, 0x1f, R12 ;  /* 0x0000001fff077819 */ /* 0x000fc6000001140c */
[----:B------:R-:W-:Y:S01]  /*25d0*/  IMAD R14, R3, c[0x0][0x1c4], R8 ;  /* 0x00007100030e7a24 */ /* 0x000fe200078e0208 */
[----:B------:R-:W-:Y:S02]  /*25e0*/  IADD3 R96, R224, -0x1, RZ ;  /* 0xffffffffe0607810 */ /* 0x000fe40007ffe0ff */
[----:B--2---:R-:W-:-:S05]  /*25f0*/  LEA R6, R102, R4, 0x7 ;  /* 0x0000000466067211 */ /* 0x004fca00078e38ff */
[----:B------:R-:W-:-:S04]  /*2600*/  @P3 IMAD.HI.U32 R4, R6, c[0x0][0x2c8], RZ ;  /* 0x0000b20006043a27 */ /* 0x000fc800078e00ff */
[----:B------:R-:W-:Y:S01]  /*2610*/  IMAD.MOV.U32 R0, RZ, RZ, R6 ;  /* 0x000000ffff007224 */ /* 0x000fe200078e0006 */
[----:B------:R-:W-:Y:S01]  /*2620*/  @P3 SHF.R.U32.HI R0, RZ, c[0x0][0x2cc], R4 ;  /* 0x0000b300ff003a19 */ /* 0x000fe20000011604 */
[----:B------:R-:W-:Y:S01]  /*2630*/  IMAD.MOV.U32 R4, RZ, RZ, R2 ;  /* 0x000000ffff047224 */ /* 0x000fe200078e0002 */
[----:B------:R-:W-:-:S03]  /*2640*/  IADD3 R2, P2, R103, R12, RZ ;  /* 0x0000000c67027210 */ /* 0x000fc60007f5e0ff */
[----:B------:R-:W-:Y:S01]  /*2650*/  IMAD.WIDE.U32 R4, R3, c[0x0][0x1c0], R4 ;  /* 0x0000700003047a25 */ /* 0x000fe200078e0004 */
[----:B------:R-:W-:-:S05]  /*2660*/  LEA.HI.X.SX32 R3, R103, R7, 0x1, P2 ;  /* 0x0000000767037211 */ /* 0x000fca00010f0eff */
[C---:B------:R-:W-:Y:S02]  /*2670*/  IMAD R15, R3.reuse, c[0x0][0x1e0], RZ ;  /* 0x00007800030f7a24 */ /* 0x040fe400078e02ff */
[----:B------:R-:W-:Y:S01]  /*2680*/  IMAD R3, R3, c[0x0][0x208], RZ ;  /* 0x0000820003037a24 */ /* 0x000fe200078e02ff */
[----:B---3--:R-:W-:Y:S01]  /*2690*/  ISETP.GE.AND P5, PT, R106, c[0x0][0x1d4], PT ;  /* 0x000075006a007a0c */ /* 0x008fe20003fa6270 */
[C---:B------:R-:W-:Y:S02]  /*26a0*/  IMAD R16, R2.reuse, c[0x0][0x1e4], R15 ;  /* 0x0000790002107a24 */ /* 0x040fe400078e020f */
[----:B----4-:R-:W-:Y:S01]  /*26b0*/  IMAD.WIDE.U32 R8, R2, c[0x0][0x1e0], R110 ;  /* 0x0000780002087a25 */ /* 0x010fe200078e006e */
[----:B------:R-:W-:-:S03]  /*26c0*/  ISETP.GE.AND P4, PT, R110, c[0x0][0x1d4], PT ;  /* 0x000075006e007a0c */ /* 0x000fc60003f86270 */
[----:B------:R-:W-:Y:S01]  /*26d0*/  IMAD.WIDE.U32 R12, R2, c[0x0][0x208], R110 ;  /* 0x00008200020c7a25 */ /* 0x000fe200078e006e */
[----:B------:R-:W-:-:S03]  /*26e0*/  SEL R7, RZ, 0xffffffff, P5 ;  /* 0xffffffffff077807 */ /* 0x000fc60002800000 */
[----:B------:R-:W-:Y:S01]  /*26f0*/  IMAD R15, R2, c[0x0][0x20c], R3 ;  /* 0x00008300020f7a24 */ /* 0x000fe200078e0203 */
[----:B------:R-:W-:Y:S02]  /*2700*/  SHF.R.S32.HI R2, RZ, 0x1f, R0 ;  /* 0x0000001fff027819 */ /* 0x000fe40000011400 */
[----:B------:R-:W-:Y:S02]  /*2710*/  IADD3 R3, R5, R14, RZ ;  /* 0x0000000e05037210 */ /* 0x000fe40007ffe0ff */
[----:B------:R-:W-:Y:S01]  /*2720*/  SEL R10, RZ, 0x1, P4 ;  /* 0x00000001ff0a7807 */ /* 0x000fe20002000000 */
[----:B------:R-:W-:Y:S01]  /*2730*/  IMAD R5, R2, c[0x0][0x1b0], RZ ;  /* 0x00006c0002057a24 */ /* 0x000fe200078e02ff */
[----:B------:R-:W-:Y:S01]  /*2740*/  SHF.L.U32 R17, R7, 0x1, RZ ;  /* 0x0000000107117819 */ /* 0x000fe200000006ff */
[----:B------:R-:W-:Y:S02]  /*2750*/  IMAD.MOV.U32 R2, RZ, RZ, R4 ;  /* 0x000000ffff027224 */ /* 0x000fe400078e0004 */
[----:B------:R-:W-:Y:S01]  /*2760*/  IMAD.MOV R7, RZ, RZ, -R0 ;  /* 0x000000ffff077224 */ /* 0x000fe200078e0a00 */
[----:B------:R-:W-:Y:S01]  /*2770*/  LOP3.LUT R17, R17, 0x2, R10, 0xe2, !PT ;  /* 0x0000000211117812 */ /* 0x000fe200078ee20a */
[----:B------:R-:W-:-:S02]  /*2780*/  IMAD R4, R0, c[0x0][0x1b4], R5 ;  /* 0x00006d0000047a24 */ /* 0x000fc400078e0205 */
[----:B------:R-:W-:Y:S01]  /*2790*/  IMAD.WIDE.U32 R2, R0, c[0x0][0x1b0], R2 ;  /* 0x00006c0000027a25 */ /* 0x000fe200078e0002 */
[----:B------:R-:W-:-:S03]  /*27a0*/  ISETP.GE.AND P2, PT, R252, c[0x0][0x1d4], PT ;  /* 0x00007500fc007a0c */ /* 0x000fc60003f46270 */
[----:B------:R-:W-:Y:S01]  /*27b0*/  IMAD R10, R7, c[0x0][0x2c4], R6 ;  /* 0x0000b100070a7a24 */ /* 0x000fe200078e0206 */
[----:B-----5:R-:W-:Y:S02]  /*27c0*/  ISETP.GE.AND P6, PT, R21, c[0x0][0x1d4], PT ;  /* 0x0000750015007a0c */ /* 0x020fe40003fc6270 */
[----:B------:R-:W-:Y:S02]  /*27d0*/  IADD3 R5, R9, R16, RZ ;  /* 0x0000001009057210 */ /* 0x000fe40007ffe0ff */
[----:B------:R-:W-:Y:S01]  /*27e0*/  IADD3 R3, R3, R4, RZ ;  /* 0x0000000403037210 */ /* 0x000fe20007ffe0ff */
[----:B------:R-:W-:Y:S01]  /*27f0*/  IMAD.MOV.U32 R4, RZ, RZ, R8 ;  /* 0x000000ffff047224 */ /* 0x000fe200078e0008 */
[----:B------:R-:W-:Y:S02]  /*2800*/  SHF.R.S32.HI R0, RZ, 0x1f, R10 ;  /* 0x0000001fff007819 */ /* 0x000fe4000001140a */
[----:B------:R-:W-:Y:S02]  /*2810*/  SEL R14, RZ, 0x4, P2 ;  /* 0x00000004ff0e7807 */ /* 0x000fe40001000000 */
[----:B------:R-:W-:Y:S01]  /*2820*/  SEL R6, RZ, 0x8, P6 ;  /* 0x00000008ff067807 */ /* 0x000fe20003000000 */
[----:B------:R-:W-:-:S03]  /*2830*/  IMAD.WIDE.U32 R8, R107, c[0x0][0x1e8], R4 ;  /* 0x00007a006b087a25 */ /* 0x000fc600078e0004 */
[----:B------:R-:W-:Y:S01]  /*2840*/  LOP3.LUT R28, R6, R17, R14, 0xfe, !PT ;  /* 0x00000011061c7212 */ /* 0x000fe200078efe0e */
[----:B------:R-:W-:Y:S01]  /*2850*/  IMAD R4, R0, c[0x0][0x1a8], RZ ;  /* 0x00006a0000047a24 */ /* 0x000fe200078e02ff */
[----:B------:R-:W-:Y:S01]  /*2860*/  MOV R6, R12 ;  /* 0x0000000c00067202 */ /* 0x000fe20000000f00 */
[----:B------:R-:W-:Y:S01]  /*2870*/  IMAD.IADD R7, R13, 0x1, R15 ;  /* 0x000000010d077824 */ /* 0x000fe200078e020f */
[----:B------:R-:W-:Y:S01]  /*2880*/  @P0 SHF.R.S32.HI R0, RZ, 0x1f, R11 ;  /* 0x0000001fff000819 */ /* 0x000fe2000001140b */
[----:B------:R-:W-:Y:S02]  /*2890*/  @!P0 IMAD.MOV.U32 R0, RZ, RZ, R115 ;  /* 0x000000ffff008224 */ /* 0x000fe400078e0073 */
[----:B------:R-:W-:Y:S02]  /*28a0*/  IMAD R12, R10, c[0x0][0x1ac], R4 ;  /* 0x00006b000a0c7a24 */ /* 0x000fe400078e0204 */
[----:B------:R-:W-:Y:S01]  /*28b0*/  IMAD.WIDE.U32 R4, R107, c[0x0][0x210], R6 ;  /* 0x000084006b047a25 */ /* 0x000fe200078e0006 */
[----:B------:R-:W-:-:S02]  /*28c0*/  SEL R6, R0, RZ, !P1 ;  /* 0x000000ff00067207 */ /* 0x000fc40004800000 */
[----:B------:R-:W-:Y:S01]  /*28d0*/  @!P0 MOV R11, R114 ;  /* 0x00000072000b8202 */ /* 0x000fe20000000f00 */
[----:B------:R-:W-:-:S03]  /*28e0*/  IMAD.WIDE.U32 R2, R10, c[0x0][0x1a8], R2 ;  /* 0x00006a000a027a25 */ /* 0x000fc600078e0002 */
[----:B------:R-:W-:Y:S01]  /*28f0*/  SEL R0, R11, RZ, !P1 ;  /* 0x000000ff0b007207 */ /* 0x000fe20004800000 */
[----:B------:R-:W-:Y:S01]  /*2900*/  IMAD.IADD R3, R3, 0x1, R12 ;  /* 0x0000000103037824 */ /* 0x000fe200078e020c */
[----:B------:R-:W-:Y:S01]  /*2910*/  LEA R15, P0, R2, c[0x0][0x160], 0x1 ;  /* 0x00005800020f7a11 */ /* 0x000fe200078008ff */
[C---:B------:R-:W-:Y:S02]  /*2920*/  IMAD R7, R6.reuse, c[0x0][0x1f0], RZ ;  /* 0x00007c0006077a24 */ /* 0x040fe400078e02ff */
[C---:B------:R-:W-:Y:S02]  /*2930*/  IMAD R5, R107.reuse, c[0x0][0x214], R5 ;  /* 0x000085006b057a24 */ /* 0x040fe400078e0205 */
[----:B------:R-:W-:Y:S02]  /*2940*/  IMAD R6, R6, c[0x0][0x218], RZ ;  /* 0x0000860006067a24 */ /* 0x000fe400078e02ff */
[----:B------:R-:W-:Y:S01]  /*2950*/  IMAD R9, R107, c[0x0][0x1ec], R9 ;  /* 0x00007b006b097a24 */ /* 0x000fe200078e0209 */
[----:B------:R-:W-:Y:S01]  /*2960*/  LEA.HI.X R14, R2, c[0x0][0x164], R3, 0x1, P0 ;  /* 0x00005900020e7a11 */ /* 0x000fe200000f0c03 */
[----:B------:R-:W-:-:S02]  /*2970*/  IMAD R2, R0, c[0x0][0x21c], R6 ;  /* 0x0000870000027a24 */ /* 0x000fc400078e0206 */
[----:B------:R-:W-:Y:S01]  /*2980*/  IMAD.WIDE.U32 R230, R0, c[0x0][0x218], R4 ;  /* 0x0000860000e67a25 */ /* 0x000fe200078e0004 */
[----:B------:R-:W-:-:S03]  /*2990*/  P2R R98, PR, RZ, 0x20 ;  /* 0x00000020ff627803 */ /* 0x000fc60000000000 */
[C---:B------:R-:W-:Y:S02]  /*29a0*/  IMAD R3, R0.reuse, c[0x0][0x1f4], R7 ;  /* 0x00007d0000037a24 */ /* 0x040fe400078e0207 */
[----:B------:R-:W-:Y:S01]  /*29b0*/  IMAD.WIDE.U32 R228, R0, c[0x0][0x1f0], R8 ;  /* 0x00007c0000e47a25 */ /* 0x000fe200078e0008 */
[----:B------:R-:W-:Y:S02]  /*29c0*/  P2R R99, PR, RZ, 0x10 ;  /* 0x00000010ff637803 */ /* 0x000fe40000000000 */
[----:B------:R-:W-:Y:S01]  /*29d0*/  P2R R20, PR, RZ, 0x4 ;  /* 0x00000004ff147803 */ /* 0x000fe20000000000 */
[----:B------:R-:W-:Y:S01]  /*29e0*/  IMAD.IADD R227, R229, 0x1, R3 ;  /* 0x00000001e5e37824 */ /* 0x000fe200078e0203 */
[----:B------:R-:W-:Y:S02]  /*29f0*/  ISETP.GE.AND P5, PT, R110, c[0x0][0x198], PT ;  /* 0x000066006e007a0c */ /* 0x000fe40003fa6270 */
[----:B------:R-:W-:Y:S02]  /*2a00*/  ISETP.GE.AND P4, PT, R106, c[0x0][0x198], PT ;  /* 0x000066006a007a0c */ /* 0x000fe40003f86270 */
[----:B------:R-:W-:-:S02]  /*2a10*/  ISETP.GE.AND P3, PT, R252, c[0x0][0x198], PT ;  /* 0x00006600fc007a0c */ /* 0x000fc40003f66270 */
[----:B------:R-:W-:Y:S02]  /*2a20*/  LEA R12, R102, R103, 0x7 ;  /* 0x00000067660c7211 */ /* 0x000fe400078e38ff */
[----:B------:R-:W-:Y:S02]  /*2a30*/  IADD3 R235, R231, R2, RZ ;  /* 0x00000002e7eb7210 */ /* 0x000fe40007ffe0ff */
[----:B------:R-:W-:Y:S01]  /*2a40*/  ISETP.GE.AND P2, PT, R21, c[0x0][0x198], PT ;  /* 0x0000660015007a0c */ /* 0x000fe20003f46270 */
[----:B------:R-:W-:Y:S10]  /*2a50*/  BRA.DIV ~URZ, `(.L_x_1241) ;  /* 0x0000d2b27f007947 */ /* 0x000ff4000b800000 */
[----:B------:R1:W2:Y:S02]  /*2a60*/  SHFL.IDX PT, R4, R14, RZ, 0x181f ;  /* 0x00181fff0e047589 */ /* 0x0002a400000e0000 */
.L_x_1320:
[----:B------:R-:W-:Y:S05]  /*2a70*/  BRA.DIV ~URZ, `(.L_x_1242) ;  /* 0x0000d3027f007947 */ /* 0x000fea000b800000 */
[----:B------:R3:W4:Y:S02]  /*2a80*/  SHFL.IDX PT, R0, R15, RZ, 0x181f ;  /* 0x00181fff0f007589 */ /* 0x00072400000e0000 */
.L_x_1321:
[----:B------:R-:W-:Y:S01]  /*2a90*/  IMAD R13, R18, c[0x0][0x2c4], RZ ;  /* 0x0000b100120d7a24 */ /* 0x000fe200078e02ff */
[----:B------:R-:W-:Y:S04]  /*2aa0*/  BSSY B0, `(.L_x_1243) ;  /* 0x0000018000007945 */ /* 0x000fe80003800000 */
[----:B------:R-:W-:-:S13]  /*2ab0*/  ISETP.GE.AND P0, PT, R12, R13, PT ;  /* 0x0000000d0c00720c */ /* 0x000fda0003f06270 */
[----:B------:R-:W-:Y:S05]  /*2ac0*/  @P0 BRA `(.L_x_1244) ;  /* 0x0000015000000947 */ /* 0x000fea0003800000 */
[----:B------:R-:W5:Y:S04]  /*2ad0*/  LDL.64 R8, [R1] ;  /* 0x0000000001087983 */ /* 0x000f680000100a00 */
[----:B---3--:R-:W3:Y:S04]  /*2ae0*/  LDL R3, [R1+0x8] ;  /* 0x0000080001037983 */ /* 0x008ee80000100800 */
[----:B----4-:R-:W4:Y:S04]  /*2af0*/  LDL R6, [R1+0x3c] ;  /* 0x00003c0001067983 */ /* 0x010f280000100800 */
[----:B--2---:R-:W2:Y:S04]  /*2b00*/  LDL R2, [R1+0x38] ;  /* 0x0000380001027983 */ /* 0x004ea80000100800 */
[----:B------:R-:W2:Y:S04]  /*2b10*/  LDL R5, [R1+0xc] ;  /* 0x00000c0001057983 */ /* 0x000ea80000100800 */
[----:B------:R-:W2:Y:S01]  /*2b20*/  LDL R16, [R1+0x34] ;  /* 0x0000340001107983 */ /* 0x000ea20000100800 */
[----:B-----5:R-:W-:-:S04]  /*2b30*/  LEA R10, P0, R8, R0, 0x1 ;  /* 0x00000000080a7211 */ /* 0x020fc800078008ff */
[----:B------:R-:W-:Y:S02]  /*2b40*/  LEA.HI.X R11, R8, R4, R9, 0x1, P0 ;  /* 0x00000004080b7211 */ /* 0x000fe400000f0c09 */
[----:B---3--:R-:W-:-:S03]  /*2b50*/  LEA R8, P0, R3, R0, 0x1 ;  /* 0x0000000003087211 */ /* 0x008fc600078008ff */
[----:B------:R-:W-:Y:S01]  /*2b60*/  @!PT LDS RZ, [RZ] ;  /* 0x00000000fffff984 */ /* 0x000fe20000000800 */
[----:B------:R-:W-:Y:S01]  /*2b70*/  @!PT LDS RZ, [RZ] ;  /* 0x00000000fffff984 */ /* 0x000fe20000000800 */
[----:B------:R-:W-:Y:S01]  /*2b80*/  @!PT LDS RZ, [RZ] ;  /* 0x00000000fffff984 */ /* 0x000fe20000000800 */
[----:B------:R3:W-:Y:S01]  /*2b90*/  LDGSTS.E.BYPASS.LTC128B.128 [R219+0x10100], [R10.64], !P5 ;  /* 0x101000000adb7fae */ /* 0x0007e2000e901d46 */
[----:B----4-:R-:W-:Y:S02]  /*2ba0*/  LEA.HI.X R9, R3, R4, R6, 0x1, P0 ;  /* 0x0000000403097211 */ /* 0x010fe400000f0c06 */
[----:B------:R-:W-:-:S03]  /*2bb0*/  LEA R6, P0, R252, R0, 0x1 ;  /* 0x00000000fc067211 */ /* 0x000fc600078008ff */
[----:B------:R3:W-:Y:S01]  /*2bc0*/  LDGSTS.E.BYPASS.LTC128B.128 [R219+0x14100], [R8.64], !P4 ;  /* 0x1410000008db7fae */ /* 0x0007e2000e101d46 */
[----:B--2---:R-:W-:Y:S02]  /*2bd0*/  LEA.HI.X R7, R252, R4, R2, 0x1, P0 ;  /* 0x00000004fc077211 */ /* 0x004fe400000f0c02 */
[----:B------:R-:W-:-:S03]  /*2be0*/  LEA R2, P0, R5, R0, 0x1 ;  /* 0x0000000005027211 */ /* 0x000fc600078008ff */
[----:B------:R3:W-:Y:S01]  /*2bf0*/  LDGSTS.E.BYPASS.LTC128B.128 [R219+0x18100], [R6.64], !P3 ;  /* 0x1810000006db7fae */ /* 0x0007e2000d901d46 */
[----:B------:R-:W-:-:S05]  /*2c00*/  LEA.HI.X R3, R5, R4, R16, 0x1, P0 ;  /* 0x0000000405037211 */ /* 0x000fca00000f0c10 */
[----:B------:R3:W-:Y:S04]  /*2c10*/  LDGSTS.E.BYPASS.LTC128B.128 [R219+0x1c100], [R2.64], !P2 ;  /* 0x1c10000002db7fae */ /* 0x0007e8000d101d46 */
.L_x_1244:
[----:B------:R-:W-:Y:S05]  /*2c20*/  BSYNC B0 ;  /* 0x0000000000007941 */ /* 0x000fea0003800000 */
.L_x_1243:
[----:B------:R-:W-:Y:S05]  /*2c30*/  BRA.DIV ~URZ, `(.L_x_1245) ;  /* 0x0000d1a27f007947 */ /* 0x000fea000b800000 */
[----:B--2---:R2:W1:Y:S04]  /*2c40*/  SHFL.IDX PT, R4, R14, 0x1, 0x181f ;  /* 0x00381f000e047f89 */ /* 0x00446800000e0000 */
[----:B----4-:R2:W4:Y:S02]  /*2c50*/  SHFL.IDX PT, R0, R15, 0x1, 0x181f ;  /* 0x00381f000f007f89 */ /* 0x01052400000e0000 */
.L_x_1322:
[----:B---3--:R-:W-:Y:S01]  /*2c60*/  IADD3 R2, R12, 0x20, RZ ;  /* 0x000000200c027810 */ /* 0x008fe20007ffe0ff */
[----:B------:R-:W-:Y:S03]  /*2c70*/  BSSY B0, `(.L_x_1246) ;  /* 0x0000018000007945 */ /* 0x000fe60003800000 */
[----:B------:R-:W-:-:S13]  /*2c80*/  ISETP.GE.AND P0, PT, R2, R13, PT ;  /* 0x0000000d0200720c */ /* 0x000fda0003f06270 */
[----:B------:R-:W-:Y:S05]  /*2c90*/  @P0 BRA `(.L_x_1247) ;  /* 0x0000015000000947 */ /* 0x000fea0003800000 */
[----:B------:R-:W3:Y:S04]  /*2ca0*/  LDL.64 R8, [R1] ;  /* 0x0000000001087983 */ /* 0x000ee80000100a00 */
[----:B------:R-:W5:Y:S04]  /*2cb0*/  LDL R6, [R1+0x8] ;  /* 0x0000080001067983 */ /* 0x000f680000100800 */
[----:B--2---:R-:W2:Y:S04]  /*2cc0*/  LDL R7, [R1+0x3c] ;  /* 0x00003c0001077983 */ /* 0x004ea80000100800 */
[----:B----4-:R-:W4:Y:S04]  /*2cd0*/  LDL R3, [R1+0x38] ;  /* 0x0000380001037983 */ /* 0x010f280000100800 */
[----:B------:R-:W4:Y:S04]  /*2ce0*/  LDL R5, [R1+0xc] ;  /* 0x00000c0001057983 */ /* 0x000f280000100800 */
[----:B------:R-:W4:Y:S01]  /*2cf0*/  LDL R16, [R1+0x34] ;  /* 0x0000340001107983 */ /* 0x000f220000100800 */
[----:B---3--:R-:W-:-:S04]  /*2d00*/  LEA R10, P0, R8, R0, 0x1 ;  /* 0x00000000080a7211 */ /* 0x008fc800078008ff */
[----:B-1----:R-:W-:Y:S02]  /*2d10*/  LEA.HI.X R11, R8, R4, R9, 0x1, P0 ;  /* 0x00000004080b7211 */ /* 0x002fe400000f0c09 */
[----:B-----5:R-:W-:-:S03]  /*2d20*/  LEA R8, P0, R6, R0, 0x1 ;  /* 0x0000000006087211 */ /* 0x020fc600078008ff */
[----:B------:R-:W-:Y:S01]  /*2d30*/  @!PT LDS RZ, [RZ] ;  /* 0x00000000fffff984 */ /* 0x000fe20000000800 */
[----:B------:R-:W-:Y:S01]  /*2d40*/  @!PT LDS RZ, [RZ] ;  /* 0x00000000fffff984 */ /* 0x000fe20000000800 */
[----:B------:R-:W-:Y:S01]  /*2d50*/  @!PT LDS RZ, [RZ] ;  /* 0x00000000fffff984 */ /* 0x000fe20000000800 */
[----:B------:R1:W-:Y:S01]  /*2d60*/  LDGSTS.E.BYPASS.LTC128B.128 [R219+0x11100], [R10.64], !P5 ;  /* 0x111000000adb7fae */ /* 0x0003e2000e901d46 */
[----:B--2---:R-:W-:Y:S02]  /*2d70*/  LEA.HI.X R9, R6, R4, R7, 0x1, P0 ;  /* 0x0000000406097211 */ /* 0x004fe400000f0c07 */
[----:B------:R-:W-:-:S03]  /*2d80*/  LEA R6, P0, R252, R0, 0x1 ;  /* 0x00000000fc067211 */ /* 0x000fc600078008ff */
[----:B------:R1:W-:Y:S01]  /*2d90*/  LDGSTS.E.BYPASS.LTC128B.128 [R219+0x15100], [R8.64], !P4 ;  /* 0x1510000008db7fae */ /* 0x0003e2000e101d46 */
[----:B----4-:R-:W-:Y:S02]  /*2da0*/  LEA.HI.X R7, R252, R4, R3, 0x1, P0 ;  /* 0x00000004fc077211 */ /* 0x010fe400000f0c03 */
[----:B------:R-:W-:-:S03]  /*2db0*/  LEA R2, P0, R5, R0, 0x1 ;  /* 0x0000000005027211 */ /* 0x000fc600078008ff */
[----:B------:R1:W-:Y:S01]  /*2dc0*/  LDGSTS.E.BYPASS.LTC128B.128 [R219+0x19100], [R6.64], !P3 ;  /* 0x1910000006db7fae */ /* 0x0003e2000d901d46 */
[----:B------:R-:W-:-:S05]  /*2dd0*/  LEA.HI.X R3, R5, R4, R16, 0x1, P0 ;  /* 0x0000000405037211 */ /* 0x000fca00000f0c10 */
[----:B------:R1:W-:Y:S04]  /*2de0*/  LDGSTS.E.BYPASS.LTC128B.128 [R219+0x1d100], [R2.64], !P2 ;  /* 0x1d10000002db7fae */ /* 0x0003e8000d101d46 */
.L_x_1247:
[----:B------:R-:W-:Y:S05]  /*2df0*/  BSYNC B0 ;  /* 0x0000000000007941 */ /* 0x000fea0003800000 */
.L_x_1246:
[----:B------:R-:W-:Y:S05]  /*2e00*/  BRA.DIV ~URZ, `(.L_x_1248) ;  /* 0x0000d0927f007947 */ /* 0x000fea000b800000 */
[----:B-1----:R1:W3:Y:S02]  /*2e10*/  SHFL.IDX PT, R4, R14, 0x2, 0x181f ;  /* 0x00581f000e047f89 */ /* 0x0022e400000e0000 */
.L_x_1323:
[----:B------:R-:W-:Y:S05]  /*2e20*/  BRA.DIV ~URZ, `(.L_x_1249) ;  /* 0x0000d0e27f007947 */ /* 0x000fea000b800000 */
[----:B----4-:R4:W1:Y:S02]  /*2e30*/  SHFL.IDX PT, R0, R15, 0x2, 0x181f ;  /* 0x00581f000f007f89 */ /* 0x01086400000e0000 */
.L_x_1324:
[----:B------:R-:W-:Y:S01]  /*2e40*/  IADD3 R2, R12, 0x40, RZ ;  /* 0x000000400c027810 */ /* 0x000fe20007ffe0ff */
[----:B------:R-:W-:Y:S03]  /*2e50*/  BSSY B0, `(.L_x_1250) ;  /* 0x0000018000007945 */ /* 0x000fe60003800000 */
[----:B------:R-:W-:-:S13]  /*2e60*/  ISETP.GE.AND P0, PT, R2, R13, PT ;  /* 0x0000000d0200720c */ /* 0x000fda0003f06270 */
[----:B------:R-:W-:Y:S05]  /*2e70*/  @P0 BRA `(.L_x_1251) ;  /* 0x0000015000000947 */ /* 0x000fea0003800000 */
[----:B------:R-:W5:Y:S04]  /*2e80*/  LDL.64 R8, [R1] ;  /* 0x0000000001087983 */ /* 0x000f680000100a00 */
[----:B--2---:R-:W2:Y:S04]  /*2e90*/  LDL R6, [R1+0x8] ;  /* 0x0000080001067983 */ /* 0x004ea80000100800 */
[----:B----4-:R-:W4:Y:S04]  /*2ea0*/  LDL R7, [R1+0x3c] ;  /* 0x00003c0001077983 */ /* 0x010f280000100800 */
[----:B---3--:R-:W3:Y:S04]  /*2eb0*/  LDL R3, [R1+0x38] ;  /* 0x0000380001037983 */ /* 0x008ee80000100800 */
[----:B------:R-:W3:Y:S04]  /*2ec0*/  LDL R5, [R1+0xc] ;  /* 0x00000c0001057983 */ /* 0x000ee80000100800 */
[----:B------:R-:W3:Y:S01]  /*2ed0*/  LDL R16, [R1+0x34] ;  /* 0x0000340001107983 */ /* 0x000ee20000100800 */
[----:B-1---5:R-:W-:-:S04]  /*2ee0*/  LEA R10, P0, R8, R0, 0x1 ;  /* 0x00000000080a7211 */ /* 0x022fc800078008ff */
[----:B------:R-:W-:Y:S02]  /*2ef0*/  LEA.HI.X R11, R8, R4, R9, 0x1, P0 ;  /* 0x00000004080b7211 */ /* 0x000fe400000f0c09 */
[----:B--2---:R-:W-:-:S03]  /*2f00*/  LEA R8, P0, R6, R0, 0x1 ;  /* 0x0000000006087211 */ /* 0x004fc600078008ff */
[----:B------:R-:W-:Y:S01]  /*2f10*/  @!PT LDS RZ, [RZ] ;  /* 0x00000000fffff984 */ /* 0x000fe20000000800 */
[----:B------:R-:W-:Y:S01]  /*2f20*/  @!PT LDS RZ, [RZ] ;  /* 0x00000000fffff984 */ /* 0x000fe20000000800 */
[----:B------:R-:W-:Y:S01]  /*2f30*/  @!PT LDS RZ, [RZ] ;  /* 0x00000000fffff984 */ /* 0x000fe20000000800 */
[----:B------:R1:W-:Y:S01]  /*2f40*/  LDGSTS.E.BYPASS.LTC128B.128 [R219+0x12100], [R10.64], !P5 ;  /* 0x121000000adb7fae */ /* 0x0003e2000e901d46 */
[----:B----4-:R-:W-:Y:S02]  /*2f50*/  LEA.HI.X R9, R6, R4, R7, 0x1, P0 ;  /* 0x0000000406097211 */ /* 0x010fe400000f0c07 */
[----:B------:R-:W-:-:S03]  /*2f60*/  LEA R6, P0, R252, R0, 0x1 ;  /* 0x00000000fc067211 */ /* 0x000fc600078008ff */
[----:B------:R1:W-:Y:S01]  /*2f70*/  LDGSTS.E.BYPASS.LTC128B.128 [R219+0x16100], [R8.64], !P4 ;  /* 0x1610000008db7fae */ /* 0x0003e2000e101d46 */
[----:B---3--:R-:W-:Y:S02]  /*2f80*/  LEA.HI.X R7, R252, R4, R3, 0x1, P0 ;  /* 0x00000004fc077211 */ /* 0x008fe400000f0c03 */
[----:B------:R-:W-:-:S03]  /*2f90*/  LEA R2, P0, R5, R0, 0x1 ;  /* 0x0000000005027211 */ /* 0x000fc600078008ff */
[----:B------:R1:W-:Y:S01]  /*2fa0*/  LDGSTS.E.BYPASS.LTC128B.128 [R219+0x1a100], [R6.64], !P3 ;  /* 0x1a10000006db7fae */ /* 0x0003e2000d901d46 */
[----:B------:R-:W-:-:S05]  /*2fb0*/  LEA.HI.X R3, R5, R4, R16, 0x1, P0 ;  /* 0x0000000405037211 */ /* 0x000fca00000f0c10 */
[----:B------:R1:W-:Y:S04]  /*2fc0*/  LDGSTS.E.BYPASS.LTC128B.128 [R219+0x1e100], [R2.64], !P2 ;  /* 0x1e10000002db7fae */ /* 0x0003e8000d101d46 */
.L_x_1251:
[----:B------:R-:W-:Y:S05]  /*2fd0*/  BSYNC B0 ;  /* 0x0000000000007941 */ /* 0x000fea0003800000 */
.L_x_1250:
[----:B------:R-:W-:Y:S05]  /*2fe0*/  BRA.DIV ~URZ, `(.L_x_1252) ;  /* 0x0000cf827f007947 */ /* 0x000fea000b800000 */
[----:B---3--:R3:W2:Y:S04]  /*2ff0*/  SHFL.IDX PT, R4, R14, 0x3, 0x181f ;  /* 0x00781f000e047f89 */ /* 0x0086a800000e0000 */
[----:B-1----:R3:W1:Y:S02]  /*3000*/  SHFL.IDX PT, R0, R15, 0x3, 0x181f ;  /* 0x00781f000f007f89 */ /* 0x00266400000e0000 */
.L_x_1325:
[----:B------:R-:W5:Y:S04]  /*3010*/  LDL.64 R6, [R1] ;  /* 0x0000000001067983 */ /* 0x000f680000100a00 */
[----:B---3--:R-:W3:Y:S04]  /*3020*/  LDL R3, [R1+0x8] ;  /* 0x0000080001037983 */ /* 0x008ee80000100800 */
[----:B----4-:R-:W4:Y:S04]  /*3030*/  LDL R5, [R1+0x3c] ;  /* 0x00003c0001057983 */ /* 0x010f280000100800 */
[----:B--2---:R-:W2:Y:S04]  /*3040*/  LDL R10, [R1+0x38] ;  /* 0x00003800010a7983 */ /* 0x004ea80000100800 */
[----:B------:R-:W2:Y:S04]  /*3050*/  LDL R11, [R1+0xc] ;  /* 0x00000c00010b7983 */ /* 0x000ea80000100800 */
[----:B------:R-:W2:Y:S01]  /*3060*/  LDL R14, [R1+0x34] ;  /* 0x00003400010e7983 */ /* 0x000ea20000100800 */
[----:B------:R-:W-:Y:S01]  /*3070*/  IADD3 R2, R12, 0x60, RZ ;  /* 0x000000600c027810 */ /* 0x000fe20007ffe0ff */
[----:B------:R-:W-:-:S02]  /*3080*/  IMAD R97, R96, -0x40, R19 ;  /* 0xffffffc060617824 */ /* 0x000fc400078e0213 */
[----:B------:R-:W2:Y:S01]  /*3090*/  LDL R133, [R1+0x18] ;  /* 0x0000180001857983 */ /* 0x000ea20000100800 */
[----:B------:R-:W-:-:S13]  /*30a0*/  ISETP.GE.AND P1, PT, R2, R13, PT ;  /* 0x0000000d0200720c */ /* 0x000fda0003f26270 */
[----:B-1---5:R-:W-:-:S04]  /*30b0*/  @!P1 LEA R8, P0, R6, R0, 0x1 ;  /* 0x0000000006089211 */ /* 0x022fc800078008ff */
[----:B------:R-:W-:Y:S02]  /*30c0*/  @!P1 LEA.HI.X R9, R6, R4, R7, 0x1, P0 ;  /* 0x0000000406099211 */ /* 0x000fe400000f0c07 */
[----:B---3--:R-:W-:-:S03]  /*30d0*/  @!P1 LEA R6, P0, R3, R0, 0x1 ;  /* 0x0000000003069211 */ /* 0x008fc600078008ff */
[----:B------:R-:W-:Y:S01]  /*30e0*/  @!PT LDS RZ, [RZ] ;  /* 0x00000000fffff984 */ /* 0x000fe20000000800 */
[----:B------:R-:W-:Y:S01]  /*30f0*/  @!PT LDS RZ, [RZ] ;  /* 0x00000000fffff984 */ /* 0x000fe20000000800 */
[----:B------:R-:W-:Y:S01]  /*3100*/  @!PT LDS RZ, [RZ] ;  /* 0x00000000fffff984 */ /* 0x000fe20000000800 */
[----:B------:R1:W-:Y:S01]  /*3110*/  @!P1 LDGSTS.E.BYPASS.LTC128B.128 [R219+0x13100], [R8.64], !P5 ;  /* 0x1310000008db9fae */ /* 0x0003e2000e901d46 */
[----:B----4-:R-:W-:-:S03]  /*3120*/  @!P1 LEA.HI.X R7, R3, R4, R5, 0x1, P0 ;  /* 0x0000000403079211 */ /* 0x010fc600000f0c05 */
[----:B------:R-:W3:Y:S01]  /*3130*/  S2R R5, SR_TID.X ;  /* 0x0000000000057919 */ /* 0x000ee20000002100 */
[----:B------:R-:W-:-:S03]  /*3140*/  @!P1 LEA R2, P0, R252, R0, 0x1 ;  /* 0x00000000fc029211 */ /* 0x000fc600078008ff */
[----:B------:R4:W-:Y:S01]  /*3150*/  @!P1 LDGSTS.E.BYPASS.LTC128B.128 [R219+0x17100], [R6.64], !P4 ;  /* 0x1710000006db9fae */ /* 0x0009e2000e101d46 */
[----:B--2---:R-:W-:-:S05]  /*3160*/  @!P1 LEA.HI.X R3, R252, R4, R10, 0x1, P0 ;  /* 0x00000004fc039211 */ /* 0x004fca00000f0c0a */
[----:B------:R2:W-:Y:S01]  /*3170*/  @!P1 LDGSTS.E.BYPASS.LTC128B.128 [R219+0x1b100], [R2.64], !P3 ;  /* 0x1b10000002db9fae */ /* 0x0005e2000d901d46 */
[----:B---3--:R-:W-:-:S04]  /*3180*/  SHF.R.S32.HI R10, RZ, 0x1f, R5 ;  /* 0x0000001fff0a7819 */ /* 0x008fc80000011405 */
[----:B------:R-:W-:-:S04]  /*3190*/  LEA.HI R10, R10, R5, RZ, 0x3 ;  /* 0x000000050a0a7211 */ /* 0x000fc800078f18ff */
[----:B------:R-:W-:Y:S02]  /*31a0*/  SHF.R.S32.HI R10, RZ, 0x3, R10 ;  /* 0x00000003ff0a7819 */ /* 0x000fe4000001140a */
[----:B----4-:R-:W-:-:S03]  /*31b0*/  SHF.R.S32.HI R6, RZ, 0x1f, R96 ;  /* 0x0000001fff067819 */ /* 0x010fc60000011460 */
[----:B------:R-:W-:Y:S01]  /*31c0*/  IMAD.IADD R5, R19, 0x1, -R10 ;  /* 0x0000000113057824 */ /* 0x000fe200078e0a0a */
[----:B--2---:R-:W-:-:S03]  /*31d0*/  @!P1 LEA R2, P0, R11, R0, 0x1 ;  /* 0x000000000b029211 */ /* 0x004fc600078008ff */
[----:B------:R-:W-:Y:S01]  /*31e0*/  IMAD R0, R96, -0x40, R5 ;  /* 0xffffffc060007824 */ /* 0x000fe200078e0205 */
[----:B------:R-:W-:Y:S01]  /*31f0*/  @!P1 LEA.HI.X R3, R11, R4, R14, 0x1, P0 ;  /* 0x000000040b039211 */ /* 0x000fe200000f0c0e */
[----:B------:R-:W-:-:S03]  /*3200*/  IMAD R7, R6, c[0x0][0x1e0], RZ ;  /* 0x0000780006077a24 */ /* 0x000fc600078e02ff */
[----:B------:R-:W-:Y:S01]  /*3210*/  ISETP.GE.AND P0, PT, R0, 0x1, PT ;  /* 0x000000010000780c */ /* 0x000fe20003f06270 */
[----:B------:R2:W-:Y:S01]  /*3220*/  @!P1 LDGSTS.E.BYPASS.LTC128B.128 [R219+0x1f100], [R2.64], !P2 ;  /* 0x1f10000002db9fae */ /* 0x0005e2000d101d46 */
[----:B------:R-:W-:-:S03]  /*3230*/  IMAD.WIDE.U32 R4, R96, c[0x0][0x1e0], RZ ;  /* 0x0000780060047a25 */ /* 0x000fc600078e00ff */
[----:B------:R-:W0:Y:S01]  /*3240*/  LDGDEPBAR ;  /* 0x00000000000079af */ /* 0x000e220000000000 */
[----:B------:R-:W-:Y:S01]  /*3250*/  IMAD R7, R96, c[0x0][0x1e4], R7 ;  /* 0x0000790060077a24 */ /* 0x000fe200078e0207 */
[----:B------:R-:W-:Y:S02]  /*3260*/  WARPSYNC 0xffffffff ;  /* 0xffffffff00007948 */ /* 0x000fe40003800000 */
[----:B------:R-:W-:Y:S01]  /*3270*/  BAR.SYNC.DEFER_BLOCKING 0x0 ;  /* 0x0000000000007b1d */ /* 0x000fe20000010000 */
[----:B------:R-:W-:Y:S02]  /*3280*/  ISETP.GE.AND P2, PT, R0, 0x21, PT ;  /* 0x000000210000780c */ /* 0x000fe40003f46270 */
[----:B------:R-:W-:Y:S02]  /*3290*/  LEA R0, P1, R4, R228, 0x6 ;  /* 0x000000e404007211 */ /* 0x000fe400078230ff */
[----:B------:R-:W-:Y:S02]  /*32a0*/  ISETP.NE.AND P3, PT, R99, RZ, PT ;  /* 0x000000ff6300720c */ /* 0x000fe40003f65270 */
[----:B------:R-:W-:-:S02]  /*32b0*/  ISETP.NE.AND P4, PT, R98, RZ, PT ;  /* 0x000000ff6200720c */ /* 0x000fc40003f85270 */
[----:B------:R-:W-:Y:S01]  /*32c0*/  ISETP.NE.AND P5, PT, R20, RZ, PT ;  /* 0x000000ff1400720c */ /* 0x000fe20003fa5270 */
[----:B--2---:R-:W-:Y:S02]  /*32d0*/  IMAD.IADD R2, R5, 0x1, R7 ;  /* 0x0000000105027824 */ /* 0x004fe400078e0207 */
[----:B------:R-:W-:-:S03]  /*32e0*/  IMAD.MOV.U32 R3, RZ, RZ, 0x20 ;  /* 0x00000020ff037424 */ /* 0x000fc600078e00ff */
[----:B------:R-:W-:Y:S01]  /*32f0*/  LEA.HI.X R2, R4, R227, R2, 0x6, P1 ;  /* 0x000000e304027211 */ /* 0x000fe200008f3402 */
[----:B-1----:R-:W-:Y:S01]  /*3300*/  IMAD.WIDE.U32 R8, R3, c[0x0][0x1e0], RZ ;  /* 0x0000780003087a25 */ /* 0x002fe200078e00ff */
[----:B------:R-:W-:-:S03]  /*3310*/  @P0 LEA R4, P1, R0, c[0x0][0x1c8], 0x1 ;  /* 0x0000720000040a11 */ /* 0x000fc600078208ff */
[----:B------:R-:W-:Y:S01]  /*3320*/  IMAD R3, R3, c[0x0][0x1e4], RZ ;  /* 0x0000790003037a24 */ /* 0x000fe200078e02ff */
[C---:B------:R-:W-:Y:S02]  /*3330*/  @P0 LEA.HI.X R5, R0.reuse, c[0x0][0x1cc], R2, 0x1, P1 ;  /* 0x0000730000050a11 */ /* 0x040fe400008f0c02 */
[----:B------:R-:W-:-:S03]  /*3340*/  @P2 IADD3 R0, P1, R0, R8, RZ ;  /* 0x0000000800002210 */ /* 0x000fc60007f3e0ff */
[----:B------:R-:W-:Y:S01]  /*3350*/  @!PT LDS RZ, [RZ] ;  /* 0x00000000fffff984 */ /* 0x000fe20000000800 */
[----:B------:R-:W-:Y:S01]  /*3360*/  @!PT LDS RZ, [RZ] ;  /* 0x00000000fffff984 */ /* 0x000fe20000000800 */
[----:B------:R-:W-:Y:S01]  /*3370*/  @!PT LDS RZ, [RZ] ;  /* 0x00000000fffff984 */ /* 0x000fe20000000800 */
[----:B------:R1:W-:Y:S01]  /*3380*/  @P0 LDGSTS.E.BYPASS.LTC128B.128 [R219+0x8100], [R4.64], !P3 ;  /* 0x0810000004db0fae */ /* 0x0003e2000d901d46 */
[----:B------:R-:W-:Y:S02]  /*3390*/  @P2 IADD3.X R3, R2, R9, R3, P1, !PT ;  /* 0x0000000902032210 */ /* 0x000fe40000ffe403 */
[C---:B------:R-:W-:Y:S01]  /*33a0*/  @P2 LEA R2, P1, R0.reuse, c[0x0][0x1c8], 0x1 ;  /* 0x0000720000022a11 */ /* 0x040fe200078208ff */
[----:B------:R1:W-:Y:S03]  /*33b0*/  @P0 LDGSTS.E.BYPASS.LTC128B.128 [R219+0xa100], [R4.64+0x80], !P4 ;  /* 0x0a10008004db0fae */ /* 0x0003e6000e101d46 */
[----:B------:R-:W-:Y:S01]  /*33c0*/  @P2 LEA.HI.X R3, R0, c[0x0][0x1cc], R3, 0x1, P1 ;  /* 0x0000730000032a11 */ /* 0x000fe200008f0c03 */
[----:B------:R1:W-:Y:S04]  /*33d0*/  @P0 LDGSTS.E.BYPASS.LTC128B.128 [R219+0xc100], [R4.64+0x100], !P5 ;  /* 0x0c10010004db0fae */ /* 0x0003e8000e901d46 */
[----:B------:R1:W-:Y:S04]  /*33e0*/  @P0 LDGSTS.E.BYPASS.LTC128B.128 [R219+0xe100], [R4.64+0x180], !P6 ;  /* 0x0e10018004db0fae */ /* 0x0003e8000f101d46 */
[----:B------:R2:W-:Y:S04]  /*33f0*/  @P2 LDGSTS.E.BYPASS.LTC128B.128 [R219+0x9100], [R2.64], !P3 ;  /* 0x0910000002db2fae */ /* 0x0005e8000d901d46 */
[----:B------:R2:W-:Y:S04]  /*3400*/  @P2 LDGSTS.E.BYPASS.LTC128B.128 [R219+0xb100], [R2.64+0x80], !P4 ;  /* 0x0b10008002db2fae */ /* 0x0005e8000e101d46 */
[----:B------:R2:W-:Y:S04]  /*3410*/  @P2 LDGSTS.E.BYPASS.LTC128B.128 [R219+0xd100], [R2.64+0x100], !P5 ;  /* 0x0d10010002db2fae */ /* 0x0005e8000e901d46 */
[----:B------:R2:W-:Y:S04]  /*3420*/  @P2 LDGSTS.E.BYPASS.LTC128B.128 [R219+0xf100], [R2.64+0x180], !P6 ;  /* 0x0f10018002db2fae */ /* 0x0005e8000f101d46 */
[----:B------:R-:W0:Y:S01]  /*3430*/  LDGDEPBAR ;  /* 0x00000000000079af */ /* 0x000e220000000000 */
[----:B------:R-:W-:-:S04]  /*3440*/  IMAD R0, R6, c[0x0][0x208], RZ ;  /* 0x0000820006007a24 */ /* 0x000fc800078e02ff */
[C---:B------:R-:W-:Y:S02]  /*3450*/  IMAD R6, R96.reuse, c[0x0][0x20c], R0 ;  /* 0x0000830060067a24 */ /* 0x040fe400078e0200 */
[----:B-1----:R-:W-:-:S05]  /*3460*/  IMAD.WIDE.U32 R4, R96, c[0x0][0x208], RZ ;  /* 0x0000820060047a25 */ /* 0x002fca00078e00ff */
[----:B------:R-:W-:Y:S02]  /*3470*/  LEA R0, P1, R4, R230, 0x6 ;  /* 0x000000e604007211 */ /* 0x000fe400078230ff */
[----:B--2---:R-:W-:Y:S01]  /*3480*/  IADD3 R3, R5, R6, RZ ;  /* 0x0000000605037210 */ /* 0x004fe20007ffe0ff */
[----:B------:R-:W-:-:S04]  /*3490*/  DEPBAR.LE SB0, 0x1 ;  /* 0x000080400000791a */ /* 0x000fc80000000000 */
[----:B------:R-:W-:-:S04]  /*34a0*/  DEPBAR.LE SB0, 0x0 ;  /* 0x000080000000791a */ /* 0x000fc80000000000 */
[----:B------:R-:W-:Y:S01]  /*34b0*/  BAR.SYNC.DEFER_BLOCKING 0x0 ;  /* 0x0000000000007b1d */ /* 0x000fe20000010000 */
[----:B------:R-:W-:Y:S01]  /*34c0*/  LEA R2, P0, R0, c[0x0][0x1f8], 0x1 ;  /* 0x00007e0000027a11 */ /* 0x000fe200078008ff */
[----:B------:R-:W-:Y:S01]  /*34d0*/  IMAD.MOV.U32 R5, RZ, RZ, c[0x0][0x208] ;  /* 0x00008200ff057624 */ /* 0x000fe200078e00ff */
[----:B------:R-:W-:Y:S02]  /*34e0*/  LEA.HI.X R3, R4, R235, R3, 0x6, P1 ;  /* 0x000000eb04037211 */ /* 0x000fe400008f3403 */
[----:B------:R-:W-:Y:S01]  /*34f0*/  LOP3.LUT R4, R28, 0x1, RZ, 0xc0, !PT ;  /* 0x000000011c047812 */ /* 0x000fe200078ec0ff */
[----:B------:R-:W-:Y:S01]  /*3500*/  IMAD.MOV.U32 R6, RZ, RZ, c[0x0][0x20c] ;  /* 0x00008300ff067624 */ /* 0x000fe200078e00ff */
[----:B------:R-:W-:Y:S02]  /*3510*/  LEA.HI.X R3, R0, c[0x0][0x1fc], R3, 0x1, P0 ;  /* 0x00007f0000037a11 */ /* 0x000fe400000f0c03 */
[----:B------:R-:W-:Y:S02]  /*3520*/  LEA R12, P0, R5, R2, 0x6 ;  /* 0x00000002050c7211 */ /* 0x000fe400078030ff */
[----:B------:R-:W-:-:S02]  /*3530*/  ISETP.NE.U32.AND P3, PT, R4, 0x1, PT ;  /* 0x000000010400780c */ /* 0x000fc40003f65070 */
[----:B------:R-:W-:Y:S02]  /*3540*/  IADD3 R0, -R10, R97, RZ ;  /* 0x000000610a007210 */ /* 0x000fe40007ffe1ff */
[----:B------:R-:W-:Y:S02]  /*3550*/  LEA.HI.X R13, R5, R3, R6, 0x6, P0 ;  /* 0x00000003050d7211 */ /* 0x000fe400000f3406 */
[----:B------:R-:W-:Y:S02]  /*3560*/  ISETP.LT.OR P0, PT, R0, 0x1, P3 ;  /* 0x000000010000780c */ /* 0x000fe40001f01670 */
[----:B------:R-:W-:Y:S01]  /*3570*/  LOP3.LUT P2, RZ, R28, 0x2, RZ, 0xc0, !PT ;  /* 0x000000021cff7812 */ /* 0x000fe2000784c0ff */
[----:B------:R-:W-:Y:S04]  /*3580*/  LDSM.16.M88.4 R4, [R199] ;  /* 0x00000000c704783b */ /* 0x000fe80000000200 */
[----:B------:R-:W1:Y:S04]  /*3590*/  LDSM.16.M88.4 R20, [R192] ;  /* 0x00000000c014783b */ /* 0x000e680000000200 */
[----:B------:R-:W2:Y:S04]  /*35a0*/  LDSM.16.M88.4 R16, [R192+0x800] ;  /* 0x00080000c010783b */ /* 0x000ea80000000200 */
[----:B------:R-:W3:Y:S04]  /*35b0*/  LDSM.16.M88.4 R24, [R192+0x1000] ;  /* 0x00100000c018783b */ /* 0x000ee80000000200 */
[----:B------:R-:W4:Y:S04]  /*35c0*/  LDSM.16.M88.4 R32, [R192+0x1800] ;  /* 0x00180000c020783b */ /* 0x000f280000000200 */
[----:B------:R-:W-:Y:S04]  /*35d0*/  LDSM.16.M88.4 R8, [R200] ;  /* 0x00000000c808783b */ /* 0x000fe80000000200 */
[----:B------:R-:W5:Y:S04]  /*35e0*/  LDSM.16.M88.4 R48, [R203] ;  /* 0x00000000cb30783b */ /* 0x000f680000000200 */
[----:B------:R-:W1:Y:S04]  /*35f0*/  LDSM.16.M88.4 R60, [R218] ;  /* 0x00000000da3c783b */ /* 0x000e680000000200 */
[----:B------:R-:W1:Y:S04]  /*3600*/  LDSM.16.M88.4 R64, [R217] ;  /* 0x00000000d940783b */ /* 0x000e680000000200 */
[----:B------:R-:W1:Y:S04]  /*3610*/  LDSM.16.M88.4 R76, [R216] ;  /* 0x00000000d84c783b */ /* 0x000e680000000200 */
[----:B------:R-:W-:Y:S01]  /*3620*/  @!PT LDS RZ, [RZ] ;  /* 0x00000000fffff984 */ /* 0x000fe20000000800 */
[----:B------:R-:W-:Y:S01]  /*3630*/  @!PT LDS RZ, [RZ] ;  /* 0x00000000fffff984 */ /* 0x000fe20000000800 */
[----:B------:R-:W-:Y:S01]  /*3640*/  @!PT LDS RZ, [RZ] ;  /* 0x00000000fffff984 */ /* 0x000fe20000000800 */
[----:B------:R1:W-:Y:S01]  /*3650*/  LDGSTS.E.BYPASS.LTC128B.128 [R219+0x100], [R2.64], !P0 ;  /* 0x0010000002db7fae */ /* 0x0003e2000c101d46 */
[----:B------:R-:W-:-:S02]  /*3660*/  ISETP.LT.OR P0, PT, R0, 0x1, !P2 ;  /* 0x000000010000780c */ /* 0x000fc40005701670 */
[----:B------:R-:W-:-:S11]  /*3670*/  LOP3.LUT P1, RZ, R28, 0x4, RZ, 0xc0, !PT ;  /* 0x000000041cff7812 */ /* 0x000fd6000782c0ff */
[----:B------:R2:W-:Y:S01]  /*3680*/  LDGSTS.E.BYPASS.LTC128B.128 [R219+0x2100], [R2.64+0x80], !P0 ;  /* 0x0210008002db7fae */ /* 0x0005e2000c101d46 */
[C---:B------:R-:W-:Y:S02]  /*3690*/  ISETP.LT.OR P0, PT, R0.reuse, 0x1, !P1 ;  /* 0x000000010000780c */ /* 0x040fe40004f01670 */
[C---:B------:R-:W-:Y:S02]  /*36a0*/  ISETP.LT.OR P3, PT, R0.reuse, 0x21, P3 ;  /* 0x000000210000780c */ /* 0x040fe40001f61670 */
[----:B------:R-:W-:-:S09]  /*36b0*/  ISETP.LT.OR P2, PT, R0, 0x21, !P2 ;  /* 0x000000210000780c */ /* 0x000fd20005741670 */
[----:B------:R2:W-:Y:S01]  /*36c0*/  LDGSTS.E.BYPASS.LTC128B.128 [R219+0x4100], [R2.64+0x100], !P0 ;  /* 0x0410010002db7fae */ /* 0x0005e2000c101d46 */
[----:B------:R-:W-:-:S04]  /*36d0*/  LOP3.LUT P0, RZ, R28, 0x8, RZ, 0xc0, !PT ;  /* 0x000000081cff7812 */ /* 0x000fc8000780c0ff */
[C---:B------:R-:W-:Y:S02]  /*36e0*/  ISETP.LT.OR P4, PT, R0.reuse, 0x1, !P0 ;  /* 0x000000010000780c */ /* 0x040fe40004781670 */
[C---:B------:R-:W-:Y:S02]  /*36f0*/  ISETP.LT.OR P1, PT, R0.reuse, 0x21, !P1 ;  /* 0x000000210000780c */ /* 0x040fe40004f21670 */
[----:B------:R-:W-:Y:S01]  /*3700*/  ISETP.LT.OR P0, PT, R0, 0x21, !P0 ;  /* 0x000000210000780c */ /* 0x000fe20004701670 */
[C---:B-1----:R-:W-:Y:S08]  /*3710*/  HMMA.16816.F32 R28, R4.reuse, R20, RZ ;  /* 0x00000014041c723c */ /* 0x042ff000000018ff */
[----:B------:R1:W-:Y:S01]  /*3720*/  LDGSTS.E.BYPASS.LTC128B.128 [R219+0x6100], [R2.64+0x180], !P4 ;  /* 0x0610018002db7fae */ /* 0x0003e2000e101d46 */
[C---:B------:R-:W-:Y:S03]  /*3730*/  HMMA.16816.F32 R20, R4.reuse, R22, RZ ;  /* 0x000000160414723c */ /* 0x040fe600000018ff */
[----:B------:R1:W-:Y:S04]  /*3740*/  LDGSTS.E.BYPASS.LTC128B.128 [R219+0x1100], [R12.64], !P3 ;  /* 0x011000000cdb7fae */ /* 0x0003e8000d901d46 */
[----:B------:R1:W-:Y:S01]  /*3750*/  LDGSTS.E.BYPASS.LTC128B.128 [R219+0x3100], [R12.64+0x80], !P2 ;  /* 0x031000800cdb7fae */ /* 0x0003e2000d101d46 */
[C---:B--2---:R-:W-:Y:S03]  /*3760*/  HMMA.16816.F32 R36, R4.reuse, R16, RZ ;  /* 0x000000100424723c */ /* 0x044fe600000018ff */
[----:B------:R1:W-:Y:S04]  /*3770*/  LDGSTS.E.BYPASS.LTC128B.128 [R219+0x5100], [R12.64+0x100], !P1 ;  /* 0x051001000cdb7fae */ /* 0x0003e8000c901d46 */
[----:B------:R1:W-:Y:S01]  /*3780*/  LDGSTS.E.BYPASS.LTC128B.128 [R219+0x7100], [R12.64+0x180], !P0 ;  /* 0x071001800cdb7fae */ /* 0x0003e2000c101d46 */
[C---:B------:R-:W-:Y:S03]  /*3790*/  HMMA.16816.F32 R40, R4.reuse, R18, RZ ;  /* 0x000000120428723c */ /* 0x040fe600000018ff */
[----:B------:R-:W-:Y:S04]  /*37a0*/  LDSM.16.M88.4 R68, [R198] ;  /* 0x00000000c644783b */ /* 0x000fe80000000200 */
[----:B------:R-:W-:Y:S01]  /*37b0*/  LDSM.16.M88.4 R72, [R198+0x800] ;  /* 0x00080000c648783b */ /* 0x000fe20000000200 */
[C---:B---3--:R-:W-:Y:S03]  /*37c0*/  HMMA.16816.F32 R44, R4.reuse, R24, RZ ;  /* 0x00000018042c723c */ /* 0x048fe600000018ff */
[----:B------:R-:W-:Y:S04]  /*37d0*/  LDSM.16.M88.4 R84, [R198+0x1000] ;  /* 0x00100000c654783b */ /* 0x000fe80000000200 */
[----:B------:R-:W-:Y:S01]  /*37e0*/  LDSM.16.M88.4 R80, [R195+0x800] ;  /* 0x00080000c350783b */ /* 0x000fe20000000200 */
[C---:B------:R-:W-:Y:S03]  /*37f0*/  HMMA.16816.F32 R52, R4.reuse, R26, RZ ;  /* 0x0000001a0434723c */ /* 0x040fe600000018ff */
[----:B------:R-:W-:Y:S04]  /*3800*/  LDSM.16.M88.4 R88, [R195+0x1000] ;  /* 0x00100000c358783b */ /* 0x000fe80000000200 */
[----:B------:R-:W0:Y:S04]  /*3810*/  LDGDEPBAR ;  /* 0x00000000000079af */ /* 0x000e280000000000 */
[----:B-1----:R-:W1:Y:S01]  /*3820*/  LDSM.16.M88.4 R12, [R202] ;  /* 0x00000000ca0c783b */ /* 0x002e620000000200 */
[C---:B----4-:R-:W-:Y:S08]  /*3830*/  HMMA.16816.F32 R56, R4.reuse, R32, RZ ;  /* 0x000000200438723c */ /* 0x050ff000000018ff */
[----:B------:R-:W-:Y:S01]  /*3840*/  HMMA.16816.F32 R16, R4, R34, RZ ;  /* 0x000000220410723c */ /* 0x000fe200000018ff */
[----:B------:R-:W-:Y:S07]  /*3850*/  LDSM.16.M88.4 R4, [R201] ;  /* 0x00000000c904783b */ /* 0x000fee0000000200 */
[C---:B-----5:R-:W-:Y:S08]  /*3860*/  HMMA.16816.F32 R24, R8.reuse, R48, R28 ;  /* 0x000000300818723c */ /* 0x060ff0000000181c */
[C---:B------:R-:W-:Y:S01]  /*3870*/  HMMA.16816.F32 R28, R8.reuse, R50, R20 ;  /* 0x00000032081c723c */ /* 0x040fe20000001814 */
[----:B------:R-:W2:Y:S04]  /*3880*/  LDSM.16.M88.4 R20, [R198+0x1800] ;  /* 0x00180000c614783b */ /* 0x000ea80000000200 */
[----:B------:R-:W-:Y:S03]  /*3890*/  LDSM.16.M88.4 R48, [R195+0x1800] ;  /* 0x00180000c330783b */ /* 0x000fe60000000200 */
[C---:B------:R-:W-:Y:S08]  /*38a0*/  HMMA.16816.F32 R32, R8.reuse, R60, R36 ;  /* 0x0000003c0820723c */ /* 0x040ff00000001824 */
[C---:B------:R-:W-:Y:S01]  /*38b0*/  HMMA.16816.F32 R36, R8.reuse, R62, R40 ;  /* 0x0000003e0824723c */ /* 0x040fe20000001828 */
[----:B------:R-:W3:Y:S07]  /*38c0*/  LDSM.16.M88.4 R60, [R195] ;  /* 0x00000000c33c783b */ /* 0x000eee0000000200 */
[C---:B------:R-:W-:Y:S08]  /*38d0*/  HMMA.16816.F32 R40, R8.reuse, R64, R44 ;  /* 0x000000400828723c */ /* 0x040ff0000000182c */
[C---:B------:R-:W-:Y:S01]  /*38e0*/  HMMA.16816.F32 R44, R8.reuse, R66, R52 ;  /* 0x00000042082c723c */ /* 0x040fe20000001834 */
[----:B------:R-:W-:Y:S07]  /*38f0*/  LDSM.16.M88.4 R64, [R192+0x2800] ;  /* 0x00280000c040783b */ /* 0x000fee0000000200 */
[C---:B------:R-:W-:Y:S01]  /*3900*/  HMMA.16816.F32 R52, R8.reuse, R76, R56 ;  /* 0x0000004c0834723c */ /* 0x040fe20000001838 */
[----:B------:R-:W-:Y:S07]  /*3910*/  LDSM.16.M88.4 R56, [R192+0x2000] ;  /* 0x00200000c038783b */ /* 0x000fee0000000200 */
[----:B------:R-:W-:Y:S01]  /*3920*/  HMMA.16816.F32 R16, R8, R78, R16 ;  /* 0x0000004e0810723c */ /* 0x000fe20000001810 */
[----:B------:R-:W4:Y:S04]  /*3930*/  LDSM.16.M88.4 R8, [R199+0x4000] ;  /* 0x00400000c708783b */ /* 0x000f280000000200 */
[----:B------:R-:W-:Y:S03]  /*3940*/  LDSM.16.M88.4 R76, [R214] ;  /* 0x00000000d64c783b */ /* 0x000fe60000000200 */
        /* <DEDUP_REMOVED lines=8> */
[----:B------:R-:W1:Y:S07]  /*39d0*/  LDSM.16.M88.4 R84, [R192+0x3000] ;  /* 0x00300000c054783b */ /* 0x000e6e0000000200 */
[C---:B--2---:R-:W-:Y:S08]  /*39e0*/  HMMA.16816.F32 R52, R12.reuse, R20, R52 ;  /* 0x000000140c34723c */ /* 0x044ff00000001834 */
[----:B------:R-:W-:Y:S01]  /*39f0*/  HMMA.16816.F32 R12, R12, R22, R16 ;  /* 0x000000160c0c723c */ /* 0x000fe20000001810 */
[----:B------:R-:W2:Y:S04]  /*3a00*/  LDSM.16.M88.4 R20, [R192+0x3800] ;  /* 0x00380000c014783b */ /* 0x000ea80000000200 */
[----:B------:R-:W-:Y:S03]  /*3a10*/  LDSM.16.M88.4 R16, [R200+0x4000] ;  /* 0x00400000c810783b */ /* 0x000fe60000000200 */
[C---:B---3--:R-:W-:Y:S08]  /*3a20*/  HMMA.16816.F32 R24, R4.reuse, R60, R24 ;  /* 0x0000003c0418723c */ /* 0x048ff00000001818 */
[C---:B------:R-:W-:Y:S01]  /*3a30*/  HMMA.16816.F32 R28, R4.reuse, R62, R28 ;  /* 0x0000003e041c723c */ /* 0x040fe2000000181c */
[----:B------:R-:W3:Y:S07]  /*3a40*/  LDSM.16.M88.4 R60, [R215] ;  /* 0x00000000d73c783b */ /* 0x000eee0000000200 */
[C---:B------:R-:W-:Y:S08]  /*3a50*/  HMMA.16816.F32 R32, R4.reuse, R80, R32 ;  /* 0x000000500420723c */ /* 0x040ff00000001820 */
[C---:B------:R-:W-:Y:S01]  /*3a60*/  HMMA.16816.F32 R36, R4.reuse, R82, R36 ;  /* 0x000000520424723c */ /* 0x040fe20000001824 */
[----:B------:R-:W-:Y:S07]  /*3a70*/  LDSM.16.M88.4 R80, [R198+0x3000] ;  /* 0x00300000c650783b */ /* 0x000fee0000000200 */
[C---:B------:R-:W-:Y:S08]  /*3a80*/  HMMA.16816.F32 R40, R4.reuse, R88, R40 ;  /* 0x000000580428723c */ /* 0x040ff00000001828 */
[C---:B------:R-:W-:Y:S01]  /*3a90*/  HMMA.16816.F32 R44, R4.reuse, R90, R44 ;  /* 0x0000005a042c723c */ /* 0x040fe2000000182c */
[----:B------:R-:W5:Y:S07]  /*3aa0*/  LDSM.16.M88.4 R88, [R213] ;  /* 0x00000000d558783b */ /* 0x000f6e0000000200 */
[C---:B------:R-:W-:Y:S08]  /*3ab0*/  HMMA.16816.F32 R52, R4.reuse, R48, R52 ;  /* 0x000000300434723c */ /* 0x040ff00000001834 */
[----:B------:R-:W-:Y:S01]  /*3ac0*/  HMMA.16816.F32 R12, R4, R50, R12 ;  /* 0x00000032040c723c */ /* 0x000fe2000000180c */
[----:B------:R-:W-:Y:S04]  /*3ad0*/  LDSM.16.M88.4 R4, [R202+0x4000] ;  /* 0x00400000ca04783b */ /* 0x000fe80000000200 */
[----:B------:R-:W-:Y:S03]  /*3ae0*/  LDSM.16.M88.4 R48, [R198+0x3800] ;  /* 0x00380000c630783b */ /* 0x000fe60000000200 */
[C---:B----4-:R-:W-:Y:S08]  /*3af0*/  HMMA.16816.F32 R24, R8.reuse, R56, R24 ;  /* 0x000000380818723c */ /* 0x050ff00000001818 */
[C---:B------:R-:W-:Y:S01]  /*3b00*/  HMMA.16816.F32 R28, R8.reuse, R58, R28 ;  /* 0x0000003a081c723c */ /* 0x040fe2000000181c */
[----:B------:R-:W4:Y:S07]  /*3b10*/  LDSM.16.M88.4 R56, [R212] ;  /* 0x00000000d438783b */ /* 0x000f2e0000000200 */
[C---:B------:R-:W-:Y:S08]  /*3b20*/  HMMA.16816.F32 R32, R8.reuse, R64, R32 ;  /* 0x000000400820723c */ /* 0x040ff00000001820 */
[C---:B------:R-:W-:Y:S01]  /*3b30*/  HMMA.16816.F32 R36, R8.reuse, R66, R36 ;  /* 0x000000420824723c */ /* 0x040fe20000001824 */
[----:B------:R-:W-:Y:S07]  /*3b40*/  LDSM.16.M88.4 R64, [R195+0x2000] ;  /* 0x00200000c340783b */ /* 0x000fee0000000200 */
[C---:B-1----:R-:W-:Y:S08]  /*3b50*/  HMMA.16816.F32 R40, R8.reuse, R84, R40 ;  /* 0x000000540828723c */ /* 0x042ff00000001828 */
[C---:B------:R-:W-:Y:S01]  /*3b60*/  HMMA.16816.F32 R44, R8.reuse, R86, R44 ;  /* 0x00000056082c723c */ /* 0x040fe2000000182c */
[----:B------:R-:W-:Y:S07]  /*3b70*/  LDSM.16.M88.4 R84, [R192+0x5000] ;  /* 0x00500000c054783b */ /* 0x000fee0000000200 */
[C---:B--2---:R-:W-:Y:S08]  /*3b80*/  HMMA.16816.F32 R52, R8.reuse, R20, R52 ;  /* 0x000000140834723c */ /* 0x044ff00000001834 */
[----:B------:R-:W-:Y:S01]  /*3b90*/  HMMA.16816.F32 R20, R8, R22, R12 ;  /* 0x000000160814723c */ /* 0x000fe2000000180c */
[----:B------:R-:W1:Y:S07]  /*3ba0*/  LDSM.16.M88.4 R12, [R201+0x4000] ;  /* 0x00400000c90c783b */ /* 0x000e6e0000000200 */
[C---:B---3--:R-:W-:Y:S08]  /*3bb0*/  HMMA.16816.F32 R8, R16.reuse, R60, R24 ;  /* 0x0000003c1008723c */ /* 0x048ff00000001818 */
[C---:B------:R-:W-:Y:S01]  /*3bc0*/  HMMA.16816.F32 R28, R16.reuse, R62, R28 ;  /* 0x0000003e101c723c */ /* 0x040fe2000000181c */
[----:B------:R-:W-:Y:S07]  /*3bd0*/  LDSM.16.M88.4 R60, [R195+0x3800] ;  /* 0x00380000c33c783b */ /* 0x000fee0000000200 */
[C---:B------:R-:W-:Y:S08]  /*3be0*/  HMMA.16816.F32 R32, R16.reuse, R76, R32 ;  /* 0x0000004c1020723c */ /* 0x040ff00000001820 */
[C---:B------:R-:W-:Y:S01]  /*3bf0*/  HMMA.16816.F32 R36, R16.reuse, R78, R36 ;  /* 0x0000004e1024723c */ /* 0x040fe20000001824 */
[----:B------:R-:W2:Y:S07]  /*3c00*/  LDSM.16.M88.4 R76, [R195+0x2800] ;  /* 0x00280000c34c783b */ /* 0x000eae0000000200 */
[C---:B-----5:R-:W-:Y:S08]  /*3c10*/  HMMA.16816.F32 R40, R16.reuse, R88, R40 ;  /* 0x000000581028723c */ /* 0x060ff00000001828 */
[C---:B------:R-:W-:Y:S01]  /*3c20*/  HMMA.16816.F32 R44, R16.reuse, R90, R44 ;  /* 0x0000005a102c723c */ /* 0x040fe2000000182c */
[----:B------:R-:W3:Y:S07]  /*3c30*/  LDSM.16.M88.4 R88, [R195+0x3000] ;  /* 0x00300000c358783b */ /* 0x000eee0000000200 */
[C---:B----4-:R-:W-:Y:S08]  /*3c40*/  HMMA.16816.F32 R52, R16.reuse, R56, R52 ;  /* 0x000000381034723c */ /* 0x050ff00000001834 */
[----:B------:R-:W-:Y:S01]  /*3c50*/  HMMA.16816.F32 R24, R16, R58, R20 ;  /* 0x0000003a1018723c */ /* 0x000fe20000001814 */
[----:B------:R-:W-:Y:S04]  /*3c60*/  LDSM.16.M88.4 R16, [R199+0x8000] ;  /* 0x00800000c710783b */ /* 0x000fe80000000200 */
[----:B------:R-:W-:Y:S03]  /*3c70*/  LDSM.16.M88.4 R56, [R192+0x5800] ;  /* 0x00580000c038783b */ /* 0x000fe60000000200 */
[C---:B------:R-:W-:Y:S08]  /*3c80*/  HMMA.16816.F32 R20, R4.reuse, R68, R8 ;  /* 0x000000440414723c */ /* 0x040ff00000001808 */
[C---:B------:R-:W-:Y:S01]  /*3c90*/  HMMA.16816.F32 R8, R4.reuse, R70, R28 ;  /* 0x000000460408723c */ /* 0x040fe2000000181c */
[----:B------:R-:W4:Y:S07]  /*3ca0*/  LDSM.16.M88.4 R68, [R192+0x4000] ;  /* 0x00400000c044783b */ /* 0x000f2e0000000200 */
[C---:B------:R-:W-:Y:S08]  /*3cb0*/  HMMA.16816.F32 R32, R4.reuse, R72, R32 ;  /* 0x000000480420723c */ /* 0x040ff00000001820 */
[C---:B------:R-:W-:Y:S01]  /*3cc0*/  HMMA.16816.F32 R36, R4.reuse, R74, R36 ;  /* 0x0000004a0424723c */ /* 0x040fe20000001824 */
[----:B------:R-:W5:Y:S07]  /*3cd0*/  LDSM.16.M88.4 R72, [R192+0x4800] ;  /* 0x00480000c048783b */ /* 0x000f6e0000000200 */
[C---:B------:R-:W-:Y:S08]  /*3ce0*/  HMMA.16816.F32 R40, R4.reuse, R80, R40 ;  /* 0x000000500428723c */ /* 0x040ff00000001828 */
[C---:B------:R-:W-:Y:S01]  /*3cf0*/  HMMA.16816.F32 R44, R4.reuse, R82, R44 ;  /* 0x00000052042c723c */ /* 0x040fe2000000182c */
[----:B------:R-:W-:Y:S07]  /*3d00*/  LDSM.16.M88.4 R80, [R198+0x4800] ;  /* 0x00480000c650783b */ /* 0x000fee0000000200 */
[C---:B------:R-:W-:Y:S08]  /*3d10*/  HMMA.16816.F32 R52, R4.reuse, R48, R52 ;  /* 0x000000300434723c */ /* 0x040ff00000001834 */
[----:B------:R-:W-:Y:S08]  /*3d20*/  HMMA.16816.F32 R28, R4, R50, R24 ;  /* 0x00000032041c723c */ /* 0x000ff00000001818 */
[C---:B-1----:R-:W-:Y:S08]  /*3d30*/  HMMA.16816.F32 R24, R12.reuse, R64, R20 ;  /* 0x000000400c18723c */ /* 0x042ff00000001814 */
[C---:B------:R-:W-:Y:S01]  /*3d40*/  HMMA.16816.F32 R20, R12.reuse, R66, R8 ;  /* 0x000000420c14723c */ /* 0x040fe20000001808 */
[----:B------:R-:W-:Y:S04]  /*3d50*/  LDSM.16.M88.4 R8, [R200+0x8000] ;  /* 0x00800000c808783b */ /* 0x000fe80000000200 */
[----:B------:R-:W1:Y:S03]  /*3d60*/  LDSM.16.M88.4 R64, [R211] ;  /* 0x00000000d340783b */ /* 0x000e660000000200 */
[C---:B--2---:R-:W-:Y:S08]  /*3d70*/  HMMA.16816.F32 R4, R12.reuse, R76, R32 ;  /* 0x0000004c0c04723c */ /* 0x044ff00000001820 */
[C---:B------:R-:W-:Y:S01]  /*3d80*/  HMMA.16816.F32 R36, R12.reuse, R78, R36 ;  /* 0x0000004e0c24723c */ /* 0x040fe20000001824 */
[----:B------:R-:W2:Y:S07]  /*3d90*/  LDSM.16.M88.4 R76, [R210] ;  /* 0x00000000d24c783b */ /* 0x000eae0000000200 */
[C---:B---3--:R-:W-:Y:S08]  /*3da0*/  HMMA.16816.F32 R40, R12.reuse, R88, R40 ;  /* 0x000000580c28723c */ /* 0x048ff00000001828 */
[C---:B------:R-:W-:Y:S01]  /*3db0*/  HMMA.16816.F32 R44, R12.reuse, R90, R44 ;  /* 0x0000005a0c2c723c */ /* 0x040fe2000000182c */
[----:B------:R-:W3:Y:S07]  /*3dc0*/  LDSM.16.M88.4 R88, [R209] ;  /* 0x00000000d158783b */ /* 0x000eee0000000200 */
[C---:B------:R-:W-:Y:S08]  /*3dd0*/  HMMA.16816.F32 R52, R12.reuse, R60, R52 ;  /* 0x0000003c0c34723c */ /* 0x040ff00000001834 */
[----:B------:R-:W-:Y:S01]  /*3de0*/  HMMA.16816.F32 R32, R12, R62, R28 ;  /* 0x0000003e0c20723c */ /* 0x000fe2000000181c */
[----:B------:R-:W1:Y:S07]  /*3df0*/  LDSM.16.M88.4 R60, [R208] ;  /* 0x00000000d03c783b */ /* 0x000e6e0000000200 */
[C---:B----4-:R-:W-:Y:S08]  /*3e00*/  HMMA.16816.F32 R28, R16.reuse, R68, R24 ;  /* 0x00000044101c723c */ /* 0x050ff00000001818 */
[C---:B------:R-:W-:Y:S01]  /*3e10*/  HMMA.16816.F32 R24, R16.reuse, R70, R20 ;  /* 0x000000461018723c */ /* 0x040fe20000001814 */
[----:B------:R-:W-:Y:S07]  /*3e20*/  LDSM.16.M88.4 R68, [R195+0x4000] ;  /* 0x00400000c344783b */ /* 0x000fee0000000200 */
[C---:B-----5:R-:W-:Y:S01]  /*3e30*/  HMMA.16816.F32 R20, R16.reuse, R72, R4 ;  /* 0x000000481014723c */ /* 0x060fe20000001804 */
[----:B------:R-:W-:Y:S07]  /*3e40*/  LDSM.16.M88.4 R4, [R202+0x8000] ;  /* 0x00800000ca04783b */ /* 0x000fee0000000200 */
[C---:B------:R-:W-:Y:S01]  /*3e50*/  HMMA.16816.F32 R12, R16.reuse, R74, R36 ;  /* 0x0000004a100c723c */ /* 0x040fe20000001824 */
[----:B------:R-:W4:Y:S07]  /*3e60*/  LDSM.16.M88.4 R72, [R198+0x4000] ;  /* 0x00400000c648783b */ /* 0x000f2e0000000200 */
[C---:B------:R-:W-:Y:S08]  /*3e70*/  HMMA.16816.F32 R40, R16.reuse, R84, R40 ;  /* 0x000000541028723c */ /* 0x040ff00000001828 */
[C---:B------:R-:W-:Y:S01]  /*3e80*/  HMMA.16816.F32 R48, R16.reuse, R86, R44 ;  /* 0x000000561030723c */ /* 0x040fe2000000182c */
[----:B------:R-:W5:Y:S07]  /*3e90*/  LDSM.16.M88.4 R84, [R198+0x5000] ;  /* 0x00500000c654783b */ /* 0x000f6e0000000200 */
[C---:B------:R-:W-:Y:S08]  /*3ea0*/  HMMA.16816.F32 R44, R16.reuse, R56, R52 ;  /* 0x00000038102c723c */ /* 0x040ff00000001834 */
[----:B------:R-:W-:Y:S08]  /*3eb0*/  HMMA.16816.F32 R36, R16, R58, R32 ;  /* 0x0000003a1024723c */ /* 0x000ff00000001820 */
[C---:B-1----:R-:W-:Y:S08]  /*3ec0*/  HMMA.16816.F32 R32, R8.reuse, R64, R28 ;  /* 0x000000400820723c */ /* 0x042ff0000000181c */
[C---:B------:R-:W-:Y:S01]  /*3ed0*/  HMMA.16816.F32 R28, R8.reuse, R66, R24 ;  /* 0x00000042081c723c */ /* 0x040fe20000001818 */
[----:B------:R-:W1:Y:S07]  /*3ee0*/  LDSM.16.M88.4 R64, [R198+0x5800] ;  /* 0x00580000c640783b */ /* 0x000e6e0000000200 */
[C---:B--2---:R-:W-:Y:S01]  /*3ef0*/  HMMA.16816.F32 R24, R8.reuse, R76, R20 ;  /* 0x0000004c0818723c */ /* 0x044fe20000001814 */
[----:B------:R-:W2:Y:S07]  /*3f00*/  LDSM.16.M88.4 R20, [R201+0x8000] ;  /* 0x00800000c914783b */ /* 0x000eae0000000200 */
[C---:B------:R-:W-:Y:S01]  /*3f10*/  HMMA.16816.F32 R16, R8.reuse, R78, R12 ;  /* 0x0000004e0810723c */ /* 0x040fe2000000180c */
[----:B------:R-:W1:Y:S07]  /*3f20*/  LDSM.16.M88.4 R76, [R195+0x4800] ;  /* 0x00480000c34c783b */ /* 0x000e6e0000000200 */
[C---:B---3--:R-:W-:Y:S01]  /*3f30*/  HMMA.16816.F32 R12, R8.reuse, R88, R40 ;  /* 0x00000058080c723c */ /* 0x048fe20000001828 */
[----:B------:R-:W-:Y:S07]  /*3f40*/  LDSM.16.M88.4 R40, [R195+0x5000] ;  /* 0x00500000c328783b */ /* 0x000fee0000000200 */
[C---:B------:R-:W-:Y:S08]  /*3f50*/  HMMA.16816.F32 R56, R8.reuse, R90, R48 ;  /* 0x0000005a0838723c */ /* 0x040ff00000001830 */
[C---:B------:R-:W-:Y:S08]  /*3f60*/  HMMA.16816.F32 R48, R8.reuse, R60, R44 ;  /* 0x0000003c0830723c */ /* 0x040ff0000000182c */
[----:B------:R-:W-:Y:S01]  /*3f70*/  HMMA.16816.F32 R44, R8, R62, R36 ;  /* 0x0000003e082c723c */ /* 0x000fe20000001824 */
[----:B------:R-:W-:Y:S07]  /*3f80*/  LDSM.16.M88.4 R60, [R192+0x6000] ;  /* 0x00600000c03c783b */ /* 0x000fee0000000200 */
[C---:B----4-:R-:W-:Y:S08]  /*3f90*/  HMMA.16816.F32 R36, R4.reuse, R72, R32 ;  /* 0x000000480424723c */ /* 0x050ff00000001820 */
[C---:B------:R-:W-:Y:S01]  /*3fa0*/  HMMA.16816.F32 R52, R4.reuse, R82, R16 ;  /* 0x000000520434723c */ /* 0x040fe20000001810 */
[----:B------:R-:W3:Y:S07]  /*3fb0*/  LDSM.16.M88.4 R16, [R199+0xc000] ;  /* 0x00c00000c710783b */ /* 0x000eee0000000200 */
[C---:B------:R-:W-:Y:S08]  /*3fc0*/  HMMA.16816.F32 R32, R4.reuse, R80, R24 ;  /* 0x000000500420723c */ /* 0x040ff00000001818 */
[C---:B-----5:R-:W-:Y:S01]  /*3fd0*/  HMMA.16816.F32 R24, R4.reuse, R84, R12 ;  /* 0x000000540418723c */ /* 0x060fe2000000180c */
[----:B------:R-:W-:Y:S07]  /*3fe0*/  LDSM.16.M88.4 R12, [R200+0xc000] ;  /* 0x00c00000c80c783b */ /* 0x000fee0000000200 */
[C---:B------:R-:W-:Y:S01]  /*3ff0*/  HMMA.16816.F32 R8, R4.reuse, R86, R56 ;  /* 0x000000560408723c */ /* 0x040fe20000001838 */
[----:B------:R-:W4:Y:S04]  /*4000*/  LDSM.16.M88.4 R84, [R195+0x5800] ;  /* 0x00580000c354783b */ /* 0x000f280000000200 */
[----:B------:R-:W-:Y:S03]  /*4010*/  LDSM.16.M88.4 R56, [R195+0x6000] ;  /* 0x00600000c338783b */ /* 0x000fe60000000200 */
[C---:B------:R-:W-:Y:S01]  /*4020*/  HMMA.16816.F32 R28, R4.reuse, R74, R28 ;  /* 0x0000004a041c723c */ /* 0x040fe2000000181c */
[----:B------:R-:W-:Y:S07]  /*4030*/  LDSM.16.M88.4 R72, [R192+0x7800] ;  /* 0x00780000c048783b */ /* 0x000fee0000000200 */
[C---:B-1----:R-:W-:Y:S08]  /*4040*/  HMMA.16816.F32 R48, R4.reuse, R64, R48 ;  /* 0x000000400430723c */ /* 0x042ff00000001830 */
[----:B------:R-:W-:Y:S01]  /*4050*/  HMMA.16816.F32 R92, R4, R66, R44 ;  /* 0x00000042045c723c */ /* 0x000fe2000000182c */
[----:B------:R-:W-:Y:S04]  /*4060*/  LDSM.16.M88.4 R64, [R206] ;  /* 0x00000000ce40783b */ /* 0x000fe80000000200 */
[----:B------:R-:W-:Y:S03]  /*4070*/  LDSM.16.M88.4 R44, [R192+0x7000] ;  /* 0x00700000c02c783b */ /* 0x000fe60000000200 */
[C---:B--2---:R-:W-:Y:S01]  /*4080*/  HMMA.16816.F32 R4, R20.reuse, R68, R36 ;  /* 0x000000441404723c */ /* 0x044fe20000001824 */
[----:B------:R-:W1:Y:S07]  /*4090*/  LDSM.16.M88.4 R36, [R207] ;  /* 0x00000000cf24783b */ /* 0x000e6e0000000200 */
[C---:B------:R-:W-:Y:S08]  /*40a0*/  HMMA.16816.F32 R28, R20.reuse, R70, R28 ;  /* 0x00000046141c723c */ /* 0x040ff0000000181c */
[----:B------:R-:W-:Y:S01]  /*40b0*/  HMMA.16816.F32 R68, R20, R78, R52 ;  /* 0x0000004e1444723c */ /* 0x000fe20000001834 */
[----:B------:R-:W2:Y:S07]  /*40c0*/  LDSM.16.M88.4 R52, [R192+0x6800] ;  /* 0x00680000c034783b */ /* 0x000eae0000000200 */
[----:B---3--:R-:W-:Y:S08]  /*40d0*/  HMMA.16816.F32 R4, R16, R60, R4 ;  /* 0x0000003c1004723c */ /* 0x008ff00000001804 */
[C---:B------:R-:W-:Y:S08]  /*40e0*/  HMMA.16816.F32 R32, R20.reuse, R76, R32 ;  /* 0x0000004c1420723c */ /* 0x040ff00000001820 */
[C---:B------:R-:W-:Y:S01]  /*40f0*/  HMMA.16816.F32 R76, R20.reuse, R42, R8 ;  /* 0x0000002a144c723c */ /* 0x040fe20000001808 */
[----:B------:R-:W-:Y:S07]  /*4100*/  LDSM.16.M88.4 R8, [R202+0xc000] ;  /* 0x00c00000ca08783b */ /* 0x000fee0000000200 */
[----:B----4-:R-:W-:Y:S01]  /*4110*/  HMMA.16816.F32 R88, R20, R84, R48 ;  /* 0x000000541458723c */ /* 0x010fe20000001830 */
[----:B------:R-:W3:Y:S07]  /*4120*/  LDSM.16.M88.4 R48, [R198+0x6000] ;  /* 0x00600000c630783b */ /* 0x000eee0000000200 */
[----:B------:R-:W-:Y:S01]  /*4130*/  HMMA.16816.F32 R28, R16, R62, R28 ;  /* 0x0000003e101c723c */ /* 0x000fe2000000181c */
[----:B------:R-:W-:Y:S07]  /*4140*/  LDSM.16.M88.4 R60, [R198+0x6800] ;  /* 0x00680000c63c783b */ /* 0x000fee0000000200 */
[----:B------:R-:W-:Y:S08]  /*4150*/  HMMA.16816.F32 R80, R20, R40, R24 ;  /* 0x000000281450723c */ /* 0x000ff00000001818 */
[C---:B-1----:R-:W-:Y:S01]  /*4160*/  HMMA.16816.F32 R24, R12.reuse, R36, R4 ;  /* 0x000000240c18723c */ /* 0x042fe20000001804 */
[----:B------:R-:W1:Y:S07]  /*4170*/  LDSM.16.M88.4 R4, [R201+0xc000] ;  /* 0x00c00000c904783b */ /* 0x000e6e0000000200 */
[----:B------:R-:W-:Y:S08]  /*4180*/  HMMA.16816.F32 R28, R12, R38, R28 ;  /* 0x000000260c1c723c */ /* 0x000ff0000000181c */
[----:B--2---:R-:W-:Y:S08]  /*4190*/  HMMA.16816.F32 R32, R16, R52, R32 ;  /* 0x000000341020723c */ /* 0x004ff00000001820 */
[----:B---3--:R-:W-:Y:S08]  /*41a0*/  HMMA.16816.F32 R24, R8, R48, R24 ;  /* 0x000000300818723c */ /* 0x008ff00000001818 */
[----:B------:R-:W-:Y:S01]  /*41b0*/  HMMA.16816.F32 R40, R16, R54, R68 ;  /* 0x000000361028723c */ /* 0x000fe20000001844 */
[----:B------:R-:W2:Y:S04]  /*41c0*/  LDSM.16.M88.4 R68, [R205] ;  /* 0x00000000cd44783b */ /* 0x000ea80000000200 */
[----:B------:R-:W3:Y:S03]  /*41d0*/  LDSM.16.M88.4 R52, [R195+0x6800] ;  /* 0x00680000c334783b */ /* 0x000ee60000000200 */
[----:B------:R-:W-:Y:S08]  /*41e0*/  HMMA.16816.F32 R28, R8, R50, R28 ;  /* 0x00000032081c723c */ /* 0x000ff0000000181c */
[----:B------:R-:W-:Y:S08]  /*41f0*/  HMMA.16816.F32 R36, R12, R64, R32 ;  /* 0x000000400c24723c */ /* 0x000ff00000001820 */
[----:B-1----:R-:W-:Y:S08]  /*4200*/  HMMA.16816.F32 R48, R4, R56, R24 ;  /* 0x000000380430723c */ /* 0x002ff00000001818 */
[----:B------:R-:W-:Y:S08]  /*4210*/  HMMA.16816.F32 R84, R20, R86, R92 ;  /* 0x000000561454723c */ /* 0x000ff0000000185c */
[----:B------:R-:W-:Y:S08]  /*4220*/  HMMA.16816.F32 R20, R16, R44, R80 ;  /* 0x0000002c1014723c */ /* 0x000ff00000001850 */
[----:B------:R-:W-:Y:S08]  /*4230*/  HMMA.16816.F32 R32, R12, R66, R40 ;  /* 0x000000420c20723c */ /* 0x000ff00000001828 */
[----:B------:R-:W-:Y:S01]  /*4240*/  HMMA.16816.F32 R28, R4, R58, R28 ;  /* 0x0000003a041c723c */ /* 0x000fe2000000181c */
[----:B------:R-:W1:Y:S07]  /*4250*/  LDSM.16.M88.4 R56, [R198+0x7000] ;  /* 0x00700000c638783b */ /* 0x000e6e0000000200 */
[----:B------:R-:W-:Y:S01]  /*4260*/  HMMA.16816.F32 R36, R8, R60, R36 ;  /* 0x0000003c0824723c */ /* 0x000fe20000001824 */
[----:B------:R-:W-:-:S07]  /*4270*/  FMUL.FTZ R0, R48, c[0x0][0x320] ;  /* 0x0000c80030007a20 */ /* 0x000fce0000410000 */
[----:B------:R-:W-:Y:S01]  /*4280*/  HMMA.16816.F32 R44, R16, R46, R76 ;  /* 0x0000002e102c723c */ /* 0x000fe2000000184c */
[----:B------:R4:W1:Y:S07]  /*4290*/  MUFU.TANH R78, R0 ;  /* 0x00000000004e7308 */ /* 0x00086e0000002400 */
[----:B--2---:R-:W-:Y:S01]  /*42a0*/  HMMA.16816.F32 R24, R12, R68, R20 ;  /* 0x000000440c18723c */ /* 0x004fe20000001814 */
[----:B----4-:R-:W-:-:S07]  /*42b0*/  FMUL.FTZ R0, R49, c[0x0][0x320] ;  /* 0x0000c80031007a20 */ /* 0x010fce0000410000 */
[----:B------:R-:W-:Y:S01]  /*42c0*/  HMMA.16816.F32 R20, R8, R62, R32 ;  /* 0x0000003e0814723c */ /* 0x000fe20000001820 */
[----:B------:R-:W2:Y:S01]  /*42d0*/  LDSM.16.M88.4 R60, [R204] ;  /* 0x00000000cc3c783b */ /* 0x000ea20000000200 */
[----:B------:R4:W1:Y:S06]  /*42e0*/  MUFU.TANH R77, R0 ;  /* 0x00000000004d7308 */ /* 0x00086c0000002400 */
[----:B---3--:R-:W-:Y:S01]  /*42f0*/  HMMA.16816.F32 R36, R4, R52, R36 ;  /* 0x000000340424723c */ /* 0x008fe20000001824 */
[----:B----4-:R-:W-:-:S04]  /*4300*/  FMUL.FTZ R0, R50, c[0x0][0x320] ;  /* 0x0000c80032007a20 */ /* 0x010fc80000410000 */
[----:B------:R3:W4:Y:S03]  /*4310*/  MUFU.TANH R76, R0 ;  /* 0x00000000004c7308 */ /* 0x0007260000002400 */
[----:B------:R-:W-:Y:S01]  /*4320*/  HMMA.16816.F32 R64, R16, R72, R88 ;  /* 0x000000481040723c */ /* 0x000fe20000001858 */
[----:B---3--:R-:W-:Y:S02]  /*4330*/  FMUL.FTZ R0, R51, c[0x0][0x320] ;  /* 0x0000c80033007a20 */ /* 0x008fe40000410000 */
[----:B------:R-:W3:Y:S02]  /*4340*/  LDSM.16.M88.4 R48, [R195+0x7000] ;  /* 0x00700000c330783b */ /* 0x000ee40000000200 */
[----:B------:R5:W1:Y:S03]  /*4350*/  MUFU.TANH R73, R0 ;  /* 0x0000000000497308 */ /* 0x000a660000002400 */
[----:B------:R-:W-:Y:S01]  /*4360*/  HMMA.16816.F32 R40, R12, R70, R44 ;  /* 0x000000460c28723c */ /* 0x000fe2000000182c */
[----:B------:R-:W2:Y:S01]  /*4370*/  LDSM.16.M88.4 R44, [R198+0x7800] ;  /* 0x00780000c62c783b */ /* 0x000ea20000000200 */
[----:B-----5:R-:W-:-:S04]  /*4380*/  FMUL.FTZ R0, R28, c[0x0][0x320] ;  /* 0x0000c8001c007a20 */ /* 0x020fc80000410000 */
[----:B------:R5:W2:Y:S02]  /*4390*/  MUFU.TANH R72, R0 ;  /* 0x0000000000487308 */ /* 0x000aa40000002400 */
[----:B-1----:R-:W-:Y:S01]  /*43a0*/  HMMA.16816.F32 R32, R8, R56, R24 ;  /* 0x000000380820723c */ /* 0x002fe20000001818 */
[----:B-----5:R-:W-:-:S05]  /*43b0*/  FMUL.FTZ R0, R29, c[0x0][0x320] ;  /* 0x0000c8001d007a20 */ /* 0x020fca0000410000 */
[----:B------:R1:W1:Y:S02]  /*43c0*/  MUFU.TANH R68, R0 ;  /* 0x0000000000447308 */ /* 0x0002640000002400 */
[----:B------:R-:W-:Y:S01]  /*43d0*/  HMMA.16816.F32 R24, R4, R54, R20 ;  /* 0x000000360418723c */ /* 0x000fe20000001814 */
[----:B-1----:R-:W-:-:S05]  /*43e0*/  FMUL.FTZ R0, R30, c[0x0][0x320] ;  /* 0x0000c8001e007a20 */ /* 0x002fca0000410000 */
[----:B------:R1:W1:Y:S02]  /*43f0*/  MUFU.TANH R69, R0 ;  /* 0x0000000000457308 */ /* 0x0002640000002400 */
[----:B------:R-:W-:Y:S01]  /*4400*/  HMMA.16816.F32 R16, R16, R74, R84 ;  /* 0x0000004a1010723c */ /* 0x000fe20000001854 */
[----:B-1----:R-:W-:-:S05]  /*4410*/  FMUL.FTZ R0, R31, c[0x0][0x320] ;  /* 0x0000c8001f007a20 */ /* 0x002fca0000410000 */
[----:B------:R1:W1:Y:S02]  /*4420*/  MUFU.TANH R56, R0 ;  /* 0x0000000000387308 */ /* 0x0002640000002400 */
[----:B--2---:R-:W-:Y:S01]  /*4430*/  HMMA.16816.F32 R20, R12, R60, R64 ;  /* 0x0000003c0c14723c */ /* 0x004fe20000001840 */
[----:B-1----:R-:W-:-:S05]  /*4440*/  FMUL.FTZ R0, R36, c[0x0][0x320] ;  /* 0x0000c80024007a20 */ /* 0x002fca0000410000 */
[----:B------:R1:W2:Y:S02]  /*4450*/  MUFU.TANH R55, R0 ;  /* 0x0000000000377308 */ /* 0x0002a40000002400 */
[----:B------:R-:W-:Y:S01]  /*4460*/  HMMA.16816.F32 R28, R8, R58, R40 ;  /* 0x0000003a081c723c */ /* 0x000fe20000001828 */
[----:B-1----:R-:W-:-:S05]  /*4470*/  FMUL.FTZ R0, R37, c[0x0][0x320] ;  /* 0x0000c80025007a20 */ /* 0x002fca0000410000 */
[----:B------:R1:W1:Y:S02]  /*4480*/  MUFU.TANH R54, R0 ;  /* 0x0000000000367308 */ /* 0x0002640000002400 */
[----:B---3--:R-:W-:Y:S01]  /*4490*/  HMMA.16816.F32 R32, R4, R48, R32 ;  /* 0x000000300420723c */ /* 0x008fe20000001820 */
[----:B-1----:R-:W-:-:S05]  /*44a0*/  FMUL.FTZ R0, R38, c[0x0][0x320] ;  /* 0x0000c80026007a20 */ /* 0x002fca0000410000 */
[----:B------:R1:W3:Y:S02]  /*44b0*/  MUFU.TANH R53, R0 ;  /* 0x0000000000357308 */ /* 0x0002e40000002400 */
[----:B------:R-:W-:Y:S01]  /*44c0*/  HMMA.16816.F32 R12, R12, R62, R16 ;  /* 0x0000003e0c0c723c */ /* 0x000fe20000001810 */
[----:B-1----:R-:W-:Y:S02]  /*44d0*/  FMUL.FTZ R0, R39, c[0x0][0x320] ;  /* 0x0000c80027007a20 */ /* 0x002fe40000410000 */
[----:B------:R-:W1:Y:S05]  /*44e0*/  LDSM.16.M88.4 R36, [R195+0x7800] ;  /* 0x00780000c324783b */ /* 0x000e6a0000000200 */
[----:B------:R-:W-:Y:S01]  /*44f0*/  HMMA.16816.F32 R16, R8, R44, R20 ;  /* 0x0000002c0810723c */ /* 0x000fe20000001814 */
[----:B------:R5:W1:Y:S01]  /*4500*/  MUFU.TANH R52, R0 ;  /* 0x0000000000347308 */ /* 0x000a620000002400 */
[----:B------:R-:W-:Y:S01]  /*4510*/  ISETP.GT.AND P0, PT, R96, R133, PT ;  /* 0x000000856000720c */ /* 0x000fe20003f04270 */
[----:B------:R-:W-:-:S04]  /*4520*/  DEPBAR.LE SB0, 0x0 ;  /* 0x000080000000791a */ /* 0x000fc80000000000 */
[----:B-----5:R-:W-:-:S04]  /*4530*/  FMUL.FTZ R0, R24, c[0x0][0x320] ;  /* 0x0000c80018007a20 */ /* 0x020fc80000410000 */
[----:B------:R5:W1:Y:S01]  /*4540*/  MUFU.TANH R43, R0 ;  /* 0x00000000002b7308 */ /* 0x000a620000002400 */
[----:B------:R-:W-:Y:S01]  /*4550*/  HMMA.16816.F32 R20, R4, R50, R28 ;  /* 0x000000320414723c */ /* 0x000fe2000000181c */
[----:B-----5:R-:W-:-:S06]  /*4560*/  FMUL.FTZ R0, R25, c[0x0][0x320] ;  /* 0x0000c80019007a20 */ /* 0x020fcc0000410000 */
[----:B------:R5:W1:Y:S02]  /*4570*/  MUFU.TANH R48, R0 ;  /* 0x0000000000307308 */ /* 0x000a640000002400 */
[----:B-----5:R-:W-:-:S06]  /*4580*/  FMUL.FTZ R0, R26, c[0x0][0x320] ;  /* 0x0000c8001a007a20 */ /* 0x020fcc0000410000 */
[----:B------:R5:W1:Y:S02]  /*4590*/  MUFU.TANH R42, R0 ;  /* 0x00000000002a7308 */ /* 0x000a640000002400 */
[----:B-----5:R-:W-:-:S06]  /*45a0*/  FMUL.FTZ R0, R27, c[0x0][0x320] ;  /* 0x0000c8001b007a20 */ /* 0x020fcc0000410000 */
[----:B------:R5:W1:Y:S01]  /*45b0*/  MUFU.TANH R41, R0 ;  /* 0x0000000000297308 */ /* 0x000a620000002400 */
[----:B------:R-:W-:Y:S01]  /*45c0*/  HMMA.16816.F32 R8, R8, R46, R12 ;  /* 0x0000002e0808723c */ /* 0x000fe2000000180c */
[----:B-----5:R-:W-:-:S06]  /*45d0*/  FMUL.FTZ R0, R32, c[0x0][0x320] ;  /* 0x0000c80020007a20 */ /* 0x020fcc0000410000 */
[----:B------:R5:W2:Y:S01]  /*45e0*/  MUFU.TANH R40, R0 ;  /* 0x0000000000287308 */ /* 0x000aa20000002400 */
[----:B-1----:R-:W-:Y:S01]  /*45f0*/  HMMA.16816.F32 R12, R4, R36, R16 ;  /* 0x00000024040c723c */ /* 0x002fe20000001810 */
[----:B-----5:R-:W-:-:S06]  /*4600*/  FMUL.FTZ R0, R33, c[0x0][0x320] ;  /* 0x0000c80021007a20 */ /* 0x020fcc0000410000 */
[----:B------:R1:W1:Y:S02]  /*4610*/  MUFU.TANH R32, R0 ;  /* 0x0000000000207308 */ /* 0x0002640000002400 */
[----:B-1----:R-:W-:-:S06]  /*4620*/  FMUL.FTZ R0, R34, c[0x0][0x320] ;  /* 0x0000c80022007a20 */ /* 0x002fcc0000410000 */
[----:B------:R1:W1:Y:S02]  /*4630*/  MUFU.TANH R34, R0 ;  /* 0x0000000000227308 */ /* 0x0002640000002400 */
[----:B-1----:R-:W-:-:S06]  /*4640*/  FMUL.FTZ R0, R35, c[0x0][0x320] ;  /* 0x0000c80023007a20 */ /* 0x002fcc0000410000 */
[----:B------:R1:W1:Y:S02]  /*4650*/  MUFU.TANH R33, R0 ;  /* 0x0000000000217308 */ /* 0x0002640000002400 */
[----:B-1----:R-:W-:-:S06]  /*4660*/  FMUL.FTZ R0, R20, c[0x0][0x320] ;  /* 0x0000c80014007a20 */ /* 0x002fcc0000410000 */
[----:B------:R1:W1:Y:S01]  /*4670*/  MUFU.TANH R28, R0 ;  /* 0x00000000001c7308 */ /* 0x0002620000002400 */
[----:B------:R-:W-:Y:S01]  /*4680*/  HMMA.16816.F32 R4, R4, R38, R8 ;  /* 0x000000260404723c */ /* 0x000fe20000001808 */
        /* <DEDUP_REMOVED lines=25> */
[----:B-1234-:R-:W-:Y:S01]  /*4820*/  IADD3 R0, R224, -0x2, RZ ;  /* 0xfffffffee0007810 */ /* 0x01efe20007ffe0ff */
[----:B------:R-:W-:Y:S01]  /*4830*/  IMAD.MOV.U32 R6, RZ, RZ, c[0x0][0x1e4] ;  /* 0x00007900ff067624 */ /* 0x000fe200078e00ff */
[----:B------:R-:W-:Y:S02]  /*4840*/  ISETP.NE.AND P3, PT, R99, RZ, PT ;  /* 0x000000ff6300720c */ /* 0x000fe40003f65270 */
[----:B------:R-:W-:Y:S01]  /*4850*/  SHF.R.S32.HI R2, RZ, 0x1f, R0 ;  /* 0x0000001fff027819 */ /* 0x000fe20000011400 */
[----:B------:R-:W-:Y:S01]  /*4860*/  IMAD.WIDE.U32 R4, R0, c[0x0][0x1e0], RZ ;  /* 0x0000780000047a25 */ /* 0x000fe200078e00ff */
[----:B------:R-:W-:-:S03]  /*4870*/  ISETP.NE.AND P4, PT, R98, RZ, PT ;  /* 0x000000ff6200720c */ /* 0x000fc60003f85270 */
        /* <DEDUP_REMOVED lines=21> */
.L_x_1254:
[----:B--234-:R-:W-:Y:S05]  /*49d0*/  BSYNC B0 ;  /* 0x0000000000007941 */ /* 0x01cfea0003800000 */
.L_x_1253:
[----:B-1----:R-:W2:Y:S04]  /*49e0*/  LDL R0, [R1+0x10] ;  /* 0x0000100001007983 */ /* 0x002ea80000100800 */
[----:B------:R-:W-:Y:S04]  /*49f0*/  LDSM.16.MT88.4 R44, [R194+0x800] ;  /* 0x00080000c22c783b */ /* 0x000fe80000004200 */
[----:B------:R-:W-:Y:S04]  /*4a00*/  LDSM.16.MT88.4 R36, [R197] ;  /* 0x00000000c524783b */ /* 0x000fe80000004200 */
[----:B------:R-:W-:Y:S04]  /*4a10*/  LDSM.16.MT88.4 R64, [R194+0x2800] ;  /* 0x00280000c240783b */ /* 0x000fe80000004200 */
[----:B------:R-:W0:Y:S01]  /*4a20*/  LDGDEPBAR ;  /* 0x00000000000079af */ /* 0x000e220000000000 */
[----:B--2---:R-:W-:-:S05]  /*4a30*/  IMAD.IADD R0, R97, 0x1, -R0 ;  /* 0x0000000161007824 */ /* 0x004fca00078e0a00 */
[C---:B------:R-:W-:Y:S02]  /*4a40*/  ISETP.GT.AND P1, PT, R0.reuse, RZ, PT ;  /* 0x000000ff0000720c */ /* 0x040fe40003f24270 */
[C---:B------:R-:W-:Y:S02]  /*4a50*/  ISETP.GT.AND P0, PT, R0.reuse, 0x1, PT ;  /* 0x000000010000780c */ /* 0x040fe40003f04270 */
[----:B------:R-:W-:Y:S02]  /*4a60*/  ISETP.GT.AND P6, PT, R0, 0x8, PT ;  /* 0x000000080000780c */ /* 0x000fe40003fc4270 */
[----:B------:R-:W-:Y:S02]  /*4a70*/  FSEL R5, R78, -INF , P1 ;  /* 0xff8000004e057808 */ /* 0x000fe40000800000 */
[----:B------:R-:W-:Y:S02]  /*4a80*/  FSEL R6, R77, -INF , P0 ;  /* 0xff8000004d067808 */ /* 0x000fe40000000000 */
[----:B------:R-:W-:-:S02]  /*4a90*/  ISETP.GT.AND P5, PT, R0, 0x9, PT ;  /* 0x000000090000780c */ /* 0x000fc40003fa4270 */
[----:B------:R-:W-:Y:S02]  /*4aa0*/  FSEL R7, R72, -INF , P6 ;  /* 0xff80000048077808 */ /* 0x000fe40003000000 */
        /* <DEDUP_REMOVED lines=18> */
[----:B------:R-:W-:Y:S01]  /*4bd0*/  FMNMX.FTZ R2, R11, R2, !PT ;  /* 0x000000020b027209 */ /* 0x000fe20007810000 */
[----:B------:R-:W-:Y:S01]  /*4be0*/  LDSM.16.MT88.4 R48, [R197+0x800] ;  /* 0x00080000c530783b */ /* 0x000fe20000004200 */
[----:B------:R-:W-:Y:S02]  /*4bf0*/  FSEL R13, R69, -INF , P6 ;  /* 0xff800000450d7808 */ /* 0x000fe40003000000 */
[----:B------:R-:W-:Y:S02]  /*4c00*/  ISETP.GT.AND P6, PT, R0, 0x21, PT ;  /* 0x000000210000780c */ /* 0x000fe40003fc4270 */
[----:B------:R-:W-:Y:S02]  /*4c10*/  FSEL R104, R40, -INF , P0 ;  /* 0xff80000028687808 */ /* 0x000fe40000000000 */
        /* <DEDUP_REMOVED lines=14> */
[----:B------:R-:W-:Y:S01]  /*4d00*/  LDSM.16.MT88.4 R52, [R196] ;  /* 0x00000000c434783b */ /* 0x000fe20000004200 */
        /* <DEDUP_REMOVED lines=9> */
[----:B------:R-:W-:Y:S01]  /*4da0*/  ISETP.GT.AND P1, PT, R0, 0x38, PT ;  /* 0x000000380000780c */ /* 0x000fe20003f24270 */
[----:B------:R-:W-:Y:S01]  /*4db0*/  LDSM.16.MT88.4 R40, [R196+0x800] ;  /* 0x00080000c428783b */ /* 0x000fe20000004200 */
[----:B------:R-:W-:Y:S02]  /*4dc0*/  FSEL R99, R22, -INF , P2 ;  /* 0xff80000016637808 */ /* 0x000fe40001000000 */
[----:B------:R-:W-:Y:S02]  /*4dd0*/  FMNMX.FTZ R2, R100, R2, !PT ;  /* 0x0000000264027209 */ /* 0x000fe40007810000 */
[----:B------:R-:W-:-:S02]  /*4de0*/  FSEL R105, R34, -INF , P0 ;  /* 0xff80000022697808 */ /* 0x000fc40000000000 */
[----:B------:R-:W-:Y:S02]  /*4df0*/  FMNMX.FTZ R3, R20, R3, !PT ;  /* 0x0000000314037209 */ /* 0x000fe40007810000 */
[----:B------:R-:W-:Y:S02]  /*4e00*/  ISETP.GT.AND P0, PT, R0, 0x39, PT ;  /* 0x000000390000780c */ /* 0x000fe40003f04270 */
[----:B------:R-:W-:Y:S02]  /*4e10*/  FSEL R95, R16, -INF , P1 ;  /* 0xff800000105f7808 */ /* 0x000fe40000800000 */
[----:B------:R-:W-:Y:S02]  /*4e20*/  FMNMX.FTZ R0, R99, R2, !PT ;  /* 0x0000000263007209 */ /* 0x000fe40007810000 */
        /* <DEDUP_REMOVED lines=9> */
[----:B------:R-:W-:Y:S01]  /*4ec0*/  FMNMX.FTZ R2, R98, R2, !PT ;  /* 0x0000000262027209 */ /* 0x000fe20007810000 */
[----:B------:R-:W-:Y:S01]  /*4ed0*/  LDSM.16.MT88.4 R32, [R193+0x800] ;  /* 0x00080000c120783b */ /* 0x000fe20000004200 */
[----:B------:R-:W-:Y:S02]  /*4ee0*/  FSEL R96, R30, -INF , P4 ;  /* 0xff8000001e607808 */ /* 0x000fe40002000000 */
[----:B------:R-:W-:Y:S02]  /*4ef0*/  FMNMX.FTZ R2, R97, R2, !PT ;  /* 0x0000000261027209 */ /* 0x000fe40007810000 */
[----:B------:R-:W-:Y:S02]  /*4f00*/  FSEL R94, R27, -INF , P3 ;  /* 0xff8000001b5e7808 */ /* 0x000fe40001800000 */
[----:B------:R-:W-:Y:S02]  /*4f10*/  FMNMX.FTZ R2, R96, R2, !PT ;  /* 0x0000000260027209 */ /* 0x000fe40007810000 */
[----:B------:R-:W-:-:S02]  /*4f20*/  FSEL R93, R26, -INF , P2 ;  /* 0xff8000001a5d7808 */ /* 0x000fc40001000000 */
[----:B------:R-:W-:Y:S02]  /*4f30*/  FMNMX.FTZ R2, R94, R2, !PT ;  /* 0x000000025e027209 */ /* 0x000fe40007810000 */
[----:B------:R-:W-:Y:S02]  /*4f40*/  FSEL R91, R25, -INF , P1 ;  /* 0xff800000195b7808 */ /* 0x000fe40000800000 */
[----:B------:R-:W-:Y:S02]  /*4f50*/  FMNMX.FTZ R2, R93, R2, !PT ;  /* 0x000000025d027209 */ /* 0x000fe40007810000 */
[----:B------:R-:W-:Y:S02]  /*4f60*/  FSEL R90, R24, -INF , P0 ;  /* 0xff800000185a7808 */ /* 0x000fe40000000000 */
[----:B------:R-:W-:Y:S02]  /*4f70*/  FMNMX.FTZ R2, R91, R2, !PT ;  /* 0x000000025b027209 */ /* 0x000fe40007810000 */
[----:B-1----:R-:W-:-:S02]  /*4f80*/  FMNMX.FTZ R0, R0, R3, !PT ;  /* 0x0000000300007209 */ /* 0x002fc40007810000 */
[----:B------:R-:W-:-:S03]  /*4f90*/  FMNMX.FTZ R2, R90, R2, !PT ;  /* 0x000000025a027209 */ /* 0x000fc60007810000 */
        /* <DEDUP_REMOVED lines=8> */
[----:B------:R-:W-:-:S04]  /*5020*/  FFMA.FTZ R3, R5, c[0x0][0x2d0], -R2 ;  /* 0x0000b40005037a23 */ /* 0x000fc80000010802 */
[----:B------:R2:W-:Y:S01]  /*5030*/  MUFU.EX2 R80, R3 ;  /* 0x0000000300507308 */ /* 0x0005e20000000800 */
[----:B-1----:R-:W-:Y:S01]  /*5040*/  FMNMX.FTZ R16, R0, R4, !PT ;  /* 0x0000000400107209 */ /* 0x002fe20007810000 */
[--C-:B------:R-:W-:Y:S02]  /*5050*/  FFMA.FTZ R0, R9, c[0x0][0x2d0], -R2.reuse ;  /* 0x0000b40009007a23 */ /* 0x100fe40000010802 */
[----:B--2---:R-:W-:Y:S01]  /*5060*/  FFMA.FTZ R3, R6, c[0x0][0x2d0], -R2 ;  /* 0x0000b40006037a23 */ /* 0x004fe20000010802 */
[----:B------:R-:W-:-:S03]  /*5070*/  FSETP.NEU.FTZ.AND P0, PT, R16, -INF , PT ;  /* 0xff8000001000780b */ /* 0x000fc60003f1d000 */
[----:B------:R1:W-:Y:S08]  /*5080*/  MUFU.EX2 R82, R0 ;  /* 0x0000000000527308 */ /* 0x0003f00000000800 */
[----:B------:R2:W3:Y:S01]  /*5090*/  MUFU.EX2 R79, R3 ;  /* 0x00000003004f7308 */ /* 0x0004e20000000800 */
[----:B-1----:R-:W-:-:S05]  /*50a0*/  FMUL.FTZ R0, R16, c[0x0][0x2d0] ;  /* 0x0000b40010007a20 */ /* 0x002fca0000410000 */
[----:B------:R-:W-:Y:S01]  /*50b0*/  FSEL R0, R0, RZ, P0 ;  /* 0x000000ff00007208 */ /* 0x000fe20000000000 */
[--C-:B--2---:R-:W-:Y:S02]  /*50c0*/  FFMA.FTZ R3, R7, c[0x0][0x2d0], -R2.reuse ;  /* 0x0000b40007037a23 */ /* 0x104fe40000010802 */
[----:B------:R-:W1:Y:S02]  /*50d0*/  LDSM.16.MT88.4 R4, [R193] ;  /* 0x00000000c104783b */ /* 0x000e640000004200 */
[----:B------:R2:W-:Y:S02]  /*50e0*/  MUFU.EX2 R81, R3 ;  /* 0x0000000300517308 */ /* 0x0005e40000000800 */
[----:B--2---:R-:W-:Y:S01]  /*50f0*/  FFMA.FTZ R3, R8, c[0x0][0x2d0], -R2 ;  /* 0x0000b40008037a23 */ /* 0x004fe20000010802 */
[----:B---3--:R-:W-:-:S05]  /*5100*/  F2FP.PACK_AB R8, R79, R80 ;  /* 0x000000504f08723e */ /* 0x008fca00000000ff */
[----:B------:R2:W3:Y:S02]  /*5110*/  MUFU.EX2 R83, R3 ;  /* 0x0000000300537308 */ /* 0x0004e40000000800 */
[----:B--2---:R-:W-:Y:S01]  /*5120*/  FFMA.FTZ R3, R10, c[0x0][0x2d0], -R2 ;  /* 0x0000b4000a037a23 */ /* 0x004fe20000010802 */
[----:B---3--:R-:W-:-:S05]  /*5130*/  F2FP.PACK_AB R10, R83, R81 ;  /* 0x00000051530a723e */ /* 0x008fca00000000ff */
[----:B------:R2:W-:Y:S02]  /*5140*/  MUFU.EX2 R84, R3 ;  /* 0x0000000300547308 */ /* 0x0005e40000000800 */
[----:B--2---:R-:W-:-:S06]  /*5150*/  FFMA.FTZ R3, R11, c[0x0][0x2d0], -R2 ;  /* 0x0000b4000b037a23 */ /* 0x004fcc0000010802 */
[----:B------:R2:W-:Y:S02]  /*5160*/  MUFU.EX2 R86, R3 ;  /* 0x0000000300567308 */ /* 0x0005e40000000800 */
[----:B--2---:R-:W-:-:S06]  /*5170*/  FFMA.FTZ R3, R12, c[0x0][0x2d0], -R0 ;  /* 0x0000b4000c037a23 */ /* 0x004fcc0000010800 */
[----:B------:R2:W-:Y:S02]  /*5180*/  MUFU.EX2 R77, R3 ;  /* 0x00000003004d7308 */ /* 0x0005e40000000800 */
[----:B--2---:R-:W-:-:S06]  /*5190*/  FFMA.FTZ R3, R14, c[0x0][0x2d0], -R0 ;  /* 0x0000b4000e037a23 */ /* 0x004fcc0000010800 */
[----:B------:R2:W3:Y:S02]  /*51a0*/  MUFU.EX2 R76, R3 ;  /* 0x00000003004c7308 */ /* 0x0004e40000000800 */
[--C-:B--2---:R-:W-:Y:S01]  /*51b0*/  FFMA.FTZ R3, R13, c[0x0][0x2d0], -R0.reuse ;  /* 0x0000b4000d037a23 */ /* 0x104fe20000010800 */
[----:B---3--:R-:W-:Y:S01]  /*51c0*/  F2FP.PACK_AB R9, R76, R77 ;  /* 0x0000004d4c09723e */ /* 0x008fe200000000ff */
[----:B------:R-:W2:Y:S04]  /*51d0*/  LDSM.16.MT88.4 R12, [R194] ;  /* 0x00000000c20c783b */ /* 0x000ea80000004200 */
[----:B------:R3:W-:Y:S02]  /*51e0*/  MUFU.EX2 R78, R3 ;  /* 0x00000003004e7308 */ /* 0x0007e40000000800 */
[----:B---3--:R-:W-:-:S06]  /*51f0*/  FFMA.FTZ R3, R18, c[0x0][0x2d0], -R0 ;  /* 0x0000b40012037a23 */ /* 0x008fcc0000010800 */
[----:B------:R3:W4:Y:S02]  /*5200*/  MUFU.EX2 R18, R3 ;  /* 0x0000000300127308 */ /* 0x0007240000000800 */
[----:B---3--:R-:W-:Y:S01]  /*5210*/  FFMA.FTZ R3, R17, c[0x0][0x2d0], -R2 ;  /* 0x0000b40011037a23 */ /* 0x008fe20000010802 */
[----:B----4-:R-:W-:-:S05]  /*5220*/  F2FP.PACK_AB R11, R18, R78 ;  /* 0x0000004e120b723e */ /* 0x010fca00000000ff */
[----:B------:R3:W-:Y:S02]  /*5230*/  MUFU.EX2 R87, R3 ;  /* 0x0000000300577308 */ /* 0x0007e40000000800 */
[----:B-1----:R-:W-:Y:S01]  /*5240*/  HMMA.16816.F32 R24, R8, R4, RZ ;  /* 0x000000040818723c */ /* 0x002fe200000018ff */
[----:B---3--:R-:W-:-:S05]  /*5250*/  FFMA.FTZ R3, R19, c[0x0][0x2d0], -R0 ;  /* 0x0000b40013037a23 */ /* 0x008fca0000010800 */
[----:B------:R1:W-:Y:S02]  /*5260*/  MUFU.EX2 R19, R3 ;  /* 0x0000000300137308 */ /* 0x0003e40000000800 */
[----:B-1----:R-:W-:-:S06]  /*5270*/  FFMA.FTZ R3, R20, c[0x0][0x2d0], -R0 ;  /* 0x0000b40014037a23 */ /* 0x002fcc0000010800 */
[----:B------:R1:W3:Y:S02]  /*5280*/  MUFU.EX2 R85, R3 ;  /* 0x0000000300557308 */ /* 0x0002e40000000800 */
[----:B-1----:R-:W-:Y:S02]  /*5290*/  FFMA.FTZ R3, R21, c[0x0][0x2d0], -R0 ;  /* 0x0000b40015037a23 */ /* 0x002fe40000010800 */
[C---:B------:R-:W-:Y:S04]  /*52a0*/  HMMA.16816.F32 R20, R8.reuse, R6, RZ ;  /* 0x000000060814723c */ /* 0x040fe800000018ff */
[----:B------:R1:W-:Y:S04]  /*52b0*/  MUFU.EX2 R89, R3 ;  /* 0x0000000300597308 */ /* 0x0003e80000000800 */
[----:B--2---:R-:W-:Y:S07]  /*52c0*/  HMMA.16816.F32 R4, R8, R12, RZ ;  /* 0x0000000c0804723c */ /* 0x004fee00000018ff */
[----:B------:R-:W-:-:S02]  /*52d0*/  F2FP.PACK_AB R12, R84, R82 ;  /* 0x00000052540c723e */ /* 0x000fc400000000ff */
[----:B---3--:R-:W-:Y:S01]  /*52e0*/  F2FP.PACK_AB R13, R85, R19 ;  /* 0x00000013550d723e */ /* 0x008fe200000000ff */
[----:B-1----:R-:W-:Y:S02]  /*52f0*/  FFMA.FTZ R3, R28, c[0x0][0x2d0], -R0 ;  /* 0x0000b4001c037a23 */ /* 0x002fe40000010800 */
[----:B------:R-:W-:Y:S02]  /*5300*/  HMMA.16816.F32 R28, R8, R14, RZ ;  /* 0x0000000e081c723c */ /* 0x000fe400000018ff */
[----:B------:R-:W1:Y:S05]  /*5310*/  MUFU.EX2 R88, R3 ;  /* 0x0000000300587308 */ /* 0x000e6a0000000800 */
[----:B------:R-:W-:-:S02]  /*5320*/  F2FP.PACK_AB R14, R87, R86 ;  /* 0x00000056570e723e */ /* 0x000fc400000000ff */
[----:B-1----:R-:W-:Y:S11]  /*5330*/  F2FP.PACK_AB R15, R88, R89 ;  /* 0x00000059580f723e */ /* 0x002ff600000000ff */
[----:B------:R-:W-:Y:S04]  /*5340*/  @!UPT UIADD3 URZ, URZ, URZ, URZ ;  /* 0x0000003f3f3ff290 */ /* 0x000fe8000fffe03f */
[C---:B------:R-:W-:Y:S08]  /*5350*/  HMMA.16816.F32 R28, R12.reuse, R46, R28 ;  /* 0x0000002e0c1c723c */ /* 0x040ff0000000181c */
[----:B------:R-:W-:Y:S08]  /*5360*/  HMMA.16816.F32 R60, R12, R34, R20 ;  /* 0x000000220c3c723c */ /* 0x000ff00000001814 */
[----:B------:R-:W-:Y:S08]  /*5370*/  HMMA.16816.F32 R20, R8, R38, RZ ;  /* 0x000000260814723c */ /* 0x000ff000000018ff */
[----:B------:R-:W-:Y:S01]  /*5380*/  HMMA.16816.F32 R136, R12, R32, R24 ;  /* 0x000000200c88723c */ /* 0x000fe20000001818 */
[----:B------:R-:W-:-:S02]  /*5390*/  IMAD.MOV.U32 R111, RZ, RZ, R28 ;  /* 0x000000ffff6f7224 */ /* 0x000fc400078e001c */
[----:B------:R-:W-:Y:S02]  /*53a0*/  IMAD.MOV.U32 R110, RZ, RZ, R29 ;  /* 0x000000ffff6e7224 */ /* 0x000fe400078e001d */
[----:B------:R-:W-:Y:S02]  /*53b0*/  IMAD.MOV.U32 R109, RZ, RZ, R30 ;  /* 0x000000ffff6d7224 */ /* 0x000fe400078e001e */
[----:B------:R-:W-:Y:S01]  /*53c0*/  IMAD.MOV.U32 R108, RZ, RZ, R31 ;  /* 0x000000ffff6c7224 */ /* 0x000fe200078e001f */
[----:B------:R-:W-:Y:S01]  /*53d0*/  HMMA.16816.F32 R24, R8, R36, RZ ;  /* 0x000000240818723c */ /* 0x000fe200000018ff */
[----:B------:R-:W1:Y:S01]  /*53e0*/  LDSM.16.MT88.4 R28, [R193+0x2000] ;  /* 0x00200000c11c783b */ /* 0x000e620000004200 */
[----:B------:R-:W-:Y:S02]  /*53f0*/  IMAD.MOV.U32 R107, RZ, RZ, R60 ;  /* 0x000000ffff6b7224 */ /* 0x000fe400078e003c */
[----:B------:R-:W-:Y:S01]  /*5400*/  IMAD.MOV.U32 R106, RZ, RZ, R61 ;  /* 0x000000ffff6a7224 */ /* 0x000fe200078e003d */
[----:B------:R-:W-:Y:S01]  /*5410*/  LDSM.16.MT88.4 R36, [R197+0x2000] ;  /* 0x00200000c524783b */ /* 0x000fe20000004200 */
[----:B------:R-:W-:-:S02]  /*5420*/  IMAD.MOV.U32 R17, RZ, RZ, R62 ;  /* 0x000000ffff117224 */ /* 0x000fc400078e003e */
[C---:B------:R-:W-:Y:S01]  /*5430*/  HMMA.16816.F32 R20, R12.reuse, R50, R20 ;  /* 0x000000320c14723c */ /* 0x040fe20000001814 */
[----:B------:R-:W-:Y:S02]  /*5440*/  IMAD.MOV.U32 R3, RZ, RZ, R63 ;  /* 0x000000ffff037224 */ /* 0x000fe400078e003f */
[----:B------:R-:W-:Y:S05]  /*5450*/  LDSM.16.MT88.4 R60, [R197+0x2800] ;  /* 0x00280000c53c783b */ /* 0x000fea0000004200 */
[C---:B------:R-:W-:Y:S01]  /*5460*/  HMMA.16816.F32 R144, R12.reuse, R44, R4 ;  /* 0x0000002c0c90723c */ /* 0x040fe20000001804 */
[----:B------:R-:W2:Y:S07]  /*5470*/  LDSM.16.MT88.4 R44, [R194+0x2000] ;  /* 0x00200000c22c783b */ /* 0x000eae0000004200 */
[----:B------:R-:W-:Y:S01]  /*5480*/  HMMA.16816.F32 R152, R12, R48, R24 ;  /* 0x000000300c98723c */ /* 0x000fe20000001818 */
[----:B------:R-:W3:Y:S07]  /*5490*/  LDSM.16.MT88.4 R48, [R193+0x2800] ;  /* 0x00280000c130783b */ /* 0x000eee0000004200 */
[----:B------:R-:W-:Y:S01]  /*54a0*/  HMMA.16816.F32 R32, R8, R54, RZ ;  /* 0x000000360820723c */ /* 0x000fe200000018ff */
[----:B------:R-:W-:-:S02]  /*54b0*/  IMAD.MOV.U32 R115, RZ, RZ, R20 ;  /* 0x000000ffff737224 */ /* 0x000fc400078e0014 */
[----:B------:R-:W-:Y:S02]  /*54c0*/  IMAD.MOV.U32 R114, RZ, RZ, R21 ;  /* 0x000000ffff727224 */ /* 0x000fe400078e0015 */
[----:B------:R-:W-:Y:S02]  /*54d0*/  IMAD.MOV.U32 R113, RZ, RZ, R22 ;  /* 0x000000ffff717224 */ /* 0x000fe400078e0016 */
[----:B------:R-:W-:Y:S01]  /*54e0*/  IMAD.MOV.U32 R112, RZ, RZ, R23 ;  /* 0x000000ffff707224 */ /* 0x000fe200078e0017 */
[C---:B------:R-:W-:Y:S01]  /*54f0*/  HMMA.16816.F32 R4, R8.reuse, R52, RZ ;  /* 0x000000340804723c */ /* 0x040fe200000018ff */
[----:B------:R-:W-:Y:S07]  /*5500*/  LDSM.16.MT88.4 R52, [R194+0x4000] ;  /* 0x00400000c234783b */ /* 0x000fee0000004200 */
[----:B-1----:R-:W-:Y:S08]  /*5510*/  HMMA.16816.F32 R20, R8, R30, RZ ;  /* 0x0000001e0814723c */ /* 0x002ff000000018ff */
[C---:B------:R-:W-:Y:S08]  /*5520*/  HMMA.16816.F32 R68, R12.reuse, R42, R32 ;  /* 0x0000002a0c44723c */ /* 0x040ff00000001820 */
[----:B------:R-:W-:Y:S08]  /*5530*/  HMMA.16816.F32 R160, R12, R40, R4 ;  /* 0x000000280ca0723c */ /* 0x000ff00000001804 */
[C---:B------:R-:W-:Y:S08]  /*5540*/  HMMA.16816.F32 R24, R8.reuse, R28, RZ ;  /* 0x0000001c0818723c */ /* 0x040ff000000018ff */
[----:B--2---:R-:W-:Y:S01]  /*5550*/  HMMA.16816.F32 R4, R8, R44, RZ ;  /* 0x0000002c0804723c */ /* 0x004fe200000018ff */
[----:B------:R-:W-:-:S02]  /*5560*/  IMAD.MOV.U32 R119, RZ, RZ, R68 ;  /* 0x000000ffff777224 */ /* 0x000fc400078e0044 */
[----:B------:R-:W-:Y:S02]  /*5570*/  IMAD.MOV.U32 R118, RZ, RZ, R69 ;  /* 0x000000ffff767224 */ /* 0x000fe400078e0045 */
[----:B------:R-:W-:Y:S02]  /*5580*/  IMAD.MOV.U32 R117, RZ, RZ, R70 ;  /* 0x000000ffff757224 */ /* 0x000fe400078e0046 */
[----:B------:R-:W-:Y:S01]  /*5590*/  IMAD.MOV.U32 R116, RZ, RZ, R71 ;  /* 0x000000ffff747224 */ /* 0x000fe200078e0047 */
[----:B---3--:R-:W-:Y:S01]  /*55a0*/  HMMA.16816.F32 R20, R12, R50, R20 ;  /* 0x000000320c14723c */ /* 0x008fe20000001814 */
[----:B------:R-:W-:Y:S07]  /*55b0*/  LDSM.16.MT88.4 R68, [R193+0x4800] ;  /* 0x00480000c144783b */ /* 0x000fee0000004200 */
[C---:B------:R-:W-:Y:S01]  /*55c0*/  HMMA.16816.F32 R40, R8.reuse, R46, RZ ;  /* 0x0000002e0828723c */ /* 0x040fe200000018ff */
[----:B------:R-:W1:Y:S07]  /*55d0*/  LDSM.16.MT88.4 R44, [R196+0x2800] ;  /* 0x00280000c42c783b */ /* 0x000e6e0000004200 */
[----:B------:R-:W-:Y:S08]  /*55e0*/  HMMA.16816.F32 R32, R8, R36, RZ ;  /* 0x000000240820723c */ /* 0x000ff000000018ff */
[----:B------:R-:W-:Y:S01]  /*55f0*/  HMMA.16816.F32 R244, R12, R48, R24 ;  /* 0x000000300cf4723c */ /* 0x000fe20000001818 */
[----:B------:R-:W-:Y:S01]  /*5600*/  IMAD.MOV.U32 R37, RZ, RZ, R22 ;  /* 0x000000ffff257224 */ /* 0x000fe200078e0016 */
[----:B------:R-:W-:-:S05]  /*5610*/  MOV R36, R23 ;  /* 0x0000001700247202 */ /* 0x000fca0000000f00 */
[----:B------:R-:W-:Y:S01]  /*5620*/  IMAD.MOV.U32 R49, RZ, RZ, R20 ;  /* 0x000000ffff317224 */ /* 0x000fe200078e0014 */
[----:B------:R-:W-:Y:S01]  /*5630*/  HMMA.16816.F32 R240, R12, R64, R4 ;  /* 0x000000400cf0723c */ /* 0x000fe20000001804 */
[----:B------:R-:W-:-:S07]  /*5640*/  IMAD.MOV.U32 R48, RZ, RZ, R21 ;  /* 0x000000ffff307224 */ /* 0x000fce00078e0015 */
[C---:B------:R-:W-:Y:S07]  /*5650*/  HMMA.16816.F32 R20, R8.reuse, R58, RZ ;  /* 0x0000003a0814723c */ /* 0x040fee00000018ff */
[----:B------:R-:W-:Y:S01]  /*5660*/  IMAD.MOV.U32 R58, RZ, RZ, R37 ;  /* 0x000000ffff3a7224 */ /* 0x000fe200078e0025 */
[----:B------:R-:W-:Y:S01]  /*5670*/  HMMA.16816.F32 R4, R8, R72, RZ ;  /* 0x000000480804723c */ /* 0x000fe200000018ff */
[----:B------:R-:W-:-:S06]  /*5680*/  IMAD.MOV.U32 R59, RZ, RZ, R36 ;  /* 0x000000ffff3b7224 */ /* 0x000fcc00078e0024 */
[----:B------:R-:W-:Y:S01]  /*5690*/  IMAD.MOV.U32 R72, RZ, RZ, R111 ;  /* 0x000000ffff487224 */ /* 0x000fe200078e006f */
[----:B------:R-:W-:Y:S01]  /*56a0*/  HMMA.16816.F32 R28, R8, R38, RZ ;  /* 0x00000026081c723c */ /* 0x000fe200000018ff */
[----:B------:R-:W2:Y:S01]  /*56b0*/  LDSM.16.MT88.4 R36, [R194+0x4800] ;  /* 0x00480000c224783b */ /* 0x000ea20000004200 */
[----:B------:R-:W-:-:S06]  /*56c0*/  IMAD.MOV.U32 R73, RZ, RZ, R110 ;  /* 0x000000ffff497224 */ /* 0x000fcc00078e006e */
[C---:B------:R-:W-:Y:S01]  /*56d0*/  HMMA.16816.F32 R184, R12.reuse, R60, R32 ;  /* 0x0000003c0cb8723c */ /* 0x040fe20000001820 */
[----:B------:R-:W3:Y:S06]  /*56e0*/  LDSM.16.MT88.4 R32, [R197+0x4000] ;  /* 0x00400000c520783b */ /* 0x000eec0000004200 */
[----:B------:R-:W-:Y:S01]  /*56f0*/  IMAD.MOV.U32 R60, RZ, RZ, R119 ;  /* 0x000000ffff3c7224 */ /* 0x000fe200078e0077 */
[----:B-1----:R-:W-:Y:S01]  /*5700*/  HMMA.16816.F32 R188, R12, R46, R20 ;  /* 0x0000002e0cbc723c */ /* 0x002fe20000001814 */
[----:B------:R-:W-:-:S06]  /*5710*/  IMAD.MOV.U32 R61, RZ, RZ, R118 ;  /* 0x000000ffff3d7224 */ /* 0x000fcc00078e0076 */
[----:B------:R-:W-:Y:S01]  /*5720*/  MOV R46, R113 ;  /* 0x00000071002e7202 */ /* 0x000fe20000000f00 */
[----:B------:R-:W-:Y:S01]  /*5730*/  HMMA.16816.F32 R176, R12, R68, R4 ;  /* 0x000000440cb0723c */ /* 0x000fe20000001804 */
[----:B------:R-:W-:-:S07]  /*5740*/  IMAD.MOV.U32 R47, RZ, RZ, R112 ;  /* 0x000000ffff2f7224 */ /* 0x000fce00078e0070 */
[----:B------:R-:W-:Y:S07]  /*5750*/  HMMA.16816.F32 R24, R8, R56, RZ ;  /* 0x000000380818723c */ /* 0x000fee00000018ff */
[----:B------:R-:W-:Y:S01]  /*5760*/  IMAD.MOV.U32 R56, RZ, RZ, R49 ;  /* 0x000000ffff387224 */ /* 0x000fe200078e0031 */
[----:B------:R-:W-:Y:S01]  /*5770*/  HMMA.16816.F32 R236, R12, R66, R40 ;  /* 0x000000420cec723c */ /* 0x000fe20000001828 */
[----:B------:R-:W1:Y:S01]  /*5780*/  LDSM.16.MT88.4 R40, [R196+0x4000] ;  /* 0x00400000c428783b */ /* 0x000e620000004200 */
[----:B------:R-:W-:-:S06]  /*5790*/  IMAD.MOV.U32 R57, RZ, RZ, R48 ;  /* 0x000000ffff397224 */ /* 0x000fcc00078e0030 */
[C---:B------:R-:W-:Y:S07]  /*57a0*/  HMMA.16816.F32 R20, R8.reuse, R52, RZ ;  /* 0x000000340814723c */ /* 0x040fee00000018ff */
[----:B------:R-:W-:Y:S01]  /*57b0*/  IMAD.MOV.U32 R52, RZ, RZ, R107 ;  /* 0x000000ffff347224 */ /* 0x000fe200078e006b */
[----:B------:R-:W-:Y:S01]  /*57c0*/  HMMA.16816.F32 R4, R8, R54, RZ ;  /* 0x000000360804723c */ /* 0x000fe200000018ff */
[----:B------:R-:W-:-:S06]  /*57d0*/  IMAD.MOV.U32 R53, RZ, RZ, R106 ;  /* 0x000000ffff357224 */ /* 0x000fcc00078e006a */
[----:B------:R-:W-:Y:S01]  /*57e0*/  IMAD.MOV.U32 R54, RZ, RZ, R17 ;  /* 0x000000ffff367224 */ /* 0x000fe200078e0011 */
[C---:B------:R-:W-:Y:S01]  /*57f0*/  HMMA.16816.F32 R220, R12.reuse, R62, R28 ;  /* 0x0000003e0cdc723c */ /* 0x040fe2000000181c */
[----:B------:R-:W4:Y:S01]  /*5800*/  LDSM.16.MT88.4 R28, [R197+0x4800] ;  /* 0x00480000c51c783b */ /* 0x000f220000004200 */
[----:B------:R-:W-:Y:S02]  /*5810*/  FADD.FTZ R17, R77, R76 ;  /* 0x0000004c4d117221 */ /* 0x000fe40000010000 */
[----:B------:R-:W-:Y:S02]  /*5820*/  IMAD.MOV.U32 R55, RZ, RZ, R3 ;  /* 0x000000ffff377224 */ /* 0x000fe400078e0003 */
[----:B------:R-:W-:Y:S02]  /*5830*/  FADD.FTZ R3, R80, R79 ;  /* 0x0000004f50037221 */ /* 0x000fe40000010000 */
[----:B------:R-:W-:Y:S01]  /*5840*/  HMMA.16816.F32 R180, R12, R44, R24 ;  /* 0x0000002c0cb4723c */ /* 0x000fe20000001818 */
[----:B------:R-:W-:-:S02]  /*5850*/  IMAD.MOV.U32 R62, RZ, RZ, R117 ;  /* 0x000000ffff3e7224 */ /* 0x000fc400078e0075 */
[----:B------:R-:W-:Y:S02]  /*5860*/  IMAD.MOV.U32 R63, RZ, RZ, R116 ;  /* 0x000000ffff3f7224 */ /* 0x000fe400078e0074 */
[----:B------:R-:W-:Y:S02]  /*5870*/  FADD.FTZ R3, R81, R3 ;  /* 0x0000000351037221 */ /* 0x000fe40000010000 */
[----:B------:R-:W-:Y:S01]  /*5880*/  IMAD.MOV.U32 R44, RZ, RZ, R115 ;  /* 0x000000ffff2c7224 */ /* 0x000fe200078e0073 */
[----:B--2---:R-:W-:Y:S01]  /*5890*/  HMMA.16816.F32 R148, R12, R36, R20 ;  /* 0x000000240c94723c */ /* 0x004fe20000001814 */
[----:B------:R-:W-:Y:S02]  /*58a0*/  IMAD.MOV.U32 R45, RZ, RZ, R114 ;  /* 0x000000ffff2d7224 */ /* 0x000fe400078e0072 */
[----:B------:R-:W-:-:S04]  /*58b0*/  FADD.FTZ R3, R83, R3 ;  /* 0x0000000353037221 */ /* 0x000fc80000010000 */
[----:B------:R-:W-:Y:S01]  /*58c0*/  FADD.FTZ R3, R82, R3 ;  /* 0x0000000352037221 */ /* 0x000fe20000010000 */
[----:B------:R-:W-:Y:S01]  /*58d0*/  HMMA.16816.F32 R156, R12, R38, R4 ;  /* 0x000000260c9c723c */ /* 0x000fe20000001804 */
[----:B------:R-:W2:Y:S02]  /*58e0*/  LDSM.16.MT88.4 R36, [R196+0x4800] ;  /* 0x00480000c424783b */ /* 0x000ea40000004200 */
[----:B------:R-:W-:-:S05]  /*58f0*/  FADD.FTZ R3, R84, R3 ;  /* 0x0000000354037221 */ /* 0x000fca0000010000 */
[C---:B------:R-:W-:Y:S07]  /*5900*/  HMMA.16816.F32 R24, R8.reuse, R74, RZ ;  /* 0x0000004a0818723c */ /* 0x040fee00000018ff */
[----:B------:R-:W-:Y:S01]  /*5910*/  IMAD.MOV.U32 R74, RZ, RZ, R109 ;  /* 0x000000ffff4a7224 */ /* 0x000fe200078e006d */
[----:B---3--:R-:W-:Y:S01]  /*5920*/  HMMA.16816.F32 R20, R8, R34, RZ ;  /* 0x000000220814723c */ /* 0x008fe200000018ff */
[----:B------:R-:W-:-:S06]  /*5930*/  IMAD.MOV.U32 R75, RZ, RZ, R108 ;  /* 0x000000ffff4b7224 */ /* 0x000fcc00078e006c */
[--C-:B------:R-:W-:Y:S01]  /*5940*/  FFMA.FTZ R35, R95, c[0x0][0x2d0], -R2.reuse ;  /* 0x0000b4005f237a23 */ /* 0x100fe20000010802 */
[----:B-1----:R-:W-:Y:S01]  /*5950*/  HMMA.16816.F32 R4, R8, R40, RZ ;  /* 0x000000280804723c */ /* 0x002fe200000018ff */
[----:B------:R-:W-:-:S06]  /*5960*/  FFMA.FTZ R34, R92, c[0x0][0x2d0], -R2 ;  /* 0x0000b4005c227a23 */ /* 0x000fcc0000010802 */
[--C-:B------:R-:W-:Y:S01]  /*5970*/  FFMA.FTZ R40, R94, c[0x0][0x2d0], -R0.reuse ;  /* 0x0000b4005e287a23 */ /* 0x100fe20000010800 */
[----:B------:R-:W-:Y:S01]  /*5980*/  HMMA.16816.F32 R164, R12, R70, R24 ;  /* 0x000000460ca4723c */ /* 0x000fe20000001818 */
[----:B------:R-:W-:-:S07]  /*5990*/  FFMA.FTZ R41, R93, c[0x0][0x2d0], -R0 ;  /* 0x0000b4005d297a23 */ /* 0x000fce0000010800 */
[----:B------:R-:W-:Y:S07]  /*59a0*/  HMMA.16816.F32 R24, R8, R32, RZ ;  /* 0x000000200818723c */ /* 0x000fee00000018ff */
[--C-:B------:R-:W-:Y:S01]  /*59b0*/  FFMA.FTZ R32, R100, c[0x0][0x2d0], -R2.reuse ;  /* 0x0000b40064207a23 */ /* 0x100fe20000010802 */
[----:B----4-:R-:W-:Y:S01]  /*59c0*/  HMMA.16816.F32 R140, R12, R30, R20 ;  /* 0x0000001e0c8c723c */ /* 0x010fe20000001814 */
[----:B------:R-:W1:Y:S01]  /*59d0*/  LDSM.16.MT88.4 R20, [R193+0x6000] ;  /* 0x00600000c114783b */ /* 0x000e620000004200 */
[----:B------:R-:W-:-:S06]  /*59e0*/  FFMA.FTZ R33, R99, c[0x0][0x2d0], -R2 ;  /* 0x0000b40063217a23 */ /* 0x000fcc0000010802 */
[----:B--2---:R-:W-:Y:S07]  /*59f0*/  HMMA.16816.F32 R112, R12, R36, R4 ;  /* 0x000000240c70723c */ /* 0x004fee0000001804 */
[--C-:B------:R-:W-:Y:S01]  /*5a00*/  FFMA.FTZ R36, R98, c[0x0][0x2d0], -R0.reuse ;  /* 0x0000b40062247a23 */ /* 0x100fe20000010800 */
[----:B------:R-:W-:Y:S07]  /*5a10*/  HMMA.16816.F32 R4, R8, R42, RZ ;  /* 0x0000002a0804723c */ /* 0x000fee00000018ff */
[--C-:B------:R-:W-:Y:S01]  /*5a20*/  FFMA.FTZ R42, R91, c[0x0][0x2d0], -R0.reuse ;  /* 0x0000b4005b2a7a23 */ /* 0x100fe20000010800 */
[----:B------:R-:W-:Y:S01]  /*5a30*/  HMMA.16816.F32 R108, R12, R28, R24 ;  /* 0x0000001c0c6c723c */ /* 0x000fe20000001818 */
[----:B------:R-:W2:Y:S01]  /*5a40*/  LDSM.16.MT88.4 R28, [R193+0x6800] ;  /* 0x00680000c11c783b */ /* 0x000ea20000004200 */
[----:B------:R-:W-:-:S03]  /*5a50*/  FFMA.FTZ R43, R90, c[0x0][0x2d0], -R0 ;  /* 0x0000b4005a2b7a23 */ /* 0x000fc60000010800 */
[----:B------:R-:W3:Y:S11]  /*5a60*/  LDSM.16.MT88.4 R24, [R194+0x6000] ;  /* 0x00600000c218783b */ /* 0x000ef60000004200 */
[----:B------:R-:W-:Y:S07]  /*5a70*/  HMMA.16816.F32 R116, R12, R38, R4 ;  /* 0x000000260c74723c */ /* 0x000fee0000001804 */
[--C-:B------:R-:W-:Y:S01]  /*5a80*/  FFMA.FTZ R38, R97, c[0x0][0x2d0], -R0.reuse ;  /* 0x0000b40061267a23 */ /* 0x100fe20000010800 */
[----:B-1----:R-:W-:Y:S01]  /*5a90*/  HMMA.16816.F32 R4, R8, R20, RZ ;  /* 0x000000140804723c */ /* 0x002fe200000018ff */
[----:B------:R-:W-:Y:S11]  /*5aa0*/  FFMA.FTZ R39, R96, c[0x0][0x2d0], -R0 ;  /* 0x0000b40060277a23 */ /* 0x000ff60000010800 */
[----:B------:R-:W-:Y:S11]  /*5ab0*/  @!UPT UIADD3 URZ, URZ, URZ, URZ ;  /* 0x0000003f3f3ff290 */ /* 0x000ff6000fffe03f */
[----:B------:R-:W-:Y:S01]  /*5ac0*/  @!UPT UIADD3 URZ, URZ, URZ, URZ ;  /* 0x0000003f3f3ff290 */ /* 0x000fe2000fffe03f */
[----:B--2---:R-:W-:Y:S07]  /*5ad0*/  HMMA.16816.F32 R120, R12, R28, R4 ;  /* 0x0000001c0c78723c */ /* 0x004fee0000001804 */
[----:B------:R-:W-:-:S04]  /*5ae0*/  FADD.FTZ R4, R78, R17 ;  /* 0x000000114e047221 */ /* 0x000fc80000010000 */
[----:B------:R-:W-:Y:S02]  /*5af0*/  FADD.FTZ R17, R18, R4 ;  /* 0x0000000412117221 */ /* 0x000fe40000010000 */
[----:B------:R-:W-:Y:S01]  /*5b00*/  HMMA.16816.F32 R4, R8, R22, RZ ;  /* 0x000000160804723c */ /* 0x000fe200000018ff */
[----:B------:R-:W1:Y:S01]  /*5b10*/  LDSM.16.MT88.4 R20, [R194+0x6800] ;  /* 0x00680000c214783b */ /* 0x000e620000004200 */
[----:B------:R-:W-:Y:S02]  /*5b20*/  FFMA.FTZ R18, R102, c[0x0][0x2d0], -R2 ;  /* 0x0000b40066127a23 */ /* 0x000fe40000010802 */
[----:B------:R-:W-:Y:S02]  /*5b30*/  FADD.FTZ R17, R19, R17 ;  /* 0x0000001113117221 */ /* 0x000fe40000010000 */
[----:B------:R-:W-:-:S06]  /*5b40*/  FFMA.FTZ R19, R105, c[0x0][0x2d0], -R0 ;  /* 0x0000b40069137a23 */ /* 0x000fcc0000010800 */
[----:B------:R-:W-:Y:S11]  /*5b50*/  MUFU.EX2 R19, R19 ;  /* 0x0000001300137308 */ /* 0x000ff60000000800 */
[----:B------:R-:W-:Y:S01]  /*5b60*/  @!UPT UIADD3 URZ, URZ, URZ, URZ ;  /* 0x0000003f3f3ff290 */ /* 0x000fe2000fffe03f */
[----:B------:R-:W-:Y:S01]  /*5b70*/  HMMA.16816.F32 R172, R12, R30, R4 ;  /* 0x0000001e0cac723c */ /* 0x000fe20000001804 */
[----:B------:R-:W2:Y:S07]  /*5b80*/  LDSM.16.MT88.4 R28, [R197+0x6000] ;  /* 0x00600000c51c783b */ /* 0x000eae0000004200 */
[----:B---3--:R-:W-:Y:S11]  /*5b90*/  HMMA.16816.F32 R4, R8, R24, RZ ;  /* 0x000000180804723c */ /* 0x008ff600000018ff */
[----:B------:R-:W-:Y:S11]  /*5ba0*/  @!UPT UIADD3 URZ, URZ, URZ, URZ ;  /* 0x0000003f3f3ff290 */ /* 0x000ff6000fffe03f */
[----:B------:R-:W-:Y:S02]  /*5bb0*/  @!UPT UIADD3 URZ, URZ, URZ, URZ ;  /* 0x0000003f3f3ff290 */ /* 0x000fe4000fffe03f */
[----:B-1----:R-:W-:Y:S08]  /*5bc0*/  HMMA.16816.F32 R168, R12, R20, R4 ;  /* 0x000000140ca8723c */ /* 0x002ff00000001804 */
[----:B------:R-:W-:Y:S01]  /*5bd0*/  HMMA.16816.F32 R4, R8, R26, RZ ;  /* 0x0000001a0804723c */ /* 0x000fe200000018ff */
[----:B------:R-:W1:Y:S11]  /*5be0*/  LDSM.16.MT88.4 R24, [R197+0x6800] ;  /* 0x00680000c518783b */ /* 0x000e760000004200 */
[----:B------:R-:W-:Y:S11]  /*5bf0*/  @!UPT UIADD3 URZ, URZ, URZ, URZ ;  /* 0x0000003f3f3ff290 */ /* 0x000ff6000fffe03f */
[----:B------:R-:W-:Y:S01]  /*5c00*/  @!UPT UIADD3 URZ, URZ, URZ, URZ ;  /* 0x0000003f3f3ff290 */ /* 0x000fe2000fffe03f */
[----:B------:R-:W-:Y:S07]  /*5c10*/  HMMA.16816.F32 R124, R12, R22, R4 ;  /* 0x000000160c7c723c */ /* 0x000fee0000001804 */
[----:B------:R-:W-:Y:S01]  /*5c20*/  FADD.FTZ R4, R86, R3 ;  /* 0x0000000356047221 */ /* 0x000fe20000010000 */
[----:B--2---:R-:W-:Y:S01]  /*5c30*/  HMMA.16816.F32 R20, R8, R28, RZ ;  /* 0x0000001c0814723c */ /* 0x004fe200000018ff */
[--C-:B------:R-:W-:Y:S02]  /*5c40*/  FFMA.FTZ R3, R104, c[0x0][0x2d0], -R2.reuse ;  /* 0x0000b40068037a23 */ /* 0x100fe40000010802 */
[----:B------:R-:W-:-:S02]  /*5c50*/  FFMA.FTZ R6, R103, c[0x0][0x2d0], -R2 ;  /* 0x0000b40067067a23 */ /* 0x000fc40000010802 */
[----:B------:R-:W-:Y:S02]  /*5c60*/  FFMA.FTZ R7, R101, c[0x0][0x2d0], -R2 ;  /* 0x0000b40065077a23 */ /* 0x000fe40000010802 */
[----:B------:R-:W2:Y:S01]  /*5c70*/  MUFU.EX2 R3, R3 ;  /* 0x0000000300037308 */ /* 0x000ea20000000800 */
[----:B------:R-:W-:Y:S02]  /*5c80*/  FADD.FTZ R4, R87, R4 ;  /* 0x0000000457047221 */ /* 0x000fe40000010000 */
[----:B------:R-:W-:-:S04]  /*5c90*/  FADD.FTZ R5, R85, R17 ;  /* 0x0000001155057221 */ /* 0x000fc80000010000 */
[----:B------:R-:W-:Y:S01]  /*5ca0*/  FADD.FTZ R5, R89, R5 ;  /* 0x0000000559057221 */ /* 0x000fe20000010000 */
[----:B------:R-:W3:Y:S03]  /*5cb0*/  MUFU.EX2 R2, R6 ;  /* 0x0000000600027308 */ /* 0x000ee60000000800 */
[----:B------:R-:W-:Y:S02]  /*5cc0*/  FADD.FTZ R37, R88, R5 ;  /* 0x0000000558257221 */ /* 0x000fe40000010000 */
[----:B--2---:R-:W-:-:S04]  /*5cd0*/  FADD.FTZ R0, R3, R4 ;  /* 0x0000000403007221 */ /* 0x004fc80000010000 */
[----:B-1----:R-:W-:Y:S01]  /*5ce0*/  HMMA.16816.F32 R64, R12, R24, R20 ;  /* 0x000000180c40723c */ /* 0x002fe20000001814 */
[----:B------:R-:W-:Y:S01]  /*5cf0*/  MUFU.EX2 R5, R32 ;  /* 0x0000002000057308 */ /* 0x000fe20000000800 */
[C---:B---3--:R-:W-:Y:S01]  /*5d00*/  FADD.FTZ R6, R2.reuse, R0 ;  /* 0x0000000002067221 */ /* 0x048fe20000010000 */
[----:B------:R-:W-:-:S05]  /*5d10*/  F2FP.PACK_AB R4, R2, R3 ;  /* 0x000000030204723e */ /* 0x000fca00000000ff */
[----:B------:R-:W-:Y:S01]  /*5d20*/  HMMA.16816.F32 R20, R8, R30, RZ ;  /* 0x0000001e0814723c */ /* 0x000fe200000018ff */
[----:B------:R-:W1:Y:S08]  /*5d30*/  MUFU.EX2 R2, R18 ;  /* 0x0000001200027308 */ /* 0x000e700000000800 */
[----:B------:R-:W2:Y:S08]  /*5d40*/  MUFU.EX2 R0, R7 ;  /* 0x0000000700007308 */ /* 0x000eb00000000800 */
[----:B------:R-:W3:Y:S01]  /*5d50*/  MUFU.EX2 R3, R33 ;  /* 0x0000002100037308 */ /* 0x000ee20000000800 */
[----:B-1----:R-:W-:-:S06]  /*5d60*/  FADD.FTZ R6, R2, R6 ;  /* 0x0000000602067221 */ /* 0x002fcc0000010000 */
[----:B------:R-:W-:Y:S01]  /*5d70*/  HMMA.16816.F32 R48, R12, R26, R20 ;  /* 0x0000001a0c30723c */ /* 0x000fe20000001814 */
[C---:B--2---:R-:W-:Y:S01]  /*5d80*/  FADD.FTZ R6, R0.reuse, R6 ;  /* 0x0000000600067221 */ /* 0x044fe20000010000 */
[----:B------:R-:W1:Y:S05]  /*5d90*/  MUFU.EX2 R17, R35 ;  /* 0x0000002300117308 */ /* 0x000e6a0000000800 */
[----:B------:R-:W-:Y:S01]  /*5da0*/  FADD.FTZ R20, R5, R6 ;  /* 0x0000000605147221 */ /* 0x000fe20000010000 */
[----:B------:R-:W-:Y:S01]  /*5db0*/  F2FP.PACK_AB R6, R0, R2 ;  /* 0x000000020006723e */ /* 0x000fe200000000ff */
[----:B------:R-:W-:Y:S01]  /*5dc0*/  FADD.FTZ R2, R19, R37 ;  /* 0x0000002513027221 */ /* 0x000fe20000010000 */
[----:B------:R-:W2:Y:S01]  /*5dd0*/  MUFU.EX2 R7, R34 ;  /* 0x0000002200077308 */ /* 0x000ea20000000800 */
[C---:B---3--:R-:W-:Y:S01]  /*5de0*/  FADD.FTZ R0, R3.reuse, R20 ;  /* 0x0000001403007221 */ /* 0x048fe20000010000 */
[----:B------:R-:W-:Y:S01]  /*5df0*/  F2FP.PACK_AB R128, R3, R5 ;  /* 0x000000050380723e */ /* 0x000fe200000000ff */
[----:B------:R-:W3:Y:S05]  /*5e00*/  LDSM.16.MT88.4 R20, [R196+0x6000] ;  /* 0x00600000c414783b */ /* 0x000eea0000004200 */
[----:B------:R-:W4:Y:S01]  /*5e10*/  MUFU.EX2 R18, R36 ;  /* 0x0000002400127308 */ /* 0x000f220000000800 */
[----:B-1----:R-:W-:-:S04]  /*5e20*/  FADD.FTZ R0, R17, R0 ;  /* 0x0000000011007221 */ /* 0x002fc80000010000 */
[C---:B--2---:R-:W-:Y:S01]  /*5e30*/  FADD.FTZ R251, R7.reuse, R0 ;  /* 0x0000000007fb7221 */ /* 0x044fe20000010000 */
[----:B------:R-:W-:Y:S02]  /*5e40*/  F2FP.PACK_AB R130, R7, R17 ;  /* 0x000000110782723e */ /* 0x000fe400000000ff */
[----:B------:R-:W-:Y:S01]  /*5e50*/  MUFU.EX2 R3, R39 ;  /* 0x0000002700037308 */ /* 0x000fe20000000800 */
[C---:B----4-:R-:W-:Y:S01]  /*5e60*/  FADD.FTZ R0, R18.reuse, R2 ;  /* 0x0000000212007221 */ /* 0x050fe20000010000 */
[----:B------:R-:W-:-:S06]  /*5e70*/  F2FP.PACK_AB R5, R18, R19 ;  /* 0x000000131205723e */ /* 0x000fcc00000000ff */
[----:B------:R-:W1:Y:S08]  /*5e80*/  MUFU.EX2 R7, R38 ;  /* 0x0000002600077308 */ /* 0x000e700000000800 */
[----:B------:R-:W-:Y:S08]  /*5e90*/  MUFU.EX2 R18, R40 ;  /* 0x0000002800127308 */ /* 0x000ff00000000800 */
[----:B------:R-:W2:Y:S01]  /*5ea0*/  MUFU.EX2 R17, R41 ;  /* 0x0000002900117308 */ /* 0x000ea20000000800 */
[C---:B---3--:R-:W-:Y:S07]  /*5eb0*/  HMMA.16816.F32 R24, R8.reuse, R20, RZ ;  /* 0x000000140818723c */ /* 0x048fee00000018ff */
[----:B------:R-:W3:Y:S01]  /*5ec0*/  MUFU.EX2 R2, R42 ;  /* 0x0000002a00027308 */ /* 0x000ee20000000800 */
[----:B------:R-:W-:Y:S07]  /*5ed0*/  HMMA.16816.F32 R20, R8, R22, RZ ;  /* 0x000000160814723c */ /* 0x000fee00000018ff */
[----:B-1----:R-:W-:Y:S01]  /*5ee0*/  FADD.FTZ R8, R7, R0 ;  /* 0x0000000007087221 */ /* 0x002fe20000010000 */
[----:B------:R-:W-:Y:S01]  /*5ef0*/  F2FP.PACK_AB R7, R3, R7 ;  /* 0x000000070307723e */ /* 0x000fe200000000ff */
[----:B------:R-:W1:Y:S01]  /*5f00*/  MUFU.EX2 R0, R43 ;  /* 0x0000002b00007308 */ /* 0x000e620000000800 */
[----:B--2---:R-:W-:Y:S01]  /*5f10*/  F2FP.PACK_AB R129, R17, R18 ;  /* 0x000000121181723e */ /* 0x004fe200000000ff */
[----:B------:R-:W-:-:S04]  /*5f20*/  FADD.FTZ R8, R3, R8 ;  /* 0x0000000803087221 */ /* 0x000fc80000010000 */
[----:B------:R-:W-:-:S04]  /*5f30*/  FADD.FTZ R8, R18, R8 ;  /* 0x0000000812087221 */ /* 0x000fc80000010000 */
[----:B------:R-:W-:-:S04]  /*5f40*/  FADD.FTZ R8, R17, R8 ;  /* 0x0000000811087221 */ /* 0x000fc80000010000 */
[----:B---3--:R-:W-:Y:S02]  /*5f50*/  FADD.FTZ R3, R2, R8 ;  /* 0x0000000802037221 */ /* 0x008fe40000010000 */
[----:B------:R-:W2:Y:S01]  /*5f60*/  LDSM.16.MT88.4 R8, [R196+0x6800] ;  /* 0x00680000c408783b */ /* 0x000ea20000004200 */
[C---:B-1----:R-:W-:Y:S01]  /*5f70*/  F2FP.PACK_AB R131, R0.reuse, R2 ;  /* 0x000000020083723e */ /* 0x042fe200000000ff */
[----:B------:R-:W-:Y:S01]  /*5f80*/  FADD.FTZ R250, R0, R3 ;  /* 0x0000000300fa7221 */ /* 0x000fe20000010000 */
[----:B------:R-:W-:-:S04]  /*5f90*/  IADD3 R0, R224, -0x2, RZ ;  /* 0xfffffffee0007810 */ /* 0x000fc80007ffe0ff */
[----:B------:R-:W-:Y:S01]  /*5fa0*/  ISETP.GE.AND P0, PT, R0, R133, PT ;  /* 0x000000850000720c */ /* 0x000fe20003f06270 */
[C---:B--2---:R-:W-:Y:S08]  /*5fb0*/  HMMA.16816.F32 R32, R12.reuse, R8, R24 ;  /* 0x000000080c20723c */ /* 0x044ff00000001818 */
[----:B------:R-:W-:Y:S01]  /*5fc0*/  HMMA.16816.F32 R24, R12, R10, R20 ;  /* 0x0000000a0c18723c */ /* 0x000fe20000001814 */
[----:B------:R-:W1:Y:S04]  /*5fd0*/  LDSM.16.MT88.4 R8, [R193+0x1000] ;  /* 0x00100000c108783b */ /* 0x000e680000004200 */
[----:B------:R-:W2:Y:S04]  /*5fe0*/  LDSM.16.MT88.4 R12, [R194+0x1000] ;  /* 0x00100000c20c783b */ /* 0x000ea80000004200 */
[----:B------:R-:W3:Y:S01]  /*5ff0*/  LDSM.16.MT88.4 R20, [R194+0x7000] ;  /* 0x00700000c214783b */ /* 0x000ee20000004200 */
        /* <DEDUP_REMOVED lines=27> */
[----:B------:R-:W1:Y:S07]  /*61b0*/  LDSM.16.MT88.4 R164, [R196+0x1800] ;  /* 0x00180000c4a4783b */ /* 0x000e6e0000004200 */
[C---:B------:R-:W-:Y:S01]  /*61c0*/  HMMA.16816.F32 R88, R4.reuse, R8, R176 ;  /* 0x000000080458723c */ /* 0x040fe200000018b0 */
[----:B------:R-:W-:Y:S07]  /*61d0*/  LDSM.16.MT88.4 R8, [R197+0x5000] ;  /* 0x00500000c508783b */ /* 0x000fee0000004200 */
[C---:B--2---:R-:W-:Y:S01]  /*61e0*/  HMMA.16816.F32 R100, R4.reuse, R14, R156 ;  /* 0x0000000e0464723c */ /* 0x044fe2000000189c */
[----:B------:R-:W2:Y:S07]  /*61f0*/  LDSM.16.MT88.4 R156, [R197+0x1800] ;  /* 0x00180000c59c783b */ /* 0x000eae0000004200 */
[----:B------:R-:W-:Y:S01]  /*6200*/  HMMA.16816.F32 R96, R4, R12, R148 ;  /* 0x0000000c0460723c */ /* 0x000fe20000001894 */
[----:B------:R-:W3:Y:S04]  /*6210*/  LDSM.16.MT88.4 R12, [R196+0x5000] ;  /* 0x00500000c40c783b */ /* 0x000ee80000004200 */
[----:B------:R-:W4:Y:S03]  /*6220*/  LDSM.16.MT88.4 R148, [R194+0x1800] ;  /* 0x00180000c294783b */ /* 0x000f260000004200 */
[C---:B-1----:R-:W-:Y:S08]  /*6230*/  HMMA.16816.F32 R160, R128.reuse, R164, R160 ;  /* 0x000000a480a0723c */ /* 0x042ff000000018a0 */
[C---:B------:R-:W-:Y:S08]  /*6240*/  HMMA.16816.F32 R164, R128.reuse, R166, R44 ;  /* 0x000000a680a4723c */ /* 0x040ff0000000182c */
[C---:B--2---:R-:W-:Y:S08]  /*6250*/  HMMA.16816.F32 R152, R128.reuse, R156, R152 ;  /* 0x0000009c8098723c */ /* 0x044ff00000001898 */
[----:B------:R-:W-:Y:S01]  /*6260*/  HMMA.16816.F32 R156, R128, R158, R40 ;  /* 0x0000009e809c723c */ /* 0x000fe20000001828 */
[----:B------:R-:W1:Y:S07]  /*6270*/  LDSM.16.MT88.4 R40, [R193+0x3800] ;  /* 0x00380000c128783b */ /* 0x000e6e0000004200 */
[C---:B---3--:R-:W-:Y:S08]  /*6280*/  HMMA.16816.F32 R112, R4.reuse, R12, R112 ;  /* 0x0000000c0470723c */ /* 0x048ff00000001870 */
[----:B------:R-:W-:Y:S01]  /*6290*/  HMMA.16816.F32 R116, R4, R14, R116 ;  /* 0x0000000e0474723c */ /* 0x000fe20000001874 */
[----:B------:R-:W2:Y:S07]  /*62a0*/  LDSM.16.MT88.4 R12, [R197+0x7000] ;  /* 0x00700000c50c783b */ /* 0x000eae0000004200 */
[C---:B----4-:R-:W-:Y:S08]  /*62b0*/  HMMA.16816.F32 R144, R128.reuse, R148, R144 ;  /* 0x000000948090723c */ /* 0x050ff00000001890 */
[----:B------:R-:W-:Y:S08]  /*62c0*/  HMMA.16816.F32 R148, R128, R150, R36 ;  /* 0x000000968094723c */ /* 0x000ff00000001824 */
[----:B------:R-:W-:Y:S08]  /*62d0*/  HMMA.16816.F32 R104, R4, R8, R108 ;  /* 0x000000080468723c */ /* 0x000ff0000000186c */
[C---:B-1----:R-:W-:Y:S08]  /*62e0*/  HMMA.16816.F32 R36, R128.reuse, R40, R52 ;  /* 0x000000288024723c */ /* 0x042ff00000001834 */
[----:B------:R-:W-:Y:S01]  /*62f0*/  HMMA.16816.F32 R40, R128, R42, R56 ;  /* 0x0000002a8028723c */ /* 0x000fe20000001838 */
[----:B------:R-:W1:Y:S07]  /*6300*/  LDSM.16.MT88.4 R56, [R197+0x3800] ;  /* 0x00380000c538783b */ /* 0x000e6e0000004200 */
[C---:B--2---:R-:W-:Y:S01]  /*6310*/  HMMA.16816.F32 R20, R4.reuse, R12, R64 ;  /* 0x0000000c0414723c */ /* 0x044fe20000001840 */
[----:B------:R-:W-:Y:S07]  /*6320*/  LDSM.16.MT88.4 R64, [R196+0x3800] ;  /* 0x00380000c440783b */ /* 0x000fee0000004200 */
[C---:B------:R-:W-:Y:S01]  /*6330*/  HMMA.16816.F32 R12, R4.reuse, R14, R48 ;  /* 0x0000000e040c723c */ /* 0x040fe20000001830 */
[----:B------:R-:W2:Y:S07]  /*6340*/  LDSM.16.MT88.4 R48, [R194+0x3800] ;  /* 0x00380000c230783b */ /* 0x000eae0000004200 */
[----:B------:R-:W-:Y:S01]  /*6350*/  HMMA.16816.F32 R108, R4, R10, R140 ;  /* 0x0000000a046c723c */ /* 0x000fe2000000188c */
[----:B------:R-:W-:Y:S04]  /*6360*/  LDSM.16.MT88.4 R8, [R193+0x7000] ;  /* 0x00700000c108783b */ /* 0x000fe80000004200 */
[----:B------:R-:W-:Y:S03]  /*6370*/  LDSM.16.MT88.4 R140, [R193+0x1800] ;  /* 0x00180000c18c783b */ /* 0x000fe60000004200 */
[C---:B-1----:R-:W-:Y:S01]  /*6380*/  HMMA.16816.F32 R52, R128.reuse, R56, R72 ;  /* 0x000000388034723c */ /* 0x042fe20000001848 */
[----:B------:R-:W1:Y:S07]  /*6390*/  LDSM.16.MT88.4 R72, [R193+0x5800] ;  /* 0x00580000c148783b */ /* 0x000e6e0000004200 */
[C---:B------:R-:W-:Y:S08]  /*63a0*/  HMMA.16816.F32 R56, R128.reuse, R58, R76 ;  /* 0x0000003a8038723c */ /* 0x040ff0000000184c */
[C---:B--2---:R-:W-:Y:S08]  /*63b0*/  HMMA.16816.F32 R44, R128.reuse, R48, R60 ;  /* 0x00000030802c723c */ /* 0x044ff0000000183c */
[C---:B------:R-:W-:Y:S08]  /*63c0*/  HMMA.16816.F32 R48, R128.reuse, R50, R68 ;  /* 0x000000328030723c */ /* 0x040ff00000001844 */
[C---:B------:R-:W-:Y:S01]  /*63d0*/  HMMA.16816.F32 R60, R128.reuse, R64, R80 ;  /* 0x00000040803c723c */ /* 0x040fe20000001850 */
[----:B------:R-:W2:Y:S07]  /*63e0*/  LDSM.16.MT88.4 R80, [R194+0x5800] ;  /* 0x00580000c250783b */ /* 0x000eae0000004200 */
[C---:B------:R-:W-:Y:S08]  /*63f0*/  HMMA.16816.F32 R64, R128.reuse, R66, R84 ;  /* 0x000000428040723c */ /* 0x040ff00000001854 */
[----:B-1----:R-:W-:Y:S01]  /*6400*/  HMMA.16816.F32 R68, R128, R72, R88 ;  /* 0x000000488044723c */ /* 0x002fe20000001858 */
[----:B------:R-:W1:Y:S07]  /*6410*/  LDSM.16.MT88.4 R88, [R197+0x5800] ;  /* 0x00580000c558783b */ /* 0x000e6e0000004200 */
[C---:B------:R-:W-:Y:S08]  /*6420*/  HMMA.16816.F32 R120, R4.reuse, R8, R120 ;  /* 0x000000080478723c */ /* 0x040ff00000001878 */
[----:B------:R-:W-:Y:S01]  /*6430*/  HMMA.16816.F32 R172, R4, R10, R172 ;  /* 0x0000000a04ac723c */ /* 0x000fe200000018ac */
[----:B------:R-:W3:Y:S07]  /*6440*/  LDSM.16.MT88.4 R8, [R196+0x7000] ;  /* 0x00700000c408783b */ /* 0x000eee0000004200 */
[C---:B------:R-:W-:Y:S08]  /*6450*/  HMMA.16816.F32 R72, R128.reuse, R74, R92 ;  /* 0x0000004a8048723c */ /* 0x040ff0000000185c */
[C---:B--2---:R-:W-:Y:S01]  /*6460*/  HMMA.16816.F32 R76, R128.reuse, R80, R96 ;  /* 0x00000050804c723c */ /* 0x044fe20000001860 */
[----:B------:R-:W2:Y:S07]  /*6470*/  LDSM.16.MT88.4 R96, [R196+0x5800] ;  /* 0x00580000c460783b */ /* 0x000eae0000004200 */
[C---:B------:R-:W-:Y:S08]  /*6480*/  HMMA.16816.F32 R80, R128.reuse, R82, R100 ;  /* 0x000000528050723c */ /* 0x040ff00000001864 */
[C---:B-1----:R-:W-:Y:S01]  /*6490*/  HMMA.16816.F32 R84, R128.reuse, R88, R104 ;  /* 0x000000588054723c */ /* 0x042fe20000001868 */
[----:B------:R-:W1:Y:S07]  /*64a0*/  LDSM.16.MT88.4 R104, [R193+0x7800] ;  /* 0x00780000c168783b */ /* 0x000e6e0000004200 */
[----:B------:R-:W-:Y:S08]  /*64b0*/  HMMA.16816.F32 R88, R128, R90, R108 ;  /* 0x0000005a8058723c */ /* 0x000ff0000000186c */
[C---:B---3--:R-:W-:Y:S08]  /*64c0*/  HMMA.16816.F32 R32, R4.reuse, R8, R32 ;  /* 0x000000080420723c */ /* 0x048ff00000001820 */
[----:B------:R-:W-:Y:S01]  /*64d0*/  HMMA.16816.F32 R24, R4, R10, R24 ;  /* 0x0000000a0418723c */ /* 0x000fe20000001818 */
[----:B------:R-:W-:Y:S07]  /*64e0*/  LDSM.16.MT88.4 R4, [R196+0x7800] ;  /* 0x00780000c404783b */ /* 0x000fee0000004200 */
[C---:B--2---:R-:W-:Y:S01]  /*64f0*/  HMMA.16816.F32 R92, R128.reuse, R96, R112 ;  /* 0x00000060805c723c */ /* 0x044fe20000001870 */
[----:B------:R-:W2:Y:S07]  /*6500*/  LDSM.16.MT88.4 R112, [R194+0x7800] ;  /* 0x00780000c270783b */ /* 0x000eae0000004200 */
[C---:B------:R-:W-:Y:S08]  /*6510*/  HMMA.16816.F32 R96, R128.reuse, R98, R116 ;  /* 0x000000628060723c */ /* 0x040ff00000001874 */
[C---:B-1----:R-:W-:Y:S01]  /*6520*/  HMMA.16816.F32 R100, R128.reuse, R104, R120 ;  /* 0x000000688064723c */ /* 0x042fe20000001878 */
[----:B------:R-:W1:Y:S07]  /*6530*/  LDSM.16.MT88.4 R120, [R197+0x7800] ;  /* 0x00780000c578783b */ /* 0x000e6e0000004200 */
[C---:B------:R-:W-:Y:S08]  /*6540*/  HMMA.16816.F32 R136, R128.reuse, R140, R136 ;  /* 0x0000008c8088723c */ /* 0x040ff00000001888 */
[C---:B------:R-:W-:Y:S08]  /*6550*/  HMMA.16816.F32 R140, R128.reuse, R142, R28 ;  /* 0x0000008e808c723c */ /* 0x040ff0000000181c */
[C---:B------:R-:W-:Y:S08]  /*6560*/  HMMA.16816.F32 R104, R128.reuse, R106, R172 ;  /* 0x0000006a8068723c */ /* 0x040ff000000018ac */
[C---:B--2---:R-:W-:Y:S08]  /*6570*/  HMMA.16816.F32 R108, R128.reuse, R112, R168 ;  /* 0x00000070806c723c */ /* 0x044ff000000018a8 */
[C---:B------:R-:W-:Y:S08]  /*6580*/  HMMA.16816.F32 R112, R128.reuse, R114, R124 ;  /* 0x000000728070723c */ /* 0x040ff0000000187c */
[C---:B-1----:R-:W-:Y:S08]  /*6590*/  HMMA.16816.F32 R116, R128.reuse, R120, R20 ;  /* 0x000000788074723c */ /* 0x042ff00000001814 */
[C---:B------:R-:W-:Y:S08]  /*65a0*/  HMMA.16816.F32 R120, R128.reuse, R122, R12 ;  /* 0x0000007a8078723c */ /* 0x040ff0000000180c */
[C---:B------:R-:W-:Y:S08]  /*65b0*/  HMMA.16816.F32 R124, R128.reuse, R4, R32 ;  /* 0x00000004807c723c */ /* 0x040ff00000001820 */
[----:B------:R-:W-:Y:S01]  /*65c0*/  HMMA.16816.F32 R128, R128, R6, R24 ;  /* 0x000000068080723c */ /* 0x000fe20000001818 */
[----:B------:R-:W-:Y:S07]  /*65d0*/  @!UPT UIADD3 URZ, URZ, URZ, URZ ;  /* 0x0000003f3f3ff290 */ /* 0x000fee000fffe03f */
[----:B------:R-:W-:Y:S11]  /*65e0*/  @!P0 BRA `(.L_x_1255) ;  /* 0x0000383000008947 */ /* 0x000ff60003800000 */
[----:B------:R-:W-:Y:S02]  /*65f0*/  MOV R220, R0 ;  /* 0x0000000000dc7202 */ /* 0x000fe40000000f00 */
[----:B------:R-:W-:-:S02]  /*6600*/  MOV R134, R16 ;  /* 0x0000001000867202 */ /* 0x000fc40000000f00 */
[----:B------:R-:W-:Y:S02]  /*6610*/  MOV R133, R132 ;  /* 0x0000008400857202 */ /* 0x000fe40000000f00 */
.L_x_1256:
[----:B------:R-:W2:Y:S01]  /*6620*/  LDL.64 R10, [R1] ;  /* 0x00000000010a7983 */ /* 0x000ea20000100a00 */
[----:B------:R-:W-:Y:S01]  /*6630*/  SHF.R.S32.HI R0, RZ, 0x1f, R220 ;  /* 0x0000001fff007819 */ /* 0x000fe200000114dc */
[----:B------:R-:W-:Y:S04]  /*6640*/  DEPBAR.LE SB0, 0x0 ;  /* 0x000080000000791a */ /* 0x000fe80000000000 */
[----:B------:R-:W3:Y:S01]  /*6650*/  LDL R9, [R1+0x8] ;  /* 0x0000080001097983 */ /* 0x000ee20000100800 */
[----:B------:R-:W-:Y:S01]  /*6660*/  WARPSYNC 0xffffffff ;  /* 0xffffffff00007948 */ /* 0x000fe20003800000 */
[----:B------:R-:W-:Y:S02]  /*6670*/  IMAD R0, R0, c[0x0][0x208], RZ ;  /* 0x0000820000007a24 */ /* 0x000fe400078e02ff */
[----:B------:R-:W-:Y:S01]  /*6680*/  BAR.SYNC.DEFER_BLOCKING 0x0 ;  /* 0x0000000000007b1d */ /* 0x000fe20000010000 */
[----:B------:R-:W-:Y:S01]  /*6690*/  IMAD.WIDE.U32 R4, R220, c[0x0][0x208], RZ ;  /* 0x00008200dc047a25 */ /* 0x000fe200078e00ff */
[C---:B------:R-:W-:Y:S02]  /*66a0*/  IADD3 R14, P2, R230.reuse, 0x40, RZ ;  /* 0x00000040e60e7810 */ /* 0x040fe40007f5e0ff */
[----:B------:R-:W-:Y:S01]  /*66b0*/  IADD3 R15, P3, R230, 0x80, RZ ;  /* 0x00000080e60f7810 */ /* 0x000fe20007f7e0ff */
[----:B------:R-:W-:Y:S01]  /*66c0*/  IMAD R0, R220, c[0x0][0x20c], R0 ;  /* 0x00008300dc007a24 */ /* 0x000fe200078e0200 */
[C---:B------:R-:W-:Y:S02]  /*66d0*/  SHF.L.U32 R3, R4.reuse, 0x6, RZ ;  /* 0x0000000604037819 */ /* 0x040fe400000006ff */
[-C--:B------:R-:W-:Y:S02]  /*66e0*/  IADD3.X R20, RZ, R235.reuse, RZ, P2, !PT ;  /* 0x000000ebff147210 */ /* 0x080fe400017fe4ff */
[----:B------:R-:W-:Y:S02]  /*66f0*/  IADD3 R0, R5, R0, RZ ;  /* 0x0000000005007210 */ /* 0x000fe40007ffe0ff */
[C---:B------:R-:W-:Y:S02]  /*6700*/  IADD3 R2, P1, R3.reuse, R230, RZ ;  /* 0x000000e603027210 */ /* 0x040fe40007f3e0ff */
[----:B------:R-:W-:Y:S02]  /*6710*/  SHF.L.U64.HI R0, R4, 0x6, R0 ;  /* 0x0000000604007819 */ /* 0x000fe40000010200 */
[C---:B------:R-:W-:Y:S02]  /*6720*/  IADD3 R4, P0, R3.reuse, R14, RZ ;  /* 0x0000000e03047210 */ /* 0x040fe40007f1e0ff */
[CC--:B------:R-:W-:Y:S02]  /*6730*/  IADD3.X R5, R0.reuse, R235.reuse, RZ, P1, !PT ;  /* 0x000000eb00057210 */ /* 0x0c0fe40000ffe4ff */
[----:B------:R-:W-:Y:S02]  /*6740*/  IADD3.X R8, R0, R20, RZ, P0, !PT ;  /* 0x0000001400087210 */ /* 0x000fe400007fe4ff */
[----:B------:R-:W-:Y:S02]  /*6750*/  LEA R12, P1, R4, c[0x0][0x1f8], 0x1 ;  /* 0x00007e00040c7a11 */ /* 0x000fe400078208ff */
[----:B------:R-:W-:Y:S01]  /*6760*/  LEA R6, P2, R2, c[0x0][0x1f8], 0x1 ;  /* 0x00007e0002067a11 */ /* 0x000fe200078408ff */
[----:B------:R-:W4:Y:S01]  /*6770*/  LDL R23, [R1+0xc] ;  /* 0x00000c0001177983 */ /* 0x000f220000100800 */
[----:B------:R-:W-:Y:S02]  /*6780*/  LEA.HI.X R13, R4, c[0x0][0x1fc], R8, 0x1, P1 ;  /* 0x00007f00040d7a11 */ /* 0x000fe400008f0c08 */
[----:B------:R-:W-:Y:S01]  /*6790*/  LEA.HI.X R7, R2, c[0x0][0x1fc], R5, 0x1, P2 ;  /* 0x00007f0002077a11 */ /* 0x000fe200010f0c05 */
[----:B------:R-:W-:Y:S01]  /*67a0*/  LDSM.16.M88.4 R32, [R199] ;  /* 0x00000000c720783b */ /* 0x000fe20000000200 */
[----:B------:R-:W-:Y:S02]  /*67b0*/  ISETP.GE.AND P2, PT, R252, c[0x0][0x1d4], PT ;  /* 0x00007500fc007a0c */ /* 0x000fe40003f46270 */
[----:B------:R-:W-:Y:S02]  /*67c0*/  IADD3.X R21, RZ, R235, RZ, P3, !PT ;  /* 0x000000ebff157210 */ /* 0x000fe40001ffe4ff */
[----:B------:R-:W-:Y:S03]  /*67d0*/  IADD3 R2, P4, R3, R15, RZ ;  /* 0x0000000f03027210 */ /* 0x000fe60007f9e0ff */
[----:B------:R-:W-:Y:S01]  /*67e0*/  LDSM.16.M88.4 R16, [R192+0x800] ;  /* 0x00080000c010783b */ /* 0x000fe20000000200 */
[----:B------:R-:W-:Y:S02]  /*67f0*/  LEA R4, P3, R2, c[0x0][0x1f8], 0x1 ;  /* 0x00007e0002047a11 */ /* 0x000fe400078608ff */
[----:B------:R-:W-:Y:S04]  /*6800*/  IADD3.X R5, R0, R21, RZ, P4, !PT ;  /* 0x0000001500057210 */ /* 0x000fe800027fe4ff */
[----:B------:R-:W-:Y:S01]  /*6810*/  LEA.HI.X R5, R2, c[0x0][0x1fc], R5, 0x1, P3 ;  /* 0x00007f0002057a11 */ /* 0x000fe200018f0c05 */
[----:B------:R-:W-:Y:S08]  /*6820*/  LDSM.16.M88.4 R24, [R192+0x1000] ;  /* 0x00100000c018783b */ /* 0x000ff00000000200 */
[----:B------:R-:W-:Y:S08]  /*6830*/  LDSM.16.M88.4 R168, [R192+0x1800] ;  /* 0x00180000c0a8783b */ /* 0x000ff00000000200 */
[----:B------:R-:W-:Y:S08]  /*6840*/  LDSM.16.M88.4 R172, [R200] ;  /* 0x00000000c8ac783b */ /* 0x000ff00000000200 */
[----:B------:R-:W-:Y:S08]  /*6850*/  LDSM.16.M88.4 R176, [R203] ;  /* 0x00000000cbb0783b */ /* 0x000ff00000000200 */
[----:B------:R-:W-:Y:S08]  /*6860*/  LDSM.16.M88.4 R180, [R218] ;  /* 0x00000000dab4783b */ /* 0x000ff00000000200 */
[----:B------:R-:W-:Y:S08]  /*6870*/  LDSM.16.M88.4 R184, [R217] ;  /* 0x00000000d9b8783b */ /* 0x000ff00000000200 */
[----:B------:R-:W-:Y:S08]  /*6880*/  LDSM.16.M88.4 R188, [R216] ;  /* 0x00000000d8bc783b */ /* 0x000ff00000000200 */
[----:B------:R-:W5:Y:S01]  /*6890*/  LDL R132, [R1+0x18] ;  /* 0x0000180001847983 */ /* 0x000f620000100800 */
[----:B--2---:R-:W-:Y:S02]  /*68a0*/  ISETP.GE.AND P0, PT, R10, c[0x0][0x1d4], PT ;  /* 0x000075000a007a0c */ /* 0x004fe40003f06270 */
[----:B---3--:R-:W-:Y:S02]  /*68b0*/  ISETP.GE.AND P1, PT, R9, c[0x0][0x1d4], PT ;  /* 0x0000750009007a0c */ /* 0x008fe40003f26270 */
[----:B------:R-:W1:Y:S09]  /*68c0*/  LDSM.16.M88.4 R8, [R192] ;  /* 0x00000000c008783b */ /* 0x000e720000000200 */
[----:B------:R-:W-:Y:S01]  /*68d0*/  @!PT LDS RZ, [RZ] ;  /* 0x00000000fffff984 */ /* 0x000fe20000000800 */
[----:B------:R-:W-:Y:S01]  /*68e0*/  @!PT LDS RZ, [RZ] ;  /* 0x00000000fffff984 */ /* 0x000fe20000000800 */
[----:B------:R-:W-:Y:S01]  /*68f0*/  @!PT LDS RZ, [RZ] ;  /* 0x00000000fffff984 */ /* 0x000fe20000000800 */
[----:B------:R2:W-:Y:S08]  /*6900*/  LDGSTS.E.BYPASS.LTC128B.128 [R219+0x100], [R6.64], !P0 ;  /* 0x0010000006db7fae */ /* 0x0005f0000c101d46 */
[----:B------:R3:W-:Y:S08]  /*6910*/  LDGSTS.E.BYPASS.LTC128B.128 [R219+0x2100], [R12.64], !P1 ;  /* 0x021000000cdb7fae */ /* 0x0007f0000c901d46 */
[----:B------:R1:W-:Y:S01]  /*6920*/  LDGSTS.E.BYPASS.LTC128B.128 [R219+0x4100], [R4.64], !P2 ;  /* 0x0410000004db7fae */ /* 0x0003e2000d101d46 */
[----:B--2---:R-:W-:Y:S02]  /*6930*/  IADD3 R7, P3, R230, 0xc0, RZ ;  /* 0x000000c0e6077810 */ /* 0x004fe40007f7e0ff */
[----:B------:R-:W-:Y:S02]  /*6940*/  MOV R6, c[0x0][0x208] ;  /* 0x0000820000067a02 */ /* 0x000fe40000000f00 */
[----:B------:R-:W-:Y:S02]  /*6950*/  IADD3.X R22, RZ, R235, RZ, P3, !PT ;  /* 0x000000ebff167210 */ /* 0x000fe40001ffe4ff */
[----:B----4-:R-:W-:Y:S02]  /*6960*/  ISETP.GE.AND P3, PT, R23, c[0x0][0x1d4], PT ;  /* 0x0000750017007a0c */ /* 0x010fe40003f66270 */
[C---:B------:R-:W-:Y:S02]  /*6970*/  LEA R2, P4, R6.reuse, R3, 0x5 ;  /* 0x0000000306027211 */ /* 0x040fe400078828ff */
[----:B-1----:R-:W-:Y:S02]  /*6980*/  MOV R4, c[0x0][0x20c] ;  /* 0x0000830000047a02 */ /* 0x002fe40000000f00 */
[----:B------:R-:W-:Y:S02]  /*6990*/  IADD3 R5, P5, R3, R7, RZ ;  /* 0x0000000703057210 */ /* 0x000fe40007fbe0ff */
[----:B------:R-:W-:Y:S02]  /*69a0*/  LEA.HI.X R3, R6, R0, R4, 0x5, P4 ;  /* 0x0000000006037211 */ /* 0x000fe400020f2c04 */
[C---:B------:R-:W-:Y:S02]  /*69b0*/  LEA R4, P4, R5.reuse, c[0x0][0x1f8], 0x1 ;  /* 0x00007e0005047a11 */ /* 0x040fe400078808ff */
[----:B------:R-:W-:Y:S04]  /*69c0*/  IADD3.X R0, R0, R22, RZ, P5, !PT ;  /* 0x0000001600007210 */ /* 0x000fe80002ffe4ff */
[----:B------:R-:W-:Y:S02]  /*69d0*/  LEA.HI.X R5, R5, c[0x0][0x1fc], R0, 0x1, P4 ;  /* 0x00007f0005057a11 */ /* 0x000fe400020f0c00 */
[----:B------:R-:W-:Y:S03]  /*69e0*/  IADD3 R6, P4, R2, R230, RZ ;  /* 0x000000e602067210 */ /* 0x000fe60007f9e0ff */
[----:B------:R1:W-:Y:S01]  /*69f0*/  LDGSTS.E.BYPASS.LTC128B.128 [R219+0x6100], [R4.64], !P3 ;  /* 0x0610000004db7fae */ /* 0x0003e2000d901d46 */
[----:B---3--:R-:W-:Y:S02]  /*6a00*/  LEA R12, P5, R6, c[0x0][0x1f8], 0x1 ;  /* 0x00007e00060c7a11 */ /* 0x008fe400078a08ff */
[C---:B-1----:R-:W-:Y:S02]  /*6a10*/  IADD3.X R4, R3.reuse, R235, RZ, P4, !PT ;  /* 0x000000eb03047210 */ /* 0x042fe400027fe4ff */
[----:B------:R-:W-:Y:S02]  /*6a20*/  IADD3 R0, P4, R2, R14, RZ ;  /* 0x0000000e02007210 */ /* 0x000fe40007f9e0ff */
[----:B------:R-:W-:Y:S02]  /*6a30*/  LEA.HI.X R13, R6, c[0x0][0x1fc], R4, 0x1, P5 ;  /* 0x00007f00060d7a11 */ /* 0x000fe400028f0c04 */
[----:B------:R-:W-:Y:S02]  /*6a40*/  LEA R14, P5, R0, c[0x0][0x1f8], 0x1 ;  /* 0x00007e00000e7a11 */ /* 0x000fe400078a08ff */
[C---:B------:R-:W-:Y:S01]  /*6a50*/  IADD3.X R5, R3.reuse, R20, RZ, P4, !PT ;  /* 0x0000001403057210 */ /* 0x040fe200027fe4ff */
[----:B------:R1:W-:Y:S01]  /*6a60*/  LDGSTS.E.BYPASS.LTC128B.128 [R219+0x1100], [R12.64], !P0 ;  /* 0x011000000cdb7fae */ /* 0x0003e2000c101d46 */
[----:B------:R-:W-:Y:S02]  /*6a70*/  IADD3 R4, P4, R2, R15, RZ ;  /* 0x0000000f02047210 */ /* 0x000fe40007f9e0ff */
[----:B------:R-:W-:Y:S02]  /*6a80*/  LEA.HI.X R15, R0, c[0x0][0x1fc], R5, 0x1, P5 ;  /* 0x00007f00000f7a11 */ /* 0x000fe400028f0c05 */
[----:B------:R-:W-:Y:S02]  /*6a90*/  LEA R20, P5, R4, c[0x0][0x1f8], 0x1 ;  /* 0x00007e0004147a11 */ /* 0x000fe400078a08ff */
[C---:B------:R-:W-:Y:S01]  /*6aa0*/  IADD3.X R5, R3.reuse, R21, RZ, P4, !PT ;  /* 0x0000001503057210 */ /* 0x040fe200027fe4ff */
[----:B------:R1:W-:Y:S01]  /*6ab0*/  LDGSTS.E.BYPASS.LTC128B.128 [R219+0x3100], [R14.64], !P1 ;  /* 0x031000000edb7fae */ /* 0x0003e2000c901d46 */
[----:B------:R-:W-:Y:S02]  /*6ac0*/  IADD3 R0, P4, R2, R7, RZ ;  /* 0x0000000702007210 */ /* 0x000fe40007f9e0ff */
[----:B------:R-:W-:Y:S02]  /*6ad0*/  LEA.HI.X R21, R4, c[0x0][0x1fc], R5, 0x1, P5 ;  /* 0x00007f0004157a11 */ /* 0x000fe400028f0c05 */
[C---:B------:R-:W-:Y:S03]  /*6ae0*/  HMMA.16816.F32 R4, R32.reuse, R8, RZ ;  /* 0x000000082004723c */ /* 0x040fe600000018ff */
[----:B------:R2:W-:Y:S01]  /*6af0*/  LDGSTS.E.BYPASS.LTC128B.128 [R219+0x5100], [R20.64], !P2 ;  /* 0x0510000014db7fae */ /* 0x0005e2000d101d46 */
[----:B------:R-:W-:Y:S02]  /*6b00*/  IADD3.X R3, R3, R22, RZ, P4, !PT ;  /* 0x0000001603037210 */ /* 0x000fe400027fe4ff */
[C---:B------:R-:W-:Y:S02]  /*6b10*/  LEA R2, P4, R0.reuse, c[0x0][0x1f8], 0x1 ;  /* 0x00007e0000027a11 */ /* 0x040fe400078808ff */
[C---:B------:R-:W-:Y:S04]  /*6b20*/  HMMA.16816.F32 R8, R32.reuse, R10, RZ ;  /* 0x0000000a2008723c */ /* 0x040fe800000018ff */
[----:B------:R-:W-:Y:S02]  /*6b30*/  LEA.HI.X R3, R0, c[0x0][0x1fc], R3, 0x1, P4 ;  /* 0x00007f0000037a11 */ /* 0x000fe400020f0c03 */
[C---:B-----5:R-:W-:Y:S02]  /*6b40*/  ISETP.GT.AND P4, PT, R220.reuse, R132, PT ;  /* 0x00000084dc00720c */ /* 0x060fe40003f84270 */
[----:B------:R-:W-:Y:S01]  /*6b50*/  IADD3 R220, R220, -0x1, RZ ;  /* 0xffffffffdcdc7810 */ /* 0x000fe20007ffe0ff */
[----:B------:R3:W-:Y:S01]  /*6b60*/  LDGSTS.E.BYPASS.LTC128B.128 [R219+0x7100], [R2.64], !P3 ;  /* 0x0710000002db7fae */ /* 0x0007e2000d901d46 */
[C---:B-1----:R-:W-:Y:S07]  /*6b70*/  HMMA.16816.F32 R12, R32.reuse, R16, RZ ;  /* 0x00000010200c723c */ /* 0x042fee00000018ff */
[----:B------:R-:W0:Y:S01]  /*6b80*/  LDGDEPBAR ;  /* 0x00000000000079af */ /* 0x000e220000000000 */
[C---:B------:R-:W-:Y:S08]  /*6b90*/  HMMA.16816.F32 R16, R32.reuse, R18, RZ ;  /* 0x000000122010723c */ /* 0x040ff000000018ff */
[C---:B--2---:R-:W-:Y:S08]  /*6ba0*/  HMMA.16816.F32 R20, R32.reuse, R24, RZ ;  /* 0x000000182014723c */ /* 0x044ff000000018ff */
[C---:B------:R-:W-:Y:S08]  /*6bb0*/  HMMA.16816.F32 R24, R32.reuse, R26, RZ ;  /* 0x0000001a2018723c */ /* 0x040ff000000018ff */
[C---:B------:R-:W-:Y:S08]  /*6bc0*/  HMMA.16816.F32 R28, R32.reuse, R168, RZ ;  /* 0x000000a8201c723c */ /* 0x040ff000000018ff */
[----:B------:R-:W-:Y:S01]  /*6bd0*/  HMMA.16816.F32 R32, R32, R170, RZ ;  /* 0x000000aa2020723c */ /* 0x000fe200000018ff */
[----:B------:R-:W-:Y:S07]  /*6be0*/  LDSM.16.M88.4 R168, [R202] ;  /* 0x00000000caa8783b */ /* 0x000fee0000000200 */
[C---:B------:R-:W-:Y:S08]  /*6bf0*/  HMMA.16816.F32 R4, R172.reuse, R176, R4 ;  /* 0x000000b0ac04723c */ /* 0x040ff00000001804 */
[C---:B------:R-:W-:Y:S01]  /*6c00*/  HMMA.16816.F32 R8, R172.reuse, R178, R8 ;  /* 0x000000b2ac08723c */ /* 0x040fe20000001808 */
[----:B------:R-:W1:Y:S07]  /*6c10*/  LDSM.16.M88.4 R176, [R198] ;  /* 0x00000000c6b0783b */ /* 0x000e6e0000000200 */
[C---:B------:R-:W-:Y:S08]  /*6c20*/  HMMA.16816.F32 R12, R172.reuse, R180, R12 ;  /* 0x000000b4ac0c723c */ /* 0x040ff0000000180c */
[C---:B------:R-:W-:Y:S01]  /*6c30*/  HMMA.16816.F32 R16, R172.reuse, R182, R16 ;  /* 0x000000b6ac10723c */ /* 0x040fe20000001810 */
[----:B------:R-:W2:Y:S07]  /*6c40*/  LDSM.16.M88.4 R180, [R198+0x800] ;  /* 0x00080000c6b4783b */ /* 0x000eae0000000200 */
[C---:B------:R-:W-:Y:S08]  /*6c50*/  HMMA.16816.F32 R20, R172.reuse, R184, R20 ;  /* 0x000000b8ac14723c */ /* 0x040ff00000001814 */
[C---:B------:R-:W-:Y:S01]  /*6c60*/  HMMA.16816.F32 R24, R172.reuse, R186, R24 ;  /* 0x000000baac18723c */ /* 0x040fe20000001818 */
[----:B------:R-:W-:Y:S07]  /*6c70*/  LDSM.16.M88.4 R184, [R198+0x1800] ;  /* 0x00180000c6b8783b */ /* 0x000fee0000000200 */
[C---:B------:R-:W-:Y:S08]  /*6c80*/  HMMA.16816.F32 R28, R172.reuse, R188, R28 ;  /* 0x000000bcac1c723c */ /* 0x040ff0000000181c */
[----:B------:R-:W-:Y:S01]  /*6c90*/  HMMA.16816.F32 R32, R172, R190, R32 ;  /* 0x000000beac20723c */ /* 0x000fe20000001820 */
[----:B------:R-:W4:Y:S07]  /*6ca0*/  LDSM.16.M88.4 R172, [R198+0x1000] ;  /* 0x00100000c6ac783b */ /* 0x000f2e0000000200 */
[C---:B-1----:R-:W-:Y:S08]  /*6cb0*/  HMMA.16816.F32 R4, R168.reuse, R176, R4 ;  /* 0x000000b0a804723c */ /* 0x042ff00000001804 */
[C---:B------:R-:W-:Y:S01]  /*6cc0*/  HMMA.16816.F32 R8, R168.reuse, R178, R8 ;  /* 0x000000b2a808723c */ /* 0x040fe20000001808 */
[----:B------:R-:W-:Y:S07]  /*6cd0*/  LDSM.16.M88.4 R176, [R195] ;  /* 0x00000000c3b0783b */ /* 0x000fee0000000200 */
[C---:B--2---:R-:W-:Y:S08]  /*6ce0*/  HMMA.16816.F32 R12, R168.reuse, R180, R12 ;  /* 0x000000b4a80c723c */ /* 0x044ff0000000180c */
[C---:B------:R-:W-:Y:S01]  /*6cf0*/  HMMA.16816.F32 R16, R168.reuse, R182, R16 ;  /* 0x000000b6a810723c */ /* 0x040fe20000001810 */
[----:B------:R-:W-:Y:S07]  /*6d00*/  LDSM.16.M88.4 R180, [R195+0x800] ;  /* 0x00080000c3b4783b */ /* 0x000fee0000000200 */
[C---:B----4-:R-:W-:Y:S08]  /*6d10*/  HMMA.16816.F32 R20, R168.reuse, R172, R20 ;  /* 0x000000aca814723c */ /* 0x050ff00000001814 */
[C---:B------:R-:W-:Y:S01]  /*6d20*/  HMMA.16816.F32 R24, R168.reuse, R174, R24 ;  /* 0x000000aea818723c */ /* 0x040fe20000001818 */
[----:B------:R-:W1:Y:S07]  /*6d30*/  LDSM.16.M88.4 R172, [R201] ;  /* 0x00000000c9ac783b */ /* 0x000e6e0000000200 */
[C---:B------:R-:W-:Y:S08]  /*6d40*/  HMMA.16816.F32 R28, R168.reuse, R184, R28 ;  /* 0x000000b8a81c723c */ /* 0x040ff0000000181c */
[----:B------:R-:W-:Y:S01]  /*6d50*/  HMMA.16816.F32 R32, R168, R186, R32 ;  /* 0x000000baa820723c */ /* 0x000fe20000001820 */
[----:B------:R-:W2:Y:S08]  /*6d60*/  LDSM.16.M88.4 R168, [R195+0x1000] ;  /* 0x00100000c3a8783b */ /* 0x000eb00000000200 */
[----:B------:R-:W4:Y:S01]  /*6d70*/  LDSM.16.M88.4 R184, [R195+0x1800] ;  /* 0x00180000c3b8783b */ /* 0x000f220000000200 */
[C---:B-1----:R-:W-:Y:S08]  /*6d80*/  HMMA.16816.F32 R4, R172.reuse, R176, R4 ;  /* 0x000000b0ac04723c */ /* 0x042ff00000001804 */
        /* <DEDUP_REMOVED lines=8> */
[C---:B----4-:R-:W-:Y:S08]  /*6e10*/  HMMA.16816.F32 R28, R172.reuse, R184, R28 ;  /* 0x000000b8ac1c723c */ /* 0x050ff0000000181c */
[----:B------:R-:W-:Y:S01]  /*6e20*/  HMMA.16816.F32 R32, R172, R186, R32 ;  /* 0x000000baac20723c */ /* 0x000fe20000001820 */
[----:B------:R-:W2:Y:S08]  /*6e30*/  LDSM.16.M88.4 R172, [R192+0x3000] ;  /* 0x00300000c0ac783b */ /* 0x000eb00000000200 */
[----:B------:R-:W4:Y:S01]  /*6e40*/  LDSM.16.M88.4 R184, [R192+0x3800] ;  /* 0x00380000c0b8783b */ /* 0x000f220000000200 */
[C---:B-1----:R-:W-:Y:S08]  /*6e50*/  HMMA.16816.F32 R4, R168.reuse, R176, R4 ;  /* 0x000000b0a804723c */ /* 0x042ff00000001804 */
        /* <DEDUP_REMOVED lines=8> */
[C---:B----4-:R-:W-:Y:S08]  /*6ee0*/  HMMA.16816.F32 R28, R168.reuse, R184, R28 ;  /* 0x000000b8a81c723c */ /* 0x050ff0000000181c */
[----:B------:R-:W-:Y:S01]  /*6ef0*/  HMMA.16816.F32 R32, R168, R186, R32 ;  /* 0x000000baa820723c */ /* 0x000fe20000001820 */
[----:B------:R-:W2:Y:S08]  /*6f00*/  LDSM.16.M88.4 R168, [R213] ;  /* 0x00000000d5a8783b */ /* 0x000eb00000000200 */
[----:B------:R-:W4:Y:S01]  /*6f10*/  LDSM.16.M88.4 R184, [R212] ;  /* 0x00000000d4b8783b */ /* 0x000f220000000200 */
        /* <DEDUP_REMOVED lines=122> */
[----:B------:R-:W4:Y:S07]  /*76c0*/  LDSM.16.M88.4 R180, [R201+0xc000] ;  /* 0x00c00000c9b4783b */ /* 0x000f2e0000000200 */
[C---:B--2---:R-:W-:Y:S08]  /*76d0*/  HMMA.16816.F32 R20, R168.reuse, R172, R20 ;  /* 0x000000aca814723c */ /* 0x044ff00000001814 */
[C---:B------:R-:W-:Y:S08]  /*76e0*/  HMMA.16816.F32 R24, R168.reuse, R174, R24 ;  /* 0x000000aea818723c */ /* 0x040ff00000001818 */
[C---:B-1----:R-:W-:Y:S08]  /*76f0*/  HMMA.16816.F32 R28, R168.reuse, R176, R28 ;  /* 0x000000b0a81c723c */ /* 0x042ff0000000181c */
[----:B------:R-:W-:Y:S01]  /*7700*/  HMMA.16816.F32 R32, R168, R178, R32 ;  /* 0x000000b2a820723c */ /* 0x000fe20000001820 */
[----:B------:R-:W1:Y:S07]  /*7710*/  LDSM.16.M88.4 R168, [R195+0x6800] ;  /* 0x00680000c3a8783b */ /* 0x000e6e0000000200 */
[C---:B----4-:R-:W-:Y:S08]  /*7720*/  HMMA.16816.F32 R4, R180.reuse, R184, R4 ;  /* 0x000000b8b404723c */ /* 0x050ff00000001804 */
[C---:B------:R-:W-:Y:S11]  /*7730*/  HMMA.16816.F32 R8, R180.reuse, R186, R8 ;  /* 0x000000bab408723c */ /* 0x040ff60000001808 */
[----:B------:R-:W-:Y:S05]  /*7740*/  @!UPT UIADD3 URZ, URZ, URZ, URZ ;  /* 0x0000003f3f3ff290 */ /* 0x000fea000fffe03f */
[----:B------:R-:W-:Y:S04]  /*7750*/  FMUL.FTZ R0, R4, c[0x0][0x320] ;  /* 0x0000c80004007a20 */ /* 0x000fe80000410000 */
[----:B------:R2:W4:Y:S04]  /*7760*/  MUFU.TANH R176, R0 ;  /* 0x0000000000b07308 */ /* 0x0005280000002400 */
[----:B---3--:R-:W-:Y:S01]  /*7770*/  FMUL.FTZ R2, R11, c[0x0][0x320] ;  /* 0x0000c8000b027a20 */ /* 0x008fe20000410000 */
[C---:B-1----:R-:W-:Y:S05]  /*7780*/  HMMA.16816.F32 R12, R180.reuse, R168, R12 ;  /* 0x000000a8b40c723c */ /* 0x042fea000000180c */
[----:B------:R1:W-:Y:S03]  /*7790*/  MUFU.TANH R174, R2 ;  /* 0x0000000200ae7308 */ /* 0x0003e60000002400 */
[C---:B------:R-:W-:Y:S04]  /*77a0*/  HMMA.16816.F32 R16, R180.reuse, R170, R16 ;  /* 0x000000aab410723c */ /* 0x040fe80000001810 */
[----:B--2---:R-:W-:Y:S04]  /*77b0*/  FMUL.FTZ R0, R5, c[0x0][0x320] ;  /* 0x0000c80005007a20 */ /* 0x004fe80000410000 */
[----:B------:R2:W3:Y:S11]  /*77c0*/  MUFU.TANH R175, R0 ;  /* 0x0000000000af7308 */ /* 0x0004f60000002400 */
[----:B------:R-:W-:Y:S05]  /*77d0*/  @!UPT UIADD3 URZ, URZ, URZ, URZ ;  /* 0x0000003f3f3ff290 */ /* 0x000fea000fffe03f */
[----:B-1----:R-:W-:Y:S04]  /*77e0*/  FMUL.FTZ R2, R19, c[0x0][0x320] ;  /* 0x0000c80013027a20 */ /* 0x002fe80000410000 */
[----:B------:R-:W-:Y:S01]  /*77f0*/  MUFU.TANH R225, R2 ;  /* 0x0000000200e17308 */ /* 0x000fe20000002400 */
[----:B--2---:R-:W-:Y:S09]  /*7800*/  FMUL.FTZ R0, R6, c[0x0][0x320] ;  /* 0x0000c80006007a20 */ /* 0x004ff20000410000 */
[----:B------:R1:W-:Y:S02]  /*7810*/  MUFU.TANH R177, R0 ;  /* 0x0000000000b17308 */ /* 0x0003e40000002400 */
[----:B-1----:R-:W-:Y:S02]  /*7820*/  FMUL.FTZ R0, R7, c[0x0][0x320] ;  /* 0x0000c80007007a20 */ /* 0x002fe40000410000 */
[----:B------:R-:W1:Y:S06]  /*7830*/  LDSM.16.M88.4 R4, [R195+0x7000] ;  /* 0x00700000c304783b */ /* 0x000e6c0000000200 */
[----:B------:R2:W-:Y:S02]  /*7840*/  MUFU.TANH R178, R0 ;  /* 0x0000000000b27308 */ /* 0x0005e40000002400 */
[----:B--2---:R-:W-:Y:S08]  /*7850*/  FMUL.FTZ R0, R8, c[0x0][0x320] ;  /* 0x0000c80008007a20 */ /* 0x004ff00000410000 */
[----:B------:R2:W5:Y:S01]  /*7860*/  MUFU.TANH R173, R0 ;  /* 0x0000000000ad7308 */ /* 0x0005620000002400 */
[C---:B-1----:R-:W-:Y:S08]  /*7870*/  HMMA.16816.F32 R20, R180.reuse, R4, R20 ;  /* 0x00000004b414723c */ /* 0x042ff00000001814 */
[C---:B------:R-:W-:Y:S04]  /*7880*/  HMMA.16816.F32 R24, R180.reuse, R6, R24 ;  /* 0x00000006b418723c */ /* 0x040fe80000001818 */
[----:B--2---:R-:W-:Y:S04]  /*7890*/  FMUL.FTZ R0, R9, c[0x0][0x320] ;  /* 0x0000c80009007a20 */ /* 0x004fe80000410000 */
[----:B------:R1:W2:Y:S11]  /*78a0*/  MUFU.TANH R169, R0 ;  /* 0x0000000000a97308 */ /* 0x0002b60000002400 */
[----:B------:R-:W-:Y:S05]  /*78b0*/  @!UPT UIADD3 URZ, URZ, URZ, URZ ;  /* 0x0000003f3f3ff290 */ /* 0x000fea000fffe03f */
[----:B------:R-:W-:Y:S02]  /*78c0*/  FMUL.FTZ R2, R27, c[0x0][0x320] ;  /* 0x0000c8001b027a20 */ /* 0x000fe40000410000 */
[----:B------:R-:W-:Y:S02]  /*78d0*/  FMUL.FTZ R5, R25, c[0x0][0x320] ;  /* 0x0000c80019057a20 */ /* 0x000fe40000410000 */
[----:B------:R2:W-:Y:S01]  /*78e0*/  MUFU.TANH R243, R2 ;  /* 0x0000000200f37308 */ /* 0x0005e20000002400 */
[----:B-1----:R-:W-:Y:S02]  /*78f0*/  FMUL.FTZ R0, R10, c[0x0][0x320] ;  /* 0x0000c8000a007a20 */ /* 0x002fe40000410000 */
[----:B------:R-:W1:Y:S01]  /*7900*/  LDSM.16.M88.4 R8, [R195+0x7800] ;  /* 0x00780000c308783b */ /* 0x000e620000000200 */
[----:B------:R-:W-:Y:S06]  /*7910*/  DEPBAR.LE SB0, 0x0 ;  /* 0x000080000000791a */ /* 0x000fec0000000000 */
[----:B------:R3:W-:Y:S01]  /*7920*/  MUFU.TANH R172, R0 ;  /* 0x0000000000ac7308 */ /* 0x0007e20000002400 */
[----:B------:R-:W-:Y:S01]  /*7930*/  BAR.SYNC.DEFER_BLOCKING 0x0 ;  /* 0x0000000000007b1d */ /* 0x000fe20000010000 */
[----:B--2---:R-:W-:Y:S04]  /*7940*/  @P4 IMAD.WIDE.U32 R2, R220, c[0x0][0x1e0], RZ ;  /* 0x00007800dc024a25 */ /* 0x004fe800078e00ff */
[----:B---3--:R-:W-:Y:S04]  /*7950*/  FMUL.FTZ R0, R12, c[0x0][0x320] ;  /* 0x0000c8000c007a20 */ /* 0x008fe80000410000 */
[----:B------:R2:W3:Y:S01]  /*7960*/  MUFU.TANH R171, R0 ;  /* 0x0000000000ab7308 */ /* 0x0004e20000002400 */
[C---:B-1----:R-:W-:Y:S09]  /*7970*/  HMMA.16816.F32 R28, R180.reuse, R8, R28 ;  /* 0x00000008b41c723c */ /* 0x042ff2000000181c */
[----:B------:R4:W-:Y:S03]  /*7980*/  MUFU.TANH R240, R5 ;  /* 0x0000000500f07308 */ /* 0x0009e60000002400 */
[----:B------:R-:W-:Y:S01]  /*7990*/  @P4 MOV R9, c[0x0][0x1e4] ;  /* 0x0000790000094a02 */ /* 0x000fe20000000f00 */
[----:B------:R-:W-:Y:S03]  /*79a0*/  HMMA.16816.F32 R32, R180, R10, R32 ;  /* 0x0000000ab420723c */ /* 0x000fe60000001820 */
[----:B--2---:R-:W-:Y:S04]  /*79b0*/  FMUL.FTZ R0, R13, c[0x0][0x320] ;  /* 0x0000c8000d007a20 */ /* 0x004fe80000410000 */
[----:B------:R1:W2:Y:S05]  /*79c0*/  MUFU.TANH R179, R0 ;  /* 0x0000000000b37308 */ /* 0x0002aa0000002400 */
[----:B------:R-:W-:Y:S02]  /*79d0*/  FMUL.FTZ R4, R28, c[0x0][0x320] ;  /* 0x0000c8001c047a20 */ /* 0x000fe40000410000 */
[----:B------:R-:W-:Y:S01]  /*79e0*/  FMUL.FTZ R10, R30, c[0x0][0x320] ;  /* 0x0000c8001e0a7a20 */ /* 0x000fe20000410000 */
[----:B----4-:R-:W-:Y:S02]  /*79f0*/  FMNMX.FTZ R5, R176, R133, !PT ;  /* 0x00000085b0057209 */ /* 0x010fe40007810000 */
[----:B------:R4:W-:Y:S02]  /*7a00*/  MUFU.TANH R249, R4 ;  /* 0x0000000400f97308 */ /* 0x0009e40000002400 */
[----:B------:R-:W-:Y:S04]  /*7a10*/  FMNMX.FTZ R5, R175, R5, !PT ;  /* 0x00000005af057209 */ /* 0x000fe80007810000 */
[----:B-----5:R-:W-:Y:S04]  /*7a20*/  FMNMX.FTZ R7, R173, R5, !PT ;  /* 0x00000005ad077209 */ /* 0x020fe80007810000 */
[----:B------:R-:W-:Y:S01]  /*7a30*/  MUFU.TANH R248, R10 ;  /* 0x0000000a00f87308 */ /* 0x000fe20000002400 */
[----:B-1----:R-:W-:Y:S02]  /*7a40*/  FMUL.FTZ R0, R14, c[0x0][0x320] ;  /* 0x0000c8000e007a20 */ /* 0x002fe40000410000 */
[----:B------:R-:W-:Y:S07]  /*7a50*/  FMUL.FTZ R14, R33, c[0x0][0x320] ;  /* 0x0000c800210e7a20 */ /* 0x000fee0000410000 */
[----:B------:R1:W-:Y:S01]  /*7a60*/  MUFU.TANH R184, R0 ;  /* 0x0000000000b87308 */ /* 0x0003e20000002400 */
[----:B----4-:R-:W-:Y:S09]  /*7a70*/  FMUL.FTZ R4, R29, c[0x0][0x320] ;  /* 0x0000c8001d047a20 */ /* 0x010ff20000410000 */
[----:B------:R-:W-:Y:S10]  /*7a80*/  MUFU.TANH R246, R4 ;  /* 0x0000000400f67308 */ /* 0x000ff40000002400 */
[----:B------:R-:W-:Y:S01]  /*7a90*/  MUFU.TANH R245, R14 ;  /* 0x0000000e00f57308 */ /* 0x000fe20000002400 */
[----:B-1----:R-:W-:Y:S02]  /*7aa0*/  FMUL.FTZ R0, R15, c[0x0][0x320] ;  /* 0x0000c8000f007a20 */ /* 0x002fe40000410000 */
[----:B------:R-:W-:Y:S07]  /*7ab0*/  FMUL.FTZ R15, R31, c[0x0][0x320] ;  /* 0x0000c8001f0f7a20 */ /* 0x000fee0000410000 */
[----:B------:R1:W-:Y:S10]  /*7ac0*/  MUFU.TANH R185, R0 ;  /* 0x0000000000b97308 */ /* 0x0003f40000002400 */
[----:B------:R-:W-:Y:S01]  /*7ad0*/  MUFU.TANH R244, R15 ;  /* 0x0000000f00f47308 */ /* 0x000fe20000002400 */
[----:B-1----:R-:W-:Y:S09]  /*7ae0*/  FMUL.FTZ R0, R16, c[0x0][0x320] ;  /* 0x0000c80010007a20 */ /* 0x002ff20000410000 */
[----:B------:R1:W4:Y:S02]  /*7af0*/  MUFU.TANH R186, R0 ;  /* 0x0000000000ba7308 */ /* 0x0003240000002400 */
[----:B-1----:R-:W-:Y:S08]  /*7b00*/  FMUL.FTZ R0, R17, c[0x0][0x320] ;  /* 0x0000c80011007a20 */ /* 0x002ff00000410000 */
[----:B------:R1:W5:Y:S02]  /*7b10*/  MUFU.TANH R187, R0 ;  /* 0x0000000000bb7308 */ /* 0x0003640000002400 */
[----:B-1----:R-:W-:Y:S08]  /*7b20*/  FMUL.FTZ R0, R18, c[0x0][0x320] ;  /* 0x0000c80012007a20 */ /* 0x002ff00000410000 */
[----:B------:R1:W-:Y:S02]  /*7b30*/  MUFU.TANH R188, R0 ;  /* 0x0000000000bc7308 */ /* 0x0003e40000002400 */
[----:B-1----:R-:W-:Y:S08]  /*7b40*/  FMUL.FTZ R0, R20, c[0x0][0x320] ;  /* 0x0000c80014007a20 */ /* 0x002ff00000410000 */
[----:B------:R1:W1:Y:S02]  /*7b50*/  MUFU.TANH R239, R0 ;  /* 0x0000000000ef7308 */ /* 0x0002640000002400 */
[----:B-1----:R-:W-:Y:S08]  /*7b60*/  FMUL.FTZ R0, R21, c[0x0][0x320] ;  /* 0x0000c80015007a20 */ /* 0x002ff00000410000 */
[----:B------:R1:W1:Y:S02]  /*7b70*/  MUFU.TANH R238, R0 ;  /* 0x0000000000ee7308 */ /* 0x0002640000002400 */
[----:B-1----:R-:W-:Y:S08]  /*7b80*/  FMUL.FTZ R0, R22, c[0x0][0x320] ;  /* 0x0000c80016007a20 */ /* 0x002ff00000410000 */
[----:B------:R1:W-:Y:S02]  /*7b90*/  MUFU.TANH R237, R0 ;  /* 0x0000000000ed7308 */ /* 0x0003e40000002400 */
[----:B-1----:R-:W-:Y:S08]  /*7ba0*/  FMUL.FTZ R0, R23, c[0x0][0x320] ;  /* 0x0000c80017007a20 */ /* 0x002ff00000410000 */
[----:B------:R1:W-:Y:S02]  /*7bb0*/  MUFU.TANH R236, R0 ;  /* 0x0000000000ec7308 */ /* 0x0003e40000002400 */
[----:B-1----:R-:W-:Y:S08]  /*7bc0*/  FMUL.FTZ R0, R24, c[0x0][0x320] ;  /* 0x0000c80018007a20 */ /* 0x002ff00000410000 */
[----:B------:R1:W1:Y:S02]  /*7bd0*/  MUFU.TANH R241, R0 ;  /* 0x0000000000f17308 */ /* 0x0002640000002400 */
[----:B-1----:R-:W-:Y:S08]  /*7be0*/  FMUL.FTZ R0, R26, c[0x0][0x320] ;  /* 0x0000c8001a007a20 */ /* 0x002ff00000410000 */
[----:B------:R1:W-:Y:S02]  /*7bf0*/  MUFU.TANH R242, R0 ;  /* 0x0000000000f27308 */ /* 0x0003e40000002400 */
[----:B-1----:R-:W-:Y:S05]  /*7c00*/  @P4 SHF.R.S32.HI R0, RZ, 0x1f, R220 ;  /* 0x0000001fff004819 */ /* 0x002fea00000114dc */
[----:B------:R-:W-:Y:S04]  /*7c10*/  @P4 IMAD R0, R0, c[0x0][0x1e0], RZ ;  /* 0x0000780000004a24 */ /* 0x000fe800078e02ff */
[----:B------:R-:W-:Y:S05]  /*7c20*/  @P4 IMAD R0, R220, c[0x0][0x1e4], R0 ;  /* 0x00007900dc004a24 */ /* 0x000fea00078e0200 */
[----:B------:R-:W-:Y:S02]  /*7c30*/  @P4 IADD3 R0, R3, R0, RZ ;  /* 0x0000000003004210 */ /* 0x000fe40007ffe0ff */
[C---:B------:R-:W-:Y:S02]  /*7c40*/  @P4 SHF.L.U32 R3, R2.reuse, 0x6, RZ ;  /* 0x0000000602034819 */ /* 0x040fe400000006ff */
[----:B------:R-:W-:Y:S02]  /*7c50*/  @P4 SHF.L.U64.HI R2, R2, 0x6, R0 ;  /* 0x0000000602024819 */ /* 0x000fe40000010200 */
[----:B------:R-:W-:Y:S02]  /*7c60*/  @P4 MOV R0, c[0x0][0x1e0] ;  /* 0x0000780000004a02 */ /* 0x000fe40000000f00 */
[----:B------:R-:W-:Y:S02]  /*7c70*/  @P4 IADD3 R6, P6, R3, R228, RZ ;  /* 0x000000e403064210 */ /* 0x000fe40007fde0ff */
[----:B------:R-:W-:Y:S02]  /*7c80*/  @P4 LEA R4, P5, R0, R3, 0x5 ;  /* 0x0000000300044211 */ /* 0x000fe400078a28ff */
[----:B------:R-:W-:Y:S02]  /*7c90*/  @P4 IADD3.X R8, R2, R227, RZ, P6, !PT ;  /* 0x000000e302084210 */ /* 0x000fe400037fe4ff */
[----:B------:R-:W-:Y:S02]  /*7ca0*/  @P4 LEA R20, P6, R6, c[0x0][0x1c8], 0x1 ;  /* 0x0000720006144a11 */ /* 0x000fe400078c08ff */
[----:B------:R-:W-:Y:S02]  /*7cb0*/  @P4 LEA.HI.X R5, R0, R2, R9, 0x5, P5 ;  /* 0x0000000200054211 */ /* 0x000fe400028f2c09 */
[----:B------:R-:W-:Y:S02]  /*7cc0*/  FMNMX.FTZ R0, R169, R7, !PT ;  /* 0x00000007a9007209 */ /* 0x000fe40007810000 */
[----:B------:R-:W-:Y:S01]  /*7cd0*/  @P4 LEA.HI.X R21, R6, c[0x0][0x1cc], R8, 0x1, P6 ;  /* 0x0000730006154a11 */ /* 0x000fe200030f0c08 */
[----:B------:R-:W-:Y:S01]  /*7ce0*/  FMUL.FTZ R6, R32, c[0x0][0x320] ;  /* 0x0000c80020067a20 */ /* 0x000fe20000410000 */
[----:B---3--:R-:W-:Y:S02]  /*7cf0*/  FMNMX.FTZ R0, R171, R0, !PT ;  /* 0x00000000ab007209 */ /* 0x008fe40007810000 */
[C---:B------:R-:W-:Y:S01]  /*7d00*/  @P4 IADD3 R7, P5, R228.reuse, 0x40, RZ ;  /* 0x00000040e4074810 */ /* 0x040fe20007fbe0ff */
[----:B------:R1:W3:Y:S01]  /*7d10*/  MUFU.TANH R247, R6 ;  /* 0x0000000600f77308 */ /* 0x0002e20000002400 */
[----:B------:R-:W-:Y:S01]  /*7d20*/  @P4 IADD3 R9, P6, R228, 0x80, RZ ;  /* 0x00000080e4094810 */ /* 0x000fe20007fde0ff */
[----:B------:R-:W-:Y:S01]  /*7d30*/  @!PT LDS RZ, [RZ] ;  /* 0x00000000fffff984 */ /* 0x000fe20000000800 */
[----:B------:R-:W-:Y:S01]  /*7d40*/  @!PT LDS RZ, [RZ] ;  /* 0x00000000fffff984 */ /* 0x000fe20000000800 */
[----:B------:R-:W-:Y:S01]  /*7d50*/  @!PT LDS RZ, [RZ] ;  /* 0x00000000fffff984 */ /* 0x000fe20000000800 */
[----:B------:R1:W-:Y:S01]  /*7d60*/  @P4 LDGSTS.E.BYPASS.LTC128B.128 [R219+0x8100], [R20.64], !P0 ;  /* 0x0810000014db4fae */ /* 0x0003e2000c101d46 */
[----:B--2---:R-:W-:Y:S02]  /*7d70*/  FMNMX.FTZ R0, R179, R0, !PT ;  /* 0x00000000b3007209 */ /* 0x004fe40007810000 */
[-C--:B------:R-:W-:Y:S02]  /*7d80*/  @P4 IADD3.X R10, RZ, R227.reuse, RZ, P5, !PT ;  /* 0x000000e3ff0a4210 */ /* 0x080fe40002ffe4ff */
[----:B------:R-:W-:Y:S02]  /*7d90*/  @P4 IADD3.X R11, RZ, R227, RZ, P6, !PT ;  /* 0x000000e3ff0b4210 */ /* 0x000fe400037fe4ff */
[----:B----4-:R-:W-:Y:S02]  /*7da0*/  FMNMX.FTZ R13, R186, R0, !PT ;  /* 0x00000000ba0d7209 */ /* 0x010fe40007810000 */
[----:B------:R-:W-:Y:S02]  /*7db0*/  @P4 IADD3 R0, P5, R3, R9, RZ ;  /* 0x0000000903004210 */ /* 0x000fe40007fbe0ff */
[----:B------:R-:W-:Y:S04]  /*7dc0*/  FMNMX.FTZ R8, R177, R134, !PT ;  /* 0x00000086b1087209 */ /* 0x000fe80007810000 */
[----:B------:R-:W-:Y:S02]  /*7dd0*/  FMNMX.FTZ R12, R178, R8, !PT ;  /* 0x00000008b20c7209 */ /* 0x000fe40007810000 */
[----:B-----5:R-:W-:Y:S02]  /*7de0*/  FMNMX.FTZ R8, R187, R13, !PT ;  /* 0x0000000dbb087209 */ /* 0x020fe40007810000 */
[----:B------:R-:W-:Y:S02]  /*7df0*/  @P4 IADD3.X R13, R2, R11, RZ, P5, !PT ;  /* 0x0000000b020d4210 */ /* 0x000fe40002ffe4ff */
[----:B------:R-:W-:Y:S02]  /*7e00*/  @P4 LEA R16, P5, R0, c[0x0][0x1c8], 0x1 ;  /* 0x0000720000104a11 */ /* 0x000fe400078a08ff */
[----:B------:R-:W-:Y:S02]  /*7e10*/  FMNMX.FTZ R12, R172, R12, !PT ;  /* 0x0000000cac0c7209 */ /* 0x000fe40007810000 */
[----:B------:R-:W-:Y:S01]  /*7e20*/  @P4 LEA.HI.X R17, R0, c[0x0][0x1cc], R13, 0x1, P5 ;  /* 0x0000730000114a11 */ /* 0x000fe200028f0c0d */
[----:B------:R-:W-:Y:S01]  /*7e30*/  FMUL.FTZ R13, R34, c[0x0][0x320] ;  /* 0x0000c800220d7a20 */ /* 0x000fe20000410000 */
[----:B------:R-:W-:Y:S01]  /*7e40*/  FMNMX.FTZ R8, R239, R8, !PT ;  /* 0x00000008ef087209 */ /* 0x000fe20007810000 */
[----:B------:R-:W-:Y:S01]  /*7e50*/  FMUL.FTZ R0, R35, c[0x0][0x320] ;  /* 0x0000c80023007a20 */ /* 0x000fe20000410000 */
[----:B-1----:R-:W-:Y:S01]  /*7e60*/  @P4 IADD3 R6, P6, R3, R7, RZ ;  /* 0x0000000703064210 */ /* 0x002fe20007fde0ff */
[----:B------:R1:W2:Y:S01]  /*7e70*/  MUFU.TANH R135, R13 ;  /* 0x0000000d00877308 */ /* 0x0002a20000002400 */
[----:B------:R-:W-:Y:S02]  /*7e80*/  FMNMX.FTZ R12, R174, R12, !PT ;  /* 0x0000000cae0c7209 */ /* 0x000fe40007810000 */
[----:B------:R-:W-:Y:S02]  /*7e90*/  FMNMX.FTZ R8, R238, R8, !PT ;  /* 0x00000008ee087209 */ /* 0x000fe40007810000 */
[----:B------:R-:W-:Y:S02]  /*7ea0*/  @P4 IADD3.X R14, R2, R10, RZ, P6, !PT ;  /* 0x0000000a020e4210 */ /* 0x000fe400037fe4ff */
[----:B------:R-:W-:Y:S02]  /*7eb0*/  @P4 LEA R18, P6, R6, c[0x0][0x1c8], 0x1 ;  /* 0x0000720006124a11 */ /* 0x000fe400078c08ff */
[----:B------:R-:W-:Y:S01]  /*7ec0*/  FMNMX.FTZ R12, R184, R12, !PT ;  /* 0x0000000cb80c7209 */ /* 0x000fe20007810000 */
[----:B------:R4:W5:Y:S01]  /*7ed0*/  MUFU.TANH R168, R0 ;  /* 0x0000000000a87308 */ /* 0x0009620000002400 */
[----:B------:R-:W-:Y:S02]  /*7ee0*/  FMNMX.FTZ R8, R241, R8, !PT ;  /* 0x00000008f1087209 */ /* 0x000fe40007810000 */
[----:B------:R-:W-:Y:S02]  /*7ef0*/  @P4 LEA.HI.X R19, R6, c[0x0][0x1cc], R14, 0x1, P6 ;  /* 0x0000730006134a11 */ /* 0x000fe400030f0c0e */
[----:B------:R-:W-:Y:S02]  /*7f00*/  FMNMX.FTZ R6, R240, R8, !PT ;  /* 0x00000008f0067209 */ /* 0x000fe40007810000 */
[----:B------:R-:W-:Y:S01]  /*7f10*/  FMNMX.FTZ R12, R185, R12, !PT ;  /* 0x0000000cb90c7209 */ /* 0x000fe20007810000 */
[----:B------:R2:W-:Y:S01]  /*7f20*/  @P4 LDGSTS.E.BYPASS.LTC128B.128 [R219+0xa100], [R18.64], !P1 ;  /* 0x0a10000012db4fae */ /* 0x0005e2000c901d46 */
[----:B------:R-:W-:Y:S02]  /*7f30*/  FMNMX.FTZ R8, R249, R6, !PT ;  /* 0x00000006f9087209 */ /* 0x000fe40007810000 */
[----:B------:R-:W-:Y:S02]  /*7f40*/  FMNMX.FTZ R12, R188, R12, !PT ;  /* 0x0000000cbc0c7209 */ /* 0x000fe40007810000 */
[----:B------:R-:W-:Y:S02]  /*7f50*/  @P4 IADD3 R6, P5, R228, 0xc0, RZ ;  /* 0x000000c0e4064810 */ /* 0x000fe40007fbe0ff */
[----:B-1----:R-:W-:Y:S01]  /*7f60*/  FMNMX.FTZ R13, R225, R12, !PT ;  /* 0x0000000ce10d7209 */ /* 0x002fe20007810000 */
[----:B------:R1:W-:Y:S01]  /*7f70*/  @P4 LDGSTS.E.BYPASS.LTC128B.128 [R219+0xc100], [R16.64], !P2 ;  /* 0x0c10000010db4fae */ /* 0x0003e2000d101d46 */
[----:B------:R-:W-:Y:S02]  /*7f80*/  FMNMX.FTZ R12, R246, R8, !PT ;  /* 0x00000008f60c7209 */ /* 0x000fe40007810000 */
[----:B------:R-:W-:Y:S02]  /*7f90*/  @P4 IADD3 R3, P6, R3, R6, RZ ;  /* 0x0000000603034210 */ /* 0x000fe40007fde0ff */
[----:B------:R-:W-:Y:S02]  /*7fa0*/  @P4 IADD3.X R8, RZ, R227, RZ, P5, !PT ;  /* 0x000000e3ff084210 */ /* 0x000fe40002ffe4ff */
[----:B---3--:R-:W-:Y:S02]  /*7fb0*/  FMNMX.FTZ R12, R247, R12, !PT ;  /* 0x0000000cf70c7209 */ /* 0x008fe40007810000 */
[----:B------:R-:W-:Y:S02]  /*7fc0*/  @P4 LEA R14, P5, R3, c[0x0][0x1c8], 0x1 ;  /* 0x00007200030e4a11 */ /* 0x000fe400078a08ff */
[----:B------:R-:W-:Y:S02]  /*7fd0*/  @P4 IADD3.X R15, R2, R8, RZ, P6, !PT ;  /* 0x00000008020f4210 */ /* 0x000fe400037fe4ff */
[----:B------:R-:W-:Y:S02]  /*7fe0*/  FMNMX.FTZ R2, R245, R12, !PT ;  /* 0x0000000cf5027209 */ /* 0x000fe40007810000 */
[----:B------:R-:W-:Y:S02]  /*7ff0*/  @P4 LEA.HI.X R15, R3, c[0x0][0x1cc], R15, 0x1, P5 ;  /* 0x00007300030f4a11 */ /* 0x000fe400028f0c0f */
[----:B------:R-:W-:Y:S01]  /*8000*/  FMNMX.FTZ R13, R237, R13, !PT ;  /* 0x0000000ded0d7209 */ /* 0x000fe20007810000 */
[----:B------:R-:W3:Y:S01]  /*8010*/  SHFL.BFLY PT, R3, R2, 0x2, 0x1f ;  /* 0x0c401f0002037f89 */ /* 0x000ee200000e0000 */
[----:B------:R-:W-:Y:S02]  /*8020*/  @P4 IADD3 R7, P5, R4, R7, RZ ;  /* 0x0000000704074210 */ /* 0x000fe40007fbe0ff */
[----:B------:R-:W-:Y:S04]  /*8030*/  FMNMX.FTZ R13, R236, R13, !PT ;  /* 0x0000000dec0d7209 */ /* 0x000fe80007810000 */
[----:B----4-:R-:W-:Y:S01]  /*8040*/  FMNMX.FTZ R0, R242, R13, !PT ;  /* 0x0000000df2007209 */ /* 0x010fe20007810000 */
[----:B------:R4:W-:Y:S03]  /*8050*/  @P4 LDGSTS.E.BYPASS.LTC128B.128 [R219+0xe100], [R14.64], !P3 ;  /* 0x0e1000000edb4fae */ /* 0x0009e6000d901d46 */
[----:B------:R-:W-:Y:S04]  /*8060*/  FMNMX.FTZ R0, R243, R0, !PT ;  /* 0x00000000f3007209 */ /* 0x000fe80007810000 */
[----:B------:R-:W-:Y:S04]  /*8070*/  FMNMX.FTZ R0, R248, R0, !PT ;  /* 0x00000000f8007209 */ /* 0x000fe80007810000 */
[----:B------:R-:W-:Y:S04]  /*8080*/  FMNMX.FTZ R0, R244, R0, !PT ;  /* 0x00000000f4007209 */ /* 0x000fe80007810000 */
[----:B--2---:R-:W-:Y:S02]  /*8090*/  FMNMX.FTZ R0, R135, R0, !PT ;  /* 0x0000000087007209 */ /* 0x004fe40007810000 */
[----:B---3--:R-:W-:Y:S02]  /*80a0*/  FMNMX.FTZ R3, R2, R3, !PT ;  /* 0x0000000302037209 */ /* 0x008fe40007810000 */
[----:B-----5:R-:W-:Y:S03]  /*80b0*/  FMNMX.FTZ R0, R168, R0, !PT ;  /* 0x00000000a8007209 */ /* 0x020fe60007810000 */
[----:B------:R-:W2:Y:S08]  /*80c0*/  SHFL.BFLY PT, R12, R3, 0x1, 0x1f ;  /* 0x0c201f00030c7f89 */ /* 0x000eb000000e0000 */
[----:B------:R-:W3:Y:S01]  /*80d0*/  SHFL.BFLY PT, R2, R0, 0x2, 0x1f ;  /* 0x0c401f0000027f89 */ /* 0x000ee200000e0000 */
[----:B--2---:R-:W-:Y:S02]  /*80e0*/  FMNMX.FTZ R132, R3, R12, !PT ;  /* 0x0000000c03847209 */ /* 0x004fe40007810000 */
[----:B------:R-:W-:Y:S02]  /*80f0*/  @P4 IADD3 R12, P6, R4, R9, RZ ;  /* 0x00000009040c4210 */ /* 0x000fe40007fde0ff */
[C---:B------:R-:W-:Y:S01]  /*8100*/  @P4 IADD3.X R9, R5.reuse, R10, RZ, P5, !PT ;  /* 0x0000000a05094210 */ /* 0x040fe20002ffe4ff */
[----:B------:R-:W-:Y:S01]  /*8110*/  FMUL.FTZ R170, R132, c[0x0][0x2d0] ;  /* 0x0000b40084aa7a20 */ /* 0x000fe20000410000 */
[C---:B------:R-:W-:Y:S02]  /*8120*/  @P4 IADD3 R13, P5, R4.reuse, R6, RZ ;  /* 0x00000006040d4210 */ /* 0x040fe40007fbe0ff */
[C---:B------:R-:W-:Y:S02]  /*8130*/  @P4 IADD3.X R23, R5.reuse, R11, RZ, P6, !PT ;  /* 0x0000000b05174210 */ /* 0x040fe400037fe4ff */
[----:B------:R-:W-:Y:S02]  /*8140*/  @P4 IADD3 R4, P6, R4, R228, RZ ;  /* 0x000000e404044210 */ /* 0x000fe40007fde0ff */
[C---:B------:R-:W-:Y:S02]  /*8150*/  @P4 IADD3.X R22, R5.reuse, R8, RZ, P5, !PT ;  /* 0x0000000805164210 */ /* 0x040fe40002ffe4ff */
[----:B------:R-:W-:Y:S02]  /*8160*/  @P4 LEA R10, P5, R4, c[0x0][0x1c8], 0x1 ;  /* 0x00007200040a4a11 */ /* 0x000fe400078a08ff */
[----:B------:R-:W-:Y:S02]  /*8170*/  @P4 IADD3.X R5, R5, R227, RZ, P6, !PT ;  /* 0x000000e305054210 */ /* 0x000fe400037fe4ff */
[----:B---3--:R-:W-:Y:S01]  /*8180*/  FMNMX.FTZ R0, R0, R2, !PT ;  /* 0x0000000200007209 */ /* 0x008fe20007810000 */
[----:B------:R-:W-:Y:S01]  /*8190*/  FADD.FTZ R2, -R132, R133 ;  /* 0x0000008584027221 */ /* 0x000fe20000010100 */
[----:B------:R-:W-:Y:S01]  /*81a0*/  @P4 LEA.HI.X R11, R4, c[0x0][0x1cc], R5, 0x1, P5 ;  /* 0x00007300040b4a11 */ /* 0x000fe200028f0c05 */
[--C-:B------:R-:W-:Y:S01]  /*81b0*/  FFMA.FTZ R4, R176, c[0x0][0x2d0], -R170.reuse ;  /* 0x0000b400b0047a23 */ /* 0x100fe200000108aa */
[C---:B------:R-:W-:Y:S01]  /*81c0*/  @P4 LEA R8, P5, R7.reuse, c[0x0][0x1c8], 0x1 ;  /* 0x0000720007084a11 */ /* 0x040fe200078a08ff */
[----:B------:R-:W2:Y:S02]  /*81d0*/  SHFL.BFLY PT, R3, R0, 0x1, 0x1f ;  /* 0x0c201f0000037f89 */ /* 0x000ea400000e0000 */
[----:B------:R3:W-:Y:S01]  /*81e0*/  MUFU.EX2 R226, R4 ;  /* 0x0000000400e27308 */ /* 0x0007e20000000800 */
[----:B------:R-:W-:Y:S02]  /*81f0*/  @P4 LEA.HI.X R9, R7, c[0x0][0x1cc], R9, 0x1, P5 ;  /* 0x0000730007094a11 */ /* 0x000fe400028f0c09 */
[C---:B------:R-:W-:Y:S03]  /*8200*/  @P4 LEA R6, P5, R12.reuse, c[0x0][0x1c8], 0x1 ;  /* 0x000072000c064a11 */ /* 0x040fe600078a08ff */
[----:B------:R5:W-:Y:S01]  /*8210*/  @P4 LDGSTS.E.BYPASS.LTC128B.128 [R219+0x9100], [R10.64], !P0 ;  /* 0x091000000adb4fae */ /* 0x000be2000c101d46 */
[----:B------:R-:W-:Y:S07]  /*8220*/  @P4 LEA.HI.X R7, R12, c[0x0][0x1cc], R23, 0x1, P5 ;  /* 0x000073000c074a11 */ /* 0x000fee00028f0c17 */
[----:B------:R1:W-:Y:S01]  /*8230*/  @P4 LDGSTS.E.BYPASS.LTC128B.128 [R219+0xb100], [R8.64], !P1 ;  /* 0x0b10000008db4fae */ /* 0x0003e2000c901d46 */
[----:B--2---:R-:W-:Y:S07]  /*8240*/  FMNMX.FTZ R3, R0, R3, !PT ;  /* 0x0000000300037209 */ /* 0x004fee0007810000 */
[----:B------:R2:W-:Y:S01]  /*8250*/  @P4 LDGSTS.E.BYPASS.LTC128B.128 [R219+0xd100], [R6.64], !P2 ;  /* 0x0d10000006db4fae */ /* 0x0005e2000d101d46 */
[--C-:B---3--:R-:W-:Y:S02]  /*8260*/  FFMA.FTZ R4, R175, c[0x0][0x2d0], -R170.reuse ;  /* 0x0000b400af047a23 */ /* 0x108fe400000108aa */
[----:B------:R-:W-:Y:S02]  /*8270*/  FMUL.FTZ R0, R2, c[0x0][0x2d0] ;  /* 0x0000b40002007a20 */ /* 0x000fe40000410000 */
[----:B------:R3:W-:Y:S01]  /*8280*/  MUFU.EX2 R234, R4 ;  /* 0x0000000400ea7308 */ /* 0x0007e20000000800 */
[----:B------:R-:W-:Y:S04]  /*8290*/  FMUL.FTZ R133, R3, c[0x0][0x2d0] ;  /* 0x0000b40003857a20 */ /* 0x000fe80000410000 */
[--C-:B------:R-:W-:Y:S02]  /*82a0*/  FFMA.FTZ R5, R177, c[0x0][0x2d0], -R133.reuse ;  /* 0x0000b400b1057a23 */ /* 0x100fe40000010885 */
[--C-:B------:R-:W-:Y:S02]  /*82b0*/  FFMA.FTZ R12, R178, c[0x0][0x2d0], -R133.reuse ;  /* 0x0000b400b20c7a23 */ /* 0x100fe40000010885 */
[--C-:B------:R-:W-:Y:S01]  /*82c0*/  FFMA.FTZ R135, R135, c[0x0][0x2d0], -R133.reuse ;  /* 0x0000b40087877a23 */ /* 0x100fe20000010885 */
[----:B------:R2:W2:Y:S01]  /*82d0*/  MUFU.EX2 R2, R0 ;  /* 0x0000000000027308 */ /* 0x0004a20000000800 */
[--C-:B-1----:R-:W-:Y:S09]  /*82e0*/  FFMA.FTZ R8, R172, c[0x0][0x2d0], -R133.reuse ;  /* 0x0000b400ac087a23 */ /* 0x102ff20000010885 */
[----:B------:R-:W-:Y:S01]  /*82f0*/  MUFU.EX2 R191, R12 ;  /* 0x0000000c00bf7308 */ /* 0x000fe20000000800 */
[----:B---3--:R-:W-:Y:S09]  /*8300*/  FFMA.FTZ R4, R173, c[0x0][0x2d0], -R170 ;  /* 0x0000b400ad047a23 */ /* 0x008ff200000108aa */
[----:B------:R1:W-:Y:S01]  /*8310*/  MUFU.EX2 R233, R4 ;  /* 0x0000000400e97308 */ /* 0x0003e20000000800 */
[----:B--2---:R-:W-:Y:S02]  /*8320*/  FADD.FTZ R0, -R3, R134 ;  /* 0x0000008603007221 */ /* 0x004fe40000010100 */
[----:B------:R-:W-:Y:S02]  /*8330*/  FMUL.FTZ R9, R2, R141 ;  /* 0x0000008d02097220 */ /* 0x000fe40000410000 */
[----:B------:R-:W-:Y:S05]  /*8340*/  FMUL.FTZ R0, R0, c[0x0][0x2d0] ;  /* 0x0000b40000007a20 */ /* 0x000fea0000410000 */
[----:B------:R2:W-:Y:S01]  /*8350*/  MUFU.EX2 R190, R8 ;  /* 0x0000000800be7308 */ /* 0x0005e20000000800 */
[C---:B------:R-:W-:Y:S02]  /*8360*/  FMUL.FTZ R16, R2.reuse, R148 ;  /* 0x0000009402107220 */ /* 0x040fe40000410000 */
[C---:B------:R-:W-:Y:S02]  /*8370*/  FMUL.FTZ R17, R2.reuse, R149 ;  /* 0x0000009502117220 */ /* 0x040fe40000410000 */
[C---:B------:R-:W-:Y:S02]  /*8380*/  FMUL.FTZ R24, R2.reuse, R156 ;  /* 0x0000009c02187220 */ /* 0x040fe40000410000 */
[C---:B------:R-:W-:Y:S02]  /*8390*/  FMUL.FTZ R25, R2.reuse, R157 ;  /* 0x0000009d02197220 */ /* 0x040fe40000410000 */
[--C-:B------:R-:W-:Y:S01]  /*83a0*/  FFMA.FTZ R134, R171, c[0x0][0x2d0], -R170.reuse ;  /* 0x0000b400ab867a23 */ /* 0x100fe200000108aa */
[----:B------:R-:W3:Y:S01]  /*83b0*/  MUFU.EX2 R0, R0 ;  /* 0x0000000000007308 */ /* 0x000ee20000000800 */
[C---:B------:R-:W-:Y:S02]  /*83c0*/  FMUL.FTZ R32, R2.reuse, R164 ;  /* 0x000000a402207220 */ /* 0x040fe40000410000 */
[C---:B------:R-:W-:Y:S02]  /*83d0*/  FMUL.FTZ R33, R2.reuse, R165 ;  /* 0x000000a502217220 */ /* 0x040fe40000410000 */
[----:B-1----:R-:W-:Y:S02]  /*83e0*/  FFMA.FTZ R4, R169, c[0x0][0x2d0], -R170 ;  /* 0x0000b400a9047a23 */ /* 0x002fe400000108aa */
[C---:B------:R-:W-:Y:S02]  /*83f0*/  FMUL.FTZ R36, R2.reuse, R36 ;  /* 0x0000002402247220 */ /* 0x040fe40000410000 */
[C---:B------:R-:W-:Y:S01]  /*8400*/  FMUL.FTZ R37, R2.reuse, R37 ;  /* 0x0000002502257220 */ /* 0x040fe20000410000 */
[----:B------:R1:W1:Y:S01]  /*8410*/  MUFU.EX2 R232, R4 ;  /* 0x0000000400e87308 */ /* 0x0002620000000800 */
[C---:B------:R-:W-:Y:S02]  /*8420*/  FMUL.FTZ R40, R2.reuse, R40 ;  /* 0x0000002802287220 */ /* 0x040fe40000410000 */
[C---:B------:R-:W-:Y:S02]  /*8430*/  FMUL.FTZ R41, R2.reuse, R41 ;  /* 0x0000002902297220 */ /* 0x040fe40000410000 */
[C---:B--2---:R-:W-:Y:S02]  /*8440*/  FMUL.FTZ R8, R2.reuse, R140 ;  /* 0x0000008c02087220 */ /* 0x044fe40000410000 */
[C---:B------:R-:W-:Y:S02]  /*8450*/  FMUL.FTZ R44, R2.reuse, R44 ;  /* 0x0000002c022c7220 */ /* 0x040fe40000410000 */
[C---:B------:R-:W-:Y:S01]  /*8460*/  FMUL.FTZ R45, R2.reuse, R45 ;  /* 0x0000002d022d7220 */ /* 0x040fe20000410000 */
[----:B------:R2:W2:Y:S01]  /*8470*/  MUFU.EX2 R169, R5 ;  /* 0x0000000500a97308 */ /* 0x0004a20000000800 */
[C---:B------:R-:W-:Y:S02]  /*8480*/  FMUL.FTZ R48, R2.reuse, R48 ;  /* 0x0000003002307220 */ /* 0x040fe40000410000 */
[----:B------:R-:W-:Y:S02]  /*8490*/  FMUL.FTZ R49, R2, R49 ;  /* 0x0000003102317220 */ /* 0x000fe40000410000 */
[C---:B---3--:R-:W-:Y:S02]  /*84a0*/  FMUL.FTZ R6, R0.reuse, R138 ;  /* 0x0000008a00067220 */ /* 0x048fe40000410000 */
[C---:B------:R-:W-:Y:S02]  /*84b0*/  FMUL.FTZ R7, R0.reuse, R139 ;  /* 0x0000008b00077220 */ /* 0x040fe40000410000 */
[C---:B-----5:R-:W-:Y:S01]  /*84c0*/  FMUL.FTZ R10, R0.reuse, R142 ;  /* 0x0000008e000a7220 */ /* 0x060fe20000410000 */
[----:B------:R-:W-:Y:S01]  /*84d0*/  MUFU.EX2 R224, R134 ;  /* 0x0000008600e07308 */ /* 0x000fe20000000800 */
[C---:B------:R-:W-:Y:S02]  /*84e0*/  FMUL.FTZ R11, R0.reuse, R143 ;  /* 0x0000008f000b7220 */ /* 0x040fe40000410000 */
[C---:B------:R-:W-:Y:S01]  /*84f0*/  FMUL.FTZ R18, R0.reuse, R150 ;  /* 0x0000009600127220 */ /* 0x040fe20000410000 */
[C---:B-1----:R-:W-:Y:S01]  /*8500*/  @P4 LEA R4, P5, R13.reuse, c[0x0][0x1c8], 0x1 ;  /* 0x000072000d044a11 */ /* 0x042fe200078a08ff */
[----:B------:R-:W-:Y:S01]  /*8510*/  FMUL.FTZ R19, R0, R151 ;  /* 0x0000009700137220 */ /* 0x000fe20000410000 */
[----:B------:R-:W-:Y:S01]  /*8520*/  F2FP.PACK_AB R138, R232, R233 ;  /* 0x000000e9e88a723e */ /* 0x000fe200000000ff */
[C---:B------:R-:W-:Y:S02]  /*8530*/  FMUL.FTZ R26, R0.reuse, R158 ;  /* 0x0000009e001a7220 */ /* 0x040fe40000410000 */
[C---:B------:R-:W-:Y:S01]  /*8540*/  FMUL.FTZ R27, R0.reuse, R159 ;  /* 0x0000009f001b7220 */ /* 0x040fe20000410000 */
[----:B------:R-:W-:Y:S01]  /*8550*/  MUFU.EX2 R135, R135 ;  /* 0x0000008700877308 */ /* 0x000fe20000000800 */
[C---:B------:R-:W-:Y:S02]  /*8560*/  FMUL.FTZ R34, R0.reuse, R166 ;  /* 0x000000a600227220 */ /* 0x040fe40000410000 */
[C---:B------:R-:W-:Y:S01]  /*8570*/  FMUL.FTZ R35, R0.reuse, R167 ;  /* 0x000000a700237220 */ /* 0x040fe20000410000 */
[----:B--2---:R-:W-:Y:S01]  /*8580*/  @P4 LEA.HI.X R5, R13, c[0x0][0x1cc], R22, 0x1, P5 ;  /* 0x000073000d054a11 */ /* 0x004fe200028f0c16 */
[C---:B------:R-:W-:Y:S02]  /*8590*/  FMUL.FTZ R38, R0.reuse, R38 ;  /* 0x0000002600267220 */ /* 0x040fe40000410000 */
[C---:B------:R-:W-:Y:S02]  /*85a0*/  FMUL.FTZ R39, R0.reuse, R39 ;  /* 0x0000002700277220 */ /* 0x040fe40000410000 */
[----:B------:R1:W-:Y:S01]  /*85b0*/  @P4 LDGSTS.E.BYPASS.LTC128B.128 [R219+0xf100], [R4.64], !P3 ;  /* 0x0f10000004db4fae */ /* 0x0003e2000d901d46 */
[C---:B------:R-:W-:Y:S02]  /*85c0*/  FMUL.FTZ R42, R0.reuse, R42 ;  /* 0x0000002a002a7220 */ /* 0x040fe40000410000 */
[C---:B------:R-:W-:Y:S02]  /*85d0*/  FMUL.FTZ R43, R0.reuse, R43 ;  /* 0x0000002b002b7220 */ /* 0x040fe40000410000 */
[C---:B------:R-:W-:Y:S02]  /*85e0*/  FMUL.FTZ R46, R0.reuse, R46 ;  /* 0x0000002e002e7220 */ /* 0x040fe40000410000 */
[C---:B------:R-:W-:Y:S01]  /*85f0*/  FMUL.FTZ R47, R0.reuse, R47 ;  /* 0x0000002f002f7220 */ /* 0x040fe20000410000 */
[----:B----4-:R-:W2:Y:S01]  /*8600*/  LDSM.16.MT88.4 R12, [R193] ;  /* 0x00000000c10c783b */ /* 0x010ea20000004200 */
[C---:B------:R-:W-:Y:S02]  /*8610*/  FMUL.FTZ R50, R0.reuse, R50 ;  /* 0x0000003200327220 */ /* 0x040fe40000410000 */
        /* <DEDUP_REMOVED lines=8> */
[----:B------:R-:W4:Y:S01]  /*86a0*/  LDSM.16.MT88.4 R28, [R197] ;  /* 0x00000000c51c783b */ /* 0x000f220000004200 */
[----:B------:R-:W-:Y:S02]  /*86b0*/  FMUL.FTZ R58, R0, R58 ;  /* 0x0000003a003a7220 */ /* 0x000fe40000410000 */
[--C-:B-1----:R-:W-:Y:S02]  /*86c0*/  FFMA.FTZ R4, R174, c[0x0][0x2d0], -R133.reuse ;  /* 0x0000b400ae047a23 */ /* 0x102fe40000010885 */
[----:B------:R-:W-:Y:S01]  /*86d0*/  FMUL.FTZ R5, R2, R137 ;  /* 0x0000008902057220 */ /* 0x000fe20000410000 */
[----:B------:R-:W-:Y:S01]  /*86e0*/  F2FP.PACK_AB R137, R191, R169 ;  /* 0x000000a9bf89723e */ /* 0x000fe200000000ff */
[----:B------:R-:W1:Y:S01]  /*86f0*/  MUFU.EX2 R189, R4 ;  /* 0x0000000400bd7308 */ /* 0x000e620000000800 */
[----:B------:R-:W5:Y:S01]  /*8700*/  LDSM.16.MT88.4 R140, [R196] ;  /* 0x00000000c48c783b */ /* 0x000f620000004200 */
[----:B------:R-:W-:Y:S02]  /*8710*/  FMUL.FTZ R59, R0, R59 ;  /* 0x0000003b003b7220 */ /* 0x000fe40000410000 */
[C---:B------:R-:W-:Y:S02]  /*8720*/  FMUL.FTZ R60, R2.reuse, R60 ;  /* 0x0000003c023c7220 */ /* 0x040fe40000410000 */
[----:B------:R-:W-:Y:S02]  /*8730*/  FMUL.FTZ R61, R2, R61 ;  /* 0x0000003d023d7220 */ /* 0x000fe40000410000 */
[C---:B------:R-:W-:Y:S01]  /*8740*/  FMUL.FTZ R62, R0.reuse, R62 ;  /* 0x0000003e003e7220 */ /* 0x040fe20000410000 */
[----:B------:R-:W-:Y:S01]  /*8750*/  LDSM.16.MT88.4 R148, [R194+0x2000] ;  /* 0x00200000c294783b */ /* 0x000fe20000004200 */
[----:B------:R-:W-:Y:S02]  /*8760*/  FMUL.FTZ R63, R0, R63 ;  /* 0x0000003f003f7220 */ /* 0x000fe40000410000 */
[C---:B------:R-:W-:Y:S02]  /*8770*/  FMUL.FTZ R64, R2.reuse, R64 ;  /* 0x0000004002407220 */ /* 0x040fe40000410000 */
[----:B------:R-:W-:Y:S02]  /*8780*/  FMUL.FTZ R65, R2, R65 ;  /* 0x0000004102417220 */ /* 0x000fe40000410000 */
[C---:B------:R-:W-:Y:S01]  /*8790*/  FMUL.FTZ R66, R0.reuse, R66 ;  /* 0x0000004200427220 */ /* 0x040fe20000410000 */
[----:B------:R-:W-:Y:S01]  /*87a0*/  LDSM.16.MT88.4 R156, [R197+0x1800] ;  /* 0x00180000c59c783b */ /* 0x000fe20000004200 */
[----:B------:R-:W-:Y:S02]  /*87b0*/  FMUL.FTZ R67, R0, R67 ;  /* 0x0000004300437220 */ /* 0x000fe40000410000 */
[C---:B------:R-:W-:Y:S02]  /*87c0*/  FMUL.FTZ R68, R2.reuse, R68 ;  /* 0x0000004402447220 */ /* 0x040fe40000410000 */
[C---:B------:R-:W-:Y:S01]  /*87d0*/  FMUL.FTZ R69, R2.reuse, R69 ;  /* 0x0000004502457220 */ /* 0x040fe20000410000 */
[----:B-1----:R-:W-:Y:S01]  /*87e0*/  F2FP.PACK_AB R139, R189, R190 ;  /* 0x000000bebd8b723e */ /* 0x002fe200000000ff */
[----:B------:R-:W-:Y:S01]  /*87f0*/  FMUL.FTZ R4, R2, R136 ;  /* 0x0000008802047220 */ /* 0x000fe20000410000 */
[----:B------:R-:W-:Y:S01]  /*8800*/  F2FP.PACK_AB R136, R234, R226 ;  /* 0x000000e2ea88723e */ /* 0x000fe200000000ff */
[----:B------:R-:W-:Y:S01]  /*8810*/  LDSM.16.MT88.4 R164, [R196+0x1800] ;  /* 0x00180000c4a4783b */ /* 0x000fe20000004200 */
[C---:B------:R-:W-:Y:S02]  /*8820*/  FMUL.FTZ R70, R0.reuse, R70 ;  /* 0x0000004600467220 */ /* 0x040fe40000410000 */
[----:B------:R-:W-:Y:S02]  /*8830*/  FMUL.FTZ R71, R0, R71 ;  /* 0x0000004700477220 */ /* 0x000fe40000410000 */
[C---:B------:R-:W-:Y:S01]  /*8840*/  FMUL.FTZ R72, R2.reuse, R72 ;  /* 0x0000004802487220 */ /* 0x040fe20000410000 */
[C---:B--2---:R-:W-:Y:S02]  /*8850*/  HMMA.16816.F32 R4, R136.reuse, R12, R4 ;  /* 0x0000000c8804723c */ /* 0x044fe40000001804 */
[----:B------:R-:W0:Y:S03]  /*8860*/  LDGDEPBAR ;  /* 0x00000000000079af */ /* 0x000e260000000000 */
[C---:B------:R-:W-:Y:S02]  /*8870*/  FMUL.FTZ R73, R2.reuse, R73 ;  /* 0x0000004902497220 */ /* 0x040fe40000410000 */
[C---:B------:R-:W-:Y:S01]  /*8880*/  FMUL.FTZ R12, R2.reuse, R144 ;  /* 0x00000090020c7220 */ /* 0x040fe20000410000 */
[C---:B------:R-:W-:Y:S04]  /*8890*/  HMMA.16816.F32 R8, R136.reuse, R14, R8 ;  /* 0x0000000e8808723c */ /* 0x040fe80000001808 */
[----:B------:R-:W-:Y:S02]  /*88a0*/  FMUL.FTZ R13, R2, R145 ;  /* 0x00000091020d7220 */ /* 0x000fe40000410000 */
[--C-:B------:R-:W-:Y:S02]  /*88b0*/  FFMA.FTZ R134, R179, c[0x0][0x2d0], -R170.reuse ;  /* 0x0000b400b3867a23 */ /* 0x100fe400000108aa */
[C---:B------:R-:W-:Y:S02]  /*88c0*/  FMUL.FTZ R14, R0.reuse, R146 ;  /* 0x00000092000e7220 */ /* 0x040fe40000410000 */
[----:B------:R1:W2:Y:S02]  /*88d0*/  MUFU.EX2 R223, R134 ;  /* 0x0000008600df7308 */ /* 0x0002a40000000800 */
[C---:B------:R-:W-:Y:S02]  /*88e0*/  FMUL.FTZ R15, R0.reuse, R147 ;  /* 0x00000093000f7220 */ /* 0x040fe40000410000 */
[----:B------:R-:W1:Y:S01]  /*88f0*/  LDSM.16.MT88.4 R144, [R193+0x2000] ;  /* 0x00200000c190783b */ /* 0x000e620000004200 */
[C---:B------:R-:W-:Y:S02]  /*8900*/  FMUL.FTZ R74, R0.reuse, R74 ;  /* 0x0000004a004a7220 */ /* 0x040fe40000410000 */
[----:B------:R-:W-:Y:S02]  /*8910*/  FMUL.FTZ R75, R0, R75 ;  /* 0x0000004b004b7220 */ /* 0x000fe40000410000 */
[C---:B---3--:R-:W-:Y:S03]  /*8920*/  HMMA.16816.F32 R12, R136.reuse, R20, R12 ;  /* 0x00000014880c723c */ /* 0x048fe6000000180c */
[C---:B------:R-:W-:Y:S02]  /*8930*/  FMUL.FTZ R76, R2.reuse, R76 ;  /* 0x0000004c024c7220 */ /* 0x040fe40000410000 */
[----:B------:R-:W-:Y:S02]  /*8940*/  FMUL.FTZ R77, R2, R77 ;  /* 0x0000004d024d7220 */ /* 0x000fe40000410000 */
[----:B------:R-:W-:Y:S01]  /*8950*/  FMUL.FTZ R78, R0, R78 ;  /* 0x0000004e004e7220 */ /* 0x000fe20000410000 */
[C---:B------:R-:W-:Y:S04]  /*8960*/  HMMA.16816.F32 R16, R136.reuse, R22, R16 ;  /* 0x000000168810723c */ /* 0x040fe80000001810 */
[C---:B------:R-:W-:Y:S02]  /*8970*/  FMUL.FTZ R20, R2.reuse, R152 ;  /* 0x0000009802147220 */ /* 0x040fe40000410000 */
[----:B------:R-:W-:Y:S02]  /*8980*/  FMUL.FTZ R21, R2, R153 ;  /* 0x0000009902157220 */ /* 0x000fe40000410000 */
[C---:B------:R-:W-:Y:S04]  /*8990*/  FMUL.FTZ R22, R0.reuse, R154 ;  /* 0x0000009a00167220 */ /* 0x040fe80000410000 */
[C---:B------:R-:W-:Y:S02]  /*89a0*/  FMUL.FTZ R23, R0.reuse, R155 ;  /* 0x0000009b00177220 */ /* 0x040fe40000410000 */
[----:B------:R-:W-:Y:S02]  /*89b0*/  FMUL.FTZ R79, R0, R79 ;  /* 0x0000004f004f7220 */ /* 0x000fe40000410000 */
[C---:B------:R-:W-:Y:S02]  /*89c0*/  FMUL.FTZ R80, R2.reuse, R80 ;  /* 0x0000005002507220 */ /* 0x040fe40000410000 */
[----:B------:R-:W-:Y:S01]  /*89d0*/  FMUL.FTZ R81, R2, R81 ;  /* 0x0000005102517220 */ /* 0x000fe20000410000 */
[C---:B----4-:R-:W-:Y:S03]  /*89e0*/  HMMA.16816.F32 R20, R136.reuse, R28, R20 ;  /* 0x0000001c8814723c */ /* 0x050fe60000001814 */
[C---:B------:R-:W-:Y:S02]  /*89f0*/  FMUL.FTZ R82, R0.reuse, R82 ;  /* 0x0000005200527220 */ /* 0x040fe40000410000 */
[----:B------:R-:W-:Y:S02]  /*8a00*/  FMUL.FTZ R83, R0, R83 ;  /* 0x0000005300537220 */ /* 0x000fe40000410000 */
[C---:B------:R-:W-:Y:S01]  /*8a10*/  FMUL.FTZ R28, R2.reuse, R160 ;  /* 0x000000a0021c7220 */ /* 0x040fe20000410000 */
[C---:B------:R-:W-:Y:S04]  /*8a20*/  HMMA.16816.F32 R24, R136.reuse, R30, R24 ;  /* 0x0000001e8818723c */ /* 0x040fe80000001818 */
[----:B------:R-:W-:Y:S02]  /*8a30*/  FMUL.FTZ R29, R2, R161 ;  /* 0x000000a1021d7220 */ /* 0x000fe40000410000 */
[--C-:B-1----:R-:W-:Y:S02]  /*8a40*/  FFMA.FTZ R134, R184, c[0x0][0x2d0], -R133.reuse ;  /* 0x0000b400b8867a23 */ /* 0x102fe40000010885 */
[C---:B------:R-:W-:Y:S02]  /*8a50*/  FMUL.FTZ R30, R0.reuse, R162 ;  /* 0x000000a2001e7220 */ /* 0x040fe40000410000 */
[----:B------:R1:W-:Y:S02]  /*8a60*/  MUFU.EX2 R184, R134 ;  /* 0x0000008600b87308 */ /* 0x0003e40000000800 */
[----:B------:R-:W-:Y:S02]  /*8a70*/  FMUL.FTZ R31, R0, R163 ;  /* 0x000000a3001f7220 */ /* 0x000fe40000410000 */
[C---:B------:R-:W-:Y:S02]  /*8a80*/  FMUL.FTZ R84, R2.reuse, R84 ;  /* 0x0000005402547220 */ /* 0x040fe40000410000 */
[----:B------:R-:W-:Y:S02]  /*8a90*/  FMUL.FTZ R85, R2, R85 ;  /* 0x0000005502557220 */ /* 0x000fe40000410000 */
[C---:B------:R-:W-:Y:S01]  /*8aa0*/  FMUL.FTZ R86, R0.reuse, R86 ;  /* 0x0000005600567220 */ /* 0x040fe20000410000 */
[C---:B-----5:R-:W-:Y:S03]  /*8ab0*/  HMMA.16816.F32 R28, R136.reuse, R140, R28 ;  /* 0x0000008c881c723c */ /* 0x060fe6000000181c */
[----:B------:R-:W-:Y:S02]  /*8ac0*/  FMUL.FTZ R87, R0, R87 ;  /* 0x0000005700577220 */ /* 0x000fe40000410000 */
[C---:B------:R-:W-:Y:S02]  /*8ad0*/  FMUL.FTZ R88, R2.reuse, R88 ;  /* 0x0000005802587220 */ /* 0x040fe40000410000 */
[----:B------:R-:W-:Y:S01]  /*8ae0*/  FMUL.FTZ R89, R2, R89 ;  /* 0x0000005902597220 */ /* 0x000fe20000410000 */
[C---:B------:R-:W-:Y:S01]  /*8af0*/  HMMA.16816.F32 R32, R136.reuse, R142, R32 ;  /* 0x0000008e8820723c */ /* 0x040fe20000001820 */
[----:B------:R-:W3:Y:S03]  /*8b00*/  LDSM.16.MT88.4 R140, [R197+0x2000] ;  /* 0x00200000c58c783b */ /* 0x000ee60000004200 */
[C---:B------:R-:W-:Y:S02]  /*8b10*/  FMUL.FTZ R90, R0.reuse, R90 ;  /* 0x0000005a005a7220 */ /* 0x040fe40000410000 */
[----:B------:R-:W-:Y:S02]  /*8b20*/  FMUL.FTZ R91, R0, R91 ;  /* 0x0000005b005b7220 */ /* 0x000fe40000410000 */
[C---:B------:R-:W-:Y:S04]  /*8b30*/  HMMA.16816.F32 R36, R136.reuse, R144, R36 ;  /* 0x000000908824723c */ /* 0x040fe80000001824 */
[C---:B------:R-:W-:Y:S02]  /*8b40*/  FMUL.FTZ R92, R2.reuse, R92 ;  /* 0x0000005c025c7220 */ /* 0x040fe40000410000 */
[----:B------:R-:W-:Y:S02]  /*8b50*/  FMUL.FTZ R93, R2, R93 ;  /* 0x0000005d025d7220 */ /* 0x000fe40000410000 */
[C---:B------:R-:W-:Y:S01]  /*8b60*/  HMMA.16816.F32 R40, R136.reuse, R146, R40 ;  /* 0x000000928828723c */ /* 0x040fe20000001828 */
[----:B------:R-:W4:Y:S03]  /*8b70*/  LDSM.16.MT88.4 R144, [R196+0x2000] ;  /* 0x00200000c490783b */ /* 0x000f260000004200 */
[C---:B------:R-:W-:Y:S02]  /*8b80*/  FMUL.FTZ R94, R0.reuse, R94 ;  /* 0x0000005e005e7220 */ /* 0x040fe40000410000 */
[----:B------:R-:W-:Y:S02]  /*8b90*/  FMUL.FTZ R95, R0, R95 ;  /* 0x0000005f005f7220 */ /* 0x000fe40000410000 */
[C---:B------:R-:W-:Y:S04]  /*8ba0*/  HMMA.16816.F32 R44, R136.reuse, R148, R44 ;  /* 0x00000094882c723c */ /* 0x040fe8000000182c */
[C---:B------:R-:W-:Y:S02]  /*8bb0*/  FMUL.FTZ R96, R2.reuse, R96 ;  /* 0x0000006002607220 */ /* 0x040fe40000410000 */
[----:B------:R-:W-:Y:S02]  /*8bc0*/  FMUL.FTZ R97, R2, R97 ;  /* 0x0000006102617220 */ /* 0x000fe40000410000 */
[C---:B------:R-:W-:Y:S01]  /*8bd0*/  HMMA.16816.F32 R48, R136.reuse, R150, R48 ;  /* 0x000000968830723c */ /* 0x040fe20000001830 */
[----:B------:R-:W5:Y:S03]  /*8be0*/  LDSM.16.MT88.4 R148, [R193+0x4000] ;  /* 0x00400000c194783b */ /* 0x000f660000004200 */
[C---:B------:R-:W-:Y:S02]  /*8bf0*/  FMUL.FTZ R98, R0.reuse, R98 ;  /* 0x0000006200627220 */ /* 0x040fe40000410000 */
[----:B------:R-:W-:Y:S02]  /*8c00*/  FMUL.FTZ R99, R0, R99 ;  /* 0x0000006300637220 */ /* 0x000fe40000410000 */
[C---:B------:R-:W-:Y:S01]  /*8c10*/  FMUL.FTZ R100, R2.reuse, R100 ;  /* 0x0000006402647220 */ /* 0x040fe20000410000 */
[C---:B---3--:R-:W-:Y:S03]  /*8c20*/  HMMA.16816.F32 R52, R136.reuse, R140, R52 ;  /* 0x0000008c8834723c */ /* 0x048fe60000001834 */
[----:B------:R-:W-:Y:S02]  /*8c30*/  FMUL.FTZ R101, R2, R101 ;  /* 0x0000006502657220 */ /* 0x000fe40000410000 */
[C---:B------:R-:W-:Y:S02]  /*8c40*/  FMUL.FTZ R102, R0.reuse, R102 ;  /* 0x0000006600667220 */ /* 0x040fe40000410000 */
[----:B------:R-:W-:Y:S01]  /*8c50*/  FMUL.FTZ R103, R0, R103 ;  /* 0x0000006700677220 */ /* 0x000fe20000410000 */
[C---:B------:R-:W-:Y:S01]  /*8c60*/  HMMA.16816.F32 R56, R136.reuse, R142, R56 ;  /* 0x0000008e8838723c */ /* 0x040fe20000001838 */
[----:B------:R-:W3:Y:S03]  /*8c70*/  LDSM.16.MT88.4 R140, [R194+0x4000] ;  /* 0x00400000c28c783b */ /* 0x000ee60000004200 */
[C---:B------:R-:W-:Y:S02]  /*8c80*/  FMUL.FTZ R104, R2.reuse, R104 ;  /* 0x0000006802687220 */ /* 0x040fe40000410000 */
[----:B------:R-:W-:Y:S02]  /*8c90*/  FMUL.FTZ R105, R2, R105 ;  /* 0x0000006902697220 */ /* 0x000fe40000410000 */
[C---:B----4-:R-:W-:Y:S04]  /*8ca0*/  HMMA.16816.F32 R60, R136.reuse, R144, R60 ;  /* 0x00000090883c723c */ /* 0x050fe8000000183c */
[--C-:B-1----:R-:W-:Y:S02]  /*8cb0*/  FFMA.FTZ R134, R185, c[0x0][0x2d0], -R133.reuse ;  /* 0x0000b400b9867a23 */ /* 0x102fe40000010885 */
[C---:B------:R-:W-:Y:S02]  /*8cc0*/  FMUL.FTZ R106, R0.reuse, R106 ;  /* 0x0000006a006a7220 */ /* 0x040fe40000410000 */
[C---:B------:R-:W-:Y:S01]  /*8cd0*/  HMMA.16816.F32 R64, R136.reuse, R146, R64 ;  /* 0x000000928840723c */ /* 0x040fe20000001840 */
[----:B------:R1:W4:Y:S01]  /*8ce0*/  MUFU.EX2 R183, R134 ;  /* 0x0000008600b77308 */ /* 0x0003220000000800 */
[----:B------:R-:W2:Y:S02]  /*8cf0*/  LDSM.16.MT88.4 R144, [R197+0x4000] ;  /* 0x00400000c590783b */ /* 0x000ea40000004200 */
[----:B------:R-:W-:Y:S02]  /*8d00*/  FMUL.FTZ R107, R0, R107 ;  /* 0x0000006b006b7220 */ /* 0x000fe40000410000 */
[C---:B------:R-:W-:Y:S02]  /*8d10*/  FMUL.FTZ R108, R2.reuse, R108 ;  /* 0x0000006c026c7220 */ /* 0x040fe40000410000 */
[C---:B-----5:R-:W-:Y:S04]  /*8d20*/  HMMA.16816.F32 R68, R136.reuse, R148, R68 ;  /* 0x000000948844723c */ /* 0x060fe80000001844 */
[----:B------:R-:W-:Y:S02]  /*8d30*/  FMUL.FTZ R109, R2, R109 ;  /* 0x0000006d026d7220 */ /* 0x000fe40000410000 */
[C---:B------:R-:W-:Y:S02]  /*8d40*/  FMUL.FTZ R110, R0.reuse, R110 ;  /* 0x0000006e006e7220 */ /* 0x040fe40000410000 */
[C---:B------:R-:W-:Y:S01]  /*8d50*/  HMMA.16816.F32 R72, R136.reuse, R150, R72 ;  /* 0x000000968848723c */ /* 0x040fe20000001848 */
[----:B------:R-:W5:Y:S03]  /*8d60*/  LDSM.16.MT88.4 R148, [R196+0x4000] ;  /* 0x00400000c494783b */ /* 0x000f660000004200 */
[----:B------:R-:W-:Y:S02]  /*8d70*/  FMUL.FTZ R111, R0, R111 ;  /* 0x0000006f006f7220 */ /* 0x000fe40000410000 */
[C---:B------:R-:W-:Y:S02]  /*8d80*/  FMUL.FTZ R112, R2.reuse, R112 ;  /* 0x0000007002707220 */ /* 0x040fe40000410000 */
[----:B------:R-:W-:Y:S01]  /*8d90*/  FMUL.FTZ R113, R2, R113 ;  /* 0x0000007102717220 */ /* 0x000fe20000410000 */
[C---:B---3--:R-:W-:Y:S03]  /*8da0*/  HMMA.16816.F32 R76, R136.reuse, R140, R76 ;  /* 0x0000008c884c723c */ /* 0x048fe6000000184c */
[--C-:B-1----:R-:W-:Y:S02]  /*8db0*/  FFMA.FTZ R134, R186, c[0x0][0x2d0], -R170.reuse ;  /* 0x0000b400ba867a23 */ /* 0x102fe400000108aa */
[C---:B------:R-:W-:Y:S02]  /*8dc0*/  FMUL.FTZ R114, R0.reuse, R114 ;  /* 0x0000007200727220 */ /* 0x040fe40000410000 */
[----:B------:R1:W-:Y:S01]  /*8dd0*/  MUFU.EX2 R222, R134 ;  /* 0x0000008600de7308 */ /* 0x0003e20000000800 */
[C---:B------:R-:W-:Y:S01]  /*8de0*/  HMMA.16816.F32 R80, R136.reuse, R142, R80 ;  /* 0x0000008e8850723c */ /* 0x040fe20000001850 */
[----:B------:R-:W3:Y:S03]  /*8df0*/  LDSM.16.MT88.4 R140, [R193+0x6000] ;  /* 0x00600000c18c783b */ /* 0x000ee60000004200 */
        /* <DEDUP_REMOVED lines=10> */
[--C-:B-1----:R-:W-:Y:S02]  /*8ea0*/  FFMA.FTZ R134, R187, c[0x0][0x2d0], -R170.reuse ;  /* 0x0000b400bb867a23 */ /* 0x102fe400000108aa */
[C---:B-----5:R-:W-:Y:S02]  /*8eb0*/  HMMA.16816.F32 R92, R136.reuse, R148, R92 ;  /* 0x00000094885c723c */ /* 0x060fe4000000185c */
[----:B------:R1:W5:Y:S02]  /*8ec0*/  MUFU.EX2 R221, R134 ;  /* 0x0000008600dd7308 */ /* 0x0003640000000800 */
[C---:B------:R-:W-:Y:S02]  /*8ed0*/  FMUL.FTZ R122, R0.reuse, R122 ;  /* 0x0000007a007a7220 */ /* 0x040fe40000410000 */
[----:B------:R-:W-:Y:S02]  /*8ee0*/  FMUL.FTZ R123, R0, R123 ;  /* 0x0000007b007b7220 */ /* 0x000fe40000410000 */
[C---:B------:R-:W-:Y:S01]  /*8ef0*/  HMMA.16816.F32 R96, R136.reuse, R150, R96 ;  /* 0x000000968860723c */ /* 0x040fe20000001860 */
[----:B------:R-:W4:Y:S03]  /*8f00*/  LDSM.16.MT88.4 R148, [R197+0x6000] ;  /* 0x00600000c594783b */ /* 0x000f260000004200 */
[C---:B------:R-:W-:Y:S02]  /*8f10*/  FMUL.FTZ R124, R2.reuse, R124 ;  /* 0x0000007c027c7220 */ /* 0x040fe40000410000 */
[----:B------:R-:W-:Y:S02]  /*8f20*/  FMUL.FTZ R125, R2, R125 ;  /* 0x0000007d027d7220 */ /* 0x000fe40000410000 */
[C---:B---3--:R-:W-:Y:S04]  /*8f30*/  HMMA.16816.F32 R100, R136.reuse, R140, R100 ;  /* 0x0000008c8864723c */ /* 0x048fe80000001864 */
[C---:B------:R-:W-:Y:S02]  /*8f40*/  FMUL.FTZ R126, R0.reuse, R126 ;  /* 0x0000007e007e7220 */ /* 0x040fe40000410000 */
[----:B------:R-:W-:Y:S02]  /*8f50*/  FMUL.FTZ R127, R0, R127 ;  /* 0x0000007f007f7220 */ /* 0x000fe40000410000 */
[C---:B------:R-:W-:Y:S01]  /*8f60*/  HMMA.16816.F32 R104, R136.reuse, R142, R104 ;  /* 0x0000008e8868723c */ /* 0x040fe20000001868 */
[----:B------:R-:W3:Y:S03]  /*8f70*/  LDSM.16.MT88.4 R140, [R196+0x6000] ;  /* 0x00600000c48c783b */ /* 0x000ee60000004200 */
[----:B-1----:R-:W-:Y:S02]  /*8f80*/  FFMA.FTZ R134, R188, c[0x0][0x2d0], -R133 ;  /* 0x0000b400bc867a23 */ /* 0x002fe40000010885 */
[C---:B------:R-:W-:Y:S02]  /*8f90*/  FMUL.FTZ R128, R2.reuse, R128 ;  /* 0x0000008002807220 */ /* 0x040fe40000410000 */
[----:B------:R1:W-:Y:S01]  /*8fa0*/  MUFU.EX2 R182, R134 ;  /* 0x0000008600b67308 */ /* 0x0003e20000000800 */
[C---:B--2---:R-:W-:Y:S03]  /*8fb0*/  HMMA.16816.F32 R108, R136.reuse, R144, R108 ;  /* 0x00000090886c723c */ /* 0x044fe6000000186c */
[----:B------:R-:W-:Y:S02]  /*8fc0*/  FMUL.FTZ R129, R2, R129 ;  /* 0x0000008102817220 */ /* 0x000fe40000410000 */
[C---:B------:R-:W-:Y:S02]  /*8fd0*/  FMUL.FTZ R130, R0.reuse, R130 ;  /* 0x0000008200827220 */ /* 0x040fe40000410000 */
[C---:B------:R-:W-:Y:S01]  /*8fe0*/  FMUL.FTZ R131, R0.reuse, R131 ;  /* 0x0000008300837220 */ /* 0x040fe20000410000 */
[C---:B------:R-:W-:Y:S01]  /*8ff0*/  HMMA.16816.F32 R112, R136.reuse, R146, R112 ;  /* 0x000000928870723c */ /* 0x040fe20000001870 */
[----:B------:R-:W2:Y:S03]  /*9000*/  LDSM.16.MT88.4 R144, [R193+0x800] ;  /* 0x00080000c190783b */ /* 0x000ea60000004200 */
[----:B------:R-:W-:Y:S02]  /*9010*/  FFMA.FTZ R152, R245, c[0x0][0x2d0], -R170 ;  /* 0x0000b400f5987a23 */ /* 0x000fe400000108aa */
[----:B------:R-:W-:Y:S02]  /*9020*/  FFMA.FTZ R0, R0, R250, R169 ;  /* 0x000000fa00007223 */ /* 0x000fe400000100a9 */
[C---:B----4-:R-:W-:Y:S04]  /*9030*/  HMMA.16816.F32 R116, R136.reuse, R148, R116 ;  /* 0x000000948874723c */ /* 0x050fe80000001874 */
[----:B------:R-:W-:Y:S02]  /*9040*/  FFMA.FTZ R2, R2, R251, R226 ;  /* 0x000000fb02027223 */ /* 0x000fe400000100e2 */
[----:B------:R-:W-:Y:S02]  /*9050*/  FADD.FTZ R0, R191, R0 ;  /* 0x00000000bf007221 */ /* 0x000fe40000010000 */
[C---:B------:R-:W-:Y:S01]  /*9060*/  HMMA.16816.F32 R120, R136.reuse, R150, R120 ;  /* 0x000000968878723c */ /* 0x040fe20000001878 */
[----:B------:R-:W4:Y:S03]  /*9070*/  LDSM.16.MT88.4 R148, [R194+0x800] ;  /* 0x00080000c294783b */ /* 0x000f260000004200 */
[--C-:B-1----:R-:W-:Y:S02]  /*9080*/  FFMA.FTZ R134, R225, c[0x0][0x2d0], -R133.reuse ;  /* 0x0000b400e1867a23 */ /* 0x102fe40000010885 */
[----:B------:R-:W-:Y:S02]  /*9090*/  FADD.FTZ R2, R234, R2 ;  /* 0x00000002ea027221 */ /* 0x000fe40000010000 */
[C---:B---3--:R-:W-:Y:S01]  /*90a0*/  HMMA.16816.F32 R124, R136.reuse, R140, R124 ;  /* 0x0000008c887c723c */ /* 0x048fe2000000187c */
[----:B------:R-:W1:Y:S03]  /*90b0*/  MUFU.EX2 R181, R134 ;  /* 0x0000008600b57308 */ /* 0x000e660000000800 */
[----:B------:R-:W-:Y:S02]  /*90c0*/  FADD.FTZ R2, R233, R2 ;  /* 0x00000002e9027221 */ /* 0x000fe40000010000 */
[----:B------:R-:W-:Y:S02]  /*90d0*/  FADD.FTZ R0, R190, R0 ;  /* 0x00000000be007221 */ /* 0x000fe40000010000 */
[----:B------:R-:W-:Y:S01]  /*90e0*/  HMMA.16816.F32 R128, R136, R142, R128 ;  /* 0x0000008e8880723c */ /* 0x000fe20000001880 */
[----:B------:R-:W3:Y:S03]  /*90f0*/  LDSM.16.MT88.4 R140, [R197+0x800] ;  /* 0x00080000c58c783b */ /* 0x000ee60000004200 */
[----:B------:R-:W-:Y:S02]  /*9100*/  FADD.FTZ R2, R232, R2 ;  /* 0x00000002e8027221 */ /* 0x000fe40000010000 */
[----:B------:R-:W-:Y:S01]  /*9110*/  FADD.FTZ R0, R189, R0 ;  /* 0x00000000bd007221 */ /* 0x000fe20000010000 */
[----:B------:R-:W-:Y:S01]  /*9120*/  F2FP.PACK_AB R136, R223, R224 ;  /* 0x000000e0df88723e */ /* 0x000fe200000000ff */
[----:B------:R-:W-:Y:S01]  /*9130*/  FADD.FTZ R2, R224, R2 ;  /* 0x00000002e0027221 */ /* 0x000fe20000010000 */
[----:B------:R-:W-:Y:S03]  /*9140*/  F2FP.PACK_AB R137, R183, R184 ;  /* 0x000000b8b789723e */ /* 0x000fe600000000ff */
[----:B-----5:R-:W-:Y:S01]  /*9150*/  F2FP.PACK_AB R138, R221, R222 ;  /* 0x000000dedd8a723e */ /* 0x020fe200000000ff */
[----:B------:R-:W-:Y:S02]  /*9160*/  FADD.FTZ R0, R184, R0 ;  /* 0x00000000b8007221 */ /* 0x000fe40000010000 */
[----:B------:R-:W-:Y:S01]  /*9170*/  FADD.FTZ R2, R223, R2 ;  /* 0x00000002df027221 */ /* 0x000fe20000010000 */
[----:B-1----:R-:W-:Y:S01]  /*9180*/  F2FP.PACK_AB R139, R181, R182 ;  /* 0x000000b6b58b723e */ /* 0x002fe200000000ff */
[----:B------:R-:W-:Y:S02]  /*9190*/  FFMA.FTZ R134, R239, c[0x0][0x2d0], -R170 ;  /* 0x0000b400ef867a23 */ /* 0x000fe400000108aa */
[----:B------:R-:W-:Y:S02]  /*91a0*/  FADD.FTZ R0, R183, R0 ;  /* 0x00000000b7007221 */ /* 0x000fe40000010000 */
[----:B------:R1:W5:Y:S01]  /*91b0*/  MUFU.EX2 R187, R134 ;  /* 0x0000008600bb7308 */ /* 0x0003620000000800 */
[----:B------:R-:W-:Y:S01]  /*91c0*/  FADD.FTZ R2, R222, R2 ;  /* 0x00000002de027221 */ /* 0x000fe20000010000 */
[C---:B--2---:R-:W-:Y:S03]  /*91d0*/  HMMA.16816.F32 R4, R136.reuse, R144, R4 ;  /* 0x000000908804723c */ /* 0x044fe60000001804 */
[----:B------:R-:W-:Y:S02]  /*91e0*/  FADD.FTZ R0, R182, R0 ;  /* 0x00000000b6007221 */ /* 0x000fe40000010000 */
[----:B------:R-:W-:Y:S02]  /*91f0*/  FADD.FTZ R2, R221, R2 ;  /* 0x00000002dd027221 */ /* 0x000fe40000010000 */
[----:B------:R-:W-:Y:S01]  /*9200*/  FADD.FTZ R0, R181, R0 ;  /* 0x00000000b5007221 */ /* 0x000fe20000010000 */
[C---:B------:R-:W-:Y:S01]  /*9210*/  HMMA.16816.F32 R8, R136.reuse, R146, R8 ;  /* 0x000000928808723c */ /* 0x040fe20000001808 */
[----:B------:R-:W2:Y:S07]  /*9220*/  LDSM.16.MT88.4 R144, [R196+0x800] ;  /* 0x00080000c490783b */ /* 0x000eae0000004200 */
[C---:B----4-:R-:W-:Y:S04]  /*9230*/  HMMA.16816.F32 R12, R136.reuse, R148, R12 ;  /* 0x00000094880c723c */ /* 0x050fe8000000180c */
[----:B-1----:R-:W-:Y:S04]  /*9240*/  FFMA.FTZ R134, R238, c[0x0][0x2d0], -R170 ;  /* 0x0000b400ee867a23 */ /* 0x002fe800000108aa */
[C---:B------:R-:W-:Y:S01]  /*9250*/  HMMA.16816.F32 R16, R136.reuse, R150, R16 ;  /* 0x000000968810723c */ /* 0x040fe20000001810 */
[----:B------:R-:W1:Y:S01]  /*9260*/  LDSM.16.MT88.4 R148, [R193+0x2800] ;  /* 0x00280000c194783b */ /* 0x000e620000004200 */
[----:B------:R4:W4:Y:S02]  /*9270*/  MUFU.EX2 R188, R134 ;  /* 0x0000008600bc7308 */ /* 0x0009240000000800 */
[----:B-----5:R-:W-:Y:S04]  /*9280*/  FADD.FTZ R2, R187, R2 ;  /* 0x00000002bb027221 */ /* 0x020fe80000010000 */
[C---:B---3--:R-:W-:Y:S08]  /*9290*/  HMMA.16816.F32 R20, R136.reuse, R140, R20 ;  /* 0x0000008c8814723c */ /* 0x048ff00000001814 */
[C---:B------:R-:W-:Y:S01]  /*92a0*/  HMMA.16816.F32 R24, R136.reuse, R142, R24 ;  /* 0x0000008e8818723c */ /* 0x040fe20000001818 */
[----:B------:R-:W3:Y:S07]  /*92b0*/  LDSM.16.MT88.4 R140, [R194+0x2800] ;  /* 0x00280000c28c783b */ /* 0x000eee0000004200 */
[C---:B--2---:R-:W-:Y:S04]  /*92c0*/  HMMA.16816.F32 R28, R136.reuse, R144, R28 ;  /* 0x00000090881c723c */ /* 0x044fe8000000181c */
[--C-:B----4-:R-:W-:Y:S02]  /*92d0*/  FFMA.FTZ R134, R237, c[0x0][0x2d0], -R133.reuse ;  /* 0x0000b400ed867a23 */ /* 0x110fe40000010885 */
[----:B------:R-:W-:Y:S02]  /*92e0*/  FADD.FTZ R2, R188, R2 ;  /* 0x00000002bc027221 */ /* 0x000fe40000010000 */
[----:B------:R2:W4:Y:S01]  /*92f0*/  MUFU.EX2 R176, R134 ;  /* 0x0000008600b07308 */ /* 0x0005220000000800 */
[C---:B------:R-:W-:Y:S01]  /*9300*/  HMMA.16816.F32 R32, R136.reuse, R146, R32 ;  /* 0x000000928820723c */ /* 0x040fe20000001820 */
[----:B------:R-:W5:Y:S07]  /*9310*/  LDSM.16.MT88.4 R144, [R197+0x2800] ;  /* 0x00280000c590783b */ /* 0x000f6e0000004200 */
[C---:B-1----:R-:W-:Y:S08]  /*9320*/  HMMA.16816.F32 R36, R136.reuse, R148, R36 ;  /* 0x000000948824723c */ /* 0x042ff00000001824 */
[C---:B------:R-:W-:Y:S01]  /*9330*/  HMMA.16816.F32 R40, R136.reuse, R150, R40 ;  /* 0x000000968828723c */ /* 0x040fe20000001828 */
[----:B------:R-:W1:Y:S03]  /*9340*/  LDSM.16.MT88.4 R148, [R196+0x2800] ;  /* 0x00280000c494783b */ /* 0x000e660000004200 */
[--C-:B--2---:R-:W-:Y:S04]  /*9350*/  FFMA.FTZ R134, R236, c[0x0][0x2d0], -R133.reuse ;  /* 0x0000b400ec867a23 */ /* 0x104fe80000010885 */
[C---:B---3--:R-:W-:Y:S01]  /*9360*/  HMMA.16816.F32 R44, R136.reuse, R140, R44 ;  /* 0x0000008c882c723c */ /* 0x048fe2000000182c */
[----:B------:R2:W3:Y:S03]  /*9370*/  MUFU.EX2 R177, R134 ;  /* 0x0000008600b17308 */ /* 0x0004e60000000800 */
[----:B----4-:R-:W-:Y:S04]  /*9380*/  FADD.FTZ R0, R176, R0 ;  /* 0x00000000b0007221 */ /* 0x010fe80000010000 */
[C---:B------:R-:W-:Y:S01]  /*9390*/  HMMA.16816.F32 R48, R136.reuse, R142, R48 ;  /* 0x0000008e8830723c */ /* 0x040fe20000001830 */
[----:B------:R-:W4:Y:S07]  /*93a0*/  LDSM.16.MT88.4 R140, [R193+0x4800] ;  /* 0x00480000c18c783b */ /* 0x000f2e0000004200 */
[C---:B-----5:R-:W-:Y:S08]  /*93b0*/  HMMA.16816.F32 R52, R136.reuse, R144, R52 ;  /* 0x000000908834723c */ /* 0x060ff00000001834 */
[C---:B------:R-:W-:Y:S01]  /*93c0*/  HMMA.16816.F32 R56, R136.reuse, R146, R56 ;  /* 0x000000928838723c */ /* 0x040fe20000001838 */
[----:B------:R-:W5:Y:S03]  /*93d0*/  LDSM.16.MT88.4 R144, [R194+0x4800] ;  /* 0x00480000c290783b */ /* 0x000f660000004200 */
[----:B--2---:R-:W-:Y:S02]  /*93e0*/  FFMA.FTZ R134, R241, c[0x0][0x2d0], -R170 ;  /* 0x0000b400f1867a23 */ /* 0x004fe400000108aa */
[----:B---3--:R-:W-:Y:S02]  /*93f0*/  FADD.FTZ R0, R177, R0 ;  /* 0x00000000b1007221 */ /* 0x008fe40000010000 */
[C---:B-1----:R-:W-:Y:S01]  /*9400*/  HMMA.16816.F32 R60, R136.reuse, R148, R60 ;  /* 0x00000094883c723c */ /* 0x042fe2000000183c */
[----:B------:R1:W2:Y:S07]  /*9410*/  MUFU.EX2 R186, R134 ;  /* 0x0000008600ba7308 */ /* 0x0002ae0000000800 */
[C---:B------:R-:W-:Y:S01]  /*9420*/  HMMA.16816.F32 R64, R136.reuse, R150, R64 ;  /* 0x000000968840723c */ /* 0x040fe20000001840 */
[----:B------:R-:W3:Y:S07]  /*9430*/  LDSM.16.MT88.4 R148, [R197+0x4800] ;  /* 0x00480000c594783b */ /* 0x000eee0000004200 */
[C---:B----4-:R-:W-:Y:S08]  /*9440*/  HMMA.16816.F32 R68, R136.reuse, R140, R68 ;  /* 0x0000008c8844723c */ /* 0x050ff00000001844 */
[C---:B------:R-:W-:Y:S01]  /*9450*/  HMMA.16816.F32 R72, R136.reuse, R142, R72 ;  /* 0x0000008e8848723c */ /* 0x040fe20000001848 */
[----:B------:R-:W4:Y:S03]  /*9460*/  LDSM.16.MT88.4 R140, [R196+0x4800] ;  /* 0x00480000c48c783b */ /* 0x000f260000004200 */
[----:B-1----:R-:W-:Y:S02]  /*9470*/  FFMA.FTZ R134, R240, c[0x0][0x2d0], -R170 ;  /* 0x0000b400f0867a23 */ /* 0x002fe400000108aa */
[----:B--2---:R-:W-:Y:S02]  /*9480*/  FADD.FTZ R2, R186, R2 ;  /* 0x00000002ba027221 */ /* 0x004fe40000010000 */
[----:B------:R1:W-:Y:S01]  /*9490*/  MUFU.EX2 R185, R134 ;  /* 0x0000008600b97308 */ /* 0x0003e20000000800 */
[C---:B-----5:R-:W-:Y:S08]  /*94a0*/  HMMA.16816.F32 R76, R136.reuse, R144, R76 ;  /* 0x00000090884c723c */ /* 0x060ff0000000184c */
[C---:B------:R-:W-:Y:S01]  /*94b0*/  HMMA.16816.F32 R80, R136.reuse, R146, R80 ;  /* 0x000000928850723c */ /* 0x040fe20000001850 */
[----:B------:R-:W2:Y:S07]  /*94c0*/  LDSM.16.MT88.4 R144, [R193+0x6800] ;  /* 0x00680000c190783b */ /* 0x000eae0000004200 */
[C---:B---3--:R-:W-:Y:S04]  /*94d0*/  HMMA.16816.F32 R84, R136.reuse, R148, R84 ;  /* 0x000000948854723c */ /* 0x048fe80000001854 */
[--C-:B-1----:R-:W-:Y:S04]  /*94e0*/  FFMA.FTZ R134, R242, c[0x0][0x2d0], -R133.reuse ;  /* 0x0000b400f2867a23 */ /* 0x102fe80000010885 */
[C---:B------:R-:W-:Y:S01]  /*94f0*/  HMMA.16816.F32 R88, R136.reuse, R150, R88 ;  /* 0x000000968858723c */ /* 0x040fe20000001858 */
[----:B------:R-:W1:Y:S01]  /*9500*/  LDSM.16.MT88.4 R148, [R194+0x6800] ;  /* 0x00680000c294783b */ /* 0x000e620000004200 */
[----:B------:R3:W5:Y:S06]  /*9510*/  MUFU.EX2 R175, R134 ;  /* 0x0000008600af7308 */ /* 0x00076c0000000800 */
[C---:B----4-:R-:W-:Y:S08]  /*9520*/  HMMA.16816.F32 R92, R136.reuse, R140, R92 ;  /* 0x0000008c885c723c */ /* 0x050ff0000000185c */
[C---:B------:R-:W-:Y:S01]  /*9530*/  HMMA.16816.F32 R96, R136.reuse, R142, R96 ;  /* 0x0000008e8860723c */ /* 0x040fe20000001860 */
[----:B------:R-:W4:Y:S07]  /*9540*/  LDSM.16.MT88.4 R140, [R197+0x6800] ;  /* 0x00680000c58c783b */ /* 0x000f2e0000004200 */
[C---:B--2---:R-:W-:Y:S04]  /*9550*/  HMMA.16816.F32 R100, R136.reuse, R144, R100 ;  /* 0x000000908864723c */ /* 0x044fe80000001864 */
[--C-:B---3--:R-:W-:Y:S02]  /*9560*/  FFMA.FTZ R134, R243, c[0x0][0x2d0], -R133.reuse ;  /* 0x0000b400f3867a23 */ /* 0x108fe40000010885 */
[----:B-----5:R-:W-:Y:S02]  /*9570*/  FADD.FTZ R0, R175, R0 ;  /* 0x00000000af007221 */ /* 0x020fe40000010000 */
[----:B------:R2:W3:Y:S01]  /*9580*/  MUFU.EX2 R174, R134 ;  /* 0x0000008600ae7308 */ /* 0x0004e20000000800 */
[C---:B------:R-:W-:Y:S01]  /*9590*/  HMMA.16816.F32 R104, R136.reuse, R146, R104 ;  /* 0x000000928868723c */ /* 0x040fe20000001868 */
[----:B------:R-:W5:Y:S07]  /*95a0*/  LDSM.16.MT88.4 R144, [R196+0x6800] ;  /* 0x00680000c490783b */ /* 0x000f6e0000004200 */
[C---:B-1----:R-:W-:Y:S08]  /*95b0*/  HMMA.16816.F32 R108, R136.reuse, R148, R108 ;  /* 0x00000094886c723c */ /* 0x042ff0000000186c */
[C---:B------:R-:W-:Y:S01]  /*95c0*/  HMMA.16816.F32 R112, R136.reuse, R150, R112 ;  /* 0x000000968870723c */ /* 0x040fe20000001870 */
[----:B------:R-:W-:Y:S03]  /*95d0*/  LDSM.16.MT88.4 R148, [R194+0x1000] ;  /* 0x00100000c294783b */ /* 0x000fe60000004200 */
[--C-:B--2---:R-:W-:Y:S04]  /*95e0*/  FFMA.FTZ R134, R249, c[0x0][0x2d0], -R170.reuse ;  /* 0x0000b400f9867a23 */ /* 0x104fe800000108aa */
[C---:B----4-:R-:W-:Y:S01]  /*95f0*/  HMMA.16816.F32 R116, R136.reuse, R140, R116 ;  /* 0x0000008c8874723c */ /* 0x050fe20000001874 */
[----:B------:R1:W-:Y:S07]  /*9600*/  MUFU.EX2 R180, R134 ;  /* 0x0000008600b47308 */ /* 0x0003ee0000000800 */
[C---:B------:R-:W-:Y:S01]  /*9610*/  HMMA.16816.F32 R120, R136.reuse, R142, R120 ;  /* 0x0000008e8878723c */ /* 0x040fe20000001878 */
[----:B------:R-:W2:Y:S07]  /*9620*/  LDSM.16.MT88.4 R140, [R193+0x1000] ;  /* 0x00100000c18c783b */ /* 0x000eae0000004200 */
[C---:B-----5:R-:W-:Y:S08]  /*9630*/  HMMA.16816.F32 R124, R136.reuse, R144, R124 ;  /* 0x00000090887c723c */ /* 0x060ff0000000187c */
[----:B------:R-:W-:Y:S01]  /*9640*/  HMMA.16816.F32 R128, R136, R146, R128 ;  /* 0x000000928880723c */ /* 0x000fe20000001880 */
[----:B------:R-:W4:Y:S03]  /*9650*/  LDSM.16.MT88.4 R144, [R197+0x1000] ;  /* 0x00100000c590783b */ /* 0x000f260000004200 */
[--C-:B-1----:R-:W-:Y:S03]  /*9660*/  FFMA.FTZ R134, R246, c[0x0][0x2d0], -R170.reuse ;  /* 0x0000b400f6867a23 */ /* 0x102fe600000108aa */
[----:B------:R-:W-:Y:S01]  /*9670*/  F2FP.PACK_AB R136, R188, R187 ;  /* 0x000000bbbc88723e */ /* 0x000fe200000000ff */
[----:B------:R1:W5:Y:S01]  /*9680*/  MUFU.EX2 R179, R134 ;  /* 0x0000008600b37308 */ /* 0x0003620000000800 */
[----:B------:R-:W-:Y:S03]  /*9690*/  F2FP.PACK_AB R137, R177, R176 ;  /* 0x000000b0b189723e */ /* 0x000fe600000000ff */
[----:B------:R-:W-:Y:S02]  /*96a0*/  F2FP.PACK_AB R138, R185, R186 ;  /* 0x000000bab98a723e */ /* 0x000fe400000000ff */
[----:B---3--:R-:W-:Y:S07]  /*96b0*/  F2FP.PACK_AB R139, R174, R175 ;  /* 0x000000afae8b723e */ /* 0x008fee00000000ff */
[C---:B--2---:R-:W-:Y:S08]  /*96c0*/  HMMA.16816.F32 R4, R136.reuse, R140, R4 ;  /* 0x0000008c8804723c */ /* 0x044ff00000001804 */
[C---:B------:R-:W-:Y:S01]  /*96d0*/  HMMA.16816.F32 R8, R136.reuse, R142, R8 ;  /* 0x0000008e8808723c */ /* 0x040fe20000001808 */
[----:B------:R-:W2:Y:S03]  /*96e0*/  LDSM.16.MT88.4 R140, [R196+0x1000] ;  /* 0x00100000c48c783b */ /* 0x000ea60000004200 */
[--C-:B-1----:R-:W-:Y:S04]  /*96f0*/  FFMA.FTZ R134, R248, c[0x0][0x2d0], -R133.reuse ;  /* 0x0000b400f8867a23 */ /* 0x102fe80000010885 */
[C---:B------:R-:W-:Y:S01]  /*9700*/  HMMA.16816.F32 R12, R136.reuse, R148, R12 ;  /* 0x00000094880c723c */ /* 0x040fe2000000180c */
[----:B------:R1:W-:Y:S07]  /*9710*/  MUFU.EX2 R172, R134 ;  /* 0x0000008600ac7308 */ /* 0x0003ee0000000800 */
[C---:B------:R-:W-:Y:S01]  /*9720*/  HMMA.16816.F32 R16, R136.reuse, R150, R16 ;  /* 0x000000968810723c */ /* 0x040fe20000001810 */
[----:B------:R-:W3:Y:S07]  /*9730*/  LDSM.16.MT88.4 R148, [R193+0x3000] ;  /* 0x00300000c194783b */ /* 0x000eee0000004200 */
[C---:B----4-:R-:W-:Y:S08]  /*9740*/  HMMA.16816.F32 R20, R136.reuse, R144, R20 ;  /* 0x000000908814723c */ /* 0x050ff00000001814 */
[C---:B------:R-:W-:Y:S01]  /*9750*/  HMMA.16816.F32 R24, R136.reuse, R146, R24 ;  /* 0x000000928818723c */ /* 0x040fe20000001818 */
[----:B------:R-:W4:Y:S03]  /*9760*/  LDSM.16.MT88.4 R144, [R194+0x3000] ;  /* 0x00300000c290783b */ /* 0x000f260000004200 */
[--C-:B-1----:R-:W-:Y:S02]  /*9770*/  FFMA.FTZ R134, R244, c[0x0][0x2d0], -R133.reuse ;  /* 0x0000b400f4867a23 */ /* 0x102fe40000010885 */
[----:B------:R-:W-:Y:S01]  /*9780*/  FFMA.FTZ R133, R168, c[0x0][0x2d0], -R133 ;  /* 0x0000b400a8857a23 */ /* 0x000fe20000010885 */
[----:B-----5:R-:W-:Y:S01]  /*9790*/  F2FP.PACK_AB R168, R179, R180 ;  /* 0x000000b4b3a8723e */ /* 0x020fe200000000ff */
[----:B------:R-:W1:Y:S01]  /*97a0*/  MUFU.EX2 R173, R134 ;  /* 0x0000008600ad7308 */ /* 0x000e620000000800 */
[C---:B--2---:R-:W-:Y:S08]  /*97b0*/  HMMA.16816.F32 R28, R136.reuse, R140, R28 ;  /* 0x0000008c881c723c */ /* 0x044ff0000000181c */
[C---:B------:R-:W-:Y:S01]  /*97c0*/  HMMA.16816.F32 R32, R136.reuse, R142, R32 ;  /* 0x0000008e8820723c */ /* 0x040fe20000001820 */
[----:B------:R-:W2:Y:S01]  /*97d0*/  LDSM.16.MT88.4 R140, [R197+0x3000] ;  /* 0x00300000c58c783b */ /* 0x000ea20000004200 */
[----:B------:R-:W5:Y:S06]  /*97e0*/  MUFU.EX2 R133, R133 ;  /* 0x0000008500857308 */ /* 0x000f6c0000000800 */
[C---:B---3--:R-:W-:Y:S04]  /*97f0*/  HMMA.16816.F32 R36, R136.reuse, R148, R36 ;  /* 0x000000948824723c */ /* 0x048fe80000001824 */
[----:B-1----:R-:W-:Y:S04]  /*9800*/  F2FP.PACK_AB R169, R173, R172 ;  /* 0x000000acada9723e */ /* 0x002fe800000000ff */
[C---:B------:R-:W-:Y:S01]  /*9810*/  HMMA.16816.F32 R40, R136.reuse, R150, R40 ;  /* 0x000000968828723c */ /* 0x040fe20000001828 */
[----:B------:R-:W1:Y:S03]  /*9820*/  LDSM.16.MT88.4 R148, [R196+0x3000] ;  /* 0x00300000c494783b */ /* 0x000e660000004200 */
[----:B------:R-:W-:Y:S04]  /*9830*/  FFMA.FTZ R134, R247, c[0x0][0x2d0], -R170 ;  /* 0x0000b400f7867a23 */ /* 0x000fe800000108aa */
[C---:B----4-:R-:W-:Y:S01]  /*9840*/  HMMA.16816.F32 R44, R136.reuse, R144, R44 ;  /* 0x00000090882c723c */ /* 0x050fe2000000182c */
[----:B------:R-:W-:Y:S03]  /*9850*/  MUFU.EX2 R178, R134 ;  /* 0x0000008600b27308 */ /* 0x000fe60000000800 */
[----:B-----5:R-:W-:Y:S04]  /*9860*/  F2FP.PACK_AB R171, R133, R135 ;  /* 0x0000008785ab723e */ /* 0x020fe800000000ff */
[C---:B------:R-:W-:Y:S01]  /*9870*/  HMMA.16816.F32 R48, R136.reuse, R146, R48 ;  /* 0x000000928830723c */ /* 0x040fe20000001830 */
[----:B------:R-:W3:Y:S02]  /*9880*/  LDSM.16.MT88.4 R144, [R193+0x5000] ;  /* 0x00500000c190783b */ /* 0x000ee40000004200 */
[----:B------:R-:W4:Y:S05]  /*9890*/  MUFU.EX2 R134, R152 ;  /* 0x0000009800867308 */ /* 0x000f2a0000000800 */
[C---:B--2---:R-:W-:Y:S08]  /*98a0*/  HMMA.16816.F32 R52, R136.reuse, R140, R52 ;  /* 0x0000008c8834723c */ /* 0x044ff00000001834 */
[C---:B------:R-:W-:Y:S01]  /*98b0*/  HMMA.16816.F32 R56, R136.reuse, R142, R56 ;  /* 0x0000008e8838723c */ /* 0x040fe20000001838 */
[----:B------:R-:W2:Y:S07]  /*98c0*/  LDSM.16.MT88.4 R140, [R194+0x5000] ;  /* 0x00500000c28c783b */ /* 0x000eae0000004200 */
[C---:B-1----:R-:W-:Y:S04]  /*98d0*/  HMMA.16816.F32 R60, R136.reuse, R148, R60 ;  /* 0x00000094883c723c */ /* 0x042fe8000000183c */
[----:B----4-:R-:W-:Y:S04]  /*98e0*/  F2FP.PACK_AB R170, R134, R178 ;  /* 0x000000b286aa723e */ /* 0x010fe800000000ff */
        /* <DEDUP_REMOVED lines=10> */
[----:B------:R-:W-:Y:S07]  /*9990*/  LDSM.16.MT88.4 R148, [R197+0x7000] ;  /* 0x00700000c594783b */ /* 0x000fee0000004200 */
[C---:B---3--:R-:W-:Y:S08]  /*99a0*/  HMMA.16816.F32 R92, R136.reuse, R144, R92 ;  /* 0x00000090885c723c */ /* 0x048ff0000000185c */
        /* <DEDUP_REMOVED lines=8> */
[C---:B------:R-:W-:Y:S08]  /*9a30*/  HMMA.16816.F32 R116, R136.reuse, R148, R116 ;  /* 0x000000948874723c */ /* 0x040ff00000001874 */
[C---:B------:R-:W-:Y:S01]  /*9a40*/  HMMA.16816.F32 R120, R136.reuse, R150, R120 ;  /* 0x000000968878723c */ /* 0x040fe20000001878 */
[----:B------:R-:W3:Y:S07]  /*9a50*/  LDSM.16.MT88.4 R148, [R194+0x1800] ;  /* 0x00180000c294783b */ /* 0x000eee0000004200 */
[C---:B--2---:R-:W-:Y:S08]  /*9a60*/  HMMA.16816.F32 R124, R136.reuse, R140, R124 ;  /* 0x0000008c887c723c */ /* 0x044ff0000000187c */
[----:B------:R-:W-:Y:S08]  /*9a70*/  HMMA.16816.F32 R128, R136, R142, R128 ;  /* 0x0000008e8880723c */ /* 0x000ff00000001880 */
[C---:B-1----:R-:W-:Y:S01]  /*9a80*/  HMMA.16816.F32 R136, R168.reuse, R144, R4 ;  /* 0x00000090a888723c */ /* 0x042fe20000001804 */
[----:B------:R-:W1:Y:S07]  /*9a90*/  LDSM.16.MT88.4 R4, [R193+0x3800] ;  /* 0x00380000c104783b */ /* 0x000e6e0000004200 */
[C---:B------:R-:W-:Y:S01]  /*9aa0*/  HMMA.16816.F32 R140, R168.reuse, R146, R8 ;  /* 0x00000092a88c723c */ /* 0x040fe20000001808 */
[----:B------:R-:W2:Y:S07]  /*9ab0*/  LDSM.16.MT88.4 R8, [R194+0x3800] ;  /* 0x00380000c208783b */ /* 0x000eae0000004200 */
[C---:B---3--:R-:W-:Y:S01]  /*9ac0*/  HMMA.16816.F32 R144, R168.reuse, R148, R12 ;  /* 0x00000094a890723c */ /* 0x048fe2000000180c */
[----:B------:R-:W3:Y:S07]  /*9ad0*/  LDSM.16.MT88.4 R12, [R197+0x3800] ;  /* 0x00380000c50c783b */ /* 0x000eee0000004200 */
[C---:B------:R-:W-:Y:S01]  /*9ae0*/  HMMA.16816.F32 R148, R168.reuse, R150, R16 ;  /* 0x00000096a894723c */ /* 0x040fe20000001810 */
[----:B------:R-:W4:Y:S07]  /*9af0*/  LDSM.16.MT88.4 R16, [R196+0x3800] ;  /* 0x00380000c410783b */ /* 0x000f2e0000004200 */
[C---:B------:R-:W-:Y:S08]  /*9b00*/  HMMA.16816.F32 R152, R168.reuse, R156, R20 ;  /* 0x0000009ca898723c */ /* 0x040ff00000001814 */
        /* <DEDUP_REMOVED lines=24> */
[C---:B----4-:R-:W-:Y:S07]  /*9c90*/  HMMA.16816.F32 R92, R168.reuse, R16, R92 ;  /* 0x00000010a85c723c */ /* 0x050fee000000185c */
[-C--:B------:R-:W-:Y:S01]  /*9ca0*/  MOV R16, R3.reuse ;  /* 0x0000000300107202 */ /* 0x080fe20000000f00 */
[C---:B------:R-:W-:Y:S08]  /*9cb0*/  HMMA.16816.F32 R96, R168.reuse, R18, R96 ;  /* 0x00000012a860723c */ /* 0x040ff00000001860 */
[C---:B-1----:R-:W-:Y:S08]  /*9cc0*/  HMMA.16816.F32 R100, R168.reuse, R4, R100 ;  /* 0x00000004a864723c */ /* 0x042ff00000001864 */
[C---:B------:R-:W-:Y:S01]  /*9cd0*/  HMMA.16816.F32 R104, R168.reuse, R6, R104 ;  /* 0x00000006a868723c */ /* 0x040fe20000001868 */
[----:B------:R-:W1:Y:S07]  /*9ce0*/  LDSM.16.MT88.4 R4, [R196+0x7800] ;  /* 0x00780000c404783b */ /* 0x000e6e0000004200 */
[C---:B--2---:R-:W-:Y:S08]  /*9cf0*/  HMMA.16816.F32 R108, R168.reuse, R8, R108 ;  /* 0x00000008a86c723c */ /* 0x044ff0000000186c */
        /* <DEDUP_REMOVED lines=11> */
[----:B------:R-:W-:Y:S02]  /*9db0*/  FADD.FTZ R2, R178, R0 ;  /* 0x00000000b2027221 */ /* 0x000fe40000010000 */
[----:B------:R-:W-:Y:S02]  /*9dc0*/  FADD.FTZ R0, R135, R4 ;  /* 0x0000000487007221 */ /* 0x000fe40000010000 */
[----:B------:R-:W-:Y:S01]  /*9dd0*/  FADD.FTZ R251, R134, R2 ;  /* 0x0000000286fb7221 */ /* 0x000fe20000010000 */
[----:B------:R-:W-:Y:S01]  /*9de0*/  MOV R134, R3 ;  /* 0x0000000300867202 */ /* 0x000fe20000000f00 */
[----:B------:R-:W-:Y:S01]  /*9df0*/  FADD.FTZ R250, R133, R0 ;  /* 0x0000000085fa7221 */ /* 0x000fe20000010000 */
[----:B------:R-:W-:Y:S01]  /*9e00*/  MOV R133, R132 ;  /* 0x0000008400857202 */ /* 0x000fe20000000f00 */
[----:B------:R-:W-:-:S05]  /*9e10*/  @P4 BRA `(.L_x_1256) ;  /* 0xffffc80000004947 */ /* 0x000fca000383ffff */
.L_x_1255:
        /* <DEDUP_REMOVED lines=8> */
.L_x_1326:
[----:B------:R-:W-:Y:S01]  /*9ea0*/  FSETP.NE.FTZ.AND P1, PT, R0, RZ, PT ;  /* 0x000000ff0000720b */ /* 0x000fe20003f35000 */
[----:B---3--:R-:W-:Y:S01]  /*9eb0*/  FADD.FTZ R3, R3, R4 ;  /* 0x0000000403037221 */ /* 0x008fe20000010000 */
[----:B------:R-:W-:Y:S02]  /*9ec0*/  MOV R2, RZ ;  /* 0x000000ff00027202 */ /* 0x000fe40000000f00 */
[----:B------:R-:W-:Y:S02]  /*9ed0*/  MOV R21, 0xff800000 ;  /* 0xff80000000157802 */ /* 0x000fe40000000f00 */
[----:B------:R-:W-:-:S02]  /*9ee0*/  FSETP.NE.FTZ.AND P0, PT, R3, RZ, PT ;  /* 0x000000ff0300720b */ /* 0x000fc40003f15000 */
[----:B------:R-:W-:-:S05]  /*9ef0*/  MOV R20, 0xff800000 ;  /* 0xff80000000147802 */ /* 0x000fca0000000f00 */
[----:B------:R-:W1:Y:S01]  /*9f00*/  @P1 MUFU.LG2 R5, R0 ;  /* 0x0000000000051308 */ /* 0x000e620000000c00 */
[----:B--2---:R-:W-:-:S05]  /*9f10*/  @P1 MOV R4, 0x3f317218 ;  /* 0x3f31721800041802 */ /* 0x004fca0000000f00 */
[----:B------:R-:W-:Y:S02]  /*9f20*/  @P1 FMUL.FTZ R4, R4, c[0x0][0x2d0] ;  /* 0x0000b40004041a20 */ /* 0x000fe40000410000 */
[----:B------:R2:W3:Y:S01]  /*9f30*/  @P1 MUFU.RCP R2, R0 ;  /* 0x0000000000021308 */ /* 0x0004e20000001000 */
[----:B-1----:R-:W-:-:S04]  /*9f40*/  @P1 FMUL.FTZ R5, R5, 0.69314718246459960938 ;  /* 0x3f31721805051820 */ /* 0x002fc80000410000 */
[----:B------:R-:W-:Y:S01]  /*9f50*/  @P1 FFMA.FTZ R21, R4, R132, R5 ;  /* 0x0000008404151223 */ /* 0x000fe20000010005 */
[----:B------:R-:W-:Y:S02]  /*9f60*/  MOV R4, 0x1 ;  /* 0x0000000100047802 */ /* 0x000fe40000000f00 */
[----:B--2---:R-:W-:Y:S01]  /*9f70*/  MOV R0, RZ ;  /* 0x000000ff00007202 */ /* 0x004fe20000000f00 */
[C---:B---3--:R-:W-:Y:S02]  /*9f80*/  FMUL.FTZ R22, R2.reuse, R140 ;  /* 0x0000008c02167220 */ /* 0x048fe40000410000 */
[C---:B------:R-:W-:Y:S02]  /*9f90*/  FMUL.FTZ R23, R2.reuse, R141 ;  /* 0x0000008d02177220 */ /* 0x040fe40000410000 */
[C---:B------:R-:W-:Y:S01]  /*9fa0*/  FMUL.FTZ R30, R2.reuse, R148 ;  /* 0x00000094021e7220 */ /* 0x040fe20000410000 */
[----:B------:R-:W1:Y:S01]  /*9fb0*/  @P0 MUFU.RCP R0, R3 ;  /* 0x0000000300000308 */ /* 0x000e620000001000 */
        /* <DEDUP_REMOVED lines=61> */
[----:B------:R2:W3:Y:S01]  /*a390*/  @P0 MUFU.LG2 R2, R3 ;  /* 0x0000000300020308 */ /* 0x0004e20000000c00 */
[C---:B-1----:R-:W-:Y:S02]  /*a3a0*/  FMUL.FTZ R120, R0.reuse, R142 ;  /* 0x0000008e00787220 */ /* 0x042fe40000410000 */
[C---:B------:R-:W-:Y:S02]  /*a3b0*/  FMUL.FTZ R121, R0.reuse, R143 ;  /* 0x0000008f00797220 */ /* 0x040fe40000410000 */
[C---:B------:R-:W-:Y:S02]  /*a3c0*/  FMUL.FTZ R128, R0.reuse, R158 ;  /* 0x0000009e00807220 */ /* 0x040fe40000410000 */
[C---:B------:R-:W-:Y:S02]  /*a3d0*/  FMUL.FTZ R129, R0.reuse, R159 ;  /* 0x0000009f00817220 */ /* 0x040fe40000410000 */
[C---:B------:R-:W-:Y:S02]  /*a3e0*/  FMUL.FTZ R112, R0.reuse, R138 ;  /* 0x0000008a00707220 */ /* 0x040fe40000410000 */
[----:B------:R-:W-:-:S02]  /*a3f0*/  FMUL.FTZ R113, R0, R139 ;  /* 0x0000008b00717220 */ /* 0x000fc40000410000 */
[C---:B------:R-:W-:Y:S02]  /*a400*/  FMUL.FTZ R116, R0.reuse, R146 ;  /* 0x0000009200747220 */ /* 0x040fe40000410000 */
[C---:B------:R-:W-:Y:S01]  /*a410*/  FMUL.FTZ R117, R0.reuse, R147 ;  /* 0x0000009300757220 */ /* 0x040fe20000410000 */
[----:B--2---:R-:W-:Y:S01]  /*a420*/  @P0 MOV R3, 0x3f317218 ;  /* 0x3f31721800030802 */ /* 0x004fe20000000f00 */
[C---:B------:R-:W-:Y:S02]  /*a430*/  FMUL.FTZ R142, R0.reuse, R166 ;  /* 0x000000a6008e7220 */ /* 0x040fe40000410000 */
[C---:B------:R-:W-:Y:S02]  /*a440*/  FMUL.FTZ R143, R0.reuse, R167 ;  /* 0x000000a7008f7220 */ /* 0x040fe40000410000 */
[C---:B------:R-:W-:Y:S02]  /*a450*/  FMUL.FTZ R158, R0.reuse, R50 ;  /* 0x00000032009e7220 */ /* 0x040fe40000410000 */
[----:B------:R-:W-:-:S02]  /*a460*/  FMUL.FTZ R159, R0, R51 ;  /* 0x00000033009f7220 */ /* 0x000fc40000410000 */
[C---:B------:R-:W-:Y:S02]  /*a470*/  FMUL.FTZ R156, R0.reuse, R54 ;  /* 0x00000036009c7220 */ /* 0x040fe40000410000 */
[----:B------:R-:W-:Y:S02]  /*a480*/  FMUL.FTZ R157, R0, R55 ;  /* 0x00000037009d7220 */ /* 0x000fe40000410000 */
[----:B---3--:R-:W-:Y:S02]  /*a490*/  @P0 FMUL.FTZ R2, R2, 0.69314718246459960938 ;  /* 0x3f31721802020820 */ /* 0x008fe40000410000 */
        /* <DEDUP_REMOVED lines=50> */
[----:B------:R-:W-:Y:S01]  /*a7c0*/  FMUL.FTZ R39, R0, R131 ;  /* 0x0000008300277220 */ /* 0x000fe20000410000 */
[----:B------:R-:W-:Y:S01]  /*a7d0*/  PRMT R0, R4, 0x7610, R0 ;  /* 0x0000761004007816 */ /* 0x000fe20000000000 */
[----:B------:R-:W-:-:S02]  /*a7e0*/  @P0 FFMA.FTZ R20, R3, R16, R2 ;  /* 0x0000001003140223 */ /* 0x000fc40000010002 */
.L_x_1240:
        /* <DEDUP_REMOVED lines=19> */
.L_x_1259:
[----:B--2---:R-:W-:Y:S05]  /*a920*/  BSYNC B0 ;  /* 0x0000000000007941 */ /* 0x004fea0003800000 */
.L_x_1258:
[----:B------:R-:W-:Y:S01]  /*a930*/  PRMT R0, R0, 0x9910, RZ ;  /* 0x0000991000007816 */ /* 0x000fe200000000ff */
[----:B------:R-:W-:Y:S01]  /*a940*/  BSSY B1, `(.L_x_1260) ;  /* 0x000043a000017945 */ /* 0x000fe20003800000 */
[----:B-----5:R-:W-:Y:S02]  /*a950*/  IMAD.MOV.U32 R98, RZ, RZ, R6 ;  /* 0x000000ffff627224 */ /* 0x020fe400078e0006 */
[----:B------:R-:W-:-:S13]  /*a960*/  ISETP.NE.AND P0, PT, R0, RZ, PT ;  /* 0x000000ff0000720c */ /* 0x000fda0003f05270 */
        /* <DEDUP_REMOVED lines=8> */
[----:B------:R-:W4:Y:S01]  /*a9f0*/  LDL R11, [R1+0x50] ;  /* 0x00005000010b7983 */ /* 0x000f220000100800 */
[----:B------:R-:W-:Y:S01]  /*aa00*/  WARPSYNC 0xffffffff ;  /* 0xffffffff00007948 */ /* 0x000fe20003800000 */
[----:B------:R-:W-:-:S02]  /*aa10*/  F2FP.PACK_AB R0, R25, R24 ;  /* 0x000000181900723e */ /* 0x000fc400000000ff */
[----:B------:R-:W-:Y:S01]  /*aa20*/  BAR.SYNC.DEFER_BLOCKING 0x1, 0x100 ;  /* 0x0044000000007b1d */ /* 0x000fe20000010000 */
[----:B------:R-:W-:Y:S02]  /*aa30*/  F2FP.PACK_AB R2, R113, R112 ;  /* 0x000000707102723e */ /* 0x000fe400000000ff */
[----:B------:R-:W-:-:S03]  /*aa40*/  F2FP.PACK_AB R3, R23, R22 ;  /* 0x000000161703723e */ /* 0x000fc600000000ff */
[----:B------:R-:W4:Y:S01]  /*aa50*/  LDL R9, [R1+0x14] ;  /* 0x0000140001097983 */ /* 0x000f220000100800 */
[----:B------:R-:W-:-:S03]  /*aa60*/  F2FP.PACK_AB R4, R85, R84 ;  /* 0x000000545504723e */ /* 0x000fc600000000ff */
[----:B--2---:R1:W-:Y:S04]  /*aa70*/  STS [R8], R0 ;  /* 0x0000000008007388 */ /* 0x0043e80000000800 */
[----:B------:R2:W-:Y:S04]  /*aa80*/  STS [R8+0x400], R2 ;  /* 0x0004000208007388 */ /* 0x0005e80000000800 */
[----:B---3--:R3:W-:Y:S01]  /*aa90*/  STS [R13], R3 ;  /* 0x000000030d007388 */ /* 0x0087e20000000800 */
[----:B-1----:R-:W-:Y:S02]  /*aaa0*/  F2FP.PACK_AB R0, R121, R120 ;  /* 0x000000787900723e */ /* 0x002fe400000000ff */
        /* <DEDUP_REMOVED lines=91> */
[----:B------:R1:W-:Y:S04]  /*b060*/  STS [R8+0xc000], R0 ;  /* 0x00c0000008007388 */ /* 0x0003e80000000800 */
[----:B------:R2:W-:Y:S01]  /*b070*/  STS [R8+0xc400], R2 ;  /* 0x00c4000208007388 */ /* 0x0005e20000000800 */
[----:B---3--:R-:W-:Y:S02]  /*b080*/  F2FP.PACK_AB R3, R89, R88 ;  /* 0x000000585903723e */ /* 0x008fe400000000ff */
[----:B-1----:R-:W-:Y:S01]  /*b090*/  F2FP.PACK_AB R0, R63, R62 ;  /* 0x0000003e3f00723e */ /* 0x002fe200000000ff */
[----:B--2---:R-:W2:Y:S01]  /*b0a0*/  LDL R8, [R1+0x30] ;  /* 0x0000300001087983 */ /* 0x004ea20000100800 */
[----:B------:R-:W-:-:S03]  /*b0b0*/  F2FP.PACK_AB R2, R93, R92 ;  /* 0x0000005c5d02723e */ /* 0x000fc600000000ff */
[----:B------:R1:W-:Y:S04]  /*b0c0*/  STS [R13+0xc000], R4 ;  /* 0x00c000040d007388 */ /* 0x0003e80000000800 */
[----:B------:R3:W-:Y:S04]  /*b0d0*/  STS [R13+0xc400], R0 ;  /* 0x00c400000d007388 */ /* 0x0007e80000000800 */
[----:B------:R4:W-:Y:S01]  /*b0e0*/  STS [R10+0xc000], R3 ;  /* 0x00c000030a007388 */ /* 0x0009e20000000800 */
[----:B-1----:R-:W-:Y:S02]  /*b0f0*/  F2FP.PACK_AB R4, R67, R66 ;  /* 0x000000424304723e */ /* 0x002fe400000000ff */
[----:B---3--:R-:W-:-:S03]  /*b100*/  F2FP.PACK_AB R0, R95, R94 ;  /* 0x0000005e5f00723e */ /* 0x008fc600000000ff */
[----:B------:R1:W-:Y:S01]  /*b110*/  STS [R10+0xc400], R4 ;  /* 0x00c400040a007388 */ /* 0x0003e20000000800 */
[----:B----4-:R-:W-:-:S03]  /*b120*/  F2FP.PACK_AB R3, R109, R108 ;  /* 0x0000006c6d03723e */ /* 0x010fc600000000ff */
[----:B------:R3:W-:Y:S04]  /*b130*/  STS [R12+0xc000], R2 ;  /* 0x00c000020c007388 */ /* 0x0007e80000000800 */
[----:B------:R4:W-:Y:S04]  /*b140*/  STS [R12+0xc400], R0 ;  /* 0x00c400000c007388 */ /* 0x0009e80000000800 */
[----:B------:R4:W-:Y:S01]  /*b150*/  STS [R7+0xc000], R3 ;  /* 0x00c0000307007388 */ /* 0x0009e20000000800 */
[----:B------:R-:W-:Y:S02]  /*b160*/  ISETP.NE.U32.AND P2, PT, RZ, c[0x0][0x508], PT ;  /* 0x00014200ff007a0c */ /* 0x000fe40003f45070 */
[----:B------:R-:W-:Y:S01]  /*b170*/  ISETP.NE.U32.AND P1, PT, RZ, c[0x0][0x500], PT ;  /* 0x00014000ff007a0c */ /* 0x000fe20003f25070 */
[----:B-1----:R-:W2:Y:S01]  /*b180*/  LDL.LU R10, [R1+0x28] ;  /* 0x00002800010a7983 */ /* 0x002ea20000300800 */
[----:B------:R-:W-:-:S02]  /*b190*/  ISETP.NE.AND.EX P2, PT, RZ, c[0x0][0x50c], PT, P2 ;  /* 0x00014300ff007a0c */ /* 0x000fc40003f45320 */
[----:B------:R-:W-:Y:S02]  /*b1a0*/  ISETP.NE.AND.EX P1, PT, RZ, c[0x0][0x504], PT, P1 ;  /* 0x00014100ff007a0c */ /* 0x000fe40003f25310 */
[----:B---3--:R-:W-:Y:S02]  /*b1b0*/  F2FP.PACK_AB R2, R87, R86 ;  /* 0x000000565702723e */ /* 0x008fe400000000ff */
[----:B----4-:R-:W-:Y:S01]  /*b1c0*/  F2FP.PACK_AB R0, R105, R104 ;  /* 0x000000686900723e */ /* 0x010fe200000000ff */
[----:B------:R-:W-:Y:S02]  /*b1d0*/  IMAD.MOV.U32 R12, RZ, RZ, c[0x0][0x388] ;  /* 0x0000e200ff0c7624 */ /* 0x000fe400078e00ff */
[----:B------:R1:W-:Y:S01]  /*b1e0*/  STS [R7+0xc400], R2 ;  /* 0x00c4000207007388 */ /* 0x0003e20000000800 */
[----:B------:R-:W-:-:S03]  /*b1f0*/  F2FP.PACK_AB R3, R71, R70 ;  /* 0x000000464703723e */ /* 0x000fc600000000ff */
[----:B------:R3:W-:Y:S01]  /*b200*/  STS [R6+0xc000], R0 ;  /* 0x00c0000006007388 */ /* 0x0007e20000000800 */
[----:B------:R-:W-:-:S03]  /*b210*/  @P2 LEA R4, P0, R9, c[0x0][0x508], 0x2 ;  /* 0x0001420009042a11 */ /* 0x000fc600078010ff */
[----:B------:R4:W-:Y:S01]  /*b220*/  STS [R6+0xc400], R3 ;  /* 0x00c4000306007388 */ /* 0x0009e20000000800 */
[----:B-1----:R-:W-:Y:S02]  /*b230*/  F2FP.PACK_AB R2, R97, R96 ;  /* 0x000000606102723e */ /* 0x002fe400000000ff */
[----:B---3--:R-:W-:-:S03]  /*b240*/  F2FP.PACK_AB R0, R47, R46 ;  /* 0x0000002e2f00723e */ /* 0x008fc600000000ff */
[----:B------:R1:W-:Y:S01]  /*b250*/  STS [R5+0xc000], R2 ;  /* 0x00c0000205007388 */ /* 0x0003e20000000800 */
[----:B----4-:R-:W-:-:S03]  /*b260*/  F2FP.PACK_AB R3, R49, R48 ;  /* 0x000000303103723e */ /* 0x010fc600000000ff */
[----:B------:R3:W-:Y:S01]  /*b270*/  STS [R5+0xc400], R0 ;  /* 0x00c4000005007388 */ /* 0x0007e20000000800 */
[----:B------:R-:W-:-:S03]  /*b280*/  IMAD.MOV.U32 R6, RZ, RZ, 0x4 ;  /* 0x00000004ff067424 */ /* 0x000fc600078e00ff */
[----:B------:R-:W-:Y:S01]  /*b290*/  STS [R11+0xc000], R3 ;  /* 0x00c000030b007388 */ /* 0x000fe20000000800 */
[----:B------:R-:W-:-:S04]  /*b2a0*/  IMAD.WIDE R6, R9, R6, c[0x0][0x500] ;  /* 0x0001400009067625 */ /* 0x000fc800078e0206 */
[----:B-1----:R-:W-:Y:S01]  /*b2b0*/  IMAD.MOV.U32 R2, RZ, RZ, RZ ;  /* 0x000000ffff027224 */ /* 0x002fe200078e00ff */
[----:B---3--:R-:W-:-:S05]  /*b2c0*/  F2FP.PACK_AB R0, R39, R38 ;  /* 0x000000262700723e */ /* 0x008fca00000000ff */
[----:B------:R1:W-:Y:S04]  /*b2d0*/  STS [R11+0xc400], R0 ;  /* 0x00c400000b007388 */ /* 0x0003e80000000800 */
[----:B------:R-:W-:Y:S06]  /*b2e0*/  BAR.SYNC.DEFER_BLOCKING 0x1, 0x100 ;  /* 0x0044000000007b1d */ /* 0x000fec0000010000 */
[----:B------:R3:W5:Y:S01]  /*b2f0*/  @P1 LDG.E R2, [R6.64] ;  /* 0x0000000606021981 */ /* 0x000762000c1e1900 */
[----:B--2---:R-:W-:-:S05]  /*b300*/  @P2 LEA.HI.X R5, R9, c[0x0][0x50c], R8, 0x2, P0 ;  /* 0x0001430009052a11 */ /* 0x004fca00000f1408 */
[----:B------:R3:W5:Y:S01]  /*b310*/  @P2 LDG.E R12, [R4.64] ;  /* 0x00000006040c2981 */ /* 0x000762000c1e1900 */
[----:B------:R-:W-:-:S04]  /*b320*/  ISETP.NE.AND P0, PT, R10, RZ, PT ;  /* 0x000000ff0a00720c */ /* 0x000fc80003f05270 */
[----:B-1----:R-:W-:Y:S01]  /*b330*/  SEL R0, R10, c[0x0][0x3d4], P0 ;  /* 0x0000f5000a007a07 */ /* 0x002fe20000000000 */
[----:B------:R-:W-:Y:S05]  /*b340*/  @P2 BRA `(.L_x_1262) ;  /* 0x0000004000002947 */ /* 0x000fea0003800000 */
[----:B---3--:R-:W-:Y:S05]  /*b350*/  @!P1 BRA `(.L_x_1262) ;  /* 0x0000003000009947 */ /* 0x008fea0003800000 */
[----:B-----5:R1:W2:Y:S04]  /*b360*/  LDG.E R12, [R6.64] ;  /* 0x00000006060c7981 */ /* 0x0202a8000c1e1900 */
[----:B-1----:R-:W2:Y:S02]  /*b370*/  LDG.E R6, [R6.64+0x4] ;  /* 0x0000040606067981 */ /* 0x002ea4000c1e1900 */
[----:B--2---:R-:W-:Y:S02]  /*b380*/  IADD3 R12, -R12, R6, RZ ;  /* 0x000000060c0c7210 */ /* 0x004fe40007ffe1ff */
.L_x_1262:
[----:B---3--:R-:W2:Y:S01]  /*b390*/  LDL R102, [R1+0x1c] ;  /* 0x00001c0001667983 */ /* 0x008ea20000100800 */
[----:B------:R-:W-:Y:S01]  /*b3a0*/  IMAD.MOV.U32 R10, RZ, RZ, 0x368 ;  /* 0x00000368ff0a7424 */ /* 0x000fe200078e00ff */
[----:B------:R-:W-:Y:S02]  /*b3b0*/  ISETP.GT.AND P2, PT, R0, 0x1, PT ;  /* 0x000000010000780c */ /* 0x000fe40003f44270 */
[----:B------:R-:W3:Y:S02]  /*b3c0*/  LDL R103, [R1+0xe8] ;  /* 0x0000e80001677983 */ /* 0x000ee40000100800 */
[----:B------:R-:W-:-:S02]  /*b3d0*/  SEL R10, R10, 0x328, P2 ;  /* 0x000003280a0a7807 */ /* 0x000fc40001000000 */
[----:B------:R-:W3:Y:S02]  /*b3e0*/  LDL R99, [R1+0x24] ;  /* 0x0000240001637983 */ /* 0x000ee40000100800 */
[----:B------:R-:W2:Y:S02]  /*b3f0*/  LDC.64 R14, c[0x0][R10+0x168] ;  /* 0x00005a000a0e7b82 */ /* 0x000ea40000000a00 */
[----:B------:R-:W4:Y:S01]  /*b400*/  LDL R106, [R1+0x68] ;  /* 0x00006800016a7983 */ /* 0x000f220000100800 */
[----:B------:R-:W-:-:S04]  /*b410*/  ISETP.NE.U32.AND P0, PT, RZ, c[0x0][0x500], PT ;  /* 0x00014000ff007a0c */ /* 0x000fc80003f05070 */
[----:B------:R-:W-:-:S04]  /*b420*/  ISETP.NE.AND.EX P0, PT, RZ, c[0x0][0x504], PT, P0 ;  /* 0x00014100ff007a0c */ /* 0x000fc80003f05300 */
[----:B------:R-:W-:Y:S01]  /*b430*/  SEL R4, R8, RZ, !P0 ;  /* 0x000000ff08047207 */ /* 0x000fe20004000000 */
[----:B------:R-:W1:Y:S08]  /*b440*/  LDC.64 R6, c[0x0][R10+0x170] ;  /* 0x00005c000a067b82 */ /* 0x000e700000000a00 */
[----:B------:R-:W1:Y:S08]  /*b450*/  LDC.64 R16, c[0x0][R10+0x178] ;  /* 0x00005e000a107b82 */ /* 0x000e700000000a00 */
[----:B------:R1:W1:Y:S01]  /*b460*/  LDC.64 R18, c[0x0][R10+0x160] ;  /* 0x000058000a127b82 */ /* 0x0002620000000a00 */
[----:B------:R-:W-:Y:S01]  /*b470*/  SEL R0, R9, RZ, !P0 ;  /* 0x000000ff09007207 */ /* 0x000fe20004000000 */
[----:B------:R-:W-:-:S05]  /*b480*/  IMAD.MOV.U32 R5, RZ, RZ, c[0x0][0x4e8] ;  /* 0x00013a00ff057624 */ /* 0x000fca00078e00ff */
[----:B------:R-:W-:Y:S01]  /*b490*/  ISETP.NE.AND P1, PT, R5, 0x1, PT ;  /* 0x000000010500780c */ /* 0x000fe20003f25270 */
[----:B--2---:R-:W-:Y:S02]  /*b4a0*/  IMAD R8, R15, R102, RZ ;  /* 0x000000660f087224 */ /* 0x004fe400078e02ff */
[----:B------:R-:W2:Y:S01]  /*b4b0*/  LDL R15, [R1+0xe4] ;  /* 0x0000e400010f7983 */ /* 0x000ea20000100800 */
[----:B-1----:R-:W-:-:S04]  /*b4c0*/  IMAD R3, R7, R0, RZ ;  /* 0x0000000007037224 */ /* 0x002fc800078e02ff */
[C---:B------:R-:W-:Y:S02]  /*b4d0*/  IMAD R3, R6.reuse, R4, R3 ;  /* 0x0000000406037224 */ /* 0x040fe400078e0203 */
[----:B------:R-:W-:-:S04]  /*b4e0*/  IMAD.WIDE.U32 R4, R6, R0, RZ ;  /* 0x0000000006047225 */ /* 0x000fc800078e00ff */
[----:B------:R-:W-:-:S04]  /*b4f0*/  IMAD.WIDE.U32 R6, R14, R102, RZ ;  /* 0x000000660e067225 */ /* 0x000fc800078e00ff */
[----:B------:R-:W-:Y:S01]  /*b500*/  IMAD.IADD R13, R5, 0x1, R3 ;  /* 0x00000001050d7824 */ /* 0x000fe200078e0203 */
[----:B-----5:R-:W-:Y:S01]  /*b510*/  IADD3 R9, P5, P4, R4, R6, R2 ;  /* 0x0000000604097210 */ /* 0x020fe20007cbe002 */
[----:B---3--:R-:W-:Y:S01]  /*b520*/  IMAD R3, R99, 0x80, R103 ;  /* 0x0000008063037824 */ /* 0x008fe200078e0267 */
[----:B----4-:R-:W-:Y:S01]  /*b530*/  SEL R4, R106, RZ, P2 ;  /* 0x000000ff6a047207 */ /* 0x010fe20001000000 */
[----:B------:R-:W-:Y:S02]  /*b540*/  IMAD.IADD R11, R7, 0x1, R8 ;  /* 0x00000001070b7824 */ /* 0x000fe400078e0208 */
[----:B------:R-:W-:Y:S01]  /*b550*/  @P1 IMAD.HI.U32 R5, R3, c[0x0][0x4ec], RZ ;  /* 0x00013b0003051a27 */ /* 0x000fe200078e00ff */
[----:B------:R-:W1:Y:S03]  /*b560*/  S2R R103, SR_TID.X ;  /* 0x0000000000677919 */ /* 0x000e660000002100 */
[----:B------:R-:W-:-:S02]  /*b570*/  IMAD R8, R17, R4, RZ ;  /* 0x0000000411087224 */ /* 0x000fc400078e02ff */
[----:B------:R-:W-:-:S04]  /*b580*/  IMAD.WIDE.U32 R6, R16, R4, RZ ;  /* 0x0000000410067225 */ /* 0x000fc800078e00ff */
[----:B------:R-:W-:Y:S01]  /*b590*/  IMAD.MOV.U32 R4, RZ, RZ, R3 ;  /* 0x000000ffff047224 */ /* 0x000fe200078e0003 */
[----:B------:R-:W-:Y:S01]  /*b5a0*/  @P1 SHF.R.U32.HI R4, RZ, c[0x0][0x4f0], R5 ;  /* 0x00013c00ff041a19 */ /* 0x000fe20000011605 */
[----:B------:R-:W-:-:S03]  /*b5b0*/  IMAD.IADD R10, R7, 0x1, R8 ;  /* 0x00000001070a7824 */ /* 0x000fc600078e0208 */
[----:B------:R-:W-:Y:S01]  /*b5c0*/  IADD3 R8, P3, P0, R4, R9, R6 ;  /* 0x0000000904087210 */ /* 0x000fe2000787e006 */
[----:B------:R-:W-:Y:S01]  /*b5d0*/  IMAD.MOV R5, RZ, RZ, -R4 ;  /* 0x000000ffff057224 */ /* 0x000fe200078e0a04 */
[----:B------:R-:W-:Y:S02]  /*b5e0*/  SHF.R.S32.HI R6, RZ, 0x1f, R2 ;  /* 0x0000001fff067819 */ /* 0x000fe40000011402 */
[----:B------:R-:W-:Y:S01]  /*b5f0*/  SHF.R.S32.HI R7, RZ, 0x1f, R4 ;  /* 0x0000001fff077819 */ /* 0x000fe20000011404 */
[----:B------:R-:W-:Y:S01]  /*b600*/  IMAD R4, R5, c[0x0][0x4e8], R3 ;  /* 0x00013a0005047a24 */ /* 0x000fe200078e0203 */
[----:B------:R-:W-:-:S04]  /*b610*/  IADD3.X R9, R13, R11, R6, P5, P4 ;  /* 0x0000000b0d097210 */ /* 0x000fc80002fe8406 */
[----:B------:R-:W-:Y:S01]  /*b620*/  IADD3.X R9, R7, R9, R10, P3, P0 ;  /* 0x0000000907097210 */ /* 0x000fe20001fe040a */
[----:B------:R-:W-:Y:S01]  /*b630*/  IMAD R5, R19, R4, RZ ;  /* 0x0000000413057224 */ /* 0x000fe200078e02ff */
[----:B------:R-:W-:Y:S01]  /*b640*/  SHF.R.S32.HI R7, RZ, 0x1f, R4 ;  /* 0x0000001fff077819 */ /* 0x000fe20000011404 */
[----:B------:R-:W-:-:S04]  /*b650*/  IMAD.MOV.U32 R10, RZ, RZ, c[0x0][0x4a8] ;  /* 0x00012a00ff0a7624 */ /* 0x000fc800078e00ff */
[C---:B------:R-:W-:Y:S02]  /*b660*/  IMAD R7, R18.reuse, R7, R5 ;  /* 0x0000000712077224 */ /* 0x040fe400078e0205 */
        /* <DEDUP_REMOVED lines=13> */
[----:B------:R-:W-:Y:S04]  /*b740*/  SHFL.IDX PT, R8, R8, 0x1, 0x1c1f ;  /* 0x003c1f0008087f89 */ /* 0x000fe800000e0000 */
[----:B------:R3:W4:Y:S01]  /*b750*/  SHFL.IDX PT, R9, R4, 0x1, 0x1c1f ;  /* 0x003c1f0004097f89 */ /* 0x00072200000e0000 */
[----:B------:R-:W-:Y:S01]  /*b760*/  LOP3.LUT P0, RZ, R14, 0x3, RZ, 0xc0, !PT ;  /* 0x000000030eff7812 */ /* 0x000fe2000780c0ff */
[----:B---3--:R-:W-:Y:S02]  /*b770*/  IMAD R4, R12, c[0x0][0x4e8], RZ ;  /* 0x00013a000c047a24 */ /* 0x008fe400078e02ff */
[----:B--2---:R-:W-:-:S05]  /*b780*/  IMAD R5, R99, 0x80, R15 ;  /* 0x0000008063057824 */ /* 0x004fca00078e020f */
[C---:B------:R-:W-:Y:S02]  /*b790*/  IADD3 R7, R5.reuse, 0x8, RZ ;  /* 0x0000000805077810 */ /* 0x040fe40007ffe0ff */
[-C--:B------:R-:W-:Y:S02]  /*b7a0*/  ISETP.GE.OR P3, PT, R5, R4.reuse, P0 ;  /* 0x000000040500720c */ /* 0x080fe40000766670 */
[----:B------:R-:W-:-:S11]  /*b7b0*/  ISETP.GE.OR P0, PT, R7, R4, P0 ;  /* 0x000000040700720c */ /* 0x000fd60000706670 */
[----:B-1----:R1:W-:Y:S01]  /*b7c0*/  @!P3 ST.E [R10.64], R21 ;  /* 0x000000150a00b985 */ /* 0x0023e2000c101906 */
[----:B------:R-:W-:-:S03]  /*b7d0*/  ISETP.GE.AND P3, PT, R5, R4, PT ;  /* 0x000000040500720c */ /* 0x000fc60003f66270 */
[----:B----4-:R1:W-:Y:S01]  /*b7e0*/  @!P0 ST.E [R8.64], R20 ;  /* 0x0000001408008985 */ /* 0x0103e2000c101906 */
[----:B------:R-:W-:Y:S01]  /*b7f0*/  ISETP.GE.AND P0, PT, R7, R4, PT ;  /* 0x000000040700720c */ /* 0x000fe20003f06270 */
[----:B------:R-:W-:Y:S05]  /*b800*/  @P2 BRA `(.L_x_1263) ;  /* 0x00000ad000002947 */ /* 0x000fea0003800000 */
[----:B------:R-:W2:Y:S01]  /*b810*/  LDL R14, [R1+0xa4] ;  /* 0x0000a400010e7983 */ /* 0x000ea20000100800 */
[----:B------:R-:W-:Y:S01]  /*b820*/  IMAD R3, R6, c[0x0][0x3a0], RZ ;  /* 0x0000e80006037a24 */ /* 0x000fe200078e02ff */
[----:B-1----:R-:W-:Y:S01]  /*b830*/  SHF.R.S32.HI R8, RZ, 0x1f, R0 ;  /* 0x0000001fff087819 */ /* 0x002fe20000011400 */
[C---:B------:R-:W-:Y:S01]  /*b840*/  IMAD.WIDE.U32 R6, R2.reuse, c[0x0][0x3a0], RZ ;  /* 0x0000e80002067a25 */ /* 0x040fe200078e00ff */
[----:B------:R1:W3:Y:S03]  /*b850*/  LDS.128 R28, [R219+0x80] ;  /* 0x00008000db1c7984 */ /* 0x0002e60000000c00 */
[----:B------:R-:W-:Y:S01]  /*b860*/  IMAD R2, R2, c[0x0][0x3a4], R3 ;  /* 0x0000e90002027a24 */ /* 0x000fe200078e0203 */
[----:B------:R1:W4:Y:S04]  /*b870*/  LDS.128 R44, [R219+0x1080] ;  /* 0x00108000db2c7984 */ /* 0x0003280000000c00 */
[----:B------:R-:W-:Y:S01]  /*b880*/  IADD3 R3, R7, R2, RZ ;  /* 0x0000000207037210 */ /* 0x000fe20007ffe0ff */
[----:B------:R1:W1:Y:S01]  /*b890*/  LDS.128 R60, [R219+0x2080] ;  /* 0x00208000db3c7984 */ /* 0x0002620000000c00 */
[----:B------:R-:W-:-:S03]  /*b8a0*/  MOV R2, R6 ;  /* 0x0000000600027202 */ /* 0x000fc60000000f00 */
[----:B------:R1:W1:Y:S02]  /*b8b0*/  LDS.128 R72, [R219+0x3080] ;  /* 0x00308000db487984 */ /* 0x0002640000000c00 */
[----:B------:R-:W-:Y:S02]  /*b8c0*/  IMAD.WIDE.U32 R6, R102, c[0x0][0x3e8], R2 ;  /* 0x0000fa0066067a25 */ /* 0x000fe400078e0002 */
[----:B------:R1:W1:Y:S02]  /*b8d0*/  LDS.128 R24, [R219+0x4080] ;  /* 0x00408000db187984 */ /* 0x0002640000000c00 */
[----:B------:R-:W-:Y:S02]  /*b8e0*/  IMAD R3, R8, c[0x0][0x3f0], RZ ;  /* 0x0000fc0008037a24 */ /* 0x000fe400078e02ff */
[----:B------:R1:W1:Y:S01]  /*b8f0*/  LDS.128 R40, [R219+0x5080] ;  /* 0x00508000db287984 */ /* 0x0002620000000c00 */
[----:B------:R-:W-:-:S03]  /*b900*/  IMAD R7, R102, c[0x0][0x3ec], R7 ;  /* 0x0000fb0066077a24 */ /* 0x000fc600078e0207 */
[----:B------:R1:W1:Y:S01]  /*b910*/  LDS.128 R56, [R219+0x6080] ;  /* 0x00608000db387984 */ /* 0x0002620000000c00 */
[----:B------:R-:W-:-:S03]  /*b920*/  IMAD.WIDE.U32 R6, R0, c[0x0][0x3f0], R6 ;  /* 0x0000fc0000067a25 */ /* 0x000fc600078e0006 */
[----:B------:R1:W1:Y:S04]  /*b930*/  LDS.128 R68, [R219+0x7080] ;  /* 0x00708000db447984 */ /* 0x0002680000000c00 */
        /* <DEDUP_REMOVED lines=8> */
[----:B------:R-:W5:Y:S02]  /*b9c0*/  S2R R10, SR_TID.X ;  /* 0x00000000000a7919 */ /* 0x000f640000002100 */
[----:B-----5:R-:W-:-:S04]  /*b9d0*/  SHF.R.S32.HI R9, RZ, 0x1f, R10 ;  /* 0x0000001fff097819 */ /* 0x020fc8000001140a */
[----:B------:R-:W-:-:S04]  /*b9e0*/  LEA.HI R9, R9, R10, RZ, 0x3 ;  /* 0x0000000a09097211 */ /* 0x000fc800078f18ff */
[----:B------:R-:W-:Y:S02]  /*b9f0*/  SHF.R.S32.HI R9, RZ, 0x3, R9 ;  /* 0x00000003ff097819 */ /* 0x000fe40000011409 */
[----:B--2---:R-:W-:-:S04]  /*ba00*/  LEA R5, R99, R14, 0x7 ;  /* 0x0000000e63057211 */ /* 0x004fc800078e38ff */
[----:B------:R-:W-:Y:S01]  /*ba10*/  MOV R2, R5 ;  /* 0x0000000500027202 */ /* 0x000fe20000000f00 */
[----:B------:R-:W-:-:S05]  /*ba20*/  @P1 IMAD.HI.U32 R8, R5, c[0x0][0x4ec], RZ ;  /* 0x00013b0005081a27 */ /* 0x000fca00078e00ff */
[----:B------:R-:W-:Y:S01]  /*ba30*/  @P1 SHF.R.U32.HI R2, RZ, c[0x0][0x4f0], R8 ;  /* 0x00013c00ff021a19 */ /* 0x000fe20000011608 */
[----:B------:R-:W-:-:S03]  /*ba40*/  IMAD R8, R0, c[0x0][0x3f4], R3 ;  /* 0x0000fd0000087a24 */ /* 0x000fc600078e0203 */
[----:B------:R-:W-:Y:S02]  /*ba50*/  SHF.R.S32.HI R3, RZ, 0x1f, R2 ;  /* 0x0000001fff037819 */ /* 0x000fe40000011402 */
[----:B------:R-:W-:Y:S02]  /*ba60*/  IADD3 R0, -R2, RZ, RZ ;  /* 0x000000ff02007210 */ /* 0x000fe40007ffe1ff */
[----:B------:R-:W-:Y:S01]  /*ba70*/  IADD3 R7, R7, R8, RZ ;  /* 0x0000000807077210 */ /* 0x000fe20007ffe0ff */
[----:B------:R-:W-:Y:S02]  /*ba80*/  IMAD R3, R3, c[0x0][0x3e0], RZ ;  /* 0x0000f80003037a24 */ /* 0x000fe400078e02ff */
[----:B------:R-:W-:Y:S02]  /*ba90*/  IMAD R0, R0, c[0x0][0x4e8], R5 ;  /* 0x00013a0000007a24 */ /* 0x000fe400078e0205 */
[C---:B------:R-:W-:Y:S02]  /*baa0*/  IMAD R8, R2.reuse, c[0x0][0x3e4], R3 ;  /* 0x0000f90002087a24 */ /* 0x040fe400078e0203 */
[----:B------:R-:W-:Y:S01]  /*bab0*/  IMAD.WIDE.U32 R2, R2, c[0x0][0x3e0], R6 ;  /* 0x0000f80002027a25 */ /* 0x000fe200078e0006 */
[----:B------:R-:W-:-:S02]  /*bac0*/  SHF.R.S32.HI R5, RZ, 0x1f, R0 ;  /* 0x0000001fff057819 */ /* 0x000fc40000011400 */
[----:B------:R-:W-:Y:S02]  /*bad0*/  LEA R7, R99, R9, 0x7 ;  /* 0x0000000963077211 */ /* 0x000fe400078e38ff */
        /* <DEDUP_REMOVED lines=8> */
[----:B-1-34-:R1:W2:Y:S02]  /*bb60*/  SHFL.IDX PT, R6, R14, RZ, 0x181f ;  /* 0x00181fff0e067589 */ /* 0x01a2a400000e0000 */
.L_x_1327:
[----:B------:R-:W-:Y:S05]  /*bb70*/  BRA.DIV ~URZ, `(.L_x_1265) ;  /* 0x000046927f007947 */ /* 0x000fea000b800000 */
[----:B------:R3:W4:Y:S02]  /*bb80*/  SHFL.IDX PT, R0, R15, RZ, 0x181f ;  /* 0x00181fff0f007589 */ /* 0x00072400000e0000 */
.L_x_1328:
[----:B------:R-:W-:Y:S01]  /*bb90*/  ISETP.GE.AND P0, PT, R7, R4, PT ;  /* 0x000000040700720c */ /* 0x000fe20003f06270 */
[----:B------:R-:W-:-:S12]  /*bba0*/  BSSY B0, `(.L_x_1266) ;  /* 0x0000018000007945 */ /* 0x000fd80003800000 */
[----:B------:R-:W-:Y:S05]  /*bbb0*/  @P0 BRA `(.L_x_1267) ;  /* 0x0000016000000947 */ /* 0x000fea0003800000 */
[----:B------:R-:W5:Y:S04]  /*bbc0*/  LDL.64 R2, [R1] ;  /* 0x0000000001027983 */ /* 0x000f680000100a00 */
[----:B---3--:R-:W3:Y:S04]  /*bbd0*/  LDL R82, [R1+0x8] ;  /* 0x0000080001527983 */ /* 0x008ee80000100800 */
[----:B----4-:R-:W4:Y:S04]  /*bbe0*/  LDL R5, [R1+0xc] ;  /* 0x00000c0001057983 */ /* 0x010f280000100800 */
[----:B--2---:R-:W2:Y:S04]  /*bbf0*/  LDL R83, [R1+0x3c] ;  /* 0x00003c0001537983 */ /* 0x004ea80000100800 */
[----:B------:R-:W2:Y:S04]  /*bc00*/  LDL R81, [R1+0x38] ;  /* 0x0000380001517983 */ /* 0x000ea80000100800 */
[----:B------:R-:W2:Y:S01]  /*bc10*/  LDL R80, [R1+0x34] ;  /* 0x0000340001507983 */ /* 0x000ea20000100800 */
[----:B------:R-:W-:-:S13]  /*bc20*/  ISETP.GE.AND P4, PT, R252, c[0x0][0x3c8], PT ;  /* 0x0000f200fc007a0c */ /* 0x000fda0003f86270 */
[----:B------:R-:W-:Y:S02]  /*bc30*/  @!P4 LEA R8, P1, R252, R0, 0x1 ;  /* 0x00000000fc08c211 */ /* 0x000fe400078208ff */
        /* <DEDUP_REMOVED lines=8> */
[----:B------:R-:W-:-:S02]  /*bcc0*/  @!P4 LEA.HI.X R9, R252, R6, R81, 0x1, P1 ;  /* 0x00000006fc09c211 */ /* 0x000fc400008f0c51 */
[----:B------:R-:W-:Y:S01]  /*bcd0*/  @!P3 LEA.HI.X R3, R5, R6, R80, 0x1, P0 ;  /* 0x000000060503b211 */ /* 0x000fe200000f0c50 */
[----:B------:R2:W-:Y:S04]  /*bce0*/  @!P6 ST.E.128 [R12.64], R28 ;  /* 0x0000001c0c00e985 */ /* 0x0005e8000c101d06 */
[----:B------:R2:W-:Y:S04]  /*bcf0*/  @!P5 ST.E.128 [R10.64], R24 ;  /* 0x000000180a00d985 */ /* 0x0005e8000c101d06 */
[----:B------:R2:W-:Y:S04]  /*bd00*/  @!P4 ST.E.128 [R8.64], R20 ;  /* 0x000000140800c985 */ /* 0x0005e8000c101d06 */
[----:B------:R2:W-:Y:S02]  /*bd10*/  @!P3 ST.E.128 [R2.64], R16 ;  /* 0x000000100200b985 */ /* 0x0005e4000c101d06 */
.L_x_1267:
[----:B------:R-:W-:Y:S05]  /*bd20*/  BSYNC B0 ;  /* 0x0000000000007941 */ /* 0x000fea0003800000 */
.L_x_1266:
[----:B------:R-:W-:Y:S05]  /*bd30*/  BRA.DIV ~URZ, `(.L_x_1268) ;  /* 0x000045327f007947 */ /* 0x000fea000b800000 */
[----:B--2---:R2:W1:Y:S04]  /*bd40*/  SHFL.IDX PT, R6, R14, 0x1, 0x181f ;  /* 0x00381f000e067f89 */ /* 0x00446800000e0000 */
[----:B----4-:R2:W4:Y:S02]  /*bd50*/  SHFL.IDX PT, R0, R15, 0x1, 0x181f ;  /* 0x00381f000f007f89 */ /* 0x01052400000e0000 */
.L_x_1329:
[----:B------:R-:W-:Y:S01]  /*bd60*/  IADD3 R2, R7, 0x20, RZ ;  /* 0x0000002007027810 */ /* 0x000fe20007ffe0ff */
[----:B------:R-:W-:Y:S03]  /*bd70*/  BSSY B0, `(.L_x_1269) ;  /* 0x0000019000007945 */ /* 0x000fe60003800000 */
[----:B------:R-:W-:-:S13]  /*bd80*/  ISETP.GE.AND P0, PT, R2, R4, PT ;  /* 0x000000040200720c */ /* 0x000fda0003f06270 */
[----:B------:R-:W-:Y:S05]  /*bd90*/  @P0 BRA `(.L_x_1270) ;  /* 0x0000016000000947 */ /* 0x000fea0003800000 */
[----:B------:R-:W5:Y:S04]  /*bda0*/  LDL.64 R20, [R1] ;  /* 0x0000000001147983 */ /* 0x000f680000100a00 */
[----:B--2---:R-:W2:Y:S04]  /*bdb0*/  LDL R18, [R1+0x8] ;  /* 0x0000080001127983 */ /* 0x004ea80000100800 */
[----:B---3--:R-:W3:Y:S04]  /*bdc0*/  LDL R5, [R1+0xc] ;  /* 0x00000c0001057983 */ /* 0x008ee80000100800 */
[----:B----4-:R-:W4:Y:S04]  /*bdd0*/  LDL R19, [R1+0x3c] ;  /* 0x00003c0001137983 */ /* 0x010f280000100800 */
[----:B------:R-:W4:Y:S04]  /*bde0*/  LDL R17, [R1+0x38] ;  /* 0x0000380001117983 */ /* 0x000f280000100800 */
[----:B------:R-:W4:Y:S01]  /*bdf0*/  LDL R16, [R1+0x34] ;  /* 0x0000340001107983 */ /* 0x000f220000100800 */
[----:B------:R-:W-:-:S13]  /*be00*/  ISETP.GE.AND P1, PT, R252, c[0x0][0x3c8], PT ;  /* 0x0000f200fc007a0c */ /* 0x000fda0003f26270 */
[----:B------:R-:W-:Y:S02]  /*be10*/  @!P1 LEA R8, P5, R252, R0, 0x1 ;  /* 0x00000000fc089211 */ /* 0x000fe400078a08ff */
[----:B-----5:R-:W-:Y:S02]  /*be20*/  ISETP.GE.AND P3, PT, R20, c[0x0][0x3c8], PT ;  /* 0x0000f20014007a0c */ /* 0x020fe40003f66270 */
[----:B--2---:R-:W-:Y:S02]  /*be30*/  ISETP.GE.AND P2, PT, R18, c[0x0][0x3c8], PT ;  /* 0x0000f20012007a0c */ /* 0x004fe40003f46270 */
[----:B---3--:R-:W-:-:S09]  /*be40*/  ISETP.GE.AND P0, PT, R5, c[0x0][0x3c8], PT ;  /* 0x0000f20005007a0c */ /* 0x008fd20003f06270 */
[-C--:B------:R-:W-:Y:S02]  /*be50*/  @!P3 LEA R12, P4, R20, R0.reuse, 0x1 ;  /* 0x00000000140cb211 */ /* 0x080fe400078808ff */
[----:B------:R-:W-:Y:S02]  /*be60*/  @!P2 LEA R10, P6, R18, R0, 0x1 ;  /* 0x00000000120aa211 */ /* 0x000fe400078c08ff */
[----:B-1----:R-:W-:Y:S02]  /*be70*/  @!P3 LEA.HI.X R13, R20, R6, R21, 0x1, P4 ;  /* 0x00000006140db211 */ /* 0x002fe400020f0c15 */
[----:B------:R-:W-:Y:S02]  /*be80*/  @!P0 LEA R2, P4, R5, R0, 0x1 ;  /* 0x0000000005028211 */ /* 0x000fe400078808ff */
[-C--:B----4-:R-:W-:Y:S02]  /*be90*/  @!P2 LEA.HI.X R11, R18, R6.reuse, R19, 0x1, P6 ;  /* 0x00000006120ba211 */ /* 0x090fe400030f0c13 */
[----:B------:R-:W-:-:S02]  /*bea0*/  @!P1 LEA.HI.X R9, R252, R6, R17, 0x1, P5 ;  /* 0x00000006fc099211 */ /* 0x000fc400028f0c11 */
[----:B------:R-:W-:Y:S01]  /*beb0*/  @!P0 LEA.HI.X R3, R5, R6, R16, 0x1, P4 ;  /* 0x0000000605038211 */ /* 0x000fe200020f0c10 */
[----:B------:R1:W-:Y:S04]  /*bec0*/  @!P3 ST.E.128 [R12.64], R44 ;  /* 0x0000002c0c00b985 */ /* 0x0003e8000c101d06 */
[----:B------:R1:W-:Y:S04]  /*bed0*/  @!P2 ST.E.128 [R10.64], R40 ;  /* 0x000000280a00a985 */ /* 0x0003e8000c101d06 */
[----:B------:R1:W-:Y:S04]  /*bee0*/  @!P1 ST.E.128 [R8.64], R36 ;  /* 0x0000002408009985 */ /* 0x0003e8000c101d06 */
[----:B------:R1:W-:Y:S02]  /*bef0*/  @!P0 ST.E.128 [R2.64], R32 ;  /* 0x0000002002008985 */ /* 0x0003e4000c101d06 */
.L_x_1270:
[----:B------:R-:W-:Y:S05]  /*bf00*/  BSYNC B0 ;  /* 0x0000000000007941 */ /* 0x000fea0003800000 */
.L_x_1269:
[----:B------:R-:W-:Y:S05]  /*bf10*/  BRA.DIV ~URZ, `(.L_x_1271) ;  /* 0x000044127f007947 */ /* 0x000fea000b800000 */
[----:B-1----:R1:W2:Y:S02]  /*bf20*/  SHFL.IDX PT, R6, R14, 0x2, 0x181f ;  /* 0x00581f000e067f89 */ /* 0x0022a400000e0000 */
.L_x_1330:
[----:B------:R-:W-:Y:S05]  /*bf30*/  BRA.DIV ~URZ, `(.L_x_1272) ;  /* 0x000044627f007947 */ /* 0x000fea000b800000 */
[----:B----4-:R4:W1:Y:S02]  /*bf40*/  SHFL.IDX PT, R0, R15, 0x2, 0x181f ;  /* 0x00581f000f007f89 */ /* 0x01086400000e0000 */
.L_x_1331:
[----:B------:R-:W-:Y:S01]  /*bf50*/  IADD3 R2, R7, 0x40, RZ ;  /* 0x0000004007027810 */ /* 0x000fe20007ffe0ff */
[----:B------:R-:W-:Y:S03]  /*bf60*/  BSSY B0, `(.L_x_1273) ;  /* 0x0000019000007945 */ /* 0x000fe60003800000 */
        /* <DEDUP_REMOVED lines=9> */
[----:B-1----:R-:W-:Y:S02]  /*c000*/  @!P1 LEA R8, P5, R252, R0, 0x1 ;  /* 0x00000000fc089211 */ /* 0x002fe400078a08ff */
        /* <DEDUP_REMOVED lines=14> */
.L_x_1274:
[----:B------:R-:W-:Y:S05]  /*c0f0*/  BSYNC B0 ;  /* 0x0000000000007941 */ /* 0x000fea0003800000 */
.L_x_1273:
[----:B------:R-:W-:Y:S05]  /*c100*/  BRA.DIV ~URZ, `(.L_x_1275) ;  /* 0x000042f27f007947 */ /* 0x000fea000b800000 */
[----:B--2---:R2:W3:Y:S04]  /*c110*/  SHFL.IDX PT, R6, R14, 0x3, 0x181f ;  /* 0x00781f000e067f89 */ /* 0x0044e800000e0000 */
[----:B-1----:R2:W1:Y:S02]  /*c120*/  SHFL.IDX PT, R0, R15, 0x3, 0x181f ;  /* 0x00781f000f007f89 */ /* 0x00246400000e0000 */
.L_x_1332:
[----:B------:R-:W-:-:S04]  /*c130*/  IADD3 R2, R7, 0x60, RZ ;  /* 0x0000006007027810 */ /* 0x000fc80007ffe0ff */
[----:B------:R-:W-:-:S13]  /*c140*/  ISETP.GE.AND P0, PT, R2, R4, PT ;  /* 0x000000040200720c */ /* 0x000fda0003f06270 */
[----:B------:R-:W-:Y:S05]  /*c150*/  @P0 BRA `(.L_x_1276) ;  /* 0x00002b8000000947 */ /* 0x000fea0003800000 */
[----:B--234-:R-:W2:Y:S04]  /*c160*/  LDL.64 R14, [R1] ;  /* 0x00000000010e7983 */ /* 0x01cea80000100a00 */
[----:B------:R-:W3:Y:S04]  /*c170*/  LDL R12, [R1+0x8] ;  /* 0x00000800010c7983 */ /* 0x000ee80000100800 */
[----:B------:R-:W4:Y:S04]  /*c180*/  LDL R13, [R1+0x3c] ;  /* 0x00003c00010d7983 */ /* 0x000f280000100800 */
[----:B------:R-:W5:Y:S04]  /*c190*/  LDL R11, [R1+0x38] ;  /* 0x00003800010b7983 */ /* 0x000f680000100800 */
[----:B------:R-:W4:Y:S01]  /*c1a0*/  LDL R10, [R1+0xc] ;  /* 0x00000c00010a7983 */ /* 0x000f220000100800 */
[----:B------:R-:W-:-:S13]  /*c1b0*/  ISETP.GE.AND P0, PT, R252, c[0x0][0x3c8], PT ;  /* 0x0000f200fc007a0c */ /* 0x000fda0003f06270 */
[----:B-1----:R-:W-:Y:S02]  /*c1c0*/  @!P0 LEA R2, P3, R252, R0, 0x1 ;  /* 0x00000000fc028211 */ /* 0x002fe400078608ff */
[----:B--2---:R-:W-:Y:S02]  /*c1d0*/  ISETP.GE.AND P2, PT, R14, c[0x0][0x3c8], PT ;  /* 0x0000f2000e007a0c */ /* 0x004fe40003f46270 */
[----:B---3--:R-:W-:-:S11]  /*c1e0*/  ISETP.GE.AND P1, PT, R12, c[0x0][0x3c8], PT ;  /* 0x0000f2000c007a0c */ /* 0x008fd60003f26270 */
[-C--:B------:R-:W-:Y:S02]  /*c1f0*/  @!P2 LEA R8, P5, R14, R0.reuse, 0x1 ;  /* 0x000000000e08a211 */ /* 0x080fe400078a08ff */
[----:B------:R-:W-:Y:S02]  /*c200*/  @!P1 LEA R4, P4, R12, R0, 0x1 ;  /* 0x000000000c049211 */ /* 0x000fe400078808ff */
[-C--:B------:R-:W-:Y:S02]  /*c210*/  @!P2 LEA.HI.X R9, R14, R6.reuse, R15, 0x1, P5 ;  /* 0x000000060e09a211 */ /* 0x080fe400028f0c0f */
[-C--:B----4-:R-:W-:Y:S02]  /*c220*/  @!P1 LEA.HI.X R5, R12, R6.reuse, R13, 0x1, P4 ;  /* 0x000000060c059211 */ /* 0x090fe400020f0c0d */
[----:B-----5:R-:W-:Y:S01]  /*c230*/  @!P0 LEA.HI.X R3, R252, R6, R11, 0x1, P3 ;  /* 0x00000006fc038211 */ /* 0x020fe200018f0c0b */
        /* <DEDUP_REMOVED lines=10> */
.L_x_1263:
        /* <DEDUP_REMOVED lines=8> */
[----:B------:R-:W-:-:S04]  /*c360*/  IMAD R2, R2, c[0x0][0x440], RZ ;  /* 0x0001100002027a24 */ /* 0x000fc800078e02ff */
        /* <DEDUP_REMOVED lines=25> */
.L_x_1333:
[----:B------:R-:W-:Y:S05]  /*c500*/  BRA.DIV ~URZ, `(.L_x_1278) ;  /* 0x000040227f007947 */ /* 0x000fea000b800000 */
[----:B------:R3:W4:Y:S02]  /*c510*/  SHFL.IDX PT, R0, R21, RZ, 0x1c1f ;  /* 0x001c1fff15007589 */ /* 0x00072400000e0000 */
.L_x_1334:
[----:B------:R-:W-:Y:S01]  /*c520*/  BSSY B0, `(.L_x_1279) ;  /* 0x00000c2000007945 */ /* 0x000fe20003800000 */
[----:B------:R-:W-:Y:S05]  /*c530*/  @P3 BRA `(.L_x_1280) ;  /* 0x00000c0000003947 */ /* 0x000fea0003800000 */
[----:B------:R-:W5:Y:S04]  /*c540*/  LDL R107, [R1+0x10] ;  /* 0x00001000016b7983 */ /* 0x000f680000100800 */
        /* <DEDUP_REMOVED lines=8> */
[----:B------:R-:W-:-:S04]  /*c5d0*/  IADD3 R6, R107, 0x18, RZ ;  /* 0x000000186b067810 */ /* 0x000fc80007ffe0ff */
[----:B------:R-:W-:-:S05]  /*c5e0*/  ISETP.GE.AND P5, PT, R6, c[0x0][0x3c8], PT ;  /* 0x0000f20006007a0c */ /* 0x000fca0003fa6270 */
[----:B------:R-:W-:Y:S02]  /*c5f0*/  @!P2 IMAD.MOV.U32 R2, RZ, RZ, R0 ;  /* 0x000000ffff02a224 */ /* 0x000fe400078e0000 */
[----:B------:R-:W-:Y:S01]  /*c600*/  @!P2 IMAD.MOV.U32 R3, RZ, RZ, R4 ;  /* 0x000000ffff03a224 */ /* 0x000fe200078e0004 */
[----:B----4-:R-:W-:Y:S02]  /*c610*/  ISETP.GE.AND P3, PT, R12, c[0x0][0x3c8], PT ;  /* 0x0000f2000c007a0c */ /* 0x010fe40003f66270 */
[----:B------:R-:W-:Y:S01]  /*c620*/  SHF.R.S32.HI R7, RZ, 0x1f, R10 ;  /* 0x0000001fff077819 */ /* 0x000fe2000001140a */
[C---:B------:R-:W-:Y:S01]  /*c630*/  @!P2 IMAD.WIDE R2, R107.reuse, 0x4, R2 ;  /* 0x000000046b02a825 */ /* 0x040fe200078e0202 */
[C---:B------:R-:W-:Y:S02]  /*c640*/  @!P1 LEA R8, P4, R10.reuse, R0, 0x2 ;  /* 0x000000000a089211 */ /* 0x040fe400078810ff */
[----:B------:R-:W-:Y:S02]  /*c650*/  IADD3 R5, R107, 0x20, RZ ;  /* 0x000000206b057810 */ /* 0x000fe40007ffe0ff */
[----:B------:R-:W-:Y:S01]  /*c660*/  @!P1 LEA.HI.X R9, R10, R4, R7, 0x2, P4 ;  /* 0x000000040a099211 */ /* 0x000fe200020f1407 */
[----:B------:R3:W-:Y:S01]  /*c670*/  @!P2 ST.E.64 [R2.64], R24 ;  /* 0x000000180200a985 */ /* 0x0007e2000c101b06 */
[----:B------:R-:W-:-:S02]  /*c680*/  ISETP.GE.AND P4, PT, R5, c[0x0][0x3c8], PT ;  /* 0x0000f20005007a0c */ /* 0x000fc40003f86270 */
[----:B------:R-:W-:Y:S01]  /*c690*/  SHF.R.S32.HI R11, RZ, 0x1f, R6 ;  /* 0x0000001fff0b7819 */ /* 0x000fe20000011406 */
[----:B------:R4:W-:Y:S01]  /*c6a0*/  @!P1 ST.E.64 [R8.64], R22 ;  /* 0x0000001608009985 */ /* 0x0009e2000c101b06 */
[C---:B------:R-:W-:Y:S02]  /*c6b0*/  @!P5 LEA R10, P1, R6.reuse, R0, 0x2 ;  /* 0x00000000060ad211 */ /* 0x040fe400078210ff */
[----:B------:R-:W-:Y:S02]  /*c6c0*/  SHF.R.S32.HI R7, RZ, 0x1f, R12 ;  /* 0x0000001fff077819 */ /* 0x000fe4000001140c */
[----:B------:R-:W-:Y:S02]  /*c6d0*/  @!P5 LEA.HI.X R11, R6, R4, R11, 0x2, P1 ;  /* 0x00000004060bd211 */ /* 0x000fe400008f140b */
[----:B------:R-:W-:Y:S02]  /*c6e0*/  SHF.R.S32.HI R13, RZ, 0x1f, R5 ;  /* 0x0000001fff0d7819 */ /* 0x000fe40000011405 */
[C---:B---3--:R-:W-:Y:S01]  /*c6f0*/  IADD3 R3, R107.reuse, 0x28, RZ ;  /* 0x000000286b037810 */ /* 0x048fe20007ffe0ff */
[----:B------:R-:W3:Y:S01]  /*c700*/  LDL R24, [R1+0xd8] ;  /* 0x0000d80001187983 */ /* 0x000ee20000100800 */
[----:B------:R-:W-:-:S02]  /*c710*/  IADD3 R2, R107, 0x30, RZ ;  /* 0x000000306b027810 */ /* 0x000fc40007ffe0ff */
[----:B------:R-:W-:Y:S01]  /*c720*/  ISETP.GE.AND P6, PT, R3, c[0x0][0x3c8], PT ;  /* 0x0000f20003007a0c */ /* 0x000fe20003fc6270 */
[----:B----4-:R-:W4:Y:S01]  /*c730*/  LDL R22, [R1+0x9c] ;  /* 0x00009c0001167983 */ /* 0x010f220000100800 */
[----:B------:R-:W-:Y:S02]  /*c740*/  @!P3 LEA R8, P2, R12, R0, 0x2 ;  /* 0x000000000c08b211 */ /* 0x000fe400078410ff */
[----:B------:R-:W-:Y:S01]  /*c750*/  ISETP.GE.AND P1, PT, R2, c[0x0][0x3c8], PT ;  /* 0x0000f20002007a0c */ /* 0x000fe20003f26270 */
[----:B------:R-:W5:Y:S01]  /*c760*/  LDL R25, [R1+0x88] ;  /* 0x0000880001197983 */ /* 0x000f620000100800 */
[----:B------:R-:W-:Y:S02]  /*c770*/  @!P3 LEA.HI.X R9, R12, R4, R7, 0x2, P2 ;  /* 0x000000040c09b211 */ /* 0x000fe400010f1407 */
[----:B------:R-:W-:Y:S01]  /*c780*/  @!P4 LEA R12, P2, R5, R0, 0x2 ;  /* 0x00000000050cc211 */ /* 0x000fe200078410ff */
[----:B------:R-:W3:Y:S01]  /*c790*/  LDL R23, [R1+0x84] ;  /* 0x0000840001177983 */ /* 0x000ee20000100800 */
[----:B------:R-:W-:-:S02]  /*c7a0*/  IADD3 R7, R107, 0x38, RZ ;  /* 0x000000386b077810 */ /* 0x000fc40007ffe0ff */
[----:B------:R-:W-:Y:S02]  /*c7b0*/  @!P4 LEA.HI.X R13, R5, R4, R13, 0x2, P2 ;  /* 0x00000004050dc211 */ /* 0x000fe400010f140d */
[----:B------:R-:W-:Y:S02]  /*c7c0*/  SHF.R.S32.HI R5, RZ, 0x1f, R3 ;  /* 0x0000001fff057819 */ /* 0x000fe40000011403 */
[----:B------:R-:W-:Y:S01]  /*c7d0*/  @!P6 LEA R16, P2, R3, R0, 0x2 ;  /* 0x000000000310e211 */ /* 0x000fe200078410ff */
[----:B------:R1:W-:Y:S01]  /*c7e0*/  @!P3 ST.E.64 [R8.64], R26 ;  /* 0x0000001a0800b985 */ /* 0x0003e2000c101b06 */
[----:B------:R-:W-:Y:S02]  /*c7f0*/  ISETP.GE.AND P3, PT, R7, c[0x0][0x3c8], PT ;  /* 0x0000f20007007a0c */ /* 0x000fe40003f66270 */
[----:B------:R-:W-:Y:S02]  /*c800*/  @!P6 LEA.HI.X R17, R3, R4, R5, 0x2, P2 ;  /* 0x000000040311e211 */ /* 0x000fe400010f1405 */
[----:B------:R-:W-:-:S02]  /*c810*/  SHF.R.S32.HI R3, RZ, 0x1f, R2 ;  /* 0x0000001fff037819 */ /* 0x000fc40000011402 */
[C---:B------:R-:W-:Y:S02]  /*c820*/  IADD3 R6, R107.reuse, 0x40, RZ ;  /* 0x000000406b067810 */ /* 0x040fe40007ffe0ff */
[----:B------:R-:W-:Y:S01]  /*c830*/  IADD3 R5, R107, 0x48, RZ ;  /* 0x000000486b057810 */ /* 0x000fe20007ffe0ff */
[----:B------:R2:W-:Y:S01]  /*c840*/  @!P5 ST.E.64 [R10.64], R30 ;  /* 0x0000001e0a00d985 */ /* 0x0005e2000c101b06 */
[----:B------:R-:W-:-:S03]  /*c850*/  ISETP.GE.AND P5, PT, R6, c[0x0][0x3c8], PT ;  /* 0x0000f20006007a0c */ /* 0x000fc60003fa6270 */
[----:B------:R2:W-:Y:S01]  /*c860*/  @!P4 ST.E.64 [R12.64], R28 ;  /* 0x0000001c0c00c985 */ /* 0x0005e2000c101b06 */
[----:B------:R-:W-:-:S03]  /*c870*/  ISETP.GE.AND P4, PT, R5, c[0x0][0x3c8], PT ;  /* 0x0000f20005007a0c */ /* 0x000fc60003f86270 */
[----:B------:R-:W-:Y:S01]  /*c880*/  @!P6 ST.E.64 [R16.64], R34 ;  /* 0x000000221000e985 */ /* 0x000fe2000c101b06 */
[----:B-1----:R-:W-:-:S03]  /*c890*/  @!P1 LEA R8, P2, R2, R0, 0x2 ;  /* 0x0000000002089211 */ /* 0x002fc600078410ff */
[----:B------:R-:W5:Y:S01]  /*c8a0*/  LDL R27, [R1+0x8c] ;  /* 0x00008c00011b7983 */ /* 0x000f620000100800 */
[----:B------:R-:W-:-:S03]  /*c8b0*/  @!P1 LEA.HI.X R9, R2, R4, R3, 0x2, P2 ;  /* 0x0000000402099211 */ /* 0x000fc600010f1403 */
[----:B------:R-:W5:Y:S01]  /*c8c0*/  LDL R26, [R1+0xc4] ;  /* 0x0000c400011a7983 */ /* 0x000f620000100800 */
[----:B------:R-:W-:-:S04]  /*c8d0*/  IADD3 R3, R107, 0x50, RZ ;  /* 0x000000506b037810 */ /* 0x000fc80007ffe0ff */
[----:B------:R-:W-:Y:S01]  /*c8e0*/  ISETP.GE.AND P6, PT, R3, c[0x0][0x3c8], PT ;  /* 0x0000f20003007a0c */ /* 0x000fe20003fc6270 */
[----:B--2---:R-:W2:Y:S01]  /*c8f0*/  LDL R31, [R1+0xd4] ;  /* 0x0000d400011f7983 */ /* 0x004ea20000100800 */
[----:B------:R-:W-:Y:S02]  /*c900*/  SHF.R.S32.HI R2, RZ, 0x1f, R7 ;  /* 0x0000001fff027819 */ /* 0x000fe40000011407 */
[-C--:B------:R-:W-:Y:S01]  /*c910*/  @!P3 LEA R14, P2, R7, R0.reuse, 0x2 ;  /* 0x00000000070eb211 */ /* 0x080fe200078410ff */
[----:B------:R1:W-:Y:S01]  /*c920*/  @!P1 ST.E.64 [R8.64], R32 ;  /* 0x0000002008009985 */ /* 0x0003e2000c101b06 */
[----:B------:R-:W-:Y:S02]  /*c930*/  @!P4 LEA R12, P1, R5, R0, 0x2 ;  /* 0x00000000050cc211 */ /* 0x000fe400078210ff */
[----:B------:R-:W-:Y:S01]  /*c940*/  @!P3 LEA.HI.X R15, R7, R4, R2, 0x2, P2 ;  /* 0x00000004070fb211 */ /* 0x000fe200010f1402 */
[----:B------:R-:W2:Y:S01]  /*c950*/  LDL R29, [R1+0x90] ;  /* 0x00009000011d7983 */ /* 0x000ea20000100800 */
[----:B------:R-:W-:-:S02]  /*c960*/  @!P5 LEA R10, P2, R6, R0, 0x2 ;  /* 0x00000000060ad211 */ /* 0x000fc400078410ff */
[----:B------:R-:W-:Y:S01]  /*c970*/  SHF.R.S32.HI R7, RZ, 0x1f, R5 ;  /* 0x0000001fff077819 */ /* 0x000fe20000011405 */
[----:B------:R-:W2:Y:S03]  /*c980*/  LDL R30, [R1+0xcc] ;  /* 0x0000cc00011e7983 */ /* 0x000ea60000100800 */
[----:B------:R-:W-:Y:S01]  /*c990*/  @!P4 LEA.HI.X R13, R5, R4, R7, 0x2, P1 ;  /* 0x00000004050dc211 */ /* 0x000fe200008f1407 */
[----:B------:R-:W2:Y:S01]  /*c9a0*/  LDL R28, [R1+0xc8] ;  /* 0x0000c800011c7983 */ /* 0x000ea20000100800 */
[----:B------:R-:W-:-:S03]  /*c9b0*/  @!P6 LEA R18, P1, R3, R0, 0x2 ;  /* 0x000000000312e211 */ /* 0x000fc600078210ff */
[----:B------:R-:W-:Y:S01]  /*c9c0*/  @!P3 ST.E.64 [R14.64], R132 ;  /* 0x000000840e00b985 */ /* 0x000fe2000c101b06 */
[----:B-1----:R-:W-:-:S04]  /*c9d0*/  SHF.R.S32.HI R8, RZ, 0x1f, R6 ;  /* 0x0000001fff087819 */ /* 0x002fc80000011406 */
[----:B------:R-:W-:Y:S02]  /*c9e0*/  @!P5 LEA.HI.X R11, R6, R4, R8, 0x2, P2 ;  /* 0x00000004060bd211 */ /* 0x000fe400010f1408 */
[----:B------:R-:W-:-:S04]  /*c9f0*/  SHF.R.S32.HI R6, RZ, 0x1f, R3 ;  /* 0x0000001fff067819 */ /* 0x000fc80000011403 */
[----:B------:R-:W-:Y:S01]  /*ca00*/  @!P6 LEA.HI.X R19, R3, R4, R6, 0x2, P1 ;  /* 0x000000040313e211 */ /* 0x000fe200008f1406 */
[----:B------:R-:W-:Y:S04]  /*ca10*/  @!P5 ST.E.64 [R10.64], R134 ;  /* 0x000000860a00d985 */ /* 0x000fe8000c101b06 */
[----:B------:R-:W-:Y:S04]  /*ca20*/  @!P4 ST.E.64 [R12.64], R36 ;  /* 0x000000240c00c985 */ /* 0x000fe8000c101b06 */
[----:B------:R1:W-:Y:S04]  /*ca30*/  @!P6 ST.E.64 [R18.64], R44 ;  /* 0x0000002c1200e985 */ /* 0x0003e8000c101b06 */
[----:B-1----:R-:W2:Y:S01]  /*ca40*/  LDL R18, [R1+0xd0] ;  /* 0x0000d00001127983 */ /* 0x002ea20000100800 */
[----:B------:R-:W-:-:S02]  /*ca50*/  IADD3 R2, R107, 0x58, RZ ;  /* 0x000000586b027810 */ /* 0x000fc40007ffe0ff */
[----:B------:R-:W-:Y:S01]  /*ca60*/  IADD3 R5, R107, 0x60, RZ ;  /* 0x000000606b057810 */ /* 0x000fe20007ffe0ff */
[----:B------:R-:W5:Y:S01]  /*ca70*/  LDL R19, [R1+0x80] ;  /* 0x0000800001137983 */ /* 0x000f620000100800 */
[----:B------:R-:W-:Y:S02]  /*ca80*/  ISETP.GE.AND P2, PT, R2, c[0x0][0x3c8], PT ;  /* 0x0000f20002007a0c */ /* 0x000fe40003f46270 */
[----:B------:R-:W-:Y:S02]  /*ca90*/  SHF.R.S32.HI R3, RZ, 0x1f, R2 ;  /* 0x0000001fff037819 */ /* 0x000fe40000011402 */
[----:B------:R-:W-:-:S09]  /*caa0*/  ISETP.GE.AND P3, PT, R5, c[0x0][0x3c8], PT ;  /* 0x0000f20005007a0c */ /* 0x000fd20003f66270 */
[----:B------:R-:W-:-:S04]  /*cab0*/  @!P2 LEA R8, P1, R2, R0, 0x2 ;  /* 0x000000000208a211 */ /* 0x000fc800078210ff */
[----:B------:R-:W-:Y:S02]  /*cac0*/  @!P2 LEA.HI.X R9, R2, R4, R3, 0x2, P1 ;  /* 0x000000040209a211 */ /* 0x000fe400008f1403 */
[C---:B------:R-:W-:Y:S02]  /*cad0*/  IADD3 R3, R107.reuse, 0x68, RZ ;  /* 0x000000686b037810 */ /* 0x040fe40007ffe0ff */
[----:B------:R-:W-:Y:S02]  /*cae0*/  IADD3 R2, R107, 0x70, RZ ;  /* 0x000000706b027810 */ /* 0x000fe40007ffe0ff */
[----:B------:R-:W-:Y:S02]  /*caf0*/  ISETP.GE.AND P5, PT, R3, c[0x0][0x3c8], PT ;  /* 0x0000f20003007a0c */ /* 0x000fe40003fa6270 */
[----:B------:R-:W-:Y:S02]  /*cb00*/  ISETP.GE.AND P1, PT, R2, c[0x0][0x3c8], PT ;  /* 0x0000f20002007a0c */ /* 0x000fe40003f26270 */
[----:B------:R-:W-:-:S04]  /*cb10*/  IADD3 R6, R107, 0x78, RZ ;  /* 0x000000786b067810 */ /* 0x000fc80007ffe0ff */
[----:B------:R-:W-:Y:S02]  /*cb20*/  ISETP.GE.AND P6, PT, R6, c[0x0][0x3c8], PT ;  /* 0x0000f20006007a0c */ /* 0x000fe40003fc6270 */
[----:B------:R-:W-:Y:S02]  /*cb30*/  SHF.R.S32.HI R7, RZ, 0x1f, R5 ;  /* 0x0000001fff077819 */ /* 0x000fe40000011405 */
[CC--:B------:R-:W-:Y:S01]  /*cb40*/  @!P3 LEA R16, P4, R5.reuse, R0.reuse, 0x2 ;  /* 0x000000000510b211 */ /* 0x0c0fe200078810ff */
[----:B------:R1:W-:Y:S02]  /*cb50*/  @!P2 ST.E.64 [R8.64], R40 ;  /* 0x000000280800a985 */ /* 0x0003e4000c101b06 */
[----:B------:R-:W-:Y:S02]  /*cb60*/  @!P1 LEA R12, P2, R2, R0, 0x2 ;  /* 0x00000000020c9211 */ /* 0x000fe400078410ff */
[----:B------:R-:W-:Y:S02]  /*cb70*/  @!P3 LEA.HI.X R17, R5, R4, R7, 0x2, P4 ;  /* 0x000000040511b211 */ /* 0x000fe400020f1407 */
[----:B------:R-:W-:-:S02]  /*cb80*/  @!P5 LEA R14, P4, R3, R0, 0x2 ;  /* 0x00000000030ed211 */ /* 0x000fc400078810ff */
[----:B------:R-:W-:Y:S02]  /*cb90*/  SHF.R.S32.HI R7, RZ, 0x1f, R2 ;  /* 0x0000001fff077819 */ /* 0x000fe40000011402 */
[C---:B------:R-:W-:Y:S02]  /*cba0*/  IADD3 R5, R107.reuse, 0x80, RZ ;  /* 0x000000806b057810 */ /* 0x040fe40007ffe0ff */
[----:B------:R-:W-:Y:S02]  /*cbb0*/  @!P1 LEA.HI.X R13, R2, R4, R7, 0x2, P2 ;  /* 0x00000004020d9211 */ /* 0x000fe400010f1407 */
[----:B------:R-:W-:Y:S02]  /*cbc0*/  @!P6 LEA R10, P2, R6, R0, 0x2 ;  /* 0x00000000060ae211 */ /* 0x000fe400078410ff */
[----:B------:R-:W-:Y:S02]  /*cbd0*/  IADD3 R2, R107, 0x88, RZ ;  /* 0x000000886b027810 */ /* 0x000fe40007ffe0ff */
[----:B-1----:R-:W-:-:S04]  /*cbe0*/  SHF.R.S32.HI R8, RZ, 0x1f, R3 ;  /* 0x0000001fff087819 */ /* 0x002fc80000011403 */
[----:B------:R-:W-:Y:S02]  /*cbf0*/  @!P5 LEA.HI.X R15, R3, R4, R8, 0x2, P4 ;  /* 0x00000004030fd211 */ /* 0x000fe400020f1408 */
[----:B------:R-:W-:Y:S02]  /*cc00*/  ISETP.GE.AND P4, PT, R5, c[0x0][0x3c8], PT ;  /* 0x0000f20005007a0c */ /* 0x000fe40003f86270 */
[----:B------:R-:W-:-:S04]  /*cc10*/  SHF.R.S32.HI R3, RZ, 0x1f, R6 ;  /* 0x0000001fff037819 */ /* 0x000fc80000011406 */
[----:B------:R-:W-:Y:S02]  /*cc20*/  @!P6 LEA.HI.X R11, R6, R4, R3, 0x2, P2 ;  /* 0x00000004060be211 */ /* 0x000fe400010f1403 */
[----:B------:R-:W-:Y:S01]  /*cc30*/  ISETP.GE.AND P2, PT, R2, c[0x0][0x3c8], PT ;  /* 0x0000f20002007a0c */ /* 0x000fe20003f46270 */
[----:B------:R1:W-:Y:S01]  /*cc40*/  @!P3 ST.E.64 [R16.64], R140 ;  /* 0x0000008c1000b985 */ /* 0x0003e2000c101b06 */
[----:B------:R-:W-:-:S03]  /*cc50*/  SHF.R.S32.HI R3, RZ, 0x1f, R5 ;  /* 0x0000001fff037819 */ /* 0x000fc60000011405 */
[C---:B------:R-:W-:Y:S01]  /*cc60*/  @!P4 LEA R8, P3, R5.reuse, R0, 0x2 ;  /* 0x000000000508c211 */ /* 0x040fe200078610ff */
[----:B------:R1:W-:Y:S04]  /*cc70*/  @!P5 ST.E.64 [R14.64], R148 ;  /* 0x000000940e00d985 */ /* 0x0003e8000c101b06 */
[----:B------:R1:W-:Y:S01]  /*cc80*/  @!P1 ST.E.64 [R12.64], R136 ;  /* 0x000000880c009985 */ /* 0x0003e2000c101b06 */
[----:B------:R-:W-:Y:S02]  /*cc90*/  @!P4 LEA.HI.X R9, R5, R4, R3, 0x2, P3 ;  /* 0x000000040509c211 */ /* 0x000fe400018f1403 */
[----:B------:R-:W-:Y:S01]  /*cca0*/  SHF.R.S32.HI R3, RZ, 0x1f, R2 ;  /* 0x0000001fff037819 */ /* 0x000fe20000011402 */
[----:B------:R1:W-:Y:S01]  /*ccb0*/  @!P6 ST.E.64 [R10.64], R144 ;  /* 0x000000900a00e985 */ /* 0x0003e2000c101b06 */
[----:B------:R-:W-:-:S03]  /*ccc0*/  @!P2 LEA R6, P3, R2, R0, 0x2 ;  /* 0x000000000206a211 */ /* 0x000fc600078610ff */
[----:B------:R-:W5:Y:S01]  /*ccd0*/  LDL R5, [R1+0x6c] ;  /* 0x00006c0001057983 */ /* 0x000f620000100800 */
[----:B------:R-:W-:-:S03]  /*cce0*/  @!P2 LEA.HI.X R7, R2, R4, R3, 0x2, P3 ;  /* 0x000000040207a211 */ /* 0x000fc600018f1403 */
[----:B------:R-:W-:Y:S04]  /*ccf0*/  @!P4 ST.E.64 [R8.64], R52 ;  /* 0x000000340800c985 */ /* 0x000fe8000c101b06 */
[----:B------:R3:W-:Y:S01]  /*cd00*/  @!P2 ST.E.64 [R6.64], R56 ;  /* 0x000000380600a985 */ /* 0x0007e2000c101b06 */
[----:B------:R-:W-:-:S03]  /*cd10*/  ISETP.GE.AND P2, PT, R99, c[0x0][0x3c8], PT ;  /* 0x0000f20063007a0c */ /* 0x000fc60003f46270 */
[----:B-1----:R-:W5:Y:S04]  /*cd20*/  LDL R17, [R1+0x78] ;  /* 0x0000780001117983 */ /* 0x002f680000100800 */
[----:B------:R-:W5:Y:S04]  /*cd30*/  LDL R16, [R1+0xb0] ;  /* 0x0000b00001107983 */ /* 0x000f680000100800 */
[----:B------:R-:W5:Y:S04]  /*cd40*/  LDL R15, [R1+0x74] ;  /* 0x00007400010f7983 */ /* 0x000f680000100800 */
[----:B------:R-:W5:Y:S04]  /*cd50*/  LDL R13, [R1+0x70] ;  /* 0x00007000010d7983 */ /* 0x000f680000100800 */
[----:B------:R-:W5:Y:S04]  /*cd60*/  LDL R10, [R1+0x7c] ;  /* 0x00007c00010a7983 */ /* 0x000f680000100800 */
[----:B------:R-:W5:Y:S04]  /*cd70*/  LDL R11, [R1+0xb8] ;  /* 0x0000b800010b7983 */ /* 0x000f680000100800 */
[----:B------:R-:W5:Y:S04]  /*cd80*/  LDL R14, [R1+0xac] ;  /* 0x0000ac00010e7983 */ /* 0x000f680000100800 */
[----:B------:R-:W5:Y:S01]  /*cd90*/  LDL R12, [R1+0xa8] ;  /* 0x0000a800010c7983 */ /* 0x000f620000100800 */
[----:B----4-:R-:W-:-:S13]  /*cda0*/  ISETP.GE.AND P1, PT, R22, c[0x0][0x3c8], PT ;  /* 0x0000f20016007a0c */ /* 0x010fda0003f26270 */
[----:B---3--:R-:W-:-:S04]  /*cdb0*/  @!P1 LEA R6, P3, R22, R0, 0x2 ;  /* 0x0000000016069211 */ /* 0x008fc800078610ff */
[----:B------:R-:W-:Y:S02]  /*cdc0*/  @!P1 LEA.HI.X R7, R22, R4, R24, 0x2, P3 ;  /* 0x0000000416079211 */ /* 0x000fe400018f1418 */
[----:B------:R-:W3:Y:S04]  /*cdd0*/  LDL R24, [R1+0xc0] ;  /* 0x0000c00001187983 */ /* 0x000ee80000100800 */
[----:B------:R-:W4:Y:S01]  /*cde0*/  LDL R22, [R1+0xbc] ;  /* 0x0000bc0001167983 */ /* 0x000f220000100800 */
[----:B------:R-:W-:-:S04]  /*cdf0*/  @!P2 LEA R8, P3, R99, R0, 0x2 ;  /* 0x000000006308a211 */ /* 0x000fc800078610ff */
[----:B--2---:R-:W-:Y:S02]  /*ce00*/  @!P2 LEA.HI.X R9, R99, R4, R18, 0x2, P3 ;  /* 0x000000046309a211 */ /* 0x004fe400018f1412 */
[----:B------:R-:W2:Y:S01]  /*ce10*/  LDL R18, [R1+0xb4] ;  /* 0x0000b40001127983 */ /* 0x000ea20000100800 */
[----:B------:R-:W-:Y:S02]  /*ce20*/  ISETP.GE.AND P5, PT, R103, c[0x0][0x3c8], PT ;  /* 0x0000f20067007a0c */ /* 0x000fe40003fa6270 */
[----:B------:R-:W-:-:S11]  /*ce30*/  ISETP.GE.AND P6, PT, R102, c[0x0][0x3c8], PT ;  /* 0x0000f20066007a0c */ /* 0x000fd60003fc6270 */
[----:B------:R-:W-:-:S04]  /*ce40*/  @!P5 LEA R2, P4, R103, R0, 0x2 ;  /* 0x000000006702d211 */ /* 0x000fc800078810ff */
[----:B------:R-:W-:-:S05]  /*ce50*/  @!P5 LEA.HI.X R3, R103, R4, R106, 0x2, P4 ;  /* 0x000000046703d211 */ /* 0x000fca00020f146a */
[----:B------:R1:W-:Y:S01]  /*ce60*/  @!P5 ST.E.64 [R2.64], R60 ;  /* 0x0000003c0200d985 */ /* 0x0003e2000c101b06 */
[----:B------:R-:W-:-:S03]  /*ce70*/  ISETP.GE.AND P5, PT, R29, c[0x0][0x3c8], PT ;  /* 0x0000f2001d007a0c */ /* 0x000fc60003fa6270 */
[----:B------:R5:W-:Y:S02]  /*ce80*/  @!P1 ST.E.64 [R6.64], R64 ;  /* 0x0000004006009985 */ /* 0x000be4000c101b06 */
[----:B-----5:R-:W-:Y:S02]  /*ce90*/  ISETP.GE.AND P1, PT, R27, c[0x0][0x3c8], PT ;  /* 0x0000f2001b007a0c */ /* 0x020fe40003f26270 */
[----:B-1----:R-:W-:-:S04]  /*cea0*/  @!P6 LEA R2, P4, R102, R0, 0x2 ;  /* 0x000000006602e211 */ /* 0x002fc800078810ff */
[----:B------:R-:W-:Y:S02]  /*ceb0*/  @!P6 LEA.HI.X R3, R102, R4, R31, 0x2, P4 ;  /* 0x000000046603e211 */ /* 0x000fe400020f141f */
[----:B------:R-:W-:-:S03]  /*cec0*/  @!P5 LEA R6, P3, R29, R0, 0x2 ;  /* 0x000000001d06d211 */ /* 0x000fc600078610ff */
[----:B------:R1:W-:Y:S01]  /*ced0*/  @!P6 ST.E.64 [R2.64], R68 ;  /* 0x000000440200e985 */ /* 0x0003e2000c101b06 */
[----:B------:R-:W-:Y:S02]  /*cee0*/  ISETP.GE.AND P6, PT, R25, c[0x0][0x3c8], PT ;  /* 0x0000f20019007a0c */ /* 0x000fe40003fc6270 */
[----:B------:R-:W-:Y:S01]  /*cef0*/  ISETP.GE.AND P4, PT, R23, c[0x0][0x3c8], PT ;  /* 0x0000f20017007a0c */ /* 0x000fe20003f86270 */
[----:B------:R5:W-:Y:S01]  /*cf00*/  @!P2 ST.E.64 [R8.64], R72 ;  /* 0x000000480800a985 */ /* 0x000be2000c101b06 */
[----:B------:R-:W-:Y:S02]  /*cf10*/  @!P5 LEA.HI.X R7, R29, R4, R30, 0x2, P3 ;  /* 0x000000041d07d211 */ /* 0x000fe400018f141e */
[----:B------:R-:W-:-:S03]  /*cf20*/  ISETP.GE.AND P3, PT, R19, c[0x0][0x3c8], PT ;  /* 0x0000f20013007a0c */ /* 0x000fc60003f66270 */
[----:B------:R5:W-:Y:S01]  /*cf30*/  @!P5 ST.E.64 [R6.64], R76 ;  /* 0x0000004c0600d985 */ /* 0x000be2000c101b06 */
[----:B-1----:R-:W-:-:S04]  /*cf40*/  @!P1 LEA R2, P2, R27, R0, 0x2 ;  /* 0x000000001b029211 */ /* 0x002fc800078410ff */
[----:B------:R-:W-:Y:S02]  /*cf50*/  @!P1 LEA.HI.X R3, R27, R4, R28, 0x2, P2 ;  /* 0x000000041b039211 */ /* 0x000fe400010f141c */
[----:B-----5:R-:W-:-:S03]  /*cf60*/  @!P6 LEA R8, P2, R25, R0, 0x2 ;  /* 0x000000001908e211 */ /* 0x020fc600078410ff */
[----:B------:R1:W-:Y:S01]  /*cf70*/  @!P1 ST.E.64 [R2.64], R80 ;  /* 0x0000005002009985 */ /* 0x0003e2000c101b06 */
[----:B------:R-:W-:Y:S02]  /*cf80*/  @!P6 LEA.HI.X R9, R25, R4, R26, 0x2, P2 ;  /* 0x000000041909e211 */ /* 0x000fe400010f141a */
[----:B------:R-:W-:-:S03]  /*cf90*/  @!P3 LEA R6, P2, R19, R0, 0x2 ;  /* 0x000000001306b211 */ /* 0x000fc600078410ff */
[----:B------:R-:W-:Y:S01]  /*cfa0*/  @!P6 ST.E.64 [R8.64], R100 ;  /* 0x000000640800e985 */ /* 0x000fe2000c101b06 */
[----:B------:R-:W-:Y:S02]  /*cfb0*/  ISETP.GE.AND P6, PT, R17, c[0x0][0x3c8], PT ;  /* 0x0000f20011007a0c */ /* 0x000fe40003fc6270 */
[----:B------:R-:W-:Y:S02]  /*cfc0*/  ISETP.GE.AND P1, PT, R10, c[0x0][0x3c8], PT ;  /* 0x0000f2000a007a0c */ /* 0x000fe40003f26270 */
[----:B-1----:R-:W-:-:S04]  /*cfd0*/  @!P4 LEA R2, P5, R23, R0, 0x2 ;  /* 0x000000001702c211 */ /* 0x002fc800078a10ff */
[-C--:B---3--:R-:W-:Y:S02]  /*cfe0*/  @!P4 LEA.HI.X R3, R23, R4.reuse, R24, 0x2, P5 ;  /* 0x000000041703c211 */ /* 0x088fe400028f1418 */
[----:B------:R-:W-:Y:S02]  /*cff0*/  ISETP.GE.AND P5, PT, R15, c[0x0][0x3c8], PT ;  /* 0x0000f2000f007a0c */ /* 0x000fe40003fa6270 */
[----:B----4-:R-:W-:Y:S01]  /*d000*/  @!P3 LEA.HI.X R7, R19, R4, R22, 0x2, P2 ;  /* 0x000000041307b211 */ /* 0x010fe200010f1416 */
[----:B------:R1:W-:Y:S01]  /*d010*/  @!P4 ST.E.64 [R2.64], R84 ;  /* 0x000000540200c985 */ /* 0x0003e2000c101b06 */
[----:B------:R-:W-:-:S03]  /*d020*/  ISETP.GE.AND P4, PT, R13, c[0x0][0x3c8], PT ;  /* 0x0000f2000d007a0c */ /* 0x000fc60003f86270 */
[----:B------:R-:W-:Y:S01]  /*d030*/  @!P3 ST.E.64 [R6.64], R88 ;  /* 0x000000580600b985 */ /* 0x000fe2000c101b06 */
[----:B------:R-:W-:Y:S02]  /*d040*/  ISETP.GE.AND P3, PT, R5, c[0x0][0x3c8], PT ;  /* 0x0000f20005007a0c */ /* 0x000fe40003f66270 */
[----:B-1----:R-:W-:-:S04]  /*d050*/  @!P1 LEA R2, P2, R10, R0, 0x2 ;  /* 0x000000000a029211 */ /* 0x002fc800078410ff */
[----:B------:R-:W-:Y:S02]  /*d060*/  @!P1 LEA.HI.X R3, R10, R4, R11, 0x2, P2 ;  /* 0x000000040a039211 */ /* 0x000fe400010f140b */
[----:B------:R-:W-:-:S03]  /*d070*/  @!P6 LEA R10, P2, R17, R0, 0x2 ;  /* 0x00000000110ae211 */ /* 0x000fc600078410ff */
[----:B------:R1:W-:Y:S01]  /*d080*/  @!P1 ST.E.64 [R2.64], R92 ;  /* 0x0000005c02009985 */ /* 0x0003e2000c101b06 */
[----:B------:R-:W-:-:S04]  /*d090*/  @!P5 LEA R8, P1, R15, R0, 0x2 ;  /* 0x000000000f08d211 */ /* 0x000fc800078210ff */
[----:B------:R-:W-:Y:S02]  /*d0a0*/  @!P5 LEA.HI.X R9, R15, R4, R16, 0x2, P1 ;  /* 0x000000040f09d211 */ /* 0x000fe400008f1410 */
[----:B-1----:R-:W-:-:S04]  /*d0b0*/  @!P3 LEA R2, P1, R5, R0, 0x2 ;  /* 0x000000000502b211 */ /* 0x002fc800078210ff */
[-C--:B------:R-:W-:Y:S02]  /*d0c0*/  @!P3 LEA.HI.X R3, R5, R4.reuse, R12, 0x2, P1 ;  /* 0x000000040503b211 */ /* 0x080fe400008f140c */
[----:B--2---:R-:W-:Y:S02]  /*d0d0*/  @!P6 LEA.HI.X R11, R17, R4, R18, 0x2, P2 ;  /* 0x00000004110be211 */ /* 0x004fe400010f1412 */
[----:B------:R-:W-:-:S04]  /*d0e0*/  @!P4 LEA R6, P2, R13, R0, 0x2 ;  /* 0x000000000d06c211 */ /* 0x000fc800078410ff */
[----:B------:R-:W-:Y:S01]  /*d0f0*/  @!P4 LEA.HI.X R7, R13, R4, R14, 0x2, P2 ;  /* 0x000000040d07c211 */ /* 0x000fe200010f140e */
[----:B------:R1:W-:Y:S04]  /*d100*/  @!P6 ST.E.64 [R10.64], R108 ;  /* 0x0000006c0a00e985 */ /* 0x0003e8000c101b06 */
[----:B------:R1:W-:Y:S04]  /*d110*/  @!P5 ST.E.64 [R8.64], R104 ;  /* 0x000000680800d985 */ /* 0x0003e8000c101b06 */
[----:B------:R1:W-:Y:S04]  /*d120*/  @!P4 ST.E.64 [R6.64], R96 ;  /* 0x000000600600c985 */ /* 0x0003e8000c101b06 */
[----:B------:R1:W-:Y:S02]  /*d130*/  @!P3 ST.E.64 [R2.64], R48 ;  /* 0x000000300200b985 */ /* 0x0003e4000c101b06 */
.L_x_1280:
[----:B------:R-:W-:Y:S05]  /*d140*/  BSYNC B0 ;  /* 0x0000000000007941 */ /* 0x000fea0003800000 */
.L_x_1279:
[----:B------:R-:W-:Y:S05]  /*d150*/  BRA.DIV ~URZ, `(.L_x_1281) ;  /* 0x000034327f007947 */ /* 0x000fea000b800000 */
[----:B--2---:R2:W1:Y:S04]  /*d160*/  SHFL.IDX PT, R4, R20, 0x1, 0x1c1f ;  /* 0x003c1f0014047f89 */ /* 0x00446800000e0000 */
[----:B----4-:R2:W4:Y:S02]  /*d170*/  SHFL.IDX PT, R0, R21, 0x1, 0x1c1f ;  /* 0x003c1f0015007f89 */ /* 0x01052400000e0000 */
.L_x_1335:
[----:B------:R-:W-:Y:S05]  /*d180*/  @P0 BRA `(.L_x_1276) ;  /* 0x00001b5000000947 */ /* 0x000fea0003800000 */
[----:B--23--:R-:W2:Y:S04]  /*d190*/  LDL R21, [R1+0x10] ;  /* 0x0000100001157983 */ /* 0x00cea80000100800 */
[----:B------:R-:W3:Y:S04]  /*d1a0*/  LDL R13, [R1+0x64] ;  /* 0x00006400010d7983 */ /* 0x000ee80000100800 */
[----:B------:R-:W5:Y:S04]  /*d1b0*/  LDL R12, [R1+0x60] ;  /* 0x00006000010c7983 */ /* 0x000f680000100800 */
[----:B-1--4-:R-:W4:Y:S04]  /*d1c0*/  LDL R20, [R1+0xa0] ;  /* 0x0000a00001147983 */ /* 0x012f280000100800 */
[----:B------:R-:W4:Y:S04]  /*d1d0*/  LDL R22, [R1+0xdc] ;  /* 0x0000dc0001167983 */ /* 0x000f280000100800 */
        /* <DEDUP_REMOVED lines=8> */
[----:B------:R-:W4:Y:S01]  /*d260*/  LDL R24, [R1+0xc4] ;  /* 0x0000c40001187983 */ /* 0x000f220000100800 */
[----:B--2---:R-:W-:-:S02]  /*d270*/  ISETP.GE.AND P0, PT, R21, c[0x0][0x3c8], PT ;  /* 0x0000f20015007a0c */ /* 0x004fc40003f06270 */
[----:B------:R-:W-:-:S04]  /*d280*/  IADD3 R2, R21, 0x18, RZ ;  /* 0x0000001815027810 */ /* 0x000fc80007ffe0ff */
[----:B------:R-:W-:Y:S02]  /*d290*/  ISETP.GE.AND P3, PT, R2, c[0x0][0x3c8], PT ;  /* 0x0000f20002007a0c */ /* 0x000fe40003f66270 */
[----:B---3--:R-:W-:-:S05]  /*d2a0*/  ISETP.GE.AND P5, PT, R13, c[0x0][0x3c8], PT ;  /* 0x0000f2000d007a0c */ /* 0x008fca0003fa6270 */
[----:B------:R-:W-:Y:S02]  /*d2b0*/  @!P0 IMAD.MOV.U32 R6, RZ, RZ, R0 ;  /* 0x000000ffff068224 */ /* 0x000fe400078e0000 */
[----:B------:R-:W-:Y:S01]  /*d2c0*/  @!P0 IMAD.MOV.U32 R7, RZ, RZ, R4 ;  /* 0x000000ffff078224 */ /* 0x000fe200078e0004 */
[----:B-----5:R-:W-:Y:S02]  /*d2d0*/  ISETP.GE.AND P4, PT, R12, c[0x0][0x3c8], PT ;  /* 0x0000f2000c007a0c */ /* 0x020fe40003f86270 */
[----:B------:R-:W-:Y:S01]  /*d2e0*/  SHF.R.S32.HI R5, RZ, 0x1f, R2 ;  /* 0x0000001fff057819 */ /* 0x000fe20000011402 */
[C---:B------:R-:W-:Y:S01]  /*d2f0*/  @!P0 IMAD.WIDE R6, R21.reuse, 0x4, R6 ;  /* 0x0000000415068825 */ /* 0x040fe200078e0206 */
[C---:B------:R-:W-:Y:S02]  /*d300*/  @!P3 LEA R16, P1, R2.reuse, R0, 0x2 ;  /* 0x000000000210b211 */ /* 0x040fe400078210ff */
[----:B------:R-:W-:Y:S02]  /*d310*/  IADD3 R3, R21, 0x20, RZ ;  /* 0x0000002015037810 */ /* 0x000fe40007ffe0ff */
[----:B------:R1:W-:Y:S01]  /*d320*/  @!P0 ST.E.64 [R6.64], R112 ;  /* 0x0000007006008985 */ /* 0x0003e2000c101b06 */
[----:B------:R-:W-:-:S02]  /*d330*/  @!P3 LEA.HI.X R17, R2, R4, R5, 0x2, P1 ;  /* 0x000000040211b211 */ /* 0x000fc400008f1405 */
[----:B------:R-:W-:Y:S02]  /*d340*/  ISETP.GE.AND P2, PT, R3, c[0x0][0x3c8], PT ;  /* 0x0000f20003007a0c */ /* 0x000fe40003f46270 */
[-C--:B------:R-:W-:Y:S02]  /*d350*/  @!P5 LEA R10, P1, R13, R0.reuse, 0x2 ;  /* 0x000000000d0ad211 */ /* 0x080fe400078210ff */
[C---:B------:R-:W-:Y:S02]  /*d360*/  IADD3 R2, R21.reuse, 0x28, RZ ;  /* 0x0000002815027810 */ /* 0x040fe40007ffe0ff */
[----:B------:R-:W-:Y:S02]  /*d370*/  @!P4 LEA R8, P0, R12, R0, 0x2 ;  /* 0x000000000c08c211 */ /* 0x000fe400078010ff */
[----:B------:R-:W-:Y:S02]  /*d380*/  IADD3 R5, R21, 0x30, RZ ;  /* 0x0000003015057810 */ /* 0x000fe40007ffe0ff */
[----:B-1----:R-:W-:-:S04]  /*d390*/  SHF.R.S32.HI R7, RZ, 0x1f, R13 ;  /* 0x0000001fff077819 */ /* 0x002fc8000001140d */
[-C--:B------:R-:W-:Y:S02]  /*d3a0*/  @!P5 LEA.HI.X R11, R13, R4.reuse, R7, 0x2, P1 ;  /* 0x000000040d0bd211 */ /* 0x080fe400008f1407 */
[----:B------:R-:W-:Y:S02]  /*d3b0*/  ISETP.GE.AND P1, PT, R2, c[0x0][0x3c8], PT ;  /* 0x0000f20002007a0c */ /* 0x000fe40003f26270 */
[----:B------:R-:W-:Y:S02]  /*d3c0*/  SHF.R.S32.HI R6, RZ, 0x1f, R12 ;  /* 0x0000001fff067819 */ /* 0x000fe4000001140c */
[----:B------:R-:W-:Y:S02]  /*d3d0*/  SHF.R.S32.HI R7, RZ, 0x1f, R3 ;  /* 0x0000001fff077819 */ /* 0x000fe40000011403 */
[----:B------:R-:W-:Y:S02]  /*d3e0*/  @!P4 LEA.HI.X R9, R12, R4, R6, 0x2, P0 ;  /* 0x000000040c09c211 */ /* 0x000fe400000f1406 */
[----:B------:R-:W-:-:S02]  /*d3f0*/  @!P2 LEA R12, P6, R3, R0, 0x2 ;  /* 0x00000000030ca211 */ /* 0x000fc400078c10ff */
[----:B------:R-:W-:Y:S02]  /*d400*/  ISETP.GE.AND P0, PT, R5, c[0x0][0x3c8], PT ;  /* 0x0000f20005007a0c */ /* 0x000fe40003f06270 */
[----:B------:R-:W-:Y:S01]  /*d410*/  IADD3 R6, R21, 0x38, RZ ;  /* 0x0000003815067810 */ /* 0x000fe20007ffe0ff */
[----:B------:R1:W-:Y:S01]  /*d420*/  @!P5 ST.E.64 [R10.64], R120 ;  /* 0x000000780a00d985 */ /* 0x0003e2000c101b06 */
[----:B------:R-:W-:Y:S02]  /*d430*/  @!P2 LEA.HI.X R13, R3, R4, R7, 0x2, P6 ;  /* 0x00000004030da211 */ /* 0x000fe400030f1407 */
[----:B------:R-:W-:Y:S01]  /*d440*/  ISETP.GE.AND P5, PT, R6, c[0x0][0x3c8], PT ;  /* 0x0000f20006007a0c */ /* 0x000fe20003fa6270 */
[----:B------:R2:W-:Y:S01]  /*d450*/  @!P4 ST.E.64 [R8.64], R116 ;  /* 0x000000740800c985 */ /* 0x0005e2000c101b06 */
[----:B------:R-:W-:Y:S02]  /*d460*/  SHF.R.S32.HI R7, RZ, 0x1f, R2 ;  /* 0x0000001fff077819 */ /* 0x000fe40000011402 */
[----:B------:R-:W-:-:S03]  /*d470*/  IADD3 R3, R21, 0x40, RZ ;  /* 0x0000004015037810 */ /* 0x000fc60007ffe0ff */
[-C--:B------:R-:W-:Y:S02]  /*d480*/  @!P0 LEA R14, P6, R5, R0.reuse, 0x2 ;  /* 0x00000000050e8211 */ /* 0x080fe400078c10ff */
[----:B-1----:R-:W-:-:S04]  /*d490*/  @!P1 LEA R10, P4, R2, R0, 0x2 ;  /* 0x00000000020a9211 */ /* 0x002fc800078810ff */
[----:B------:R-:W-:Y:S02]  /*d4a0*/  @!P1 LEA.HI.X R11, R2, R4, R7, 0x2, P4 ;  /* 0x00000004020b9211 */ /* 0x000fe400020f1407 */
[----:B------:R-:W-:Y:S02]  /*d4b0*/  ISETP.GE.AND P4, PT, R3, c[0x0][0x3c8], PT ;  /* 0x0000f20003007a0c */ /* 0x000fe40003f86270 */
[----:B--2---:R-:W-:-:S04]  /*d4c0*/  SHF.R.S32.HI R8, RZ, 0x1f, R5 ;  /* 0x0000001fff087819 */ /* 0x004fc80000011405 */
[----:B------:R-:W-:Y:S02]  /*d4d0*/  @!P0 LEA.HI.X R15, R5, R4, R8, 0x2, P6 ;  /* 0x00000004050f8211 */ /* 0x000fe400030f1408 */
[----:B------:R-:W-:Y:S02]  /*d4e0*/  SHF.R.S32.HI R5, RZ, 0x1f, R6 ;  /* 0x0000001fff057819 */ /* 0x000fe40000011406 */
[C---:B------:R-:W-:Y:S02]  /*d4f0*/  @!P5 LEA R8, P6, R6.reuse, R0, 0x2 ;  /* 0x000000000608d211 */ /* 0x040fe400078c10ff */
[----:B------:R-:W-:Y:S02]  /*d500*/  IADD3 R2, R21, 0x48, RZ ;  /* 0x0000004815027810 */ /* 0x000fe40007ffe0ff */
[----:B------:R-:W-:Y:S02]  /*d510*/  @!P5 LEA.HI.X R9, R6, R4, R5, 0x2, P6 ;  /* 0x000000040609d211 */ /* 0x000fe400030f1405 */
[----:B------:R-:W-:-:S02]  /*d520*/  SHF.R.S32.HI R5, RZ, 0x1f, R3 ;  /* 0x0000001fff057819 */ /* 0x000fc40000011403 */
[C---:B------:R-:W-:Y:S01]  /*d530*/  @!P4 LEA R18, P6, R3.reuse, R0, 0x2 ;  /* 0x000000000312c211 */ /* 0x040fe200078c10ff */
[----:B------:R-:W-:Y:S01]  /*d540*/  @!P3 ST.E.64 [R16.64], R124 ;  /* 0x0000007c1000b985 */ /* 0x000fe2000c101b06 */
[----:B------:R-:W-:Y:S02]  /*d550*/  ISETP.GE.AND P3, PT, R2, c[0x0][0x3c8], PT ;  /* 0x0000f20002007a0c */ /* 0x000fe40003f66270 */
[----:B------:R-:W-:Y:S02]  /*d560*/  @!P4 LEA.HI.X R19, R3, R4, R5, 0x2, P6 ;  /* 0x000000040313c211 */ /* 0x000fe400030f1405 */
[C---:B------:R-:W-:Y:S02]  /*d570*/  IADD3 R5, R21.reuse, 0x50, RZ ;  /* 0x0000005015057810 */ /* 0x040fe40007ffe0ff */
[----:B------:R-:W-:Y:S01]  /*d580*/  IADD3 R3, R21, 0x58, RZ ;  /* 0x0000005815037810 */ /* 0x000fe20007ffe0ff */
[----:B------:R1:W-:Y:S01]  /*d590*/  @!P2 ST.E.64 [R12.64], R138 ;  /* 0x0000008a0c00a985 */ /* 0x0003e2000c101b06 */
[----:B------:R-:W-:-:S03]  /*d5a0*/  ISETP.GE.AND P2, PT, R5, c[0x0][0x3c8], PT ;  /* 0x0000f20005007a0c */ /* 0x000fc60003f46270 */
[----:B------:R-:W-:Y:S01]  /*d5b0*/  @!P1 ST.E.64 [R10.64], R128 ;  /* 0x000000800a009985 */ /* 0x000fe2000c101b06 */
[----:B------:R-:W-:Y:S02]  /*d5c0*/  ISETP.GE.AND P1, PT, R3, c[0x0][0x3c8], PT ;  /* 0x0000f20003007a0c */ /* 0x000fe40003f26270 */
[----:B------:R-:W-:Y:S01]  /*d5d0*/  SHF.R.S32.HI R7, RZ, 0x1f, R2 ;  /* 0x0000001fff077819 */ /* 0x000fe20000011402 */
[----:B------:R-:W-:Y:S04]  /*d5e0*/  @!P0 ST.E.64 [R14.64], R146 ;  /* 0x000000920e008985 */ /* 0x000fe8000c101b06 */
[----:B------:R2:W-:Y:S04]  /*d5f0*/  @!P5 ST.E.64 [R8.64], R142 ;  /* 0x0000008e0800d985 */ /* 0x0005e8000c101b06 */
[----:B------:R3:W-:Y:S01]  /*d600*/  @!P4 ST.E.64 [R18.64], R150 ;  /* 0x000000961200c985 */ /* 0x0007e2000c101b06 */
[----:B-1----:R-:W-:-:S04]  /*d610*/  @!P3 LEA R12, P6, R2, R0, 0x2 ;  /* 0x00000000020cb211 */ /* 0x002fc800078c10ff */
[----:B------:R-:W-:Y:S02]  /*d620*/  @!P3 LEA.HI.X R13, R2, R4, R7, 0x2, P6 ;  /* 0x00000004020db211 */ /* 0x000fe400030f1407 */
[----:B------:R-:W-:Y:S02]  /*d630*/  SHF.R.S32.HI R7, RZ, 0x1f, R3 ;  /* 0x0000001fff077819 */ /* 0x000fe40000011403 */
[-C--:B------:R-:W-:Y:S02]  /*d640*/  @!P1 LEA R16, P6, R3, R0.reuse, 0x2 ;  /* 0x0000000003109211 */ /* 0x080fe400078c10ff */
[----:B--2---:R-:W-:Y:S02]  /*d650*/  SHF.R.S32.HI R9, RZ, 0x1f, R5 ;  /* 0x0000001fff097819 */ /* 0x004fe40000011405 */
[----:B------:R-:W-:Y:S02]  /*d660*/  @!P2 LEA R8, P5, R5, R0, 0x2 ;  /* 0x000000000508a211 */ /* 0x000fe400078a10ff */
[-C--:B------:R-:W-:Y:S01]  /*d670*/  @!P1 LEA.HI.X R17, R3, R4.reuse, R7, 0x2, P6 ;  /* 0x0000000403119211 */ /* 0x080fe200030f1407 */
[----:B---3--:R-:W2:Y:S01]  /*d680*/  LDL R19, [R1+0xd8] ;  /* 0x0000d80001137983 */ /* 0x008ea20000100800 */
[----:B------:R-:W-:-:S03]  /*d690*/  @!P2 LEA.HI.X R9, R5, R4, R9, 0x2, P5 ;  /* 0x000000040509a211 */ /* 0x000fc600028f1409 */
[----:B------:R1:W-:Y:S04]  /*d6a0*/  @!P3 ST.E.64 [R12.64], R154 ;  /* 0x0000009a0c00b985 */ /* 0x0003e8000c101b06 */
[----:B------:R-:W-:Y:S04]  /*d6b0*/  @!P2 ST.E.64 [R8.64], R152 ;  /* 0x000000980800a985 */ /* 0x000fe8000c101b06 */
[----:B------:R3:W-:Y:S01]  /*d6c0*/  @!P1 ST.E.64 [R16.64], R158 ;  /* 0x0000009e10009985 */ /* 0x0007e2000c101b06 */
[----:B------:R-:W-:-:S03]  /*d6d0*/  IADD3 R6, R21, 0x60, RZ ;  /* 0x0000006015067810 */ /* 0x000fc60007ffe0ff */
[----:B------:R-:W5:Y:S04]  /*d6e0*/  LDL R18, [R1+0x7c] ;  /* 0x00007c0001127983 */ /* 0x000f680000100800 */
[----:B-1----:R-:W5:Y:S01]  /*d6f0*/  LDL R13, [R1+0xd0] ;  /* 0x0000d000010d7983 */ /* 0x002f620000100800 */
[C---:B------:R-:W-:Y:S02]  /*d700*/  IADD3 R2, R21.reuse, 0x68, RZ ;  /* 0x0000006815027810 */ /* 0x040fe40007ffe0ff */
[----:B------:R-:W-:Y:S01]  /*d710*/  IADD3 R5, R21, 0x70, RZ ;  /* 0x0000007015057810 */ /* 0x000fe20007ffe0ff */
[----:B------:R-:W5:Y:S04]  /*d720*/  LDL R12, [R1+0x70] ;  /* 0x00007000010c7983 */ /* 0x000f680000100800 */
[----:B---3--:R-:W3:Y:S01]  /*d730*/  LDL R17, [R1+0xd4] ;  /* 0x0000d40001117983 */ /* 0x008ee20000100800 */
[----:B------:R-:W-:-:S02]  /*d740*/  ISETP.GE.AND P0, PT, R6, c[0x0][0x3c8], PT ;  /* 0x0000f20006007a0c */ /* 0x000fc40003f06270 */
[----:B------:R-:W-:Y:S01]  /*d750*/  ISETP.GE.AND P5, PT, R2, c[0x0][0x3c8], PT ;  /* 0x0000f20002007a0c */ /* 0x000fe20003fa6270 */
[----:B------:R-:W3:Y:S01]  /*d760*/  LDL R16, [R1+0x78] ;  /* 0x0000780001107983 */ /* 0x000ee20000100800 */
[----:B------:R-:W-:-:S09]  /*d770*/  SHF.R.S32.HI R3, RZ, 0x1f, R6 ;  /* 0x0000001fff037819 */ /* 0x000fd20000011406 */
[----:B------:R-:W-:-:S04]  /*d780*/  @!P0 LEA R10, P6, R6, R0, 0x2 ;  /* 0x00000000060a8211 */ /* 0x000fc800078c10ff */
[----:B------:R-:W-:Y:S02]  /*d790*/  @!P0 LEA.HI.X R11, R6, R4, R3, 0x2, P6 ;  /* 0x00000004060b8211 */ /* 0x000fe400030f1403 */
[----:B------:R-:W-:Y:S02]  /*d7a0*/  SHF.R.S32.HI R3, RZ, 0x1f, R2 ;  /* 0x0000001fff037819 */ /* 0x000fe40000011402 */
[C---:B------:R-:W-:Y:S02]  /*d7b0*/  @!P5 LEA R14, P6, R2.reuse, R0, 0x2 ;  /* 0x00000000020ed211 */ /* 0x040fe400078c10ff */
[----:B------:R-:W-:Y:S02]  /*d7c0*/  ISETP.GE.AND P4, PT, R5, c[0x0][0x3c8], PT ;  /* 0x0000f20005007a0c */ /* 0x000fe40003f86270 */
[----:B------:R-:W-:Y:S02]  /*d7d0*/  @!P5 LEA.HI.X R15, R2, R4, R3, 0x2, P6 ;  /* 0x00000004020fd211 */ /* 0x000fe400030f1403 */
[----:B------:R-:W-:-:S04]  /*d7e0*/  IADD3 R3, R21, 0x78, RZ ;  /* 0x0000007815037810 */ /* 0x000fc80007ffe0ff */
[----:B------:R-:W-:Y:S02]  /*d7f0*/  ISETP.GE.AND P3, PT, R3, c[0x0][0x3c8], PT ;  /* 0x0000f20003007a0c */ /* 0x000fe40003f66270 */
[----:B------:R-:W-:Y:S02]  /*d800*/  SHF.R.S32.HI R6, RZ, 0x1f, R5 ;  /* 0x0000001fff067819 */ /* 0x000fe40000011405 */
[----:B------:R-:W-:Y:S02]  /*d810*/  IADD3 R2, R21, 0x80, RZ ;  /* 0x0000008015027810 */ /* 0x000fe40007ffe0ff */
[C---:B------:R-:W-:Y:S01]  /*d820*/  @!P4 LEA R8, P6, R5.reuse, R0, 0x2 ;  /* 0x000000000508c211 */ /* 0x040fe200078c10ff */
[----:B------:R1:W-:Y:S01]  /*d830*/  @!P0 ST.E.64 [R10.64], R156 ;  /* 0x0000009c0a008985 */ /* 0x0003e2000c101b06 */
[----:B------:R-:W-:Y:S02]  /*d840*/  ISETP.GE.AND P2, PT, R2, c[0x0][0x3c8], PT ;  /* 0x0000f20002007a0c */ /* 0x000fe40003f46270 */
[----:B------:R-:W-:-:S02]  /*d850*/  @!P4 LEA.HI.X R9, R5, R4, R6, 0x2, P6 ;  /* 0x000000040509c211 */ /* 0x000fc400030f1406 */
[----:B------:R-:W-:Y:S02]  /*d860*/  IADD3 R5, R21, 0x88, RZ ;  /* 0x0000008815057810 */ /* 0x000fe40007ffe0ff */
[----:B------:R-:W-:Y:S01]  /*d870*/  SHF.R.S32.HI R7, RZ, 0x1f, R3 ;  /* 0x0000001fff077819 */ /* 0x000fe20000011403 */
[----:B------:R1:W-:Y:S01]  /*d880*/  @!P5 ST.E.64 [R14.64], R166 ;  /* 0x000000a60e00d985 */ /* 0x0003e2000c101b06 */
[----:B------:R-:W-:Y:S02]  /*d890*/  @!P3 LEA R6, P0, R3, R0, 0x2 ;  /* 0x000000000306b211 */ /* 0x000fe400078010ff */
[----:B------:R-:W-:Y:S01]  /*d8a0*/  ISETP.GE.AND P1, PT, R5, c[0x0][0x3c8], PT ;  /* 0x0000f20005007a0c */ /* 0x000fe20003f26270 */
[----:B------:R-:W3:Y:S01]  /*d8b0*/  LDL R21, [R1+0x84] ;  /* 0x0000840001157983 */ /* 0x000ee20000100800 */
[----:B------:R-:W-:Y:S02]  /*d8c0*/  @!P3 LEA.HI.X R7, R3, R4, R7, 0x2, P0 ;  /* 0x000000040307b211 */ /* 0x000fe400000f1407 */
[----:B----4-:R-:W-:Y:S01]  /*d8d0*/  ISETP.GE.AND P0, PT, R20, c[0x0][0x3c8], PT ;  /* 0x0000f20014007a0c */ /* 0x010fe20003f06270 */
[----:B------:R-:W-:Y:S01]  /*d8e0*/  @!P4 ST.E.64 [R8.64], R160 ;  /* 0x000000a00800c985 */ /* 0x000fe2000c101b06 */
[----:B------:R-:W-:-:S03]  /*d8f0*/  SHF.R.S32.HI R3, RZ, 0x1f, R5 ;  /* 0x0000001fff037819 */ /* 0x000fc60000011405 */
[----:B------:R4:W-:Y:S01]  /*d900*/  @!P3 ST.E.64 [R6.64], R58 ;  /* 0x0000003a0600b985 */ /* 0x0009e2000c101b06 */
[----:B-1----:R-:W-:Y:S02]  /*d910*/  SHF.R.S32.HI R11, RZ, 0x1f, R2 ;  /* 0x0000001fff0b7819 */ /* 0x002fe40000011402 */
[----:B------:R-:W-:-:S04]  /*d920*/  @!P2 LEA R10, P6, R2, R0, 0x2 ;  /* 0x00000000020aa211 */ /* 0x000fc800078c10ff */
[----:B------:R-:W-:Y:S02]  /*d930*/  @!P2 LEA.HI.X R11, R2, R4, R11, 0x2, P6 ;  /* 0x00000004020ba211 */ /* 0x000fe400030f140b */
[-C--:B------:R-:W-:Y:S01]  /*d940*/  @!P0 LEA R2, P6, R20, R0.reuse, 0x2 ;  /* 0x0000000014028211 */ /* 0x080fe200078c10ff */
[----:B------:R-:W3:Y:S04]  /*d950*/  LDL R14, [R1+0x74] ;  /* 0x00007400010e7983 */ /* 0x000ee80000100800 */
[----:B------:R-:W3:Y:S01]  /*d960*/  LDL R15, [R1+0xb0] ;  /* 0x0000b000010f7983 */ /* 0x000ee20000100800 */
[----:B----4-:R-:W-:-:S04]  /*d970*/  @!P1 LEA R6, P3, R5, R0, 0x2 ;  /* 0x0000000005069211 */ /* 0x010fc800078610ff */
[-C--:B------:R-:W-:Y:S02]  /*d980*/  @!P1 LEA.HI.X R7, R5, R4.reuse, R3, 0x2, P3 ;  /* 0x0000000405079211 */ /* 0x080fe400018f1403 */
[----:B------:R-:W-:Y:S02]  /*d990*/  @!P0 LEA.HI.X R3, R20, R4, R22, 0x2, P6 ;  /* 0x0000000414038211 */ /* 0x000fe400030f1416 */
[----:B------:R-:W-:Y:S01]  /*d9a0*/  ISETP.GE.AND P5, PT, R31, c[0x0][0x3c8], PT ;  /* 0x0000f2001f007a0c */ /* 0x000fe20003fa6270 */
[----:B------:R-:W4:Y:S01]  /*d9b0*/  LDL R20, [R1+0x80] ;  /* 0x0000800001147983 */ /* 0x000f220000100800 */
[C---:B------:R-:W-:Y:S02]  /*d9c0*/  ISETP.GE.AND P4, PT, R30.reuse, c[0x0][0x3c8], PT ;  /* 0x0000f2001e007a0c */ /* 0x040fe40003f86270 */
[----:B------:R-:W-:Y:S01]  /*d9d0*/  ISETP.GE.AND P3, PT, R29, c[0x0][0x3c8], PT ;  /* 0x0000f2001d007a0c */ /* 0x000fe20003f66270 */
[----:B------:R-:W4:Y:S04]  /*d9e0*/  LDL R22, [R1+0xc0] ;  /* 0x0000c00001167983 */ /* 0x000f280000100800 */
[----:B------:R1:W-:Y:S04]  /*d9f0*/  @!P2 ST.E.64 [R10.64], R162 ;  /* 0x000000a20a00a985 */ /* 0x0003e8000c101b06 */
[-C--:B------:R-:W-:Y:S01]  /*da00*/  @!P5 LEA R8, P6, R31, R0.reuse, 0x2 ;  /* 0x000000001f08d211 */ /* 0x080fe200078c10ff */
[----:B------:R1:W-:Y:S04]  /*da10*/  @!P1 ST.E.64 [R6.64], R74 ;  /* 0x0000004a06009985 */ /* 0x0003e8000c101b06 */
[----:B------:R2:W-:Y:S04]  /*da20*/  @!P0 ST.E.64 [R2.64], R50 ;  /* 0x0000003202008985 */ /* 0x0005e8000c101b06 */
[----:B------:R-:W4:Y:S04]  /*da30*/  LDL R5, [R1+0x6c] ;  /* 0x00006c0001057983 */ /* 0x000f280000100800 */
[----:B-1----:R-:W4:Y:S01]  /*da40*/  LDL R10, [R1+0xbc] ;  /* 0x0000bc00010a7983 */ /* 0x002f220000100800 */
[----:B------:R-:W-:-:S02]  /*da50*/  @!P4 LEA R6, P0, R30, R0, 0x2 ;  /* 0x000000001e06c211 */ /* 0x000fc400078010ff */
[----:B--2---:R-:W-:Y:S02]  /*da60*/  @!P5 LEA.HI.X R9, R31, R4, R19, 0x2, P6 ;  /* 0x000000041f09d211 */ /* 0x004fe400030f1413 */
[C---:B------:R-:W-:Y:S01]  /*da70*/  @!P3 LEA R2, P6, R29.reuse, R0, 0x2 ;  /* 0x000000001d02b211 */ /* 0x040fe200078c10ff */
[----:B------:R-:W2:Y:S03]  /*da80*/  LDL R19, [R1+0xb8] ;  /* 0x0000b80001137983 */ /* 0x000ea60000100800 */
[-C--:B-----5:R-:W-:Y:S02]  /*da90*/  @!P3 LEA.HI.X R3, R29, R4.reuse, R13, 0x2, P6 ;  /* 0x000000041d03b211 */ /* 0x0a0fe400030f140d */
[----:B------:R-:W5:Y:S01]  /*daa0*/  LDL R13, [R1+0xac] ;  /* 0x0000ac00010d7983 */ /* 0x000f620000100800 */
[----:B---3--:R-:W-:-:S03]  /*dab0*/  @!P4 LEA.HI.X R7, R30, R4, R17, 0x2, P0 ;  /* 0x000000041e07c211 */ /* 0x008fc600000f1411 */
[----:B------:R-:W3:Y:S01]  /*dac0*/  LDL R17, [R1+0xb4] ;  /* 0x0000b40001117983 */ /* 0x000ee20000100800 */
[----:B------:R-:W-:Y:S02]  /*dad0*/  ISETP.GE.AND P2, PT, R27, c[0x0][0x3c8], PT ;  /* 0x0000f2001b007a0c */ /* 0x000fe40003f46270 */
[----:B------:R-:W-:Y:S02]  /*dae0*/  ISETP.GE.AND P1, PT, R25, c[0x0][0x3c8], PT ;  /* 0x0000f20019007a0c */ /* 0x000fe40003f26270 */
[----:B------:R-:W-:Y:S01]  /*daf0*/  ISETP.GE.AND P0, PT, R23, c[0x0][0x3c8], PT ;  /* 0x0000f20017007a0c */ /* 0x000fe20003f06270 */
[----:B------:R1:W-:Y:S04]  /*db00*/  @!P5 ST.E.64 [R8.64], R164 ;  /* 0x000000a40800d985 */ /* 0x0003e8000c101b06 */
[----:B------:R1:W-:Y:S04]  /*db10*/  @!P4 ST.E.64 [R6.64], R78 ;  /* 0x0000004e0600c985 */ /* 0x0003e8000c101b06 */
[----:B------:R1:W-:Y:S02]  /*db20*/  @!P3 ST.E.64 [R2.64], R54 ;  /* 0x000000360200b985 */ /* 0x0003e4000c101b06 */
[----:B-1----:R-:W-:-:S02]  /*db30*/  @!P2 LEA R8, P5, R27, R0, 0x2 ;  /* 0x000000001b08a211 */ /* 0x002fc400078a10ff */
[----:B------:R-:W-:Y:S02]  /*db40*/  @!P1 LEA R6, P6, R25, R0, 0x2 ;  /* 0x0000000019069211 */ /* 0x000fe400078c10ff */
[----:B------:R-:W-:Y:S02]  /*db50*/  @!P2 LEA.HI.X R9, R27, R4, R28, 0x2, P5 ;  /* 0x000000041b09a211 */ /* 0x000fe400028f141c */
[----:B------:R-:W-:Y:S02]  /*db60*/  @!P0 LEA R2, P3, R23, R0, 0x2 ;  /* 0x0000000017028211 */ /* 0x000fe400078610ff */
[----:B------:R-:W-:Y:S02]  /*db70*/  ISETP.GE.AND P4, PT, R21, c[0x0][0x3c8], PT ;  /* 0x0000f20015007a0c */ /* 0x000fe40003f86270 */
[-C--:B------:R-:W-:Y:S02]  /*db80*/  @!P1 LEA.HI.X R7, R25, R4.reuse, R26, 0x2, P6 ;  /* 0x0000000419079211 */ /* 0x080fe400030f141a */
[----:B------:R-:W-:Y:S01]  /*db90*/  @!P0 LEA.HI.X R3, R23, R4, R24, 0x2, P3 ;  /* 0x0000000417038211 */ /* 0x000fe200018f1418 */
[----:B------:R-:W-:Y:S01]  /*dba0*/  @!P2 ST.E.64 [R8.64], R90 ;  /* 0x0000005a0800a985 */ /* 0x000fe2000c101b06 */
[----:B------:R-:W-:-:S03]  /*dbb0*/  ISETP.GE.AND P3, PT, R18, c[0x0][0x3c8], PT ;  /* 0x0000f20012007a0c */ /* 0x000fc60003f66270 */
[----:B------:R1:W-:Y:S04]  /*dbc0*/  @!P1 ST.E.64 [R6.64], R82 ;  /* 0x0000005206009985 */ /* 0x0003e8000c101b06 */
[----:B------:R4:W-:Y:S01]  /*dbd0*/  @!P0 ST.E.64 [R2.64], R42 ;  /* 0x0000002a02008985 */ /* 0x0009e2000c101b06 */
[----:B------:R-:W-:Y:S02]  /*dbe0*/  ISETP.GE.AND P2, PT, R16, c[0x0][0x3c8], PT ;  /* 0x0000f20010007a0c */ /* 0x000fe40003f46270 */
[----:B------:R-:W-:Y:S02]  /*dbf0*/  ISETP.GE.AND P1, PT, R14, c[0x0][0x3c8], PT ;  /* 0x0000f2000e007a0c */ /* 0x000fe40003f26270 */
[----:B-1----:R-:W-:Y:S02]  /*dc00*/  @!P4 LEA R6, P0, R21, R0, 0x2 ;  /* 0x000000001506c211 */ /* 0x002fe400078010ff */
[----:B----4-:R-:W-:-:S02]  /*dc10*/  ISETP.GE.AND P5, PT, R20, c[0x0][0x3c8], PT ;  /* 0x0000f20014007a0c */ /* 0x010fc40003fa6270 */
[----:B------:R-:W-:Y:S02]  /*dc20*/  @!P4 LEA.HI.X R7, R21, R4, R22, 0x2, P0 ;  /* 0x000000041507c211 */ /* 0x000fe400000f1416 */
[----:B------:R-:W-:-:S09]  /*dc30*/  ISETP.GE.AND P0, PT, R12, c[0x0][0x3c8], PT ;  /* 0x0000f2000c007a0c */ /* 0x000fd20003f06270 */
[C---:B------:R-:W-:Y:S01]  /*dc40*/  @!P5 LEA R2, P6, R20.reuse, R0, 0x2 ;  /* 0x000000001402d211 */ /* 0x040fe200078c10ff */
[----:B------:R1:W-:Y:S03]  /*dc50*/  @!P4 ST.E.64 [R6.64], R62 ;  /* 0x0000003e0600c985 */ /* 0x0003e6000c101b06 */
[----:B------:R-:W-:Y:S02]  /*dc60*/  @!P5 LEA.HI.X R3, R20, R4, R10, 0x2, P6 ;  /* 0x000000041403d211 */ /* 0x000fe400030f140a */
[-C--:B------:R-:W-:Y:S02]  /*dc70*/  @!P3 LEA R10, P4, R18, R0.reuse, 0x2 ;  /* 0x00000000120ab211 */ /* 0x080fe400078810ff */
[-C--:B------:R-:W-:Y:S01]  /*dc80*/  @!P2 LEA R8, P6, R16, R0.reuse, 0x2 ;  /* 0x000000001008a211 */ /* 0x080fe200078c10ff */
[----:B------:R4:W-:Y:S01]  /*dc90*/  @!P5 ST.E.64 [R2.64], R66 ;  /* 0x000000420200d985 */ /* 0x0009e2000c101b06 */
[----:B-1----:R-:W-:-:S04]  /*dca0*/  @!P1 LEA R6, P5, R14, R0, 0x2 ;  /* 0x000000000e069211 */ /* 0x002fc800078a10ff */
[-C--:B------:R-:W-:Y:S02]  /*dcb0*/  @!P1 LEA.HI.X R7, R14, R4.reuse, R15, 0x2, P5 ;  /* 0x000000040e079211 */ /* 0x080fe400028f140f */
[----:B--2---:R-:W-:Y:S02]  /*dcc0*/  @!P3 LEA.HI.X R11, R18, R4, R19, 0x2, P4 ;  /* 0x00000004120bb211 */ /* 0x004fe400020f1413 */
[----:B----4-:R-:W-:-:S03]  /*dcd0*/  @!P0 LEA R2, P4, R12, R0, 0x2 ;  /* 0x000000000c028211 */ /* 0x010fc600078810ff */
[----:B------:R1:W-:Y:S01]  /*dce0*/  @!P3 ST.E.64 [R10.64], R94 ;  /* 0x0000005e0a00b985 */ /* 0x0003e2000c101b06 */
[-C--:B-----5:R-:W-:Y:S02]  /*dcf0*/  @!P0 LEA.HI.X R3, R12, R4.reuse, R13, 0x2, P4 ;  /* 0x000000040c038211 */ /* 0x0a0fe400020f140d */
[----:B---3--:R-:W-:-:S05]  /*dd00*/  @!P2 LEA.HI.X R9, R16, R4, R17, 0x2, P6 ;  /* 0x000000041009a211 */ /* 0x008fca00030f1411 */
[----:B------:R1:W-:Y:S04]  /*dd10*/  @!P2 ST.E.64 [R8.64], R86 ;  /* 0x000000560800a985 */ /* 0x0003e8000c101b06 */
[----:B------:R1:W-:Y:S04]  /*dd20*/  @!P1 ST.E.64 [R6.64], R70 ;  /* 0x0000004606009985 */ /* 0x0003e8000c101b06 */
[----:B------:R1:W-:Y:S01]  /*dd30*/  @!P0 ST.E.64 [R2.64], R46 ;  /* 0x0000002e02008985 */ /* 0x0003e2000c101b06 */
[----:B------:R-:W-:-:S13]  /*dd40*/  ISETP.GE.AND P0, PT, R5, c[0x0][0x3c8], PT ;  /* 0x0000f20005007a0c */ /* 0x000fda0003f06270 */
[----:B------:R-:W-:Y:S05]  /*dd50*/  @P0 BRA `(.L_x_1276) ;  /* 0x00000f8000000947 */ /* 0x000fea0003800000 */
[----:B------:R-:W2:Y:S01]  /*dd60*/  LDL R12, [R1+0xa8] ;  /* 0x0000a800010c7983 */ /* 0x000ea20000100800 */
[----:B-1----:R-:W-:-:S04]  /*dd70*/  LEA R2, P0, R5, R0, 0x2 ;  /* 0x0000000005027211 */ /* 0x002fc800078010ff */
[----:B--2---:R-:W-:-:S05]  /*dd80*/  LEA.HI.X R3, R5, R4, R12, 0x2, P0 ;  /* 0x0000000405037211 */ /* 0x004fca00000f140c */
[----:B------:R1:W-:Y:S01]  /*dd90*/  ST.E.64 [R2.64], R38 ;  /* 0x0000002602007985 */ /* 0x0003e2000c101b06 */
[----:B------:R-:W-:Y:S05]  /*dda0*/  BRA `(.L_x_1276) ;  /* 0x00000f3000007947 */ /* 0x000fea0003800000 */
.L_x_1261:
        /* <DEDUP_REMOVED lines=22> */
.L_x_1282:
        /* <DEDUP_REMOVED lines=57> */
.L_x_1284:
[----:B------:R-:W-:Y:S05]  /*e2a0*/  BSYNC B0 ;  /* 0x0000000000007941 */ /* 0x000fea0003800000 */
.L_x_1283:
[----:B------:R-:W-:-:S13]  /*e2b0*/  ISETP.GT.AND P0, PT, R16, 0x1, PT ;  /* 0x000000011000780c */ /* 0x000fda0003f04270 */
[----:B------:R-:W-:Y:S05]  /*e2c0*/  @P0 BRA `(.L_x_1276) ;  /* 0x00000a1000000947 */ /* 0x000fea0003800000 */
[----:B------:R-:W2:Y:S04]  /*e2d0*/  LDL.LU R4, [R1+0x1c] ;  /* 0x00001c0001047983 */ /* 0x000ea80000300800 */
[----:B-1----:R-:W3:Y:S04]  /*e2e0*/  LDL.LU R2, [R1+0x24] ;  /* 0x0000240001027983 */ /* 0x002ee80000300800 */
[----:B------:R-:W4:Y:S04]  /*e2f0*/  LDL R6, [R1+0xa4] ;  /* 0x0000a40001067983 */ /* 0x000f280000100800 */
[----:B------:R-:W1:Y:S02]  /*e300*/  S2R R12, SR_TID.X ;  /* 0x00000000000c7919 */ /* 0x000e640000002100 */
[----:B-1----:R-:W-:-:S04]  /*e310*/  SHF.R.S32.HI R11, RZ, 0x1f, R12 ;  /* 0x0000001fff0b7819 */ /* 0x002fc8000001140c */
[----:B------:R-:W-:-:S04]  /*e320*/  LEA.HI R11, R11, R12, RZ, 0x3 ;  /* 0x0000000c0b0b7211 */ /* 0x000fc800078f18ff */
[----:B------:R-:W-:Y:S02]  /*e330*/  SHF.R.S32.HI R11, RZ, 0x3, R11 ;  /* 0x00000003ff0b7819 */ /* 0x000fe4000001140b */
[----:B--2---:R-:W-:Y:S02]  /*e340*/  MOV R8, R4 ;  /* 0x0000000400087202 */ /* 0x004fe40000000f00 */
[----:B------:R-:W-:Y:S02]  /*e350*/  MOV R4, c[0x0][0x4e8] ;  /* 0x00013a0000047a02 */ /* 0x000fe40000000f00 */
[----:B---3--:R-:W-:Y:S01]  /*e360*/  MOV R10, R2 ;  /* 0x00000002000a7202 */ /* 0x008fe20000000f00 */
[----:B------:R-:W-:Y:S01]  /*e370*/  IMAD R2, R13, c[0x0][0x3a0], RZ ;  /* 0x0000e8000d027a24 */ /* 0x000fe200078e02ff */
[----:B------:R-:W-:Y:S01]  /*e380*/  ISETP.NE.AND P0, PT, R4, 0x1, PT ;  /* 0x000000010400780c */ /* 0x000fe20003f05270 */
[----:B------:R-:W-:Y:S01]  /*e390*/  IMAD.WIDE.U32 R4, R0, c[0x0][0x3a0], RZ ;  /* 0x0000e80000047a25 */ /* 0x000fe200078e00ff */
[----:B------:R-:W-:-:S03]  /*e3a0*/  LEA R14, R10, R11, 0x7 ;  /* 0x0000000b0a0e7211 */ /* 0x000fc600078e38ff */
[----:B------:R-:W-:Y:S01]  /*e3b0*/  IMAD R0, R0, c[0x0][0x3a4], R2 ;  /* 0x0000e90000007a24 */ /* 0x000fe200078e0202 */
[----:B----4-:R-:W-:Y:S01]  /*e3c0*/  LEA R2, R10, R6, 0x7 ;  /* 0x000000060a027211 */ /* 0x010fe200078e38ff */
[----:B------:R-:W-:-:S03]  /*e3d0*/  IMAD R6, R20, c[0x0][0x3f0], RZ ;  /* 0x0000fc0014067a24 */ /* 0x000fc600078e02ff */
[----:B------:R-:W-:Y:S01]  /*e3e0*/  IADD3 R5, R5, R0, RZ ;  /* 0x0000000005057210 */ /* 0x000fe20007ffe0ff */
[----:B------:R-:W-:Y:S02]  /*e3f0*/  IMAD.MOV.U32 R0, RZ, RZ, R2 ;  /* 0x000000ffff007224 */ /* 0x000fe400078e0002 */
[----:B------:R-:W-:-:S04]  /*e400*/  @P0 IMAD.HI.U32 R7, R2, c[0x0][0x4ec], RZ ;  /* 0x00013b0002070a27 */ /* 0x000fc800078e00ff */
[----:B------:R-:W-:Y:S01]  /*e410*/  IMAD.WIDE.U32 R4, R8, c[0x0][0x3e8], R4 ;  /* 0x0000fa0008047a25 */ /* 0x000fe200078e0004 */
[----:B------:R-:W-:-:S03]  /*e420*/  @P0 SHF.R.U32.HI R0, RZ, c[0x0][0x4f0], R7 ;  /* 0x00013c00ff000a19 */ /* 0x000fc60000011607 */
[----:B------:R-:W-:Y:S01]  /*e430*/  IMAD R5, R8, c[0x0][0x3ec], R5 ;  /* 0x0000fb0008057a24 */ /* 0x000fe200078e0205 */
[----:B------:R-:W-:Y:S01]  /*e440*/  SHF.R.S32.HI R8, RZ, 0x1f, R0 ;  /* 0x0000001fff087819 */ /* 0x000fe20000011400 */
[C---:B------:R-:W-:Y:S02]  /*e450*/  IMAD R9, R3.reuse, c[0x0][0x3f4], R6 ;  /* 0x0000fd0003097a24 */ /* 0x040fe400078e0206 */
[----:B------:R-:W-:Y:S01]  /*e460*/  IMAD.WIDE.U32 R6, R3, c[0x0][0x3f0], R4 ;  /* 0x0000fc0003067a25 */ /* 0x000fe200078e0004 */
[----:B------:R-:W-:-:S03]  /*e470*/  IADD3 R4, -R0, RZ, RZ ;  /* 0x000000ff00047210 */ /* 0x000fc60007ffe1ff */
[----:B------:R-:W-:Y:S01]  /*e480*/  IMAD R5, R8, c[0x0][0x3e0], RZ ;  /* 0x0000f80008057a24 */ /* 0x000fe200078e02ff */
[----:B------:R-:W-:Y:S01]  /*e490*/  IADD3 R3, R7, R9, RZ ;  /* 0x0000000907037210 */ /* 0x000fe20007ffe0ff */
[----:B------:R-:W-:Y:S02]  /*e4a0*/  IMAD R4, R4, c[0x0][0x4e8], R2 ;  /* 0x00013a0004047a24 */ /* 0x000fe400078e0202 */
[----:B------:R-:W-:Y:S02]  /*e4b0*/  IMAD.MOV.U32 R2, RZ, RZ, R6 ;  /* 0x000000ffff027224 */ /* 0x000fe400078e0006 */
        /* <DEDUP_REMOVED lines=12> */
.L_x_1336:
[----:B------:R-:W-:Y:S05]  /*e580*/  BRA.DIV ~URZ, `(.L_x_1286) ;  /* 0x000021327f007947 */ /* 0x000fea000b800000 */
[----:B------:R3:W4:Y:S02]  /*e590*/  SHFL.IDX PT, R0, R15, RZ, 0x181f ;  /* 0x00181fff0f007589 */ /* 0x00072400000e0000 */
.L_x_1337:
        /* <DEDUP_REMOVED lines=15> */
[CC--:B------:R-:W-:Y:S02]  /*e690*/  @!P3 LEA R10, P4, R2.reuse, R0.reuse, 0x1 ;  /* 0x00000000020ab211 */ /* 0x0c0fe400078808ff */
[----:B------:R-:W-:Y:S02]  /*e6a0*/  @!P2 LEA R8, P6, R19, R0, 0x1 ;  /* 0x000000001308a211 */ /* 0x000fe400078c08ff */
[----:B------:R-:W-:Y:S02]  /*e6b0*/  @!P3 LEA.HI.X R11, R2, R4, R3, 0x1, P4 ;  /* 0x00000004020bb211 */ /* 0x000fe400020f0c03 */
[----:B------:R-:W-:Y:S02]  /*e6c0*/  @!P0 LEA R2, P4, R5, R0, 0x1 ;  /* 0x0000000005028211 */ /* 0x000fe400078808ff */
[-C--:B--2---:R-:W-:Y:S02]  /*e6d0*/  @!P2 LEA.HI.X R9, R19, R4.reuse, R20, 0x1, P6 ;  /* 0x000000041309a211 */ /* 0x084fe400030f0c14 */
[----:B------:R-:W-:-:S02]  /*e6e0*/  @!P1 LEA.HI.X R7, R252, R4, R18, 0x1, P5 ;  /* 0x00000004fc079211 */ /* 0x000fc400028f0c12 */
[----:B------:R-:W-:Y:S01]  /*e6f0*/  @!P0 LEA.HI.X R3, R5, R4, R16, 0x1, P4 ;  /* 0x0000000405038211 */ /* 0x000fe200020f0c10 */
[----:B------:R2:W-:Y:S04]  /*e700*/  @!P3 ST.E.128 [R10.64], RZ ;  /* 0x000000ff0a00b985 */ /* 0x0005e8000c101d06 */
[----:B------:R2:W-:Y:S04]  /*e710*/  @!P2 ST.E.128 [R8.64], RZ ;  /* 0x000000ff0800a985 */ /* 0x0005e8000c101d06 */
[----:B------:R2:W-:Y:S04]  /*e720*/  @!P1 ST.E.128 [R6.64], RZ ;  /* 0x000000ff06009985 */ /* 0x0005e8000c101d06 */
[----:B------:R2:W-:Y:S02]  /*e730*/  @!P0 ST.E.128 [R2.64], RZ ;  /* 0x000000ff02008985 */ /* 0x0005e4000c101d06 */
.L_x_1288:
[----:B------:R-:W-:Y:S05]  /*e740*/  BSYNC B0 ;  /* 0x0000000000007941 */ /* 0x000fea0003800000 */
.L_x_1287:
[----:B------:R-:W-:Y:S05]  /*e750*/  BRA.DIV ~URZ, `(.L_x_1289) ;  /* 0x00001fc27f007947 */ /* 0x000fea000b800000 */
[----:B--2---:R2:W1:Y:S04]  /*e760*/  SHFL.IDX PT, R4, R12, 0x1, 0x181f ;  /* 0x00381f000c047f89 */ /* 0x00446800000e0000 */
[----:B----4-:R2:W4:Y:S02]  /*e770*/  SHFL.IDX PT, R0, R15, 0x1, 0x181f ;  /* 0x00381f000f007f89 */ /* 0x01052400000e0000 */
.L_x_1338:
        /* <DEDUP_REMOVED lines=22> */
[----:B------:R1:W-:Y:S04]  /*e8e0*/  @!P3 ST.E.128 [R10.64], RZ ;  /* 0x000000ff0a00b985 */ /* 0x0003e8000c101d06 */
[----:B------:R1:W-:Y:S04]  /*e8f0*/  @!P2 ST.E.128 [R8.64], RZ ;  /* 0x000000ff0800a985 */ /* 0x0003e8000c101d06 */
[----:B------:R1:W-:Y:S04]  /*e900*/  @!P1 ST.E.128 [R6.64], RZ ;  /* 0x000000ff06009985 */ /* 0x0003e8000c101d06 */
[----:B------:R1:W-:Y:S02]  /*e910*/  @!P0 ST.E.128 [R2.64], RZ ;  /* 0x000000ff02008985 */ /* 0x0003e4000c101d06 */
.L_x_1291:
[----:B------:R-:W-:Y:S05]  /*e920*/  BSYNC B0 ;  /* 0x0000000000007941 */ /* 0x000fea0003800000 */
.L_x_1290:
[----:B------:R-:W-:Y:S05]  /*e930*/  BRA.DIV ~URZ, `(.L_x_1292) ;  /* 0x00001ea27f007947 */ /* 0x000fea000b800000 */
[----:B-1----:R1:W2:Y:S02]  /*e940*/  SHFL.IDX PT, R4, R12, 0x2, 0x181f ;  /* 0x00581f000c047f89 */ /* 0x0022a400000e0000 */
.L_x_1339:
[----:B------:R-:W-:Y:S05]  /*e950*/  BRA.DIV ~URZ, `(.L_x_1293) ;  /* 0x00001ef27f007947 */ /* 0x000fea000b800000 */
[----:B----4-:R4:W1:Y:S02]  /*e960*/  SHFL.IDX PT, R0, R15, 0x2, 0x181f ;  /* 0x00581f000f007f89 */ /* 0x01086400000e0000 */
.L_x_1340:
        /* <DEDUP_REMOVED lines=26> */
.L_x_1295:
[----:B------:R-:W-:Y:S05]  /*eb10*/  BSYNC B0 ;  /* 0x0000000000007941 */ /* 0x000fea0003800000 */
.L_x_1294:
[----:B------:R-:W-:Y:S05]  /*eb20*/  BRA.DIV ~URZ, `(.L_x_1296) ;  /* 0x00001d827f007947 */ /* 0x000fea000b800000 */
[----:B--2---:R2:W3:Y:S04]  /*eb30*/  SHFL.IDX PT, R4, R12, 0x3, 0x181f ;  /* 0x00781f000c047f89 */ /* 0x0044e800000e0000 */
[----:B-1----:R2:W1:Y:S02]  /*eb40*/  SHFL.IDX PT, R0, R15, 0x3, 0x181f ;  /* 0x00781f000f007f89 */ /* 0x00246400000e0000 */
.L_x_1341:
[----:B------:R-:W-:-:S04]  /*eb50*/  IADD3 R14, R14, 0x60, RZ ;  /* 0x000000600e0e7810 */ /* 0x000fc80007ffe0ff */
        /* <DEDUP_REMOVED lines=8> */
[----:B------:R-:W-:-:S13]  /*ebe0*/  ISETP.GE.AND P1, PT, R252, c[0x0][0x3c8], PT ;  /* 0x0000f200fc007a0c */ /* 0x000fda0003f26270 */
[----:B-1----:R-:W-:Y:S02]  /*ebf0*/  @!P1 LEA R6, P5, R252, R0, 0x1 ;  /* 0x00000000fc069211 */ /* 0x002fe400078a08ff */
        /* <DEDUP_REMOVED lines=8> */
[----:B------:R-:W-:-:S02]  /*ec80*/  @!P1 LEA.HI.X R7, R252, R4, R15, 0x1, P5 ;  /* 0x00000004fc079211 */ /* 0x000fc400028f0c0f */
[----:B------:R-:W-:Y:S01]  /*ec90*/  @!P0 LEA.HI.X R3, R5, R4, R12, 0x1, P4 ;  /* 0x0000000405038211 */ /* 0x000fe200020f0c0c */
[----:B------:R1:W-:Y:S04]  /*eca0*/  @!P3 ST.E.128 [R10.64], RZ ;  /* 0x000000ff0a00b985 */ /* 0x0003e8000c101d06 */
[----:B------:R1:W-:Y:S04]  /*ecb0*/  @!P2 ST.E.128 [R8.64], RZ ;  /* 0x000000ff0800a985 */ /* 0x0003e8000c101d06 */
[----:B------:R1:W-:Y:S04]  /*ecc0*/  @!P1 ST.E.128 [R6.64], RZ ;  /* 0x000000ff06009985 */ /* 0x0003e8000c101d06 */
[----:B------:R1:W-:Y:S02]  /*ecd0*/  @!P0 ST.E.128 [R2.64], RZ ;  /* 0x000000ff02008985 */ /* 0x0003e4000c101d06 */
.L_x_1276:
[----:B------:R-:W-:Y:S05]  /*ece0*/  BSYNC B1 ;  /* 0x0000000000017941 */ /* 0x000fea0003800000 */
.L_x_1260:
[----:B-1--4-:R-:W4:Y:S02]  /*ecf0*/  LDL R0, [R1+0xe0] ;  /* 0x0000e00001007983 */ /* 0x012f240000100800 */
[----:B----4-:R-:W-:-:S13]  /*ed00*/  ISETP.NE.AND P0, PT, R0, RZ, PT ;  /* 0x000000ff0000720c */ /* 0x010fda0003f05270 */
[----:B------:R-:W-:Y:S01]  /*ed10*/  @P0 WARPSYNC 0xffffffff ;  /* 0xffffffff00000948 */ /* 0x000fe20003800000 */
[----:B------:R-:W-:Y:S06]  /*ed20*/  @P0 BAR.SYNC.DEFER_BLOCKING 0x5, 0x100 ;  /* 0x0144000000000b1d */ /* 0x000fec0000010000 */
[----:B---3--:R-:W1:Y:S04]  /*ed30*/  @P0 LDS.128 R4, [0x20100] ;  /* 0x02010000ff040984 */ /* 0x008e680000000c00 */
        /* <DEDUP_REMOVED lines=10> */
.L_x_1342:
[----:B------:R-:W-:Y:S05]  /*ede0*/  BRA.DIV ~URZ, `(.L_x_1299) ;  /* 0x00001bf27f007947 */ /* 0x000fea000b800000 */
[----:B------:R3:W4:Y:S02]  /*edf0*/  SHFL.IDX PT, R8, R98, 0x1, 0x1f ;  /* 0x00201f0062087f89 */ /* 0x00072400000e0000 */
.L_x_1343:
        /* <DEDUP_REMOVED lines=19> */
.L_x_1344:
        /* <DEDUP_REMOVED lines=16> */
.L_x_1345:
[----:B---3--:R-:W-:Y:S01]  /*f030*/  IMAD R0, R0, c[0x0][0x538], RZ ;  /* 0x00014e0000007a24 */ /* 0x008fe200078e02ff */
[----:B------:R-:W-:Y:S04]  /*f040*/  BSSY B1, `(.L_x_1302) ;  /* 0x0000084000017945 */ /* 0x000fe80003800000 */
[----:B----4-:R-:W-:-:S04]  /*f050*/  IADD3 R8, R0, R8, RZ ;  /* 0x0000000800087210 */ /* 0x010fc80007ffe0ff */
[----:B--2---:R-:W-:-:S13]  /*f060*/  ISETP.GT.AND P6, PT, R8, R9, PT ;  /* 0x000000090800720c */ /* 0x004fda0003fc4270 */
[----:B------:R-:W-:Y:S05]  /*f070*/  @P6 BRA `(.L_x_1303) ;  /* 0x0000025000006947 */ /* 0x000fea0003800000 */
.L_x_1307:
        /* <DEDUP_REMOVED lines=17> */
.L_x_1346:
        /* <DEDUP_REMOVED lines=16> */
.L_x_1347:
[----:B--2---:R-:W-:-:S05]  /*f290*/  IMAD R0, R0, c[0x0][0x538], RZ ;  /* 0x00014e0000007a24 */ /* 0x004fca00078e02ff */
[----:B------:R-:W-:-:S04]  /*f2a0*/  IADD3 R8, R0, R8, RZ ;  /* 0x0000000800087210 */ /* 0x000fc80007ffe0ff */
[----:B------:R-:W-:-:S13]  /*f2b0*/  ISETP.GT.AND P6, PT, R8, R9, PT ;  /* 0x000000090800720c */ /* 0x000fda0003fc4270 */
[----:B-1----:R-:W-:Y:S05]  /*f2c0*/  @!P6 BRA `(.L_x_1307) ;  /* 0xfffffdb00000e947 */ /* 0x002fea000383ffff */
.L_x_1303:
[----:B------:R-:W-:-:S05]  /*f2d0*/  IADD3 R12, -R0, R8, RZ ;  /* 0x00000008000c7210 */ /* 0x000fca0007ffe1ff */
[----:B------:R-:W-:-:S05]  /*f2e0*/  IMAD R0, R4, c[0x0][0x538], R12 ;  /* 0x00014e0004007a24 */ /* 0x000fca00078e020c */
[----:B------:R-:W-:Y:S01]  /*f2f0*/  ISETP.GT.AND P0, PT, R0, R9, PT ;  /* 0x000000090000720c */ /* 0x000fe20003f04270 */
[----:B------:R-:W-:-:S12]  /*f300*/  BRA.DIV ~URZ, `(.L_x_1308) ;  /* 0x00001b127f007947 */ /* 0x000fd8000b800000 */
[----:B------:R-:W-:-:S04]  /*f310*/  VOTE.ANY R11, PT, !P0 ;  /* 0x00000000000b7806 */ /* 0x000fc800040e0100 */
.L_x_1348:
[----:B------:R2:W3:Y:S01]  /*f320*/  POPC R10, R11 ;  /* 0x0000000b000a7309 */ /* 0x0004e20000000000 */
[----:B------:R-:W-:Y:S05]  /*f330*/  BRA.DIV ~URZ, `(.L_x_1309) ;  /* 0x00001b327f007947 */ /* 0x000fea000b800000 */
[----:B---3--:R3:W4:Y:S04]  /*f340*/  SHFL.IDX PT, R8, R6, R10, 0x1f ;  /* 0x00001f0a06087589 */ /* 0x00872800000e0000 */
[----:B------:R3:W1:Y:S02]  /*f350*/  SHFL.IDX PT, R7, R7, R10, 0x1f ;  /* 0x00001f0a07077589 */ /* 0x00066400000e0000 */
.L_x_1349:
[----:B------:R-:W-:Y:S01]  /*f360*/  ISETP.NE.AND P0, PT, R11, RZ, PT ;  /* 0x000000ff0b00720c */ /* 0x000fe20003f05270 */
[----:B------:R-:W-:-:S12]  /*f370*/  BSSY B0, `(.L_x_1310) ;  /* 0x0000005000007945 */ /* 0x000fd80003800000 */
[----:B------:R-:W-:Y:S05]  /*f380*/  @!P0 BRA `(.L_x_1311) ;  /* 0x0000003000008947 */ /* 0x000fea0003800000 */
[----:B------:R-:W-:Y:S01]  /*f390*/  IADD3 R3, R10, -0x1, RZ ;  /* 0xffffffff0a037810 */ /* 0x000fe20007ffe0ff */
[----:B------:R-:W-:Y:S05]  /*f3a0*/  BRA.DIV ~URZ, `(.L_x_1312) ;  /* 0x00001b927f007947 */ /* 0x000fea000b800000 */
[----:B------:R2:W3:Y:S02]  /*f3b0*/  SHFL.IDX PT, R13, R4, R3, 0x1f ;  /* 0x00001f03040d7589 */ /* 0x0004e400000e0000 */
.L_x_1311:
[----:B------:R-:W-:Y:S05]  /*f3c0*/  BSYNC B0 ;  /* 0x0000000000007941 */ /* 0x000fea0003800000 */
.L_x_1310:
[----:B---3--:R-:W-:Y:S01]  /*f3d0*/  IMAD R6, R13, c[0x0][0x538], R12 ;  /* 0x00014e000d067a24 */ /* 0x008fe200078e020c */
[----:B----4-:R-:W-:Y:S02]  /*f3e0*/  IABS R2, R8 ;  /* 0x0000000800027213 */ /* 0x010fe40000000000 */
[----:B-12---:R-:W-:Y:S01]  /*f3f0*/  IABS R3, R7 ;  /* 0x0000000700037213 */ /* 0x006fe20000000000 */
[----:B------:R-:W-:Y:S01]  /*f400*/  IMAD.IADD R9, R9, 0x1, -R6 ;  /* 0x0000000109097824 */ /* 0x000fe200078e0a06 */
[----:B------:R1:W-:Y:S01]  /*f410*/  STL [R1+0x20], R6 ;  /* 0x0000200601007387 */ /* 0x0003e20000100800 */
[----:B------:R-:W2:Y:S03]  /*f420*/  I2F.RP R4, R2 ;  /* 0x0000000200047306 */ /* 0x000ea60000209400 */
[----:B------:R-:W3:Y:S05]  /*f430*/  LDL.LU R13, [R1+0x2c] ;  /* 0x00002c00010d7983 */ /* 0x000eea0000300800 */
[----:B--2---:R-:W2:Y:S02]  /*f440*/  MUFU.RCP R4, R4 ;  /* 0x0000000400047308 */ /* 0x004ea40000001000 */
[----:B--2---:R-:W-:-:S06]  /*f450*/  IADD3 R4, R4, 0xffffffe, RZ ;  /* 0x0ffffffe04047810 */ /* 0x004fcc0007ffe0ff */
[----:B------:R-:W2:Y:S01]  /*f460*/  F2I.FTZ.U32.TRUNC.NTZ R5, R4 ;  /* 0x0000000400057305 */ /* 0x000ea2000021f000 */
[----:B-1----:R-:W-:Y:S02]  /*f470*/  MOV R6, R3 ;  /* 0x0000000300067202 */ /* 0x002fe40000000f00 */
[----:B------:R-:W-:Y:S01]  /*f480*/  IABS R11, R9 ;  /* 0x00000009000b7213 */ /* 0x000fe20000000000 */
[----:B--2---:R-:W-:-:S04]  /*f490*/  IMAD.MOV R0, RZ, RZ, -R5 ;  /* 0x000000ffff007224 */ /* 0x004fc800078e0a05 */
[----:B------:R-:W-:Y:S01]  /*f4a0*/  IMAD.MOV.U32 R4, RZ, RZ, R0 ;  /* 0x000000ffff047224 */ /* 0x000fe200078e0000 */
[----:B------:R-:W-:-:S03]  /*f4b0*/  IABS R0, R8 ;  /* 0x0000000800007213 */ /* 0x000fc60000000000 */
[----:B------:R-:W-:Y:S02]  /*f4c0*/  IMAD R3, R4, R2, RZ ;  /* 0x0000000204037224 */ /* 0x000fe400078e02ff */
[----:B------:R-:W-:Y:S01]  /*f4d0*/  IMAD.MOV.U32 R4, RZ, RZ, RZ ;  /* 0x000000ffff047224 */ /* 0x000fe200078e00ff */
[----:B------:R-:W1:Y:S01]  /*f4e0*/  I2F.RP R12, R6 ;  /* 0x00000006000c7306 */ /* 0x000e620000209400 */
[----:B------:R-:W-:Y:S02]  /*f4f0*/  IMAD.MOV R0, RZ, RZ, -R0 ;  /* 0x000000ffff007224 */ /* 0x000fe400078e0a00 */
[----:B------:R-:W-:-:S04]  /*f500*/  IMAD.HI.U32 R5, R5, R3, R4 ;  /* 0x0000000305057227 */ /* 0x000fc800078e0004 */
[----:B------:R-:W-:Y:S01]  /*f510*/  IMAD.MOV.U32 R3, RZ, RZ, R11 ;  /* 0x000000ffff037224 */ /* 0x000fe200078e000b */
[----:B------:R-:W-:-:S03]  /*f520*/  MOV R4, R0 ;  /* 0x0000000000047202 */ /* 0x000fc60000000f00 */
[----:B------:R-:W-:-:S04]  /*f530*/  IMAD.HI.U32 R0, R5, R3, RZ ;  /* 0x0000000305007227 */ /* 0x000fc800078e00ff */
[----:B------:R-:W-:Y:S02]  /*f540*/  IMAD R3, R0, R4, R3 ;  /* 0x0000000400037224 */ /* 0x000fe400078e0203 */
[----:B-1----:R-:W1:Y:S03]  /*f550*/  MUFU.RCP R4, R12 ;  /* 0x0000000c00047308 */ /* 0x002e660000001000 */
[----:B------:R-:W-:-:S13]  /*f560*/  ISETP.GT.U32.AND P1, PT, R2, R3, PT ;  /* 0x000000030200720c */ /* 0x000fda0003f24070 */
[----:B------:R-:W-:Y:S01]  /*f570*/  @!P1 IMAD.IADD R3, R3, 0x1, -R2 ;  /* 0x0000000103039824 */ /* 0x000fe200078e0a02 */
[----:B-1----:R-:W-:-:S04]  /*f580*/  IADD3 R4, R4, 0xffffffe, RZ ;  /* 0x0ffffffe04047810 */ /* 0x002fc80007ffe0ff */
[----:B------:R-:W-:Y:S02]  /*f590*/  ISETP.GE.U32.AND P2, PT, R3, R2, PT ;  /* 0x000000020300720c */ /* 0x000fe40003f46070 */
[----:B------:R-:W1:Y:S01]  /*f5a0*/  F2I.FTZ.U32.TRUNC.NTZ R3, R4 ;  /* 0x0000000400037305 */ /* 0x000e62000021f000 */
[----:B------:R-:W-:Y:S02]  /*f5b0*/  LOP3.LUT R2, R9, R8, RZ, 0x3c, !PT ;  /* 0x0000000809027212 */ /* 0x000fe400078e3cff */
[----:B------:R-:W-:Y:S02]  /*f5c0*/  @!P1 IADD3 R0, R0, 0x1, RZ ;  /* 0x0000000100009810 */ /* 0x000fe40007ffe0ff */
[----:B------:R-:W-:Y:S02]  /*f5d0*/  ISETP.GE.AND P0, PT, R2, RZ, PT ;  /* 0x000000ff0200720c */ /* 0x000fe40003f06270 */
[----:B------:R-:W-:-:S04]  /*f5e0*/  ISETP.NE.AND P1, PT, R8, RZ, PT ;  /* 0x000000ff0800720c */ /* 0x000fc80003f25270 */
[----:B------:R-:W-:Y:S01]  /*f5f0*/  @P2 IADD3 R0, R0, 0x1, RZ ;  /* 0x0000000100002810 */ /* 0x000fe20007ffe0ff */
[----:B-1----:R-:W-:-:S06]  /*f600*/  IMAD.MOV R2, RZ, RZ, -R3 ;  /* 0x000000ffff027224 */ /* 0x002fcc00078e0a03 */
[----:B------:R-:W-:Y:S01]  /*f610*/  @!P0 IMAD.MOV R0, RZ, RZ, -R0 ;  /* 0x000000ffff008224 */ /* 0x000fe200078e0a00 */
[----:B------:R-:W-:Y:S02]  /*f620*/  MOV R4, R2 ;  /* 0x0000000200047202 */ /* 0x000fe40000000f00 */
[----:B------:R-:W-:Y:S02]  /*f630*/  IABS R2, R7 ;  /* 0x0000000700027213 */ /* 0x000fe40000000000 */
[----:B------:R-:W-:Y:S01]  /*f640*/  @!P1 LOP3.LUT R0, RZ, R8, RZ, 0x33, !PT ;  /* 0x00000008ff009212 */ /* 0x000fe200078e33ff */
[----:B------:R-:W-:Y:S02]  /*f650*/  IMAD R4, R4, R6, RZ ;  /* 0x0000000604047224 */ /* 0x000fe400078e02ff */
[----:B------:R-:W-:Y:S01]  /*f660*/  IMAD.MOV R5, RZ, RZ, -R2 ;  /* 0x000000ffff057224 */ /* 0x000fe200078e0a02 */
[----:B------:R-:W-:Y:S01]  /*f670*/  IABS R11, R0 ;  /* 0x00000000000b7213 */ /* 0x000fe20000000000 */
[----:B------:R-:W-:-:S04]  /*f680*/  IMAD.MOV.U32 R2, RZ, RZ, RZ ;  /* 0x000000ffff027224 */ /* 0x000fc800078e00ff */
        /* <DEDUP_REMOVED lines=26> */
.L_x_1304:
[----:B------:R-:W-:Y:S01]  /*f830*/  MOV R0, c[0x0][0x53c] ;  /* 0x00014f0000007a02 */ /* 0x000fe20000000f00 */
[----:B------:R2:W-:Y:S04]  /*f840*/  STL [R1+0x20], R9 ;  /* 0x0000200901007387 */ /* 0x0005e80000100800 */
[----:B------:R2:W-:Y:S04]  /*f850*/  STL [R1+0x24], RZ ;  /* 0x000024ff01007387 */ /* 0x0005e80000100800 */
[----:B------:R2:W-:Y:S04]  /*f860*/  STL [R1+0x28], RZ ;  /* 0x000028ff01007387 */ /* 0x0005e80000100800 */
[----:B------:R2:W-:Y:S02]  /*f870*/  STL [R1+0x2c], R0 ;  /* 0x00002c0001007387 */ /* 0x0005e40000100800 */
.L_x_1313:
[----:B------:R-:W-:Y:S05]  /*f880*/  BSYNC B1 ;  /* 0x0000000000017941 */ /* 0x000fea0003800000 */
.L_x_1302:
        /* <DEDUP_REMOVED lines=9> */
.L_x_1297:
[----:B--2---:R-:W2:Y:S02]  /*f920*/  LDL R0, [R1+0x2c] ;  /* 0x00002c0001007983 */ /* 0x004ea40000100800 */
[----:B--2---:R-:W-:-:S13]  /*f930*/  ISETP.GE.AND P0, PT, R0, c[0x0][0x53c], PT ;  /* 0x00014f0000007a0c */ /* 0x004fda0003f06270 */
[----:B-1----:R-:W-:Y:S01]  /*f940*/  @P0 CALL.REL.NOINC `(.L_x_1314) ;  /* 0x0000001000000944 */ /* 0x002fe20003c00000 */
[----:B------:R-:W-:Y:S05]  /*f950*/  BRA `(.L_x_1315) ;  /* 0xffff201000007947 */ /* 0x000fea000383ffff */
.L_x_1314:
[----:B------:R-:W-:Y:S05]  /*f960*/  EXIT ;  /* 0x000000000000794d */ /* 0x000fea0003800000 */
.L_x_1226:
[----:B------:R-:W-:Y:S01]  /*f970*/  IMAD.MOV.U32 R0, RZ, RZ, R5 ;  /* 0x000000ffff007224 */ /* 0x000fe200078e0005 */
[----:B------:R-:W-:Y:S02]  /*f980*/  MOV R2, 0x1 ;  /* 0x0000000100027802 */ /* 0x000fe40000000f00 */
[----:B------:R-:W-:Y:S02]  /*f990*/  MOV R3, 0xf9b0 ;  /* 0x0000f9b000037802 */ /* 0x000fe40000000f00 */
[----:B------:R-:W-:Y:S05]  /*f9a0*/  CALL.REL.NOINC `($__internal_28_$__cuda_sm70_shflsync_up_p) ;  /* 0x0000169000007944 */ /* 0x000fea0003c00000 */
[----:B------:R-:W-:Y:S01]  /*f9b0*/  MOV R0, R4 ;  /* 0x0000000400007202 */ /* 0x000fe20000000f00 */
[----:B------:R-:W-:Y:S05]  /*f9c0*/  BRA `(.L_x_1316) ;  /* 0xffff0aa000007947 */ /* 0x000fea000383ffff */
.L_x_1227:
[----:B------:R-:W-:Y:S01]  /*f9d0*/  IMAD.MOV.U32 R0, RZ, RZ, R5 ;  /* 0x000000ffff007224 */ /* 0x000fe200078e0005 */
[----:B------:R-:W-:Y:S02]  /*f9e0*/  MOV R2, 0x2 ;  /* 0x0000000200027802 */ /* 0x000fe40000000f00 */
[----:B------:R-:W-:Y:S02]  /*f9f0*/  MOV R3, 0xfa10 ;  /* 0x0000fa1000037802 */ /* 0x000fe40000000f00 */
[----:B------:R-:W-:Y:S05]  /*fa00*/  CALL.REL.NOINC `($__internal_28_$__cuda_sm70_shflsync_up_p) ;  /* 0x0000163000007944 */ /* 0x000fea0003c00000 */
[----:B------:R-:W-:Y:S01]  /*fa10*/  SEL R0, R4, RZ, P4 ;  /* 0x000000ff04007207 */ /* 0x000fe20002000000 */
[----:B------:R-:W-:Y:S01]  /*fa20*/  IMAD.MOV.U32 R2, RZ, RZ, 0x4 ;  /* 0x00000004ff027424 */ /* 0x000fe200078e00ff */
[----:B------:R-:W-:-:S03]  /*fa30*/  MOV R3, 0xfa60 ;  /* 0x0000fa6000037802 */ /* 0x000fc60000000f00 */
[----:B------:R-:W-:Y:S02]  /*fa40*/  IMAD.IADD R0, R5, 0x1, R0 ;  /* 0x0000000105007824 */ /* 0x000fe400078e0200 */
        /* <DEDUP_REMOVED lines=14> */
[----:B------:R-:W-:Y:S01]  /*fb30*/  IMAD.IADD R4, R0, 0x1, R4 ;  /* 0x0000000100047824 */ /* 0x000fe200078e0204 */
[----:B------:R-:W-:-:S03]  /*fb40*/  MOV R0, 0x1f ;  /* 0x0000001f00007802 */ /* 0x000fc60000000f00 */
[----:B------:R-:W-:Y:S02]  /*fb50*/  IMAD.MOV.U32 R5, RZ, RZ, R4 ;  /* 0x000000ffff057224 */ /* 0x000fe400078e0004 */
[----:B------:R-:W-:Y:S05]  /*fb60*/  CALL.REL.NOINC `($__internal_27_$__cuda_sm70_shflsync_idx_p) ;  /* 0x0000148000007944 */ /* 0x000fea0003c00000 */
[----:B------:R-:W-:Y:S05]  /*fb70*/  BRA `(.L_x_1317) ;  /* 0xffff09f000007947 */ /* 0x000fea000383ffff */
.L_x_1229:
[----:B------:R-:W-:Y:S02]  /*fb80*/  SEL R0, RZ, 0x1, P0 ;  /* 0x00000001ff007807 */ /* 0x000fe40000000000 */
[----:B------:R-:W-:Y:S02]  /*fb90*/  MOV R2, 0xfbb0 ;  /* 0x0000fbb000027802 */ /* 0x000fe40000000f00 */
[----:B------:R-:W-:Y:S05]  /*fba0*/  CALL.REL.NOINC `($__internal_29_$__cuda_sm70_votesync_ballot) ;  /* 0x0000150000007944 */ /* 0x000fea0003c00000 */
[----:B------:R-:W-:Y:S01]  /*fbb0*/  MOV R6, R0 ;  /* 0x0000000000067202 */ /* 0x000fe20000000f00 */
[----:B------:R-:W-:Y:S05]  /*fbc0*/  BRA `(.L_x_1318) ;  /* 0xffff0a3000007947 */ /* 0x000fea000383ffff */
.L_x_1230:
[----:B------:R-:W-:Y:S01]  /*fbd0*/  IMAD.MOV.U32 R5, RZ, RZ, R8 ;  /* 0x000000ffff057224 */ /* 0x000fe200078e0008 */
[----:B--2---:R-:W-:Y:S01]  /*fbe0*/  MOV R3, R13 ;  /* 0x0000000d00037202 */ /* 0x004fe20000000f00 */
[----:B------:R-:W-:Y:S01]  /*fbf0*/  IMAD.MOV.U32 R0, RZ, RZ, 0x1f ;  /* 0x0000001fff007424 */ /* 0x000fe200078e00ff */
[----:B------:R-:W-:Y:S02]  /*fc00*/  MOV R2, 0xfc20 ;  /* 0x0000fc2000027802 */ /* 0x000fe40000000f00 */
[----:B-1----:R-:W-:Y:S05]  /*fc10*/  CALL.REL.NOINC `($__internal_27_$__cuda_sm70_shflsync_idx_p) ;  /* 0x000013d000007944 */ /* 0x002fea0003c00000 */
[----:B------:R-:W-:Y:S01]  /*fc20*/  IMAD.MOV.U32 R11, RZ, RZ, R0 ;  /* 0x000000ffff0b7224 */ /* 0x000fe200078e0000 */
[----:B------:R-:W-:Y:S01]  /*fc30*/  MOV R5, R7 ;  /* 0x0000000700057202 */ /* 0x000fe20000000f00 */
[----:B------:R-:W-:Y:S01]  /*fc40*/  IMAD.MOV.U32 R7, RZ, RZ, RZ ;  /* 0x000000ffff077224 */ /* 0x000fe200078e00ff */
[----:B------:R-:W-:Y:S01]  /*fc50*/  MOV R3, R13 ;  /* 0x0000000d00037202 */ /* 0x000fe20000000f00 */
[----:B------:R-:W-:Y:S01]  /*fc60*/  IMAD.MOV.U32 R0, RZ, RZ, 0x1f ;  /* 0x0000001fff007424 */ /* 0x000fe200078e00ff */
[----:B------:R-:W-:-:S02]  /*fc70*/  MOV R2, 0xfc90 ;  /* 0x0000fc9000027802 */ /* 0x000fc40000000f00 */
[----:B------:R-:W-:Y:S05]  /*fc80*/  CALL.REL.NOINC `($__internal_27_$__cuda_sm70_shflsync_idx_p) ;  /* 0x0000136000007944 */ /* 0x000fea0003c00000 */
[----:B------:R-:W-:Y:S01]  /*fc90*/  MOV R10, R0 ;  /* 0x00000000000a7202 */ /* 0x000fe20000000f00 */
[----:B------:R-:W-:Y:S05]  /*fca0*/  BRA `(.L_x_1319) ;  /* 0xffff09a000007947 */ /* 0x000fea000383ffff */
.L_x_1233:
[----:B------:R-:W-:Y:S01]  /*fcb0*/  IMAD.MOV.U32 R5, RZ, RZ, R4 ;  /* 0x000000ffff057224 */ /* 0x000fe200078e0004 */
[----:B------:R-:W-:-:S02]  /*fcc0*/  MOV R0, 0x1f ;  /* 0x0000001f00007802 */ /* 0x000fc40000000f00 */
[----:B------:R-:W-:Y:S02]  /*fcd0*/  MOV R2, 0xfcf0 ;  /* 0x0000fcf000027802 */ /* 0x000fe40000000f00 */
[----:B-1----:R-:W-:Y:S05]  /*fce0*/  CALL.REL.NOINC `($__internal_27_$__cuda_sm70_shflsync_idx_p) ;  /* 0x0000130000007944 */ /* 0x002fea0003c00000 */
[----:B------:R-:W-:Y:S01]  /*fcf0*/  MOV R7, R0 ;  /* 0x0000000000077202 */ /* 0x000fe20000000f00 */
[----:B------:R-:W-:Y:S05]  /*fd00*/  BRA `(.L_x_1232) ;  /* 0xffff09a000007947 */ /* 0x000fea000383ffff */
.L_x_1241:
[----:B------:R-:W-:Y:S01]  /*fd10*/  IMAD.MOV.U32 R5, RZ, RZ, R14 ;  /* 0x000000ffff057224 */ /* 0x000fe200078e000e */
[----:B------:R-:W-:Y:S01]  /*fd20*/  MOV R3, RZ ;  /* 0x000000ff00037202 */ /* 0x000fe20000000f00 */
[----:B------:R-:W-:Y:S01]  /*fd30*/  IMAD.MOV.U32 R0, RZ, RZ, 0x181f ;  /* 0x0000181fff007424 */ /* 0x000fe200078e00ff */
[----:B------:R-:W-:Y:S02]  /*fd40*/  MOV R2, 0xfd60 ;  /* 0x0000fd6000027802 */ /* 0x000fe40000000f00 */
[----:B------:R-:W-:Y:S05]  /*fd50*/  CALL.REL.NOINC `($__internal_27_$__cuda_sm70_shflsync_idx_p) ;  /* 0x0000129000007944 */ /* 0x000fea0003c00000 */
[----:B------:R-:W-:Y:S01]  /*fd60*/  MOV R4, R0 ;  /* 0x0000000000047202 */ /* 0x000fe20000000f00 */
[----:B------:R-:W-:Y:S05]  /*fd70*/  BRA `(.L_x_1320) ;  /* 0xffff2cf000007947 */ /* 0x000fea000383ffff */
.L_x_1242:
[----:B------:R-:W-:Y:S01]  /*fd80*/  IMAD.MOV.U32 R5, RZ, RZ, R15 ;  /* 0x000000ffff057224 */ /* 0x000fe200078e000f */
[----:B------:R-:W-:Y:S01]  /*fd90*/  MOV R3, RZ ;  /* 0x000000ff00037202 */ /* 0x000fe20000000f00 */
[----:B------:R-:W-:Y:S01]  /*fda0*/  IMAD.MOV.U32 R0, RZ, RZ, 0x181f ;  /* 0x0000181fff007424 */ /* 0x000fe200078e00ff */
[----:B------:R-:W-:Y:S02]  /*fdb0*/  MOV R2, 0xfdd0 ;  /* 0x0000fdd000027802 */ /* 0x000fe40000000f00 */
[----:B-12---:R-:W-:Y:S05]  /*fdc0*/  CALL.REL.NOINC `($__internal_27_$__cuda_sm70_shflsync_idx_p) ;  /* 0x0000122000007944 */ /* 0x006fea0003c00000 */
[----:B------:R-:W-:Y:S05]  /*fdd0*/  BRA `(.L_x_1321) ;  /* 0xffff2cb000007947 */ /* 0x000fea000383ffff */
.L_x_1245:
[----:B------:R-:W-:Y:S01]  /*fde0*/  IMAD.MOV.U32 R5, RZ, RZ, R14 ;  /* 0x000000ffff057224 */ /* 0x000fe200078e000e */
[----:B---3--:R-:W-:Y:S01]  /*fdf0*/  MOV R3, 0x1 ;  /* 0x0000000100037802 */ /* 0x008fe20000000f00 */
[----:B----4-:R-:W-:Y:S01]  /*fe00*/  IMAD.MOV.U32 R0, RZ, RZ, 0x181f ;  /* 0x0000181fff007424 */ /* 0x010fe200078e00ff */
[----:B------:R-:W-:-:S02]  /*fe10*/  MOV R2, 0xfe30 ;  /* 0x0000fe3000027802 */ /* 0x000fc40000000f00 */
[----:B-12---:R-:W-:Y:S05]  /*fe20*/  CALL.REL.NOINC `($__internal_27_$__cuda_sm70_shflsync_idx_p) ;  /* 0x000011c000007944 */ /* 0x006fea0003c00000 */
[----:B------:R-:W-:Y:S01]  /*fe30*/  IMAD.MOV.U32 R4, RZ, RZ, R0 ;  /* 0x000000ffff047224 */ /* 0x000fe200078e0000 */
[----:B------:R-:W-:Y:S01]  /*fe40*/  MOV R3, 0x1 ;  /* 0x0000000100037802 */ /* 0x000fe20000000f00 */
[----:B------:R-:W-:Y:S01]  /*fe50*/  IMAD.MOV.U32 R5, RZ, RZ, R15 ;  /* 0x000000ffff057224 */ /* 0x000fe200078e000f */
[----:B------:R-:W-:-:S02]  /*fe60*/  MOV R0, 0x181f ;  /* 0x0000181f00007802 */ /* 0x000fc40000000f00 */
[----:B------:R-:W-:Y:S02]  /*fe70*/  MOV R2, 0xfe90 ;  /* 0x0000fe9000027802 */ /* 0x000fe40000000f00 */
[----:B------:R-:W-:Y:S05]  /*fe80*/  CALL.REL.NOINC `($__internal_27_$__cuda_sm70_shflsync_idx_p) ;  /* 0x0000116000007944 */ /* 0x000fea0003c00000 */
[----:B------:R-:W-:Y:S05]  /*fe90*/  BRA `(.L_x_1322) ;  /* 0xffff2dc000007947 */ /* 0x000fea000383ffff */
.L_x_1248:
[----:B------:R-:W-:Y:S01]  /*fea0*/  IMAD.MOV.U32 R5, RZ, RZ, R14 ;  /* 0x000000ffff057224 */ /* 0x000fe200078e000e */
[----:B-1----:R-:W-:Y:S01]  /*feb0*/  MOV R3, 0x2 ;  /* 0x0000000200037802 */ /* 0x002fe20000000f00 */
[----:B----4-:R-:W-:Y:S01]  /*fec0*/  IMAD.MOV.U32 R0, RZ, RZ, 0x181f ;  /* 0x0000181fff007424 */ /* 0x010fe200078e00ff */
[----:B------:R-:W-:Y:S02]  /*fed0*/  MOV R2, 0xfef0 ;  /* 0x0000fef000027802 */ /* 0x000fe40000000f00 */
[----:B--2---:R-:W-:Y:S05]  /*fee0*/  CALL.REL.NOINC `($__internal_27_$__cuda_sm70_shflsync_idx_p) ;  /* 0x0000110000007944 */ /* 0x004fea0003c00000 */
[----:B------:R-:W-:Y:S01]  /*fef0*/  MOV R4, R0 ;  /* 0x0000000000047202 */ /* 0x000fe20000000f00 */
[----:B------:R-:W-:Y:S05]  /*ff00*/  BRA `(.L_x_1323) ;  /* 0xffff2f1000007947 */ /* 0x000fea000383ffff */
.L_x_1249:
[----:B------:R-:W-:Y:S01]  /*ff10*/  IMAD.MOV.U32 R5, RZ, RZ, R15 ;  /* 0x000000ffff057224 */ /* 0x000fe200078e000f */
[----:B------:R-:W-:Y:S01]  /*ff20*/  MOV R3, 0x2 ;  /* 0x0000000200037802 */ /* 0x000fe20000000f00 */
[----:B----4-:R-:W-:Y:S01]  /*ff30*/  IMAD.MOV.U32 R0, RZ, RZ, 0x181f ;  /* 0x0000181fff007424 */ /* 0x010fe200078e00ff */
[----:B------:R-:W-:Y:S02]  /*ff40*/  MOV R2, 0xff60 ;  /* 0x0000ff6000027802 */ /* 0x000fe40000000f00 */
[----:B-123--:R-:W-:Y:S05]  /*ff50*/  CALL.REL.NOINC `($__internal_27_$__cuda_sm70_shflsync_idx_p) ;  /* 0x0000109000007944 */ /* 0x00efea0003c00000 */
[----:B------:R-:W-:Y:S05]  /*ff60*/  BRA `(.L_x_1324) ;  /* 0xffff2ed000007947 */ /* 0x000fea000383ffff */
.L_x_1252:
[----:B------:R-:W-:Y:S01]  /*ff70*/  IMAD.MOV.U32 R5, RZ, RZ, R14 ;  /* 0x000000ffff057224 */ /* 0x000fe200078e000e */
[----:B-1----:R-:W-:Y:S01]  /*ff80*/  MOV R3, 0x3 ;  /* 0x0000000300037802 */ /* 0x002fe20000000f00 */
[----:B------:R-:W-:Y:S01]  /*ff90*/  IMAD.MOV.U32 R0, RZ, RZ, 0x181f ;  /* 0x0000181fff007424 */ /* 0x000fe200078e00ff */
[----:B------:R-:W-:-:S02]  /*ffa0*/  MOV R2, 0xffc0 ;  /* 0x0000ffc000027802 */ /* 0x000fc40000000f00 */
[----:B--234-:R-:W-:Y:S05]  /*ffb0*/  CALL.REL.NOINC `($__internal_27_$__cuda_sm70_shflsync_idx_p) ;  /* 0x0000103000007944 */ /* 0x01cfea0003c00000 */
[----:B------:R-:W-:Y:S01]  /*ffc0*/  IMAD.MOV.U32 R4, RZ, RZ, R0 ;  /* 0x000000ffff047224 */ /* 0x000fe200078e0000 */
[----:B------:R-:W-:Y:S01]  /*ffd0*/  MOV R3, 0x3 ;  /* 0x0000000300037802 */ /* 0x000fe20000000f00 */
[----:B------:R-:W-:Y:S01]  /*ffe0*/  IMAD.MOV.U32 R5, RZ, RZ, R15 ;  /* 0x000000ffff057224 */ /* 0x000fe200078e000f */
[----:B------:R-:W-:-:S02]  /*fff0*/  MOV R0, 0x181f ;  /* 0x0000181f00007802 */ /* 0x000fc40000000f00 */
[----:B------:R-:W-:Y:S02]  /*10000*/  MOV R2, 0x10020 ;  /* 0x0001002000027802 */ /* 0x000fe40000000f00 */
[----:B------:R-:W-:Y:S05]  /*10010*/  CALL.REL.NOINC `($__internal_27_$__cuda_sm70_shflsync_idx_p) ;  /* 0x00000fd000007944 */ /* 0x000fea0003c00000 */
[----:B------:R-:W-:Y:S05]  /*10020*/  BRA `(.L_x_1325) ;  /* 0xffff2fe000007947 */ /* 0x000fea000383ffff */
.L_x_1257:
[----:B------:R-:W-:Y:S01]  /*10030*/  IMAD.MOV.U32 R2, RZ, RZ, R251 ;  /* 0x000000ffff027224 */ /* 0x000fe200078e00fb */
[----:B------:R-:W-:Y:S01]  /*10040*/  MOV R7, 0x1f ;  /* 0x0000001f00077802 */ /* 0x000fe20000000f00 */
[----:B------:R-:W-:Y:S01]  /*10050*/  IMAD.MOV.U32 R5, RZ, RZ, 0x2 ;  /* 0x00000002ff057424 */ /* 0x000fe200078e00ff */
[----:B------:R-:W-:Y:S02]  /*10060*/  MOV R6, 0xffffffff ;  /* 0xffffffff00067802 */ /* 0x000fe40000000f00 */
[----:B------:R-:W-:Y:S02]  /*10070*/  MOV R3, 0x10090 ;  /* 0x0001009000037802 */ /* 0x000fe40000000f00 */
[----:B------:R-:W-:Y:S05]  /*10080*/  CALL.REL.NOINC `($__internal_26_$__cuda_sm70_shflsync_bfly_p) ;  /* 0x00000f1000007944 */ /* 0x000fea0003c00000 */
[----:B------:R-:W-:Y:S01]  /*10090*/  FADD.FTZ R0, R251, R5 ;  /* 0x00000005fb007221 */ /* 0x000fe20000010000 */
[----:B------:R-:W-:Y:S02]  /*100a0*/  MOV R5, 0x1 ;  /* 0x0000000100057802 */ /* 0x000fe40000000f00 */
[----:B------:R-:W-:Y:S02]  /*100b0*/  MOV R3, 0x100e0 ;  /* 0x000100e000037802 */ /* 0x000fe40000000f00 */
[----:B------:R-:W-:-:S02]  /*100c0*/  MOV R2, R0 ;  /* 0x0000000000027202 */ /* 0x000fc40000000f00 */
[----:B------:R-:W-:Y:S05]  /*100d0*/  CALL.REL.NOINC `($__internal_26_$__cuda_sm70_shflsync_bfly_p) ;  /* 0x00000ec000007944 */ /* 0x000fea0003c00000 */
[----:B------:R-:W-:Y:S01]  /*100e0*/  FADD.FTZ R0, R0, R5 ;  /* 0x0000000500007221 */ /* 0x000fe20000010000 */
[----:B------:R-:W-:-:S02]  /*100f0*/  MOV R2, R250 ;  /* 0x000000fa00027202 */ /* 0x000fc40000000f00 */
[----:B------:R-:W-:Y:S02]  /*10100*/  MOV R5, 0x2 ;  /* 0x0000000200057802 */ /* 0x000fe40000000f00 */
[----:B------:R-:W-:Y:S02]  /*10110*/  MOV R3, 0x10130 ;  /* 0x0001013000037802 */ /* 0x000fe40000000f00 */
[----:B------:R-:W-:Y:S05]  /*10120*/  CALL.REL.NOINC `($__internal_26_$__cuda_sm70_shflsync_bfly_p) ;  /* 0x00000e7000007944 */ /* 0x000fea0003c00000 */
[----:B------:R-:W-:Y:S01]  /*10130*/  FADD.FTZ R4, R250, R5 ;  /* 0x00000005fa047221 */ /* 0x000fe20000010000 */
[----:B------:R-:W-:Y:S02]  /*10140*/  MOV R5, 0x1 ;  /* 0x0000000100057802 */ /* 0x000fe40000000f00 */
[----:B------:R-:W-:Y:S02]  /*10150*/  MOV R3, 0x10180 ;  /* 0x0001018000037802 */ /* 0x000fe40000000f00 */
[----:B------:R-:W-:Y:S02]  /*10160*/  MOV R2, R4 ;  /* 0x0000000400027202 */ /* 0x000fe40000000f00 */
[----:B------:R-:W-:Y:S05]  /*10170*/  CALL.REL.NOINC `($__internal_26_$__cuda_sm70_shflsync_bfly_p) ;  /* 0x00000e2000007944 */ /* 0x000fea0003c00000 */
[----:B------:R-:W-:Y:S01]  /*10180*/  MOV R3, R5 ;  /* 0x0000000500037202 */ /* 0x000fe20000000f00 */
[----:B------:R-:W-:Y:S05]  /*10190*/  BRA `(.L_x_1326) ;  /* 0xffff9d0000007947 */ /* 0x000fea000383ffff */
.L_x_1264:
[----:B-1-34-:R-:W-:Y:S01]  /*101a0*/  IMAD.MOV.U32 R5, RZ, RZ, R14 ;  /* 0x000000ffff057224 */ /* 0x01afe200078e000e */
[----:B------:R-:W-:Y:S01]  /*101b0*/  MOV R3, RZ ;  /* 0x000000ff00037202 */ /* 0x000fe20000000f00 */
[----:B------:R-:W-:Y:S01]  /*101c0*/  IMAD.MOV.U32 R0, RZ, RZ, 0x181f ;  /* 0x0000181fff007424 */ /* 0x000fe200078e00ff */
[----:B------:R-:W-:-:S02]  /*101d0*/  MOV R2, 0x101f0 ;  /* 0x000101f000027802 */ /* 0x000fc40000000f00 */
[----:B------:R-:W-:Y:S05]  /*101e0*/  CALL.REL.NOINC `($__internal_27_$__cuda_sm70_shflsync_idx_p) ;  /* 0x00000e0000007944 */ /* 0x000fea0003c00000 */
[----:B------:R-:W-:Y:S01]  /*101f0*/  MOV R6, R0 ;  /* 0x0000000000067202 */ /* 0x000fe20000000f00 */
[----:B------:R-:W-:Y:S05]  /*10200*/  BRA `(.L_x_1327) ;  /* 0xffffb96000007947 */ /* 0x000fea000383ffff */
.L_x_1265:
[----:B------:R-:W-:Y:S01]  /*10210*/  IMAD.MOV.U32 R5, RZ, RZ, R15 ;  /* 0x000000ffff057224 */ /* 0x000fe200078e000f */
[----:B------:R-:W-:Y:S01]  /*10220*/  MOV R3, RZ ;  /* 0x000000ff00037202 */ /* 0x000fe20000000f00 */
[----:B------:R-:W-:Y:S01]  /*10230*/  IMAD.MOV.U32 R0, RZ, RZ, 0x181f ;  /* 0x0000181fff007424 */ /* 0x000fe200078e00ff */
[----:B------:R-:W-:-:S02]  /*10240*/  MOV R2, 0x10260 ;  /* 0x0001026000027802 */ /* 0x000fc40000000f00 */
[----:B-12---:R-:W-:Y:S05]  /*10250*/  CALL.REL.NOINC `($__internal_27_$__cuda_sm70_shflsync_idx_p) ;  /* 0x00000d9000007944 */ /* 0x006fea0003c00000 */
[----:B------:R-:W-:Y:S05]  /*10260*/  BRA `(.L_x_1328) ;  /* 0xffffb92000007947 */ /* 0x000fea000383ffff */
.L_x_1268:
[----:B------:R-:W-:Y:S01]  /*10270*/  IMAD.MOV.U32 R5, RZ, RZ, R14 ;  /* 0x000000ffff057224 */ /* 0x000fe200078e000e */
[----:B--2---:R-:W-:Y:S01]  /*10280*/  MOV R3, 0x1 ;  /* 0x0000000100037802 */ /* 0x004fe20000000f00 */
[----:B----4-:R-:W-:Y:S01]  /*10290*/  IMAD.MOV.U32 R0, RZ, RZ, 0x181f ;  /* 0x0000181fff007424 */ /* 0x010fe200078e00ff */
[----:B------:R-:W-:-:S02]  /*102a0*/  MOV R2, 0x102c0 ;  /* 0x000102c000027802 */ /* 0x000fc40000000f00 */
[----:B-1-3--:R-:W-:Y:S05]  /*102b0*/  CALL.REL.NOINC `($__internal_27_$__cuda_sm70_shflsync_idx_p) ;  /* 0x00000d3000007944 */ /* 0x00afea0003c00000 */
[----:B------:R-:W-:Y:S01]  /*102c0*/  IMAD.MOV.U32 R6, RZ, RZ, R0 ;  /* 0x000000ffff067224 */ /* 0x000fe200078e0000 */
[----:B------:R-:W-:Y:S01]  /*102d0*/  MOV R3, 0x1 ;  /* 0x0000000100037802 */ /* 0x000fe20000000f00 */
[----:B------:R-:W-:Y:S01]  /*102e0*/  IMAD.MOV.U32 R5, RZ, RZ, R15 ;  /* 0x000000ffff057224 */ /* 0x000fe200078e000f */
[----:B------:R-:W-:-:S02]  /*102f0*/  MOV R0, 0x181f ;  /* 0x0000181f00007802 */ /* 0x000fc40000000f00 */
[----:B------:R-:W-:Y:S02]  /*10300*/  MOV R2, 0x10320 ;  /* 0x0001032000027802 */ /* 0x000fe40000000f00 */
[----:B------:R-:W-:Y:S05]  /*10310*/  CALL.REL.NOINC `($__internal_27_$__cuda_sm70_shflsync_idx_p) ;  /* 0x00000cd000007944 */ /* 0x000fea0003c00000 */
[----:B------:R-:W-:Y:S05]  /*10320*/  BRA `(.L_x_1329) ;  /* 0xffffba3000007947 */ /* 0x000fea000383ffff */
.L_x_1271:
[----:B------:R-:W-:Y:S01]  /*10330*/  IMAD.MOV.U32 R5, RZ, RZ, R14 ;  /* 0x000000ffff057224 */ /* 0x000fe200078e000e */
[----:B-1----:R-:W-:Y:S01]  /*10340*/  MOV R3, 0x2 ;  /* 0x0000000200037802 */ /* 0x002fe20000000f00 */
[----:B----4-:R-:W-:Y:S01]  /*10350*/  IMAD.MOV.U32 R0, RZ, RZ, 0x181f ;  /* 0x0000181fff007424 */ /* 0x010fe200078e00ff */
[----:B------:R-:W-:Y:S02]  /*10360*/  MOV R2, 0x10380 ;  /* 0x0001038000027802 */ /* 0x000fe40000000f00 */
[----:B--23--:R-:W-:Y:S05]  /*10370*/  CALL.REL.NOINC `($__internal_27_$__cuda_sm70_shflsync_idx_p) ;  /* 0x00000c7000007944 */ /* 0x00cfea0003c00000 */
[----:B------:R-:W-:Y:S01]  /*10380*/  MOV R6, R0 ;  /* 0x0000000000067202 */ /* 0x000fe20000000f00 */
[----:B------:R-:W-:Y:S05]  /*10390*/  BRA `(.L_x_1330) ;  /* 0xffffbb9000007947 */ /* 0x000fea000383ffff */
.L_x_1272:
[----:B------:R-:W-:Y:S01]  /*103a0*/  IMAD.MOV.U32 R5, RZ, RZ, R15 ;  /* 0x000000ffff057224 */ /* 0x000fe200078e000f */
[----:B------:R-:W-:Y:S01]  /*103b0*/  MOV R3, 0x2 ;  /* 0x0000000200037802 */ /* 0x000fe20000000f00 */
[----:B----4-:R-:W-:Y:S01]  /*103c0*/  IMAD.MOV.U32 R0, RZ, RZ, 0x181f ;  /* 0x0000181fff007424 */ /* 0x010fe200078e00ff */
[----:B------:R-:W-:Y:S02]  /*103d0*/  MOV R2, 0x103f0 ;  /* 0x000103f000027802 */ /* 0x000fe40000000f00 */
[----:B-123--:R-:W-:Y:S05]  /*103e0*/  CALL.REL.NOINC `($__internal_27_$__cuda_sm70_shflsync_idx_p) ;  /* 0x00000c0000007944 */ /* 0x00efea0003c00000 */
[----:B------:R-:W-:Y:S05]  /*103f0*/  BRA `(.L_x_1331) ;  /* 0xffffbb5000007947 */ /* 0x000fea000383ffff */
.L_x_1275:
        /* <DEDUP_REMOVED lines=12> */
.L_x_1277:
[----:B------:R-:W-:Y:S01]  /*104c0*/  IMAD.MOV.U32 R5, RZ, RZ, R20 ;  /* 0x000000ffff057224 */ /* 0x000fe200078e0014 */
[----:B------:R-:W-:Y:S01]  /*104d0*/  MOV R3, RZ ;  /* 0x000000ff00037202 */ /* 0x000fe20000000f00 */
[----:B------:R-:W-:Y:S01]  /*104e0*/  IMAD.MOV.U32 R0, RZ, RZ, 0x1c1f ;  /* 0x00001c1fff007424 */ /* 0x000fe200078e00ff */
[----:B------:R-:W-:Y:S02]  /*104f0*/  MOV R2, 0x10510 ;  /* 0x0001051000027802 */ /* 0x000fe40000000f00 */
[----:B------:R-:W-:Y:S05]  /*10500*/  CALL.REL.NOINC `($__internal_27_$__cuda_sm70_shflsync_idx_p) ;  /* 0x00000ae000007944 */ /* 0x000fea0003c00000 */
[----:B------:R-:W-:Y:S01]  /*10510*/  MOV R4, R0 ;  /* 0x0000000000047202 */ /* 0x000fe20000000f00 */
[----:B------:R-:W-:Y:S05]  /*10520*/  BRA `(.L_x_1333) ;  /* 0xffffbfd000007947 */ /* 0x000fea000383ffff */
.L_x_1278:
[----:B------:R-:W-:Y:S01]  /*10530*/  IMAD.MOV.U32 R5, RZ, RZ, R21 ;  /* 0x000000ffff057224 */ /* 0x000fe200078e0015 */
[----:B------:R-:W-:Y:S01]  /*10540*/  MOV R3, RZ ;  /* 0x000000ff00037202 */ /* 0x000fe20000000f00 */
[----:B------:R-:W-:Y:S01]  /*10550*/  IMAD.MOV.U32 R0, RZ, RZ, 0x1c1f ;  /* 0x00001c1fff007424 */ /* 0x000fe200078e00ff */
[----:B------:R-:W-:Y:S02]  /*10560*/  MOV R2, 0x10580 ;  /* 0x0001058000027802 */ /* 0x000fe40000000f00 */
[----:B-12---:R-:W-:Y:S05]  /*10570*/  CALL.REL.NOINC `($__internal_27_$__cuda_sm70_shflsync_idx_p) ;  /* 0x00000a7000007944 */ /* 0x006fea0003c00000 */
[----:B------:R-:W-:Y:S05]  /*10580*/  BRA `(.L_x_1334) ;  /* 0xffffbf9000007947 */ /* 0x000fea000383ffff */
.L_x_1281:
[----:B------:R-:W-:Y:S01]  /*10590*/  IMAD.MOV.U32 R5, RZ, RZ, R20 ;  /* 0x000000ffff057224 */ /* 0x000fe200078e0014 */
[----:B-1----:R-:W-:Y:S01]  /*105a0*/  MOV R3, 0x1 ;  /* 0x0000000100037802 */ /* 0x002fe20000000f00 */
[----:B----4-:R-:W-:Y:S01]  /*105b0*/  IMAD.MOV.U32 R0, RZ, RZ, 0x1c1f ;  /* 0x00001c1fff007424 */ /* 0x010fe200078e00ff */
[----:B------:R-:W-:-:S02]  /*105c0*/  MOV R2, 0x105e0 ;  /* 0x000105e000027802 */ /* 0x000fc40000000f00 */
[----:B--23--:R-:W-:Y:S05]  /*105d0*/  CALL.REL.NOINC `($__internal_27_$__cuda_sm70_shflsync_idx_p) ;  /* 0x00000a1000007944 */ /* 0x00cfea0003c00000 */
[----:B------:R-:W-:Y:S01]  /*105e0*/  IMAD.MOV.U32 R4, RZ, RZ, R0 ;  /* 0x000000ffff047224 */ /* 0x000fe200078e0000 */
[----:B------:R-:W-:Y:S01]  /*105f0*/  MOV R3, 0x1 ;  /* 0x0000000100037802 */ /* 0x000fe20000000f00 */
[----:B------:R-:W-:Y:S01]  /*10600*/  IMAD.MOV.U32 R5, RZ, RZ, R21 ;  /* 0x000000ffff057224 */ /* 0x000fe200078e0015 */
[----:B------:R-:W-:-:S02]  /*10610*/  MOV R0, 0x1c1f ;  /* 0x00001c1f00007802 */ /* 0x000fc40000000f00 */
[----:B------:R-:W-:Y:S02]  /*10620*/  MOV R2, 0x10640 ;  /* 0x0001064000027802 */ /* 0x000fe40000000f00 */
[----:B------:R-:W-:Y:S05]  /*10630*/  CALL.REL.NOINC `($__internal_27_$__cuda_sm70_shflsync_idx_p) ;  /* 0x000009b000007944 */ /* 0x000fea0003c00000 */
[----:B------:R-:W-:Y:S05]  /*10640*/  BRA `(.L_x_1335) ;  /* 0xffffcb3000007947 */ /* 0x000fea000383ffff */
.L_x_1285:
[----:B------:R-:W-:Y:S01]  /*10650*/  IMAD.MOV.U32 R5, RZ, RZ, R12 ;  /* 0x000000ffff057224 */ /* 0x000fe200078e000c */
[----:B------:R-:W-:Y:S01]  /*10660*/  MOV R3, RZ ;  /* 0x000000ff00037202 */ /* 0x000fe20000000f00 */
[----:B------:R-:W-:Y:S01]  /*10670*/  IMAD.MOV.U32 R0, RZ, RZ, 0x181f ;  /* 0x0000181fff007424 */ /* 0x000fe200078e00ff */
[----:B------:R-:W-:Y:S02]  /*10680*/  MOV R2, 0x106a0 ;  /* 0x000106a000027802 */ /* 0x000fe40000000f00 */
[----:B------:R-:W-:Y:S05]  /*10690*/  CALL.REL.NOINC `($__internal_27_$__cuda_sm70_shflsync_idx_p) ;  /* 0x0000095000007944 */ /* 0x000fea0003c00000 */
[----:B------:R-:W-:Y:S01]  /*106a0*/  MOV R4, R0 ;  /* 0x0000000000047202 */ /* 0x000fe20000000f00 */
[----:B------:R-:W-:Y:S05]  /*106b0*/  BRA `(.L_x_1336) ;  /* 0xffffdec000007947 */ /* 0x000fea000383ffff */
.L_x_1286:
[----:B------:R-:W-:Y:S01]  /*106c0*/  IMAD.MOV.U32 R5, RZ, RZ, R15 ;  /* 0x000000ffff057224 */ /* 0x000fe200078e000f */
[----:B------:R-:W-:Y:S01]  /*106d0*/  MOV R3, RZ ;  /* 0x000000ff00037202 */ /* 0x000fe20000000f00 */
[----:B------:R-:W-:Y:S01]  /*106e0*/  IMAD.MOV.U32 R0, RZ, RZ, 0x181f ;  /* 0x0000181fff007424 */ /* 0x000fe200078e00ff */
[----:B------:R-:W-:Y:S02]  /*106f0*/  MOV R2, 0x10710 ;  /* 0x0001071000027802 */ /* 0x000fe40000000f00 */
[----:B-12---:R-:W-:Y:S05]  /*10700*/  CALL.REL.NOINC `($__internal_27_$__cuda_sm70_shflsync_idx_p) ;  /* 0x000008e000007944 */ /* 0x006fea0003c00000 */
[----:B------:R-:W-:Y:S05]  /*10710*/  BRA `(.L_x_1337) ;  /* 0xffffde8000007947 */ /* 0x000fea000383ffff */
.L_x_1289:
        /* <DEDUP_REMOVED lines=12> */
.L_x_1292:
[----:B------:R-:W-:Y:S01]  /*107e0*/  IMAD.MOV.U32 R5, RZ, RZ, R12 ;  /* 0x000000ffff057224 */ /* 0x000fe200078e000c */
[----:B-1----:R-:W-:Y:S01]  /*107f0*/  MOV R3, 0x2 ;  /* 0x0000000200037802 */ /* 0x002fe20000000f00 */
[----:B----4-:R-:W-:Y:S01]  /*10800*/  IMAD.MOV.U32 R0, RZ, RZ, 0x181f ;  /* 0x0000181fff007424 */ /* 0x010fe200078e00ff */
[----:B------:R-:W-:Y:S02]  /*10810*/  MOV R2, 0x10830 ;  /* 0x0001083000027802 */ /* 0x000fe40000000f00 */
[----:B--23--:R-:W-:Y:S05]  /*10820*/  CALL.REL.NOINC `($__internal_27_$__cuda_sm70_shflsync_idx_p) ;  /* 0x000007c000007944 */ /* 0x00cfea0003c00000 */
[----:B------:R-:W-:Y:S01]  /*10830*/  MOV R4, R0 ;  /* 0x0000000000047202 */ /* 0x000fe20000000f00 */
[----:B------:R-:W-:Y:S05]  /*10840*/  BRA `(.L_x_1339) ;  /* 0xffffe10000007947 */ /* 0x000fea000383ffff */
.L_x_1293:
[----:B------:R-:W-:Y:S01]  /*10850*/  IMAD.MOV.U32 R5, RZ, RZ, R15 ;  /* 0x000000ffff057224 */ /* 0x000fe200078e000f */
[----:B------:R-:W-:Y:S01]  /*10860*/  MOV R3, 0x2 ;  /* 0x0000000200037802 */ /* 0x000fe20000000f00 */
[----:B----4-:R-:W-:Y:S01]  /*10870*/  IMAD.MOV.U32 R0, RZ, RZ, 0x181f ;  /* 0x0000181fff007424 */ /* 0x010fe200078e00ff */
[----:B------:R-:W-:Y:S02]  /*10880*/  MOV R2, 0x108a0 ;  /* 0x000108a000027802 */ /* 0x000fe40000000f00 */
[----:B-123--:R-:W-:Y:S05]  /*10890*/  CALL.REL.NOINC `($__internal_27_$__cuda_sm70_shflsync_idx_p) ;  /* 0x0000075000007944 */ /* 0x00efea0003c00000 */
[----:B------:R-:W-:Y:S05]  /*108a0*/  BRA `(.L_x_1340) ;  /* 0xffffe0c000007947 */ /* 0x000fea000383ffff */
.L_x_1296:
        /* <DEDUP_REMOVED lines=12> */
.L_x_1298:
[----:B------:R-:W-:Y:S01]  /*10970*/  IMAD.MOV.U32 R5, RZ, RZ, R98 ;  /* 0x000000ffff057224 */ /* 0x000fe200078e0062 */
[----:B------:R-:W-:Y:S01]  /*10980*/  MOV R3, RZ ;  /* 0x000000ff00037202 */ /* 0x000fe20000000f00 */
[----:B------:R-:W-:Y:S01]  /*10990*/  IMAD.MOV.U32 R0, RZ, RZ, 0x1f ;  /* 0x0000001fff007424 */ /* 0x000fe200078e00ff */
[----:B------:R-:W-:Y:S02]  /*109a0*/  MOV R2, 0x109c0 ;  /* 0x000109c000027802 */ /* 0x000fe40000000f00 */
[----:B------:R-:W-:Y:S05]  /*109b0*/  CALL.REL.NOINC `($__internal_27_$__cuda_sm70_shflsync_idx_p) ;  /* 0x0000063000007944 */ /* 0x000fea0003c00000 */
[----:B------:R-:W-:Y:S01]  /*109c0*/  MOV R9, R0 ;  /* 0x0000000000097202 */ /* 0x000fe20000000f00 */
[----:B------:R-:W-:Y:S05]  /*109d0*/  BRA `(.L_x_1342) ;  /* 0xffffe40000007947 */ /* 0x000fea000383ffff */
.L_x_1299:
[----:B------:R-:W-:Y:S01]  /*109e0*/  IMAD.MOV.U32 R5, RZ, RZ, R98 ;  /* 0x000000ffff057224 */ /* 0x000fe200078e0062 */
[----:B------:R-:W-:Y:S01]  /*109f0*/  MOV R3, 0x1 ;  /* 0x0000000100037802 */ /* 0x000fe20000000f00 */
[----:B------:R-:W-:Y:S01]  /*10a00*/  IMAD.MOV.U32 R0, RZ, RZ, 0x1f ;  /* 0x0000001fff007424 */ /* 0x000fe200078e00ff */
[----:B------:R-:W-:Y:S02]  /*10a10*/  MOV R2, 0x10a30 ;  /* 0x00010a3000027802 */ /* 0x000fe40000000f00 */
[----:B-12---:R-:W-:Y:S05]  /*10a20*/  CALL.REL.NOINC `($__internal_27_$__cuda_sm70_shflsync_idx_p) ;  /* 0x000005c000007944 */ /* 0x006fea0003c00000 */
[----:B------:R-:W-:Y:S01]  /*10a30*/  MOV R8, R0 ;  /* 0x0000000000087202 */ /* 0x000fe20000000f00 */
[----:B------:R-:W-:Y:S05]  /*10a40*/  BRA `(.L_x_1343) ;  /* 0xffffe3b000007947 */ /* 0x000fea000383ffff */
.L_x_1300:
[----:B------:R-:W-:Y:S02]  /*10a50*/  MOV R2, 0x1 ;  /* 0x0000000100027802 */ /* 0x000fe40000000f00 */
[----:B------:R-:W-:-:S02]  /*10a60*/  MOV R3, 0x10a80 ;  /* 0x00010a8000037802 */ /* 0x000fc40000000f00 */
[----:B-1234-:R-:W-:Y:S05]  /*10a70*/  CALL.REL.NOINC `($__internal_28_$__cuda_sm70_shflsync_up_p) ;  /* 0x000005c000007944 */ /* 0x01efea0003c00000 */
[----:B------:R-:W-:Y:S05]  /*10a80*/  BRA `(.L_x_1344) ;  /* 0xffffe4a000007947 */ /* 0x000fea000383ffff */
.L_x_1301:
[----:B------:R-:W-:Y:S02]  /*10a90*/  MOV R2, 0x2 ;  /* 0x0000000200027802 */ /* 0x000fe40000000f00 */
[----:B------:R-:W-:-:S02]  /*10aa0*/  MOV R3, 0x10ac0 ;  /* 0x00010ac000037802 */ /* 0x000fc40000000f00 */
[----:B--2-4-:R-:W-:Y:S05]  /*10ab0*/  CALL.REL.NOINC `($__internal_28_$__cuda_sm70_shflsync_up_p) ;  /* 0x0000058000007944 */ /* 0x014fea0003c00000 */
        /* <DEDUP_REMOVED lines=23> */
.L_x_1305:
[----:B------:R-:W-:Y:S02]  /*10c30*/  MOV R2, 0x1 ;  /* 0x0000000100027802 */ /* 0x000fe40000000f00 */
[----:B------:R-:W-:Y:S02]  /*10c40*/  MOV R3, 0x10c60 ;  /* 0x00010c6000037802 */ /* 0x000fe40000000f00 */
[----:B------:R-:W-:Y:S05]  /*10c50*/  CALL.REL.NOINC `($__internal_28_$__cuda_sm70_shflsync_up_p) ;  /* 0x000003e000007944 */ /* 0x000fea0003c00000 */
[----:B------:R-:W-:Y:S01]  /*10c60*/  MOV R2, R4 ;  /* 0x0000000400027202 */ /* 0x000fe20000000f00 */
[----:B------:R-:W-:Y:S05]  /*10c70*/  BRA `(.L_x_1346) ;  /* 0xffffe51000007947 */ /* 0x000fea000383ffff */
.L_x_1306:
        /* <DEDUP_REMOVED lines=26> */
.L_x_1308:
[----:B------:R-:W-:Y:S02]  /*10e20*/  SEL R0, RZ, 0x1, P0 ;  /* 0x00000001ff007807 */ /* 0x000fe40000000000 */
[----:B------:R-:W-:Y:S02]  /*10e30*/  MOV R2, 0x10e50 ;  /* 0x00010e5000027802 */ /* 0x000fe40000000f00 */
[----:B-1----:R-:W-:Y:S05]  /*10e40*/  CALL.REL.NOINC `($__internal_29_$__cuda_sm70_votesync_ballot) ;  /* 0x0000026000007944 */ /* 0x002fea0003c00000 */
[----:B------:R-:W-:Y:S01]  /*10e50*/  MOV R11, R0 ;  /* 0x00000000000b7202 */ /* 0x000fe20000000f00 */
[----:B------:R-:W-:Y:S05]  /*10e60*/  BRA `(.L_x_1348) ;  /* 0xffffe4b000007947 */ /* 0x000fea000383ffff */
.L_x_1309:
[----:B------:R-:W-:Y:S01]  /*10e70*/  IMAD.MOV.U32 R5, RZ, RZ, R6 ;  /* 0x000000ffff057224 */ /* 0x000fe200078e0006 */
[----:B---3--:R-:W-:Y:S01]  /*10e80*/  MOV R3, R10 ;  /* 0x0000000a00037202 */ /* 0x008fe20000000f00 */
[----:B------:R-:W-:Y:S01]  /*10e90*/  IMAD.MOV.U32 R0, RZ, RZ, 0x1f ;  /* 0x0000001fff007424 */ /* 0x000fe200078e00ff */
[----:B------:R-:W-:Y:S02]  /*10ea0*/  MOV R2, 0x10ec0 ;  /* 0x00010ec000027802 */ /* 0x000fe40000000f00 */
[----:B-12---:R-:W-:Y:S05]  /*10eb0*/  CALL.REL.NOINC `($__internal_27_$__cuda_sm70_shflsync_idx_p) ;  /* 0x0000013000007944 */ /* 0x006fea0003c00000 */
[----:B------:R-:W-:Y:S01]  /*10ec0*/  IMAD.MOV.U32 R8, RZ, RZ, R0 ;  /* 0x000000ffff087224 */ /* 0x000fe200078e0000 */
[----:B------:R-:W-:Y:S01]  /*10ed0*/  MOV R3, R10 ;  /* 0x0000000a00037202 */ /* 0x000fe20000000f00 */
[----:B------:R-:W-:Y:S01]  /*10ee0*/  IMAD.MOV.U32 R5, RZ, RZ, R7 ;  /* 0x000000ffff057224 */ /* 0x000fe200078e0007 */
[----:B------:R-:W-:Y:S02]  /*10ef0*/  MOV R0, 0x1f ;  /* 0x0000001f00007802 */ /* 0x000fe40000000f00 */
[----:B------:R-:W-:-:S02]  /*10f00*/  MOV R2, 0x10f20 ;  /* 0x00010f2000027802 */ /* 0x000fc40000000f00 */
[----:B------:R-:W-:Y:S05]  /*10f10*/  CALL.REL.NOINC `($__internal_27_$__cuda_sm70_shflsync_idx_p) ;  /* 0x000000d000007944 */ /* 0x000fea0003c00000 */
[----:B------:R-:W-:Y:S01]  /*10f20*/  MOV R7, R0 ;  /* 0x0000000000077202 */ /* 0x000fe20000000f00 */
[----:B------:R-:W-:Y:S05]  /*10f30*/  BRA `(.L_x_1349) ;  /* 0xffffe42000007947 */ /* 0x000fea000383ffff */
.L_x_1312:
[----:B------:R-:W-:Y:S01]  /*10f40*/  IMAD.MOV.U32 R5, RZ, RZ, R4 ;  /* 0x000000ffff057224 */ /* 0x000fe200078e0004 */
[----:B------:R-:W-:-:S02]  /*10f50*/  MOV R0, 0x1f ;  /* 0x0000001f00007802 */ /* 0x000fc40000000f00 */
[----:B------:R-:W-:Y:S02]  /*10f60*/  MOV R2, 0x10f80 ;  /* 0x00010f8000027802 */ /* 0x000fe40000000f00 */
[----:B-1234-:R-:W-:Y:S05]  /*10f70*/  CALL.REL.NOINC `($__internal_27_$__cuda_sm70_shflsync_idx_p) ;  /* 0x0000007000007944 */ /* 0x01efea0003c00000 */
[----:B------:R-:W-:Y:S01]  /*10f80*/  MOV R13, R0 ;  /* 0x00000000000d7202 */ /* 0x000fe20000000f00 */
[----:B------:R-:W-:Y:S05]  /*10f90*/  BRA `(.L_x_1311) ;  /* 0xffffe42000007947 */ /* 0x000fea000383ffff */
        .weak           $__internal_26_$__cuda_sm70_shflsync_bfly_p
        .type           $__internal_26_$__cuda_sm70_shflsync_bfly_p,@function
        .size           $__internal_26_$__cuda_sm70_shflsync_bfly_p,($__internal_27_$__cuda_sm70_shflsync_idx_p - $__internal_26_$__cuda_sm70_shflsync_bfly_p)
$__internal_26_$__cuda_sm70_shflsync_bfly_p:
[----:B------:R-:W-:Y:S04]  /*10fa0*/  WARPSYNC R6 ;  /* 0x0000000600007348 */ /* 0x000fe80003800000 */
[----:B------:R1:W2:Y:S02]  /*10fb0*/  SHFL.BFLY PT, R5, R2, R5, R7 ;  /* 0x0c00000502057389 */ /* 0x0002a400000e0007 */
[----:B-1----:R-:W-:Y:S02]  /*10fc0*/  MOV R2, R3 ;  /* 0x0000000300027202 */ /* 0x002fe40000000f00 */
[----:B------:R-:W-:-:S04]  /*10fd0*/  MOV R3, 0x0 ;  /* 0x0000000000037802 */ /* 0x000fc80000000f00 */
[----:B--2---:R-:W-:Y:S05]  /*10fe0*/  RET.REL.NODEC R2 `(_ZN7cutlass13device_kernelIN5flash19enable_sm80_to_sm89INS1_16FlashAttnFwdSm80INS1_25CollectiveMainloopFwdSm80ILi8ELi1ELb0EN4cute5tupleIJNS5_1CILi128EEENS7_ILi64EEENS7_ILi256EEEEEELi256ENS_6half_tEfNS_4arch4Sm80ELb0ELb0ELb1ELb1ELb0ELb0ELb1ELb1EEENS1_21CollectiveEpilogueFwdINS6_IJS8_SA_S9_EEENS6_IJNS7_ILi1EEESI_SI_EEESC_SE_Li256ELb1ELb1ELb1ELb0EEENS1_36VarlenDynamicPersistentTileSchedulerILi128ELi64ELi256ELi256ELb1ELb1ELb0ELb0ELb1ELb1EEEEEEEEEvNT_6ParamsE) ;  /* 0xfffef01002007950 */ /* 0x004fea0003c3ffff */
        .weak           $__internal_27_$__cuda_sm70_shflsync_idx_p
        .type           $__internal_27_$__cuda_sm70_shflsync_idx_p,@function
        .size           $__internal_27_$__cuda_sm70_shflsync_idx_p,($__internal_28_$__cuda_sm70_shflsync_up_p - $__internal_27_$__cuda_sm70_shflsync_idx_p)
$__internal_27_$__cuda_sm70_shflsync_idx_p:
[----:B------:R-:W-:-:S04]  /*10ff0*/  MOV R102, 0xffffffff ;  /* 0xffffffff00667802 */ /* 0x000fc80000000f00 */
[----:B------:R-:W-:Y:S04]  /*11000*/  WARPSYNC R102 ;  /* 0x0000006600007348 */ /* 0x000fe80003800000 */
[----:B------:R1:W2:Y:S02]  /*11010*/  SHFL.IDX PT, R0, R5, R3, R0 ;  /* 0x0000000305007389 */ /* 0x0002a400000e0000 */
[----:B-1----:R-:W-:-:S04]  /*11020*/  MOV R3, 0x0 ;  /* 0x0000000000037802 */ /* 0x002fc80000000f00 */
[----:B--2---:R-:W-:Y:S05]  /*11030*/  RET.REL.NODEC R2 `(_ZN7cutlass13device_kernelIN5flash19enable_sm80_to_sm89INS1_16FlashAttnFwdSm80INS1_25CollectiveMainloopFwdSm80ILi8ELi1ELb0EN4cute5tupleIJNS5_1CILi128EEENS7_ILi64EEENS7_ILi256EEEEEELi256ENS_6half_tEfNS_4arch4Sm80ELb0ELb0ELb1ELb1ELb0ELb0ELb1ELb1EEENS1_21CollectiveEpilogueFwdINS6_IJS8_SA_S9_EEENS6_IJNS7_ILi1EEESI_SI_EEESC_SE_Li256ELb1ELb1ELb1ELb0EEENS1_36VarlenDynamicPersistentTileSchedulerILi128ELi64ELi256ELi256ELb1ELb1ELb0ELb0ELb1ELb1EEEEEEEEEvNT_6ParamsE) ;  /* 0xfffeefc002007950 */ /* 0x004fea0003c3ffff */
        .weak           $__internal_28_$__cuda_sm70_shflsync_up_p
        .type           $__internal_28_$__cuda_sm70_shflsync_up_p,@function
        .size           $__internal_28_$__cuda_sm70_shflsync_up_p,($__internal_29_$__cuda_sm70_votesync_ballot - $__internal_28_$__cuda_sm70_shflsync_up_p)
$__internal_28_$__cuda_sm70_shflsync_up_p:
[----:B------:R-:W-:Y:S02]  /*11040*/  IMAD.MOV.U32 R4, RZ, RZ, RZ ;  /* 0x000000ffff047224 */ /* 0x000fe400078e00ff */
[----:B------:R-:W-:-:S04]  /*11050*/  IMAD.MOV.U32 R10, RZ, RZ, -0x1 ;  /* 0xffffffffff0a7424 */ /* 0x000fc800078e00ff */
[----:B------:R-:W-:Y:S04]  /*11060*/  WARPSYNC R10 ;  /* 0x0000000a00007348 */ /* 0x000fe80003800000 */
[----:B------:R1:W2:Y:S02]  /*11070*/  SHFL.UP PT, R4, R0, R2, R4 ;  /* 0x0400000200047389 */ /* 0x0002a400000e0004 */
[----:B-1----:R-:W-:Y:S02]  /*11080*/  MOV R2, R3 ;  /* 0x0000000300027202 */ /* 0x002fe40000000f00 */
[----:B------:R-:W-:-:S04]  /*11090*/  MOV R3, 0x0 ;  /* 0x0000000000037802 */ /* 0x000fc80000000f00 */
[----:B--2---:R-:W-:Y:S05]  /*110a0*/  RET.REL.NODEC R2 `(_ZN7cutlass13device_kernelIN5flash19enable_sm80_to_sm89INS1_16FlashAttnFwdSm80INS1_25CollectiveMainloopFwdSm80ILi8ELi1ELb0EN4cute5tupleIJNS5_1CILi128EEENS7_ILi64EEENS7_ILi256EEEEEELi256ENS_6half_tEfNS_4arch4Sm80ELb0ELb0ELb1ELb1ELb0ELb0ELb1ELb1EEENS1_21CollectiveEpilogueFwdINS6_IJS8_SA_S9_EEENS6_IJNS7_ILi1EEESI_SI_EEESC_SE_Li256ELb1ELb1ELb1ELb0EEENS1_36VarlenDynamicPersistentTileSchedulerILi128ELi64ELi256ELi256ELb1ELb1ELb0ELb0ELb1ELb1EEEEEEEEEvNT_6ParamsE) ;  /* 0xfffeef5002007950 */ /* 0x004fea0003c3ffff */
        .weak           $__internal_29_$__cuda_sm70_votesync_ballot
        .type           $__internal_29_$__cuda_sm70_votesync_ballot,@function
        .size           $__internal_29_$__cuda_sm70_votesync_ballot,(.L_x_5177 - $__internal_29_$__cuda_sm70_votesync_ballot)
$__internal_29_$__cuda_sm70_votesync_ballot:
[----:B------:R-:W-:Y:S01]  /*110b0*/  ISETP.NE.U32.AND P0, PT, R0, 0x1, PT ;  /* 0x000000010000780c */ /* 0x000fe20003f05070 */
[----:B------:R-:W-:-:S04]  /*110c0*/  IMAD.MOV.U32 R3, RZ, RZ, -0x1 ;  /* 0xffffffffff037424 */ /* 0x000fc800078e00ff */
[----:B------:R-:W-:Y:S08]  /*110d0*/  WARPSYNC R3 ;  /* 0x0000000300007348 */ /* 0x000ff00003800000 */
[----:B------:R-:W-:-:S04]  /*110e0*/  VOTE.ANY R0, PT, !P0 ;  /* 0x0000000000007806 */ /* 0x000fc800040e0100 */
[----:B------:R-:W-:Y:S01]  /*110f0*/  LOP3.LUT R0, R0, R3, RZ, 0xc0, !PT ;  /* 0x0000000300007212 */ /* 0x000fe200078ec0ff */
[----:B------:R-:W-:-:S04]  /*11100*/  IMAD.MOV.U32 R3, RZ, RZ, 0x0 ;  /* 0x00000000ff037424 */ /* 0x000fc800078e00ff */
[----:B------:R-:W-:Y:S05]  /*11110*/  RET.REL.NODEC R2 `(_ZN7cutlass13device_kernelIN5flash19enable_sm80_to_sm89INS1_16FlashAttnFwdSm80INS1_25CollectiveMainloopFwdSm80ILi8ELi1ELb0EN4cute5tupleIJNS5_1CILi128EEENS7_ILi64EEENS7_ILi256EEEEEELi256ENS_6half_tEfNS_4arch4Sm80ELb0ELb0ELb1ELb1ELb0ELb0ELb1ELb1EEENS1_21CollectiveEpilogueFwdINS6_IJS8_SA_S9_EEENS6_IJNS7_ILi1EEESI_SI_EEESC_SE_Li256ELb1ELb1ELb1ELb0EEENS1_36VarlenDynamicPersistentTileSchedulerILi128ELi64ELi256ELi256ELb1ELb1ELb0ELb0ELb1ELb1EEEEEEEEEvNT_6ParamsE) ;  /* 0xfffeeee002007950 */ /* 0x000fea0003c3ffff */
.L_x_1350:
        /* <DEDUP_REMOVED lines=14> */
.L_x_5177:


//--------------------- .text._ZN7cutlass13device_kernelIN5flash19enable_sm80_to_sm89INS1_16FlashAttnFwdSm80INS1_25CollectiveMainloopFwdSm80ILi8ELi1ELb0EN4cute5tupleIJNS5_1CILi128EEENS7_ILi48EEENS7_ILi256EEEEEELi256ENS_6half_tEfNS_4arch4Sm80ELb0ELb0ELb1ELb1ELb0ELb1ELb1ELb1EEENS1_21CollectiveEpilogueFwdINS6_IJS8_SA_S9_EEENS6_IJNS7_ILi1EEESI_SI_EEESC_SE_Li256ELb1ELb1ELb1ELb0EEENS1_36VarlenDynamicPersistentTileSchedulerILi128ELi48ELi256ELi256ELb1ELb1ELb0ELb0ELb1ELb1EEEEEEEEEvNT_6ParamsE --------------------------
	.section	.text._ZN7cutlass13device_kernelIN5flash19enable_sm80_to_sm89INS1_16FlashAttnFwdSm80INS1_25CollectiveMainloopFwdSm80ILi8ELi1ELb0EN4cute5tupleIJNS5_1CILi128EEENS7_ILi48EEENS7_ILi256EEEEEELi256ENS_6half_tEfNS_4arch4Sm80ELb0ELb0ELb1ELb1ELb0ELb1ELb1ELb1EEENS1_21CollectiveEpilogueFwdINS6_IJS8_SA_S9_EEENS6_IJNS7_ILi1EEESI_SI_EEESC_SE_Li256ELb1ELb1ELb1ELb0EEENS1_36VarlenDynamicPersistentTileSchedulerILi128ELi48ELi256ELi256ELb1ELb1ELb0ELb0ELb1ELb1EEEEEEEEEvNT_6ParamsE,"ax",@progbits
	.sectioninfo	@"SHI_REGISTERS=255"
	.align	128
.text._ZN7cutlass13device_kernelIN5flash19enable_sm80_to_sm89INS1_16FlashAttnFwdSm80INS1_25CollectiveMainloopFwdSm80ILi8ELi1ELb0EN4cute5tupleIJNS5_1CILi128EEENS7_ILi48EEENS7_ILi256EEEEEELi256ENS_6half_tEfNS_4arch4Sm80ELb0ELb0ELb1ELb1ELb0ELb1ELb1ELb1EEENS1_21CollectiveEpilogueFwdINS6_IJS8_SA_S9_EEENS6_IJNS7_ILi1EEESI_SI_EEESC_SE_Li256ELb1ELb1ELb1ELb0EEENS1_36VarlenDynamicPersistentTileSchedulerILi128ELi48ELi256ELi256ELb1ELb1ELb0ELb0ELb1ELb1EEEEEEEEEvNT_6ParamsE:
        .type           _ZN7cutlass13device_kernelIN5flash19enable_sm80_to_sm89INS1_16FlashAttnFwdSm80INS1_25CollectiveMainloopFwdSm80ILi8ELi1ELb0EN4cute5tupleIJNS5_1CILi128EEENS7_ILi48EEENS7_ILi256EEEEEELi256ENS_6half_tEfNS_4arch4Sm80ELb0ELb0ELb1ELb1ELb0ELb1ELb1ELb1EEENS1_21CollectiveEpilogueFwdINS6_IJS8_SA_S9_EEENS6_IJNS7_ILi1EEESI_SI_EEESC_SE_Li256ELb1ELb1ELb1ELb0EEENS1_36VarlenDynamicPersistentTileSchedulerILi128ELi48ELi256ELi256ELb1ELb1ELb0ELb0ELb1ELb1EEEEEEEEEvNT_6ParamsE,@function
        .size           _ZN7cutlass13device_kernelIN5flash19enable_sm80_to_sm89INS1_16FlashAttnFwdSm80INS1_25CollectiveMainloopFwdSm80ILi8ELi1ELb0EN4cute5tupleIJNS5_1CILi128EEENS7_ILi48EEENS7_ILi256EEEEEELi256ENS_6half_tEfNS_4arch4Sm80ELb0ELb0ELb1ELb1ELb0ELb1ELb1ELb1EEENS1_21CollectiveEpilogueFwdINS6_IJS8_SA_S9_EEENS6_IJNS7_ILi1EEESI_SI_EEESC_SE_Li256ELb1ELb1ELb1ELb0EEENS1_36VarlenDynamicPersistentTileSchedulerILi128ELi48ELi256ELi256ELb1ELb1ELb0ELb0ELb1ELb1EEEEEEEEEvNT_6ParamsE,(.L_x_5182 - _ZN7cutlass13device_kernelIN5flash19enable_sm80_to_sm89INS1_16FlashAttnFwdSm80INS1_25CollectiveMainloopFwdSm80ILi8ELi1ELb0EN4cute5tupleIJNS5_1CILi128EEENS7_ILi48EEENS7_ILi256EEEEEELi256ENS_6half_tEfNS_4arch4Sm80ELb0ELb0ELb1ELb1ELb0ELb1ELb1ELb1EEENS1_21CollectiveEpilogueFwdINS6_IJS8_SA_S9_EEENS6_IJNS7_ILi1EEESI_SI_EEESC_SE_Li256ELb1ELb1ELb1ELb0EEENS1_36VarlenDynamicPersistentTileSchedulerILi128ELi48ELi256ELi256ELb1ELb1ELb0ELb0ELb1ELb1EEEEEEEEEvNT_6ParamsE)
        .other          _ZN7cutlass13device_kernelIN5flash19enable_sm80_to_sm89INS1_16FlashAttnFwdSm80INS1_25CollectiveMainloopFwdSm80ILi8ELi1ELb0EN4cute5tupleIJNS5_1CILi128EEENS7_ILi48EEENS7_ILi256EEEEEELi256ENS_6half_tEfNS_4arch4Sm80ELb0ELb0ELb1ELb1ELb0ELb1ELb1ELb1EEENS1_21CollectiveEpilogueFwdINS6_IJS8_SA_S9_EEENS6_IJNS7_ILi1EEESI_SI_EEESC_SE_Li256ELb1ELb1ELb1ELb0EEENS1_36VarlenDynamicPersistentTileSchedulerILi128ELi48ELi256ELi256ELb1ELb1ELb0ELb0ELb1ELb1EEEEEEEEEvNT_6ParamsE,@"STO_CUDA_ENTRY STV_DEFAULT"
_ZN7cutlass13device_kernelIN5flash19enable_sm80_to_sm89INS1_16FlashAttnFwdSm80INS1_25CollectiveMainloopFwdSm80ILi8ELi1ELb0EN4cute5tupleIJNS5_1CILi128EEENS7_ILi48EEENS7_ILi256EEEEEELi256ENS_6half_tEfNS_4arch4Sm80ELb0ELb0ELb1ELb1ELb0ELb1ELb1ELb1EEENS1_21CollectiveEpilogueFwdINS6_IJS8_SA_S9_EEENS6_IJNS7_ILi1EEESI_SI_EEESC_SE_Li256ELb1ELb1ELb1ELb0EEENS1_36VarlenDynamicPersistentTileSchedulerILi128ELi48ELi256ELi256ELb1ELb1ELb0ELb0ELb1ELb1EEEEEEEEEvNT_6ParamsE:
        /* <DEDUP_REMOVED lines=54> */
.L_x_1356:
        /* <DEDUP_REMOVED lines=17> */
.L_x_1542:
        /* <DEDUP_REMOVED lines=16> */
.L_x_1543:
[----:B--2---:R-:W-:-:S05]  /*0570*/  IMAD R0, R0, c[0x0][0x538], RZ ;  /* 0x00014e0000007a24 */ /* 0x004fca00078e02ff */
[----:B------:R-:W-:-:S04]  /*0580*/  IADD3 R6, R0, R6, RZ ;  /* 0x0000000600067210 */ /* 0x000fc80007ffe0ff */
[----:B------:R-:W-:-:S13]  /*0590*/  ISETP.GT.AND P0, PT, R6, UR4, PT ;  /* 0x0000000406007c0c */ /* 0x000fda000bf04270 */
[----:B-1----:R-:W-:Y:S05]  /*05a0*/  @!P0 BRA `(.L_x_1356) ;  /* 0xfffffdb000008947 */ /* 0x002fea000383ffff */
.L_x_1352:
[----:B------:R-:W-:-:S05]  /*05b0*/  IADD3 R12, -R0, R6, RZ ;  /* 0x00000006000c7210 */ /* 0x000fca0007ffe1ff */
[----:B------:R-:W-:-:S05]  /*05c0*/  IMAD R0, R4, c[0x0][0x538], R12 ;  /* 0x00014e0004007a24 */ /* 0x000fca00078e020c */
[----:B------:R-:W-:Y:S01]  /*05d0*/  ISETP.GT.AND P0, PT, R0, UR4, PT ;  /* 0x0000000400007c0c */ /* 0x000fe2000bf04270 */
[----:B------:R-:W-:-:S12]  /*05e0*/  BRA.DIV ~URZ, `(.L_x_1357) ;  /* 0x0001b3127f007947 */ /* 0x000fd8000b800000 */
[----:B------:R-:W-:-:S04]  /*05f0*/  VOTE.ANY R6, PT, !P0 ;  /* 0x0000000000067806 */ /* 0x000fc800040e0100 */
.L_x_1544:
[----:B------:R1:W2:Y:S01]  /*0600*/  POPC R13, R6 ;  /* 0x00000006000d7309 */ /* 0x0002a20000000000 */
[----:B------:R-:W-:Y:S05]  /*0610*/  BRA.DIV ~URZ, `(.L_x_1358) ;  /* 0x0001b3327f007947 */ /* 0x000fea000b800000 */
[----:B--2---:R-:W2:Y:S04]  /*0620*/  SHFL.IDX PT, R11, R8, R13, 0x1f ;  /* 0x00001f0d080b7589 */ /* 0x004ea800000e0000 */
[----:B------:R3:W4:Y:S02]  /*0630*/  SHFL.IDX PT, R10, R7, R13, 0x1f ;  /* 0x00001f0d070a7589 */ /* 0x00072400000e0000 */
[----:B---3--:R-:W-:Y:S02]  /*0640*/  MOV R7, RZ ;  /* 0x000000ff00077202 */ /* 0x008fe40000000f00 */
.L_x_1545:
[----:B--2-4-:R-:W-:Y:S01]  /*0650*/  ISETP.NE.AND P0, PT, R6, RZ, PT ;  /* 0x000000ff0600720c */ /* 0x014fe20003f05270 */
[----:B------:R-:W-:-:S12]  /*0660*/  BSSY B0, `(.L_x_1359) ;  /* 0x0000005000007945 */ /* 0x000fd80003800000 */
[----:B------:R-:W-:Y:S05]  /*0670*/  @!P0 BRA `(.L_x_1360) ;  /* 0x0000003000008947 */ /* 0x000fea0003800000 */
[----:B------:R-:W-:Y:S01]  /*0680*/  IADD3 R3, R13, -0x1, RZ ;  /* 0xffffffff0d037810 */ /* 0x000fe20007ffe0ff */
[----:B------:R-:W-:Y:S05]  /*0690*/  BRA.DIV ~URZ, `(.L_x_1361) ;  /* 0x0001b3927f007947 */ /* 0x000fea000b800000 */
[----:B------:R2:W3:Y:S02]  /*06a0*/  SHFL.IDX PT, R7, R4, R3, 0x1f ;  /* 0x00001f0304077589 */ /* 0x0004e400000e0000 */
.L_x_1360:
[----:B------:R-:W-:Y:S05]  /*06b0*/  BSYNC B0 ;  /* 0x0000000000007941 */ /* 0x000fea0003800000 */
.L_x_1359:
        /* <DEDUP_REMOVED lines=69> */
.L_x_1353:
[----:B------:R-:W-:Y:S01]  /*0b10*/  MOV R0, UR4 ;  /* 0x0000000400007c02 */ /* 0x000fe20008000f00 */
[----:B------:R-:W-:Y:S04]  /*0b20*/  STL [R1+0x14], RZ ;  /* 0x000014ff01007387 */ /* 0x000fe80000100800 */
[----:B------:R-:W-:Y:S04]  /*0b30*/  STL [R1+0x18], RZ ;  /* 0x000018ff01007387 */ /* 0x000fe80000100800 */
[----:B------:R1:W-:Y:S02]  /*0b40*/  STL [R1+0x10], R0 ;  /* 0x0000100001007387 */ /* 0x0003e40000100800 */
[----:B-1----:R-:W-:-:S05]  /*0b50*/  MOV R0, c[0x0][0x53c] ;  /* 0x00014f0000007a02 */ /* 0x002fca0000000f00 */
[----:B------:R1:W-:Y:S02]  /*0b60*/  STL [R1+0x1c], R0 ;  /* 0x00001c0001007387 */ /* 0x0003e40000100800 */
.L_x_1362:
        /* <DEDUP_REMOVED lines=8> */
.L_x_1351:
        /* <DEDUP_REMOVED lines=10> */
[----:B------:R-:W-:-:S02]  /*0c90*/  SHF.R.S32.HI R205, RZ, 0x3, R14 ;  /* 0x00000003ffcd7819 */ /* 0x000fc4000001140e */
[----:B------:R-:W-:Y:S02]  /*0ca0*/  LOP3.LUT R0, R0, 0xfffffffe, RZ, 0xc0, !PT ;  /* 0xfffffffe00007812 */ /* 0x000fe400078ec0ff */
[--C-:B------:R-:W-:Y:S01]  /*0cb0*/  SHF.R.S32.HI R9, RZ, 0x2, R15.reuse ;  /* 0x00000002ff097819 */ /* 0x100fe2000001140f */
[----:B-1----:R-:W-:Y:S01]  /*0cc0*/  IMAD.SHL.U32 R4, R205, 0x40, RZ ;  /* 0x00000040cd047824 */ /* 0x002fe200078e00ff */
[----:B------:R-:W-:Y:S01]  /*0cd0*/  LOP3.LUT R5, R14, 0xfffffff8, RZ, 0xc0, !PT ;  /* 0xfffffff80e057812 */ /* 0x000fe200078ec0ff */
[----:B------:R-:W-:Y:S01]  /*0ce0*/  IMAD.IADD R12, R3, 0x1, -R0 ;  /* 0x00000001030c7824 */ /* 0x000fe200078e0a00 */
[----:B------:R-:W-:Y:S02]  /*0cf0*/  LOP3.LUT R0, R2, 0xfffffff0, RZ, 0xc0, !PT ;  /* 0xfffffff002007812 */ /* 0x000fe400078ec0ff */
[----:B------:R-:W-:Y:S01]  /*0d00*/  SHF.R.S32.HI R3, RZ, 0x1f, R15 ;  /* 0x0000001fff037819 */ /* 0x000fe2000001140f */
[----:B------:R-:W-:Y:S01]  /*0d10*/  IMAD.IADD R215, R16, 0x1, -R5 ;  /* 0x0000000110d77824 */ /* 0x000fe200078e0a05 */
[----:B------:R-:W-:Y:S01]  /*0d20*/  LEA.HI R11, R8, R16, RZ, 0x5 ;  /* 0x00000010080b7211 */ /* 0x000fe200078f28ff */
[----:B------:R-:W-:Y:S01]  /*0d30*/  IMAD.IADD R0, R16, 0x1, -R0 ;  /* 0x0000000110007824 */ /* 0x000fe200078e0a00 */
[----:B------:R-:W-:Y:S01]  /*0d40*/  LEA.HI R2, R3, R9, RZ, 0x3 ;  /* 0x0000000903027211 */ /* 0x000fe200078f18ff */
[C---:B------:R-:W-:Y:S01]  /*0d50*/  IMAD.SHL.U32 R132, R215.reuse, 0x8, RZ ;  /* 0x00000008d7847824 */ /* 0x040fe200078e00ff */
[----:B------:R-:W-:Y:S01]  /*0d60*/  SHF.R.S32.HI R6, RZ, 0x5, R11 ;  /* 0x00000005ff067819 */ /* 0x000fe2000001140b */
[----:B------:R-:W-:Y:S01]  /*0d70*/  IMAD.SHL.U32 R138, R215, 0x4, RZ ;  /* 0x00000004d78a7824 */ /* 0x000fe200078e00ff */
[----:B------:R-:W-:-:S02]  /*0d80*/  SHF.R.S32.HI R5, RZ, 0x1f, R0 ;  /* 0x0000001fff057819 */ /* 0x000fc40000011400 */
[----:B------:R-:W-:Y:S02]  /*0d90*/  LOP3.LUT R3, R2, 0xfffffff8, RZ, 0xc0, !PT ;  /* 0xfffffff802037812 */ /* 0x000fe400078ec0ff */
[----:B------:R-:W-:Y:S02]  /*0da0*/  LOP3.LUT R2, R4, 0x1c0, RZ, 0xc0, !PT ;  /* 0x000001c004027812 */ /* 0x000fe400078ec0ff */
[----:B------:R-:W-:Y:S01]  /*0db0*/  LEA.HI R13, R5, R0, RZ, 0x3 ;  /* 0x00000000050d7211 */ /* 0x000fe200078f18ff */
[----:B------:R-:W-:Y:S01]  /*0dc0*/  IMAD.IADD R9, R9, 0x1, -R3 ;  /* 0x0000000109097824 */ /* 0x000fe200078e0a03 */
[----:B------:R-:W-:Y:S01]  /*0dd0*/  SHF.R.U32.HI R4, RZ, 0x3, R2 ;  /* 0x00000003ff047819 */ /* 0x000fe20000011602 */
[----:B------:R-:W-:Y:S01]  /*0de0*/  IMAD.SHL.U32 R5, R215, 0x40, RZ ;  /* 0x00000040d7057824 */ /* 0x000fe200078e00ff */
[----:B------:R-:W-:Y:S02]  /*0df0*/  LOP3.LUT R2, R2, 0x38, R132, 0xf8, !PT ;  /* 0x0000003802027812 */ /* 0x000fe400078ef884 */
[----:B------:R-:W-:-:S02]  /*0e00*/  LOP3.LUT R3, R13, 0xfffffff8, RZ, 0xc0, !PT ;  /* 0xfffffff80d037812 */ /* 0x000fc400078ec0ff */
[----:B------:R-:W-:Y:S02]  /*0e10*/  LOP3.LUT R10, R2, R4, RZ, 0x3c, !PT ;  /* 0x00000004020a7212 */ /* 0x000fe400078e3cff */
[----:B------:R-:W-:Y:S01]  /*0e20*/  LOP3.LUT R2, R5, 0x1c0, RZ, 0xc0, !PT ;  /* 0x000001c005027812 */ /* 0x000fe200078ec0ff */
[----:B------:R-:W-:Y:S01]  /*0e30*/  IMAD.IADD R7, R0, 0x1, -R3 ;  /* 0x0000000100077824 */ /* 0x000fe200078e0a03 */
[----:B------:R-:W-:Y:S02]  /*0e40*/  LOP3.LUT R3, R11, 0xffffffe0, RZ, 0xc0, !PT ;  /* 0xffffffe00b037812 */ /* 0x000fe400078ec0ff */
[----:B------:R-:W-:Y:S02]  /*0e50*/  LOP3.LUT R4, R2, 0x8, R14, 0xf8, !PT ;  /* 0x0000000802047812 */ /* 0x000fe400078ef80e */
[----:B------:R-:W-:Y:S01]  /*0e60*/  SHF.R.U32.HI R2, RZ, 0x3, R2 ;  /* 0x00000003ff027819 */ /* 0x000fe20000011602 */
[----:B------:R-:W-:Y:S01]  /*0e70*/  IMAD.IADD R17, R16, 0x1, -R3 ;  /* 0x0000000110117824 */ /* 0x000fe200078e0a03 */
[----:B------:R-:W-:-:S02]  /*0e80*/  LEA.HI R5, R8, R16, RZ, 0x6 ;  /* 0x0000001008057211 */ /* 0x000fc400078f30ff */
[----:B------:R-:W-:Y:S02]  /*0e90*/  SHF.R.S32.HI R0, RZ, 0x1f, R11 ;  /* 0x0000001fff007819 */ /* 0x000fe4000001140b */
[----:B------:R-:W-:Y:S01]  /*0ea0*/  LOP3.LUT R11, R4, R2, RZ, 0x3c, !PT ;  /* 0x00000002040b7212 */ /* 0x000fe200078e3cff */
[----:B------:R-:W-:Y:S01]  /*0eb0*/  IMAD.SHL.U32 R4, R5, 0x8, RZ ;  /* 0x0000000805047824 */ /* 0x000fe200078e00ff */
[----:B------:R-:W-:Y:S02]  /*0ec0*/  LEA.HI R0, R0, R6, RZ, 0x3 ;  /* 0x0000000600007211 */ /* 0x000fe400078f18ff */
[----:B------:R-:W-:Y:S02]  /*0ed0*/  LOP3.LUT R3, R15, 0xfffffffc, RZ, 0xc0, !PT ;  /* 0xfffffffc0f037812 */ /* 0x000fe400078ec0ff */
[----:B------:R-:W-:Y:S02]  /*0ee0*/  SHF.R.S32.HI R5, RZ, 0x1f, R17 ;  /* 0x0000001fff057819 */ /* 0x000fe40000011411 */
[----:B------:R-:W-:Y:S01]  /*0ef0*/  LOP3.LUT R2, R0, 0xffffff8, RZ, 0xc0, !PT ;  /* 0x0ffffff800027812 */ /* 0x000fe200078ec0ff */
[----:B------:R-:W-:Y:S01]  /*0f00*/  IMAD.IADD R0, R16, 0x1, -R3 ;  /* 0x0000000110007824 */ /* 0x000fe200078e0a03 */
[----:B------:R-:W-:-:S02]  /*0f10*/  LEA.HI R14, R5, R17, RZ, 0x2 ;  /* 0x00000011050e7211 */ /* 0x000fc400078f10ff */
[----:B------:R-:W-:Y:S01]  /*0f20*/  LOP3.LUT R8, R4, 0xfffffe00, RZ, 0xc0, !PT ;  /* 0xfffffe0004087812 */ /* 0x000fe200078ec0ff */
[----:B------:R-:W-:Y:S01]  /*0f30*/  IMAD.IADD R4, R6, 0x1, -R2 ;  /* 0x0000000106047824 */ /* 0x000fe200078e0a02 */
[----:B------:R-:W-:Y:S02]  /*0f40*/  SHF.R.S32.HI R3, RZ, 0x2, R14 ;  /* 0x00000002ff037819 */ /* 0x000fe4000001140e */
[----:B------:R-:W-:Y:S02]  /*0f50*/  LEA.HI R2, R0, R0, RZ, 0x1 ;  /* 0x0000000000027211 */ /* 0x000fe400078f08ff */
[----:B------:R-:W-:Y:S01]  /*0f60*/  LOP3.LUT R201, R10, R8, RZ, 0xfc, !PT ;  /* 0x000000080ac97212 */ /* 0x000fe200078efcff */
[----:B------:R-:W-:Y:S01]  /*0f70*/  IMAD R16, R4, 0x10, R3 ;  /* 0x0000001004107824 */ /* 0x000fe200078e0203 */
[----:B------:R-:W-:Y:S01]  /*0f80*/  LOP3.LUT R2, R2, 0x1ffffffe, RZ, 0xc0, !PT ;  /* 0x1ffffffe02027812 */ /* 0x000fe200078ec0ff */
[C---:B------:R-:W-:Y:S01]  /*0f90*/  IMAD.SHL.U32 R3, R9.reuse, 0x40, RZ ;  /* 0x0000004009037824 */ /* 0x040fe200078e00ff */
[----:B------:R-:W-:Y:S01]  /*0fa0*/  LOP3.LUT R5, R9, 0x1, RZ, 0xc0, !PT ;  /* 0x0000000109057812 */ /* 0x000fe200078ec0ff */
[----:B------:R-:W-:Y:S01]  /*0fb0*/  IMAD.SHL.U32 R4, R7, 0x40, RZ ;  /* 0x0000004007047824 */ /* 0x000fe200078e00ff */
[----:B------:R-:W-:Y:S01]  /*0fc0*/  IADD3 R18, R205, 0x60, RZ ;  /* 0x00000060cd127810 */ /* 0x000fe20007ffe0ff */
[----:B------:R-:W-:Y:S01]  /*0fd0*/  IMAD.SHL.U32 R10, R6, 0x400, RZ ;  /* 0x00000400060a7824 */ /* 0x000fe200078e00ff */
[----:B------:R-:W-:Y:S01]  /*0fe0*/  LOP3.LUT R3, R3, 0x1c0, RZ, 0xc0, !PT ;  /* 0x000001c003037812 */ /* 0x000fe200078ec0ff */
[----:B------:R-:W-:Y:S01]  /*0ff0*/  IMAD.IADD R15, R0, 0x1, -R2 ;  /* 0x00000001000f7824 */ /* 0x000fe200078e0a02 */
[----:B------:R-:W-:Y:S01]  /*1000*/  LOP3.LUT R2, R4, 0x1c0, RZ, 0xc0, !PT ;  /* 0x000001c004027812 */ /* 0x000fe200078ec0ff */
[----:B------:R-:W-:Y:S01]  /*1010*/  IMAD.SHL.U32 R6, R12, 0x8, RZ ;  /* 0x000000080c067824 */ /* 0x000fe200078e00ff */
[----:B------:R-:W-:Y:S01]  /*1020*/  ISETP.NE.U32.AND P0, PT, R5, 0x1, PT ;  /* 0x000000010500780c */ /* 0x000fe20003f05070 */
[----:B------:R-:W-:Y:S01]  /*1030*/  IMAD R5, R0, 0x2, R10 ;  /* 0x0000000200057824 */ /* 0x000fe200078e020a */
[----:B------:R-:W-:Y:S01]  /*1040*/  LEA.HI R3, R3, R3, RZ, 0x1d ;  /* 0x0000000303037211 */ /* 0x000fe200078fe8ff */
[----:B------:R-:W-:Y:S01]  /*1050*/  IMAD R0, R12, 0x200, R11 ;  /* 0x000002000c007824 */ /* 0x000fe200078e020b */
[----:B------:R-:W-:Y:S01]  /*1060*/  LOP3.LUT R4, R2, 0x8, R6, 0xf8, !PT ;  /* 0x0000000802047812 */ /* 0x000fe200078ef806 */
[----:B------:R-:W-:Y:S01]  /*1070*/  IMAD.SHL.U32 R6, R13, 0x40, RZ ;  /* 0x000000400d067824 */ /* 0x000fe200078e00ff */
[----:B------:R-:W-:Y:S01]  /*1080*/  SHF.R.U32.HI R2, RZ, 0x3, R2 ;  /* 0x00000003ff027819 */ /* 0x000fe20000011602 */
[----:B------:R-:W-:Y:S01]  /*1090*/  IMAD.IADD R11, R5, 0x1, R3 ;  /* 0x00000001050b7824 */ /* 0x000fe200078e0203 */
[----:B------:R-:W-:Y:S01]  /*10a0*/  IADD3 R19, R205, 0x40, RZ ;  /* 0x00000040cd137810 */ /* 0x000fe20007ffe0ff */
[----:B------:R-:W-:Y:S01]  /*10b0*/  STL [R1+0x58], R16 ;  /* 0x0000581001007387 */ /* 0x000fe20000100800 */
[C---:B------:R-:W-:Y:S01]  /*10c0*/  IADD3 R137, R138.reuse, 0x40, RZ ;  /* 0x000000408a897810 */ /* 0x040fe20007ffe0ff */
[----:B------:R-:W-:Y:S01]  /*10d0*/  IMAD.SHL.U32 R201, R201, 0x2, RZ ;  /* 0x00000002c9c97824 */ /* 0x000fe200078e00ff */
[----:B------:R-:W-:Y:S01]  /*10e0*/  R2P PR, R9, 0x6 ;  /* 0x0000000609007804 */ /* 0x000fe20000000000 */
[----:B------:R-:W-:Y:S01]  /*10f0*/  IMAD.SHL.U32 R3, R19, 0x40, RZ ;  /* 0x0000004013037824 */ /* 0x000fe200078e00ff */
[C---:B------:R-:W-:Y:S01]  /*1100*/  LOP3.LUT P4, RZ, R7.reuse, 0x2, RZ, 0xc0, !PT ;  /* 0x0000000207ff7812 */ /* 0x040fe2000788c0ff */
[----:B------:R-:W-:Y:S01]  /*1110*/  IMAD.IADD R134, R138, 0x1, R137 ;  /* 0x000000018a867824 */ /* 0x000fe200078e0289 */
[----:B------:R-:W-:-:S02]  /*1120*/  LOP3.LUT P3, RZ, R7, 0x4, RZ, 0xc0, !PT ;  /* 0x0000000407ff7812 */ /* 0x000fc4000786c0ff */
[----:B------:R-:W-:Y:S01]  /*1130*/  LOP3.LUT R7, R4, R2, RZ, 0x3c, !PT ;  /* 0x0000000204077212 */ /* 0x000fe200078e3cff */
[----:B------:R-:W-:Y:S01]  /*1140*/  IMAD.SHL.U32 R2, R18, 0x40, RZ ;  /* 0x0000004012027824 */ /* 0x000fe200078e00ff */
[----:B------:R-:W-:Y:S02]  /*1150*/  SHF.R.S32.HI R5, RZ, 0x1f, R19 ;  /* 0x0000001fff057819 */ /* 0x000fe40000011413 */
[----:B------:R-:W-:Y:S02]  /*1160*/  SHF.R.S32.HI R4, RZ, 0x1f, R18 ;  /* 0x0000001fff047819 */ /* 0x000fe40000011412 */
[----:B------:R-:W-:Y:S02]  /*1170*/  LEA.HI R5, R5, R19, RZ, 0x3 ;  /* 0x0000001305057211 */ /* 0x000fe400078f18ff */
[----:B------:R-:W-:Y:S02]  /*1180*/  LOP3.LUT R19, R2, 0x1c0, RZ, 0xc0, !PT ;  /* 0x000001c002137812 */ /* 0x000fe400078ec0ff */
[----:B------:R-:W-:Y:S01]  /*1190*/  SHF.R.S32.HI R2, RZ, 0x1f, R134 ;  /* 0x0000001fff027819 */ /* 0x000fe20000011486 */
[----:B------:R-:W-:Y:S01]  /*11a0*/  IMAD.SHL.U32 R8, R5, 0x40, RZ ;  /* 0x0000004005087824 */ /* 0x000fe200078e00ff */
[----:B------:R-:W-:-:S02]  /*11b0*/  LOP3.LUT R20, R3, 0x1c0, RZ, 0xc0, !PT ;  /* 0x000001c003147812 */ /* 0x000fc400078ec0ff */
[----:B------:R-:W-:Y:S02]  /*11c0*/  LEA.HI R4, R4, R18, RZ, 0x3 ;  /* 0x0000001204047211 */ /* 0x000fe400078f18ff */
[CC--:B------:R-:W-:Y:S02]  /*11d0*/  LEA.HI R3, R2.reuse, R134.reuse, RZ, 0x6 ;  /* 0x0000008602037211 */ /* 0x0c0fe400078f30ff */
[----:B------:R-:W-:Y:S01]  /*11e0*/  LEA.HI R2, R2, R134, RZ, 0x3 ;  /* 0x0000008602027211 */ /* 0x000fe200078f18ff */
[----:B------:R-:W-:Y:S01]  /*11f0*/  IMAD.SHL.U32 R9, R4, 0x40, RZ ;  /* 0x0000004004097824 */ /* 0x000fe200078e00ff */
[----:B------:R-:W-:Y:S01]  /*1200*/  LOP3.LUT R4, R6, 0xfffffe00, RZ, 0xc0, !PT ;  /* 0xfffffe0006047812 */ /* 0x000fe200078ec0ff */
[----:B------:R-:W-:Y:S01]  /*1210*/  IMAD.SHL.U32 R5, R3, 0x80, RZ ;  /* 0x0000008003057824 */ /* 0x000fe200078e00ff */
[----:B------:R-:W-:Y:S02]  /*1220*/  SHF.R.U32.HI R12, RZ, 0x3, R20 ;  /* 0x00000003ff0c7819 */ /* 0x000fe40000011614 */
[----:B------:R-:W-:-:S02]  /*1230*/  LOP3.LUT R6, R20, 0x38, R2, 0xf8, !PT ;  /* 0x0000003814067812 */ /* 0x000fc400078ef802 */
[----:B------:R-:W-:Y:S02]  /*1240*/  LOP3.LUT R3, R19, 0x38, R2, 0xf8, !PT ;  /* 0x0000003813037812 */ /* 0x000fe400078ef802 */
[----:B------:R-:W-:Y:S02]  /*1250*/  LOP3.LUT R2, R5, 0xffffe000, RZ, 0xc0, !PT ;  /* 0xffffe00005027812 */ /* 0x000fe400078ec0ff */
[----:B------:R-:W-:Y:S02]  /*1260*/  SHF.R.U32.HI R18, RZ, 0x3, R19 ;  /* 0x00000003ff127819 */ /* 0x000fe40000011613 */
[----:B------:R-:W-:Y:S02]  /*1270*/  LOP3.LUT R13, R8, 0xfffffe00, RZ, 0xc0, !PT ;  /* 0xfffffe00080d7812 */ /* 0x000fe400078ec0ff */
[----:B------:R-:W-:Y:S01]  /*1280*/  LOP3.LUT R5, R6, R12, RZ, 0x3c, !PT ;  /* 0x0000000c06057212 */ /* 0x000fe200078e3cff */
[----:B------:R-:W-:Y:S01]  /*1290*/  IMAD.SHL.U32 R12, R11, 0x2, RZ ;  /* 0x000000020b0c7824 */ /* 0x000fe200078e00ff */
[----:B------:R-:W-:Y:S01]  /*12a0*/  LOP3.LUT R8, R9, 0xfffffe00, RZ, 0xc0, !PT ;  /* 0xfffffe0009087812 */ /* 0x000fe200078ec0ff */
[----:B------:R1:W-:Y:S01]  /*12b0*/  STL [R1+0x48], R13 ;  /* 0x0000480d01007387 */ /* 0x0003e20000100800 */
[----:B------:R-:W-:-:S02]  /*12c0*/  LOP3.LUT R3, R3, R18, RZ, 0x3c, !PT ;  /* 0x0000001203037212 */ /* 0x000fc400078e3cff */
[----:B------:R-:W-:Y:S01]  /*12d0*/  IADD3 R9, R5, R2, R13 ;  /* 0x0000000205097210 */ /* 0x000fe20007ffe00d */
[----:B------:R-:W-:Y:S01]  /*12e0*/  STL [R1+0x20], R12 ;  /* 0x0000200c01007387 */ /* 0x000fe20000100800 */
[C---:B------:R-:W-:Y:S02]  /*12f0*/  IADD3 R5, R12.reuse, 0x80, RZ ;  /* 0x000000800c057810 */ /* 0x040fe40007ffe0ff */
[----:B------:R-:W-:Y:S01]  /*1300*/  IADD3 R11, R12, 0x70, RZ ;  /* 0x000000700c0b7810 */ /* 0x000fe20007ffe0ff */
[----:B------:R2:W-:Y:S01]  /*1310*/  STL [R1+0x44], R8 ;  /* 0x0000440801007387 */ /* 0x0005e20000100800 */
[----:B------:R-:W-:Y:S02]  /*1320*/  @P0 IADD3 R11, R5, 0x10, RZ ;  /* 0x00000010050b0810 */ /* 0x000fe40007ffe0ff */
[----:B------:R-:W-:Y:S02]  /*1330*/  LEA R143, R0, 0xa080, 0x1 ;  /* 0x0000a080008f7811 */ /* 0x000fe400078e08ff */
[----:B------:R-:W-:Y:S01]  /*1340*/  LEA R9, R9, 0x10080, 0x1 ;  /* 0x0001008009097811 */ /* 0x000fe200078e08ff */
[----:B------:R-:W-:Y:S01]  /*1350*/  STL [R1+0x24], R11 ;  /* 0x0000240b01007387 */ /* 0x000fe20000100800 */
[----:B------:R-:W-:-:S02]  /*1360*/  SHF.R.S32.HI R133, RZ, 0x1f, R132 ;  /* 0x0000001fff857819 */ /* 0x000fc40000011484 */
[C---:B------:R-:W-:Y:S02]  /*1370*/  IADD3 R141, R138.reuse, 0x20, RZ ;  /* 0x000000208a8d7810 */ /* 0x040fe40007ffe0ff */
[----:B------:R-:W-:Y:S02]  /*1380*/  IADD3 R140, R138, 0x60, RZ ;  /* 0x000000608a8c7810 */ /* 0x000fe40007ffe0ff */
[C---:B------:R-:W-:Y:S02]  /*1390*/  IADD3 R207, R132.reuse, 0x80, RZ ;  /* 0x0000008084cf7810 */ /* 0x040fe40007ffe0ff */
[----:B------:R-:W-:Y:S01]  /*13a0*/  IADD3 R208, R132, 0xc0, RZ ;  /* 0x000000c084d07810 */ /* 0x000fe20007ffe0ff */
[----:B-1----:R-:W-:-:S05]  /*13b0*/  IMAD R13, R15, 0x8, R16 ;  /* 0x000000080f0d7824 */ /* 0x002fca00078e0210 */
[----:B------:R1:W-:Y:S01]  /*13c0*/  STL [R1+0x5c], R13 ;  /* 0x00005c0d01007387 */ /* 0x0003e20000100800 */
[----:B--2---:R-:W-:Y:S02]  /*13d0*/  IADD3 R8, R3, R2, R8 ;  /* 0x0000000203087210 */ /* 0x004fe40007ffe008 */
[----:B------:R-:W-:Y:S02]  /*13e0*/  IADD3 R2, R205, 0x20, RZ ;  /* 0x00000020cd027810 */ /* 0x000fe40007ffe0ff */
[----:B------:R-:W-:Y:S02]  /*13f0*/  LOP3.LUT R2, R14, 0x7ffffffc, RZ, 0xc0, !PT ;  /* 0x7ffffffc0e027812 */ /* 0x000fe400078ec0ff */
[CC--:B------:R-:W-:Y:S01]  /*1400*/  IADD3 R3, R7.reuse, R4.reuse, R10 ;  /* 0x0000000407037210 */ /* 0x0c0fe20007ffe00a */
[----:B------:R-:W-:Y:S01]  /*1410*/  IMAD.MOV.U32 R10, RZ, RZ, 0x40 ;  /* 0x00000040ff0a7424 */ /* 0x000fe200078e00ff */
[----:B------:R-:W-:Y:S01]  /*1420*/  LOP3.LUT R4, R7, R4, RZ, 0xfc, !PT ;  /* 0x0000000407047212 */ /* 0x000fe200078efcff */
[----:B------:R-:W-:Y:S01]  /*1430*/  IMAD.IADD R2, R17, 0x1, -R2 ;  /* 0x0000000111027824 */ /* 0x000fe200078e0a02 */
[----:B------:R-:W-:Y:S01]  /*1440*/  LEA R193, R3, 0x10080, 0x1 ;  /* 0x0001008003c17811 */ /* 0x000fe200078e08ff */
[----:B------:R-:W-:Y:S01]  /*1450*/  IMAD.MOV.U32 R7, RZ, RZ, 0x20 ;  /* 0x00000020ff077424 */ /* 0x000fe200078e00ff */
[----:B------:R-:W-:Y:S01]  /*1460*/  SEL R5, R10, 0xffffffc0, !P2 ;  /* 0xffffffc00a057807 */ /* 0x000fe20005000000 */
[----:B------:R-:W-:Y:S01]  /*1470*/  IMAD.SHL.U32 R216, R2, 0x2, RZ ;  /* 0x0000000202d87824 */ /* 0x000fe200078e00ff */
[----:B------:R-:W-:-:S02]  /*1480*/  SEL R0, R10, 0xffffffc0, !P3 ;  /* 0xffffffc00a007807 */ /* 0x000fc40005800000 */
[----:B------:R-:W-:Y:S01]  /*1490*/  SEL R6, R7, 0xffffffe0, !P1 ;  /* 0xffffffe007067807 */ /* 0x000fe20004800000 */
[----:B------:R-:W-:Y:S01]  /*14a0*/  IMAD.IADD R3, R5, 0x1, R11 ;  /* 0x0000000105037824 */ /* 0x000fe200078e020b */
[C---:B------:R-:W-:Y:S01]  /*14b0*/  IADD3 R22, R216.reuse, 0x8, RZ ;  /* 0x00000008d8167810 */ /* 0x040fe20007ffe0ff */
[----:B------:R-:W-:Y:S01]  /*14c0*/  IMAD.IADD R196, R193, 0x1, R0 ;  /* 0x00000001c1c47824 */ /* 0x000fe200078e0200 */
[C---:B------:R-:W-:Y:S02]  /*14d0*/  IADD3 R21, R216.reuse, 0x10, RZ ;  /* 0x00000010d8157810 */ /* 0x040fe40007ffe0ff */
[C---:B------:R-:W-:Y:S02]  /*14e0*/  IADD3 R18, R216.reuse, 0x28, RZ ;  /* 0x00000028d8127810 */ /* 0x040fe40007ffe0ff */
[C---:B------:R-:W-:Y:S02]  /*14f0*/  IADD3 R19, R216.reuse, 0x20, RZ ;  /* 0x00000020d8137810 */ /* 0x040fe40007ffe0ff */
[----:B------:R-:W-:-:S02]  /*1500*/  IADD3 R14, R216, 0x40, RZ ;  /* 0x00000040d80e7810 */ /* 0x000fc40007ffe0ff */
[----:B------:R-:W-:Y:S02]  /*1510*/  SEL R2, R7, 0xffffffe0, !P4 ;  /* 0xffffffe007027807 */ /* 0x000fe40006000000 */
[C---:B------:R-:W-:Y:S02]  /*1520*/  IADD3 R16, R216.reuse, 0x38, RZ ;  /* 0x00000038d8107810 */ /* 0x040fe40007ffe0ff */
[----:B------:R-:W-:Y:S01]  /*1530*/  IADD3 R7, R216, 0x50, RZ ;  /* 0x00000050d8077810 */ /* 0x000fe20007ffe0ff */
[----:B------:R-:W-:Y:S01]  /*1540*/  IMAD.IADD R194, R193, 0x1, R2 ;  /* 0x00000001c1c27824 */ /* 0x000fe200078e0202 */
[----:B------:R-:W-:Y:S02]  /*1550*/  SHF.R.S32.HI R10, RZ, 0x1f, R22 ;  /* 0x0000001fff0a7819 */ /* 0x000fe40000011416 */
[----:B------:R-:W-:Y:S01]  /*1560*/  SHF.R.S32.HI R7, RZ, 0x1f, R21 ;  /* 0x0000001fff077819 */ /* 0x000fe20000011415 */
[----:B------:R-:W-:Y:S01]  /*1570*/  IMAD.IADD R195, R194, 0x1, R0 ;  /* 0x00000001c2c37824 */ /* 0x000fe200078e0200 */
[----:B------:R-:W-:-:S02]  /*1580*/  SHF.R.S32.HI R10, RZ, 0x1f, R18 ;  /* 0x0000001fff0a7819 */ /* 0x000fc40000011412 */
[----:B------:R-:W-:Y:S02]  /*1590*/  SHF.R.S32.HI R7, RZ, 0x1f, R19 ;  /* 0x0000001fff077819 */ /* 0x000fe40000011413 */
[----:B------:R-:W-:Y:S01]  /*15a0*/  SHF.R.S32.HI R10, RZ, 0x1f, R14 ;  /* 0x0000001fff0a7819 */ /* 0x000fe2000001140e */
[C---:B------:R-:W-:Y:S01]  /*15b0*/  IMAD.IADD R10, R12.reuse, 0x1, R5 ;  /* 0x000000010c0a7824 */ /* 0x040fe200078e0205 */
[----:B------:R-:W-:Y:S01]  /*15c0*/  SHF.R.S32.HI R7, RZ, 0x1f, R16 ;  /* 0x0000001fff077819 */ /* 0x000fe20000011410 */
[----:B------:R-:W-:Y:S01]  /*15d0*/  IMAD.IADD R7, R12, 0x1, R6 ;  /* 0x000000010c077824 */ /* 0x000fe200078e0206 */
[----:B------:R-:W-:Y:S01]  /*15e0*/  LEA R189, R4, 0x4080, 0x1 ;  /* 0x0000408004bd7811 */ /* 0x000fe200078e08ff */
[----:B------:R-:W-:Y:S01]  /*15f0*/  IMAD.IADD R6, R6, 0x1, R11 ;  /* 0x0000000106067824 */ /* 0x000fe200078e020b */
[----:B------:R-:W-:Y:S01]  /*1600*/  STL [R1+0x3c], R10 ;  /* 0x00003c0a01007387 */ /* 0x000fe20000100800 */
[----:B------:R-:W-:Y:S02]  /*1610*/  LEA R8, R8, 0x10080, 0x1 ;  /* 0x0001008008087811 */ /* 0x000fe400078e08ff */
[----:B------:R-:W-:Y:S01]  /*1620*/  IMAD.IADD R190, R2, 0x1, R189 ;  /* 0x0000000102be7824 */ /* 0x000fe200078e02bd */
[----:B------:R2:W-:Y:S01]  /*1630*/  STL [R1+0x2c], R7 ;  /* 0x00002c0701007387 */ /* 0x0005e20000100800 */
[----:B------:R-:W-:Y:S01]  /*1640*/  IMAD.IADD R2, R6, 0x1, R5 ;  /* 0x0000000106027824 */ /* 0x000fe200078e0205 */
[----:B------:R-:W-:Y:S01]  /*1650*/  IADD3 R20, R216, 0x18, RZ ;  /* 0x00000018d8147810 */ /* 0x000fe20007ffe0ff */
[----:B------:R-:W-:Y:S01]  /*1660*/  IMAD.IADD R192, R0, 0x1, R189 ;  /* 0x0000000100c07824 */ /* 0x000fe200078e02bd */
[----:B------:R3:W-:Y:S01]  /*1670*/  STL [R1+0x50], R9 ;  /* 0x0000500901007387 */ /* 0x0007e20000100800 */
[----:B------:R-:W-:Y:S01]  /*1680*/  IADD3 R17, R216, 0x30, RZ ;  /* 0x00000030d8117810 */ /* 0x000fe20007ffe0ff */
[----:B------:R-:W-:Y:S01]  /*1690*/  IMAD.IADD R191, R0, 0x1, R190 ;  /* 0x0000000100bf7824 */ /* 0x000fe200078e02be */
[----:B-1----:R-:W-:Y:S01]  /*16a0*/  IADD3 R13, R216, 0x48, RZ ;  /* 0x00000048d80d7810 */ /* 0x002fe20007ffe0ff */
[----:B------:R3:W-:Y:S01]  /*16b0*/  STL [R1+0x4c], R8 ;  /* 0x00004c0801007387 */ /* 0x0007e20000100800 */
[----:B------:R-:W-:-:S02]  /*16c0*/  SHF.R.S32.HI R15, RZ, 0x1f, R20 ;  /* 0x0000001fff0f7819 */ /* 0x000fc40000011414 */
[----:B------:R-:W-:Y:S02]  /*16d0*/  SHF.R.S32.HI R15, RZ, 0x1f, R17 ;  /* 0x0000001fff0f7819 */ /* 0x000fe40000011411 */
[----:B------:R-:W-:Y:S01]  /*16e0*/  SHF.R.S32.HI R13, RZ, 0x1f, R13 ;  /* 0x0000001fff0d7819 */ /* 0x000fe2000001140d */
[----:B--2---:R-:W-:-:S05]  /*16f0*/  IMAD.IADD R7, R5, 0x1, R7 ;  /* 0x0000000105077824 */ /* 0x004fca00078e0207 */
[----:B------:R3:W-:Y:S04]  /*1700*/  STL [R1+0x38], R7 ;  /* 0x0000380701007387 */ /* 0x0007e80000100800 */
[----:B------:R3:W-:Y:S04]  /*1710*/  STL [R1+0x34], R3 ;  /* 0x0000340301007387 */ /* 0x0007e80000100800 */
[----:B------:R3:W-:Y:S04]  /*1720*/  STL [R1+0x28], R6 ;  /* 0x0000280601007387 */ /* 0x0007e80000100800 */
[----:B------:R3:W-:Y:S02]  /*1730*/  STL [R1+0x30], R2 ;  /* 0x0000300201007387 */ /* 0x0007e40000100800 */
.L_x_1541:
[----:B------:R-:W2:Y:S01]  /*1740*/  LDL R0, [R1+0x1c] ;  /* 0x00001c0001007983 */ /* 0x000ea20000100800 */
[----:B------:R-:W-:Y:S01]  /*1750*/  IMAD.MOV.U32 R12, RZ, RZ, 0x4 ;  /* 0x00000004ff0c7424 */ /* 0x000fe200078e00ff */
[----:B------:R-:W-:-:S02]  /*1760*/  ISETP.NE.U32.AND P4, PT, RZ, c[0x0][0x360], PT ;  /* 0x0000d800ff007a0c */ /* 0x000fc40003f85070 */
[----:B------:R-:W-:Y:S01]  /*1770*/  ISETP.NE.U32.AND P0, PT, RZ, c[0x0][0x370], PT ;  /* 0x0000dc00ff007a0c */ /* 0x000fe20003f05070 */
[----:B---3--:R-:W3:Y:S01]  /*1780*/  LDL R9, [R1+0x18] ;  /* 0x0000180001097983 */ /* 0x008ee20000100800 */
[----:B------:R-:W-:Y:S01]  /*1790*/  ISETP.NE.AND.EX P4, PT, RZ, c[0x0][0x364], PT, P4 ;  /* 0x0000d900ff007a0c */ /* 0x000fe20003f85340 */
[----:B--2---:R-:W-:-:S05]  /*17a0*/  IMAD.WIDE R2, R0, R12, c[0x0][0x588] ;  /* 0x0001620000027625 */ /* 0x004fca00078e020c */
[----:B------:R-:W2:Y:S01]  /*17b0*/  LDG.E R217, [R2.64] ;  /* 0x0000000602d97981 */ /* 0x000ea2000c1e1900 */
[----:B------:R-:W-:Y:S01]  /*17c0*/  ISETP.NE.AND.EX P2, PT, RZ, c[0x0][0x374], PT, P0 ;  /* 0x0000dd00ff007a0c */ /* 0x000fe20003f45300 */
[----:B------:R-:W-:Y:S01]  /*17d0*/  IMAD.MOV.U32 R164, RZ, RZ, RZ ;  /* 0x000000ffffa47224 */ /* 0x000fe200078e00ff */
[----:B------:R-:W-:Y:S02]  /*17e0*/  ISETP.NE.U32.AND P3, PT, RZ, c[0x0][0x348], PT ;  /* 0x0000d200ff007a0c */ /* 0x000fe40003f65070 */
[----:B------:R-:W-:Y:S02]  /*17f0*/  ISETP.NE.U32.AND P5, PT, RZ, c[0x0][0x358], PT ;  /* 0x0000d600ff007a0c */ /* 0x000fe40003fa5070 */
[----:B------:R-:W-:Y:S02]  /*1800*/  ISETP.NE.AND.EX P3, PT, RZ, c[0x0][0x34c], PT, P3 ;  /* 0x0000d300ff007a0c */ /* 0x000fe40003f65330 */
[----:B------:R-:W-:Y:S01]  /*1810*/  ISETP.NE.AND.EX P5, PT, RZ, c[0x0][0x35c], PT, P5 ;  /* 0x0000d700ff007a0c */ /* 0x000fe20003fa5350 */
[----:B------:R-:W-:-:S02]  /*1820*/  IMAD.MOV.U32 R176, RZ, RZ, RZ ;  /* 0x000000ffffb07224 */ /* 0x000fc400078e00ff */
[----:B------:R-:W-:Y:S02]  /*1830*/  IMAD.MOV.U32 R163, RZ, RZ, RZ ;  /* 0x000000ffffa37224 */ /* 0x000fe400078e00ff */
[----:B------:R-:W-:Y:S01]  /*1840*/  IMAD.MOV.U32 R11, RZ, RZ, RZ ;  /* 0x000000ffff0b7224 */ /* 0x000fe200078e00ff */
[----:B--2---:R-:W-:Y:S02]  /*1850*/  SHF.R.S32.HI R29, RZ, 0x1f, R217 ;  /* 0x0000001fff1d7819 */ /* 0x004fe400000114d9 */
[C---:B------:R-:W-:Y:S02]  /*1860*/  @P4 LEA R2, P0, R217.reuse, c[0x0][0x360], 0x2 ;  /* 0x0000d800d9024a11 */ /* 0x040fe400078010ff */
[C---:B------:R-:W-:Y:S02]  /*1870*/  @P2 LEA R4, P1, R217.reuse, c[0x0][0x370], 0x2 ;  /* 0x0000dc00d9042a11 */ /* 0x040fe400078210ff */
[----:B------:R-:W-:Y:S02]  /*1880*/  @P4 LEA.HI.X R3, R217, c[0x0][0x364], R29, 0x2, P0 ;  /* 0x0000d900d9034a11 */ /* 0x000fe400000f141d */
[----:B------:R-:W-:-:S02]  /*1890*/  ISETP.NE.U32.AND P0, PT, RZ, c[0x0][0x350], PT ;  /* 0x0000d400ff007a0c */ /* 0x000fc40003f05070 */
        /* <DEDUP_REMOVED lines=13> */
[----:B---3--:R-:W-:-:S03]  /*1970*/  LOP3.LUT R28, R9, 0xffff, RZ, 0xc0, !PT ;  /* 0x0000ffff091c7812 */ /* 0x008fc600078ec0ff */
[----:B------:R4:W-:Y:S04]  /*1980*/  STL [R1+0x4], R29 ;  /* 0x0000041d01007387 */ /* 0x0009e80000100800 */
[----:B------:R4:W-:Y:S01]  /*1990*/  STL [R1], R28 ;  /* 0x0000001c01007387 */ /* 0x0009e20000100800 */
[----:B------:R-:W-:Y:S01]  /*19a0*/  YIELD ;  /* 0x0000000000007946 */ /* 0x000fe20003800000 */
[----:B------:R-:W-:Y:S01]  /*19b0*/  P2R R19, PR, RZ, 0x40 ;  /* 0x00000040ff137803 */ /* 0x000fe20000000000 */
[----:B------:R-:W-:Y:S05]  /*19c0*/  @P4 BRA `(.L_x_1363) ;  /* 0x0000005000004947 */ /* 0x000fea0003800000 */
[----:B-----5:R-:W-:Y:S01]  /*19d0*/  MOV R177, c[0x0][0x168] ;  /* 0x00005a0000b17a02 */ /* 0x020fe20000000f00 */
[----:B------:R-:W-:Y:S05]  /*19e0*/  @!P3 BRA `(.L_x_1363) ;  /* 0x000000300000b947 */ /* 0x000fea0003800000 */
[----:B------:R-:W2:Y:S04]  /*19f0*/  LDG.E R8, [R6.64] ;  /* 0x0000000606087981 */ /* 0x000ea8000c1e1900 */
[----:B------:R-:W2:Y:S02]  /*1a00*/  LDG.E R0, [R6.64+0x4] ;  /* 0x0000040606007981 */ /* 0x000ea4000c1e1900 */
[----:B--2---:R-:W-:-:S02]  /*1a10*/  IADD3 R177, -R8, R0, RZ ;  /* 0x0000000008b17210 */ /* 0x004fc40007ffe1ff */
.L_x_1363:
[----:B------:R-:W-:-:S04]  /*1a20*/  ISETP.NE.U32.AND P0, PT, RZ, c[0x0][0x368], PT ;  /* 0x0000da00ff007a0c */ /* 0x000fc80003f05070 */
[----:B------:R-:W-:-:S13]  /*1a30*/  ISETP.NE.AND.EX P0, PT, RZ, c[0x0][0x36c], PT, P0 ;  /* 0x0000db00ff007a0c */ /* 0x000fda0003f05300 */
[----:B------:R-:W-:Y:S05]  /*1a40*/  @!P0 BRA `(.L_x_1364) ;  /* 0x0000004000008947 */ /* 0x000fea0003800000 */
[----:B----4-:R-:W-:-:S04]  /*1a50*/  LEA R4, P0, R217, c[0x0][0x368], 0x2 ;  /* 0x0000da00d9047a11 */ /* 0x010fc800078010ff */
[----:B------:R-:W-:-:S05]  /*1a60*/  LEA.HI.X R5, R217, c[0x0][0x36c], R29, 0x2, P0 ;  /* 0x0000db00d9057a11 */ /* 0x000fca00000f141d */
[----:B------:R1:W5:Y:S01]  /*1a70*/  LDG.E R10, [R4.64] ;  /* 0x00000006040a7981 */ /* 0x000362000c1e1900 */
[----:B------:R-:W-:Y:S05]  /*1a80*/  BRA `(.L_x_1365) ;  /* 0x0000005000007947 */ /* 0x000fea0003800000 */
.L_x_1364:
[----:B------:R-:W-:Y:S01]  /*1a90*/  MOV R10, c[0x0][0x1d0] ;  /* 0x00007400000a7a02 */ /* 0x000fe20000000f00 */
[----:B------:R-:W-:Y:S05]  /*1aa0*/  @!P6 BRA `(.L_x_1365) ;  /* 0x000000300000e947 */ /* 0x000fea0003800000 */
[----:B----4-:R-:W2:Y:S04]  /*1ab0*/  LDG.E R6, [R4.64] ;  /* 0x0000000604067981 */ /* 0x010ea8000c1e1900 */
[----:B------:R-:W2:Y:S02]  /*1ac0*/  LDG.E R0, [R4.64+0x4] ;  /* 0x0000040604007981 */ /* 0x000ea4000c1e1900 */
[----:B--2---:R-:W-:Y:S02]  /*1ad0*/  IADD3 R10, -R6, R0, RZ ;  /* 0x00000000060a7210 */ /* 0x004fe40007ffe1ff */
.L_x_1365:
[----:B----4-:R2:W3:Y:S04]  /*1ae0*/  @P5 LDG.E R6, [R2.64] ;  /* 0x0000000602065981 */ /* 0x0104e8000c1e1900 */
[----:B-1----:R2:W3:Y:S01]  /*1af0*/  @P5 LDG.E R4, [R2.64+0x4] ;  /* 0x0000040602045981 */ /* 0x0024e2000c1e1900 */
[----:B------:R-:W-:Y:S01]  /*1b00*/  ISETP.NE.U32.AND P0, PT, RZ, c[0x0][0x378], PT ;  /* 0x0000de00ff007a0c */ /* 0x000fe20003f05070 */
[----:B-----5:R-:W-:-:S03]  /*1b10*/  IMAD.MOV.U32 R158, RZ, RZ, R10 ;  /* 0x000000ffff9e7224 */ /* 0x020fc600078e000a */
[----:B------:R-:W-:Y:S01]  /*1b20*/  ISETP.NE.AND.EX P1, PT, RZ, c[0x0][0x37c], PT, P0 ;  /* 0x0000df00ff007a0c */ /* 0x000fe20003f25300 */
[----:B------:R-:W-:-:S12]  /*1b30*/  IMAD.MOV.U32 R0, RZ, RZ, c[0x0][0x228] ;  /* 0x00008a00ff007624 */ /* 0x000fd800078e00ff */
[----:B--2---:R-:W-:-:S04]  /*1b40*/  @P1 LEA R2, P0, R217, c[0x0][0x378], 0x2 ;  /* 0x0000de00d9021a11 */ /* 0x004fc800078010ff */
[----:B------:R-:W-:-:S05]  /*1b50*/  @P1 LEA.HI.X R3, R217, c[0x0][0x37c], R29, 0x2, P0 ;  /* 0x0000df00d9031a11 */ /* 0x000fca00000f141d */
[----:B------:R1:W5:Y:S01]  /*1b60*/  @P1 LDG.E R158, [R2.64] ;  /* 0x00000006029e1981 */ /* 0x000362000c1e1900 */
[----:B------:R-:W-:Y:S01]  /*1b70*/  IMAD.IADD R5, R10, 0x1, -R164 ;  /* 0x000000010a057824 */ /* 0x000fe200078e0aa4 */
[----:B------:R-:W-:Y:S01]  /*1b80*/  BSSY B0, `(.L_x_1366) ;  /* 0x0000031000007945 */ /* 0x000fe20003800000 */
[C---:B-1----:R-:W-:Y:S02]  /*1b90*/  LOP3.LUT R2, R9.reuse, 0xff000000, RZ, 0xc0, !PT ;  /* 0xff00000009027812 */ /* 0x042fe400078ec0ff */
[----:B------:R-:W-:Y:S01]  /*1ba0*/  LOP3.LUT R3, R9, 0xff0000, RZ, 0xc0, !PT ;  /* 0x00ff000009037812 */ /* 0x000fe200078ec0ff */
[----:B---3--:R-:W-:Y:S01]  /*1bb0*/  @P5 IMAD.IADD R0, R4, 0x1, -R6 ;  /* 0x0000000104005824 */ /* 0x008fe200078e0a06 */
[----:B------:R-:W-:-:S03]  /*1bc0*/  SHF.R.U32.HI R4, RZ, 0x8, R2 ;  /* 0x00000008ff047819 */ /* 0x000fc60000011602 */
[----:B------:R-:W-:Y:S01]  /*1bd0*/  IMAD.IADD R178, R5, 0x1, R0 ;  /* 0x0000000105b27824 */ /* 0x000fe200078e0200 */
[----:B------:R-:W-:-:S04]  /*1be0*/  LEA.HI R4, R3, R4, RZ, 0x10 ;  /* 0x0000000403047211 */ /* 0x000fc800078f80ff */
[----:B------:R-:W-:Y:S02]  /*1bf0*/  SHF.R.U32.HI R6, RZ, 0x10, R4 ;  /* 0x00000010ff067819 */ /* 0x000fe40000011604 */
[----:B------:R-:W-:Y:S02]  /*1c00*/  LOP3.LUT R13, R4, 0xff, RZ, 0xc0, !PT ;  /* 0x000000ff040d7812 */ /* 0x000fe400078ec0ff */
[C---:B------:R-:W-:Y:S01]  /*1c10*/  IADD3 R2, R178.reuse, 0x2f, RZ ;  /* 0x0000002fb2027810 */ /* 0x040fe20007ffe0ff */
[----:B------:R1:W-:Y:S01]  /*1c20*/  STL [R1+0x18], R6 ;  /* 0x0000180601007387 */ /* 0x0003e20000100800 */
[----:B------:R-:W-:Y:S02]  /*1c30*/  ISETP.GE.AND P0, PT, R178, 0x1, PT ;  /* 0x00000001b200780c */ /* 0x000fe40003f06270 */
[----:B------:R-:W-:Y:S01]  /*1c40*/  ISETP.NE.AND P1, PT, R6, RZ, PT ;  /* 0x000000ff0600720c */ /* 0x000fe20003f25270 */
[----:B------:R1:W-:Y:S01]  /*1c50*/  STL [R1+0x40], R13 ;  /* 0x0000400d01007387 */ /* 0x0003e20000100800 */
[----:B------:R-:W-:-:S02]  /*1c60*/  IMAD.HI R2, R2, 0x2aaaaaab, RZ ;  /* 0x2aaaaaab02027827 */ /* 0x000fc400078e02ff */
[----:B------:R-:W-:-:S03]  /*1c70*/  SEL R149, R6, c[0x0][0x338], P1 ;  /* 0x0000ce0006957a07 */ /* 0x000fc60000800000 */
[----:B------:R-:W-:-:S04]  /*1c80*/  SHF.R.U32.HI R3, RZ, 0x1f, R2 ;  /* 0x0000001fff037819 */ /* 0x000fc80000011602 */
[----:B------:R-:W-:Y:S01]  /*1c90*/  LEA.HI.SX32 R160, R2, R3, 0x1d ;  /* 0x0000000302a07211 */ /* 0x000fe200078feaff */
[----:B------:R-:W-:Y:S01]  /*1ca0*/  IMAD.MOV.U32 R2, RZ, RZ, RZ ;  /* 0x000000ffff027224 */ /* 0x000fe200078e00ff */
        /* <DEDUP_REMOVED lines=13> */
[----:B------:R-:W-:Y:S02]  /*1d80*/  IMAD.MOV R8, RZ, RZ, -R2 ;  /* 0x000000ffff087224 */ /* 0x000fe400078e0a02 */
[----:B------:R-:W-:-:S04]  /*1d90*/  IMAD.MOV.U32 R2, RZ, RZ, RZ ;  /* 0x000000ffff027224 */ /* 0x000fc800078e00ff */
        /* <DEDUP_REMOVED lines=15> */
.L_x_1367:
[----:B------:R-:W-:Y:S05]  /*1e90*/  BSYNC B0 ;  /* 0x0000000000007941 */ /* 0x000fea0003800000 */
.L_x_1366:
[----:B------:R-:W-:Y:S01]  /*1ea0*/  IMAD R3, R13, R2, RZ ;  /* 0x000000020d037224 */ /* 0x000fe200078e02ff */
[----:B------:R-:W2:Y:S01]  /*1eb0*/  S2R R7, SR_TID.X ;  /* 0x0000000000077919 */ /* 0x000ea20000002100 */
[----:B------:R-:W-:Y:S02]  /*1ec0*/  IADD3 R27, R205, 0x20, RZ ;  /* 0x00000020cd1b7810 */ /* 0x000fe40007ffe0ff */
[C---:B------:R-:W-:Y:S02]  /*1ed0*/  IMAD.IADD R2, R3.reuse, 0x1, R2 ;  /* 0x0000000103027824 */ /* 0x040fe400078e0202 */
[----:B------:R-:W-:-:S03]  /*1ee0*/  IMAD R3, R3, 0x30, -R5 ;  /* 0x0000003003037824 */ /* 0x000fc600078e0a05 */
[----:B------:R-:W-:Y:S02]  /*1ef0*/  IMNMX R2, R160, R2, PT ;  /* 0x00000002a0027217 */ /* 0x000fe40003800200 */
[----:B------:R-:W-:-:S03]  /*1f00*/  IMNMX R3, RZ, R3, !PT ;  /* 0x00000003ff037217 */ /* 0x000fc60007800200 */
[----:B------:R-:W-:Y:S02]  /*1f10*/  IMAD R2, R2, 0x30, -R5 ;  /* 0x0000003002027824 */ /* 0x000fe400078e0a05 */
[----:B------:R-:W-:-:S03]  /*1f20*/  IMAD.WIDE.U32 R4, R3, -0x55555555, RZ ;  /* 0xaaaaaaab03047825 */ /* 0x000fc600078e00ff */
[----:B------:R-:W-:Y:S01]  /*1f30*/  IMNMX R2, R2, R0, PT ;  /* 0x0000000002027217 */ /* 0x000fe20003800200 */
[----:B------:R-:W-:Y:S01]  /*1f40*/  IMAD.SHL.U32 R4, R205, 0x40, RZ ;  /* 0x00000040cd047824 */ /* 0x000fe200078e00ff */
[----:B------:R-:W-:Y:S02]  /*1f50*/  SHF.R.U32.HI R144, RZ, 0x5, R5 ;  /* 0x00000005ff907819 */ /* 0x000fe40000011605 */
[----:B------:R-:W-:Y:S02]  /*1f60*/  ISETP.GT.AND P0, PT, R2, R3, PT ;  /* 0x000000030200720c */ /* 0x000fe40003f04270 */
[----:B-12---:R-:W-:Y:S02]  /*1f70*/  SHF.R.S32.HI R6, RZ, 0x1f, R7 ;  /* 0x0000001fff067819 */ /* 0x006fe40000011407 */
[----:B------:R-:W-:-:S04]  /*1f80*/  LOP3.LUT R174, R4, 0x1c0, RZ, 0xc0, !PT ;  /* 0x000001c004ae7812 */ /* 0x000fc800078ec0ff */
[----:B------:R-:W-:Y:S02]  /*1f90*/  SHF.R.U32.HI R179, RZ, 0x3, R174 ;  /* 0x00000003ffb37819 */ /* 0x000fe400000116ae */
[----:B------:R-:W-:-:S03]  /*1fa0*/  LOP3.LUT R5, R174, 0x38, R132, 0xf8, !PT ;  /* 0x00000038ae057812 */ /* 0x000fc600078ef884 */
[----:B------:R-:W-:Y:S02]  /*1fb0*/  @P0 IADD3 R3, R2, 0x2f, RZ ;  /* 0x0000002f02030810 */ /* 0x000fe40007ffe0ff */
[----:B------:R-:W-:-:S03]  /*1fc0*/  LEA.HI R2, R6, R7, RZ, 0x6 ;  /* 0x0000000706027211 */ /* 0x000fc600078f30ff */
[----:B------:R-:W-:-:S04]  /*1fd0*/  @P0 IMAD.HI R3, R3, 0x2aaaaaab, RZ ;  /* 0x2aaaaaab03030827 */ /* 0x000fc800078e02ff */
[----:B------:R-:W-:Y:S01]  /*1fe0*/  IMAD.SHL.U32 R4, R2, 0x8, RZ ;  /* 0x0000000802047824 */ /* 0x000fe200078e00ff */
[----:B------:R-:W-:Y:S01]  /*1ff0*/  @P0 SHF.R.U32.HI R6, RZ, 0x1f, R3 ;  /* 0x0000001fff060819 */ /* 0x000fe20000011603 */
[----:B------:R-:W-:-:S03]  /*2000*/  IMAD.MOV.U32 R2, RZ, RZ, R144 ;  /* 0x000000ffff027224 */ /* 0x000fc600078e0090 */
[----:B------:R-:W-:Y:S02]  /*2010*/  @P0 LEA.HI.SX32 R2, R3, R6, 0x1d ;  /* 0x0000000603020211 */ /* 0x000fe400078feaff */
[----:B------:R-:W-:Y:S01]  /*2020*/  LOP3.LUT R175, R4, 0xfffffe00, RZ, 0xc0, !PT ;  /* 0xfffffe0004af7812 */ /* 0x000fe200078ec0ff */
[----:B------:R-:W-:Y:S01]  /*2030*/  IMAD.SHL.U32 R4, R27, 0x40, RZ ;  /* 0x000000401b047824 */ /* 0x000fe200078e00ff */
[----:B------:R-:W-:Y:S02]  /*2040*/  ISETP.GT.AND P0, PT, R2, R144, PT ;  /* 0x000000900200720c */ /* 0x000fe40003f04270 */
[----:B------:R-:W-:Y:S02]  /*2050*/  LOP3.LUT R3, R5, R179, RZ, 0x3c, !PT ;  /* 0x000000b305037212 */ /* 0x000fe400078e3cff */
[----:B------:R-:W-:-:S03]  /*2060*/  LOP3.LUT R159, R4, 0x1c0, RZ, 0xc0, !PT ;  /* 0x000001c0049f7812 */ /* 0x000fc600078ec0ff */
[----:B------:R-:W-:-:S04]  /*2070*/  IMAD.IADD R3, R175, 0x1, R3 ;  /* 0x00000001af037824 */ /* 0x000fc800078e0203 */
[----:B------:R-:W-:Y:S02]  /*2080*/  IMAD.SHL.U32 R197, R3, 0x2, RZ ;  /* 0x0000000203c57824 */ /* 0x000fe400078e00ff */
[----:B------:R-:W-:Y:S05]  /*2090*/  @!P0 BRA `(.L_x_1368) ;  /* 0x000067d000008947 */ /* 0x000fea0003800000 */
[----:B------:R-:W-:Y:S01]  /*20a0*/  SHF.R.S32.HI R24, RZ, 0x1f, R205 ;  /* 0x0000001fff187819 */ /* 0x000fe200000114cd */
[----:B------:R-:W-:Y:S01]  /*20b0*/  IMAD.MOV.U32 R152, RZ, RZ, 0x30 ;  /* 0x00000030ff987424 */ /* 0x000fe200078e00ff */
[----:B------:R-:W-:Y:S01]  /*20c0*/  IADD3 R128, P0, R205, R11, RZ ;  /* 0x0000000bcd807210 */ /* 0x000fe20007f1e0ff */
[----:B------:R-:W-:Y:S01]  /*20d0*/  IMAD.MOV.U32 R165, RZ, RZ, 0x5 ;  /* 0x00000005ffa57424 */ /* 0x000fe200078e00ff */
[----:B------:R-:W-:Y:S01]  /*20e0*/  IADD3 R36, R2, -0x1, RZ ;  /* 0xffffffff02247810 */ /* 0x000fe20007ffe0ff */
[----:B------:R-:W-:Y:S01]  /*20f0*/  IMAD R166, R152, c[0x0][0x23c], RZ ;  /* 0x00008f0098a67a24 */ /* 0x000fe200078e02ff */
[----:B------:R-:W-:Y:S01]  /*2100*/  LEA.HI.X.SX32 R146, R11, R24, 0x1, P0 ;  /* 0x000000180b927211 */ /* 0x000fe200000f0eff */
[----:B------:R-:W-:Y:S01]  /*2110*/  IMAD.WIDE.U32 R4, R128, c[0x0][0x238], R132 ;  /* 0x00008e0080047a25 */ /* 0x000fe200078e0084 */
[----:B------:R-:W-:-:S02]  /*2120*/  SEL R23, R29, RZ, !P5 ;  /* 0x000000ff1d177207 */ /* 0x000fc40006800000 */
[----:B------:R-:W-:Y:S01]  /*2130*/  SEL R22, R217, RZ, !P5 ;  /* 0x000000ffd9167207 */ /* 0x000fe20006800000 */
[----:B------:R-:W-:Y:S01]  /*2140*/  IMAD R3, R146, c[0x0][0x238], RZ ;  /* 0x00008e0092037a24 */ /* 0x000fe200078e02ff */
[----:B------:R-:W-:Y:S01]  /*2150*/  MOV R2, R4 ;  /* 0x0000000400027202 */ /* 0x000fe20000000f00 */
[----:B------:R-:W-:Y:S01]  /*2160*/  IMAD.WIDE.U32 R150, R152, c[0x0][0x238], RZ ;  /* 0x00008e0098967a25 */ /* 0x000fe200078e00ff */
[----:B------:R-:W-:Y:S02]  /*2170*/  ISETP.GE.AND P2, PT, R132, c[0x0][0x1d4], PT ;  /* 0x0000750084007a0c */ /* 0x000fe40003f46270 */
[----:B------:R-:W-:Y:S01]  /*2180*/  ISETP.GE.AND P6, PT, R134, c[0x0][0x1d4], PT ;  /* 0x0000750086007a0c */ /* 0x000fe20003fc6270 */
[----:B------:R-:W-:Y:S01]  /*2190*/  IMAD R3, R128, c[0x0][0x23c], R3 ;  /* 0x00008f0080037a24 */ /* 0x000fe200078e0203 */
[----:B------:R-:W-:Y:S01]  /*21a0*/  ISETP.GE.AND P5, PT, R207, c[0x0][0x1d4], PT ;  /* 0x00007500cf007a0c */ /* 0x000fe20003fa6270 */
[----:B------:R-:W-:Y:S01]  /*21b0*/  IMAD R4, R23, c[0x0][0x248], RZ ;  /* 0x0000920017047a24 */ /* 0x000fe200078e02ff */
[----:B------:R-:W-:Y:S01]  /*21c0*/  ISETP.GE.AND P4, PT, R208, c[0x0][0x1d4], PT ;  /* 0x00007500d0007a0c */ /* 0x000fe20003f86270 */
[----:B------:R-:W-:Y:S01]  /*21d0*/  IMAD.IADD R166, R151, 0x1, R166 ;  /* 0x0000000197a67824 */ /* 0x000fe200078e02a6 */
[----:B------:R-:W-:Y:S01]  /*21e0*/  IADD3 R3, R5, R3, RZ ;  /* 0x0000000305037210 */ /* 0x000fe20007ffe0ff */
[----:B------:R-:W-:Y:S01]  /*21f0*/  IMAD R5, R36, -0x30, R0 ;  /* 0xffffffd024057824 */ /* 0x000fe200078e0200 */
[----:B------:R-:W-:Y:S01]  /*2200*/  MOV R170, c[0x0][0x238] ;  /* 0x00008e0000aa7a02 */ /* 0x000fe20000000f00 */
[----:B------:R-:W-:Y:S01]  /*2210*/  IMAD R4, R22, c[0x0][0x24c], R4 ;  /* 0x0000930016047a24 */ /* 0x000fe200078e0204 */
[----:B------:R-:W-:Y:S01]  /*2220*/  LOP3.LUT R206, R206, 0xfffffffe, RZ, 0xc0, !PT ;  /* 0xfffffffecece7812 */ /* 0x000fe200078ec0ff */
[----:B------:R-:W-:Y:S01]  /*2230*/  IMAD.WIDE.U32 R2, R28, c[0x0][0x240], R2 ;  /* 0x000090001c027a25 */ /* 0x000fe200078e0002 */
[----:B------:R-:W-:-:S02]  /*2240*/  IMNMX R5, R5, 0x30, PT ;  /* 0x0000003005057817 */ /* 0x000fc40003800200 */
[----:B------:R-:W-:Y:S01]  /*2250*/  SHF.L.U32 R184, R170, 0x5, RZ ;  /* 0x00000005aab87819 */ /* 0x000fe200000006ff */
[----:B------:R-:W-:Y:S01]  /*2260*/  IMAD R3, R28, c[0x0][0x244], R3 ;  /* 0x000091001c037a24 */ /* 0x000fe200078e0203 */
[----:B------:R-:W-:Y:S02]  /*2270*/  IADD3 R6, -R205, R5, RZ ;  /* 0x00000005cd067210 */ /* 0x000fe40007ffe1ff */
[----:B------:R-:W-:Y:S01]  /*2280*/  SHF.L.U64.HI R170, R170, R165, c[0x0][0x23c] ;  /* 0x00008f00aaaa7619 */ /* 0x000fe200000102a5 */
[----:B------:R-:W-:Y:S01]  /*2290*/  IMAD.WIDE.U32 R124, R22, c[0x0][0x248], R2 ;  /* 0x00009200167c7a25 */ /* 0x000fe200078e0002 */
[----:B------:R-:W-:Y:S02]  /*22a0*/  ISETP.GE.AND P1, PT, R6, 0x1, PT ;  /* 0x000000010600780c */ /* 0x000fe40003f26270 */
[----:B------:R-:W-:Y:S01]  /*22b0*/  SHF.R.S32.HI R3, RZ, 0x1f, R36 ;  /* 0x0000001fff037819 */ /* 0x000fe20000011424 */
[----:B------:R-:W-:Y:S01]  /*22c0*/  IMAD R2, R166, R36, RZ ;  /* 0x00000024a6027224 */ /* 0x000fe200078e02ff */
[----:B------:R-:W-:Y:S01]  /*22d0*/  MOV R122, R124 ;  /* 0x0000007c007a7202 */ /* 0x000fe20000000f00 */
[----:B------:R-:W-:Y:S01]  /*22e0*/  IMAD.IADD R123, R125, 0x1, R4 ;  /* 0x000000017d7b7824 */ /* 0x000fe200078e0204 */
[----:B------:R-:W-:Y:S01]  /*22f0*/  IADD3 R18, R10, R163, RZ ;  /* 0x000000a30a127210 */ /* 0x000fe20007ffe0ff */
[-C--:B------:R-:W-:Y:S01]  /*2300*/  IMAD R2, R3, R150.reuse, R2 ;  /* 0x0000009603027224 */ /* 0x080fe200078e0202 */
[----:B------:R-:W-:Y:S01]  /*2310*/  SHF.R.S32.HI R139, RZ, 0x1f, R138 ;  /* 0x0000001fff8b7819 */ /* 0x000fe2000001148a */
[----:B------:R-:W-:-:S04]  /*2320*/  IMAD.WIDE.U32 R4, R36, R150, R122 ;  /* 0x0000009624047225 */ /* 0x000fc800078e007a */
[----:B------:R-:W-:Y:S01]  /*2330*/  IMAD.WIDE.U32 R14, R205, c[0x0][0x290], R132 ;  /* 0x0000a400cd0e7a25 */ /* 0x000fe200078e0084 */
[----:B------:R-:W-:Y:S02]  /*2340*/  ISETP.NE.AND P3, PT, R19, RZ, PT ;  /* 0x000000ff1300720c */ /* 0x000fe40003f65270 */
[----:B------:R-:W-:Y:S01]  /*2350*/  MOV R171, c[0x0][0x290] ;  /* 0x0000a40000ab7a02 */ /* 0x000fe20000000f00 */
[----:B------:R-:W-:Y:S01]  /*2360*/  IMAD.IADD R5, R5, 0x1, R2 ;  /* 0x0000000105057824 */ /* 0x000fe200078e0202 */
[----:B------:R-:W-:Y:S01]  /*2370*/  @P1 LEA R2, P0, R4, c[0x0][0x220], 0x1 ;  /* 0x0000880004021a11 */ /* 0x000fe200078008ff */
[----:B------:R-:W-:Y:S02]  /*2380*/  IMAD R8, R24, c[0x0][0x290], RZ ;  /* 0x0000a40018087a24 */ /* 0x000fe400078e02ff */
[----:B------:R-:W-:Y:S01]  /*2390*/  IMAD.MOV.U32 R172, RZ, RZ, c[0x0][0x280] ;  /* 0x0000a000ffac7624 */ /* 0x000fe200078e00ff */
[----:B------:R-:W-:Y:S02]  /*23a0*/  @P1 LEA.HI.X R3, R4, c[0x0][0x224], R5, 0x1, P0 ;  /* 0x0000890004031a11 */ /* 0x000fe400000f0c05 */
[----:B------:R-:W-:Y:S01]  /*23b0*/  ISETP.GT.AND P0, PT, R6, 0x20, PT ;  /* 0x000000200600780c */ /* 0x000fe20003f04270 */
[----:B------:R-:W-:Y:S01]  /*23c0*/  IMAD.WIDE.U32 R182, R205, c[0x0][0x1e0], RZ ;  /* 0x00007800cdb67a25 */ /* 0x000fe200078e00ff */
[----:B------:R-:W-:Y:S01]  /*23d0*/  MOV R185, c[0x0][0x27c] ;  /* 0x00009f0000b97a02 */ /* 0x000fe20000000f00 */
[----:B------:R-:W-:Y:S01]  /*23e0*/  @!PT LDS RZ, [RZ] ;  /* 0x00000000fffff984 */ /* 0x000fe20000000800 */
[----:B------:R-:W-:Y:S01]  /*23f0*/  @!PT LDS RZ, [RZ] ;  /* 0x00000000fffff984 */ /* 0x000fe20000000800 */
[----:B------:R-:W-:Y:S01]  /*2400*/  @!PT LDS RZ, [RZ] ;  /* 0x00000000fffff984 */ /* 0x000fe20000000800 */
[----:B------:R1:W-:Y:S01]  /*2410*/  @P1 LDGSTS.E.BYPASS.LTC128B.128 [R197+0xa080], [R2.64], !P2 ;  /* 0x0a08000002c51fae */ /* 0x0003e2000d101d46 */
[----:B------:R-:W-:-:S03]  /*2420*/  @P2 LOP3.LUT R206, R206, 0x1, RZ, 0xfc, !PT ;  /* 0x00000001cece2812 */ /* 0x000fc600078efcff */
[----:B------:R1:W-:Y:S04]  /*2430*/  @P1 LDGSTS.E.BYPASS.LTC128B.128 [R197+0xb880], [R2.64+0x80], !P6 ;  /* 0x0b88008002c51fae */ /* 0x0003e8000f101d46 */
[----:B------:R1:W-:Y:S04]  /*2440*/  @P1 LDGSTS.E.BYPASS.LTC128B.128 [R197+0xd080], [R2.64+0x100], !P5 ;  /* 0x0d08010002c51fae */ /* 0x0003e8000e901d46 */
[----:B------:R1:W-:Y:S02]  /*2450*/  @P1 LDGSTS.E.BYPASS.LTC128B.128 [R197+0xe880], [R2.64+0x180], !P4 ;  /* 0x0e88018002c51fae */ /* 0x0003e4000e101d46 */
[----:B-1----:R-:W-:-:S05]  /*2460*/  @P0 IADD3 R3, P1, R184, R4, RZ ;  /* 0x00000004b8030210 */ /* 0x002fca0007f3e0ff */
[----:B------:R-:W-:Y:S01]  /*2470*/  @P0 IMAD.X R5, R5, 0x1, R170, P1 ;  /* 0x0000000105050824 */ /* 0x000fe200008e06aa */
[----:B------:R-:W-:-:S04]  /*2480*/  @P0 LEA R2, P1, R3, c[0x0][0x220], 0x1 ;  /* 0x0000880003020a11 */ /* 0x000fc800078208ff */
[----:B------:R-:W-:Y:S02]  /*2490*/  @P0 LEA.HI.X R3, R3, c[0x0][0x224], R5, 0x1, P1 ;  /* 0x0000890003030a11 */ /* 0x000fe400008f0c05 */
[----:B------:R-:W-:Y:S02]  /*24a0*/  ISETP.NE.U32.AND P1, PT, RZ, c[0x0][0x340], PT ;  /* 0x0000d000ff007a0c */ /* 0x000fe40003f25070 */
[----:B------:R-:W-:Y:S01]  /*24b0*/  SHF.R.S32.HI R21, RZ, 0x1f, R18 ;  /* 0x0000001fff157819 */ /* 0x000fe20000011412 */
[----:B------:R-:W-:Y:S01]  /*24c0*/  IMAD R17, R205, c[0x0][0x294], R8 ;  /* 0x0000a500cd117a24 */ /* 0x000fe200078e0208 */
[----:B------:R-:W-:Y:S01]  /*24d0*/  ISETP.NE.AND.EX P1, PT, RZ, c[0x0][0x344], PT, P1 ;  /* 0x0000d100ff007a0c */ /* 0x000fe20003f25310 */
[----:B------:R1:W-:Y:S02]  /*24e0*/  @P0 LDGSTS.E.BYPASS.LTC128B.128 [R201+0xb080], [R2.64], !P2 ;  /* 0x0b08000002c90fae */ /* 0x0003e4000d101d46 */
[----:B------:R-:W-:Y:S02]  /*24f0*/  IMAD R6, R21, c[0x0][0x1e0], RZ ;  /* 0x0000780015067a24 */ /* 0x000fe400078e02ff */
[----:B------:R-:W-:Y:S01]  /*2500*/  IMAD.WIDE.U32 R8, R205, c[0x0][0x280], R132 ;  /* 0x0000a000cd087a25 */ /* 0x000fe200078e0084 */
[----:B------:R1:W-:Y:S07]  /*2510*/  @P0 LDGSTS.E.BYPASS.LTC128B.128 [R201+0xc880], [R2.64+0x80], !P6 ;  /* 0x0c88008002c90fae */ /* 0x0003ee000f101d46 */
[----:B------:R-:W-:Y:S01]  /*2520*/  @P1 IMAD.WIDE R4, R217, R12, c[0x0][0x340] ;  /* 0x0000d000d9041625 */ /* 0x000fe200078e020c */
[----:B------:R1:W-:Y:S04]  /*2530*/  @P0 LDGSTS.E.BYPASS.LTC128B.128 [R201+0xe080], [R2.64+0x100], !P5 ;  /* 0x0e08010002c90fae */ /* 0x0003e8000e901d46 */
[----:B------:R1:W-:Y:S04]  /*2540*/  @P0 LDGSTS.E.BYPASS.LTC128B.128 [R201+0xf880], [R2.64+0x180], !P4 ;  /* 0x0f88018002c90fae */ /* 0x0003e8000e101d46 */
[----:B------:R-:W0:Y:S04]  /*2550*/  LDGDEPBAR ;  /* 0x00000000000079af */ /* 0x000e280000000000 */
[----:B------:R2:W3:Y:S01]  /*2560*/  @P1 LDG.E R16, [R4.64] ;  /* 0x0000000604101981 */ /* 0x0004e2000c1e1900 */
[----:B------:R-:W-:Y:S01]  /*2570*/  IMAD R6, R18, c[0x0][0x1e4], R6 ;  /* 0x0000790012067a24 */ /* 0x000fe200078e0206 */
[----:B------:R-:W-:Y:S01]  /*2580*/  WARPSYNC 0xffffffff ;  /* 0xffffffff00007948 */ /* 0x000fe20003800000 */
[----:B------:R-:W-:Y:S01]  /*2590*/  IMAD.WIDE.U32 R10, R205, c[0x0][0x290], R138 ;  /* 0x0000a400cd0a7a25 */ /* 0x000fe200078e008a */
[----:B------:R-:W-:-:S02]  /*25a0*/  SHF.L.U64.HI R162, R172, R165, c[0x0][0x284] ;  /* 0x0000a100aca27619 */ /* 0x000fc400000102a5 */
[----:B------:R-:W-:Y:S01]  /*25b0*/  SHF.L.U64.HI R161, R171, R165, c[0x0][0x294] ;  /* 0x0000a500aba17619 */ /* 0x000fe200000102a5 */
[----:B------:R-:W-:Y:S01]  /*25c0*/  IMAD.IADD R11, R11, 0x1, R17 ;  /* 0x000000010b0b7824 */ /* 0x000fe200078e0211 */
[----:B------:R-:W-:Y:S01]  /*25d0*/  ISETP.GE.AND P2, PT, R132, c[0x0][0x27c], PT ;  /* 0x00009f0084007a0c */ /* 0x000fe20003f46270 */
[C---:B------:R-:W-:Y:S01]  /*25e0*/  IMAD R167, R152.reuse, c[0x0][0x1e4], RZ ;  /* 0x0000790098a77a24 */ /* 0x040fe200078e02ff */
[----:B------:R-:W-:Y:S01]  /*25f0*/  SHF.R.U32.HI R25, RZ, 0x3, R159 ;  /* 0x00000003ff197819 */ /* 0x000fe2000001169f */
[C---:B------:R-:W-:Y:S01]  /*2600*/  IMAD R168, R152.reuse, c[0x0][0x284], RZ ;  /* 0x0000a10098a87a24 */ /* 0x040fe200078e02ff */
[----:B------:R-:W-:Y:S01]  /*2610*/  SHF.L.U32 R171, R171, 0x5, RZ ;  /* 0x00000005abab7819 */ /* 0x000fe200000006ff */
[C---:B------:R-:W-:Y:S01]  /*2620*/  IMAD R169, R152.reuse, c[0x0][0x294], RZ ;  /* 0x0000a50098a97a24 */ /* 0x040fe200078e02ff */
[----:B------:R-:W-:Y:S01]  /*2630*/  SHF.L.U32 R26, R185, 0x1, RZ ;  /* 0x00000001b91a7819 */ /* 0x000fe200000006ff */
[----:B------:R-:W-:Y:S01]  /*2640*/  IMAD.WIDE.U32 R156, R152, c[0x0][0x1e0], RZ ;  /* 0x00007800989c7a25 */ /* 0x000fe200078e00ff */
[----:B-1---5:R-:W-:-:S03]  /*2650*/  SHF.R.S32.HI R2, RZ, 0x1f, R158 ;  /* 0x0000001fff027819 */ /* 0x022fc6000001149e */
[----:B------:R-:W-:Y:S01]  /*2660*/  IMAD.WIDE.U32 R154, R152, c[0x0][0x280], RZ ;  /* 0x0000a000989a7a25 */ /* 0x000fe200078e00ff */
[----:B------:R-:W-:-:S03]  /*2670*/  SHF.R.S32.HI R3, RZ, 0x1f, R27 ;  /* 0x0000001fff037819 */ /* 0x000fc6000001141b */
[----:B------:R-:W-:Y:S01]  /*2680*/  IMAD.WIDE.U32 R152, R152, c[0x0][0x290], RZ ;  /* 0x0000a40098987a25 */ /* 0x000fe200078e00ff */
[----:B------:R-:W-:Y:S02]  /*2690*/  LEA.HI R3, R3, R27, RZ, 0x3 ;  /* 0x0000001b03037211 */ /* 0x000fe400078f18ff */
[----:B------:R-:W-:Y:S01]  /*26a0*/  IADD3 R168, R155, R168, RZ ;  /* 0x000000a89ba87210 */ /* 0x000fe20007ffe0ff */
[----:B--2---:R-:W-:Y:S01]  /*26b0*/  IMAD.WIDE.U32 R4, R18, c[0x0][0x1e0], RZ ;  /* 0x0000780012047a25 */ /* 0x004fe200078e00ff */
[----:B------:R-:W-:-:S03]  /*26c0*/  IADD3 R169, R153, R169, RZ ;  /* 0x000000a999a97210 */ /* 0x000fc60007ffe0ff */
[----:B------:R-:W-:Y:S02]  /*26d0*/  IMAD.IADD R5, R5, 0x1, R6 ;  /* 0x0000000105057824 */ /* 0x000fe400078e0206 */
[----:B------:R-:W-:Y:S02]  /*26e0*/  IMAD R6, R24, c[0x0][0x280], RZ ;  /* 0x0000a00018067a24 */ /* 0x000fe400078e02ff */
[----:B------:R-:W-:-:S04]  /*26f0*/  IMAD.WIDE.U32 R4, R28, c[0x0][0x1e8], R4 ;  /* 0x00007a001c047a25 */ /* 0x000fc800078e0004 */
[C---:B------:R-:W-:Y:S02]  /*2700*/  IMAD R12, R205.reuse, c[0x0][0x284], R6 ;  /* 0x0000a100cd0c7a24 */ /* 0x040fe400078e0206 */
[----:B------:R-:W-:-:S03]  /*2710*/  IMAD.WIDE.U32 R6, R205, c[0x0][0x280], R138 ;  /* 0x0000a000cd067a25 */ /* 0x000fc600078e008a */
[----:B------:R-:W-:Y:S01]  /*2720*/  IADD3 R9, R12, R9, RZ ;  /* 0x000000090c097210 */ /* 0x000fe20007ffe0ff */
[----:B------:R-:W-:Y:S01]  /*2730*/  IMAD R5, R28, c[0x0][0x1ec], R5 ;  /* 0x00007b001c057a24 */ /* 0x000fe200078e0205 */
[----:B------:R-:W-:Y:S01]  /*2740*/  IADD3 R13, R7, R12, RZ ;  /* 0x0000000c070d7210 */ /* 0x000fe20007ffe0ff */
[----:B------:R-:W-:Y:S01]  /*2750*/  IMAD.IADD R7, R17, 0x1, R15 ;  /* 0x0000000111077824 */ /* 0x000fe200078e020f */
[----:B------:R-:W-:Y:S01]  /*2760*/  MOV R12, R6 ;  /* 0x00000006000c7202 */ /* 0x000fe20000000f00 */
[C---:B------:R-:W-:Y:S01]  /*2770*/  IMAD R15, R2.reuse, c[0x0][0x290], RZ ;  /* 0x0000a400020f7a24 */ /* 0x040fe200078e02ff */
[----:B------:R-:W-:Y:S01]  /*2780*/  MOV R6, R14 ;  /* 0x0000000e00067202 */ /* 0x000fe20000000f00 */
[----:B------:R-:W-:Y:S02]  /*2790*/  IMAD R14, R2, c[0x0][0x280], RZ ;  /* 0x0000a000020e7a24 */ /* 0x000fe400078e02ff */
[----:B------:R-:W-:Y:S02]  /*27a0*/  IMAD R2, R24, c[0x0][0x1e0], RZ ;  /* 0x0000780018027a24 */ /* 0x000fe400078e02ff */
[----:B------:R-:W-:-:S02]  /*27b0*/  IMAD.SHL.U32 R17, R3, 0x40, RZ ;  /* 0x0000004003117824 */ /* 0x000fc400078e00ff */
[----:B------:R-:W-:Y:S02]  /*27c0*/  IMAD R20, R205, c[0x0][0x1e4], R2 ;  /* 0x00007900cd147a24 */ /* 0x000fe400078e0202 */
[C---:B------:R-:W-:Y:S02]  /*27d0*/  IMAD R3, R158.reuse, c[0x0][0x294], R15 ;  /* 0x0000a5009e037a24 */ /* 0x040fe400078e020f */
[C---:B------:R-:W-:Y:S02]  /*27e0*/  IMAD R14, R158.reuse, c[0x0][0x284], R14 ;  /* 0x0000a1009e0e7a24 */ /* 0x040fe400078e020e */
[----:B------:R-:W-:Y:S02]  /*27f0*/  IMAD.IADD R145, R183, 0x1, R20 ;  /* 0x00000001b7917824 */ /* 0x000fe400078e0214 */
[----:B------:R-:W-:-:S04]  /*2800*/  IMAD.WIDE.U32 R106, R158, c[0x0][0x280], R12 ;  /* 0x0000a0009e6a7a25 */ /* 0x000fc800078e000c */
[----:B------:R-:W-:Y:S01]  /*2810*/  IMAD.WIDE.U32 R104, R158, c[0x0][0x290], R10 ;  /* 0x0000a4009e687a25 */ /* 0x000fe200078e000a */
[----:B------:R-:W-:-:S03]  /*2820*/  IADD3 R120, R107, R14, RZ ;  /* 0x0000000e6b787210 */ /* 0x000fc60007ffe0ff */
[----:B------:R-:W-:Y:S01]  /*2830*/  IMAD.WIDE.U32 R100, R158, c[0x0][0x290], R6 ;  /* 0x0000a4009e647a25 */ /* 0x000fe200078e0006 */
[----:B------:R-:W-:-:S03]  /*2840*/  IADD3 R118, R105, R3, RZ ;  /* 0x0000000369767210 */ /* 0x000fc60007ffe0ff */
[----:B------:R-:W-:Y:S01]  /*2850*/  IMAD.WIDE.U32 R102, R158, c[0x0][0x280], R8 ;  /* 0x0000a0009e667a25 */ /* 0x000fe200078e0008 */
[----:B------:R-:W-:-:S03]  /*2860*/  IADD3 R116, R3, R101, RZ ;  /* 0x0000006503747210 */ /* 0x000fc60007ffe0ff */
[----:B------:R-:W-:Y:S02]  /*2870*/  IMAD.SHL.U32 R172, R172, 0x20, RZ ;  /* 0x00000020acac7824 */ /* 0x000fe400078e00ff */
[----:B------:R-:W-:Y:S02]  /*2880*/  IMAD.IADD R167, R157, 0x1, R167 ;  /* 0x000000019da77824 */ /* 0x000fe400078e02a7 */
[----:B------:R-:W-:Y:S01]  /*2890*/  IMAD.IADD R117, R14, 0x1, R103 ;  /* 0x000000010e757824 */ /* 0x000fe200078e0267 */
[----:B---3--:R-:W-:Y:S02]  /*28a0*/  @P1 SHF.R.S32.HI R2, RZ, 0x1f, R16 ;  /* 0x0000001fff021819 */ /* 0x008fe40000011410 */
[----:B------:R-:W-:Y:S02]  /*28b0*/  @!P1 MOV R2, R29 ;  /* 0x0000001d00029202 */ /* 0x000fe40000000f00 */
[----:B------:R-:W-:Y:S02]  /*28c0*/  @!P1 MOV R16, R217 ;  /* 0x000000d900109202 */ /* 0x000fe40000000f00 */
[----:B------:R-:W-:-:S02]  /*28d0*/  SEL R19, R2, RZ, !P3 ;  /* 0x000000ff02137207 */ /* 0x000fc40005800000 */
[----:B------:R-:W-:Y:S02]  /*28e0*/  SEL R15, R16, RZ, !P3 ;  /* 0x000000ff100f7207 */ /* 0x000fe40005800000 */
[----:B------:R-:W-:Y:S01]  /*28f0*/  LOP3.LUT R16, R17, 0xfffffe00, RZ, 0xc0, !PT ;  /* 0xfffffe0011107812 */ /* 0x000fe200078ec0ff */
[----:B------:R-:W-:Y:S02]  /*2900*/  IMAD R2, R19, c[0x0][0x1f0], RZ ;  /* 0x00007c0013027a24 */ /* 0x000fe400078e02ff */
[----:B------:R-:W-:-:S04]  /*2910*/  IMAD.WIDE.U32 R90, R15, c[0x0][0x1f0], R4 ;  /* 0x00007c000f5a7a25 */ /* 0x000fc800078e0004 */
[----:B------:R-:W-:Y:S01]  /*2920*/  IMAD R2, R15, c[0x0][0x1f4], R2 ;  /* 0x00007d000f027a24 */ /* 0x000fe200078e0202 */
[----:B------:R-:W-:-:S04]  /*2930*/  IADD3 R119, P1, P0, R90, R182, R132 ;  /* 0x000000b65a777210 */ /* 0x000fc8000783e084 */
[----:B------:R-:W-:-:S04]  /*2940*/  IADD3 R89, R91, R2, RZ ;  /* 0x000000025b597210 */ /* 0x000fc80007ffe0ff */
[----:B------:R-:W-:Y:S02]  /*2950*/  IADD3.X R115, R89, R145, R133, P1, P0 ;  /* 0x0000009159737210 */ /* 0x000fe40000fe0485 */
[----:B------:R-:W-:Y:S01]  /*2960*/  SEL R6, RZ, c[0x0][0x27c], !P2 ;  /* 0x00009f00ff067a07 */ /* 0x000fe20005000000 */
[----:B------:R-:W-:Y:S01]  /*2970*/  IMAD.WIDE.U32 R2, R28, c[0x0][0x260], R132 ;  /* 0x000098001c027a25 */ /* 0x000fe200078e0084 */
[----:B------:R-:W-:Y:S01]  /*2980*/  ISETP.GE.AND P0, PT, R134, c[0x0][0x27c], PT ;  /* 0x00009f0086007a0c */ /* 0x000fe20003f06270 */
[----:B------:R-:W-:Y:S01]  /*2990*/  ULDC.U8 UR4, c[0x0][0x298] ;  /* 0x0000a60000047ab9 */ /* 0x000fe20000000000 */
[----:B------:R-:W-:Y:S01]  /*29a0*/  IADD3 R9, -R26, c[0x0][0x1d4], RZ ;  /* 0x000075001a097a10 */ /* 0x000fe20007ffe1ff */
[----:B------:R-:W-:Y:S01]  /*29b0*/  IMAD.IADD R8, R132, 0x1, R6 ;  /* 0x0000000184087824 */ /* 0x000fe200078e0206 */
[----:B------:R-:W-:Y:S01]  /*29c0*/  IADD3 R148, P1, R205, R18, RZ ;  /* 0x00000012cd947210 */ /* 0x000fe20007f3e0ff */
[----:B------:R-:W-:Y:S01]  /*29d0*/  IMAD.MOV.U32 R6, RZ, RZ, R2 ;  /* 0x000000ffff067224 */ /* 0x000fe200078e0002 */
[-C--:B------:R-:W-:Y:S01]  /*29e0*/  SEL R10, R26, R9.reuse, !P2 ;  /* 0x000000091a0a7207 */ /* 0x080fe20005000000 */
[C---:B------:R-:W-:Y:S01]  /*29f0*/  IMAD R7, R28.reuse, c[0x0][0x264], R3 ;  /* 0x000099001c077a24 */ /* 0x040fe200078e0203 */
[----:B------:R-:W-:Y:S01]  /*2a00*/  SHF.R.S32.HI R2, RZ, 0x1f, R8 ;  /* 0x0000001fff027819 */ /* 0x000fe20000011408 */
[----:B------:R-:W-:Y:S01]  /*2a10*/  IMAD.WIDE.U32 R4, R28, c[0x0][0x210], R132 ;  /* 0x000084001c047a25 */ /* 0x000fe200078e0084 */
[----:B------:R-:W-:Y:S01]  /*2a20*/  SEL R9, R26, R9, !P0 ;  /* 0x000000091a097207 */ /* 0x000fe20004000000 */
[----:B------:R-:W-:Y:S01]  /*2a30*/  BAR.SYNC.DEFER_BLOCKING 0x0 ;  /* 0x0000000000007b1d */ /* 0x000fe20000010000 */
[-C--:B------:R-:W-:Y:S01]  /*2a40*/  LEA.HI R3, R2, R8.reuse, RZ, 0x3 ;  /* 0x0000000802037211 */ /* 0x080fe200078f18ff */
[----:B------:R-:W-:Y:S01]  /*2a50*/  IMAD R5, R28, c[0x0][0x214], R5 ;  /* 0x000085001c057a24 */ /* 0x000fe200078e0205 */
[----:B------:R-:W-:Y:S01]  /*2a60*/  LEA.HI R13, R2, R8, RZ, 0x6 ;  /* 0x00000008020d7211 */ /* 0x000fe200078f30ff */
[----:B------:R-:W-:Y:S01]  /*2a70*/  IMAD.WIDE.U32 R98, R22, c[0x0][0x268], R6 ;  /* 0x00009a0016627a25 */ /* 0x000fe200078e0006 */
[----:B------:R-:W-:-:S02]  /*2a80*/  SEL R2, RZ, c[0x0][0x27c], !P0 ;  /* 0x00009f00ff027a07 */ /* 0x000fc40004000000 */
[----:B------:R-:W-:Y:S01]  /*2a90*/  SHF.R.S32.HI R11, RZ, 0x1f, R10 ;  /* 0x0000001fff0b7819 */ /* 0x000fe2000001140a */
[----:B------:R-:W-:Y:S01]  /*2aa0*/  IMAD R8, R19, c[0x0][0x218], RZ ;  /* 0x0000860013087a24 */ /* 0x000fe200078e02ff */
[----:B------:R-:W-:Y:S01]  /*2ab0*/  SHF.R.S32.HI R12, RZ, 0x1f, R9 ;  /* 0x0000001fff0c7819 */ /* 0x000fe20000011409 */
[----:B------:R-:W-:Y:S01]  /*2ac0*/  IMAD.IADD R2, R134, 0x1, R2 ;  /* 0x0000000186027824 */ /* 0x000fe200078e0202 */
[----:B------:R-:W-:Y:S01]  /*2ad0*/  SHF.R.S32.HI R6, RZ, 0x6, R13 ;  /* 0x00000006ff067819 */ /* 0x000fe2000001140d */
[----:B------:R-:W-:Y:S01]  /*2ae0*/  IMAD.WIDE.U32 R96, R15, c[0x0][0x218], R4 ;  /* 0x000086000f607a25 */ /* 0x000fe200078e0004 */
[----:B------:R-:W-:Y:S02]  /*2af0*/  LOP3.LUT R5, R159, 0x38, R3, 0xf8, !PT ;  /* 0x000000389f057812 */ /* 0x000fe400078ef803 */
[----:B------:R-:W-:Y:S01]  /*2b00*/  SHF.R.S32.HI R4, RZ, 0x1f, R2 ;  /* 0x0000001fff047819 */ /* 0x000fe20000011402 */
[----:B------:R-:W-:Y:S01]  /*2b10*/  IMAD R18, R15, c[0x0][0x21c], R8 ;  /* 0x000087000f127a24 */ /* 0x000fe200078e0208 */
[----:B------:R-:W-:Y:S01]  /*2b20*/  LEA.HI R14, R11, R10, RZ, 0x4 ;  /* 0x0000000a0b0e7211 */ /* 0x000fe200078f20ff */
[----:B------:R-:W-:Y:S01]  /*2b30*/  IMAD R8, R6, 0xc00, R16 ;  /* 0x00000c0006087824 */ /* 0x000fe200078e0210 */
[----:B------:R-:W-:Y:S01]  /*2b40*/  LEA.HI R11, R12, R9, RZ, 0x4 ;  /* 0x000000090c0b7211 */ /* 0x000fe200078f20ff */
[----:B------:R-:W-:Y:S01]  /*2b50*/  IMAD R9, R6, 0xc00, R175 ;  /* 0x00000c0006097824 */ /* 0x000fe200078e02af */
[----:B------:R-:W-:Y:S01]  /*2b60*/  LOP3.LUT R7, R174, 0x38, R3, 0xf8, !PT ;  /* 0x00000038ae077812 */ /* 0x000fe200078ef803 */
[----:B------:R-:W-:Y:S01]  /*2b70*/  IMAD R10, R23, c[0x0][0x268], RZ ;  /* 0x00009a00170a7a24 */ /* 0x000fe200078e02ff */
[----:B------:R-:W-:Y:S01]  /*2b80*/  LOP3.LUT R5, R5, R25, RZ, 0x3c, !PT ;  /* 0x0000001905057212 */ /* 0x000fe200078e3cff */
[----:B------:R-:W-:Y:S01]  /*2b90*/  IMAD.MOV.U32 R173, RZ, RZ, c[0x0][0x1e0] ;  /* 0x00007800ffad7624 */ /* 0x000fe200078e00ff */
[-C--:B------:R-:W-:Y:S01]  /*2ba0*/  LEA.HI R6, R4, R2.reuse, RZ, 0x6 ;  /* 0x0000000204067211 */ /* 0x080fe200078f30ff */
[----:B------:R-:W-:Y:S01]  /*2bb0*/  IMAD R19, R22, c[0x0][0x26c], R10 ;  /* 0x00009b0016137a24 */ /* 0x000fe200078e020a */
[----:B------:R-:W-:Y:S01]  /*2bc0*/  LEA.HI R2, R4, R2, RZ, 0x3 ;  /* 0x0000000204027211 */ /* 0x000fe200078f18ff */
[----:B------:R-:W-:Y:S01]  /*2bd0*/  IMAD.IADD R15, R8, 0x1, R5 ;  /* 0x00000001080f7824 */ /* 0x000fe200078e0205 */
[----:B------:R-:W-:Y:S01]  /*2be0*/  LOP3.LUT R7, R7, R179, RZ, 0x3c, !PT ;  /* 0x000000b307077212 */ /* 0x000fe200078e3cff */
[----:B------:R-:W-:Y:S01]  /*2bf0*/  IMAD.WIDE.U32 R180, R27, c[0x0][0x1e0], RZ ;  /* 0x000078001bb47a25 */ /* 0x000fe200078e00ff */
[----:B------:R-:W-:-:S02]  /*2c00*/  SHF.R.S32.HI R4, RZ, 0x6, R6 ;  /* 0x00000006ff047819 */ /* 0x000fc40000011406 */
[--C-:B------:R-:W-:Y:S01]  /*2c10*/  LOP3.LUT R6, R174, 0x38, R2.reuse, 0xf8, !PT ;  /* 0x00000038ae067812 */ /* 0x100fe200078ef802 */
[----:B------:R-:W-:Y:S01]  /*2c20*/  IMAD.IADD R17, R9, 0x1, R7 ;  /* 0x0000000109117824 */ /* 0x000fe200078e0207 */
[----:B------:R-:W-:Y:S01]  /*2c30*/  LOP3.LUT R5, R159, 0x38, R2, 0xf8, !PT ;  /* 0x000000389f057812 */ /* 0x000fe200078ef802 */
[----:B------:R-:W-:Y:S01]  /*2c40*/  IMAD R10, R4, 0xc00, R16 ;  /* 0x00000c00040a7824 */ /* 0x000fe200078e0210 */
[----:B------:R-:W-:Y:S01]  /*2c50*/  SHF.R.S32.HI R7, RZ, 0x4, R14 ;  /* 0x00000004ff077819 */ /* 0x000fe2000001140e */
[----:B------:R-:W-:Y:S01]  /*2c60*/  IMAD.X R147, R24, 0x1, R21, P1 ;  /* 0x0000000118937824 */ /* 0x000fe200008e0615 */
[----:B------:R-:W-:Y:S01]  /*2c70*/  SHF.R.S32.HI R9, RZ, 0x4, R11 ;  /* 0x00000004ff097819 */ /* 0x000fe2000001140b */
[----:B------:R-:W-:Y:S01]  /*2c80*/  IMAD R11, R4, 0xc00, R175 ;  /* 0x00000c00040b7824 */ /* 0x000fe200078e02af */
[----:B------:R-:W-:Y:S01]  /*2c90*/  LOP3.LUT R8, R6, R179, RZ, 0x3c, !PT ;  /* 0x000000b306087212 */ /* 0x000fe200078e3cff */
[----:B------:R-:W-:Y:S01]  /*2ca0*/  IMAD.IADD R108, R99, 0x1, R19 ;  /* 0x00000001636c7824 */ /* 0x000fe200078e0213 */
[----:B------:R-:W-:Y:S01]  /*2cb0*/  LOP3.LUT R6, R5, R25, RZ, 0x3c, !PT ;  /* 0x0000001905067212 */ /* 0x000fe200078e3cff */
[----:B------:R-:W-:Y:S01]  /*2cc0*/  IMAD.IADD R95, R97, 0x1, R18 ;  /* 0x00000001615f7824 */ /* 0x000fe200078e0212 */
[----:B------:R-:W-:Y:S01]  /*2cd0*/  LEA.HI.SX32 R5, R3, R7, 0x1d ;  /* 0x0000000703057211 */ /* 0x000fe200078feaff */
[----:B------:R-:W-:Y:S01]  /*2ce0*/  IMAD.IADD R14, R11, 0x1, R8 ;  /* 0x000000010b0e7824 */ /* 0x000fe200078e0208 */
[----:B------:R-:W-:Y:S01]  /*2cf0*/  LEA.HI.SX32 R4, R2, R9, 0x1d ;  /* 0x0000000902047211 */ /* 0x000fe200078feaff */
[----:B------:R-:W-:Y:S01]  /*2d00*/  IMAD.IADD R13, R10, 0x1, R6 ;  /* 0x000000010a0d7824 */ /* 0x000fe200078e0206 */
[----:B------:R-:W-:Y:S01]  /*2d10*/  SHF.R.S32.HI R6, RZ, 0x1f, R5 ;  /* 0x0000001fff067819 */ /* 0x000fe20000011405 */
[----:B------:R-:W-:Y:S01]  /*2d20*/  IMAD.SHL.U32 R93, R5, 0x8, RZ ;  /* 0x00000008055d7824 */ /* 0x000fe200078e00ff */
[----:B------:R-:W-:Y:S01]  /*2d30*/  SHF.R.S32.HI R7, RZ, 0x1f, R4 ;  /* 0x0000001fff077819 */ /* 0x000fe20000011404 */
[----:B------:R-:W-:Y:S01]  /*2d40*/  IMAD.SHL.U32 R94, R4, 0x8, RZ ;  /* 0x00000008045e7824 */ /* 0x000fe200078e00ff */
[----:B------:R-:W-:Y:S01]  /*2d50*/  ISETP.NE.AND P0, PT, RZ, UR4, PT ;  /* 0x00000004ff007c0c */ /* 0x000fe2000bf05270 */
[----:B------:R-:W-:Y:S01]  /*2d60*/  IMAD.SHL.U32 R136, R17, 0x2, RZ ;  /* 0x0000000211887824 */ /* 0x000fe200078e00ff */
[----:B------:R-:W-:Y:S01]  /*2d70*/  LEA.HI R5, R6, R5, RZ, 0x3 ;  /* 0x0000000506057211 */ /* 0x000fe200078f18ff */
[----:B------:R-:W-:Y:S01]  /*2d80*/  IMAD.SHL.U32 R135, R15, 0x2, RZ ;  /* 0x000000020f877824 */ /* 0x000fe200078e00ff */
[----:B------:R-:W-:Y:S01]  /*2d90*/  LEA.HI R4, R7, R4, RZ, 0x3 ;  /* 0x0000000407047211 */ /* 0x000fe200078f18ff */
[----:B------:R-:W-:Y:S01]  /*2da0*/  IMAD.SHL.U32 R131, R14, 0x2, RZ ;  /* 0x000000020e837824 */ /* 0x000fe200078e00ff */
[----:B------:R-:W-:Y:S01]  /*2db0*/  LOP3.LUT R8, R159, 0x38, R94, 0xf8, !PT ;  /* 0x000000389f087812 */ /* 0x000fe200078ef85e */
[----:B------:R-:W-:Y:S01]  /*2dc0*/  IMAD.SHL.U32 R130, R13, 0x2, RZ ;  /* 0x000000020d827824 */ /* 0x000fe200078e00ff */
[----:B------:R-:W-:-:S02]  /*2dd0*/  LOP3.LUT R9, R159, 0x38, R93, 0xf8, !PT ;  /* 0x000000389f097812 */ /* 0x000fc400078ef85d */
[----:B------:R-:W-:Y:S02]  /*2de0*/  SHF.R.S32.HI R5, RZ, 0x3, R5 ;  /* 0x00000003ff057819 */ /* 0x000fe40000011405 */
[----:B------:R-:W-:Y:S02]  /*2df0*/  LOP3.LUT R6, R174, 0x38, R93, 0xf8, !PT ;  /* 0x00000038ae067812 */ /* 0x000fe400078ef85d */
[----:B------:R-:W-:Y:S01]  /*2e00*/  SHF.R.S32.HI R4, RZ, 0x3, R4 ;  /* 0x00000003ff047819 */ /* 0x000fe20000011404 */
[----:B------:R-:W-:Y:S01]  /*2e10*/  IMAD R7, R5, 0xc00, R16 ;  /* 0x00000c0005077824 */ /* 0x000fe200078e0210 */
[----:B------:R-:W-:Y:S02]  /*2e20*/  LOP3.LUT R11, R8, R25, RZ, 0x3c, !PT ;  /* 0x00000019080b7212 */ /* 0x000fe400078e3cff */
[----:B------:R-:W-:Y:S02]  /*2e30*/  LOP3.LUT R8, R174, 0x38, R94, 0xf8, !PT ;  /* 0x00000038ae087812 */ /* 0x000fe400078ef85e */
[----:B------:R-:W-:-:S02]  /*2e40*/  LOP3.LUT R206, R206, 0xfffffffb, RZ, 0xc0, !PT ;  /* 0xfffffffbcece7812 */ /* 0x000fc400078ec0ff */
[----:B------:R-:W-:Y:S01]  /*2e50*/  LOP3.LUT R12, R9, R25, RZ, 0x3c, !PT ;  /* 0x00000019090c7212 */ /* 0x000fe200078e3cff */
[--C-:B------:R-:W-:Y:S01]  /*2e60*/  IMAD R9, R5, 0xc00, R175.reuse ;  /* 0x00000c0005097824 */ /* 0x100fe200078e02af */
[-C--:B------:R-:W-:Y:S01]  /*2e70*/  LOP3.LUT R10, R6, R179.reuse, RZ, 0x3c, !PT ;  /* 0x000000b3060a7212 */ /* 0x080fe200078e3cff */
[----:B------:R-:W-:Y:S01]  /*2e80*/  IMAD R6, R4, 0xc00, R16 ;  /* 0x00000c0004067824 */ /* 0x000fe200078e0210 */
[----:B------:R-:W-:Y:S01]  /*2e90*/  @P0 LOP3.LUT R206, R206, 0x4, RZ, 0xfc, !PT ;  /* 0x00000004cece0812 */ /* 0x000fe200078efcff */
[----:B------:R-:W-:Y:S01]  /*2ea0*/  IMAD R5, R4, 0xc00, R175 ;  /* 0x00000c0004057824 */ /* 0x000fe200078e02af */
[----:B------:R-:W-:Y:S01]  /*2eb0*/  LOP3.LUT R4, R8, R179, RZ, 0x3c, !PT ;  /* 0x000000b308047212 */ /* 0x000fe200078e3cff */
[----:B------:R-:W-:Y:S01]  /*2ec0*/  IMAD.IADD R8, R7, 0x1, R12 ;  /* 0x0000000107087824 */ /* 0x000fe200078e020c */
[----:B------:R-:W-:Y:S01]  /*2ed0*/  SHF.R.S32.HI R20, RZ, 0x1f, R27 ;  /* 0x0000001fff147819 */ /* 0x000fe2000001141b */
[----:B------:R-:W-:Y:S01]  /*2ee0*/  IMAD.IADD R6, R6, 0x1, R11 ;  /* 0x0000000106067824 */ /* 0x000fe200078e020b */
[----:B------:R-:W-:Y:S01]  /*2ef0*/  ISETP.GE.AND P0, PT, R185, 0x1, PT ;  /* 0x00000001b900780c */ /* 0x000fe20003f06270 */
[----:B------:R-:W-:Y:S01]  /*2f00*/  IMAD.IADD R5, R5, 0x1, R4 ;  /* 0x0000000105057824 */ /* 0x000fe200078e0204 */
[----:B------:R-:W-:Y:S01]  /*2f10*/  LOP3.LUT R110, R3, 0xfffffff8, RZ, 0xc0, !PT ;  /* 0xfffffff8036e7812 */ /* 0x000fe200078ec0ff */
[----:B------:R-:W-:Y:S01]  /*2f20*/  IMAD R4, R20, c[0x0][0x1e0], RZ ;  /* 0x0000780014047a24 */ /* 0x000fe200078e02ff */
[----:B------:R-:W-:Y:S01]  /*2f30*/  LOP3.LUT R109, R2, 0xfffffff8, RZ, 0xc0, !PT ;  /* 0xfffffff8026d7812 */ /* 0x000fe200078ec0ff */
[----:B------:R-:W-:Y:S01]  /*2f40*/  IMAD.IADD R7, R9, 0x1, R10 ;  /* 0x0000000109077824 */ /* 0x000fe200078e020a */
[----:B------:R-:W-:Y:S01]  /*2f50*/  LOP3.LUT R206, R206, 0xfffffffd, RZ, 0xc0, !PT ;  /* 0xfffffffdcece7812 */ /* 0x000fe200078ec0ff */
[----:B------:R-:W-:Y:S01]  /*2f60*/  IMAD R4, R27, c[0x0][0x1e4], R4 ;  /* 0x000079001b047a24 */ /* 0x000fe200078e0204 */
[C---:B------:R-:W-:Y:S01]  /*2f70*/  SHF.L.U64.HI R165, R173.reuse, R165, c[0x0][0x1e4] ;  /* 0x00007900ada57619 */ /* 0x040fe200000102a5 */
[----:B------:R-:W-:Y:S01]  /*2f80*/  IMAD.SHL.U32 R173, R173, 0x20, RZ ;  /* 0x00000020adad7824 */ /* 0x000fe200078e00ff */
[----:B------:R-:W-:Y:S01]  /*2f90*/  SHF.R.S32.HI R114, RZ, 0x1f, R110 ;  /* 0x0000001fff727819 */ /* 0x000fe2000001146e */
[----:B------:R-:W-:Y:S01]  /*2fa0*/  IMAD.IADD R142, R181, 0x1, R4 ;  /* 0x00000001b58e7824 */ /* 0x000fe200078e0204 */
[----:B------:R-:W-:Y:S01]  /*2fb0*/  SHF.R.S32.HI R113, RZ, 0x1f, R109 ;  /* 0x0000001fff717819 */ /* 0x000fe2000001146d */
[----:B------:R-:W-:Y:S01]  /*2fc0*/  IMAD.SHL.U32 R129, R8, 0x2, RZ ;  /* 0x0000000208817824 */ /* 0x000fe200078e00ff */
[----:B------:R-:W-:Y:S01]  /*2fd0*/  SHF.R.S32.HI R112, RZ, 0x1f, R93 ;  /* 0x0000001fff707819 */ /* 0x000fe2000001145d */
[----:B------:R-:W-:Y:S01]  /*2fe0*/  IMAD.SHL.U32 R127, R6, 0x2, RZ ;  /* 0x00000002067f7824 */ /* 0x000fe200078e00ff */
[----:B------:R-:W-:Y:S01]  /*2ff0*/  SHF.R.S32.HI R111, RZ, 0x1f, R94 ;  /* 0x0000001fff6f7819 */ /* 0x000fe2000001145e */
[----:B------:R-:W-:Y:S01]  /*3000*/  IMAD.SHL.U32 R126, R7, 0x2, RZ ;  /* 0x00000002077e7824 */ /* 0x000fe200078e00ff */
[----:B------:R-:W-:Y:S01]  /*3010*/  @P0 LOP3.LUT R206, R206, 0x2, RZ, 0xfc, !PT ;  /* 0x00000002cece0812 */ /* 0x000fe200078efcff */
[----:B------:R-:W-:-:S02]  /*3020*/  IMAD.SHL.U32 R121, R5, 0x2, RZ ;  /* 0x0000000205797824 */ /* 0x000fc400078e00ff */
.L_x_1409:
[----:B------:R-:W-:Y:S01]  /*3030*/  SHF.R.S32.HI R92, RZ, 0x1f, R36 ;  /* 0x0000001fff5c7819 */ /* 0x000fe20000011424 */
[-C--:B-1----:R-:W-:Y:S01]  /*3040*/  IMAD R2, R167, R36.reuse, RZ ;  /* 0x00000024a7027224 */ /* 0x082fe200078e02ff */
[----:B------:R-:W-:Y:S01]  /*3050*/  ISETP.GE.AND P2, PT, R185, 0x1, PT ;  /* 0x00000001b900780c */ /* 0x000fe20003f46270 */
[----:B------:R-:W-:Y:S01]  /*3060*/  IMAD.WIDE.U32 R80, R156, R36, RZ ;  /* 0x000000249c507225 */ /* 0x000fe200078e00ff */
[----:B------:R-:W-:Y:S01]  /*3070*/  IADD3 R186, R205, 0x20, RZ ;  /* 0x00000020cdba7810 */ /* 0x000fe20007ffe0ff */
[----:B------:R-:W-:Y:S04]  /*3080*/  DEPBAR.LE SB0, 0x0 ;  /* 0x000080000000791a */ /* 0x000fe80000000000 */
[----:B------:R-:W-:Y:S01]  /*3090*/  IADD3 R3, P1, P0, R119, R80, R173 ;  /* 0x0000005077037210 */ /* 0x000fe2000783e0ad */
[----:B------:R-:W-:Y:S01]  /*30a0*/  IMAD R2, R92, R156, R2 ;  /* 0x0000009c5c027224 */ /* 0x000fe200078e0202 */
[----:B------:R-:W-:Y:S01]  /*30b0*/  WARPSYNC 0xffffffff ;  /* 0xffffffff00007948 */ /* 0x000fe20003800000 */
[----:B------:R-:W-:Y:S02]  /*30c0*/  BAR.SYNC.DEFER_BLOCKING 0x0 ;  /* 0x0000000000007b1d */ /* 0x000fe40000010000 */
[----:B------:R-:W-:Y:S05]  /*30d0*/  IMAD.IADD R85, R81, 0x1, R2 ;  /* 0x0000000151557824 */ /* 0x000fea00078e0202 */
[----:B------:R-:W-:Y:S02]  /*30e0*/  IADD3.X R5, R115, R85, R165, P1, P0 ;  /* 0x0000005573057210 */ /* 0x000fe40000fe04a5 */
[----:B------:R-:W-:Y:S05]  /*30f0*/  IADD3 R2, P0, R119, R80, RZ ;  /* 0x0000005077027210 */ /* 0x000fea0007f1e0ff */
[----:B------:R-:W-:Y:S01]  /*3100*/  IMAD.X R4, R85, 0x1, R115, P0 ;  /* 0x0000000155047824 */ /* 0x000fe200000e0673 */
[C---:B------:R-:W-:Y:S04]  /*3110*/  LEA R62, P0, R2.reuse, c[0x0][0x1c8], 0x1 ;  /* 0x00007200023e7a11 */ /* 0x040fe800078008ff */
[----:B------:R-:W-:Y:S02]  /*3120*/  LEA.HI.X R63, R2, c[0x0][0x1cc], R4, 0x1, P0 ;  /* 0x00007300023f7a11 */ /* 0x000fe400000f0c04 */
[C---:B------:R-:W-:Y:S04]  /*3130*/  LEA R66, P0, R3.reuse, c[0x0][0x1c8], 0x1 ;  /* 0x0000720003427a11 */ /* 0x040fe800078008ff */
[----:B------:R-:W-:Y:S01]  /*3140*/  LEA.HI.X R67, R3, c[0x0][0x1cc], R5, 0x1, P0 ;  /* 0x0000730003437a11 */ /* 0x000fe200000f0c05 */
[----:B------:R-:W-:Y:S01]  /*3150*/  BSSY B2, `(.L_x_1369) ;  /* 0x00004df000027945 */ /* 0x000fe20003800000 */
[----:B------:R-:W-:-:S05]  /*3160*/  @!P2 BRA `(.L_x_1370) ;  /* 0x00004b300000a947 */ /* 0x000fca0003800000 */
[-C--:B------:R-:W-:Y:S01]  /*3170*/  IMAD R4, R168, R36.reuse, RZ ;  /* 0x00000024a8047224 */ /* 0x080fe200078e02ff */
[----:B------:R-:W-:Y:S01]  /*3180*/  LOP3.LUT P2, RZ, R206, 0x4, RZ, 0xc0, !PT ;  /* 0x00000004ceff7812 */ /* 0x000fe2000784c0ff */
        /* <DEDUP_REMOVED lines=54> */
.L_x_1373:
[----:B------:R-:W-:Y:S05]  /*34f0*/  BSYNC B0 ;  /* 0x0000000000007941 */ /* 0x000fea0003800000 */
.L_x_1372:
[----:B------:R-:W-:Y:S01]  /*3500*/  ISETP.GE.AND P3, PT, R186, R88, PT ;  /* 0x00000058ba00720c */ /* 0x000fe20003f66270 */
[----:B-1---5:R-:W-:Y:S01]  /*3510*/  IMAD.MOV.U32 R7, RZ, RZ, R46 ;  /* 0x000000ffff077224 */ /* 0x022fe200078e002e */
[----:B------:R-:W-:Y:S01]  /*3520*/  BSSY B0, `(.L_x_1374) ;  /* 0x0000042000007945 */ /* 0x000fe20003800000 */
[----:B------:R-:W-:Y:S01]  /*3530*/  IMAD.MOV.U32 R6, RZ, RZ, R47 ;  /* 0x000000ffff067224 */ /* 0x000fe200078e002f */
[----:B------:R-:W-:Y:S01]  /*3540*/  CS2R R52, SRZ ;  /* 0x0000000000347805 */ /* 0x000fe2000001ff00 */
[----:B------:R-:W-:Y:S01]  /*3550*/  IMAD.MOV.U32 R5, RZ, RZ, R44 ;  /* 0x000000ffff057224 */ /* 0x000fe200078e002c */
[----:B------:R-:W-:Y:S01]  /*3560*/  CS2R R50, SRZ ;  /* 0x0000000000327805 */ /* 0x000fe2000001ff00 */
[----:B------:R-:W-:Y:S01]  /*3570*/  IMAD.MOV.U32 R4, RZ, RZ, R45 ;  /* 0x000000ffff047224 */ /* 0x000fe200078e002d */
[----:B------:R-:W-:Y:S01]  /*3580*/  PRMT R57, R7, 0x5410, R6 ;  /* 0x0000541007397816 */ /* 0x000fe20000000006 */
[----:B------:R-:W-:Y:S01]  /*3590*/  IMAD.MOV.U32 R6, RZ, RZ, R43 ;  /* 0x000000ffff067224 */ /* 0x000fe200078e002b */
[----:B------:R-:W-:Y:S01]  /*35a0*/  MOV R7, R42 ;  /* 0x0000002a00077202 */ /* 0x000fe20000000f00 */
[----:B------:R-:W-:Y:S01]  /*35b0*/  CS2R R48, SRZ ;  /* 0x0000000000307805 */ /* 0x000fe2000001ff00 */
        /* <DEDUP_REMOVED lines=9> */
[----:B------:R-:W-:Y:S01]  /*3650*/  CS2R R26, SRZ ;  /* 0x00000000001a7805 */ /* 0x000fe2000001ff00 */
[----:B------:R-:W-:Y:S01]  /*3660*/  MOV R4, R15 ;  /* 0x0000000f00047202 */ /* 0x000fe20000000f00 */
[----:B------:R-:W-:Y:S01]  /*3670*/  CS2R R24, SRZ ;  /* 0x0000000000187805 */ /* 0x000fe2000001ff00 */
[----:B------:R-:W-:Y:S01]  /*3680*/  PRMT R29, R7, 0x7610, R29 ;  /* 0x00007610071d7816 */ /* 0x000fe2000000001d */
[----:B------:R-:W-:Y:S01]  /*3690*/  IMAD.MOV.U32 R7, RZ, RZ, R12 ;  /* 0x000000ffff077224 */ /* 0x000fe200078e000c */
[----:B------:R-:W-:Y:S01]  /*36a0*/  PRMT R30, R6, 0x7610, R30 ;  /* 0x00007610061e7816 */ /* 0x000fe2000000001e */
[----:B------:R-:W-:Y:S01]  /*36b0*/  IMAD.MOV.U32 R6, RZ, RZ, R13 ;  /* 0x000000ffff067224 */ /* 0x000fe200078e000d */
[----:B------:R-:W-:Y:S01]  /*36c0*/  PRMT R28, R5, 0x5410, R4 ;  /* 0x00005410051c7816 */ /* 0x000fe20000000004 */
[----:B------:R-:W-:Y:S01]  /*36d0*/  IMAD.MOV.U32 R4, RZ, RZ, R3 ;  /* 0x000000ffff047224 */ /* 0x000fe200078e0003 */
[----:B------:R-:W-:Y:S01]  /*36e0*/  MOV R5, R2 ;  /* 0x0000000200057202 */ /* 0x000fe20000000f00 */
[----:B------:R-:W-:Y:S01]  /*36f0*/  CS2R R22, SRZ ;  /* 0x0000000000167805 */ /* 0x000fe2000001ff00 */
[----:B------:R-:W-:Y:S01]  /*3700*/  PRMT R19, R7, 0x5410, R6 ;  /* 0x0000541007137816 */ /* 0x000fe20000000006 */
[----:B------:R-:W-:Y:S01]  /*3710*/  CS2R R20, SRZ ;  /* 0x0000000000147805 */ /* 0x000fe2000001ff00 */
[----:B------:R-:W-:Y:S01]  /*3720*/  PRMT R18, R5, 0x5410, R4 ;  /* 0x0000541005127816 */ /* 0x000fe20000000004 */
[----:B------:R-:W-:-:S05]  /*3730*/  @P3 BRA `(.L_x_1375) ;  /* 0x0000020000003947 */ /* 0x000fca0003800000 */
[----:B------:R-:W-:Y:S01]  /*3740*/  IADD3 R4, P1, P0, R106, R32, R172 ;  /* 0x000000206a047210 */ /* 0x000fe2000783e0ac */
[----:B------:R-:W-:Y:S01]  /*3750*/  CS2R R48, SRZ ;  /* 0x0000000000307805 */ /* 0x000fe2000001ff00 */
[----:B------:R-:W-:Y:S01]  /*3760*/  CS2R R20, SRZ ;  /* 0x0000000000147805 */ /* 0x000fe2000001ff00 */
[----:B------:R-:W-:Y:S01]  /*3770*/  CS2R R50, SRZ ;  /* 0x0000000000327805 */ /* 0x000fe2000001ff00 */
[----:B------:R-:W-:Y:S01]  /*3780*/  IADD3.X R7, R120, R11, R162, P1, P0 ;  /* 0x0000000b78077210 */ /* 0x000fe20000fe04a2 */
[----:B------:R-:W-:Y:S01]  /*3790*/  CS2R R22, SRZ ;  /* 0x0000000000167805 */ /* 0x000fe2000001ff00 */
[----:B------:R-:W-:Y:S01]  /*37a0*/  IADD3 R5, P1, P0, R104, R68, R171 ;  /* 0x0000004468057210 */ /* 0x000fe2000783e0ab */
[----:B------:R-:W-:Y:S01]  /*37b0*/  CS2R R52, SRZ ;  /* 0x0000000000347805 */ /* 0x000fe2000001ff00 */
[----:B------:R-:W-:Y:S01]  /*37c0*/  CS2R R24, SRZ ;  /* 0x0000000000187805 */ /* 0x000fe2000001ff00 */
[----:B------:R-:W-:Y:S01]  /*37d0*/  CS2R R54, SRZ ;  /* 0x0000000000367805 */ /* 0x000fe2000001ff00 */
[----:B------:R-:W-:Y:S01]  /*37e0*/  IADD3.X R8, R118, R38, R161, P1, P0 ;  /* 0x0000002676087210 */ /* 0x000fe20000fe04a1 */
[----:B------:R-:W-:Y:S01]  /*37f0*/  CS2R R26, SRZ ;  /* 0x00000000001a7805 */ /* 0x000fe2000001ff00 */
[C---:B------:R-:W-:Y:S04]  /*3800*/  LEA R6, P0, R4.reuse, c[0x0][0x270], 0x1 ;  /* 0x00009c0004067a11 */ /* 0x040fe800078008ff */
[----:B------:R-:W-:Y:S02]  /*3810*/  LEA.HI.X R7, R4, c[0x0][0x274], R7, 0x1, P0 ;  /* 0x00009d0004077a11 */ /* 0x000fe400000f0c07 */
[C---:B------:R-:W-:Y:S04]  /*3820*/  LEA R4, P0, R5.reuse, c[0x0][0x288], 0x1 ;  /* 0x0000a20005047a11 */ /* 0x040fe800078008ff */
[----:B------:R-:W-:Y:S02]  /*3830*/  LEA.HI.X R5, R5, c[0x0][0x28c], R8, 0x1, P0 ;  /* 0x0000a30005057a11 */ /* 0x000fe400000f0c08 */
[----:B------:R-:W-:Y:S11]  /*3840*/  ISETP.GE.AND P0, PT, R138, c[0x0][0x27c], PT ;  /* 0x00009f008a007a0c */ /* 0x000ff60003f06270 */
[----:B------:R-:W-:Y:S02]  /*3850*/  @!UPT UIADD3 URZ, URZ, URZ, URZ ;  /* 0x0000003f3f3ff290 */ /* 0x000fe4000fffe03f */
        /* <DEDUP_REMOVED lines=14> */
.L_x_1375:
[----:B------:R-:W-:Y:S05]  /*3940*/  BSYNC B0 ;  /* 0x0000000000007941 */ /* 0x000fea0003800000 */
.L_x_1374:
[----:B-1---5:R-:W-:Y:S01]  /*3950*/  MOV R4, R53 ;  /* 0x0000003500047202 */ /* 0x022fe20000000f00 */
[----:B------:R-:W-:Y:S01]  /*3960*/  IMAD.MOV.U32 R7, RZ, RZ, R54 ;  /* 0x000000ffff077224 */ /* 0x000fe200078e0036 */
[----:B------:R-:W-:Y:S01]  /*3970*/  BSSY B1, `(.L_x_1376) ;  /* 0x00000fb000017945 */ /* 0x000fe20003800000 */
[----:B------:R-:W-:Y:S02]  /*3980*/  IMAD.MOV.U32 R6, RZ, RZ, R55 ;  /* 0x000000ffff067224 */ /* 0x000fe400078e0037 */
        /* <DEDUP_REMOVED lines=20> */
[----:B------:R-:W-:Y:S02]  /*3ad0*/  PRMT R29, R29, 0x5410, R5 ;  /* 0x000054101d1d7816 */ /* 0x000fe40000000005 */
[----:B------:R-:W-:Y:S01]  /*3ae0*/  PRMT R30, R30, 0x5410, R4 ;  /* 0x000054101e1e7816 */ /* 0x000fe20000000004 */
[----:B------:R-:W-:-:S05]  /*3af0*/  @P2 BRA `(.L_x_1377) ;  /* 0x00000e2000002947 */ /* 0x000fca0003800000 */
[----:B------:R-:W-:Y:S01]  /*3b00*/  ISETP.GE.AND P0, PT, R132, c[0x0][0x1d4], PT ;  /* 0x0000750084007a0c */ /* 0x000fe20003f06270 */
[----:B------:R-:W-:Y:S01]  /*3b10*/  @!UPT UIADD3 URZ, URZ, URZ, URZ ;  /* 0x0000003f3f3ff290 */ /* 0x000fe2000fffe03f */
[----:B------:R-:W-:Y:S11]  /*3b20*/  BSSY B0, `(.L_x_1378) ;  /* 0x0000036000007945 */ /* 0x000ff60003800000 */
[----:B------:R-:W-:-:S05]  /*3b30*/  @P0 BRA `(.L_x_1379) ;  /* 0x0000034000000947 */ /* 0x000fca0003800000 */
[----:B------:R-:W-:Y:S01]  /*3b40*/  ISETP.GE.AND P0, PT, R138, c[0x0][0x27c], PT ;  /* 0x00009f008a007a0c */ /* 0x000fe20003f06270 */
[----:B------:R-:W1:Y:S11]  /*3b50*/  LDS.128 R8, [R197+0xa080] ;  /* 0x00a08000c5087984 */ /* 0x000e760000000c00 */
[----:B------:R-:W-:Y:S01]  /*3b60*/  @!UPT UIADD3 URZ, URZ, URZ, URZ ;  /* 0x0000003f3f3ff290 */ /* 0x000fe2000fffe03f */
[----:B------:R-:W-:Y:S01]  /*3b70*/  @!P0 SHF.R.U64 R6, R2, 0x10, R3 ;  /* 0x0000001002068819 */ /* 0x000fe20000001203 */
[----:B------:R-:W-:Y:S01]  /*3b80*/  @!P0 HADD2.F32 R2, -RZ, R18.H0_H0 ;  /* 0x20000012ff028230 */ /* 0x000fe20000004100 */
[----:B------:R-:W-:Y:S02]  /*3b90*/  @!P0 SHF.R.U64 R38, R34, 0x10, R35 ;  /* 0x0000001022268819 */ /* 0x000fe40000001223 */
[----:B------:R-:W-:Y:S02]  /*3ba0*/  @!P0 SHF.R.U32.HI R7, RZ, 0x10, R3 ;  /* 0x00000010ff078819 */ /* 0x000fe40000011603 */
        /* <DEDUP_REMOVED lines=8> */
[----:B------:R-:W-:Y:S01]  /*3c30*/  @!P0 HADD2.F32 R5, -RZ, R6.H0_H0 ;  /* 0x20000006ff058230 */ /* 0x000fe20000004100 */
[-C--:B------:R-:W-:Y:S01]  /*3c40*/  @!P0 FMUL.FTZ R64, R34, R2.reuse ;  /* 0x0000000222408220 */ /* 0x080fe20000410000 */
[--C-:B------:R-:W-:Y:S01]  /*3c50*/  @!P0 HADD2.F32 R37, -RZ, R4.reuse.H1_H1 ;  /* 0x30000004ff258230 */ /* 0x100fe20000004100 */
[C---:B------:R-:W-:Y:S01]  /*3c60*/  @!P0 FMUL.FTZ R2, R3.reuse, R2 ;  /* 0x0000000203028220 */ /* 0x040fe20000410000 */
[----:B------:R-:W-:Y:S01]  /*3c70*/  @!P0 HADD2.F32 R4, -RZ, R4.H0_H0 ;  /* 0x20000004ff048230 */ /* 0x000fe20000004100 */
[----:B------:R-:W-:Y:S01]  /*3c80*/  @!P0 FFMA.FTZ R69, R3, R35, -R64 ;  /* 0x0000002303458223 */ /* 0x000fe20000010840 */
[----:B------:R-:W-:Y:S01]  /*3c90*/  @!P0 MOV R6, R10 ;  /* 0x0000000a00068202 */ /* 0x000fe20000000f00 */
[CC--:B------:R-:W-:Y:S02]  /*3ca0*/  @!P0 FMUL.FTZ R64, R37.reuse, R5.reuse ;  /* 0x0000000525408220 */ /* 0x0c0fe40000410000 */
[----:B------:R-:W-:Y:S01]  /*3cb0*/  @!P0 FMUL.FTZ R3, R4, R5 ;  /* 0x0000000504038220 */ /* 0x000fe20000410000 */
[----:B------:R-:W-:Y:S01]  /*3cc0*/  @!P0 MOV R5, R11 ;  /* 0x0000000b00058202 */ /* 0x000fe20000000f00 */
[----:B------:R-:W-:Y:S01]  /*3cd0*/  @!P0 FFMA.FTZ R2, R34, R35, R2 ;  /* 0x0000002322028223 */ /* 0x000fe20000010002 */
[----:B------:R-:W-:Y:S01]  /*3ce0*/  @!P0 HADD2.F32 R34, -RZ, R6.H1_H1 ;  /* 0x30000006ff228230 */ /* 0x000fe20000004100 */
[-C--:B------:R-:W-:Y:S01]  /*3cf0*/  @!P0 FFMA.FTZ R68, R4, R38.reuse, -R64 ;  /* 0x0000002604448223 */ /* 0x080fe20000010840 */
[----:B------:R-:W-:Y:S01]  /*3d00*/  @!P0 HADD2.F32 R4, -RZ, R18.H1_H1 ;  /* 0x30000012ff048230 */ /* 0x000fe20000004100 */
[----:B------:R-:W-:Y:S01]  /*3d10*/  @!P0 FFMA.FTZ R3, R37, R38, R3 ;  /* 0x0000002625038223 */ /* 0x000fe20000010003 */
[----:B------:R-:W-:Y:S02]  /*3d20*/  @!P0 HADD2.F32 R18, -RZ, R7.H0_H0 ;  /* 0x20000007ff128230 */ /* 0x000fe40000004100 */
[----:B------:R-:W-:Y:S02]  /*3d30*/  @!P0 HADD2.F32 R7, -RZ, R6.H0_H0 ;  /* 0x20000006ff078230 */ /* 0x000fe40000004100 */
[----:B------:R-:W-:Y:S02]  /*3d40*/  @!P0 HADD2.F32 R6, -RZ, R5.H0_H0 ;  /* 0x20000005ff068230 */ /* 0x000fe40000004100 */
[----:B------:R-:W-:Y:S02]  /*3d50*/  @!P0 HADD2.F32 R35, -RZ, R39.H0_H0 ;  /* 0x20000027ff238230 */ /* 0x000fe40000004100 */
[----:B------:R-:W-:Y:S01]  /*3d60*/  @!P0 HADD2.F32 R39, -RZ, R5.H1_H1 ;  /* 0x30000005ff278230 */ /* 0x000fe20000004100 */
[-C--:B------:R-:W-:Y:S02]  /*3d70*/  @!P0 FMUL.FTZ R5, R34, R4.reuse ;  /* 0x0000000422058220 */ /* 0x080fe40000410000 */
[C---:B------:R-:W-:Y:S02]  /*3d80*/  @!P0 FMUL.FTZ R4, R7.reuse, R4 ;  /* 0x0000000407048220 */ /* 0x040fe40000410000 */
[----:B------:R-:W-:Y:S01]  /*3d90*/  @!P0 FFMA.FTZ R65, R7, R35, -R5 ;  /* 0x0000002307418223 */ /* 0x000fe20000010805 */
[----:B------:R-:W-:Y:S01]  /*3da0*/  @!P0 F2FP.PACK_AB R7, R2, R69 ;  /* 0x000000450207823e */ /* 0x000fe200000000ff */
[-C--:B------:R-:W-:Y:S02]  /*3db0*/  @!P0 FMUL.FTZ R5, R6, R18.reuse ;  /* 0x0000001206058220 */ /* 0x080fe40000410000 */
[----:B------:R-:W-:Y:S01]  /*3dc0*/  @!P0 FMUL.FTZ R64, R39, R18 ;  /* 0x0000001227408220 */ /* 0x000fe20000410000 */
[----:B------:R-:W-:Y:S01]  /*3dd0*/  @!P0 MOV R8, R7 ;  /* 0x0000000700088202 */ /* 0x000fe20000000f00 */
        /* <DEDUP_REMOVED lines=9> */
[----:B------:R1:W-:Y:S02]  /*3e70*/  STG.E.128 [R62.64], R8 ;  /* 0x000000083e007986 */ /* 0x0003e4000c101d06 */
.L_x_1379:
[----:B------:R-:W-:Y:S05]  /*3e80*/  BSYNC B0 ;  /* 0x0000000000007941 */ /* 0x000fea0003800000 */
.L_x_1378:
        /* <DEDUP_REMOVED lines=14> */
[----:B------:R-:W-:Y:S04]  /*3f70*/  @!P0 HADD2.F32 R18, -RZ, R18.H0_H0 ;  /* 0x20000012ff128230 */ /* 0x000fe80000004100 */
        /* <DEDUP_REMOVED lines=12> */
[CC--:B------:R-:W-:Y:S01]  /*4040*/  @!P0 FMUL.FTZ R34, R13.reuse, R5.reuse ;  /* 0x000000050d228220 */ /* 0x0c0fe20000410000 */
[----:B------:R-:W-:Y:S01]  /*4050*/  @!P0 HADD2.F32 R12, -RZ, R7.H0_H0 ;  /* 0x20000007ff0c8230 */ /* 0x000fe20000004100 */
[C---:B------:R-:W-:Y:S01]  /*4060*/  @!P0 FMUL.FTZ R3, R4.reuse, R5 ;  /* 0x0000000504038220 */ /* 0x040fe20000410000 */
[----:B------:R-:W-:Y:S01]  /*4070*/  @!P0 MOV R5, R11 ;  /* 0x0000000b00058202 */ /* 0x000fe20000000f00 */
[-C--:B------:R-:W-:Y:S01]  /*4080*/  @!P0 FFMA.FTZ R40, R4, R18.reuse, -R34 ;  /* 0x0000001204288223 */ /* 0x080fe20000010822 */
[----:B------:R-:W-:Y:S01]  /*4090*/  @!P0 HADD2.F32 R4, -RZ, R19.H1_H1 ;  /* 0x30000013ff048230 */ /* 0x000fe20000004100 */
[----:B------:R-:W-:Y:S01]  /*40a0*/  @!P0 FFMA.FTZ R3, R13, R18, R3 ;  /* 0x000000120d038223 */ /* 0x000fe20000010003 */
[--C-:B------:R-:W-:Y:S02]  /*40b0*/  @!P0 HADD2.F32 R19, -RZ, R6.reuse.H1_H1 ;  /* 0x30000006ff138230 */ /* 0x100fe40000004100 */
[----:B------:R-:W-:Y:S02]  /*40c0*/  @!P0 HADD2.F32 R7, -RZ, R6.H0_H0 ;  /* 0x20000006ff078230 */ /* 0x000fe40000004100 */
[----:B------:R-:W-:Y:S02]  /*40d0*/  @!P0 HADD2.F32 R6, -RZ, R5.H0_H0 ;  /* 0x20000005ff068230 */ /* 0x000fe40000004100 */
[----:B------:R-:W-:Y:S02]  /*40e0*/  @!P0 HADD2.F32 R34, -RZ, R41.H1_H1 ;  /* 0x30000029ff228230 */ /* 0x000fe40000004100 */
[----:B------:R-:W-:Y:S01]  /*40f0*/  @!P0 HADD2.F32 R35, -RZ, R5.H1_H1 ;  /* 0x30000005ff238230 */ /* 0x000fe20000004100 */
[-C--:B------:R-:W-:Y:S02]  /*4100*/  @!P0 FMUL.FTZ R5, R19, R4.reuse ;  /* 0x0000000413058220 */ /* 0x080fe40000410000 */
[C---:B------:R-:W-:Y:S02]  /*4110*/  @!P0 FMUL.FTZ R4, R7.reuse, R4 ;  /* 0x0000000407048220 */ /* 0x040fe40000410000 */
[----:B------:R-:W-:Y:S01]  /*4120*/  @!P0 FFMA.FTZ R39, R7, R34, -R5 ;  /* 0x0000002207278223 */ /* 0x000fe20000010805 */
[----:B------:R-:W-:Y:S01]  /*4130*/  @!P0 F2FP.PACK_AB R7, R2, R42 ;  /* 0x0000002a0207823e */ /* 0x000fe200000000ff */
[CC--:B------:R-:W-:Y:S02]  /*4140*/  @!P0 FMUL.FTZ R5, R6.reuse, R12.reuse ;  /* 0x0000000c06058220 */ /* 0x0c0fe40000410000 */
[----:B------:R-:W-:Y:S01]  /*4150*/  @!P0 FMUL.FTZ R38, R35, R12 ;  /* 0x0000000c23268220 */ /* 0x000fe20000410000 */
[----:B------:R-:W-:Y:S01]  /*4160*/  @!P0 MOV R8, R7 ;  /* 0x0000000700088202 */ /* 0x000fe20000000f00 */
        /* <DEDUP_REMOVED lines=10> */
.L_x_1381:
[----:B------:R-:W-:Y:S05]  /*4210*/  BSYNC B0 ;  /* 0x0000000000007941 */ /* 0x000fea0003800000 */
.L_x_1380:
        /* <DEDUP_REMOVED lines=9> */
[--C-:B------:R-:W-:Y:S01]  /*42b0*/  @!P0 HADD2.F32 R12, -RZ, R56.reuse.H0_H0 ;  /* 0x20000038ff0c8230 */ /* 0x100fe20000004100 */
[----:B------:R-:W-:Y:S01]  /*42c0*/  @!P0 SHF.R.U64 R14, R44, 0x10, R45 ;  /* 0x000000102c0e8819 */ /* 0x000fe2000000122d */
[----:B------:R-:W-:Y:S01]  /*42d0*/  @!P0 HADD2.F32 R18, -RZ, R56.H1_H1 ;  /* 0x30000038ff128230 */ /* 0x000fe20000004100 */
[----:B------:R-:W-:Y:S01]  /*42e0*/  @!P0 SHF.R.U32.HI R7, RZ, 0x10, R15 ;  /* 0x00000010ff078819 */ /* 0x000fe2000001160f */
[----:B------:R-:W-:Y:S01]  /*42f0*/  @!P0 HADD2.F32 R5, -RZ, R5.H0_H0 ;  /* 0x20000005ff058230 */ /* 0x000fe20000004100 */
[----:B------:R-:W-:Y:S01]  /*4300*/  @!P0 SHF.R.U32.HI R34, RZ, 0x10, R45 ;  /* 0x00000010ff228819 */ /* 0x000fe2000001162d */
        /* <DEDUP_REMOVED lines=21> */
[--C-:B------:R-:W-:Y:S02]  /*4460*/  @!P0 HADD2.F32 R6, -RZ, R5.reuse.H0_H0 ;  /* 0x20000005ff068230 */ /* 0x100fe40000004100 */
[----:B------:R-:W-:Y:S01]  /*4470*/  @!P0 HADD2.F32 R19, -RZ, R5.H1_H1 ;  /* 0x30000005ff138230 */ /* 0x000fe20000004100 */
[-C--:B------:R-:W-:Y:S01]  /*4480*/  @!P0 FMUL.FTZ R5, R15, R4.reuse ;  /* 0x000000040f058220 */ /* 0x080fe20000410000 */
[----:B------:R-:W-:Y:S01]  /*4490*/  @!P0 HADD2.F32 R28, -RZ, R34.H0_H0 ;  /* 0x20000022ff1c8230 */ /* 0x000fe20000004100 */
        /* <DEDUP_REMOVED lines=16> */
.L_x_1383:
[----:B------:R-:W-:Y:S05]  /*45a0*/  BSYNC B0 ;  /* 0x0000000000007941 */ /* 0x000fea0003800000 */
.L_x_1382:
        /* <DEDUP_REMOVED lines=32> */
[----:B------:R-:W-:Y:S01]  /*47b0*/  @!P0 HADD2.F32 R4, -RZ, R30.H0_H0 ;  /* 0x2000001eff048230 */ /* 0x000fe20000004100 */
[----:B------:R-:W-:Y:S01]  /*47c0*/  @!P0 FFMA.FTZ R3, R13, R14, R3 ;  /* 0x0000000e0d038223 */ /* 0x000fe20000010003 */
[--C-:B------:R-:W-:Y:S02]  /*47d0*/  @!P0 HADD2.F32 R15, -RZ, R6.reuse.H1_H1 ;  /* 0x30000006ff0f8230 */ /* 0x100fe40000004100 */
[----:B------:R-:W-:Y:S02]  /*47e0*/  @!P0 HADD2.F32 R7, -RZ, R6.H0_H0 ;  /* 0x20000006ff078230 */ /* 0x000fe40000004100 */
[--C-:B------:R-:W-:Y:S02]  /*47f0*/  @!P0 HADD2.F32 R6, -RZ, R5.reuse.H0_H0 ;  /* 0x20000005ff068230 */ /* 0x100fe40000004100 */
        /* <DEDUP_REMOVED lines=18> */
.L_x_1377:
[----:B------:R-:W-:Y:S05]  /*4920*/  BSYNC B1 ;  /* 0x0000000000017941 */ /* 0x000fea0003800000 */
.L_x_1376:
[----:B------:R-:W-:-:S05]  /*4930*/  @P3 BRA `(.L_x_1384) ;  /* 0x0000360000003947 */ /* 0x000fca0003800000 */
[----:B------:R-:W-:Y:S01]  /*4940*/  ISETP.GE.AND P0, PT, R132, c[0x0][0x1d4], PT ;  /* 0x0000750084007a0c */ /* 0x000fe20003f06270 */
[----:B------:R-:W-:Y:S01]  /*4950*/  @!UPT UIADD3 URZ, URZ, URZ, URZ ;  /* 0x0000003f3f3ff290 */ /* 0x000fe2000fffe03f */
[----:B------:R-:W-:Y:S11]  /*4960*/  BSSY B0, `(.L_x_1385) ;  /* 0x0000036000007945 */ /* 0x000ff60003800000 */
[----:B------:R-:W-:-:S05]  /*4970*/  @P0 BRA `(.L_x_1386) ;  /* 0x0000034000000947 */ /* 0x000fca0003800000 */
[----:B------:R-:W-:Y:S01]  /*4980*/  ISETP.GE.AND P0, PT, R138, c[0x0][0x27c], PT ;  /* 0x00009f008a007a0c */ /* 0x000fe20003f06270 */
[----:B-1----:R-:W1:Y:S11]  /*4990*/  LDS.128 R8, [R197+0xb080] ;  /* 0x00b08000c5087984 */ /* 0x002e760000000c00 */
[----:B------:R-:W-:Y:S01]  /*49a0*/  @!UPT UIADD3 URZ, URZ, URZ, URZ ;  /* 0x0000003f3f3ff290 */ /* 0x000fe2000fffe03f */
[----:B------:R-:W-:Y:S01]  /*49b0*/  @!P0 HADD2.F32 R2, -RZ, R29.H1_H1 ;  /* 0x3000001dff028230 */ /* 0x000fe20000004100 */
        /* <DEDUP_REMOVED lines=48> */
.L_x_1386:
[----:B------:R-:W-:Y:S05]  /*4cc0*/  BSYNC B0 ;  /* 0x0000000000007941 */ /* 0x000fea0003800000 */
.L_x_1385:
        /* <DEDUP_REMOVED lines=56> */
.L_x_1388:
[----:B------:R-:W-:Y:S05]  /*5050*/  BSYNC B0 ;  /* 0x0000000000007941 */ /* 0x000fea0003800000 */
.L_x_1387:
        /* <DEDUP_REMOVED lines=56> */
.L_x_1390:
[----:B------:R-:W-:Y:S05]  /*53e0*/  BSYNC B0 ;  /* 0x0000000000007941 */ /* 0x000fea0003800000 */
.L_x_1389:
        /* <DEDUP_REMOVED lines=56> */
.L_x_1371:
        /* <DEDUP_REMOVED lines=36> */
.L_x_1392:
[----:B------:R-:W-:Y:S05]  /*59b0*/  BSYNC B0 ;  /* 0x0000000000007941 */ /* 0x000fea0003800000 */
.L_x_1391:
        /* <DEDUP_REMOVED lines=20> */
[----:B------:R-:W-:Y:S01]  /*5b00*/  PRMT R65, R9, 0x7610, R65 ;  /* 0x0000761009417816 */ /* 0x000fe20000000041 */
[----:B------:R-:W-:Y:S01]  /*5b10*/  CS2R R26, SRZ ;  /* 0x00000000001a7805 */ /* 0x000fe2000001ff00 */
[----:B------:R-:W-:Y:S01]  /*5b20*/  MOV R9, R18 ;  /* 0x0000001200097202 */ /* 0x000fe20000000f00 */
[----:B------:R-:W-:Y:S01]  /*5b30*/  CS2R R24, SRZ ;  /* 0x0000000000187805 */ /* 0x000fe2000001ff00 */
        /* <DEDUP_REMOVED lines=8> */
[----:B------:R-:W-:Y:S02]  /*5bc0*/  CS2R R20, SRZ ;  /* 0x0000000000147805 */ /* 0x000fe4000001ff00 */
[----:B------:R-:W-:Y:S02]  /*5bd0*/  PRMT R29, R8, 0x5410, R9 ;  /* 0x00005410081d7816 */ /* 0x000fe40000000009 */
        /* <DEDUP_REMOVED lines=20> */
[----:B------:R1:W5:Y:S04]  /*5d20*/  @!P0 LDG.E.128 R56, [R8.64] ;  /* 0x0000000608388981 */ /* 0x000368000c1e1d00 */
[----:B------:R1:W5:Y:S01]  /*5d30*/  @!P0 LDG.E.128 R20, [R2.64] ;  /* 0x0000000602148981 */ /* 0x000362000c1e1d00 */
[----:B------:R-:W-:Y:S11]  /*5d40*/  ISETP.GE.AND P0, PT, R134, c[0x0][0x27c], PT ;  /* 0x00009f0086007a0c */ /* 0x000ff60003f06270 */
[----:B------:R-:W-:Y:S02]  /*5d50*/  @!UPT UIADD3 URZ, URZ, URZ, URZ ;  /* 0x0000003f3f3ff290 */ /* 0x000fe4000fffe03f */
[----:B------:R1:W5:Y:S04]  /*5d60*/  @!P0 LDG.E.128 R60, [R8.64+0x80] ;  /* 0x00008006083c8981 */ /* 0x000368000c1e1d00 */
[----:B------:R1:W5:Y:S02]  /*5d70*/  @!P0 LDG.E.128 R24, [R2.64+0x80] ;  /* 0x0000800602188981 */ /* 0x000364000c1e1d00 */
.L_x_1394:
[----:B------:R-:W-:Y:S05]  /*5d80*/  BSYNC B0 ;  /* 0x0000000000007941 */ /* 0x000fea0003800000 */
.L_x_1393:
[----:B-1---5:R-:W-:Y:S01]  /*5d90*/  IMAD.MOV.U32 R9, RZ, RZ, R62 ;  /* 0x000000ffff097224 */ /* 0x022fe200078e003e */
[----:B------:R-:W-:Y:S01]  /*5da0*/  BSSY B1, `(.L_x_1395) ;  /* 0x0000103000017945 */ /* 0x000fe20003800000 */
[----:B------:R-:W-:Y:S02]  /*5db0*/  IMAD.MOV.U32 R8, RZ, RZ, R63 ;  /* 0x000000ffff087224 */ /* 0x000fe400078e003f */
        /* <DEDUP_REMOVED lines=13> */
[----:B------:R-:W-:Y:S02]  /*5e90*/  PRMT R69, R9, 0x7610, R69 ;  /* 0x0000761009457816 */ /* 0x000fe40000000045 */
[----:B------:R-:W-:Y:S02]  /*5ea0*/  MOV R9, R26 ;  /* 0x0000001a00097202 */ /* 0x000fe40000000f00 */
[----:B------:R-:W-:Y:S02]  /*5eb0*/  MOV R2, R25 ;  /* 0x0000001900027202 */ /* 0x000fe40000000f00 */
[----:B------:R-:W-:Y:S01]  /*5ec0*/  PRMT R35, R9, 0x5410, R8 ;  /* 0x0000541009237816 */ /* 0x000fe20000000008 */
[----:B------:R-:W-:Y:S01]  /*5ed0*/  IMAD.MOV.U32 R9, RZ, RZ, R22 ;  /* 0x000000ffff097224 */ /* 0x000fe200078e0016 */
[----:B------:R-:W-:Y:S01]  /*5ee0*/  PRMT R34, R2, 0x5410, R3 ;  /* 0x0000541002227816 */ /* 0x000fe20000000003 */
[----:B------:R-:W-:Y:S01]  /*5ef0*/  IMAD.MOV.U32 R8, RZ, RZ, R23 ;  /* 0x000000ffff087224 */ /* 0x000fe200078e0017 */
[----:B------:R-:W-:Y:S01]  /*5f00*/  MOV R3, R20 ;  /* 0x0000001400037202 */ /* 0x000fe20000000f00 */
[----:B------:R-:W-:Y:S03]  /*5f10*/  IMAD.MOV.U32 R2, RZ, RZ, R21 ;  /* 0x000000ffff027224 */ /* 0x000fe600078e0015 */
[----:B------:R-:W-:Y:S02]  /*5f20*/  PRMT R33, R8, 0x5410, R9 ;  /* 0x0000541008217816 */ /* 0x000fe40000000009 */
[----:B------:R-:W-:Y:S01]  /*5f30*/  PRMT R32, R3, 0x5410, R2 ;  /* 0x0000541003207816 */ /* 0x000fe20000000002 */
[----:B------:R-:W-:-:S05]  /*5f40*/  @P2 BRA `(.L_x_1396) ;  /* 0x00000e8000002947 */ /* 0x000fca0003800000 */
[----:B------:R-:W-:Y:S01]  /*5f50*/  IADD3 R72, P0, R182, R80, RZ ;  /* 0x00000050b6487210 */ /* 0x000fe20007f1e0ff */
[----:B------:R-:W-:Y:S04]  /*5f60*/  BSSY B0, `(.L_x_1397) ;  /* 0x0000074000007945 */ /* 0x000fe80003800000 */
[----:B------:R-:W-:Y:S01]  /*5f70*/  IMAD.X R73, R85, 0x1, R145, P0 ;  /* 0x0000000155497824 */ /* 0x000fe200000e0691 */
[----:B------:R-:W-:Y:S11]  /*5f80*/  ISETP.GE.AND P0, PT, R132, c[0x0][0x1d4], PT ;  /* 0x0000750084007a0c */ /* 0x000ff60003f06270 */
[----:B------:R-:W-:Y:S02]  /*5f90*/  @!UPT UIADD3 URZ, URZ, URZ, URZ ;  /* 0x0000003f3f3ff290 */ /* 0x000fe4000fffe03f */
[----:B------:R-:W-:-:S05]  /*5fa0*/  @P0 BRA `(.L_x_1398) ;  /* 0x000006f000000947 */ /* 0x000fca0003800000 */
[----:B------:R-:W1:Y:S01]  /*5fb0*/  LDS.128 R52, [R126+0xa080] ;  /* 0x00a080007e347984 */ /* 0x000e620000000c00 */
[----:B------:R-:W-:Y:S02]  /*5fc0*/  ISETP.GE.AND P2, PT, R93, c[0x0][0x1d4], PT ;  /* 0x000075005d007a0c */ /* 0x000fe40003f46270 */
[CC--:B------:R-:W-:Y:S04]  /*5fd0*/  IADD3 R2, P1, P0, R90.reuse, R72.reuse, R110 ;  /* 0x000000485a027210 */ /* 0x0c0fe8000783e06e */
[CC--:B------:R-:W-:Y:S01]  /*5fe0*/  IADD3.X R8, R89.reuse, R73.reuse, R114, P1, P0 ;  /* 0x0000004959087210 */ /* 0x0c0fe20000fe0472 */
[----:B------:R-:W2:Y:S06]  /*5ff0*/  LDS.128 R12, [R136+0xa080] ;  /* 0x00a08000880c7984 */ /* 0x000eac0000000c00 */
[----:B------:R-:W-:Y:S04]  /*6000*/  @!P2 IADD3 R3, P1, P0, R90, R72, R93 ;  /* 0x000000485a03a210 */ /* 0x000fe8000783e05d */
[----:B------:R-:W-:Y:S02]  /*6010*/  @!P2 IADD3.X R9, R89, R73, R112, P1, P0 ;  /* 0x000000495909a210 */ /* 0x000fe40000fe0470 */
[C---:B------:R-:W-:Y:S04]  /*6020*/  LEA R78, P0, R2.reuse, c[0x0][0x1c8], 0x1 ;  /* 0x00007200024e7a11 */ /* 0x040fe800078008ff */
[----:B------:R-:W-:Y:S02]  /*6030*/  LEA.HI.X R79, R2, c[0x0][0x1cc], R8, 0x1, P0 ;  /* 0x00007300024f7a11 */ /* 0x000fe400000f0c08 */
[C---:B------:R-:W-:Y:S04]  /*6040*/  @!P2 LEA R76, P0, R3.reuse, c[0x0][0x1c8], 0x1 ;  /* 0x00007200034caa11 */ /* 0x040fe800078008ff */
[----:B------:R-:W-:Y:S02]  /*6050*/  @!P2 LEA.HI.X R77, R3, c[0x0][0x1cc], R9, 0x1, P0 ;  /* 0x00007300034daa11 */ /* 0x000fe400000f0c09 */
[----:B------:R-:W-:Y:S11]  /*6060*/  ISETP.GE.AND P0, PT, R132, c[0x0][0x27c], PT ;  /* 0x00009f0084007a0c */ /* 0x000ff60003f06270 */
[----:B------:R-:W-:Y:S02]  /*6070*/  @!UPT UIADD3 URZ, URZ, URZ, URZ ;  /* 0x0000003f3f3ff290 */ /* 0x000fe4000fffe03f */
[----:B------:R-:W-:Y:S01]  /*6080*/  @!P0 SHF.R.U64 R8, R4, 0x10, R5 ;  /* 0x0000001004088819 */ /* 0x000fe20000001205 */
[----:B------:R-:W-:Y:S01]  /*6090*/  @!P0 HADD2.F32 R2, -RZ, R10.H0_H0 ;  /* 0x2000000aff028230 */ /* 0x000fe20000004100 */
[----:B------:R-:W-:Y:S02]  /*60a0*/  @!P0 SHF.R.U64 R28, R6, 0x10, R7 ;  /* 0x00000010061c8819 */ /* 0x000fe40000001207 */
[----:B-1----:R-:W-:Y:S02]  /*60b0*/  @!P0 MOV R37, R52 ;  /* 0x0000003400258202 */ /* 0x002fe40000000f00 */
[----:B--2---:R-:W-:Y:S02]  /*60c0*/  @!P0 MOV R4, R12 ;  /* 0x0000000c00048202 */ /* 0x004fe40000000f00 */
[----:B------:R-:W-:Y:S01]  /*60d0*/  @!P0 SHF.R.U64 R38, R40, 0x10, R41 ;  /* 0x0000001028268819 */ /* 0x000fe20000001229 */
[----:B------:R-:W-:Y:S01]  /*60e0*/  @!P0 HADD2.F32 R6, -RZ, R37.H0_H0 ;  /* 0x20000025ff068230 */ /* 0x000fe20000004100 */
[----:B------:R-:W-:Y:S01]  /*60f0*/  @!P0 SHF.R.U32.HI R11, RZ, 0x10, R7 ;  /* 0x00000010ff0b8819 */ /* 0x000fe20000011607 */
[----:B------:R-:W-:Y:S01]  /*6100*/  @!P0 HADD2.F32 R3, -RZ, R4.H0_H0 ;  /* 0x20000004ff038230 */ /* 0x000fe20000004100 */
[----:B------:R-:W-:Y:S01]  /*6110*/  @!P0 MOV R47, R54 ;  /* 0x00000036002f8202 */ /* 0x000fe20000000f00 */
[----:B------:R-:W-:Y:S01]  /*6120*/  @!P0 HADD2.F32 R7, -RZ, R39.H0_H0 ;  /* 0x20000027ff078230 */ /* 0x000fe20000004100 */
[-C--:B------:R-:W-:Y:S01]  /*6130*/  @!P0 FMUL.FTZ R40, R6, R2.reuse ;  /* 0x0000000206288220 */ /* 0x080fe20000410000 */
[----:B------:R-:W-:Y:S01]  /*6140*/  @!P0 SHF.R.U64 R64, R42, 0x10, R43 ;  /* 0x000000102a408819 */ /* 0x000fe2000000122b */
[C---:B------:R-:W-:Y:S01]  /*6150*/  @!P0 FMUL.FTZ R2, R3.reuse, R2 ;  /* 0x0000000203028220 */ /* 0x040fe20000410000 */
[----:B------:R-:W-:Y:S01]  /*6160*/  @!P0 SHF.R.U32.HI R9, RZ, 0x10, R5 ;  /* 0x00000010ff098819 */ /* 0x000fe20000011605 */
[-C--:B------:R-:W-:Y:S01]  /*6170*/  @!P0 FFMA.FTZ R87, R3, R7.reuse, -R40 ;  /* 0x0000000703578223 */ /* 0x080fe20000010828 */
[----:B------:R-:W-:Y:S01]  /*6180*/  @!P0 HADD2.F32 R5, -RZ, R8.H0_H0 ;  /* 0x20000008ff058230 */ /* 0x000fe20000004100 */
[----:B------:R-:W-:Y:S01]  /*6190*/  @!P0 FFMA.FTZ R2, R6, R7, R2 ;  /* 0x0000000706028223 */ /* 0x000fe20000010002 */
[----:B------:R-:W-:Y:S01]  /*61a0*/  @!P0 HADD2.F32 R37, -RZ, R37.H1_H1 ;  /* 0x30000025ff258230 */ /* 0x000fe20000004100 */
[----:B------:R-:W-:Y:S01]  /*61b0*/  @!P0 IMAD.MOV.U32 R6, RZ, RZ, R53 ;  /* 0x000000ffff068224 */ /* 0x000fe200078e0035 */
[----:B------:R-:W-:Y:S01]  /*61c0*/  @!P0 HADD2.F32 R4, -RZ, R4.H1_H1 ;  /* 0x30000004ff048230 */ /* 0x000fe20000004100 */
[----:B------:R-:W-:Y:S01]  /*61d0*/  @!P0 SHF.R.U32.HI R44, RZ, 0x10, R41 ;  /* 0x00000010ff2c8819 */ /* 0x000fe20000011629 */
[----:B------:R-:W-:Y:S01]  /*61e0*/  @!P0 HADD2.F32 R38, -RZ, R38.H0_H0 ;  /* 0x20000026ff268230 */ /* 0x000fe20000004100 */
[CC--:B------:R-:W-:Y:S01]  /*61f0*/  @!P0 FMUL.FTZ R8, R37.reuse, R5.reuse ;  /* 0x0000000525088220 */ /* 0x0c0fe20000410000 */
[----:B------:R-:W-:Y:S01]  /*6200*/  @!P0 HADD2.F32 R40, -RZ, R39.H1_H1 ;  /* 0x30000027ff288230 */ /* 0x000fe20000004100 */
[C---:B------:R-:W-:Y:S01]  /*6210*/  @!P0 FMUL.FTZ R3, R4.reuse, R5 ;  /* 0x0000000504038220 */ /* 0x040fe20000410000 */
[----:B------:R-:W-:Y:S01]  /*6220*/  @!P0 MOV R5, R13 ;  /* 0x0000000d00058202 */ /* 0x000fe20000000f00 */
[-C--:B------:R-:W-:Y:S01]  /*6230*/  @!P0 FFMA.FTZ R86, R4, R38.reuse, -R8 ;  /* 0x0000002604568223 */ /* 0x080fe20000010808 */
[----:B------:R-:W-:Y:S01]  /*6240*/  @!P0 HADD2.F32 R4, -RZ, R10.H1_H1 ;  /* 0x3000000aff048230 */ /* 0x000fe20000004100 */
[----:B------:R-:W-:Y:S01]  /*6250*/  @!P0 FFMA.FTZ R3, R37, R38, R3 ;  /* 0x0000002625038223 */ /* 0x000fe20000010003 */
[--C-:B------:R-:W-:Y:S01]  /*6260*/  @!P0 HADD2.F32 R39, -RZ, R6.reuse.H0_H0 ;  /* 0x20000006ff278230 */ /* 0x100fe20000004100 */
[----:B------:R-:W-:Y:S01]  /*6270*/  @!P0 SHF.R.U32.HI R46, RZ, 0x10, R43 ;  /* 0x00000010ff2e8819 */ /* 0x000fe2000001162b */
[----:B------:R-:W-:Y:S02]  /*6280*/  @!P0 HADD2.F32 R7, -RZ, R5.H0_H0 ;  /* 0x20000005ff078230 */ /* 0x000fe40000004100 */
[----:B------:R-:W-:Y:S01]  /*6290*/  @!P0 HADD2.F32 R41, -RZ, R6.H1_H1 ;  /* 0x30000006ff298230 */ /* 0x000fe20000004100 */
[-C--:B------:R-:W-:Y:S01]  /*62a0*/  @!P0 FMUL.FTZ R8, R39, R4.reuse ;  /* 0x0000000427088220 */ /* 0x080fe20000410000 */
[----:B------:R-:W-:Y:S01]  /*62b0*/  @!P0 HADD2.F32 R9, -RZ, R9.H0_H0 ;  /* 0x20000009ff098230 */ /* 0x000fe20000004100 */
[C---:B------:R-:W-:Y:S01]  /*62c0*/  @!P0 FMUL.FTZ R4, R7.reuse, R4 ;  /* 0x0000000407048220 */ /* 0x040fe20000410000 */
[----:B------:R-:W-:Y:S01]  /*62d0*/  @!P0 HADD2.F32 R42, -RZ, R44.H0_H0 ;  /* 0x2000002cff2a8230 */ /* 0x000fe20000004100 */
[-C--:B------:R-:W-:Y:S01]  /*62e0*/  @!P0 FFMA.FTZ R84, R7, R40.reuse, -R8 ;  /* 0x0000002807548223 */ /* 0x080fe20000010808 */
[----:B------:R-:W-:Y:S01]  /*62f0*/  @!P0 MOV R7, R15 ;  /* 0x0000000f00078202 */ /* 0x000fe20000000f00 */
[----:B------:R-:W-:Y:S01]  /*6300*/  @!P0 IMAD.MOV.U32 R8, RZ, RZ, R55 ;  /* 0x000000ffff088224 */ /* 0x000fe200078e0037 */
[----:B------:R-:W-:Y:S01]  /*6310*/  @!P0 HADD2.F32 R6, -RZ, R5.H1_H1 ;  /* 0x30000005ff068230 */ /* 0x000fe20000004100 */
[-C--:B------:R-:W-:Y:S01]  /*6320*/  @!P0 FMUL.FTZ R10, R41, R9.reuse ;  /* 0x00000009290a8220 */ /* 0x080fe20000410000 */
[----:B------:R-:W-:Y:S01]  /*6330*/  @!P0 HADD2.F32 R44, -RZ, R45.H0_H0 ;  /* 0x2000002dff2c8230 */ /* 0x000fe20000004100 */
[----:B------:R-:W-:Y:S01]  /*6340*/  @!P0 FFMA.FTZ R4, R39, R40, R4 ;  /* 0x0000002827048223 */ /* 0x000fe20000010004 */
[--C-:B------:R-:W-:Y:S01]  /*6350*/  @!P0 HADD2.F32 R43, -RZ, R8.reuse.H0_H0 ;  /* 0x20000008ff2b8230 */ /* 0x100fe20000004100 */
[C---:B------:R-:W-:Y:S01]  /*6360*/  @!P0 FMUL.FTZ R5, R6.reuse, R9 ;  /* 0x0000000906058220 */ /* 0x040fe20000410000 */
[----:B------:R-:W-:Y:S01]  /*6370*/  @!P0 HADD2.F32 R9, -RZ, R7.H0_H0 ;  /* 0x20000007ff098230 */ /* 0x000fe20000004100 */
[-C--:B------:R-:W-:Y:S01]  /*6380*/  @!P0 FFMA.FTZ R74, R6, R42.reuse, -R10 ;  /* 0x0000002a064a8223 */ /* 0x080fe2000001080a */
[----:B------:R-:W-:Y:S01]  /*6390*/  @!P0 HADD2.F32 R6, -RZ, R29.H0_H0 ;  /* 0x2000001dff068230 */ /* 0x000fe20000004100 */
[----:B------:R-:W-:Y:S01]  /*63a0*/  @!P0 FFMA.FTZ R5, R41, R42, R5 ;  /* 0x0000002a29058223 */ /* 0x000fe20000010005 */
[----:B------:R-:W-:Y:S02]  /*63b0*/  @!P0 HADD2.F32 R10, -RZ, R11.H0_H0 ;  /* 0x2000000bff0a8230 */ /* 0x000fe40000004100 */
[----:B------:R-:W-:Y:S01]  /*63c0*/  @!P0 HADD2.F32 R45, -RZ, R8.H1_H1 ;  /* 0x30000008ff2d8230 */ /* 0x000fe20000004100 */
[-C--:B------:R-:W-:Y:S01]  /*63d0*/  @!P0 FMUL.FTZ R11, R43, R6.reuse ;  /* 0x000000062b0b8220 */ /* 0x080fe20000410000 */
[----:B------:R-:W-:Y:S01]  /*63e0*/  @!P0 HADD2.F32 R7, -RZ, R7.H1_H1 ;  /* 0x30000007ff078230 */ /* 0x000fe20000004100 */
[----:B------:R-:W-:Y:S01]  /*63f0*/  @!P0 FMUL.FTZ R8, R9, R6 ;  /* 0x0000000609088220 */ /* 0x000fe20000410000 */
[----:B------:R-:W-:Y:S01]  /*6400*/  @!P0 HADD2.F32 R46, -RZ, R46.H0_H0 ;  /* 0x2000002eff2e8230 */ /* 0x000fe20000004100 */
[----:B------:R-:W-:Y:S01]  /*6410*/  @!P0 FMUL.FTZ R6, R45, R10 ;  /* 0x0000000a2d068220 */ /* 0x000fe20000410000 */
[----:B------:R-:W-:Y:S01]  /*6420*/  @!P0 F2FP.PACK_AB R74, R74, R84 ;  /* 0x000000544a4a823e */ /* 0x000fe200000000ff */
[----:B------:R-:W-:Y:S01]  /*6430*/  @!P0 FFMA.FTZ R83, R9, R44, -R11 ;  /* 0x0000002c09538223 */ /* 0x000fe2000001080b */
[----:B------:R-:W-:Y:S01]  /*6440*/  @!P0 F2FP.PACK_AB R4, R5, R4 ;  /* 0x000000040504823e */ /* 0x000fe200000000ff */
[C---:B------:R-:W-:Y:S01]  /*6450*/  @!P0 FMUL.FTZ R9, R7.reuse, R10 ;  /* 0x0000000a07098220 */ /* 0x040fe20000410000 */
[----:B------:R-:W-:Y:S01]  /*6460*/  @!P0 MOV R13, R74 ;  /* 0x0000004a000d8202 */ /* 0x000fe20000000f00 */
[----:B------:R-:W-:Y:S01]  /*6470*/  @!P0 IMAD.MOV.U32 R10, RZ, RZ, R14 ;  /* 0x000000ffff0a8224 */ /* 0x000fe200078e000e */
[----:B------:R-:W-:Y:S01]  /*6480*/  @!P0 HADD2.F32 R37, -RZ, R65.H0_H0 ;  /* 0x20000041ff258230 */ /* 0x000fe20000004100 */
[----:B------:R-:W-:Y:S01]  /*6490*/  @!P0 FFMA.FTZ R82, R7, R46, -R6 ;  /* 0x0000002e07528223 */ /* 0x000fe20000010806 */
[----:B------:R-:W-:Y:S01]  /*64a0*/  @!P0 HADD2.F32 R6, -RZ, R29.H1_H1 ;  /* 0x3000001dff068230 */ /* 0x000fe20000004100 */
[----:B------:R-:W-:Y:S01]  /*64b0*/  @!P0 IMAD.MOV.U32 R53, RZ, RZ, R4 ;  /* 0x000000ffff358224 */ /* 0x000fe200078e0004 */
[--C-:B------:R-:W-:Y:S02]  /*64c0*/  @!P0 HADD2.F32 R29, -RZ, R47.reuse.H0_H0 ;  /* 0x2000002fff1d8230 */ /* 0x100fe40000004100 */
[----:B------:R-:W-:Y:S02]  /*64d0*/  @!P0 HADD2.F32 R7, -RZ, R10.H0_H0 ;  /* 0x2000000aff078230 */ /* 0x000fe40000004100 */
[----:B------:R-:W-:Y:S01]  /*64e0*/  @!P0 HADD2.F32 R11, -RZ, R28.H0_H0 ;  /* 0x2000001cff0b8230 */ /* 0x000fe20000004100 */
[-C--:B------:R-:W-:Y:S01]  /*64f0*/  @!P0 FMUL.FTZ R38, R29, R6.reuse ;  /* 0x000000061d268220 */ /* 0x080fe20000410000 */
[----:B------:R-:W-:Y:S01]  /*6500*/  @!P0 HADD2.F32 R28, -RZ, R47.H1_H1 ;  /* 0x3000002fff1c8230 */ /* 0x000fe20000004100 */
[C---:B------:R-:W-:Y:S01]  /*6510*/  @!P0 FMUL.FTZ R6, R7.reuse, R6 ;  /* 0x0000000607068220 */ /* 0x040fe20000410000 */
[----:B------:R-:W-:Y:S01]  /*6520*/  @!P0 HADD2.F32 R10, -RZ, R10.H1_H1 ;  /* 0x3000000aff0a8230 */ /* 0x000fe20000004100 */
[----:B------:R-:W-:Y:S01]  /*6530*/  @!P0 FFMA.FTZ R75, R7, R37, -R38 ;  /* 0x00000025074b8223 */ /* 0x000fe20000010826 */
[----:B------:R-:W-:Y:S01]  /*6540*/  @!P0 HADD2.F32 R38, -RZ, R64.H0_H0 ;  /* 0x20000040ff268230 */ /* 0x000fe20000004100 */
[----:B------:R-:W-:Y:S01]  /*6550*/  @!P0 F2FP.PACK_AB R64, R86, R87 ;  /* 0x000000575640823e */ /* 0x000fe200000000ff */
[-C--:B------:R-:W-:Y:S02]  /*6560*/  @!P0 FMUL.FTZ R47, R28, R11.reuse ;  /* 0x0000000b1c2f8220 */ /* 0x080fe40000410000 */
[C---:B------:R-:W-:Y:S01]  /*6570*/  @!P0 FMUL.FTZ R7, R10.reuse, R11 ;  /* 0x0000000b0a078220 */ /* 0x040fe20000410000 */
[----:B------:R-:W-:Y:S01]  /*6580*/  @!P0 MOV R12, R64 ;  /* 0x00000040000c8202 */ /* 0x000fe20000000f00 */
[----:B------:R-:W-:Y:S01]  /*6590*/  @!P0 FFMA.FTZ R11, R10, R38, -R47 ;  /* 0x000000260a0b8223 */ /* 0x000fe2000001082f */
[----:B------:R-:W-:Y:S01]  /*65a0*/  @!P0 F2FP.PACK_AB R47, R82, R83 ;  /* 0x00000053522f823e */ /* 0x000fe200000000ff */
[----:B------:R-:W-:Y:S01]  /*65b0*/  @!P0 FFMA.FTZ R6, R29, R37, R6 ;  /* 0x000000251d068223 */ /* 0x000fe20000010006 */
[----:B------:R-:W-:Y:S01]  /*65c0*/  @!P0 F2FP.PACK_AB R10, R3, R2 ;  /* 0x00000002030a823e */ /* 0x000fe200000000ff */
[----:B------:R-:W-:Y:S01]  /*65d0*/  @!P0 FFMA.FTZ R7, R28, R38, R7 ;  /* 0x000000261c078223 */ /* 0x000fe20000010007 */
[----:B------:R-:W-:Y:S01]  /*65e0*/  @!P0 F2FP.PACK_AB R11, R11, R75 ;  /* 0x0000004b0b0b823e */ /* 0x000fe200000000ff */
[----:B------:R-:W-:Y:S01]  /*65f0*/  @!P0 FFMA.FTZ R8, R43, R44, R8 ;  /* 0x0000002c2b088223 */ /* 0x000fe20000010008 */
[----:B------:R-:W-:Y:S01]  /*6600*/  @!P0 MOV R15, R47 ;  /* 0x0000002f000f8202 */ /* 0x000fe20000000f00 */
[----:B------:R-:W-:Y:S01]  /*6610*/  @!P0 FFMA.FTZ R9, R45, R46, R9 ;  /* 0x0000002e2d098223 */ /* 0x000fe20000010009 */
[----:B------:R-:W-:Y:S01]  /*6620*/  @!P0 F2FP.PACK_AB R3, R7, R6 ;  /* 0x000000060703823e */ /* 0x000fe200000000ff */
[----:B------:R-:W-:Y:S01]  /*6630*/  @!P0 IMAD.MOV.U32 R14, RZ, RZ, R11 ;  /* 0x000000ffff0e8224 */ /* 0x000fe200078e000b */
[----:B------:R-:W-:Y:S02]  /*6640*/  @!P0 MOV R52, R10 ;  /* 0x0000000a00348202 */ /* 0x000fe40000000f00 */
[----:B------:R-:W-:Y:S02]  /*6650*/  @!P0 F2FP.PACK_AB R2, R9, R8 ;  /* 0x000000080902823e */ /* 0x000fe400000000ff */
[----:B------:R1:W-:Y:S01]  /*6660*/  STG.E.128 [R78.64], R12 ;  /* 0x0000000c4e007986 */ /* 0x0003e2000c101d06 */
[----:B------:R-:W-:Y:S02]  /*6670*/  @!P0 MOV R54, R3 ;  /* 0x0000000300368202 */ /* 0x000fe40000000f00 */
[----:B------:R-:W-:Y:S05]  /*6680*/  @!P0 MOV R55, R2 ;  /* 0x0000000200378202 */ /* 0x000fea0000000f00 */
[----:B------:R1:W-:Y:S02]  /*6690*/  @!P2 STG.E.128 [R76.64], R52 ;  /* 0x000000344c00a986 */ /* 0x0003e4000c101d06 */
.L_x_1398:
[----:B------:R-:W-:Y:S05]  /*66a0*/  BSYNC B0 ;  /* 0x0000000000007941 */ /* 0x000fea0003800000 */
.L_x_1397:
[----:B------:R-:W-:Y:S11]  /*66b0*/  ISETP.GE.AND P0, PT, R134, c[0x0][0x1d4], PT ;  /* 0x0000750086007a0c */ /* 0x000ff60003f06270 */
[----:B------:R-:W-:Y:S02]  /*66c0*/  @!UPT UIADD3 URZ, URZ, URZ, URZ ;  /* 0x0000003f3f3ff290 */ /* 0x000fe4000fffe03f */
[----:B------:R-:W-:-:S05]  /*66d0*/  @P0 BRA `(.L_x_1396) ;  /* 0x000006f000000947 */ /* 0x000fca0003800000 */
[----:B------:R-:W2:Y:S01]  /*66e0*/  LDS.128 R44, [R121+0xa080] ;  /* 0x00a08000792c7984 */ /* 0x000ea20000000c00 */
[----:B------:R-:W-:Y:S02]  /*66f0*/  ISETP.GE.AND P2, PT, R94, c[0x0][0x1d4], PT ;  /* 0x000075005e007a0c */ /* 0x000fe40003f46270 */
[CC--:B------:R-:W-:Y:S04]  /*6700*/  IADD3 R2, P1, P0, R90.reuse, R72.reuse, R109 ;  /* 0x000000485a027210 */ /* 0x0c0fe8000783e06d */
[CC--:B------:R-:W-:Y:S01]  /*6710*/  IADD3.X R5, R89.reuse, R73.reuse, R113, P1, P0 ;  /* 0x0000004959057210 */ /* 0x0c0fe20000fe0471 */
[----:B-1----:R-:W1:Y:S06]  /*6720*/  LDS.128 R12, [R131+0xa080] ;  /* 0x00a08000830c7984 */ /* 0x002e6c0000000c00 */
        /* <DEDUP_REMOVED lines=10> */
[----:B------:R-:W-:Y:S01]  /*67d0*/  @!P0 SHF.R.U64 R16, R48, 0x10, R49 ;  /* 0x0000001030108819 */ /* 0x000fe20000001231 */
[----:B------:R-:W-:Y:S01]  /*67e0*/  @!P0 HADD2.F32 R8, -RZ, R65.H1_H1 ;  /* 0x30000041ff088230 */ /* 0x000fe20000004100 */
[----:B--2---:R-:W-:Y:S01]  /*67f0*/  @!P0 MOV R9, R44 ;  /* 0x0000002c00098202 */ /* 0x004fe20000000f00 */
[----:B------:R-:W-:Y:S01]  /*6800*/  @!P0 HADD2.F32 R5, -RZ, R5.H0_H0 ;  /* 0x20000005ff058230 */ /* 0x000fe20000004100 */
[----:B-1----:R-:W-:Y:S01]  /*6810*/  @!P0 MOV R4, R12 ;  /* 0x0000000c00048202 */ /* 0x002fe20000000f00 */
[----:B------:R-:W-:Y:S01]  /*6820*/  @!P0 HADD2.F32 R28, -RZ, R66.H0_H0 ;  /* 0x20000042ff1c8230 */ /* 0x000fe20000004100 */
[----:B------:R-:W-:Y:S01]  /*6830*/  @!P0 SHF.R.U32.HI R6, RZ, 0x10, R17 ;  /* 0x00000010ff068819 */ /* 0x000fe20000011611 */
[--C-:B------:R-:W-:Y:S01]  /*6840*/  @!P0 HADD2.F32 R7, -RZ, R9.reuse.H0_H0 ;  /* 0x20000009ff078230 */ /* 0x100fe20000004100 */
[----:B------:R-:W-:Y:S01]  /*6850*/  @!P0 SHF.R.U64 R11, R18, 0x10, R19 ;  /* 0x00000010120b8819 */ /* 0x000fe20000001213 */
[--C-:B------:R-:W-:Y:S01]  /*6860*/  @!P0 HADD2.F32 R3, -RZ, R4.reuse.H0_H0 ;  /* 0x20000004ff038230 */ /* 0x100fe20000004100 */
[----:B------:R-:W-:Y:S01]  /*6870*/  @!P0 SHF.R.U32.HI R38, RZ, 0x10, R51 ;  /* 0x00000010ff268819 */ /* 0x000fe20000011633 */
[----:B------:R-:W-:Y:S01]  /*6880*/  @!P0 HADD2.F32 R17, -RZ, R9.H1_H1 ;  /* 0x30000009ff118230 */ /* 0x000fe20000004100 */
[----:B------:R-:W-:Y:S01]  /*6890*/  @!P0 FMUL.FTZ R18, R7, R2 ;  /* 0x0000000207128220 */ /* 0x000fe20000410000 */
[----:B------:R-:W-:Y:S01]  /*68a0*/  @!P0 HADD2.F32 R4, -RZ, R4.H1_H1 ;  /* 0x30000004ff048230 */ /* 0x000fe20000004100 */
[----:B------:R-:W-:Y:S01]  /*68b0*/  @!P0 IMAD.MOV.U32 R9, RZ, RZ, R45 ;  /* 0x000000ffff098224 */ /* 0x000fe200078e002d */
[----:B------:R-:W-:Y:S01]  /*68c0*/  @!P0 HADD2.F32 R43, -RZ, R38.H0_H0 ;  /* 0x20000026ff2b8230 */ /* 0x000fe20000004100 */
[----:B------:R-:W-:Y:S01]  /*68d0*/  @!P0 FFMA.FTZ R72, R3, R8, -R18 ;  /* 0x0000000803488223 */ /* 0x000fe20000010812 */
[----:B------:R-:W-:Y:S01]  /*68e0*/  @!P0 HADD2.F32 R18, -RZ, R16.H0_H0 ;  /* 0x20000010ff128230 */ /* 0x000fe20000004100 */
[-C--:B------:R-:W-:Y:S01]  /*68f0*/  @!P0 FMUL.FTZ R16, R17, R5.reuse ;  /* 0x0000000511108220 */ /* 0x080fe20000410000 */
[----:B------:R-:W-:Y:S01]  /*6900*/  @!P0 MOV R38, R46 ;  /* 0x0000002e00268202 */ /* 0x000fe20000000f00 */
[----:B------:R-:W-:Y:S01]  /*6910*/  @!P0 FMUL.FTZ R2, R3, R2 ;  /* 0x0000000203028220 */ /* 0x000fe20000410000 */
[----:B------:R-:W-:Y:S01]  /*6920*/  @!P0 SHF.R.U32.HI R37, RZ, 0x10, R49 ;  /* 0x00000010ff258819 */ /* 0x000fe20000011631 */
[C---:B------:R-:W-:Y:S01]  /*6930*/  @!P0 FMUL.FTZ R3, R4.reuse, R5 ;  /* 0x0000000504038220 */ /* 0x040fe20000410000 */
[----:B------:R-:W-:Y:S01]  /*6940*/  @!P0 MOV R5, R13 ;  /* 0x0000000d00058202 */ /* 0x000fe20000000f00 */
[----:B------:R-:W-:Y:S01]  /*6950*/  @!P0 FFMA.FTZ R65, R4, R18, -R16 ;  /* 0x0000001204418223 */ /* 0x000fe20000010810 */
[----:B------:R-:W-:Y:S01]  /*6960*/  @!P0 HADD2.F32 R4, -RZ, R30.H1_H1 ;  /* 0x3000001eff048230 */ /* 0x000fe20000004100 */
[----:B------:R-:W-:Y:S01]  /*6970*/  @!P0 FFMA.FTZ R2, R7, R8, R2 ;  /* 0x0000000807028223 */ /* 0x000fe20000010002 */
[----:B------:R-:W-:Y:S01]  /*6980*/  @!P0 SHF.R.U32.HI R10, RZ, 0x10, R19 ;  /* 0x00000010ff0a8819 */ /* 0x000fe20000011613 */
[----:B------:R-:W-:Y:S01]  /*6990*/  @!P0 FFMA.FTZ R3, R17, R18, R3 ;  /* 0x0000001211038223 */ /* 0x000fe20000010003 */
[----:B------:R-:W-:Y:S01]  /*69a0*/  @!P0 HADD2.F32 R19, -RZ, R9.H0_H0 ;  /* 0x20000009ff138230 */ /* 0x000fe20000004100 */
[----:B------:R-:W-:Y:S01]  /*69b0*/  @!P0 F2FP.PACK_AB R17, R65, R72 ;  /* 0x000000484111823e */ /* 0x000fe200000000ff */
[----:B------:R-:W-:Y:S01]  /*69c0*/  @!P0 HADD2.F32 R7, -RZ, R5.H0_H0 ;  /* 0x20000005ff078230 */ /* 0x000fe20000004100 */
[----:B------:R-:W-:Y:S01]  /*69d0*/  @!P0 SHF.R.U64 R39, R50, 0x10, R51 ;  /* 0x0000001032278819 */ /* 0x000fe20000001233 */
[----:B------:R-:W-:Y:S01]  /*69e0*/  @!P0 HADD2.F32 R29, -RZ, R9.H1_H1 ;  /* 0x30000009ff1d8230 */ /* 0x000fe20000004100 */
[-C--:B------:R-:W-:Y:S01]  /*69f0*/  @!P0 FMUL.FTZ R16, R19, R4.reuse ;  /* 0x0000000413108220 */ /* 0x080fe20000410000 */
[----:B------:R-:W-:Y:S01]  /*6a00*/  @!P0 HADD2.F32 R8, -RZ, R6.H0_H0 ;  /* 0x20000006ff088230 */ /* 0x000fe20000004100 */
[C---:B------:R-:W-:Y:S01]  /*6a10*/  @!P0 FMUL.FTZ R4, R7.reuse, R4 ;  /* 0x0000000407048220 */ /* 0x040fe20000410000 */
[----:B------:R-:W-:Y:S01]  /*6a20*/  @!P0 MOV R12, R17 ;  /* 0x00000011000c8202 */ /* 0x000fe20000000f00 */
[----:B------:R-:W-:Y:S01]  /*6a30*/  @!P0 FFMA.FTZ R64, R7, R28, -R16 ;  /* 0x0000001c07408223 */ /* 0x000fe20000010810 */
[----:B------:R-:W-:Y:S01]  /*6a40*/  @!P0 MOV R7, R15 ;  /* 0x0000000f00078202 */ /* 0x000fe20000000f00 */
[----:B------:R-:W-:Y:S01]  /*6a50*/  @!P0 IMAD.MOV.U32 R16, RZ, RZ, R47 ;  /* 0x000000ffff108224 */ /* 0x000fe200078e002f */
[----:B------:R-:W-:Y:S01]  /*6a60*/  @!P0 HADD2.F32 R30, -RZ, R37.H0_H0 ;  /* 0x20000025ff1e8230 */ /* 0x000fe20000004100 */
[----:B------:R-:W-:Y:S01]  /*6a70*/  @!P0 FMUL.FTZ R9, R29, R8 ;  /* 0x000000081d098220 */ /* 0x000fe20000410000 */
[----:B------:R-:W-:Y:S01]  /*6a80*/  @!P0 HADD2.F32 R6, -RZ, R5.H1_H1 ;  /* 0x30000005ff068230 */ /* 0x000fe20000004100 */
[----:B------:R-:W-:Y:S01]  /*6a90*/  @!P0 FFMA.FTZ R4, R19, R28, R4 ;  /* 0x0000001c13048223 */ /* 0x000fe20000010004 */
[----:B------:R-:W-:Y:S02]  /*6aa0*/  @!P0 HADD2.F32 R40, -RZ, R16.H0_H0 ;  /* 0x20000010ff288230 */ /* 0x000fe40000004100 */
[----:B------:R-:W-:Y:S01]  /*6ab0*/  @!P0 HADD2.F32 R10, -RZ, R10.H0_H0 ;  /* 0x2000000aff0a8230 */ /* 0x000fe20000004100 */
[C---:B------:R-:W-:Y:S01]  /*6ac0*/  @!P0 FMUL.FTZ R5, R6.reuse, R8 ;  /* 0x0000000806058220 */ /* 0x040fe20000410000 */
[----:B------:R-:W-:Y:S01]  /*6ad0*/  @!P0 HADD2.F32 R42, -RZ, R16.H1_H1 ;  /* 0x30000010ff2a8230 */ /* 0x000fe20000004100 */
[-C--:B------:R-:W-:Y:S01]  /*6ae0*/  @!P0 FFMA.FTZ R51, R6, R30.reuse, -R9 ;  /* 0x0000001e06338223 */ /* 0x080fe20000010809 */
[----:B------:R-:W-:Y:S01]  /*6af0*/  @!P0 HADD2.F32 R9, -RZ, R7.H0_H0 ;  /* 0x20000007ff098230 */ /* 0x000fe20000004100 */
[----:B------:R-:W-:Y:S01]  /*6b00*/  @!P0 FFMA.FTZ R5, R29, R30, R5 ;  /* 0x0000001e1d058223 */ /* 0x000fe20000010005 */
[----:B------:R-:W-:Y:S02]  /*6b10*/  @!P0 HADD2.F32 R6, -RZ, R31.H0_H0 ;  /* 0x2000001fff068230 */ /* 0x000fe40000004100 */
[----:B------:R-:W-:Y:S01]  /*6b20*/  @!P0 HADD2.F32 R7, -RZ, R7.H1_H1 ;  /* 0x30000007ff078230 */ /* 0x000fe20000004100 */
[----:B------:R-:W-:Y:S01]  /*6b30*/  @!P0 F2FP.PACK_AB R18, R51, R64 ;  /* 0x000000403312823e */ /* 0x000fe200000000ff */
[----:B------:R-:W-:Y:S01]  /*6b40*/  @!P0 HADD2.F32 R41, -RZ, R66.H1_H1 ;  /* 0x30000042ff298230 */ /* 0x000fe20000004100 */
[----:B------:R-:W-:Y:S01]  /*6b50*/  @!P0 FMUL.FTZ R16, R40, R6 ;  /* 0x0000000628108220 */ /* 0x000fe20000410000 */
[----:B------:R-:W-:Y:S01]  /*6b60*/  @!P0 F2FP.PACK_AB R4, R5, R4 ;  /* 0x000000040504823e */ /* 0x000fe200000000ff */
[C---:B------:R-:W-:Y:S01]  /*6b70*/  @!P0 FMUL.FTZ R8, R9.reuse, R6 ;  /* 0x0000000609088220 */ /* 0x040fe20000410000 */
[----:B------:R-:W-:Y:S01]  /*6b80*/  @!P0 MOV R13, R18 ;  /* 0x00000012000d8202 */ /* 0x000fe20000000f00 */
[-C--:B------:R-:W-:Y:S01]  /*6b90*/  @!P0 FMUL.FTZ R6, R42, R10.reuse ;  /* 0x0000000a2a068220 */ /* 0x080fe20000410000 */
[----:B------:R-:W-:Y:S01]  /*6ba0*/  @!P0 HADD2.F32 R37, -RZ, R67.H0_H0 ;  /* 0x20000043ff258230 */ /* 0x000fe20000004100 */
[----:B------:R-:W-:Y:S01]  /*6bb0*/  @!P0 FFMA.FTZ R50, R9, R41, -R16 ;  /* 0x0000002909328223 */ /* 0x000fe20000010810 */
[----:B------:R-:W-:Y:S01]  /*6bc0*/  @!P0 HADD2.F32 R16, -RZ, R11.H0_H0 ;  /* 0x2000000bff108230 */ /* 0x000fe20000004100 */
[C---:B------:R-:W-:Y:S01]  /*6bd0*/  @!P0 FMUL.FTZ R9, R7.reuse, R10 ;  /* 0x0000000a07098220 */ /* 0x040fe20000410000 */
[----:B------:R-:W-:Y:S01]  /*6be0*/  @!P0 HADD2.F32 R39, -RZ, R39.H0_H0 ;  /* 0x20000027ff278230 */ /* 0x000fe20000004100 */
[----:B------:R-:W-:Y:S01]  /*6bf0*/  @!P0 FFMA.FTZ R49, R7, R43, -R6 ;  /* 0x0000002b07318223 */ /* 0x000fe20000010806 */
[----:B------:R-:W-:Y:S01]  /*6c00*/  @!P0 HADD2.F32 R6, -RZ, R31.H1_H1 ;  /* 0x3000001fff068230 */ /* 0x000fe20000004100 */
[----:B------:R-:W-:Y:S01]  /*6c10*/  @!P0 IMAD.MOV.U32 R7, RZ, RZ, R14 ;  /* 0x000000ffff078224 */ /* 0x000fe200078e000e */
[--C-:B------:R-:W-:Y:S01]  /*6c20*/  @!P0 HADD2.F32 R31, -RZ, R38.reuse.H0_H0 ;  /* 0x20000026ff1f8230 */ /* 0x100fe20000004100 */
[----:B------:R-:W-:Y:S01]  /*6c30*/  @!P0 IMAD.MOV.U32 R45, RZ, RZ, R4 ;  /* 0x000000ffff2d8224 */ /* 0x000fe200078e0004 */
[----:B------:R-:W-:Y:S02]  /*6c40*/  @!P0 HADD2.F32 R38, -RZ, R38.H1_H1 ;  /* 0x30000026ff268230 */ /* 0x000fe40000004100 */
[--C-:B------:R-:W-:Y:S02]  /*6c50*/  @!P0 HADD2.F32 R11, -RZ, R7.reuse.H0_H0 ;  /* 0x20000007ff0b8230 */ /* 0x100fe40000004100 */
[----:B------:R-:W-:Y:S01]  /*6c60*/  @!P0 HADD2.F32 R10, -RZ, R7.H1_H1 ;  /* 0x30000007ff0a8230 */ /* 0x000fe20000004100 */
[----:B------:R-:W-:Y:S02]  /*6c70*/  @!P0 FMUL.FTZ R7, R31, R6 ;  /* 0x000000061f078220 */ /* 0x000fe40000410000 */
[----:B------:R-:W-:Y:S02]  /*6c80*/  @!P0 FMUL.FTZ R48, R38, R16 ;  /* 0x0000001026308220 */ /* 0x000fe40000410000 */
[C---:B------:R-:W-:Y:S02]  /*6c90*/  @!P0 FMUL.FTZ R6, R11.reuse, R6 ;  /* 0x000000060b068220 */ /* 0x040fe40000410000 */
[----:B------:R-:W-:Y:S02]  /*6ca0*/  @!P0 FFMA.FTZ R11, R11, R37, -R7 ;  /* 0x000000250b0b8223 */ /* 0x000fe40000010807 */
[C---:B------:R-:W-:Y:S02]  /*6cb0*/  @!P0 FFMA.FTZ R48, R10.reuse, R39, -R48 ;  /* 0x000000270a308223 */ /* 0x040fe40000010830 */
[----:B------:R-:W-:Y:S01]  /*6cc0*/  @!P0 FMUL.FTZ R7, R10, R16 ;  /* 0x000000100a078220 */ /* 0x000fe20000410000 */
[----:B------:R-:W-:Y:S01]  /*6cd0*/  @!P0 F2FP.PACK_AB R16, R49, R50 ;  /* 0x000000323110823e */ /* 0x000fe200000000ff */
[----:B------:R-:W-:Y:S01]  /*6ce0*/  @!P0 FFMA.FTZ R6, R31, R37, R6 ;  /* 0x000000251f068223 */ /* 0x000fe20000010006 */
[----:B------:R-:W-:Y:S01]  /*6cf0*/  @!P0 F2FP.PACK_AB R11, R48, R11 ;  /* 0x0000000b300b823e */ /* 0x000fe200000000ff */
[----:B------:R-:W-:Y:S01]  /*6d00*/  @!P0 FFMA.FTZ R7, R38, R39, R7 ;  /* 0x0000002726078223 */ /* 0x000fe20000010007 */
[----:B------:R-:W-:Y:S01]  /*6d10*/  @!P0 MOV R15, R16 ;  /* 0x00000010000f8202 */ /* 0x000fe20000000f00 */
[----:B------:R-:W-:Y:S01]  /*6d20*/  @!P0 FFMA.FTZ R8, R40, R41, R8 ;  /* 0x0000002928088223 */ /* 0x000fe20000010008 */
[----:B------:R-:W-:Y:S01]  /*6d30*/  @!P0 F2FP.PACK_AB R10, R3, R2 ;  /* 0x00000002030a823e */ /* 0x000fe200000000ff */
        /* <DEDUP_REMOVED lines=9> */
.L_x_1396:
[----:B------:R-:W-:Y:S05]  /*6dd0*/  BSYNC B1 ;  /* 0x0000000000017941 */ /* 0x000fea0003800000 */
.L_x_1395:
[----:B------:R-:W-:Y:S04]  /*6de0*/  IADD3 R49, P0, R180, R80, RZ ;  /* 0x00000050b4317210 */ /* 0x000fe80007f1e0ff */
[----:B------:R-:W-:Y:S01]  /*6df0*/  IADD3.X R50, R85, R142, RZ, P0, !PT ;  /* 0x0000008e55327210 */ /* 0x000fe200007fe4ff */
[----:B------:R-:W-:-:S05]  /*6e00*/  @P3 BRA `(.L_x_1384) ;  /* 0x0000113000003947 */ /* 0x000fca0003800000 */
[----:B------:R-:W-:Y:S01]  /*6e10*/  ISETP.GE.AND P0, PT, R132, c[0x0][0x1d4], PT ;  /* 0x0000750084007a0c */ /* 0x000fe20003f06270 */
[----:B------:R-:W-:Y:S01]  /*6e20*/  @!UPT UIADD3 URZ, URZ, URZ, URZ ;  /* 0x0000003f3f3ff290 */ /* 0x000fe2000fffe03f */
[----:B------:R-:W-:Y:S11]  /*6e30*/  BSSY B0, `(.L_x_1399) ;  /* 0x0000071000007945 */ /* 0x000ff60003800000 */
        /* <DEDUP_REMOVED lines=16> */
[--C-:B------:R-:W-:Y:S01]  /*6f40*/  @!P0 SHF.R.U64 R18, R56, 0x10, R57.reuse ;  /* 0x0000001038128819 */ /* 0x100fe20000001239 */
[----:B------:R-:W-:Y:S01]  /*6f50*/  @!P0 HADD2.F32 R8, -RZ, R67.H1_H1 ;  /* 0x30000043ff088230 */ /* 0x000fe20000004100 */
[----:B--2---:R-:W-:Y:S01]  /*6f60*/  @!P0 MOV R9, R40 ;  /* 0x0000002800098202 */ /* 0x004fe20000000f00 */
[----:B------:R-:W-:Y:S01]  /*6f70*/  @!P0 HADD2.F32 R5, -RZ, R5.H0_H0 ;  /* 0x20000005ff058230 */ /* 0x000fe20000004100 */
[----:B-1----:R-:W-:Y:S01]  /*6f80*/  @!P0 MOV R4, R12 ;  /* 0x0000000c00048202 */ /* 0x002fe20000000f00 */
[----:B------:R-:W-:Y:S01]  /*6f90*/  @!P0 HADD2.F32 R18, -RZ, R18.H0_H0 ;  /* 0x20000012ff128230 */ /* 0x000fe20000004100 */
[----:B------:R-:W-:Y:S01]  /*6fa0*/  @!P0 SHF.R.U32.HI R16, RZ, 0x10, R57 ;  /* 0x00000010ff108819 */ /* 0x000fe20000011639 */
[--C-:B------:R-:W-:Y:S01]  /*6fb0*/  @!P0 HADD2.F32 R7, -RZ, R9.reuse.H0_H0 ;  /* 0x20000009ff078230 */ /* 0x100fe20000004100 */
[----:B------:R-:W-:Y:S01]  /*6fc0*/  @!P0 MOV R29, R42 ;  /* 0x0000002a001d8202 */ /* 0x000fe20000000f00 */
[----:B------:R-:W-:Y:S01]  /*6fd0*/  @!P0 HADD2.F32 R17, -RZ, R9.H1_H1 ;  /* 0x30000009ff118230 */ /* 0x000fe20000004100 */
[----:B------:R-:W-:Y:S01]  /*6fe0*/  @!P0 IMAD.MOV.U32 R9, RZ, RZ, R41 ;  /* 0x000000ffff098224 */ /* 0x000fe200078e0029 */
[--C-:B------:R-:W-:Y:S01]  /*6ff0*/  @!P0 HADD2.F32 R3, -RZ, R4.reuse.H0_H0 ;  /* 0x20000004ff038230 */ /* 0x100fe20000004100 */
[----:B------:R-:W-:Y:S01]  /*7000*/  @!P0 FMUL.FTZ R19, R7, R2 ;  /* 0x0000000207138220 */ /* 0x000fe20000410000 */
[----:B------:R-:W-:Y:S01]  /*7010*/  @!P0 HADD2.F32 R4, -RZ, R4.H1_H1 ;  /* 0x30000004ff048230 */ /* 0x000fe20000004100 */
[----:B------:R-:W-:Y:S01]  /*7020*/  @!P0 SHF.R.U64 R11, R22, 0x10, R23 ;  /* 0x00000010160b8819 */ /* 0x000fe20000001217 */
[----:B------:R-:W-:Y:S01]  /*7030*/  @!P0 HADD2.F32 R20, -RZ, R68.H0_H0 ;  /* 0x20000044ff148230 */ /* 0x000fe20000004100 */
[----:B------:R-:W-:Y:S01]  /*7040*/  @!P0 FFMA.FTZ R54, R3, R8, -R19 ;  /* 0x0000000803368223 */ /* 0x000fe20000010813 */
[----:B------:R-:W-:Y:S01]  /*7050*/  @!P0 HADD2.F32 R22, -RZ, R16.H0_H0 ;  /* 0x20000010ff168230 */ /* 0x000fe20000004100 */
[-C--:B------:R-:W-:Y:S01]  /*7060*/  @!P0 FMUL.FTZ R19, R17, R5.reuse ;  /* 0x0000000511138220 */ /* 0x080fe20000410000 */
[----:B------:R-:W-:Y:S01]  /*7070*/  @!P0 HADD2.F32 R28, -RZ, R69.H0_H0 ;  /* 0x20000045ff1c8230 */ /* 0x000fe20000004100 */
[----:B------:R-:W-:Y:S01]  /*7080*/  @!P0 FMUL.FTZ R2, R3, R2 ;  /* 0x0000000203028220 */ /* 0x000fe20000410000 */
[----:B------:R-:W-:Y:S01]  /*7090*/  @!P0 SHF.R.U32.HI R6, RZ, 0x10, R21 ;  /* 0x00000010ff068819 */ /* 0x000fe20000011615 */
[C---:B------:R-:W-:Y:S01]  /*70a0*/  @!P0 FMUL.FTZ R3, R4.reuse, R5 ;  /* 0x0000000504038220 */ /* 0x040fe20000410000 */
[----:B------:R-:W-:Y:S01]  /*70b0*/  @!P0 MOV R5, R13 ;  /* 0x0000000d00058202 */ /* 0x000fe20000000f00 */
[----:B------:R-:W-:Y:S01]  /*70c0*/  @!P0 FFMA.FTZ R53, R4, R18, -R19 ;  /* 0x0000001204358223 */ /* 0x000fe20000010813 */
[----:B------:R-:W-:Y:S01]  /*70d0*/  @!P0 HADD2.F32 R4, -RZ, R32.H1_H1 ;  /* 0x30000020ff048230 */ /* 0x000fe20000004100 */
[----:B------:R-:W-:Y:S01]  /*70e0*/  @!P0 FFMA.FTZ R2, R7, R8, R2 ;  /* 0x0000000807028223 */ /* 0x000fe20000010002 */
[----:B------:R-:W-:Y:S01]  /*70f0*/  @!P0 HADD2.F32 R19, -RZ, R9.H0_H0 ;  /* 0x20000009ff138230 */ /* 0x000fe20000004100 */
[----:B------:R-:W-:Y:S01]  /*7100*/  @!P0 FFMA.FTZ R3, R17, R18, R3 ;  /* 0x0000001211038223 */ /* 0x000fe20000010003 */
[----:B------:R-:W-:Y:S01]  /*7110*/  @!P0 HADD2.F32 R7, -RZ, R5.H0_H0 ;  /* 0x20000005ff078230 */ /* 0x000fe20000004100 */
[----:B------:R-:W-:Y:S01]  /*7120*/  @!P0 F2FP.PACK_AB R17, R53, R54 ;  /* 0x000000363511823e */ /* 0x000fe200000000ff */
        /* <DEDUP_REMOVED lines=8> */
[----:B------:R-:W-:Y:S01]  /*71b0*/  @!P0 HADD2.F32 R6, -RZ, R5.H1_H1 ;  /* 0x30000005ff068230 */ /* 0x000fe20000004100 */
[----:B------:R-:W-:Y:S01]  /*71c0*/  @!P0 FMUL.FTZ R9, R21, R8 ;  /* 0x0000000815098220 */ /* 0x000fe20000410000 */
[----:B------:R-:W-:Y:S01]  /*71d0*/  @!P0 SHF.R.U32.HI R10, RZ, 0x10, R23 ;  /* 0x00000010ff0a8819 */ /* 0x000fe20000011617 */
[----:B------:R-:W-:Y:S01]  /*71e0*/  @!P0 FFMA.FTZ R4, R19, R20, R4 ;  /* 0x0000001413048223 */ /* 0x000fe20000010004 */
[----:B------:R-:W-:Y:S01]  /*71f0*/  @!P0 SHF.R.U32.HI R23, RZ, 0x10, R59 ;  /* 0x00000010ff178819 */ /* 0x000fe2000001163b */
[C---:B------:R-:W-:Y:S01]  /*7200*/  @!P0 FMUL.FTZ R5, R6.reuse, R8 ;  /* 0x0000000806058220 */ /* 0x040fe20000410000 */
[----:B------:R-:W-:Y:S01]  /*7210*/  @!P0 HADD2.F32 R31, -RZ, R16.H0_H0 ;  /* 0x20000010ff1f8230 */ /* 0x000fe20000004100 */
[-C--:B------:R-:W-:Y:S01]  /*7220*/  @!P0 FFMA.FTZ R51, R6, R22.reuse, -R9 ;  /* 0x0000001606338223 */ /* 0x080fe20000010809 */
[----:B------:R-:W-:Y:S01]  /*7230*/  @!P0 HADD2.F32 R6, -RZ, R33.H0_H0 ;  /* 0x20000021ff068230 */ /* 0x000fe20000004100 */
[----:B------:R-:W-:Y:S01]  /*7240*/  @!P0 FFMA.FTZ R5, R21, R22, R5 ;  /* 0x0000001615058223 */ /* 0x000fe20000010005 */
[----:B------:R-:W-:Y:S01]  /*7250*/  @!P0 HADD2.F32 R10, -RZ, R10.H0_H0 ;  /* 0x2000000aff0a8230 */ /* 0x000fe20000004100 */
[----:B------:R-:W-:Y:S01]  /*7260*/  @!P0 SHF.R.U64 R30, R58, 0x10, R59 ;  /* 0x000000103a1e8819 */ /* 0x000fe2000000123b */
[--C-:B------:R-:W-:Y:S01]  /*7270*/  @!P0 HADD2.F32 R9, -RZ, R7.reuse.H0_H0 ;  /* 0x20000007ff098230 */ /* 0x100fe20000004100 */
[----:B------:R-:W-:Y:S01]  /*7280*/  @!P0 F2FP.PACK_AB R18, R51, R52 ;  /* 0x000000343312823e */ /* 0x000fe200000000ff */
[----:B------:R-:W-:Y:S01]  /*7290*/  @!P0 HADD2.F32 R37, -RZ, R16.H1_H1 ;  /* 0x30000010ff258230 */ /* 0x000fe20000004100 */
[-C--:B------:R-:W-:Y:S01]  /*72a0*/  @!P0 FMUL.FTZ R16, R31, R6.reuse ;  /* 0x000000061f108220 */ /* 0x080fe20000410000 */
[----:B------:R-:W-:Y:S01]  /*72b0*/  @!P0 HADD2.F32 R7, -RZ, R7.H1_H1 ;  /* 0x30000007ff078230 */ /* 0x000fe20000004100 */
[----:B------:R-:W-:Y:S01]  /*72c0*/  @!P0 FMUL.FTZ R8, R9, R6 ;  /* 0x0000000609088220 */ /* 0x000fe20000410000 */
[----:B------:R-:W-:Y:S01]  /*72d0*/  @!P0 HADD2.F32 R32, -RZ, R68.H1_H1 ;  /* 0x30000044ff208230 */ /* 0x000fe20000004100 */
[----:B------:R-:W-:Y:S01]  /*72e0*/  @!P0 FMUL.FTZ R6, R37, R10 ;  /* 0x0000000a25068220 */ /* 0x000fe20000410000 */
[----:B------:R-:W-:Y:S01]  /*72f0*/  @!P0 HADD2.F32 R38, -RZ, R23.H0_H0 ;  /* 0x20000017ff268230 */ /* 0x000fe20000004100 */
[----:B------:R-:W-:Y:S01]  /*7300*/  @!P0 MOV R13, R18 ;  /* 0x00000012000d8202 */ /* 0x000fe20000000f00 */
[----:B------:R-:W-:Y:S01]  /*7310*/  @!P0 HADD2.F32 R23, -RZ, R29.H0_H0 ;  /* 0x2000001dff178230 */ /* 0x000fe20000004100 */
[----:B------:R-:W-:Y:S01]  /*7320*/  @!P0 FFMA.FTZ R48, R9, R32, -R16 ;  /* 0x0000002009308223 */ /* 0x000fe20000010810 */
[----:B------:R-:W-:Y:S01]  /*7330*/  @!P0 F2FP.PACK_AB R4, R5, R4 ;  /* 0x000000040504823e */ /* 0x000fe200000000ff */
[C---:B------:R-:W-:Y:S01]  /*7340*/  @!P0 FMUL.FTZ R9, R7.reuse, R10 ;  /* 0x0000000a07098220 */ /* 0x040fe20000410000 */
[----:B------:R-:W-:Y:S01]  /*7350*/  @!P0 HADD2.F32 R16, -RZ, R11.H0_H0 ;  /* 0x2000000bff108230 */ /* 0x000fe20000004100 */
[----:B------:R-:W-:Y:S01]  /*7360*/  @!P0 FFMA.FTZ R39, R7, R38, -R6 ;  /* 0x0000002607278223 */ /* 0x000fe20000010806 */
[----:B------:R-:W-:Y:S01]  /*7370*/  @!P0 HADD2.F32 R6, -RZ, R33.H1_H1 ;  /* 0x30000021ff068230 */ /* 0x000fe20000004100 */
[----:B------:R-:W-:Y:S01]  /*7380*/  @!P0 IMAD.MOV.U32 R7, RZ, RZ, R14 ;  /* 0x000000ffff078224 */ /* 0x000fe200078e000e */
[----:B------:R-:W-:Y:S01]  /*7390*/  @!P0 HADD2.F32 R29, -RZ, R29.H1_H1 ;  /* 0x3000001dff1d8230 */ /* 0x000fe20000004100 */
[----:B------:R-:W-:Y:S01]  /*73a0*/  @!P0 IMAD.MOV.U32 R41, RZ, RZ, R4 ;  /* 0x000000ffff298224 */ /* 0x000fe200078e0004 */
[----:B------:R-:W-:Y:S02]  /*73b0*/  @!P0 HADD2.F32 R30, -RZ, R30.H0_H0 ;  /* 0x2000001eff1e8230 */ /* 0x000fe40000004100 */
[--C-:B------:R-:W-:Y:S01]  /*73c0*/  @!P0 HADD2.F32 R11, -RZ, R7.reuse.H0_H0 ;  /* 0x20000007ff0b8230 */ /* 0x100fe20000004100 */
[----:B------:R-:W-:Y:S01]  /*73d0*/  @!P0 FMUL.FTZ R33, R29, R16 ;  /* 0x000000101d218220 */ /* 0x000fe20000410000 */
[----:B------:R-:W-:Y:S01]  /*73e0*/  @!P0 HADD2.F32 R10, -RZ, R7.H1_H1 ;  /* 0x30000007ff0a8230 */ /* 0x000fe20000004100 */
[-C--:B------:R-:W-:Y:S02]  /*73f0*/  @!P0 FMUL.FTZ R7, R23, R6.reuse ;  /* 0x0000000617078220 */ /* 0x080fe40000410000 */
        /* <DEDUP_REMOVED lines=20> */
.L_x_1400:
[----:B------:R-:W-:Y:S05]  /*7540*/  BSYNC B0 ;  /* 0x0000000000007941 */ /* 0x000fea0003800000 */
.L_x_1399:
        /* <DEDUP_REMOVED lines=13> */
[----:B------:R-:W-:Y:S01]  /*7620*/  @!P0 HADD2.F32 R23, -RZ, R69.H1_H1 ;  /* 0x30000045ff178230 */ /* 0x000fe20000004100 */
[----:B------:R-:W-:Y:S01]  /*7630*/  @!P0 SHF.R.U32.HI R18, RZ, 0x10, R61 ;  /* 0x00000010ff128819 */ /* 0x000fe2000001163d */
[----:B------:R-:W-:Y:S01]  /*7640*/  @!P0 HADD2.F32 R19, -RZ, R70.H0_H0 ;  /* 0x20000046ff138230 */ /* 0x000fe20000004100 */
[----:B------:R-:W-:Y:S01]  /*7650*/  @!P0 SHF.R.U64 R10, R24, 0x10, R25 ;  /* 0x00000010180a8819 */ /* 0x000fe20000001219 */
[----:B------:R-:W-:Y:S01]  /*7660*/  @!P0 HADD2.F32 R8, -RZ, R6.H0_H0 ;  /* 0x20000006ff088230 */ /* 0x000fe20000004100 */
[--C-:B------:R-:W-:Y:S01]  /*7670*/  @!P0 SHF.R.U64 R16, R26, 0x10, R27.reuse ;  /* 0x000000101a108819 */ /* 0x100fe2000000121b */
[----:B------:R-:W-:Y:S01]  /*7680*/  @!P0 HADD2.F32 R25, -RZ, R18.H0_H0 ;  /* 0x20000012ff198230 */ /* 0x000fe20000004100 */
[----:B------:R-:W-:Y:S01]  /*7690*/  @!P0 SHF.R.U32.HI R11, RZ, 0x10, R27 ;  /* 0x00000010ff0b8819 */ /* 0x000fe2000001161b */
[----:B------:R-:W-:Y:S01]  /*76a0*/  @!P0 HADD2.F32 R27, -RZ, R70.H1_H1 ;  /* 0x30000046ff1b8230 */ /* 0x000fe20000004100 */
[----:B------:R-:W-:Y:S01]  /*76b0*/  @!P0 SHF.R.U64 R21, R60, 0x10, R61 ;  /* 0x000000103c158819 */ /* 0x000fe2000000123d */
[----:B------:R-:W-:Y:S01]  /*76c0*/  @!P0 HADD2.F32 R16, -RZ, R16.H0_H0 ;  /* 0x20000010ff108230 */ /* 0x000fe20000004100 */
[--C-:B------:R-:W-:Y:S01]  /*76d0*/  @!P0 SHF.R.U32.HI R29, RZ, 0x10, R63.reuse ;  /* 0x00000010ff1d8819 */ /* 0x100fe2000001163f */
[----:B-1----:R-:W-:Y:S01]  /*76e0*/  @!P0 IMAD.MOV.U32 R28, RZ, RZ, R42 ;  /* 0x000000ffff1c8224 */ /* 0x002fe200078e002a */
[----:B------:R-:W-:Y:S01]  /*76f0*/  @!P0 MOV R9, R41 ;  /* 0x0000002900098202 */ /* 0x000fe20000000f00 */
[----:B------:R-:W-:Y:S01]  /*7700*/  @!P0 HADD2.F32 R21, -RZ, R21.H0_H0 ;  /* 0x20000015ff158230 */ /* 0x000fe20000004100 */
[----:B------:R-:W-:Y:S01]  /*7710*/  @!P0 MOV R17, R40 ;  /* 0x0000002800118202 */ /* 0x000fe20000000f00 */
[----:B------:R-:W-:Y:S01]  /*7720*/  @!P0 HADD2.F32 R33, -RZ, R29.H0_H0 ;  /* 0x2000001dff218230 */ /* 0x000fe20000004100 */
[----:B------:R-:W-:Y:S01]  /*7730*/  @!P0 SHF.R.U64 R30, R62, 0x10, R63 ;  /* 0x000000103e1e8819 */ /* 0x000fe2000000123f */
[--C-:B------:R-:W-:Y:S01]  /*7740*/  @!P0 HADD2.F32 R22, -RZ, R9.reuse.H0_H0 ;  /* 0x20000009ff168230 */ /* 0x100fe20000004100 */
[----:B--2---:R-:W-:Y:S01]  /*7750*/  @!P0 MOV R5, R13 ;  /* 0x0000000d00058202 */ /* 0x004fe20000000f00 */
[----:B------:R-:W-:Y:S03]  /*7760*/  @!P0 HADD2.F32 R24, -RZ, R9.H1_H1 ;  /* 0x30000009ff188230 */ /* 0x000fe60000004100 */
[----:B------:R-:W-:Y:S01]  /*7770*/  @!P0 FMUL.FTZ R7, R22, R2 ;  /* 0x0000000216078220 */ /* 0x000fe20000410000 */
[----:B------:R-:W-:Y:S01]  /*7780*/  @!P0 HADD2.F32 R18, -RZ, R17.H0_H0 ;  /* 0x20000011ff128230 */ /* 0x000fe20000004100 */
[----:B------:R-:W-:Y:S01]  /*7790*/  @!P0 FMUL.FTZ R9, R24, R8 ;  /* 0x0000000818098220 */ /* 0x000fe20000410000 */
[----:B------:R-:W-:Y:S02]  /*77a0*/  @!P0 HADD2.F32 R3, -RZ, R5.H0_H0 ;  /* 0x20000005ff038230 */ /* 0x000fe40000004100 */
[----:B------:R-:W-:Y:S02]  /*77b0*/  @!P0 HADD2.F32 R29, -RZ, R30.H0_H0 ;  /* 0x2000001eff1d8230 */ /* 0x000fe40000004100 */
[----:B------:R-:W-:Y:S01]  /*77c0*/  @!P0 HADD2.F32 R31, -RZ, R71.H0_H0 ;  /* 0x20000047ff1f8230 */ /* 0x000fe20000004100 */
[C---:B------:R-:W-:Y:S01]  /*77d0*/  @!P0 FFMA.FTZ R51, R3.reuse, R23, -R7 ;  /* 0x0000001703338223 */ /* 0x040fe20000010807 */
[----:B------:R-:W-:Y:S01]  /*77e0*/  @!P0 MOV R7, R12 ;  /* 0x0000000c00078202 */ /* 0x000fe20000000f00 */
[----:B------:R-:W-:Y:S01]  /*77f0*/  @!P0 FMUL.FTZ R4, R3, R2 ;  /* 0x0000000203048220 */ /* 0x000fe20000410000 */
[----:B------:R-:W-:Y:S02]  /*7800*/  @!P0 HADD2.F32 R2, -RZ, R34.H1_H1 ;  /* 0x30000022ff028230 */ /* 0x000fe40000004100 */
[----:B------:R-:W-:Y:S02]  /*7810*/  @!P0 HADD2.F32 R3, -RZ, R5.H1_H1 ;  /* 0x30000005ff038230 */ /* 0x000fe40000004100 */
[--C-:B------:R-:W-:Y:S01]  /*7820*/  @!P0 HADD2.F32 R6, -RZ, R7.reuse.H0_H0 ;  /* 0x20000007ff068230 */ /* 0x100fe20000004100 */
[----:B------:R-:W-:Y:S01]  /*7830*/  @!P0 FMUL.FTZ R20, R18, R2 ;  /* 0x0000000212148220 */ /* 0x000fe20000410000 */
[----:B------:R-:W-:Y:S01]  /*7840*/  @!P0 HADD2.F32 R7, -RZ, R7.H1_H1 ;  /* 0x30000007ff078230 */ /* 0x000fe20000004100 */
[C---:B------:R-:W-:Y:S01]  /*7850*/  @!P0 FFMA.FTZ R48, R3.reuse, R25, -R9 ;  /* 0x0000001903308223 */ /* 0x040fe20000010809 */
[----:B------:R-:W-:Y:S01]  /*7860*/  @!P0 MOV R9, R14 ;  /* 0x0000000e00098202 */ /* 0x000fe20000000f00 */
[C---:B------:R-:W-:Y:S01]  /*7870*/  @!P0 FMUL.FTZ R2, R6.reuse, R2 ;  /* 0x0000000206028220 */ /* 0x040fe20000410000 */
[----:B------:R-:W-:Y:S01]  /*7880*/  @!P0 HADD2.F32 R26, -RZ, R28.H0_H0 ;  /* 0x2000001cff1a8230 */ /* 0x000fe20000004100 */
[-C--:B------:R-:W-:Y:S01]  /*7890*/  @!P0 FFMA.FTZ R47, R6, R19.reuse, -R20 ;  /* 0x00000013062f8223 */ /* 0x080fe20000010814 */
[----:B------:R-:W-:Y:S01]  /*78a0*/  @!P0 HADD2.F32 R6, -RZ, R35.H0_H0 ;  /* 0x20000023ff068230 */ /* 0x000fe20000004100 */
[----:B------:R-:W-:Y:S01]  /*78b0*/  @!P0 FMUL.FTZ R5, R3, R8 ;  /* 0x0000000803058220 */ /* 0x000fe20000410000 */
[----:B------:R-:W-:Y:S01]  /*78c0*/  @!P0 HADD2.F32 R3, -RZ, R10.H0_H0 ;  /* 0x2000000aff038230 */ /* 0x000fe20000004100 */
[----:B------:R-:W-:Y:S01]  /*78d0*/  @!P0 FFMA.FTZ R2, R18, R19, R2 ;  /* 0x0000001312028223 */ /* 0x000fe20000010002 */
[----:B------:R-:W-:Y:S01]  /*78e0*/  @!P0 HADD2.F32 R8, -RZ, R9.H0_H0 ;  /* 0x20000009ff088230 */ /* 0x000fe20000004100 */
[-C--:B------:R-:W-:Y:S01]  /*78f0*/  @!P0 FMUL.FTZ R10, R26, R6.reuse ;  /* 0x000000061a0a8220 */ /* 0x080fe20000410000 */
[----:B------:R-:W-:Y:S02]  /*7900*/  @!P0 HADD2.F32 R20, -RZ, R17.H1_H1 ;  /* 0x30000011ff148230 */ /* 0x000fe40000004100 */
[----:B------:R-:W-:Y:S01]  /*7910*/  @!P0 HADD2.F32 R28, -RZ, R28.H1_H1 ;  /* 0x3000001cff1c8230 */ /* 0x000fe20000004100 */
[----:B------:R-:W-:Y:S01]  /*7920*/  @!P0 FFMA.FTZ R39, R8, R27, -R10 ;  /* 0x0000001b08278223 */ /* 0x000fe2000001080a */
[----:B------:R-:W-:Y:S01]  /*7930*/  @!P0 MOV R10, R43 ;  /* 0x0000002b000a8202 */ /* 0x000fe20000000f00 */
[-C--:B------:R-:W-:Y:S02]  /*7940*/  @!P0 FMUL.FTZ R17, R20, R3.reuse ;  /* 0x0000000314118220 */ /* 0x080fe40000410000 */
[C---:B------:R-:W-:Y:S02]  /*7950*/  @!P0 FMUL.FTZ R3, R7.reuse, R3 ;  /* 0x0000000307038220 */ /* 0x040fe40000410000 */
[----:B------:R-:W-:Y:S01]  /*7960*/  @!P0 FFMA.FTZ R46, R7, R21, -R17 ;  /* 0x00000015072e8223 */ /* 0x000fe20000010811 */
[----:B------:R-:W-:Y:S01]  /*7970*/  @!P0 MOV R7, R15 ;  /* 0x0000000f00078202 */ /* 0x000fe20000000f00 */
[----:B------:R-:W-:Y:S01]  /*7980*/  @!P0 FMUL.FTZ R6, R8, R6 ;  /* 0x0000000608068220 */ /* 0x000fe20000410000 */
[----:B------:R-:W-:Y:S01]  /*7990*/  @!P0 HADD2.F32 R8, -RZ, R35.H1_H1 ;  /* 0x30000023ff088230 */ /* 0x000fe20000004100 */
[----:B------:R-:W-:Y:S01]  /*79a0*/  @!P0 FMUL.FTZ R37, R28, R16 ;  /* 0x000000101c258220 */ /* 0x000fe20000410000 */
[----:B------:R-:W-:Y:S01]  /*79b0*/  @!P0 HADD2.F32 R17, -RZ, R11.H0_H0 ;  /* 0x2000000bff118230 */ /* 0x000fe20000004100 */
[----:B------:R-:W-:Y:S01]  /*79c0*/  @!P0 FFMA.FTZ R3, R20, R21, R3 ;  /* 0x0000001514038223 */ /* 0x000fe20000010003 */
[--C-:B------:R-:W-:Y:S01]  /*79d0*/  @!P0 HADD2.F32 R30, -RZ, R10.reuse.H0_H0 ;  /* 0x2000000aff1e8230 */ /* 0x100fe20000004100 */
[----:B------:R-:W-:Y:S01]  /*79e0*/  @!P0 FFMA.FTZ R4, R22, R23, R4 ;  /* 0x0000001716048223 */ /* 0x000fe20000010004 */
[----:B------:R-:W-:Y:S01]  /*79f0*/  @!P0 HADD2.F32 R32, -RZ, R10.H1_H1 ;  /* 0x3000000aff208230 */ /* 0x000fe20000004100 */
[----:B------:R-:W-:Y:S01]  /*7a00*/  @!P0 FFMA.FTZ R5, R24, R25, R5 ;  /* 0x0000001918058223 */ /* 0x000fe20000010005 */
[----:B------:R-:W-:Y:S01]  /*7a10*/  @!P0 HADD2.F32 R11, -RZ, R9.H1_H1 ;  /* 0x30000009ff0b8230 */ /* 0x000fe20000004100 */
[----:B------:R-:W-:Y:S01]  /*7a20*/  @!P0 FMUL.FTZ R35, R30, R8 ;  /* 0x000000081e238220 */ /* 0x000fe20000410000 */
[--C-:B------:R-:W-:Y:S01]  /*7a30*/  @!P0 HADD2.F32 R10, -RZ, R7.reuse.H0_H0 ;  /* 0x20000007ff0a8230 */ /* 0x100fe20000004100 */
[----:B------:R-:W-:Y:S01]  /*7a40*/  @!P0 FMUL.FTZ R34, R32, R17 ;  /* 0x0000001120228220 */ /* 0x000fe20000410000 */
[----:B------:R-:W-:Y:S01]  /*7a50*/  @!P0 F2FP.PACK_AB R4, R5, R4 ;  /* 0x000000040504823e */ /* 0x000fe200000000ff */
[----:B------:R-:W-:Y:S01]  /*7a60*/  @!P0 HADD2.F32 R9, -RZ, R7.H1_H1 ;  /* 0x30000007ff098230 */ /* 0x000fe20000004100 */
[----:B------:R-:W-:Y:S02]  /*7a70*/  @!P0 FFMA.FTZ R37, R11, R29, -R37 ;  /* 0x0000001d0b258223 */ /* 0x000fe40000010825 */
[----:B------:R-:W-:Y:S01]  /*7a80*/  @!P0 MOV R41, R4 ;  /* 0x0000000400298202 */ /* 0x000fe20000000f00 */
[----:B------:R-:W-:Y:S02]  /*7a90*/  @!P0 FFMA.FTZ R35, R10, R31, -R35 ;  /* 0x0000001f0a238223 */ /* 0x000fe40000010823 */
[----:B------:R-:W-:Y:S01]  /*7aa0*/  @!P0 FFMA.FTZ R38, R9, R33, -R34 ;  /* 0x0000002109268223 */ /* 0x000fe20000010822 */
[----:B------:R-:W-:Y:S01]  /*7ab0*/  @!P0 F2FP.PACK_AB R34, R48, R51 ;  /* 0x000000333022823e */ /* 0x000fe200000000ff */
[----:B------:R-:W-:Y:S01]  /*7ac0*/  @!P0 FMUL.FTZ R7, R11, R16 ;  /* 0x000000100b078220 */ /* 0x000fe20000410000 */
[----:B------:R-:W-:Y:S01]  /*7ad0*/  @!P0 F2FP.PACK_AB R16, R46, R47 ;  /* 0x0000002f2e10823e */ /* 0x000fe200000000ff */
[----:B------:R-:W-:Y:S01]  /*7ae0*/  @!P0 FMUL.FTZ R8, R10, R8 ;  /* 0x000000080a088220 */ /* 0x000fe20000410000 */
[----:B------:R-:W-:Y:S01]  /*7af0*/  @!P0 F2FP.PACK_AB R11, R38, R35 ;  /* 0x00000023260b823e */ /* 0x000fe200000000ff */
[----:B------:R-:W-:Y:S01]  /*7b00*/  @!P0 FFMA.FTZ R6, R26, R27, R6 ;  /* 0x0000001b1a068223 */ /* 0x000fe20000010006 */
[----:B------:R-:W-:Y:S01]  /*7b10*/  @!P0 F2FP.PACK_AB R10, R37, R39 ;  /* 0x00000027250a823e */ /* 0x000fe200000000ff */
[----:B------:R-:W-:Y:S01]  /*7b20*/  @!P0 FMUL.FTZ R9, R9, R17 ;  /* 0x0000001109098220 */ /* 0x000fe20000410000 */
[----:B------:R-:W-:Y:S01]  /*7b30*/  @!P0 MOV R13, R34 ;  /* 0x00000022000d8202 */ /* 0x000fe20000000f00 */
[----:B------:R-:W-:Y:S01]  /*7b40*/  @!P0 FFMA.FTZ R7, R28, R29, R7 ;  /* 0x0000001d1c078223 */ /* 0x000fe20000010007 */
[----:B------:R-:W-:Y:S01]  /*7b50*/  @!P0 MOV R14, R10 ;  /* 0x0000000a000e8202 */ /* 0x000fe20000000f00 */
[----:B------:R-:W-:Y:S01]  /*7b60*/  @!P0 FFMA.FTZ R8, R30, R31, R8 ;  /* 0x0000001f1e088223 */ /* 0x000fe20000010008 */
[----:B------:R-:W-:Y:S01]  /*7b70*/  @!P0 MOV R15, R11 ;  /* 0x0000000b000f8202 */ /* 0x000fe20000000f00 */
[----:B------:R-:W-:Y:S01]  /*7b80*/  @!P0 IMAD.MOV.U32 R12, RZ, RZ, R16 ;  /* 0x000000ffff0c8224 */ /* 0x000fe200078e0010 */
[----:B------:R-:W-:Y:S01]  /*7b90*/  @!P0 F2FP.PACK_AB R10, R3, R2 ;  /* 0x00000002030a823e */ /* 0x000fe200000000ff */
[----:B------:R-:W-:Y:S01]  /*7ba0*/  @!P0 FFMA.FTZ R9, R32, R33, R9 ;  /* 0x0000002120098223 */ /* 0x000fe20000010009 */
[----:B------:R-:W-:Y:S02]  /*7bb0*/  @!P0 F2FP.PACK_AB R3, R7, R6 ;  /* 0x000000060703823e */ /* 0x000fe400000000ff */
[----:B------:R1:W-:Y:S01]  /*7bc0*/  STG.E.128 [R44.64], R12 ;  /* 0x0000000c2c007986 */ /* 0x0003e2000c101d06 */
[----:B------:R-:W-:Y:S01]  /*7bd0*/  @!P0 IMAD.MOV.U32 R40, RZ, RZ, R10 ;  /* 0x000000ffff288224 */ /* 0x000fe200078e000a */
[----:B------:R-:W-:Y:S02]  /*7be0*/  @!P0 F2FP.PACK_AB R2, R9, R8 ;  /* 0x000000080902823e */ /* 0x000fe400000000ff */
        /* <DEDUP_REMOVED lines=11> */
.L_x_1370:
[----:B------:R-:W-:Y:S01]  /*7ca0*/  IMAD R2, R36, -0x30, R0 ;  /* 0xffffffd024027824 */ /* 0x000fe200078e0200 */
[----:B------:R-:W-:Y:S04]  /*7cb0*/  BSSY B0, `(.L_x_1401) ;  /* 0x0000015000007945 */ /* 0x000fe80003800000 */
        /* <DEDUP_REMOVED lines=20> */
.L_x_1402:
[----:B------:R-:W-:Y:S05]  /*7e00*/  BSYNC B0 ;  /* 0x0000000000007941 */ /* 0x000fea0003800000 */
.L_x_1401:
[----:B------:R-:W-:Y:S11]  /*7e10*/  ISETP.GE.AND P0, PT, R186, R88, PT ;  /* 0x00000058ba00720c */ /* 0x000ff60003f06270 */
[----:B------:R-:W-:Y:S02]  /*7e20*/  @!UPT UIADD3 URZ, URZ, URZ, URZ ;  /* 0x0000003f3f3ff290 */ /* 0x000fe4000fffe03f */
[----:B------:R-:W-:-:S05]  /*7e30*/  @P0 BRA `(.L_x_1384) ;  /* 0x0000010000000947 */ /* 0x000fca0003800000 */
[----:B------:R-:W-:Y:S11]  /*7e40*/  ISETP.GE.AND P0, PT, R132, c[0x0][0x1d4], PT ;  /* 0x0000750084007a0c */ /* 0x000ff60003f06270 */
[----:B------:R-:W-:Y:S02]  /*7e50*/  @!UPT UIADD3 URZ, URZ, URZ, URZ ;  /* 0x0000003f3f3ff290 */ /* 0x000fe4000fffe03f */
[----:B------:R-:W2:Y:S04]  /*7e60*/  @!P0 LDS.128 R8, [R197+0xb080] ;  /* 0x00b08000c5088984 */ /* 0x000ea80000000c00 */
[----:B--2---:R-:W-:Y:S01]  /*7e70*/  @!P0 STG.E.128 [R66.64], R8 ;  /* 0x0000000842008986 */ /* 0x004fe2000c101d06 */
[----:B------:R-:W-:Y:S11]  /*7e80*/  ISETP.GE.AND P0, PT, R134, c[0x0][0x1d4], PT ;  /* 0x0000750086007a0c */ /* 0x000ff60003f06270 */
[----:B------:R-:W-:Y:S02]  /*7e90*/  @!UPT UIADD3 URZ, URZ, URZ, URZ ;  /* 0x0000003f3f3ff290 */ /* 0x000fe4000fffe03f */
[----:B-1----:R-:W1:Y:S04]  /*7ea0*/  @!P0 LDS.128 R4, [R197+0xc880] ;  /* 0x00c88000c5048984 */ /* 0x002e680000000c00 */
        /* <DEDUP_REMOVED lines=9> */
.L_x_1384:
[----:B------:R-:W-:Y:S05]  /*7f40*/  BSYNC B2 ;  /* 0x0000000000027941 */ /* 0x000fea0003800000 */
.L_x_1369:
[----:B--2---:R-:W-:Y:S01]  /*7f50*/  IMAD R2, R92, 0x30, RZ ;  /* 0x000000305c027824 */ /* 0x004fe200078e02ff */
[----:B------:R-:W-:Y:S01]  /*7f60*/  LOP3.LUT P3, RZ, R206, 0x1, RZ, 0xc0, !PT ;  /* 0x00000001ceff7812 */ /* 0x000fe2000786c0ff */
[----:B-1----:R-:W-:Y:S01]  /*7f70*/  IMAD.WIDE.U32 R8, R36, 0x30, RZ ;  /* 0x0000003024087825 */ /* 0x002fe200078e00ff */
[----:B------:R-:W-:Y:S03]  /*7f80*/  BSSY B0, `(.L_x_1403) ;  /* 0x0000045000007945 */ /* 0x000fe60003800000 */
[----:B------:R-:W-:Y:S01]  /*7f90*/  IMAD.IADD R3, R88, 0x1, -R205 ;  /* 0x0000000158037824 */ /* 0x000fe200078e0acd */
[----:B------:R-:W-:Y:S01]  /*7fa0*/  IADD3 R4, P0, R128, R8, RZ ;  /* 0x0000000880047210 */ /* 0x000fe20007f1e0ff */
[----:B------:R-:W-:Y:S05]  /*7fb0*/  IMAD.IADD R11, R9, 0x1, R2 ;  /* 0x00000001090b7824 */ /* 0x000fea00078e0202 */
[----:B------:R-:W-:Y:S02]  /*7fc0*/  IADD3.X R2, R11, R146, RZ, P0, !PT ;  /* 0x000000920b027210 */ /* 0x000fe400007fe4ff */
[C---:B------:R-:W-:Y:S11]  /*7fd0*/  ISETP.GE.AND P0, PT, R3.reuse, 0x21, PT ;  /* 0x000000210300780c */ /* 0x040ff60003f06270 */
[----:B------:R-:W-:Y:S02]  /*7fe0*/  @!UPT UIADD3 URZ, URZ, URZ, URZ ;  /* 0x0000003f3f3ff290 */ /* 0x000fe4000fffe03f */
[----:B------:R-:W-:Y:S05]  /*7ff0*/  @P0 IADD3 R9, P1, R4, 0x20, RZ ;  /* 0x0000002004090810 */ /* 0x000fea0007f3e0ff */
[----:B------:R-:W-:Y:S01]  /*8000*/  @P0 IMAD.X R10, RZ, RZ, R2, P1 ;  /* 0x000000ffff0a0224 */ /* 0x000fe200008e0602 */
[----:B------:R-:W-:Y:S11]  /*8010*/  ISETP.GE.AND P1, PT, R3, 0x1, PT ;  /* 0x000000010300780c */ /* 0x000ff60003f26270 */
[----:B------:R-:W-:Y:S02]  /*8020*/  @!UPT UIADD3 URZ, URZ, URZ, URZ ;  /* 0x0000003f3f3ff290 */ /* 0x000fe4000fffe03f */
[----:B------:R-:W-:Y:S01]  /*8030*/  @P1 IMAD R5, R2, c[0x0][0x258], RZ ;  /* 0x0000960002051a24 */ /* 0x000fe200078e02ff */
[----:B------:R-:W-:Y:S01]  /*8040*/  @P1 MOV R2, R98 ;  /* 0x0000006200021202 */ /* 0x000fe20000000f00 */
[----:B------:R-:W-:Y:S04]  /*8050*/  @P1 IMAD.MOV.U32 R3, RZ, RZ, R108 ;  /* 0x000000ffff031224 */ /* 0x000fe800078e006c */
[C---:B------:R-:W-:Y:S04]  /*8060*/  @P1 IMAD.WIDE.U32 R2, R4.reuse, c[0x0][0x258], R2 ;  /* 0x0000960004021a25 */ /* 0x040fe800078e0002 */
[----:B------:R-:W-:Y:S01]  /*8070*/  @P1 IMAD R4, R4, c[0x0][0x25c], R5 ;  /* 0x0000970004041a24 */ /* 0x000fe200078e0205 */
[C---:B------:R-:W-:Y:S02]  /*8080*/  @P1 LEA R6, P2, R2.reuse, c[0x0][0x250], 0x1 ;  /* 0x0000940002061a11 */ /* 0x040fe400078408ff */
[----:B------:R-:W-:Y:S02]  /*8090*/  @P0 MOV R5, R108 ;  /* 0x0000006c00050202 */ /* 0x000fe40000000f00 */
[----:B------:R-:W-:Y:S01]  /*80a0*/  @P1 IADD3 R3, R3, R4, RZ ;  /* 0x0000000403031210 */ /* 0x000fe20007ffe0ff */
[----:B------:R-:W-:Y:S03]  /*80b0*/  @P0 IMAD.MOV.U32 R4, RZ, RZ, R98 ;  /* 0x000000ffff040224 */ /* 0x000fe600078e0062 */
[----:B------:R-:W-:Y:S01]  /*80c0*/  @P1 LEA.HI.X R7, R2, c[0x0][0x254], R3, 0x1, P2 ;  /* 0x0000950002071a11 */ /* 0x000fe200010f0c03 */
[----:B------:R-:W-:Y:S02]  /*80d0*/  @P0 IMAD R2, R10, c[0x0][0x258], RZ ;  /* 0x000096000a020a24 */ /* 0x000fe400078e02ff */
[C---:B------:R-:W-:Y:S02]  /*80e0*/  @P0 IMAD.WIDE.U32 R4, R9.reuse, c[0x0][0x258], R4 ;  /* 0x0000960009040a25 */ /* 0x040fe400078e0004 */
[----:B------:R-:W-:Y:S01]  /*80f0*/  @!PT LDS RZ, [RZ] ;  /* 0x00000000fffff984 */ /* 0x000fe20000000800 */
[----:B------:R-:W-:Y:S01]  /*8100*/  @!PT LDS RZ, [RZ] ;  /* 0x00000000fffff984 */ /* 0x000fe20000000800 */
[----:B------:R-:W-:Y:S01]  /*8110*/  @!PT LDS RZ, [RZ] ;  /* 0x00000000fffff984 */ /* 0x000fe20000000800 */
[----:B------:R1:W-:Y:S02]  /*8120*/  @P1 LDGSTS.E.BYPASS.LTC128B.128 [R197+0x4080], [R6.64], !P3 ;  /* 0x0408000006c51fae */ /* 0x0003e4000d901d46 */
[----:B------:R-:W-:Y:S02]  /*8130*/  @P0 IMAD R2, R9, c[0x0][0x25c], R2 ;  /* 0x0000970009020a24 */ /* 0x000fe400078e0202 */
[----:B------:R1:W-:Y:S02]  /*8140*/  @P1 LDGSTS.E.BYPASS.LTC128B.128 [R197+0x5880], [R6.64+0x80], !P6 ;  /* 0x0588008006c51fae */ /* 0x0003e4000f101d46 */
[----:B------:R-:W-:Y:S01]  /*8150*/  @P0 IMAD.IADD R3, R5, 0x1, R2 ;  /* 0x0000000105030824 */ /* 0x000fe200078e0202 */
[C---:B------:R-:W-:Y:S01]  /*8160*/  @P0 LEA R2, P2, R4.reuse, c[0x0][0x250], 0x1 ;  /* 0x0000940004020a11 */ /* 0x040fe200078408ff */
[----:B------:R1:W-:Y:S03]  /*8170*/  @P1 LDGSTS.E.BYPASS.LTC128B.128 [R197+0x7080], [R6.64+0x100], !P5 ;  /* 0x0708010006c51fae */ /* 0x0003e6000e901d46 */
[----:B------:R-:W-:Y:S01]  /*8180*/  @P0 LEA.HI.X R3, R4, c[0x0][0x254], R3, 0x1, P2 ;  /* 0x0000950004030a11 */ /* 0x000fe200010f0c03 */
[----:B------:R1:W-:Y:S04]  /*8190*/  @P1 LDGSTS.E.BYPASS.LTC128B.128 [R197+0x8880], [R6.64+0x180], !P4 ;  /* 0x0888018006c51fae */ /* 0x0003e8000e101d46 */
[----:B------:R2:W-:Y:S04]  /*81a0*/  @P0 LDGSTS.E.BYPASS.LTC128B.128 [R201+0x5080], [R2.64], !P3 ;  /* 0x0508000002c90fae */ /* 0x0005e8000d901d46 */
[----:B------:R2:W-:Y:S04]  /*81b0*/  @P0 LDGSTS.E.BYPASS.LTC128B.128 [R201+0x6880], [R2.64+0x80], !P6 ;  /* 0x0688008002c90fae */ /* 0x0005e8000f101d46 */
[----:B------:R2:W-:Y:S04]  /*81c0*/  @P0 LDGSTS.E.BYPASS.LTC128B.128 [R201+0x8080], [R2.64+0x100], !P5 ;  /* 0x0808010002c90fae */ /* 0x0005e8000e901d46 */
[----:B------:R2:W-:Y:S04]  /*81d0*/  @P0 LDGSTS.E.BYPASS.LTC128B.128 [R201+0x9880], [R2.64+0x180], !P4 ;  /* 0x0988018002c90fae */ /* 0x0005e8000e101d46 */
[----:B------:R-:W0:Y:S01]  /*81e0*/  LDGDEPBAR ;  /* 0x00000000000079af */ /* 0x000e220000000000 */
[----:B-1----:R-:W-:Y:S04]  /*81f0*/  IADD3 R6, P0, R148, R8, RZ ;  /* 0x0000000894067210 */ /* 0x002fe80007f1e0ff */
[----:B------:R-:W-:Y:S02]  /*8200*/  IADD3.X R7, R11, R147, RZ, P0, !PT ;  /* 0x000000930b077210 */ /* 0x000fe400007fe4ff */
[----:B------:R-:W-:Y:S01]  /*8210*/  ISETP.GT.AND P0, PT, R88, R205, PT ;  /* 0x000000cd5800720c */ /* 0x000fe20003f04270 */
[----:B------:R-:W-:Y:S04]  /*8220*/  DEPBAR.LE SB0, 0x0 ;  /* 0x000080000000791a */ /* 0x000fe80000000000 */
[----:B------:R-:W-:Y:S08]  /*8230*/  BAR.SYNC.DEFER_BLOCKING 0x0 ;  /* 0x0000000000007b1d */ /* 0x000ff00000010000 */
[----:B------:R-:W-:-:S05]  /*8240*/  @!P0 BRA `(.L_x_1404) ;  /* 0x0000018000008947 */ /* 0x000fca0003800000 */
[----:B--2---:R-:W-:Y:S02]  /*8250*/  IMAD R2, R7, c[0x0][0x208], RZ ;  /* 0x0000820007027a24 */ /* 0x004fe400078e02ff */
[----:B------:R-:W-:Y:S02]  /*8260*/  IMAD.MOV.U32 R4, RZ, RZ, R96 ;  /* 0x000000ffff047224 */ /* 0x000fe400078e0060 */
[----:B------:R-:W-:Y:S02]  /*8270*/  IMAD.MOV.U32 R5, RZ, RZ, R95 ;  /* 0x000000ffff057224 */ /* 0x000fe400078e005f */
[C---:B------:R-:W-:Y:S02]  /*8280*/  IMAD R2, R6.reuse, c[0x0][0x20c], R2 ;  /* 0x0000830006027a24 */ /* 0x040fe400078e0202 */
[----:B------:R-:W-:Y:S04]  /*8290*/  IMAD.WIDE.U32 R4, R6, c[0x0][0x208], R4 ;  /* 0x0000820006047a25 */ /* 0x000fe800078e0004 */
[----:B------:R-:W-:Y:S01]  /*82a0*/  IMAD.IADD R3, R5, 0x1, R2 ;  /* 0x0000000105037824 */ /* 0x000fe200078e0202 */
[C---:B------:R-:W-:Y:S04]  /*82b0*/  LEA R2, P0, R4.reuse, c[0x0][0x1f8], 0x1 ;  /* 0x00007e0004027a11 */ /* 0x040fe800078008ff */
        /* <DEDUP_REMOVED lines=17> */
.L_x_1404:
[----:B--2---:R-:W-:Y:S05]  /*83d0*/  BSYNC B0 ;  /* 0x0000000000007941 */ /* 0x004fea0003800000 */
.L_x_1403:
[----:B------:R-:W-:Y:S01]  /*83e0*/  ISETP.GE.AND P0, PT, R186, R88, PT ;  /* 0x00000058ba00720c */ /* 0x000fe20003f06270 */
[----:B------:R-:W-:Y:S01]  /*83f0*/  @!UPT UIADD3 URZ, URZ, URZ, URZ ;  /* 0x0000003f3f3ff290 */ /* 0x000fe2000fffe03f */
[----:B------:R-:W-:Y:S11]  /*8400*/  BSSY B0, `(.L_x_1405) ;  /* 0x000001c000007945 */ /* 0x000ff60003800000 */
[----:B------:R-:W-:-:S05]  /*8410*/  @P0 BRA `(.L_x_1406) ;  /* 0x000001a000000947 */ /* 0x000fca0003800000 */
[----:B-1----:R-:W-:Y:S01]  /*8420*/  IADD3 R2, P0, R6, 0x20, RZ ;  /* 0x0000002006027810 */ /* 0x002fe20007f1e0ff */
[----:B------:R-:W-:Y:S02]  /*8430*/  IMAD.MOV.U32 R4, RZ, RZ, R96 ;  /* 0x000000ffff047224 */ /* 0x000fe400078e0060 */
[----:B------:R-:W-:Y:S02]  /*8440*/  IMAD.MOV.U32 R5, RZ, RZ, R95 ;  /* 0x000000ffff057224 */ /* 0x000fe400078e005f */
[----:B------:R-:W-:Y:S02]  /*8450*/  IMAD.X R3, RZ, RZ, R7, P0 ;  /* 0x000000ffff037224 */ /* 0x000fe400000e0607 */
[C---:B------:R-:W-:Y:S04]  /*8460*/  IMAD.WIDE.U32 R4, R2.reuse, c[0x0][0x208], R4 ;  /* 0x0000820002047a25 */ /* 0x040fe800078e0004 */
        /* <DEDUP_REMOVED lines=21> */
.L_x_1406:
[----:B------:R-:W-:Y:S05]  /*85c0*/  BSYNC B0 ;  /* 0x0000000000007941 */ /* 0x000fea0003800000 */
.L_x_1405:
[----:B------:R-:W-:Y:S01]  /*85d0*/  ISETP.GT.AND P3, PT, R36, R144, PT ;  /* 0x000000902400720c */ /* 0x000fe20003f64270 */
[----:B------:R-:W-:Y:S01]  /*85e0*/  @!UPT UIADD3 URZ, URZ, URZ, URZ ;  /* 0x0000003f3f3ff290 */ /* 0x000fe2000fffe03f */
[----:B------:R-:W-:Y:S11]  /*85f0*/  BSSY B0, `(.L_x_1407) ;  /* 0x0000022000007945 */ /* 0x000ff60003800000 */
[----:B------:R-:W-:-:S05]  /*8600*/  @!P3 BRA `(.L_x_1408) ;  /* 0x000002000000b947 */ /* 0x000fca0003800000 */
[----:B-1----:R-:W-:Y:S01]  /*8610*/  IADD3 R4, R36, -0x1, RZ ;  /* 0xffffffff24047810 */ /* 0x002fe20007ffe0ff */
[----:B------:R-:W-:Y:S02]  /*8620*/  IMAD.MOV.U32 R2, RZ, RZ, R124 ;  /* 0x000000ffff027224 */ /* 0x000fe400078e007c */
[----:B------:R-:W-:Y:S01]  /*8630*/  IMAD.MOV.U32 R3, RZ, RZ, R123 ;  /* 0x000000ffff037224 */ /* 0x000fe200078e007b */
[----:B------:R-:W-:Y:S01]  /*8640*/  SHF.R.S32.HI R6, RZ, 0x1f, R4 ;  /* 0x0000001fff067819 */ /* 0x000fe20000011404 */
[----:B------:R-:W-:Y:S02]  /*8650*/  IMAD R5, R166, R4, RZ ;  /* 0x00000004a6057224 */ /* 0x000fe400078e02ff */
[-C--:B------:R-:W-:Y:S04]  /*8660*/  IMAD.WIDE.U32 R2, R4, R150.reuse, R2 ;  /* 0x0000009604027225 */ /* 0x080fe800078e0002 */
[----:B------:R-:W-:Y:S01]  /*8670*/  IMAD R4, R6, R150, R5 ;  /* 0x0000009606047224 */ /* 0x000fe200078e0205 */
[----:B------:R-:W-:Y:S03]  /*8680*/  IADD3 R6, -R205, 0x30, RZ ;  /* 0x00000030cd067810 */ /* 0x000fe60007ffe1ff */
[----:B------:R-:W-:Y:S01]  /*8690*/  IMAD.IADD R3, R3, 0x1, R4 ;  /* 0x0000000103037824 */ /* 0x000fe200078e0204 */
[----:B------:R-:W-:Y:S11]  /*86a0*/  ISETP.GE.AND P1, PT, R6, 0x1, PT ;  /* 0x000000010600780c */ /* 0x000ff60003f26270 */
[----:B------:R-:W-:Y:S02]  /*86b0*/  @!UPT UIADD3 URZ, URZ, URZ, URZ ;  /* 0x0000003f3f3ff290 */ /* 0x000fe4000fffe03f */
[C---:B------:R-:W-:Y:S04]  /*86c0*/  @P1 LEA R4, P0, R2.reuse, c[0x0][0x220], 0x1 ;  /* 0x0000880002041a11 */ /* 0x040fe800078008ff */
[----:B------:R-:W-:Y:S02]  /*86d0*/  @P1 LEA.HI.X R5, R2, c[0x0][0x224], R3, 0x1, P0 ;  /* 0x0000890002051a11 */ /* 0x000fe400000f0c03 */
[----:B------:R-:W-:Y:S11]  /*86e0*/  ISETP.GE.AND P0, PT, R6, 0x21, PT ;  /* 0x000000210600780c */ /* 0x000ff60003f06270 */
[----:B------:R-:W-:Y:S02]  /*86f0*/  @!UPT UIADD3 URZ, URZ, URZ, URZ ;  /* 0x0000003f3f3ff290 */ /* 0x000fe4000fffe03f */
[----:B------:R-:W-:Y:S05]  /*8700*/  @P0 IADD3 R6, P2, R184, R2, RZ ;  /* 0x00000002b8060210 */ /* 0x000fea0007f5e0ff */
[----:B------:R-:W-:Y:S01]  /*8710*/  @P0 IMAD.X R3, R3, 0x1, R170, P2 ;  /* 0x0000000103030824 */ /* 0x000fe200010e06aa */
[C---:B------:R-:W-:Y:S04]  /*8720*/  @P0 LEA R2, P2, R6.reuse, c[0x0][0x220], 0x1 ;  /* 0x0000880006020a11 */ /* 0x040fe800078408ff */
[----:B------:R-:W-:Y:S02]  /*8730*/  @P0 LEA.HI.X R3, R6, c[0x0][0x224], R3, 0x1, P2 ;  /* 0x0000890006030a11 */ /* 0x000fe400010f0c03 */
[----:B------:R-:W-:Y:S11]  /*8740*/  LOP3.LUT P2, RZ, R206, 0x1, RZ, 0xc0, !PT ;  /* 0x00000001ceff7812 */ /* 0x000ff6000784c0ff */
[----:B------:R-:W-:Y:S02]  /*8750*/  @!UPT UIADD3 URZ, URZ, URZ, URZ ;  /* 0x0000003f3f3ff290 */ /* 0x000fe4000fffe03f */
[----:B------:R-:W-:Y:S01]  /*8760*/  @!PT LDS RZ, [RZ] ;  /* 0x00000000fffff984 */ /* 0x000fe20000000800 */
[----:B------:R-:W-:Y:S01]  /*8770*/  @!PT LDS RZ, [RZ] ;  /* 0x00000000fffff984 */ /* 0x000fe20000000800 */
[----:B------:R-:W-:Y:S01]  /*8780*/  @!PT LDS RZ, [RZ] ;  /* 0x00000000fffff984 */ /* 0x000fe20000000800 */
[----:B------:R1:W-:Y:S04]  /*8790*/  @P1 LDGSTS.E.BYPASS.LTC128B.128 [R197+0xa080], [R4.64], !P2 ;  /* 0x0a08000004c51fae */ /* 0x0003e8000d101d46 */
[----:B------:R1:W-:Y:S04]  /*87a0*/  @P1 LDGSTS.E.BYPASS.LTC128B.128 [R197+0xb880], [R4.64+0x80], !P6 ;  /* 0x0b88008004c51fae */ /* 0x0003e8000f101d46 */
[----:B------:R1:W-:Y:S04]  /*87b0*/  @P1 LDGSTS.E.BYPASS.LTC128B.128 [R197+0xd080], [R4.64+0x100], !P5 ;  /* 0x0d08010004c51fae */ /* 0x0003e8000e901d46 */
[----:B------:R1:W-:Y:S04]  /*87c0*/  @P1 LDGSTS.E.BYPASS.LTC128B.128 [R197+0xe880], [R4.64+0x180], !P4 ;  /* 0x0e88018004c51fae */ /* 0x0003e8000e101d46 */
[----:B------:R1:W-:Y:S04]  /*87d0*/  @P0 LDGSTS.E.BYPASS.LTC128B.128 [R201+0xb080], [R2.64], !P2 ;  /* 0x0b08000002c90fae */ /* 0x0003e8000d101d46 */
[----:B------:R1:W-:Y:S04]  /*87e0*/  @P0 LDGSTS.E.BYPASS.LTC128B.128 [R201+0xc880], [R2.64+0x80], !P6 ;  /* 0x0c88008002c90fae */ /* 0x0003e8000f101d46 */
[----:B------:R1:W-:Y:S04]  /*87f0*/  @P0 LDGSTS.E.BYPASS.LTC128B.128 [R201+0xe080], [R2.64+0x100], !P5 ;  /* 0x0e08010002c90fae */ /* 0x0003e8000e901d46 */
[----:B------:R1:W-:Y:S02]  /*8800*/  @P0 LDGSTS.E.BYPASS.LTC128B.128 [R201+0xf880], [R2.64+0x180], !P4 ;  /* 0x0f88018002c90fae */ /* 0x0003e4000e101d46 */
.L_x_1408:
[----:B------:R-:W-:Y:S05]  /*8810*/  BSYNC B0 ;  /* 0x0000000000007941 */ /* 0x000fea0003800000 */
.L_x_1407:
[----:B------:R-:W0:Y:S01]  /*8820*/  LDGDEPBAR ;  /* 0x00000000000079af */ /* 0x000e220000000000 */
[----:B------:R-:W-:Y:S01]  /*8830*/  IADD3 R36, R36, -0x1, RZ ;  /* 0xffffffff24247810 */ /* 0x000fe20007ffe0ff */
[----:B------:R-:W-:-:S05]  /*8840*/  @P3 BRA `(.L_x_1409) ;  /* 0xffffa7e000003947 */ /* 0x000fca000383ffff */
[----:B------:R-:W-:Y:S01]  /*8850*/  WARPSYNC 0xffffffff ;  /* 0xffffffff00007948 */ /* 0x000fe20003800000 */
[----:B------:R-:W-:Y:S06]  /*8860*/  BAR.SYNC.DEFER_BLOCKING 0x0 ;  /* 0x0000000000007b1d */ /* 0x000fec0000010000 */
.L_x_1368:
[----:B------:R-:W-:Y:S01]  /*8870*/  ISETP.GE.AND P0, PT, R178, 0x1, PT ;  /* 0x00000001b200780c */ /* 0x000fe20003f06270 */
[----:B------:R-:W-:Y:S01]  /*8880*/  BSSY B0, `(.L_x_1410) ;  /* 0x0000021000007945 */ /* 0x000fe20003800000 */
[----:B-1----:R-:W-:Y:S01]  /*8890*/  IMAD.IADD R9, R163, 0x1, R164 ;  /* 0x00000001a3097824 */ /* 0x002fe200078e02a4 */
[----:B------:R-:W-:-:S10]  /*88a0*/  MOV R0, RZ ;  /* 0x000000ff00007202 */ /* 0x000fd40000000f00 */
        /* <DEDUP_REMOVED lines=30> */
.L_x_1411:
[----:B------:R-:W-:Y:S05]  /*8a90*/  BSYNC B0 ;  /* 0x0000000000007941 */ /* 0x000fea0003800000 */
.L_x_1410:
[----:B------:R-:W2:Y:S01]  /*8aa0*/  LDL R2, [R1+0x40] ;  /* 0x0000400001027983 */ /* 0x000ea20000100800 */
        /* <DEDUP_REMOVED lines=64> */
[----:B--2---:R-:W-:-:S04]  /*8eb0*/  IMAD R252, R2, R0, RZ ;  /* 0x0000000002fc7224 */ /* 0x004fc800078e02ff */
[--C-:B------:R-:W-:Y:S01]  /*8ec0*/  IMAD.IADD R2, R252, 0x1, R0.reuse ;  /* 0x00000001fc027824 */ /* 0x100fe200078e0200 */
[----:B------:R-:W-:-:S04]  /*8ed0*/  PRMT R0, RZ, 0x7610, R0 ;  /* 0x00007610ff007816 */ /* 0x000fc80000000000 */
[----:B------:R-:W-:Y:S02]  /*8ee0*/  IMNMX R114, R160, R2, PT ;  /* 0x00000002a0727217 */ /* 0x000fe40003800200 */
[----:B------:R-:W-:Y:S02]  /*8ef0*/  CS2R R160, SRZ ;  /* 0x0000000000a07805 */ /* 0x000fe4000001ff00 */
[----:B------:R-:W-:Y:S01]  /*8f00*/  ISETP.GT.AND P0, PT, R114, R252, PT ;  /* 0x000000fc7200720c */ /* 0x000fe20003f04270 */
[----:B------:R1:W-:-:S12]  /*8f10*/  STL [R1+0x8], R114 ;  /* 0x0000087201007387 */ /* 0x0003d80000100800 */
[----:B------:R-:W-:Y:S05]  /*8f20*/  @!P0 BRA `(.L_x_1412) ;  /* 0x0000d7b000008947 */ /* 0x000fea0003800000 */
[----:B------:R-:W2:Y:S04]  /*8f30*/  LDL R118, [R1+0x4] ;  /* 0x0000040001767983 */ /* 0x000ea80000100800 */
[----:B------:R-:W3:Y:S04]  /*8f40*/  LDL R115, [R1] ;  /* 0x0000000001737983 */ /* 0x000ee80000100800 */
[----:B------:R-:W4:Y:S01]  /*8f50*/  LDL R19, [R1+0x14] ;  /* 0x0000140001137983 */ /* 0x000f220000100800 */
[----:B------:R-:W-:-:S04]  /*8f60*/  ISETP.NE.U32.AND P0, PT, RZ, c[0x0][0x340], PT ;  /* 0x0000d000ff007a0c */ /* 0x000fc80003f05070 */
[----:B------:R-:W-:-:S13]  /*8f70*/  ISETP.NE.AND.EX P0, PT, RZ, c[0x0][0x344], PT, P0 ;  /* 0x0000d100ff007a0c */ /* 0x000fda0003f05300 */
[----:B------:R-:W-:-:S04]  /*8f80*/  @P0 IMAD.MOV.U32 R2, RZ, RZ, 0x4 ;  /* 0x00000004ff020424 */ /* 0x000fc800078e00ff */
[----:B------:R-:W-:-:S05]  /*8f90*/  @P0 IMAD.WIDE R2, R217, R2, c[0x0][0x340] ;  /* 0x0000d000d9020625 */ /* 0x000fca00078e0202 */
[----:B------:R1:W4:Y:S01]  /*8fa0*/  @P0 LDG.E R16, [R2.64] ;  /* 0x0000000602100981 */ /* 0x000322000c1e1900 */
[----:B------:R-:W-:Y:S01]  /*8fb0*/  SHF.R.S32.HI R0, RZ, 0x1f, R176 ;  /* 0x0000001fff007819 */ /* 0x000fe200000114b0 */
[----:B------:R-:W-:Y:S01]  /*8fc0*/  IMAD.MOV.U32 R4, RZ, RZ, c[0x0][0x2c4] ;  /* 0x0000b100ff047624 */ /* 0x000fe200078e00ff */
[----:B------:R-:W-:Y:S02]  /*8fd0*/  ISETP.NE.U32.AND P2, PT, RZ, c[0x0][0x348], PT ;  /* 0x0000d200ff007a0c */ /* 0x000fe40003f45070 */
[----:B------:R-:W-:Y:S01]  /*8fe0*/  ISETP.GE.AND P5, PT, R134, c[0x0][0x1d4], PT ;  /* 0x0000750086007a0c */ /* 0x000fe20003fa6270 */
[----:B------:R-:W-:Y:S01]  /*8ff0*/  IMAD R0, R0, c[0x0][0x178], RZ ;  /* 0x00005e0000007a24 */ /* 0x000fe200078e02ff */
[----:B------:R-:W-:Y:S02]  /*9000*/  ISETP.NE.AND.EX P2, PT, RZ, c[0x0][0x34c], PT, P2 ;  /* 0x0000d300ff007a0c */ /* 0x000fe40003f45320 */
[----:B------:R-:W-:Y:S01]  /*9010*/  ISETP.NE.AND P3, PT, R4, 0x1, PT ;  /* 0x000000010400780c */ /* 0x000fe20003f65270 */
[----:B------:R-:W-:Y:S01]  /*9020*/  IMAD R0, R176, c[0x0][0x17c], R0 ;  /* 0x00005f00b0007a24 */ /* 0x000fe200078e0200 */
[----:B------:R-:W-:-:S02]  /*9030*/  SEL R6, R217, RZ, !P2 ;  /* 0x000000ffd9067207 */ /* 0x000fc40005000000 */
[----:B------:R-:W-:Y:S02]  /*9040*/  SHF.R.S32.HI R10, RZ, 0x1f, R205 ;  /* 0x0000001fff0a7819 */ /* 0x000fe400000114cd */
[----:B------:R-:W-:Y:S02]  /*9050*/  IADD3 R4, P1, R205, R9, RZ ;  /* 0x00000009cd047210 */ /* 0x000fe40007f3e0ff */
[----:B------:R-:W-:Y:S02]  /*9060*/  ISETP.GE.AND P4, PT, R132, c[0x0][0x1d4], PT ;  /* 0x0000750084007a0c */ /* 0x000fe40003f86270 */
[----:B------:R-:W-:Y:S02]  /*9070*/  LEA.HI.X.SX32 R12, R9, R10, 0x1, P1 ;  /* 0x0000000a090c7211 */ /* 0x000fe400008f0eff */
[----:B------:R-:W-:Y:S02]  /*9080*/  LOP3.LUT R206, R206, 0xfffffffb, RZ, 0xc0, !PT ;  /* 0xfffffffbcece7812 */ /* 0x000fe400078ec0ff */
[----:B------:R-:W-:Y:S01]  /*9090*/  ISETP.GE.AND P1, PT, R208, c[0x0][0x1d4], PT ;  /* 0x00007500d0007a0c */ /* 0x000fe20003f26270 */
[----:B-1----:R-:W-:Y:S01]  /*90a0*/  IMAD.WIDE.U32 R2, R176, c[0x0][0x178], RZ ;  /* 0x00005e00b0027a25 */ /* 0x002fe200078e00ff */
[----:B------:R-:W-:-:S02]  /*90b0*/  @P5 LOP3.LUT R206, R206, 0x4, RZ, 0xfc, !PT ;  /* 0x00000004cece5812 */ /* 0x000fc400078efcff */
[----:B------:R-:W-:Y:S01]  /*90c0*/  SEL R14, RZ, 0x1, P4 ;  /* 0x00000001ff0e7807 */ /* 0x000fe20002000000 */
[----:B------:R-:W-:Y:S01]  /*90d0*/  IMAD.IADD R3, R3, 0x1, R0 ;  /* 0x0000000103037824 */ /* 0x000fe200078e0200 */
[----:B------:R-:W-:Y:S02]  /*90e0*/  LEA R0, R215, R205, 0x5 ;  /* 0x000000cdd7007211 */ /* 0x000fe400078e28ff */
[----:B------:R-:W-:Y:S02]  /*90f0*/  LOP3.LUT R206, R206, 0xfffffff7, RZ, 0xc0, !PT ;  /* 0xfffffff7cece7812 */ /* 0x000fe400078ec0ff */
[----:B------:R-:W-:Y:S02]  /*9100*/  IADD3 R88, R114, -0x1, RZ ;  /* 0xffffffff72587810 */ /* 0x000fe40007ffe0ff */
[----:B------:R-:W-:Y:S02]  /*9110*/  @P4 LOP3.LUT R206, R206, 0x8, RZ, 0xfc, !PT ;  /* 0x00000008cece4812 */ /* 0x000fe400078efcff */
[----:B------:R-:W-:-:S02]  /*9120*/  ISETP.GE.AND P4, PT, R134, c[0x0][0x198], PT ;  /* 0x0000660086007a0c */ /* 0x000fc40003f86270 */
[----:B------:R-:W-:Y:S02]  /*9130*/  LOP3.LUT R206, R206, 0xfffffffd, RZ, 0xc0, !PT ;  /* 0xfffffffdcece7812 */ /* 0x000fe400078ec0ff */
[----:B--2---:R-:W-:Y:S02]  /*9140*/  SEL R7, R118, RZ, !P2 ;  /* 0x000000ff76077207 */ /* 0x004fe40005000000 */
[----:B------:R-:W-:Y:S01]  /*9150*/  ISETP.GE.AND P2, PT, R207, c[0x0][0x1d4], PT ;  /* 0x00007500cf007a0c */ /* 0x000fe20003f46270 */
[----:B---3--:R-:W-:-:S04]  /*9160*/  IMAD.WIDE.U32 R2, R115, c[0x0][0x1b8], R2 ;  /* 0x00006e0073027a25 */ /* 0x008fc800078e0002 */
[----:B------:R-:W-:Y:S02]  /*9170*/  IMAD R7, R7, c[0x0][0x1c0], RZ ;  /* 0x0000700007077a24 */ /* 0x000fe400078e02ff */
[----:B----4-:R-:W-:Y:S02]  /*9180*/  IMAD R5, R19, 0x80, R0 ;  /* 0x0000008013057824 */ /* 0x010fe400078e0200 */
[----:B------:R-:W-:Y:S02]  /*9190*/  IMAD R3, R115, c[0x0][0x1bc], R3 ;  /* 0x00006f0073037a24 */ /* 0x000fe400078e0203 */
[----:B------:R-:W-:Y:S02]  /*91a0*/  IMAD R15, R6, c[0x0][0x1c4], R7 ;  /* 0x00007100060f7a24 */ /* 0x000fe400078e0207 */
[----:B------:R-:W-:Y:S01]  /*91b0*/  @P2 LOP3.LUT R206, R206, 0x2, RZ, 0xfc, !PT ;  /* 0x00000002cece2812 */ /* 0x000fe200078efcff */
[----:B------:R-:W-:-:S03]  /*91c0*/  @P3 IMAD.HI.U32 R8, R5, c[0x0][0x2c8], RZ ;  /* 0x0000b20005083a27 */ /* 0x000fc600078e00ff */
[----:B------:R-:W-:Y:S01]  /*91d0*/  LOP3.LUT R206, R206, 0xfffffffe, RZ, 0xc0, !PT ;  /* 0xfffffffecece7812 */ /* 0x000fe200078ec0ff */
[----:B------:R-:W-:Y:S01]  /*91e0*/  IMAD.WIDE.U32 R6, R6, c[0x0][0x1c0], R2 ;  /* 0x0000700006067a25 */ /* 0x000fe200078e0002 */
[----:B------:R-:W-:Y:S02]  /*91f0*/  MOV R2, R132 ;  /* 0x0000008400027202 */ /* 0x000fe40000000f00 */
[----:B------:R-:W-:Y:S01]  /*9200*/  @P1 LOP3.LUT R206, R206, 0x1, RZ, 0xfc, !PT ;  /* 0x00000001cece1812 */ /* 0x000fe200078efcff */
[----:B------:R-:W-:Y:S02]  /*9210*/  IMAD.MOV.U32 R3, RZ, RZ, R133 ;  /* 0x000000ffff037224 */ /* 0x000fe400078e0085 */
[----:B------:R-:W-:Y:S01]  /*9220*/  IMAD.MOV.U32 R0, RZ, RZ, R5 ;  /* 0x000000ffff007224 */ /* 0x000fe200078e0005 */
[----:B------:R-:W-:Y:S01]  /*9230*/  @P3 SHF.R.U32.HI R0, RZ, c[0x0][0x2cc], R8 ;  /* 0x0000b300ff003a19 */ /* 0x000fe20000011608 */
[----:B------:R-:W-:Y:S01]  /*9240*/  IMAD.WIDE.U32 R10, R4, c[0x0][0x1e0], R2 ;  /* 0x00007800040a7a25 */ /* 0x000fe200078e0002 */
[----:B------:R-:W-:-:S02]  /*9250*/  ISETP.GE.AND P3, PT, R207, c[0x0][0x198], PT ;  /* 0x00006600cf007a0c */ /* 0x000fc40003f66270 */
[----:B------:R-:W-:Y:S01]  /*9260*/  SHF.R.S32.HI R13, RZ, 0x1f, R0 ;  /* 0x0000001fff0d7819 */ /* 0x000fe20000011400 */
[----:B------:R-:W-:Y:S01]  /*9270*/  IMAD.WIDE.U32 R8, R4, c[0x0][0x208], R2 ;  /* 0x0000820004087a25 */ /* 0x000fe200078e0002 */
[----:B------:R-:W-:Y:S02]  /*9280*/  SEL R3, RZ, 0xffffffff, P5 ;  /* 0xffffffffff037807 */ /* 0x000fe40002800000 */
[----:B------:R-:W-:Y:S01]  /*9290*/  ISETP.GE.AND P5, PT, R132, c[0x0][0x198], PT ;  /* 0x0000660084007a0c */ /* 0x000fe20003fa6270 */
[C---:B------:R-:W-:Y:S02]  /*92a0*/  IMAD R2, R12.reuse, c[0x0][0x1e0], RZ ;  /* 0x000078000c027a24 */ /* 0x040fe400078e02ff */
[----:B------:R-:W-:Y:S02]  /*92b0*/  IMAD R12, R12, c[0x0][0x208], RZ ;  /* 0x000082000c0c7a24 */ /* 0x000fe400078e02ff */
[----:B------:R-:W-:Y:S01]  /*92c0*/  IMAD R17, R4, c[0x0][0x1e4], R2 ;  /* 0x0000790004117a24 */ /* 0x000fe200078e0202 */
[----:B------:R-:W-:Y:S01]  /*92d0*/  IADD3 R2, -R0, RZ, RZ ;  /* 0x000000ff00027210 */ /* 0x000fe20007ffe1ff */
[----:B------:R-:W-:-:S02]  /*92e0*/  IMAD.SHL.U32 R18, R3, 0x2, RZ ;  /* 0x0000000203127824 */ /* 0x000fc400078e00ff */
[----:B------:R-:W-:Y:S01]  /*92f0*/  IMAD.IADD R3, R7, 0x1, R15 ;  /* 0x0000000107037824 */ /* 0x000fe200078e020f */
[----:B------:R-:W-:Y:S01]  /*9300*/  IADD3 R7, R11, R17, RZ ;  /* 0x000000110b077210 */ /* 0x000fe20007ffe0ff */
[----:B------:R-:W-:Y:S01]  /*9310*/  IMAD R15, R4, c[0x0][0x20c], R12 ;  /* 0x00008300040f7a24 */ /* 0x000fe200078e020c */
[----:B------:R-:W-:Y:S01]  /*9320*/  LOP3.LUT R14, R18, 0x2, R14, 0xe2, !PT ;  /* 0x00000002120e7812 */ /* 0x000fe200078ee20e */
[----:B------:R-:W-:Y:S01]  /*9330*/  IMAD R12, R2, c[0x0][0x2c4], R5 ;  /* 0x0000b100020c7a24 */ /* 0x000fe200078e0205 */
[----:B------:R-:W-:Y:S01]  /*9340*/  LEA R11, R19, R205, 0x7 ;  /* 0x000000cd130b7211 */ /* 0x000fe200078e38ff */
[----:B------:R-:W-:Y:S02]  /*9350*/  IMAD R4, R13, c[0x0][0x1b0], RZ ;  /* 0x00006c000d047a24 */ /* 0x000fe400078e02ff */
[----:B------:R-:W-:Y:S01]  /*9360*/  IMAD.MOV.U32 R2, RZ, RZ, R6 ;  /* 0x000000ffff027224 */ /* 0x000fe200078e0006 */
[----:B------:R-:W-:Y:S01]  /*9370*/  SEL R6, RZ, 0x4, P2 ;  /* 0x00000004ff067807 */ /* 0x000fe20001000000 */
[C---:B------:R-:W-:Y:S01]  /*9380*/  IMAD R13, R0.reuse, c[0x0][0x1b4], R4 ;  /* 0x00006d00000d7a24 */ /* 0x040fe200078e0204 */
[----:B------:R-:W-:Y:S01]  /*9390*/  SEL R4, RZ, 0x8, P1 ;  /* 0x00000008ff047807 */ /* 0x000fe20000800000 */
[----:B------:R-:W-:Y:S01]  /*93a0*/  IMAD.WIDE.U32 R2, R0, c[0x0][0x1b0], R2 ;  /* 0x00006c0000027a25 */ /* 0x000fe200078e0002 */
[----:B------:R-:W-:-:S02]  /*93b0*/  SHF.R.S32.HI R0, RZ, 0x1f, R12 ;  /* 0x0000001fff007819 */ /* 0x000fc4000001140c */
[----:B------:R-:W-:Y:S01]  /*93c0*/  LOP3.LUT R59, R4, R14, R6, 0xfe, !PT ;  /* 0x0000000e043b7212 */ /* 0x000fe200078efe06 */
[----:B------:R-:W-:Y:S01]  /*93d0*/  IMAD.IADD R3, R3, 0x1, R13 ;  /* 0x0000000103037824 */ /* 0x000fe200078e020d */
[----:B------:R-:W-:Y:S01]  /*93e0*/  MOV R6, R10 ;  /* 0x0000000a00067202 */ /* 0x000fe20000000f00 */
[----:B------:R-:W-:Y:S01]  /*93f0*/  IMAD R0, R0, c[0x0][0x1a8], RZ ;  /* 0x00006a0000007a24 */ /* 0x000fe200078e02ff */
[----:B------:R-:W-:Y:S01]  /*9400*/  ISETP.NE.U32.AND P1, PT, RZ, c[0x0][0x350], PT ;  /* 0x0000d400ff007a0c */ /* 0x000fe20003f25070 */
[----:B------:R-:W-:Y:S01]  /*9410*/  IMAD.IADD R5, R9, 0x1, R15 ;  /* 0x0000000109057824 */ /* 0x000fe200078e020f */
[----:B------:R-:W-:Y:S01]  /*9420*/  ISETP.GE.AND P2, PT, R208, c[0x0][0x198], PT ;  /* 0x00006600d0007a0c */ /* 0x000fe20003f46270 */
[----:B------:R-:W-:Y:S01]  /*9430*/  IMAD R10, R12, c[0x0][0x1ac], R0 ;  /* 0x00006b000c0a7a24 */ /* 0x000fe200078e0200 */
[----:B------:R-:W-:Y:S01]  /*9440*/  @P0 SHF.R.S32.HI R0, RZ, 0x1f, R16 ;  /* 0x0000001fff000819 */ /* 0x000fe20000011410 */
[----:B------:R-:W-:Y:S01]  /*9450*/  IMAD.MOV.U32 R4, RZ, RZ, R8 ;  /* 0x000000ffff047224 */ /* 0x000fe200078e0008 */
[----:B------:R-:W-:Y:S01]  /*9460*/  ISETP.NE.AND.EX P1, PT, RZ, c[0x0][0x354], PT, P1 ;  /* 0x0000d500ff007a0c */ /* 0x000fe20003f25310 */
[----:B------:R-:W-:Y:S01]  /*9470*/  IMAD.WIDE.U32 R6, R115, c[0x0][0x1e8], R6 ;  /* 0x00007a0073067a25 */ /* 0x000fe200078e0006 */
[----:B------:R-:W-:-:S03]  /*9480*/  @!P0 MOV R16, R217 ;  /* 0x000000d900108202 */ /* 0x000fc60000000f00 */
[----:B------:R-:W-:Y:S02]  /*9490*/  @!P0 IMAD.MOV.U32 R0, RZ, RZ, R118 ;  /* 0x000000ffff008224 */ /* 0x000fe400078e0076 */
[----:B------:R-:W-:-:S04]  /*94a0*/  IMAD.WIDE.U32 R8, R12, c[0x0][0x1a8], R2 ;  /* 0x00006a000c087a25 */ /* 0x000fc800078e0002 */
[----:B------:R-:W-:Y:S01]  /*94b0*/  IMAD.WIDE.U32 R2, R115, c[0x0][0x210], R4 ;  /* 0x0000840073027a25 */ /* 0x000fe200078e0004 */
[----:B------:R-:W-:-:S03]  /*94c0*/  LEA R15, P0, R8, c[0x0][0x160], 0x1 ;  /* 0x00005800080f7a11 */ /* 0x000fc600078008ff */
[C---:B------:R-:W-:Y:S01]  /*94d0*/  IMAD R5, R115.reuse, c[0x0][0x1ec], R7 ;  /* 0x00007b0073057a24 */ /* 0x040fe200078e0207 */
[----:B------:R-:W-:Y:S01]  /*94e0*/  SEL R7, R0, RZ, !P1 ;  /* 0x000000ff00077207 */ /* 0x000fe20004800000 */
[----:B------:R-:W-:Y:S01]  /*94f0*/  IMAD R3, R115, c[0x0][0x214], R3 ;  /* 0x0000850073037a24 */ /* 0x000fe200078e0203 */
[----:B------:R-:W-:Y:S01]  /*9500*/  SEL R0, R16, RZ, !P1 ;  /* 0x000000ff10007207 */ /* 0x000fe20004800000 */
[----:B------:R-:W-:Y:S02]  /*9510*/  IMAD.MOV.U32 R4, RZ, RZ, R6 ;  /* 0x000000ffff047224 */ /* 0x000fe400078e0006 */
[C---:B------:R-:W-:Y:S02]  /*9520*/  IMAD R6, R7.reuse, c[0x0][0x1f0], RZ ;  /* 0x00007c0007067a24 */ /* 0x040fe400078e02ff */
[----:B------:R-:W-:Y:S02]  /*9530*/  IMAD R7, R7, c[0x0][0x218], RZ ;  /* 0x0000860007077a24 */ /* 0x000fe400078e02ff */
[----:B------:R-:W-:-:S04]  /*9540*/  IMAD.WIDE.U32 R212, R0, c[0x0][0x218], R2 ;  /* 0x0000860000d47a25 */ /* 0x000fc800078e0002 */
[----:B------:R-:W-:-:S04]  /*9550*/  IMAD.WIDE.U32 R210, R0, c[0x0][0x1f0], R4 ;  /* 0x00007c0000d27a25 */ /* 0x000fc800078e0004 */
[C---:B------:R-:W-:Y:S02]  /*9560*/  IMAD R2, R0.reuse, c[0x0][0x1f4], R6 ;  /* 0x00007d0000027a24 */ /* 0x040fe400078e0206 */
[----:B------:R-:W-:Y:S02]  /*9570*/  IMAD.IADD R9, R9, 0x1, R10 ;  /* 0x0000000109097824 */ /* 0x000fe400078e020a */
[----:B------:R-:W-:Y:S02]  /*9580*/  IMAD R0, R0, c[0x0][0x21c], R7 ;  /* 0x0000870000007a24 */ /* 0x000fe400078e0207 */
[----:B------:R-:W-:Y:S01]  /*9590*/  IMAD.IADD R209, R211, 0x1, R2 ;  /* 0x00000001d3d17824 */ /* 0x000fe200078e0202 */
[----:B------:R-:W-:Y:S02]  /*95a0*/  LEA.HI.X R13, R8, c[0x0][0x164], R9, 0x1, P0 ;  /* 0x00005900080d7a11 */ /* 0x000fe400000f0c09 */
[----:B------:R-:W-:Y:S01]  /*95b0*/  IADD3 R214, R213, R0, RZ ;  /* 0x00000000d5d67210 */ /* 0x000fe20007ffe0ff */
[----:B------:R-:W-:Y:S05]  /*95c0*/  BRA.DIV ~URZ, `(.L_x_1413) ;  /* 0x000124c27f007947 */ /* 0x000fea000b800000 */
[----:B------:R1:W2:Y:S02]  /*95d0*/  SHFL.IDX PT, R10, R13, RZ, 0x181f ;  /* 0x00181fff0d0a7589 */ /* 0x0002a400000e0000 */
.L_x_1546:
[----:B------:R-:W-:Y:S05]  /*95e0*/  BRA.DIV ~URZ, `(.L_x_1414) ;  /* 0x000125127f007947 */ /* 0x000fea000b800000 */
[----:B------:R3:W4:Y:S02]  /*95f0*/  SHFL.IDX PT, R0, R15, RZ, 0x181f ;  /* 0x00181fff0f007589 */ /* 0x00072400000e0000 */
.L_x_1547:
[----:B------:R-:W-:Y:S01]  /*9600*/  IMAD R37, R177, c[0x0][0x2c4], RZ ;  /* 0x0000b100b1257a24 */ /* 0x000fe200078e02ff */
[----:B------:R-:W-:Y:S01]  /*9610*/  SHF.R.S32.HI R39, RZ, 0x1f, R134 ;  /* 0x0000001fff277819 */ /* 0x000fe20000011486 */
[----:B------:R-:W-:Y:S01]  /*9620*/  BSSY B0, `(.L_x_1415) ;  /* 0x0000017000007945 */ /* 0x000fe20003800000 */
[----:B------:R-:W-:-:S02]  /*9630*/  SHF.R.S32.HI R12, RZ, 0x1f, R207 ;  /* 0x0000001fff0c7819 */ /* 0x000fc400000114cf */
[----:B------:R-:W-:Y:S02]  /*9640*/  ISETP.GE.AND P6, PT, R11, R37, PT ;  /* 0x000000250b00720c */ /* 0x000fe40003fc6270 */
[----:B------:R-:W-:Y:S02]  /*9650*/  LEA.HI R38, R39, R134, RZ, 0x3 ;  /* 0x0000008627267211 */ /* 0x000fe400078f18ff */
[----:B------:R-:W-:Y:S02]  /*9660*/  SHF.R.S32.HI R14, RZ, 0x1f, R208 ;  /* 0x0000001fff0e7819 */ /* 0x000fe400000114d0 */
        /* <DEDUP_REMOVED lines=18> */
.L_x_1416:
[----:B------:R-:W-:Y:S05]  /*9790*/  BSYNC B0 ;  /* 0x0000000000007941 */ /* 0x000fea0003800000 */
.L_x_1415:
[----:B------:R-:W-:Y:S05]  /*97a0*/  BRA.DIV ~URZ, `(.L_x_1417) ;  /* 0x000123b27f007947 */ /* 0x000fea000b800000 */
[----:B--2---:R2:W1:Y:S04]  /*97b0*/  SHFL.IDX PT, R10, R13, 0x1, 0x181f ;  /* 0x00381f000d0a7f89 */ /* 0x00446800000e0000 */
[----:B----4-:R2:W4:Y:S02]  /*97c0*/  SHFL.IDX PT, R0, R15, 0x1, 0x181f ;  /* 0x00381f000f007f89 */ /* 0x01052400000e0000 */
.L_x_1548:
[----:B------:R-:W-:Y:S01]  /*97d0*/  IADD3 R2, R11, 0x20, RZ ;  /* 0x000000200b027810 */ /* 0x000fe20007ffe0ff */
[----:B------:R-:W-:Y:S03]  /*97e0*/  BSSY B0, `(.L_x_1418) ;  /* 0x0000012000007945 */ /* 0x000fe60003800000 */
[----:B------:R-:W-:-:S13]  /*97f0*/  ISETP.GE.AND P0, PT, R2, R37, PT ;  /* 0x000000250200720c */ /* 0x000fda0003f06270 */
        /* <DEDUP_REMOVED lines=16> */
.L_x_1419:
[----:B------:R-:W-:Y:S05]  /*9900*/  BSYNC B0 ;  /* 0x0000000000007941 */ /* 0x000fea0003800000 */
.L_x_1418:
[----:B------:R-:W-:Y:S05]  /*9910*/  BRA.DIV ~URZ, `(.L_x_1420) ;  /* 0x000123027f007947 */ /* 0x000fea000b800000 */
[----:B-1----:R1:W2:Y:S02]  /*9920*/  SHFL.IDX PT, R10, R13, 0x2, 0x181f ;  /* 0x00581f000d0a7f89 */ /* 0x0022a400000e0000 */
.L_x_1549:
[----:B------:R-:W-:Y:S05]  /*9930*/  BRA.DIV ~URZ, `(.L_x_1421) ;  /* 0x000123527f007947 */ /* 0x000fea000b800000 */
[----:B----4-:R4:W1:Y:S02]  /*9940*/  SHFL.IDX PT, R0, R15, 0x2, 0x181f ;  /* 0x00581f000f007f89 */ /* 0x01086400000e0000 */
.L_x_1550:
        /* <DEDUP_REMOVED lines=19> */
.L_x_1423:
[----:B------:R-:W-:Y:S05]  /*9a80*/  BSYNC B0 ;  /* 0x0000000000007941 */ /* 0x000fea0003800000 */
.L_x_1422:
[----:B------:R-:W-:Y:S05]  /*9a90*/  BRA.DIV ~URZ, `(.L_x_1424) ;  /* 0x000122527f007947 */ /* 0x000fea000b800000 */
[----:B--2---:R2:W3:Y:S04]  /*9aa0*/  SHFL.IDX PT, R10, R13, 0x3, 0x181f ;  /* 0x00781f000d0a7f89 */ /* 0x0044e800000e0000 */
[----:B-1----:R2:W1:Y:S02]  /*9ab0*/  SHFL.IDX PT, R0, R15, 0x3, 0x181f ;  /* 0x00781f000f007f89 */ /* 0x00246400000e0000 */
.L_x_1551:
[----:B--2---:R-:W2:Y:S01]  /*9ac0*/  LDL R103, [R1+0x8] ;  /* 0x0000080001677983 */ /* 0x004ea20000100800 */
[----:B------:R-:W-:Y:S01]  /*9ad0*/  IADD3 R2, R11, 0x60, RZ ;  /* 0x000000600b027810 */ /* 0x000fe20007ffe0ff */
[----:B------:R-:W-:Y:S01]  /*9ae0*/  IMAD.MOV.U32 R61, RZ, RZ, 0x30 ;  /* 0x00000030ff3d7424 */ /* 0x000fe200078e00ff */
[----:B------:R-:W-:Y:S01]  /*9af0*/  SHF.R.S32.HI R60, RZ, 0x1f, R88 ;  /* 0x0000001fff3c7819 */ /* 0x000fe20000011458 */
[----:B------:R-:W-:Y:S01]  /*9b00*/  IMAD.MOV.U32 R90, RZ, RZ, R210 ;  /* 0x000000ffff5a7224 */ /* 0x000fe200078e00d2 */
[----:B------:R-:W-:Y:S01]  /*9b10*/  ISETP.GE.AND P0, PT, R2, R37, PT ;  /* 0x000000250200720c */ /* 0x000fe20003f06270 */
[----:B------:R-:W-:-:S12]  /*9b20*/  IMAD.MOV.U32 R91, RZ, RZ, R209 ;  /* 0x000000ffff5b7224 */ /* 0x000fd800078e00d1 */
        /* <DEDUP_REMOVED lines=10> */
[----:B------:R-:W-:Y:S02]  /*9bd0*/  @!P0 LEA R4, P1, R208, R0, 0x1 ;  /* 0x00000000d0048211 */ /* 0x000fe400078208ff */
[----:B------:R-:W-:Y:S01]  /*9be0*/  LOP3.LUT P5, RZ, R206, 0x1, RZ, 0xc0, !PT ;  /* 0x00000001ceff7812 */ /* 0x000fe200078ac0ff */
[----:B------:R3:W-:Y:S01]  /*9bf0*/  @!P0 LDGSTS.E.BYPASS.LTC128B.128 [R201+0x17080], [R6.64], !P4 ;  /* 0x1708000006c98fae */ /* 0x0007e2000e101d46 */
[----:B------:R-:W-:Y:S02]  /*9c00*/  @!P0 LEA.HI.X R5, R208, R10, R14, 0x1, P1 ;  /* 0x0000000ad0058211 */ /* 0x000fe400008f0c0e */
[C---:B------:R-:W-:Y:S01]  /*9c10*/  LOP3.LUT P4, RZ, R206.reuse, 0x2, RZ, 0xc0, !PT ;  /* 0x00000002ceff7812 */ /* 0x040fe2000788c0ff */
[----:B------:R4:W-:Y:S01]  /*9c20*/  @!P0 LDGSTS.E.BYPASS.LTC128B.128 [R201+0x1b080], [R2.64], !P3 ;  /* 0x1b08000002c98fae */ /* 0x0009e2000d901d46 */
[----:B------:R-:W-:-:S03]  /*9c30*/  LOP3.LUT P3, RZ, R206, 0x4, RZ, 0xc0, !PT ;  /* 0x00000004ceff7812 */ /* 0x000fc6000786c0ff */
[----:B------:R1:W-:Y:S04]  /*9c40*/  @!P0 LDGSTS.E.BYPASS.LTC128B.128 [R201+0x1f080], [R4.64], !P2 ;  /* 0x1f08000004c98fae */ /* 0x0003e8000d101d46 */
[----:B------:R-:W0:Y:S01]  /*9c50*/  LDGDEPBAR ;  /* 0x00000000000079af */ /* 0x000e220000000000 */
[----:B------:R-:W-:Y:S01]  /*9c60*/  WARPSYNC 0xffffffff ;  /* 0xffffffff00007948 */ /* 0x000fe20003800000 */
[----:B---3--:R-:W-:Y:S02]  /*9c70*/  IMAD R7, R60, c[0x0][0x1e0], RZ ;  /* 0x000078003c077a24 */ /* 0x008fe400078e02ff */
[----:B----4-:R-:W-:Y:S01]  /*9c80*/  IMAD.WIDE.U32 R2, R88, c[0x0][0x1e0], RZ ;  /* 0x0000780058027a25 */ /* 0x010fe200078e00ff */
[----:B------:R-:W-:Y:S03]  /*9c90*/  BAR.SYNC.DEFER_BLOCKING 0x0 ;  /* 0x0000000000007b1d */ /* 0x000fe60000010000 */
[----:B--2---:R-:W-:-:S04]  /*9ca0*/  IMAD R61, R103, -0x30, R61 ;  /* 0xffffffd0673d7824 */ /* 0x004fc800078e023d */
[----:B------:R-:W-:-:S05]  /*9cb0*/  IMAD.IADD R89, R178, 0x1, R61 ;  /* 0x00000001b2597824 */ /* 0x000fca00078e023d */
[----:B------:R-:W-:-:S05]  /*9cc0*/  IMNMX R0, R89, 0x30, PT ;  /* 0x0000003059007817 */ /* 0x000fca0003800200 */
[----:B------:R-:W-:Y:S02]  /*9cd0*/  IMAD.IADD R6, R0, 0x1, -R205 ;  /* 0x0000000100067824 */ /* 0x000fe400078e0acd */
[----:B------:R-:W-:Y:S02]  /*9ce0*/  IMAD R0, R88, c[0x0][0x1e4], R7 ;  /* 0x0000790058007a24 */ /* 0x000fe400078e0207 */
[----:B------:R-:W-:Y:S01]  /*9cf0*/  IMAD.MOV.U32 R7, RZ, RZ, 0x20 ;  /* 0x00000020ff077424 */ /* 0x000fe200078e00ff */
[----:B------:R-:W-:Y:S01]  /*9d00*/  ISETP.GE.AND P0, PT, R6, 0x21, PT ;  /* 0x000000210600780c */ /* 0x000fe20003f06270 */
[----:B------:R-:W-:Y:S02]  /*9d10*/  IMAD.IADD R0, R3, 0x1, R0 ;  /* 0x0000000103007824 */ /* 0x000fe400078e0200 */
[----:B------:R-:W-:-:S04]  /*9d20*/  IMAD.WIDE.U32 R2, R2, 0x30, R90 ;  /* 0x0000003002027825 */ /* 0x000fc800078e005a */
[----:B------:R-:W-:Y:S02]  /*9d30*/  IMAD R0, R0, 0x30, RZ ;  /* 0x0000003000007824 */ /* 0x000fe400078e02ff */
[----:B-1----:R-:W-:-:S04]  /*9d40*/  IMAD.WIDE.U32 R4, R7, c[0x0][0x1e0], RZ ;  /* 0x0000780007047a25 */ /* 0x002fc800078e00ff */
[----:B------:R-:W-:Y:S02]  /*9d50*/  IMAD R7, R7, c[0x0][0x1e4], RZ ;  /* 0x0000790007077a24 */ /* 0x000fe400078e02ff */
[----:B------:R-:W-:Y:S01]  /*9d60*/  IMAD.IADD R0, R3, 0x1, R0 ;  /* 0x0000000103007824 */ /* 0x000fe200078e0200 */
[----:B------:R-:W-:-:S04]  /*9d70*/  @P0 IADD3 R3, P1, R2, R4, RZ ;  /* 0x0000000402030210 */ /* 0x000fc80007f3e0ff */
[----:B------:R-:W-:Y:S02]  /*9d80*/  @P0 IADD3.X R7, R0, R5, R7, P1, !PT ;  /* 0x0000000500070210 */ /* 0x000fe40000ffe407 */
[----:B------:R-:W-:-:S13]  /*9d90*/  ISETP.GE.AND P1, PT, R6, 0x1, PT ;  /* 0x000000010600780c */ /* 0x000fda0003f26270 */
[----:B------:R-:W-:-:S04]  /*9da0*/  @P1 LEA R4, P2, R2, c[0x0][0x1c8], 0x1 ;  /* 0x0000720002041a11 */ /* 0x000fc800078408ff */
[----:B------:R-:W-:Y:S02]  /*9db0*/  @P1 LEA.HI.X R5, R2, c[0x0][0x1cc], R0, 0x1, P2 ;  /* 0x0000730002051a11 */ /* 0x000fe400010f0c00 */
[----:B------:R-:W-:-:S04]  /*9dc0*/  @P0 LEA R2, P2, R3, c[0x0][0x1c8], 0x1 ;  /* 0x0000720003020a11 */ /* 0x000fc800078408ff */
[----:B------:R-:W-:Y:S02]  /*9dd0*/  @P0 LEA.HI.X R3, R3, c[0x0][0x1cc], R7, 0x1, P2 ;  /* 0x0000730003030a11 */ /* 0x000fe400010f0c07 */
[----:B------:R-:W-:-:S13]  /*9de0*/  LOP3.LUT P2, RZ, R206, 0x8, RZ, 0xc0, !PT ;  /* 0x00000008ceff7812 */ /* 0x000fda000784c0ff */
        /* <DEDUP_REMOVED lines=10> */
[----:B------:R1:W-:Y:S01]  /*9e90*/  @P0 LDGSTS.E.BYPASS.LTC128B.128 [R201+0xf880], [R2.64+0x180], !P5 ;  /* 0x0f88018002c90fae */ /* 0x0003e2000e901d46 */
[----:B------:R-:W-:-:S03]  /*9ea0*/  ISETP.LT.AND P0, PT, RZ, c[0x0][0x27c], PT ;  /* 0x00009f00ff007a0c */ /* 0x000fc60003f01270 */
[----:B------:R-:W0:Y:S10]  /*9eb0*/  LDGDEPBAR ;  /* 0x00000000000079af */ /* 0x000e340000000000 */
[----:B------:R-:W-:Y:S05]  /*9ec0*/  @P0 BRA `(.L_x_1425) ;  /* 0x0000002000000947 */ /* 0x000fea0003800000 */
[----:B------:R-:W-:-:S04]  /*9ed0*/  DEPBAR.LE SB0, 0x1 ;  /* 0x000080400000791a */ /* 0x000fc80000000000 */
[----:B------:R-:W-:Y:S05]  /*9ee0*/  BRA `(.L_x_1426) ;  /* 0x000069c000007947 */ /* 0x000fea0003800000 */
.L_x_1425:
        /* <DEDUP_REMOVED lines=19> */
[----:B------:R-:W-:Y:S01]  /*a020*/  CS2R R20, SRZ ;  /* 0x0000000000147805 */ /* 0x000fe2000001ff00 */
        /* <DEDUP_REMOVED lines=20> */
[----:B------:R-:W-:Y:S02]  /*a170*/  @!P0 IADD3 R6, P1, R2, R0, RZ ;  /* 0x0000000002068210 */ /* 0x000fe40007f3e0ff */
[----:B------:R-:W-:Y:S02]  /*a180*/  SHF.R.S32.HI R0, RZ, 0x1f, R137 ;  /* 0x0000001fff007819 */ /* 0x000fe40000011489 */
[----:B------:R1:W5:Y:S01]  /*a190*/  @!P0 LD.E.64 R16, [R10.64] ;  /* 0x000000060a108980 */ /* 0x000362000c101b00 */
[----:B------:R-:W-:Y:S01]  /*a1a0*/  @!P0 IMAD.X R7, R3, 0x1, R7, P1 ;  /* 0x0000000103078824 */ /* 0x000fe200008e0607 */
[----:B------:R-:W-:-:S04]  /*a1b0*/  SHF.L.U64.HI R0, R137, 0x1, R0 ;  /* 0x0000000189007819 */ /* 0x000fc80000010200 */
[----:B------:R2:W5:Y:S01]  /*a1c0*/  @!P0 LD.E.64 R8, [R6.64] ;  /* 0x0000000606088980 */ /* 0x000562000c101b00 */
[----:B------:R-:W-:Y:S01]  /*a1d0*/  ISETP.GE.AND P1, PT, R138, c[0x0][0x27c], PT ;  /* 0x00009f008a007a0c */ /* 0x000fe20003f26270 */
[----:B-1----:R-:W-:-:S05]  /*a1e0*/  IMAD.SHL.U32 R10, R137, 0x2, RZ ;  /* 0x00000002890a7824 */ /* 0x002fca00078e00ff */
[----:B------:R-:W-:-:S05]  /*a1f0*/  @!P2 IADD3 R12, P0, R4, R10, RZ ;  /* 0x0000000a040ca210 */ /* 0x000fca0007f1e0ff */
[----:B------:R-:W-:Y:S01]  /*a200*/  @!P2 IMAD.X R13, R5, 0x1, R0, P0 ;  /* 0x00000001050da824 */ /* 0x000fe200000e0600 */
[----:B------:R-:W-:-:S05]  /*a210*/  @!P2 IADD3 R22, P0, R2, R10, RZ ;  /* 0x0000000a0216a210 */ /* 0x000fca0007f1e0ff */
[----:B------:R-:W-:Y:S01]  /*a220*/  @!P2 IMAD.X R23, R3, 0x1, R0, P0 ;  /* 0x000000010317a824 */ /* 0x000fe200000e0600 */
[----:B------:R-:W-:Y:S01]  /*a230*/  ISETP.GE.AND P0, PT, R140, c[0x0][0x27c], PT ;  /* 0x00009f008c007a0c */ /* 0x000fe20003f06270 */
[----:B------:R-:W-:Y:S01]  /*a240*/  CS2R R14, SRZ ;  /* 0x00000000000e7805 */ /* 0x000fe2000001ff00 */
[----:B--2---:R-:W-:Y:S01]  /*a250*/  CS2R R6, SRZ ;  /* 0x0000000000067805 */ /* 0x004fe2000001ff00 */
[----:B------:R-:W-:Y:S01]  /*a260*/  @!P1 IMAD.WIDE R18, R138, 0x2, R4 ;  /* 0x000000028a129825 */ /* 0x000fe200078e0204 */
[----:B------:R-:W-:-:S03]  /*a270*/  SHF.R.S32.HI R0, RZ, 0x1f, R140 ;  /* 0x0000001fff007819 */ /* 0x000fc6000001148c */
[----:B------:R-:W-:Y:S01]  /*a280*/  @!P1 IMAD.WIDE R10, R138, 0x2, R2 ;  /* 0x000000028a0a9825 */ /* 0x000fe200078e0202 */
[----:B------:R1:W5:Y:S03]  /*a290*/  @!P1 LD.E.64 R14, [R18.64] ;  /* 0x00000006120e9980 */ /* 0x000366000c101b00 */
[C---:B------:R-:W-:Y:S01]  /*a2a0*/  IMAD.SHL.U32 R20, R140.reuse, 0x2, RZ ;  /* 0x000000028c147824 */ /* 0x040fe200078e00ff */
[----:B------:R2:W5:Y:S01]  /*a2b0*/  @!P1 LD.E.64 R6, [R10.64] ;  /* 0x000000060a069980 */ /* 0x000562000c101b00 */
[----:B------:R-:W-:-:S03]  /*a2c0*/  SHF.L.U64.HI R0, R140, 0x1, R0 ;  /* 0x000000018c007819 */ /* 0x000fc60000010200 */
[----:B------:R-:W-:-:S05]  /*a2d0*/  @!P0 IADD3 R4, P1, R4, R20, RZ ;  /* 0x0000001404048210 */ /* 0x000fca0007f3e0ff */
[--C-:B------:R-:W-:Y:S01]  /*a2e0*/  @!P0 IMAD.X R5, R5, 0x1, R0.reuse, P1 ;  /* 0x0000000105058824 */ /* 0x100fe200008e0600 */
[----:B------:R-:W-:Y:S02]  /*a2f0*/  @!P0 IADD3 R2, P1, R2, R20, RZ ;  /* 0x0000001402028210 */ /* 0x000fe40007f3e0ff */
[----:B------:R-:W-:Y:S01]  /*a300*/  CS2R R20, SRZ ;  /* 0x0000000000147805 */ /* 0x000fe2000001ff00 */
[----:B-1----:R-:W-:Y:S02]  /*a310*/  CS2R R18, SRZ ;  /* 0x0000000000127805 */ /* 0x002fe4000001ff00 */
[----:B------:R-:W-:-:S03]  /*a320*/  @!P0 IMAD.X R3, R3, 0x1, R0, P1 ;  /* 0x0000000103038824 */ /* 0x000fc600008e0600 */
[----:B------:R1:W5:Y:S01]  /*a330*/  @!P0 LD.E.64 R20, [R4.64] ;  /* 0x0000000604148980 */ /* 0x000362000c101b00 */
[----:B--2---:R-:W-:-:S03]  /*a340*/  CS2R R10, SRZ ;  /* 0x00000000000a7805 */ /* 0x004fc6000001ff00 */
[----:B------:R2:W5:Y:S04]  /*a350*/  @!P2 LD.E.64 R18, [R12.64] ;  /* 0x000000060c12a980 */ /* 0x000568000c101b00 */
[----:B------:R1:W5:Y:S01]  /*a360*/  @!P2 LD.E.64 R10, [R22.64] ;  /* 0x00000006160aa980 */ /* 0x000362000c101b00 */
[----:B--2---:R-:W-:-:S06]  /*a370*/  CS2R R12, SRZ ;  /* 0x00000000000c7805 */ /* 0x004fcc000001ff00 */
[----:B------:R1:W5:Y:S02]  /*a380*/  @!P0 LD.E.64 R12, [R2.64] ;  /* 0x00000006020c8980 */ /* 0x000364000c101b00 */
.L_x_1429:
[----:B-123--:R-:W-:Y:S05]  /*a390*/  BSYNC B0 ;  /* 0x0000000000007941 */ /* 0x00efea0003800000 */
.L_x_1428:
[----:B------:R-:W2:Y:S01]  /*a3a0*/  LDL R38, [R1+0x14] ;  /* 0x0000140001267983 */ /* 0x000ea20000100800 */
        /* <DEDUP_REMOVED lines=18> */
[----:B------:R-:W-:Y:S01]  /*a4d0*/  IMAD.MOV.U32 R21, RZ, RZ, R6 ;  /* 0x000000ffff157224 */ /* 0x000fe200078e0006 */
        /* <DEDUP_REMOVED lines=9> */
[----:B------:R-:W-:-:S04]  /*a570*/  DEPBAR.LE SB0, 0x1 ;  /* 0x000080400000791a */ /* 0x000fc80000000000 */
[----:B------:R-:W-:Y:S01]  /*a580*/  SHF.R.U32.HI R27, RZ, 0x10, R17 ;  /* 0x00000010ff1b7819 */ /* 0x000fe20000011611 */
[----:B------:R-:W-:Y:S01]  /*a590*/  IMAD.MOV.U32 R17, RZ, RZ, R9 ;  /* 0x000000ffff117224 */ /* 0x000fe200078e0009 */
[----:B------:R-:W-:Y:S01]  /*a5a0*/  SHF.R.U32.HI R31, RZ, 0x10, R15 ;  /* 0x00000010ff1f7819 */ /* 0x000fe2000001160f */
[----:B------:R-:W-:Y:S01]  /*a5b0*/  BSSY B1, `(.L_x_1430) ;  /* 0x00000c4000017945 */ /* 0x000fe20003800000 */
        /* <DEDUP_REMOVED lines=24> */
[----:B------:R-:W-:Y:S01]  /*a740*/  BAR.SYNC.DEFER_BLOCKING 0x0 ;  /* 0x0000000000007b1d */ /* 0x000fe20000010000 */
[----:B--2---:R-:W-:-:S05]  /*a750*/  IMAD R2, R38, -0x80, R37 ;  /* 0xffffff8026027824 */ /* 0x004fca00078e0225 */
[----:B------:R-:W-:-:S04]  /*a760*/  IMNMX R16, R2, 0x80, PT ;  /* 0x0000008002107817 */ /* 0x000fc80003800200 */
[----:B------:R-:W-:-:S13]  /*a770*/  ISETP.GE.AND P0, PT, R205, R16, PT ;  /* 0x00000010cd00720c */ /* 0x000fda0003f06270 */
        /* <DEDUP_REMOVED lines=42> */
.L_x_1433:
[----:B------:R-:W-:Y:S05]  /*aa20*/  BSYNC B0 ;  /* 0x0000000000007941 */ /* 0x000fea0003800000 */
.L_x_1432:
        /* <DEDUP_REMOVED lines=41> */
.L_x_1435:
[----:B------:R-:W-:Y:S05]  /*acc0*/  BSYNC B0 ;  /* 0x0000000000007941 */ /* 0x000fea0003800000 */
.L_x_1434:
        /* <DEDUP_REMOVED lines=41> */
.L_x_1437:
[----:B------:R-:W-:Y:S05]  /*af60*/  BSYNC B0 ;  /* 0x0000000000007941 */ /* 0x000fea0003800000 */
.L_x_1436:
        /* <DEDUP_REMOVED lines=40> */
.L_x_1431:
[----:B------:R-:W-:Y:S05]  /*b1f0*/  BSYNC B1 ;  /* 0x0000000000017941 */ /* 0x000fea0003800000 */
.L_x_1430:
        /* <DEDUP_REMOVED lines=45> */
.L_x_1441:
[----:B------:R-:W-:Y:S05]  /*b4d0*/  BSYNC B0 ;  /* 0x0000000000007941 */ /* 0x000fea0003800000 */
.L_x_1440:
        /* <DEDUP_REMOVED lines=41> */
.L_x_1443:
[----:B------:R-:W-:Y:S05]  /*b770*/  BSYNC B0 ;  /* 0x0000000000007941 */ /* 0x000fea0003800000 */
.L_x_1442:
        /* <DEDUP_REMOVED lines=41> */
.L_x_1445:
[----:B------:R-:W-:Y:S05]  /*ba10*/  BSYNC B0 ;  /* 0x0000000000007941 */ /* 0x000fea0003800000 */
.L_x_1444:
        /* <DEDUP_REMOVED lines=40> */
.L_x_1439:
[----:B------:R-:W-:Y:S05]  /*bca0*/  BSYNC B1 ;  /* 0x0000000000017941 */ /* 0x000fea0003800000 */
.L_x_1438:
        /* <DEDUP_REMOVED lines=45> */
.L_x_1449:
[----:B------:R-:W-:Y:S05]  /*bf80*/  BSYNC B0 ;  /* 0x0000000000007941 */ /* 0x000fea0003800000 */
.L_x_1448:
        /* <DEDUP_REMOVED lines=41> */
.L_x_1451:
[----:B------:R-:W-:Y:S05]  /*c220*/  BSYNC B0 ;  /* 0x0000000000007941 */ /* 0x000fea0003800000 */
.L_x_1450:
        /* <DEDUP_REMOVED lines=41> */
.L_x_1453:
[----:B------:R-:W-:Y:S05]  /*c4c0*/  BSYNC B0 ;  /* 0x0000000000007941 */ /* 0x000fea0003800000 */
.L_x_1452:
        /* <DEDUP_REMOVED lines=40> */
.L_x_1447:
[----:B------:R-:W-:Y:S05]  /*c750*/  BSYNC B1 ;  /* 0x0000000000017941 */ /* 0x000fea0003800000 */
.L_x_1446:
        /* <DEDUP_REMOVED lines=44> */
.L_x_1456:
[----:B------:R-:W-:Y:S05]  /*ca20*/  BSYNC B0 ;  /* 0x0000000000007941 */ /* 0x000fea0003800000 */
.L_x_1455:
        /* <DEDUP_REMOVED lines=41> */
.L_x_1458:
[----:B------:R-:W-:Y:S05]  /*ccc0*/  BSYNC B0 ;  /* 0x0000000000007941 */ /* 0x000fea0003800000 */
.L_x_1457:
        /* <DEDUP_REMOVED lines=41> */
.L_x_1460:
[----:B------:R-:W-:Y:S05]  /*cf60*/  BSYNC B0 ;  /* 0x0000000000007941 */ /* 0x000fea0003800000 */
.L_x_1459:
        /* <DEDUP_REMOVED lines=41> */
.L_x_1427:
        /* <DEDUP_REMOVED lines=36> */
.L_x_1462:
[----:B-123--:R-:W-:Y:S05]  /*d440*/  BSYNC B0 ;  /* 0x0000000000007941 */ /* 0x00efea0003800000 */
.L_x_1461:
[----:B------:R-:W2:Y:S01]  /*d450*/  LDL R40, [R1+0x14] ;  /* 0x0000140001287983 */ /* 0x000ea20000100800 */
[--C-:B-----5:R-:W-:Y:S01]  /*d460*/  IMAD.MOV.U32 R20, RZ, RZ, R13.reuse ;  /* 0x000000ffff147224 */ /* 0x120fe200078e000d */
[----:B------:R-:W-:Y:S01]  /*d470*/  SHF.R.U32.HI R2, RZ, 0x10, R13 ;  /* 0x00000010ff027819 */ /* 0x000fe2000001160d */
[----:B------:R-:W-:Y:S01]  /*d480*/  IMAD.MOV.U32 R33, RZ, RZ, R18 ;  /* 0x000000ffff217224 */ /* 0x000fe200078e0012 */
[--C-:B------:R-:W-:Y:S01]  /*d490*/  SHF.R.U64 R30, R18, 0x10, R19.reuse ;  /* 0x00000010121e7819 */ /* 0x100fe20000001213 */
[----:B------:R-:W-:Y:S01]  /*d4a0*/  IMAD.MOV.U32 R32, RZ, RZ, R19 ;  /* 0x000000ffff207224 */ /* 0x000fe200078e0013 */
[----:B------:R-:W-:Y:S01]  /*d4b0*/  PRMT R42, R20, 0x5410, R2 ;  /* 0x00005410142a7816 */ /* 0x000fe20000000002 */
[----:B------:R-:W-:Y:S01]  /*d4c0*/  IMAD.MOV.U32 R28, RZ, RZ, R9 ;  /* 0x000000ffff1c7224 */ /* 0x000fe200078e0009 */
[----:B------:R-:W-:Y:S01]  /*d4d0*/  SHF.R.U32.HI R27, RZ, 0x10, R19 ;  /* 0x00000010ff1b7819 */ /* 0x000fe20000011613 */
[----:B------:R-:W-:Y:S01]  /*d4e0*/  IMAD.MOV.U32 R21, RZ, RZ, R12 ;  /* 0x000000ffff157224 */ /* 0x000fe200078e000c */
[----:B------:R-:W-:Y:S01]  /*d4f0*/  SHF.R.U64 R26, R8, 0x10, R9 ;  /* 0x00000010081a7819 */ /* 0x000fe20000001209 */
        /* <DEDUP_REMOVED lines=8> */
[----:B------:R-:W-:Y:S01]  /*d580*/  IMAD.MOV.U32 R29, RZ, RZ, R8 ;  /* 0x000000ffff1d7224 */ /* 0x000fe200078e0008 */
[--C-:B------:R-:W-:Y:S01]  /*d590*/  SHF.R.U64 R9, R4, 0x10, R5.reuse ;  /* 0x0000001004097819 */ /* 0x100fe20000001205 */
[----:B------:R-:W-:Y:S01]  /*d5a0*/  IMAD.MOV.U32 R11, RZ, RZ, R5 ;  /* 0x000000ffff0b7224 */ /* 0x000fe200078e0005 */
[--C-:B------:R-:W-:Y:S01]  /*d5b0*/  SHF.R.U64 R34, R16, 0x10, R17.reuse ;  /* 0x0000001010227819 */ /* 0x100fe20000001211 */
[----:B------:R-:W-:Y:S01]  /*d5c0*/  IMAD.MOV.U32 R25, RZ, RZ, R10 ;  /* 0x000000ffff197224 */ /* 0x000fe200078e000a */
[----:B------:R-:W-:Y:S01]  /*d5d0*/  SHF.R.U32.HI R31, RZ, 0x10, R17 ;  /* 0x00000010ff1f7819 */ /* 0x000fe20000011611 */
[----:B------:R-:W-:Y:S01]  /*d5e0*/  IMAD.MOV.U32 R17, RZ, RZ, R14 ;  /* 0x000000ffff117224 */ /* 0x000fe200078e000e */
[----:B------:R-:W-:Y:S01]  /*d5f0*/  SHF.R.U32.HI R4, RZ, 0x10, R5 ;  /* 0x00000010ff047819 */ /* 0x000fe20000011605 */
[--C-:B------:R-:W-:Y:S01]  /*d600*/  IMAD.MOV.U32 R16, RZ, RZ, R15.reuse ;  /* 0x000000ffff107224 */ /* 0x100fe200078e000f */
[--C-:B------:R-:W-:Y:S01]  /*d610*/  SHF.R.U64 R13, R14, 0x10, R15.reuse ;  /* 0x000000100e0d7819 */ /* 0x100fe2000000120f */
[----:B------:R-:W-:Y:S01]  /*d620*/  IMAD.MOV.U32 R8, RZ, RZ, R6 ;  /* 0x000000ffff087224 */ /* 0x000fe200078e0006 */
[----:B------:R-:W-:Y:S01]  /*d630*/  SHF.R.U32.HI R10, RZ, 0x10, R15 ;  /* 0x00000010ff0a7819 */ /* 0x000fe2000001160f */
[--C-:B------:R-:W-:Y:S01]  /*d640*/  IMAD.MOV.U32 R5, RZ, RZ, R7.reuse ;  /* 0x000000ffff057224 */ /* 0x100fe200078e0007 */
[----:B------:R-:W-:Y:S01]  /*d650*/  SHF.R.U64 R3, R6, 0x10, R7 ;  /* 0x0000001006037819 */ /* 0x000fe20000001207 */
[----:B------:R-:W-:-:S04]  /*d660*/  DEPBAR.LE SB0, 0x1 ;  /* 0x000080400000791a */ /* 0x000fc80000000000 */
[----:B------:R-:W-:Y:S01]  /*d670*/  SHF.R.U32.HI R0, RZ, 0x10, R7 ;  /* 0x00000010ff007819 */ /* 0x000fe20000011607 */
[----:B------:R-:W-:Y:S01]  /*d680*/  BSSY B1, `(.L_x_1463) ;  /* 0x00000d1000017945 */ /* 0x000fe20003800000 */
        /* <DEDUP_REMOVED lines=15> */
[----:B------:R-:W-:Y:S01]  /*d780*/  SHF.R.S32.HI R50, RZ, 0x3, R38 ;  /* 0x00000003ff327819 */ /* 0x000fe20000011426 */
        /* <DEDUP_REMOVED lines=41> */
[--C-:B------:R-:W-:Y:S01]  /*da20*/  HADD2.F32 R6, -RZ, R9.reuse.H0_H0 ;  /* 0x20000009ff067230 */ /* 0x100fe20000004100 */
        /* <DEDUP_REMOVED lines=11> */
[--C-:B------:R-:W-:Y:S01]  /*dae0*/  HADD2.F32 R8, -RZ, R10.reuse.H0_H0 ;  /* 0x2000000aff087230 */ /* 0x100fe20000004100 */
        /* <DEDUP_REMOVED lines=41> */
.L_x_1466:
[----:B------:R-:W-:Y:S05]  /*dd80*/  BSYNC B0 ;  /* 0x0000000000007941 */ /* 0x000fea0003800000 */
.L_x_1465:
        /* <DEDUP_REMOVED lines=96> */
.L_x_1464:
[----:B------:R-:W-:Y:S05]  /*e390*/  BSYNC B1 ;  /* 0x0000000000017941 */ /* 0x000fea0003800000 */
.L_x_1463:
[----:B------:R-:W-:Y:S01]  /*e3a0*/  IADD3 R2, R205, 0x20, RZ ;  /* 0x00000020cd027810 */ /* 0x000fe20007ffe0ff */
[----:B------:R-:W-:Y:S03]  /*e3b0*/  BSSY B1, `(.L_x_1467) ;  /* 0x00000c6000017945 */ /* 0x000fe60003800000 */
[----:B------:R-:W-:-:S13]  /*e3c0*/  ISETP.GE.AND P0, PT, R2, R40, PT ;  /* 0x000000280200720c */ /* 0x000fda0003f06270 */
[----:B------:R-:W-:Y:S05]  /*e3d0*/  @P0 BRA `(.L_x_1468) ;  /* 0x00000c3000000947 */ /* 0x000fea0003800000 */
[----:B------:R-:W-:Y:S01]  /*e3e0*/  ISETP.GE.AND P0, PT, R132, c[0x0][0x27c], PT ;  /* 0x00009f0084007a0c */ /* 0x000fe20003f06270 */
[----:B------:R-:W-:Y:S01]  /*e3f0*/  BSSY B0, `(.L_x_1469) ;  /* 0x0000061000007945 */ /* 0x000fe20003800000 */
[----:B------:R-:W-:Y:S02]  /*e400*/  SHF.R.S32.HI R0, RZ, 0x1f, R2 ;  /* 0x0000001fff007819 */ /* 0x000fe40000011402 */
[----:B------:R-:W-:Y:S02]  /*e410*/  SHF.R.U32.HI R58, RZ, 0x3, R159 ;  /* 0x00000003ff3a7819 */ /* 0x000fe4000001169f */
[----:B------:R-:W-:-:S05]  /*e420*/  LEA.HI R0, R0, R2, RZ, 0x3 ;  /* 0x0000000200007211 */ /* 0x000fca00078f18ff */
[----:B------:R-:W-:-:S05]  /*e430*/  IMAD.SHL.U32 R0, R0, 0x40, RZ ;  /* 0x0000004000007824 */ /* 0x000fca00078e00ff */
[----:B------:R-:W-:Y:S01]  /*e440*/  LOP3.LUT R17, R0, 0xfffffe00, RZ, 0xc0, !PT ;  /* 0xfffffe0000117812 */ /* 0x000fe200078ec0ff */
        /* <DEDUP_REMOVED lines=25> */
[C---:B------:R-:W-:Y:S01]  /*e5e0*/  FMUL.FTZ R7, R2.reuse, R18 ;  /* 0x0000001202077220 */ /* 0x040fe20000410000 */
        /* <DEDUP_REMOVED lines=65> */
.L_x_1470:
[----:B------:R-:W-:Y:S05]  /*ea00*/  BSYNC B0 ;  /* 0x0000000000007941 */ /* 0x000fea0003800000 */
.L_x_1469:
[----:B------:R-:W-:-:S13]  /*ea10*/  ISETP.GE.AND P0, PT, R134, c[0x0][0x27c], PT ;  /* 0x00009f0086007a0c */ /* 0x000fda0003f06270 */
[----:B------:R-:W-:Y:S05]  /*ea20*/  @P0 BRA `(.L_x_1468) ;  /* 0x000005e000000947 */ /* 0x000fea0003800000 */
[----:B------:R-:W-:Y:S01]  /*ea30*/  MOV R0, c[0x0][0x27c] ;  /* 0x00009f0000007a02 */ /* 0x000fe20000000f00 */
[----:B------:R-:W-:Y:S01]  /*ea40*/  HADD2.F32 R13, -RZ, R53.H0_H0 ;  /* 0x20000035ff0d7230 */ /* 0x000fe20000004100 */
[----:B------:R-:W-:Y:S02]  /*ea50*/  LEA.HI R3, R39, R134, RZ, 0x6 ;  /* 0x0000008627037211 */ /* 0x000fe400078f30ff */
[----:B------:R-:W-:Y:S02]  /*ea60*/  LEA.HI R0, R0, R50, RZ, 0x1d ;  /* 0x0000003200007211 */ /* 0x000fe400078fe8ff */
[----:B------:R-:W-:Y:S02]  /*ea70*/  LOP3.LUT R2, R159, 0x38, R38, 0xf8, !PT ;  /* 0x000000389f027812 */ /* 0x000fe400078ef826 */
[----:B-1----:R-:W-:Y:S02]  /*ea80*/  SHF.L.U32 R5, R3, 0x7, RZ ;  /* 0x0000000703057819 */ /* 0x002fe400000006ff */
[----:B------:R-:W-:-:S02]  /*ea90*/  SHF.R.S32.HI R3, RZ, 0x1f, R0 ;  /* 0x0000001fff037819 */ /* 0x000fc40000011400 */
        /* <DEDUP_REMOVED lines=10> */
[----:B------:R-:W1:Y:S03]  /*eb40*/  LDS.128 R4, [R30] ;  /* 0x000000001e047984 */ /* 0x000e660000000c00 */
[----:B------:R-:W-:Y:S01]  /*eb50*/  IADD3 R2, R0, R2, R17 ;  /* 0x0000000200027210 */ /* 0x000fe20007ffe011 */
[----:B------:R-:W-:-:S03]  /*eb60*/  HADD2.F32 R0, -RZ, R49.H1_H1 ;  /* 0x30000031ff007230 */ /* 0x000fc60000004100 */
[----:B------:R-:W-:Y:S01]  /*eb70*/  SHF.L.U32 R27, R2, 0x1, RZ ;  /* 0x00000001021b7819 */ /* 0x000fe200000006ff */
[----:B------:R-:W-:-:S04]  /*eb80*/  HADD2.F32 R2, -RZ, R49.H0_H0 ;  /* 0x20000031ff027230 */ /* 0x000fc80000004100 */
        /* <DEDUP_REMOVED lines=16> */
[----:B------:R-:W-:Y:S01]  /*ec90*/  HADD2.F32 R5, -RZ, R51.H0_H0 ;  /* 0x20000033ff057230 */ /* 0x000fe20000004100 */
[-C--:B------:R-:W-:Y:S01]  /*eca0*/  FMUL.FTZ R32, R0, R3.reuse ;  /* 0x0000000300207220 */ /* 0x080fe20000410000 */
[--C-:B------:R-:W-:Y:S01]  /*ecb0*/  HADD2.F32 R21, -RZ, R6.reuse.H0_H0 ;  /* 0x20000006ff157230 */ /* 0x100fe20000004100 */
[----:B------:R-:W-:Y:S01]  /*ecc0*/  FFMA.FTZ R35, R11, R3, R2 ;  /* 0x000000030b237223 */ /* 0x000fe20000010002 */
[----:B------:R-:W-:Y:S01]  /*ecd0*/  HADD2.F32 R20, -RZ, R6.H1_H1 ;  /* 0x30000006ff147230 */ /* 0x000fe20000004100 */
[----:B------:R-:W-:Y:S01]  /*ece0*/  FMUL.FTZ R4, R5, R19 ;  /* 0x0000001305047220 */ /* 0x000fe20000410000 */
[--C-:B------:R-:W-:Y:S01]  /*ecf0*/  HADD2.F32 R8, -RZ, R10.reuse.H0_H0 ;  /* 0x2000000aff087230 */ /* 0x100fe20000004100 */
[----:B------:R-:W-:Y:S01]  /*ed00*/  FFMA.FTZ R13, R13, R17, -R33 ;  /* 0x000000110d0d7223 */ /* 0x000fe20000010821 */
        /* <DEDUP_REMOVED lines=48> */
.L_x_1468:
[----:B------:R-:W-:Y:S05]  /*f010*/  BSYNC B1 ;  /* 0x0000000000017941 */ /* 0x000fea0003800000 */
.L_x_1467:
[----:B------:R-:W-:Y:S01]  /*f020*/  IADD3 R0, R205, 0x40, RZ ;  /* 0x00000040cd007810 */ /* 0x000fe20007ffe0ff */
[----:B------:R-:W-:Y:S03]  /*f030*/  BSSY B1, `(.L_x_1471) ;  /* 0x00000c3000017945 */ /* 0x000fe60003800000 */
[----:B------:R-:W-:-:S13]  /*f040*/  ISETP.GE.AND P0, PT, R0, R40, PT ;  /* 0x000000280000720c */ /* 0x000fda0003f06270 */
[----:B------:R-:W-:Y:S05]  /*f050*/  @P0 BRA `(.L_x_1472) ;  /* 0x00000c0000000947 */ /* 0x000fea0003800000 */
[----:B------:R2:W5:Y:S01]  /*f060*/  LDL R37, [R1+0x48] ;  /* 0x0000480001257983 */ /* 0x0005620000100800 */
[----:B------:R-:W-:Y:S01]  /*f070*/  ISETP.GE.AND P0, PT, R132, c[0x0][0x27c], PT ;  /* 0x00009f0084007a0c */ /* 0x000fe20003f06270 */
[----:B------:R-:W-:Y:S01]  /*f080*/  BSSY B0, `(.L_x_1473) ;  /* 0x0000063000007945 */ /* 0x000fe20003800000 */
[C---:B------:R-:W-:Y:S02]  /*f090*/  IADD3 R38, R205.reuse, 0x40, RZ ;  /* 0x00000040cd267810 */ /* 0x040fe40007ffe0ff */
[----:B------:R-:W-:-:S03]  /*f0a0*/  IADD3 R39, R205, 0x40, RZ ;  /* 0x00000040cd277810 */ /* 0x000fc60007ffe0ff */
[----:B------:R-:W-:Y:S02]  /*f0b0*/  IMAD.SHL.U32 R38, R38, 0x40, RZ ;  /* 0x0000004026267824 */ /* 0x000fe400078e00ff */
[----:B------:R-:W-:-:S03]  /*f0c0*/  IMAD.SHL.U32 R39, R39, 0x40, RZ ;  /* 0x0000004027277824 */ /* 0x000fc600078e00ff */
[----:B------:R-:W-:Y:S02]  /*f0d0*/  LOP3.LUT R38, R38, 0x1c0, RZ, 0xc0, !PT ;  /* 0x000001c026267812 */ /* 0x000fe400078ec0ff */
[----:B------:R-:W-:Y:S02]  /*f0e0*/  LOP3.LUT R39, R39, 0x1c0, RZ, 0xc0, !PT ;  /* 0x000001c027277812 */ /* 0x000fe400078ec0ff */
[----:B------:R-:W-:Y:S01]  /*f0f0*/  SHF.R.U32.HI R38, RZ, 0x3, R38 ;  /* 0x00000003ff267819 */ /* 0x000fe20000011626 */
        /* <DEDUP_REMOVED lines=8> */
[----:B-----5:R-:W-:Y:S02]  /*f180*/  LOP3.LUT R3, R37, R0, R38, 0xf6, !PT ;  /* 0x0000000025037212 */ /* 0x020fe400078ef626 */
        /* <DEDUP_REMOVED lines=10> */
[----:B------:R-:W3:Y:S01]  /*f230*/  LDS.128 R8, [R27+0x10080] ;  /* 0x010080001b087984 */ /* 0x000ee20000000c00 */
[--C-:B-1----:R-:W-:Y:S02]  /*f240*/  HADD2.F32 R17, -RZ, R4.reuse.H0_H0 ;  /* 0x20000004ff117230 */ /* 0x102fe40000004100 */
[----:B------:R-:W-:Y:S02]  /*f250*/  HADD2.F32 R16, -RZ, R4.H1_H1 ;  /* 0x30000004ff107230 */ /* 0x000fe40000004100 */
[--C-:B------:R-:W-:Y:S02]  /*f260*/  HADD2.F32 R23, -RZ, R7.reuse.H0_H0 ;  /* 0x20000007ff177230 */ /* 0x100fe40000004100 */
[--C-:B---3--:R-:W-:Y:S02]  /*f270*/  HADD2.F32 R4, -RZ, R8.reuse.H0_H0 ;  /* 0x20000008ff047230 */ /* 0x108fe40000004100 */
        /* <DEDUP_REMOVED lines=67> */
.L_x_1474:
[----:B------:R-:W-:Y:S05]  /*f6b0*/  BSYNC B0 ;  /* 0x0000000000007941 */ /* 0x000fea0003800000 */
.L_x_1473:
[----:B------:R-:W-:-:S13]  /*f6c0*/  ISETP.GE.AND P0, PT, R134, c[0x0][0x27c], PT ;  /* 0x00009f0086007a0c */ /* 0x000fda0003f06270 */
[----:B------:R-:W-:Y:S05]  /*f6d0*/  @P0 BRA `(.L_x_1472) ;  /* 0x0000058000000947 */ /* 0x000fea0003800000 */
[----:B------:R-:W3:Y:S01]  /*f6e0*/  LDL R36, [R1+0x50] ;  /* 0x0000500001247983 */ /* 0x000ee20000100800 */
[----:B------:R-:W-:Y:S01]  /*f6f0*/  MOV R0, c[0x0][0x27c] ;  /* 0x00009f0000007a02 */ /* 0x000fe20000000f00 */
[----:B------:R-:W-:-:S03]  /*f700*/  HADD2.F32 R13, -RZ, R53.H0_H0 ;  /* 0x20000035ff0d7230 */ /* 0x000fc60000004100 */
        /* <DEDUP_REMOVED lines=8> */
[----:B-----5:R-:W-:Y:S01]  /*f790*/  IADD3 R0, R2, R0, R37 ;  /* 0x0000000002007210 */ /* 0x020fe20007ffe025 */
[----:B------:R-:W-:-:S03]  /*f7a0*/  HADD2.F32 R2, -RZ, R49.H0_H0 ;  /* 0x20000031ff027230 */ /* 0x000fc60000004100 */
[----:B-1----:R-:W-:Y:S01]  /*f7b0*/  SHF.L.U32 R27, R0, 0x1, RZ ;  /* 0x00000001001b7819 */ /* 0x002fe200000006ff */
[----:B------:R-:W-:-:S04]  /*f7c0*/  HADD2.F32 R0, -RZ, R49.H1_H1 ;  /* 0x30000031ff007230 */ /* 0x000fc80000004100 */
[----:B------:R-:W1:Y:S02]  /*f7d0*/  LDS.128 R8, [R27+0x10080] ;  /* 0x010080001b087984 */ /* 0x000e640000000c00 */
[--C-:B-1----:R-:W-:Y:S02]  /*f7e0*/  HADD2.F32 R15, -RZ, R11.reuse.H0_H0 ;  /* 0x2000000bff0f7230 */ /* 0x102fe40000004100 */
[----:B------:R-:W-:Y:S02]  /*f7f0*/  HADD2.F32 R14, -RZ, R11.H1_H1 ;  /* 0x3000000bff0e7230 */ /* 0x000fe40000004100 */
[----:B------:R-:W-:Y:S02]  /*f800*/  HADD2.F32 R3, -RZ, R8.H1_H1 ;  /* 0x30000008ff037230 */ /* 0x000fe40000004100 */
[----:B------:R-:W-:Y:S02]  /*f810*/  HADD2.F32 R11, -RZ, R54.H0_H0 ;  /* 0x20000036ff0b7230 */ /* 0x000fe40000004100 */
[----:B------:R-:W-:Y:S01]  /*f820*/  HADD2.F32 R12, -RZ, R10.H1_H1 ;  /* 0x3000000aff0c7230 */ /* 0x000fe20000004100 */
[----:B------:R-:W-:Y:S01]  /*f830*/  FMUL.FTZ R31, R0, R3 ;  /* 0x00000003001f7220 */ /* 0x000fe20000410000 */
[----:B---3--:R-:W1:Y:S02]  /*f840*/  LDS.128 R4, [R36] ;  /* 0x0000000024047984 */ /* 0x008e640000000c00 */
[----:B-1----:R-:W-:-:S02]  /*f850*/  HADD2.F32 R17, -RZ, R4.H0_H0 ;  /* 0x20000004ff117230 */ /* 0x002fc40000004100 */
[----:B------:R-:W-:Y:S02]  /*f860*/  HADD2.F32 R16, -RZ, R4.H1_H1 ;  /* 0x30000004ff107230 */ /* 0x000fe40000004100 */
[----:B------:R-:W-:Y:S02]  /*f870*/  HADD2.F32 R4, -RZ, R8.H0_H0 ;  /* 0x20000008ff047230 */ /* 0x000fe40000004100 */
[--C-:B------:R-:W-:Y:S02]  /*f880*/  HADD2.F32 R23, -RZ, R7.reuse.H0_H0 ;  /* 0x20000007ff177230 */ /* 0x100fe40000004100 */
[----:B------:R-:W-:Y:S01]  /*f890*/  HADD2.F32 R22, -RZ, R7.H1_H1 ;  /* 0x30000007ff167230 */ /* 0x000fe20000004100 */
[C---:B------:R-:W-:Y:S01]  /*f8a0*/  FMUL.FTZ R7, R2.reuse, R17 ;  /* 0x0000001102077220 */ /* 0x040fe20000410000 */
[--C-:B------:R-:W-:Y:S01]  /*f8b0*/  HADD2.F32 R19, -RZ, R5.reuse.H0_H0 ;  /* 0x20000005ff137230 */ /* 0x100fe20000004100 */
[----:B------:R-:W-:Y:S01]  /*f8c0*/  FMUL.FTZ R32, R2, R4 ;  /* 0x0000000402207220 */ /* 0x000fe20000410000 */
[----:B------:R-:W-:Y:S01]  /*f8d0*/  HADD2.F32 R18, -RZ, R5.H1_H1 ;  /* 0x30000005ff127230 */ /* 0x000fe20000004100 */
[----:B------:R-:W-:Y:S01]  /*f8e0*/  FMUL.FTZ R2, R0, R16 ;  /* 0x0000001000027220 */ /* 0x000fe20000410000 */
[----:B------:R-:W-:Y:S01]  /*f8f0*/  HADD2.F32 R5, -RZ, R51.H0_H0 ;  /* 0x20000033ff057230 */ /* 0x000fe20000004100 */
[----:B------:R-:W-:Y:S01]  /*f900*/  FFMA.FTZ R35, R13, R4, R7 ;  /* 0x000000040d237223 */ /* 0x000fe20000010007 */
[--C-:B------:R-:W-:Y:S01]  /*f910*/  HADD2.F32 R21, -RZ, R6.reuse.H0_H0 ;  /* 0x20000006ff157230 */ /* 0x100fe20000004100 */
[----:B------:R-:W-:Y:S01]  /*f920*/  FFMA.FTZ R34, R11, R3, R2 ;  /* 0x000000030b227223 */ /* 0x000fe20000010002 */
[----:B------:R-:W-:Y:S01]  /*f930*/  HADD2.F32 R20, -RZ, R6.H1_H1 ;  /* 0x30000006ff147230 */ /* 0x000fe20000004100 */
[----:B------:R-:W-:Y:S01]  /*f940*/  FMUL.FTZ R4, R5, R19 ;  /* 0x0000001305047220 */ /* 0x000fe20000410000 */
[----:B------:R-:W-:Y:S01]  /*f950*/  HADD2.F32 R8, -RZ, R10.H0_H0 ;  /* 0x2000000aff087230 */ /* 0x000fe20000004100 */
[----:B------:R-:W-:Y:S01]  /*f960*/  FFMA.FTZ R13, R13, R17, -R32 ;  /* 0x000000110d0d7223 */ /* 0x000fe20000010820 */
[----:B------:R-:W-:-:S02]  /*f970*/  HADD2.F32 R6, -RZ, R9.H0_H0 ;  /* 0x20000009ff067230 */ /* 0x000fc40000004100 */
        /* <DEDUP_REMOVED lines=46> */
.L_x_1472:
[----:B------:R-:W-:Y:S05]  /*fc60*/  BSYNC B1 ;  /* 0x0000000000017941 */ /* 0x000fea0003800000 */
.L_x_1471:
[----:B------:R-:W-:-:S04]  /*fc70*/  IADD3 R0, R205, 0x60, RZ ;  /* 0x00000060cd007810 */ /* 0x000fc80007ffe0ff */
[----:B------:R-:W-:-:S13]  /*fc80*/  ISETP.GE.AND P0, PT, R0, R40, PT ;  /* 0x000000280000720c */ /* 0x000fda0003f06270 */
[----:B------:R-:W-:Y:S05]  /*fc90*/  @P0 BRA `(.L_x_1454) ;  /* 0x00000c0000000947 */ /* 0x000fea0003800000 */
[----:B-----5:R3:W5:Y:S01]  /*fca0*/  LDL R37, [R1+0x44] ;  /* 0x0000440001257983 */ /* 0x0207620000100800 */
        /* <DEDUP_REMOVED lines=28> */
[----:B------:R-:W4:Y:S01]  /*fe70*/  LDS.128 R8, [R27+0x10080] ;  /* 0x010080001b087984 */ /* 0x000f220000000c00 */
[--C-:B-1----:R-:W-:Y:S02]  /*fe80*/  HADD2.F32 R17, -RZ, R4.reuse.H0_H0 ;  /* 0x20000004ff117230 */ /* 0x102fe40000004100 */
[----:B------:R-:W-:Y:S02]  /*fe90*/  HADD2.F32 R16, -RZ, R4.H1_H1 ;  /* 0x30000004ff107230 */ /* 0x000fe40000004100 */
[--C-:B------:R-:W-:Y:S02]  /*fea0*/  HADD2.F32 R23, -RZ, R7.reuse.H0_H0 ;  /* 0x20000007ff177230 */ /* 0x100fe40000004100 */
[--C-:B----4-:R-:W-:Y:S02]  /*feb0*/  HADD2.F32 R4, -RZ, R8.reuse.H0_H0 ;  /* 0x20000008ff047230 */ /* 0x110fe40000004100 */
        /* <DEDUP_REMOVED lines=67> */
.L_x_1476:
[----:B------:R-:W-:Y:S05]  /*102f0*/  BSYNC B0 ;  /* 0x0000000000007941 */ /* 0x000fea0003800000 */
.L_x_1475:
[----:B------:R-:W-:-:S13]  /*10300*/  ISETP.GE.AND P0, PT, R134, c[0x0][0x27c], PT ;  /* 0x00009f0086007a0c */ /* 0x000fda0003f06270 */
[----:B------:R-:W-:Y:S05]  /*10310*/  @P0 BRA `(.L_x_1454) ;  /* 0x0000058000000947 */ /* 0x000fea0003800000 */
[----:B-1----:R-:W4:Y:S01]  /*10320*/  LDL R36, [R1+0x4c] ;  /* 0x00004c0001247983 */ /* 0x002f220000100800 */
        /* <DEDUP_REMOVED lines=12> */
[----:B------:R-:W-:Y:S01]  /*103f0*/  SHF.L.U32 R27, R0, 0x1, RZ ;  /* 0x00000001001b7819 */ /* 0x000fe200000006ff */
        /* <DEDUP_REMOVED lines=8> */
[----:B----4-:R-:W1:Y:S02]  /*10480*/  LDS.128 R4, [R36] ;  /* 0x0000000024047984 */ /* 0x010e640000000c00 */
        /* <DEDUP_REMOVED lines=65> */
.L_x_1454:
[----:B------:R-:W-:Y:S05]  /*108a0*/  BSYNC B2 ;  /* 0x0000000000027941 */ /* 0x000fea0003800000 */
.L_x_1426:
[----:B-1----:R-:W1:Y:S01]  /*108b0*/  S2R R2, SR_TID.X ;  /* 0x0000000000027919 */ /* 0x002e620000002100 */
[----:B------:R-:W-:Y:S01]  /*108c0*/  IMAD R0, R60, c[0x0][0x208], RZ ;  /* 0x000082003c007a24 */ /* 0x000fe200078e02ff */
[----:B------:R-:W-:Y:S01]  /*108d0*/  MOV R4, R212 ;  /* 0x000000d400047202 */ /* 0x000fe20000000f00 */
[----:B------:R-:W-:Y:S01]  /*108e0*/  IMAD.MOV.U32 R5, RZ, RZ, R214 ;  /* 0x000000ffff057224 */ /* 0x000fe200078e00d6 */
[----:B------:R-:W-:-:S04]  /*108f0*/  DEPBAR.LE SB0, 0x0 ;  /* 0x000080000000791a */ /* 0x000fc80000000000 */
[----:B------:R-:W-:Y:S01]  /*10900*/  IMAD R0, R88, c[0x0][0x20c], R0 ;  /* 0x0000830058007a24 */ /* 0x000fe200078e0200 */
[----:B------:R-:W-:Y:S01]  /*10910*/  BAR.SYNC.DEFER_BLOCKING 0x0 ;  /* 0x0000000000007b1d */ /* 0x000fe20000010000 */
[----:B------:R-:W-:Y:S02]  /*10920*/  LOP3.LUT P5, RZ, R215, 0x2, RZ, 0xc0, !PT ;  /* 0x00000002d7ff7812 */ /* 0x000fe400078ac0ff */
[----:B------:R-:W-:Y:S02]  /*10930*/  LOP3.LUT P4, RZ, R59, 0x1, RZ, 0xc0, !PT ;  /* 0x000000013bff7812 */ /* 0x000fe4000788c0ff */
[----:B------:R-:W-:Y:S01]  /*10940*/  IADD3 R188, R143, 0x20, RZ ;  /* 0x000000208fbc7810 */ /* 0x000fe20007ffe0ff */
[----:B------:R-:W-:Y:S01]  /*10950*/  BSSY B0, `(.L_x_1477) ;  /* 0x0000128000007945 */ /* 0x000fe20003800000 */
[C---:B------:R-:W-:Y:S02]  /*10960*/  LOP3.LUT P3, RZ, R59.reuse, 0x2, RZ, 0xc0, !PT ;  /* 0x000000023bff7812 */ /* 0x040fe4000786c0ff */
[----:B------:R-:W-:-:S02]  /*10970*/  LOP3.LUT P2, RZ, R59, 0x4, RZ, 0xc0, !PT ;  /* 0x000000043bff7812 */ /* 0x000fc4000784c0ff */
[----:B-1----:R-:W-:Y:S01]  /*10980*/  ISETP.GT.AND P6, PT, R2, 0x7f, PT ;  /* 0x0000007f0200780c */ /* 0x002fe20003fc4270 */
[----:B------:R-:W-:-:S05]  /*10990*/  IMAD.WIDE.U32 R2, R88, c[0x0][0x208], RZ ;  /* 0x0000820058027a25 */ /* 0x000fca00078e00ff */
[----:B------:R-:W-:Y:S01]  /*109a0*/  IADD3 R0, R3, R0, RZ ;  /* 0x0000000003007210 */ /* 0x000fe20007ffe0ff */
[----:B------:R-:W-:Y:S01]  /*109b0*/  IMAD.WIDE.U32 R6, R2, 0x30, R4 ;  /* 0x0000003002067825 */ /* 0x000fe200078e0004 */
[----:B------:R-:W-:Y:S03]  /*109c0*/  LDSM.16.M88.4 R12, [R193] ;  /* 0x00000000c10c783b */ /* 0x000fe60000000200 */
[----:B------:R-:W-:Y:S01]  /*109d0*/  IMAD R0, R0, 0x30, RZ ;  /* 0x0000003000007824 */ /* 0x000fe200078e02ff */
[----:B------:R-:W-:Y:S01]  /*109e0*/  LEA R2, P1, R6, c[0x0][0x1f8], 0x1 ;  /* 0x00007e0006027a11 */ /* 0x000fe200078208ff */
[----:B------:R-:W1:Y:S01]  /*109f0*/  LDSM.16.M88.4 R20, [R143] ;  /* 0x000000008f14783b */ /* 0x000e620000000200 */
[----:B------:R-:W-:Y:S01]  /*10a00*/  @!P6 MOV R8, c[0x0][0x208] ;  /* 0x000082000008ea02 */ /* 0x000fe20000000f00 */
[----:B------:R-:W-:Y:S01]  /*10a10*/  IMAD.IADD R0, R7, 0x1, R0 ;  /* 0x0000000107007824 */ /* 0x000fe200078e0200 */
[----:B------:R-:W-:Y:S01]  /*10a20*/  @!P6 MOV R5, c[0x0][0x20c] ;  /* 0x000083000005ea02 */ /* 0x000fe20000000f00 */
[----:B------:R-:W-:Y:S01]  /*10a30*/  IMAD.MOV.U32 R7, RZ, RZ, R188 ;  /* 0x000000ffff077224 */ /* 0x000fe200078e00bc */
[----:B------:R-:W-:Y:S01]  /*10a40*/  @!P6 LEA R4, P0, R8, R2, 0x6 ;  /* 0x000000020804e211 */ /* 0x000fe200078030ff */
[----:B------:R-:W4:Y:S01]  /*10a50*/  LDSM.16.M88.4 R24, [R143+0x800] ;  /* 0x000800008f18783b */ /* 0x000f220000000200 */
[----:B------:R-:W-:-:S02]  /*10a60*/  LEA.HI.X R3, R6, c[0x0][0x1fc], R0, 0x1, P1 ;  /* 0x00007f0006037a11 */ /* 0x000fc400008f0c00 */
[----:B------:R-:W-:Y:S01]  /*10a70*/  MOV R0, 0x40 ;  /* 0x0000004000007802 */ /* 0x000fe20000000f00 */
[----:B------:R-:W-:Y:S01]  /*10a80*/  LDSM.16.M88.4 R44, [R143+0x1000] ;  /* 0x001000008f2c783b */ /* 0x000fe20000000200 */
[----:B------:R-:W-:Y:S02]  /*10a90*/  @!P6 LEA.HI.X R5, R8, R3, R5, 0x6, P0 ;  /* 0x000000030805e211 */ /* 0x000fe400000f3405 */
[----:B------:R-:W-:Y:S01]  /*10aa0*/  LOP3.LUT P0, RZ, R215, 0x4, RZ, 0xc0, !PT ;  /* 0x00000004d7ff7812 */ /* 0x000fe2000780c0ff */
[----:B------:R-:W-:Y:S01]  /*10ab0*/  LDSM.16.M88.4 R8, [R194] ;  /* 0x00000000c208783b */ /* 0x000fe20000000200 */
[----:B------:R-:W-:Y:S02]  /*10ac0*/  IADD3 R6, R61, R178, -R205 ;  /* 0x000000b23d067210 */ /* 0x000fe40007ffe8cd */
[----:B------:R-:W-:Y:S02]  /*10ad0*/  SEL R0, R0, 0xffffffc0, !P0 ;  /* 0xffffffc000007807 */ /* 0x000fe40004000000 */
[----:B------:R-:W-:-:S02]  /*10ae0*/  ISETP.LT.OR P0, PT, R6, 0x1, !P4 ;  /* 0x000000010600780c */ /* 0x000fc40006701670 */
[----:B------:R-:W-:Y:S02]  /*10af0*/  @P5 IADD3 R7, R143, -0x20, RZ ;  /* 0xffffffe08f075810 */ /* 0x000fe40007ffe0ff */
[----:B------:R-:W-:Y:S02]  /*10b00*/  LOP3.LUT P1, RZ, R59, 0x8, RZ, 0xc0, !PT ;  /* 0x000000083bff7812 */ /* 0x000fe4000782c0ff */
[----:B------:R-:W-:Y:S01]  /*10b10*/  @P5 IADD3 R188, R143, -0x20, RZ ;  /* 0xffffffe08fbc5810 */ /* 0x000fe20007ffe0ff */
[----:B-----5:R-:W2:Y:S03]  /*10b20*/  LDSM.16.M88.4 R36, [R7] ;  /* 0x000000000724783b */ /* 0x020ea60000000200 */
[----:B------:R-:W-:Y:S01]  /*10b30*/  IADD3 R142, R0, R188, RZ ;  /* 0x000000bc008e7210 */ /* 0x000fe20007ffe0ff */
[----:B------:R-:W3:Y:S04]  /*10b40*/  LDSM.16.M88.4 R52, [R7+0x800] ;  /* 0x000800000734783b */ /* 0x000ee80000000200 */
[----:B------:R-:W3:Y:S04]  /*10b50*/  LDSM.16.M88.4 R68, [R7+0x1000] ;  /* 0x001000000744783b */ /* 0x000ee80000000200 */
[----:B------:R-:W-:Y:S01]  /*10b60*/  @!PT LDS RZ, [RZ] ;  /* 0x00000000fffff984 */ /* 0x000fe20000000800 */
[----:B------:R-:W-:Y:S01]  /*10b70*/  @!PT LDS RZ, [RZ] ;  /* 0x00000000fffff984 */ /* 0x000fe20000000800 */
[----:B------:R-:W-:Y:S01]  /*10b80*/  @!PT LDS RZ, [RZ] ;  /* 0x00000000fffff984 */ /* 0x000fe20000000800 */
[----:B------:R2:W-:Y:S01]  /*10b90*/  LDGSTS.E.BYPASS.LTC128B.128 [R197+0x4080], [R2.64], !P0 ;  /* 0x0408000002c57fae */ /* 0x0005e2000c101d46 */
[C---:B------:R-:W-:Y:S01]  /*10ba0*/  ISETP.LT.OR P0, PT, R6.reuse, 0x1, !P3 ;  /* 0x000000010600780c */ /* 0x040fe20005f01670 */
[C---:B-1----:R-:W-:Y:S08]  /*10bb0*/  HMMA.16816.F32 R16, R12.reuse, R20, RZ ;  /* 0x000000140c10723c */ /* 0x042ff000000018ff */
[----:B------:R-:W-:Y:S04]  /*10bc0*/  HMMA.16816.F32 R28, R12, R22, RZ ;  /* 0x000000160c1c723c */ /* 0x000fe800000018ff */
[----:B------:R1:W-:Y:S01]  /*10bd0*/  LDGSTS.E.BYPASS.LTC128B.128 [R197+0x5880], [R2.64+0x80], !P0 ;  /* 0x0588008002c57fae */ /* 0x0003e2000c101d46 */
[----:B------:R-:W-:-:S03]  /*10be0*/  ISETP.LT.OR P0, PT, R6, 0x1, !P2 ;  /* 0x000000010600780c */ /* 0x000fc60005701670 */
[C---:B----4-:R-:W-:Y:S08]  /*10bf0*/  HMMA.16816.F32 R32, R12.reuse, R24, RZ ;  /* 0x000000180c20723c */ /* 0x050ff000000018ff */
[----:B------:R-:W-:Y:S02]  /*10c00*/  HMMA.16816.F32 R40, R12, R26, RZ ;  /* 0x0000001a0c28723c */ /* 0x000fe400000018ff */
[----:B------:R1:W-:Y:S01]  /*10c10*/  LDGSTS.E.BYPASS.LTC128B.128 [R197+0x7080], [R2.64+0x100], !P0 ;  /* 0x0708010002c57fae */ /* 0x0003e2000c101d46 */
[----:B------:R-:W-:-:S05]  /*10c20*/  ISETP.LT.OR P0, PT, R6, 0x1, !P1 ;  /* 0x000000010600780c */ /* 0x000fca0004f01670 */
[----:B--2---:R-:W-:Y:S08]  /*10c30*/  HMMA.16816.F32 R16, R8, R36, R16 ;  /* 0x000000240810723c */ /* 0x004ff00000001810 */
[----:B------:R1:W-:Y:S01]  /*10c40*/  LDGSTS.E.BYPASS.LTC128B.128 [R197+0x8880], [R2.64+0x180], !P0 ;  /* 0x0888018002c57fae */ /* 0x0003e2000c101d46 */
[C---:B------:R-:W-:Y:S01]  /*10c50*/  @!P6 ISETP.LT.OR P0, PT, R6.reuse, 0x21, !P4 ;  /* 0x000000210600e80c */ /* 0x040fe20006701670 */
[C---:B------:R-:W-:Y:S08]  /*10c60*/  HMMA.16816.F32 R48, R12.reuse, R44, RZ ;  /* 0x0000002c0c30723c */ /* 0x040ff000000018ff */
[----:B------:R-:W-:Y:S04]  /*10c70*/  HMMA.16816.F32 R44, R12, R46, RZ ;  /* 0x0000002e0c2c723c */ /* 0x000fe800000018ff */
[----:B------:R2:W-:Y:S01]  /*10c80*/  @!P6 LDGSTS.E.BYPASS.LTC128B.128 [R201+0x5080], [R4.64], !P0 ;  /* 0x0508000004c9efae */ /* 0x0005e2000c101d46 */
[----:B------:R-:W-:-:S03]  /*10c90*/  @!P6 ISETP.LT.OR P0, PT, R6, 0x21, !P3 ;  /* 0x000000210600e80c */ /* 0x000fc60005f01670 */
[C---:B------:R-:W-:Y:S08]  /*10ca0*/  HMMA.16816.F32 R28, R8.reuse, R38, R28 ;  /* 0x00000026081c723c */ /* 0x040ff0000000181c */
[----:B---3--:R-:W-:Y:S01]  /*10cb0*/  HMMA.16816.F32 R32, R8, R52, R32 ;  /* 0x000000340820723c */ /* 0x008fe20000001820 */
[----:B-1----:R-:W-:Y:S01]  /*10cc0*/  IADD3 R2, R143, R0, RZ ;  /* 0x000000008f027210 */ /* 0x002fe20007ffe0ff */
[----:B------:R2:W-:Y:S01]  /*10cd0*/  @!P6 LDGSTS.E.BYPASS.LTC128B.128 [R201+0x6880], [R4.64+0x80], !P0 ;  /* 0x0688008004c9efae */ /* 0x0005e2000c101d46 */
[----:B------:R-:W-:-:S05]  /*10ce0*/  @!P6 ISETP.LT.OR P0, PT, R6, 0x21, !P2 ;  /* 0x000000210600e80c */ /* 0x000fca0005701670 */
[C---:B------:R-:W-:Y:S08]  /*10cf0*/  HMMA.16816.F32 R40, R8.reuse, R54, R40 ;  /* 0x000000360828723c */ /* 0x040ff00000001828 */
[----:B------:R2:W-:Y:S01]  /*10d00*/  @!P6 LDGSTS.E.BYPASS.LTC128B.128 [R201+0x8080], [R4.64+0x100], !P0 ;  /* 0x0808010004c9efae */ /* 0x0005e2000c101d46 */
[----:B------:R-:W-:Y:S01]  /*10d10*/  @!P6 ISETP.LT.OR P0, PT, R6, 0x21, !P1 ;  /* 0x000000210600e80c */ /* 0x000fe20004f01670 */
[C---:B------:R-:W-:Y:S08]  /*10d20*/  HMMA.16816.F32 R48, R8.reuse, R68, R48 ;  /* 0x000000440830723c */ /* 0x040ff00000001830 */
[----:B------:R-:W-:Y:S04]  /*10d30*/  HMMA.16816.F32 R44, R8, R70, R44 ;  /* 0x00000046082c723c */ /* 0x000fe8000000182c */
[----:B------:R2:W-:Y:S01]  /*10d40*/  @!P6 LDGSTS.E.BYPASS.LTC128B.128 [R201+0x9880], [R4.64+0x180], !P0 ;  /* 0x0988018004c9efae */ /* 0x0005e2000c101d46 */
[----:B------:R-:W-:-:S03]  /*10d50*/  ISETP.GT.AND P0, PT, R88, R252, PT ;  /* 0x000000fc5800720c */ /* 0x000fc60003f04270 */
[----:B------:R-:W-:Y:S04]  /*10d60*/  LDSM.16.M88.4 R56, [R2] ;  /* 0x000000000238783b */ /* 0x000fe80000000200 */
[----:B------:R-:W-:Y:S04]  /*10d70*/  LDSM.16.M88.4 R24, [R195] ;  /* 0x00000000c318783b */ /* 0x000fe80000000200 */
[----:B------:R-:W-:Y:S04]  /*10d80*/  LDSM.16.M88.4 R76, [R142] ;  /* 0x000000008e4c783b */ /* 0x000fe80000000200 */
[----:B------:R-:W-:Y:S04]  /*10d90*/  LDSM.16.M88.4 R64, [R2+0x800] ;  /* 0x000800000240783b */ /* 0x000fe80000000200 */
[----:B------:R-:W-:Y:S04]  /*10da0*/  LDSM.16.M88.4 R60, [R2+0x1000] ;  /* 0x00100000023c783b */ /* 0x000fe80000000200 */
[----:B------:R-:W-:Y:S04]  /*10db0*/  LDSM.16.M88.4 R20, [R193+0x4000] ;  /* 0x00400000c114783b */ /* 0x000fe80000000200 */
[----:B--2---:R-:W1:Y:S04]  /*10dc0*/  LDSM.16.M88.4 R4, [R196] ;  /* 0x00000000c404783b */ /* 0x004e680000000200 */
[----:B------:R-:W2:Y:S04]  /*10dd0*/  LDSM.16.M88.4 R80, [R143+0x1800] ;  /* 0x001800008f50783b */ /* 0x000ea80000000200 */
[----:B------:R-:W3:Y:S04]  /*10de0*/  LDSM.16.M88.4 R72, [R142+0x800] ;  /* 0x000800008e48783b */ /* 0x000ee80000000200 */
[----:B------:R-:W4:Y:S04]  /*10df0*/  LDSM.16.M88.4 R36, [R142+0x1000] ;  /* 0x001000008e24783b */ /* 0x000f280000000200 */
[----:B------:R-:W-:Y:S04]  /*10e00*/  LDSM.16.M88.4 R68, [R143+0x2000] ;  /* 0x002000008f44783b */ /* 0x000fe80000000200 */
[----:B------:R-:W-:Y:S04]  /*10e10*/  LDSM.16.M88.4 R52, [R143+0x2800] ;  /* 0x002800008f34783b */ /* 0x000fe80000000200 */
[----:B------:R-:W-:Y:S04]  /*10e20*/  LDSM.16.M88.4 R84, [R142+0x4800] ;  /* 0x004800008e54783b */ /* 0x000fe80000000200 */
[----:B------:R-:W0:Y:S01]  /*10e30*/  LDGDEPBAR ;  /* 0x00000000000079af */ /* 0x000e220000000000 */
[C---:B-1----:R-:W-:Y:S03]  /*10e40*/  HMMA.16816.F32 R12, R4.reuse, R56, R16 ;  /* 0x00000038040c723c */ /* 0x042fe60000001810 */
[----:B------:R-:W-:Y:S05]  /*10e50*/  LDSM.16.M88.4 R16, [R194+0x4000] ;  /* 0x00400000c210783b */ /* 0x000fea0000000200 */
[C---:B------:R-:W-:Y:S01]  /*10e60*/  HMMA.16816.F32 R28, R4.reuse, R58, R28 ;  /* 0x0000003a041c723c */ /* 0x040fe2000000181c */
[----:B------:R-:W-:Y:S07]  /*10e70*/  LDSM.16.M88.4 R56, [R188+0x2000] ;  /* 0x00200000bc38783b */ /* 0x000fee0000000200 */
[----:B------:R-:W-:Y:S08]  /*10e80*/  HMMA.16816.F32 R32, R4, R64, R32 ;  /* 0x000000400420723c */ /* 0x000ff00000001820 */
[----:B------:R-:W-:Y:S01]  /*10e90*/  HMMA.16816.F32 R8, R24, R76, R12 ;  /* 0x0000004c1808723c */ /* 0x000fe2000000180c */
[----:B------:R-:W-:Y:S07]  /*10ea0*/  LDSM.16.M88.4 R12, [R196+0x4000] ;  /* 0x00400000c40c783b */ /* 0x000fee0000000200 */
[C---:B------:R-:W-:Y:S01]  /*10eb0*/  HMMA.16816.F32 R40, R4.reuse, R66, R40 ;  /* 0x000000420428723c */ /* 0x040fe20000001828 */
[----:B------:R-:W1:Y:S07]  /*10ec0*/  LDSM.16.M88.4 R64, [R188+0x1800] ;  /* 0x00180000bc40783b */ /* 0x000e6e0000000200 */
[C---:B------:R-:W-:Y:S08]  /*10ed0*/  HMMA.16816.F32 R48, R4.reuse, R60, R48 ;  /* 0x0000003c0430723c */ /* 0x040ff00000001830 */
[----:B------:R-:W-:Y:S01]  /*10ee0*/  HMMA.16816.F32 R44, R4, R62, R44 ;  /* 0x0000003e042c723c */ /* 0x000fe2000000182c */
[----:B------:R-:W-:Y:S07]  /*10ef0*/  LDSM.16.M88.4 R60, [R2+0x2000] ;  /* 0x00200000023c783b */ /* 0x000fee0000000200 */
[----:B------:R-:W-:Y:S01]  /*10f00*/  HMMA.16816.F32 R28, R24, R78, R28 ;  /* 0x0000004e181c723c */ /* 0x000fe2000000181c */
[----:B------:R-:W-:Y:S07]  /*10f10*/  LDSM.16.M88.4 R76, [R143+0x3000] ;  /* 0x003000008f4c783b */ /* 0x000fee0000000200 */
[----:B--2---:R-:W-:Y:S01]  /*10f20*/  HMMA.16816.F32 R4, R20, R80, R8 ;  /* 0x000000501404723c */ /* 0x004fe20000001808 */
[----:B------:R-:W-:Y:S07]  /*10f30*/  LDSM.16.M88.4 R8, [R195+0x4000] ;  /* 0x00400000c308783b */ /* 0x000fee0000000200 */
[C---:B---3--:R-:W-:Y:S08]  /*10f40*/  HMMA.16816.F32 R32, R24.reuse, R72, R32 ;  /* 0x000000481820723c */ /* 0x048ff00000001820 */
[C---:B------:R-:W-:Y:S01]  /*10f50*/  HMMA.16816.F32 R40, R24.reuse, R74, R40 ;  /* 0x0000004a1828723c */ /* 0x040fe20000001828 */
[----:B------:R-:W2:Y:S07]  /*10f60*/  LDSM.16.M88.4 R72, [R2+0x1800] ;  /* 0x001800000248783b */ /* 0x000eae0000000200 */
[C---:B----4-:R-:W-:Y:S08]  /*10f70*/  HMMA.16816.F32 R48, R24.reuse, R36, R48 ;  /* 0x000000241830723c */ /* 0x050ff00000001830 */
[----:B------:R-:W-:Y:S01]  /*10f80*/  HMMA.16816.F32 R44, R24, R38, R44 ;  /* 0x00000026182c723c */ /* 0x000fe2000000182c */
[----:B------:R-:W-:Y:S07]  /*10f90*/  LDSM.16.M88.4 R36, [R2+0x2800] ;  /* 0x002800000224783b */ /* 0x000fee0000000200 */
[----:B------:R-:W-:Y:S01]  /*10fa0*/  HMMA.16816.F32 R24, R20, R82, R28 ;  /* 0x000000521418723c */ /* 0x000fe2000000181c */
[----:B------:R-:W3:Y:S04]  /*10fb0*/  LDSM.16.M88.4 R28, [R188+0x2800] ;  /* 0x00280000bc1c783b */ /* 0x000ee80000000200 */
[----:B------:R-:W-:Y:S03]  /*10fc0*/  LDSM.16.M88.4 R80, [R2+0x4000] ;  /* 0x004000000250783b */ /* 0x000fe60000000200 */
[----:B-1----:R-:W-:Y:S08]  /*10fd0*/  HMMA.16816.F32 R4, R16, R64, R4 ;  /* 0x000000401004723c */ /* 0x002ff00000001804 */
[C---:B------:R-:W-:Y:S08]  /*10fe0*/  HMMA.16816.F32 R32, R20.reuse, R68, R32 ;  /* 0x000000441420723c */ /* 0x040ff00000001820 */
        /* <DEDUP_REMOVED lines=8> */
[----:B------:R-:W2:Y:S07]  /*11070*/  LDSM.16.M88.4 R4, [R193+0x8000] ;  /* 0x00800000c104783b */ /* 0x000eae0000000200 */
[C---:B------:R-:W-:Y:S08]  /*11080*/  HMMA.16816.F32 R32, R16.reuse, R56, R32 ;  /* 0x000000381020723c */ /* 0x040ff00000001820 */
[C---:B------:R-:W-:Y:S01]  /*11090*/  HMMA.16816.F32 R40, R16.reuse, R58, R40 ;  /* 0x0000003a1028723c */ /* 0x040fe20000001828 */
[----:B------:R-:W-:Y:S07]  /*110a0*/  LDSM.16.M88.4 R56, [R143+0x3800] ;  /* 0x003800008f38783b */ /* 0x000fee0000000200 */
[C---:B---3--:R-:W-:Y:S08]  /*110b0*/  HMMA.16816.F32 R48, R16.reuse, R28, R48 ;  /* 0x0000001c1030723c */ /* 0x048ff00000001830 */
[----:B------:R-:W-:Y:S08]  /*110c0*/  HMMA.16816.F32 R44, R16, R30, R44 ;  /* 0x0000001e102c723c */ /* 0x000ff0000000182c */
[----:B------:R-:W-:Y:S01]  /*110d0*/  HMMA.16816.F32 R28, R12, R74, R20 ;  /* 0x0000004a0c1c723c */ /* 0x000fe20000001814 */
[----:B------:R-:W-:Y:S07]  /*110e0*/  LDSM.16.M88.4 R72, [R188+0x3000] ;  /* 0x00300000bc48783b */ /* 0x000fee0000000200 */
[----:B-1----:R-:W-:Y:S01]  /*110f0*/  HMMA.16816.F32 R16, R8, R68, R24 ;  /* 0x000000440810723c */ /* 0x002fe20000001818 */
[----:B------:R-:W1:Y:S07]  /*11100*/  LDSM.16.M88.4 R24, [R194+0x8000] ;  /* 0x00800000c218783b */ /* 0x000e6e0000000200 */
[C---:B------:R-:W-:Y:S08]  /*11110*/  HMMA.16816.F32 R20, R12.reuse, R60, R32 ;  /* 0x0000003c0c14723c */ /* 0x040ff00000001820 */
[C---:B------:R-:W-:Y:S01]  /*11120*/  HMMA.16816.F32 R40, R12.reuse, R62, R40 ;  /* 0x0000003e0c28723c */ /* 0x040fe20000001828 */
[----:B------:R-:W-:Y:S07]  /*11130*/  LDSM.16.M88.4 R60, [R143+0x4000] ;  /* 0x004000008f3c783b */ /* 0x000fee0000000200 */
[C---:B------:R-:W-:Y:S08]  /*11140*/  HMMA.16816.F32 R48, R12.reuse, R36, R48 ;  /* 0x000000240c30723c */ /* 0x040ff00000001830 */
[----:B------:R-:W-:Y:S08]  /*11150*/  HMMA.16816.F32 R44, R12, R38, R44 ;  /* 0x000000260c2c723c */ /* 0x000ff0000000182c */
[----:B------:R-:W-:Y:S01]  /*11160*/  HMMA.16816.F32 R36, R8, R70, R28 ;  /* 0x000000460824723c */ /* 0x000fe2000000181c */
[----:B------:R-:W-:Y:S04]  /*11170*/  LDSM.16.M88.4 R28, [R196+0x8000] ;  /* 0x00800000c41c783b */ /* 0x000fe80000000200 */
[----:B------:R-:W3:Y:S03]  /*11180*/  LDSM.16.M88.4 R68, [R2+0x3000] ;  /* 0x003000000244783b */ /* 0x000ee60000000200 */
[----:B--2---:R-:W-:Y:S08]  /*11190*/  HMMA.16816.F32 R12, R4, R76, R16 ;  /* 0x0000004c040c723c */ /* 0x004ff00000001810 */
[C---:B------:R-:W-:Y:S08]  /*111a0*/  HMMA.16816.F32 R32, R8.reuse, R64, R20 ;  /* 0x000000400820723c */ /* 0x040ff00000001814 */
[----:B------:R-:W-:Y:S01]  /*111b0*/  HMMA.16816.F32 R20, R8, R66, R40 ;  /* 0x000000420814723c */ /* 0x000fe20000001828 */
[----:B------:R-:W2:Y:S04]  /*111c0*/  LDSM.16.M88.4 R40, [R188+0x3800] ;  /* 0x00380000bc28783b */ /* 0x000ea80000000200 */
[----:B------:R-:W-:Y:S03]  /*111d0*/  LDSM.16.M88.4 R64, [R188+0x4000] ;  /* 0x00400000bc40783b */ /* 0x000fe60000000200 */
[----:B------:R-:W-:Y:S01]  /*111e0*/  HMMA.16816.F32 R16, R4, R78, R36 ;  /* 0x0000004e0410723c */ /* 0x000fe20000001824 */
[----:B------:R-:W-:Y:S07]  /*111f0*/  LDSM.16.M88.4 R76, [R143+0x5000] ;  /* 0x005000008f4c783b */ /* 0x000fee0000000200 */
[C---:B------:R-:W-:Y:S08]  /*11200*/  HMMA.16816.F32 R48, R8.reuse, R52, R48 ;  /* 0x000000340830723c */ /* 0x040ff00000001830 */
[----:B------:R-:W-:Y:S08]  /*11210*/  HMMA.16816.F32 R44, R8, R54, R44 ;  /* 0x00000036082c723c */ /* 0x000ff0000000182c */
[----:B-1----:R-:W-:Y:S08]  /*11220*/  HMMA.16816.F32 R8, R24, R72, R12 ;  /* 0x000000481808723c */ /* 0x002ff0000000180c */
[C---:B------:R-:W-:Y:S08]  /*11230*/  HMMA.16816.F32 R36, R4.reuse, R56, R32 ;  /* 0x000000380424723c */ /* 0x040ff00000001820 */
[----:B------:R-:W-:Y:S01]  /*11240*/  HMMA.16816.F32 R12, R4, R58, R20 ;  /* 0x0000003a040c723c */ /* 0x000fe20000001814 */
[----:B------:R-:W-:Y:S04]  /*11250*/  LDSM.16.M88.4 R20, [R195+0x8000] ;  /* 0x00800000c314783b */ /* 0x000fe80000000200 */
[----:B------:R-:W1:Y:S03]  /*11260*/  LDSM.16.M88.4 R56, [R142+0x3000] ;  /* 0x003000008e38783b */ /* 0x000e660000000200 */
[----:B------:R-:W-:Y:S01]  /*11270*/  HMMA.16816.F32 R32, R24, R74, R16 ;  /* 0x0000004a1820723c */ /* 0x000fe20000001810 */
[----:B------:R-:W4:Y:S04]  /*11280*/  LDSM.16.M88.4 R72, [R2+0x3800] ;  /* 0x003800000248783b */ /* 0x000f280000000200 */
[----:B------:R-:W-:Y:S03]  /*11290*/  LDSM.16.M88.4 R16, [R193+0xc000] ;  /* 0x00c00000c110783b */ /* 0x000fe60000000200 */
[----:B---3--:R-:W-:Y:S08]  /*112a0*/  HMMA.16816.F32 R8, R28, R68, R8 ;  /* 0x000000441c08723c */ /* 0x008ff00000001808 */
[C---:B------:R-:W-:Y:S08]  /*112b0*/  HMMA.16816.F32 R48, R4.reuse, R60, R48 ;  /* 0x0000003c0430723c */ /* 0x040ff00000001830 */
[----:B------:R-:W-:Y:S01]  /*112c0*/  HMMA.16816.F32 R52, R4, R62, R44 ;  /* 0x0000003e0434723c */ /* 0x000fe2000000182c */
[----:B------:R-:W3:Y:S04]  /*112d0*/  LDSM.16.M88.4 R60, [R143+0x4800] ;  /* 0x004800008f3c783b */ /* 0x000ee80000000200 */
[----:B------:R-:W3:Y:S03]  /*112e0*/  LDSM.16.M88.4 R44, [R142+0x3800] ;  /* 0x003800008e2c783b */ /* 0x000ee60000000200 */
[----:B--2---:R-:W-:Y:S08]  /*112f0*/  HMMA.16816.F32 R36, R24, R40, R36 ;  /* 0x000000281824723c */ /* 0x004ff00000001824 */
[----:B------:R-:W-:Y:S01]  /*11300*/  HMMA.16816.F32 R32, R28, R70, R32 ;  /* 0x000000461c20723c */ /* 0x000fe20000001820 */
[----:B------:R-:W-:Y:S07]  /*11310*/  LDSM.16.M88.4 R68, [R188+0x4800] ;  /* 0x00480000bc44783b */ /* 0x000fee0000000200 */
[----:B-1----:R-:W-:Y:S01]  /*11320*/  HMMA.16816.F32 R4, R20, R56, R8 ;  /* 0x000000381404723c */ /* 0x002fe20000001808 */
[----:B------:R-:W-:Y:S07]  /*11330*/  LDSM.16.M88.4 R8, [R196+0xc000] ;  /* 0x00c00000c408783b */ /* 0x000fee0000000200 */
[----:B------:R-:W-:Y:S01]  /*11340*/  HMMA.16816.F32 R40, R24, R42, R12 ;  /* 0x0000002a1828723c */ /* 0x000fe2000000180c */
[----:B------:R-:W1:Y:S07]  /*11350*/  LDSM.16.M88.4 R12, [R194+0xc000] ;  /* 0x00c00000c20c783b */ /* 0x000e6e0000000200 */
[----:B----4-:R-:W-:Y:S08]  /*11360*/  HMMA.16816.F32 R36, R28, R72, R36 ;  /* 0x000000481c24723c */ /* 0x010ff00000001824 */
[----:B------:R-:W-:Y:S08]  /*11370*/  HMMA.16816.F32 R32, R20, R58, R32 ;  /* 0x0000003a1420723c */ /* 0x000ff00000001820 */
[----:B---3--:R-:W-:Y:S08]  /*11380*/  HMMA.16816.F32 R4, R16, R60, R4 ;  /* 0x0000003c1004723c */ /* 0x008ff00000001804 */
[C---:B------:R-:W-:Y:S08]  /*11390*/  HMMA.16816.F32 R48, R24.reuse, R64, R48 ;  /* 0x000000401830723c */ /* 0x040ff00000001830 */
[----:B------:R-:W-:Y:S01]  /*113a0*/  HMMA.16816.F32 R56, R24, R66, R52 ;  /* 0x000000421838723c */ /* 0x000fe20000001834 */
[----:B------:R-:W2:Y:S04]  /*113b0*/  LDSM.16.M88.4 R64, [R2+0x4800] ;  /* 0x004800000240783b */ /* 0x000ea80000000200 */
[----:B------:R-:W3:Y:S03]  /*113c0*/  LDSM.16.M88.4 R52, [R142+0x4000] ;  /* 0x004000008e34783b */ /* 0x000ee60000000200 */
[----:B------:R-:W-:Y:S01]  /*113d0*/  HMMA.16816.F32 R40, R28, R74, R40 ;  /* 0x0000004a1c28723c */ /* 0x000fe20000001828 */
[----:B------:R-:W4:Y:S07]  /*113e0*/  LDSM.16.M88.4 R72, [R188+0x5000] ;  /* 0x00500000bc48783b */ /* 0x000f2e0000000200 */
[----:B------:R-:W-:Y:S08]  /*113f0*/  HMMA.16816.F32 R36, R20, R44, R36 ;  /* 0x0000002c1424723c */ /* 0x000ff00000001824 */
[----:B------:R-:W-:Y:S01]  /*11400*/  HMMA.16816.F32 R32, R16, R62, R32 ;  /* 0x0000003e1020723c */ /* 0x000fe20000001820 */
[----:B------:R-:W-:Y:S07]  /*11410*/  LDSM.16.M88.4 R60, [R2+0x5000] ;  /* 0x00500000023c783b */ /* 0x000fee0000000200 */
[----:B-1----:R-:W-:Y:S01]  /*11420*/  HMMA.16816.F32 R24, R12, R68, R4 ;  /* 0x000000440c18723c */ /* 0x002fe20000001804 */
[----:B------:R-:W1:Y:S07]  /*11430*/  LDSM.16.M88.4 R4, [R195+0xc000] ;  /* 0x00c00000c304783b */ /* 0x000e6e0000000200 */
[----:B------:R-:W-:Y:S08]  /*11440*/  HMMA.16816.F32 R48, R28, R80, R48 ;  /* 0x000000501c30723c */ /* 0x000ff00000001830 */
[----:B------:R-:W-:Y:S08]  /*11450*/  HMMA.16816.F32 R44, R20, R46, R40 ;  /* 0x0000002e142c723c */ /* 0x000ff00000001828 */
[----:B------:R-:W-:Y:S08]  /*11460*/  HMMA.16816.F32 R40, R16, R76, R36 ;  /* 0x0000004c1028723c */ /* 0x000ff00000001824 */
[----:B------:R-:W-:Y:S01]  /*11470*/  HMMA.16816.F32 R36, R12, R70, R32 ;  /* 0x000000460c24723c */ /* 0x000fe20000001820 */
[----:B------:R-:W1:Y:S07]  /*11480*/  LDSM.16.M88.4 R68, [R143+0x5800] ;  /* 0x005800008f44783b */ /* 0x000e6e0000000200 */
[----:B------:R-:W-:Y:S01]  /*11490*/  HMMA.16816.F32 R28, R28, R82, R56 ;  /* 0x000000521c1c723c */ /* 0x000fe20000001838 */
[----:B------:R-:W1:Y:S07]  /*114a0*/  LDSM.16.M88.4 R56, [R188+0x5800] ;  /* 0x00580000bc38783b */ /* 0x000e6e0000000200 */
[----:B--2---:R-:W-:Y:S08]  /*114b0*/  HMMA.16816.F32 R24, R8, R64, R24 ;  /* 0x000000400818723c */ /* 0x004ff00000001818 */
[----:B---3--:R-:W-:Y:S08]  /*114c0*/  HMMA.16816.F32 R32, R20, R52, R48 ;  /* 0x000000341420723c */ /* 0x008ff00000001830 */
[----:B------:R-:W-:Y:S08]  /*114d0*/  HMMA.16816.F32 R44, R16, R78, R44 ;  /* 0x0000004e102c723c */ /* 0x000ff0000000182c */
[----:B----4-:R-:W-:Y:S08]  /*114e0*/  HMMA.16816.F32 R40, R12, R72, R40 ;  /* 0x000000480c28723c */ /* 0x010ff00000001828 */
[----:B------:R-:W-:Y:S08]  /*114f0*/  HMMA.16816.F32 R36, R8, R66, R36 ;  /* 0x000000420824723c */ /* 0x000ff00000001824 */
[----:B------:R-:W-:Y:S01]  /*11500*/  HMMA.16816.F32 R20, R20, R54, R28 ;  /* 0x000000361414723c */ /* 0x000fe2000000181c */
[----:B------:R-:W2:Y:S07]  /*11510*/  LDSM.16.M88.4 R52, [R142+0x5000] ;  /* 0x005000008e34783b */ /* 0x000eae0000000200 */
[----:B-1----:R-:W-:Y:S08]  /*11520*/  HMMA.16816.F32 R48, R4, R84, R24 ;  /* 0x000000540430723c */ /* 0x002ff00000001818 */
[----:B------:R-:W-:Y:S08]  /*11530*/  HMMA.16816.F32 R24, R16, R68, R32 ;  /* 0x000000441018723c */ /* 0x000ff00000001820 */
[----:B------:R-:W-:Y:S08]  /*11540*/  HMMA.16816.F32 R28, R12, R74, R44 ;  /* 0x0000004a0c1c723c */ /* 0x000ff0000000182c */
[----:B------:R-:W-:Y:S01]  /*11550*/  HMMA.16816.F32 R32, R8, R60, R40 ;  /* 0x0000003c0820723c */ /* 0x000fe20000001828 */
[----:B------:R-:W1:Y:S01]  /*11560*/  LDSM.16.M88.4 R40, [R2+0x5800] ;  /* 0x005800000228783b */ /* 0x000e620000000200 */
[----:B------:R-:W-:-:S04]  /*11570*/  FMUL.FTZ R0, R48, c[0x0][0x320] ;  /* 0x0000c80030007a20 */ /* 0x000fc80000410000 */
[----:B------:R3:W4:Y:S02]  /*11580*/  MUFU.TANH R60, R0 ;  /* 0x00000000003c7308 */ /* 0x0007240000002400 */
[----:B------:R-:W-:Y:S08]  /*11590*/  HMMA.16816.F32 R36, R4, R86, R36 ;  /* 0x000000560424723c */ /* 0x000ff00000001824 */
[----:B------:R-:W-:Y:S01]  /*115a0*/  HMMA.16816.F32 R16, R16, R70, R20 ;  /* 0x000000461010723c */ /* 0x000fe20000001814 */
[----:B---3--:R-:W-:-:S07]  /*115b0*/  FMUL.FTZ R0, R49, c[0x0][0x320] ;  /* 0x0000c80031007a20 */ /* 0x008fce0000410000 */
[----:B------:R-:W-:Y:S01]  /*115c0*/  HMMA.16816.F32 R20, R12, R56, R24 ;  /* 0x000000380c14723c */ /* 0x000fe20000001818 */
[----:B------:R3:W1:Y:S07]  /*115d0*/  MUFU.TANH R47, R0 ;  /* 0x00000000002f7308 */ /* 0x00066e0000002400 */
[----:B------:R-:W-:Y:S08]  /*115e0*/  HMMA.16816.F32 R24, R8, R62, R28 ;  /* 0x0000003e0818723c */ /* 0x000ff0000000181c */
[----:B--2---:R-:W-:Y:S01]  /*115f0*/  HMMA.16816.F32 R28, R4, R52, R32 ;  /* 0x00000034041c723c */ /* 0x004fe20000001820 */
[----:B------:R-:W2:Y:S01]  /*11600*/  LDSM.16.M88.4 R32, [R142+0x5800] ;  /* 0x005800008e20783b */ /* 0x000ea20000000200 */
[----:B---3--:R-:W-:Y:S01]  /*11610*/  FMUL.FTZ R0, R50, c[0x0][0x320] ;  /* 0x0000c80032007a20 */ /* 0x008fe20000410000 */
[----:B------:R-:W-:-:S04]  /*11620*/  DEPBAR.LE SB0, 0x0 ;  /* 0x000080000000791a */ /* 0x000fc80000000000 */
[----:B------:R3:W2:Y:S01]  /*11630*/  MUFU.TANH R48, R0 ;  /* 0x0000000000307308 */ /* 0x0006a20000002400 */
[----:B------:R-:W-:Y:S08]  /*11640*/  HMMA.16816.F32 R12, R12, R58, R16 ;  /* 0x0000003a0c0c723c */ /* 0x000ff00000001810 */
[----:B-1----:R-:W-:Y:S01]  /*11650*/  HMMA.16816.F32 R16, R8, R40, R20 ;  /* 0x000000280810723c */ /* 0x002fe20000001814 */
[----:B---3--:R-:W-:-:S07]  /*11660*/  FMUL.FTZ R0, R51, c[0x0][0x320] ;  /* 0x0000c80033007a20 */ /* 0x008fce0000410000 */
[----:B------:R-:W-:Y:S01]  /*11670*/  HMMA.16816.F32 R20, R4, R54, R24 ;  /* 0x000000360414723c */ /* 0x000fe20000001818 */
[----:B------:R1:W3:Y:S07]  /*11680*/  MUFU.TANH R46, R0 ;  /* 0x00000000002e7308 */ /* 0x0002ee0000002400 */
[----:B------:R-:W-:Y:S08]  /*11690*/  HMMA.16816.F32 R8, R8, R42, R12 ;  /* 0x0000002a0808723c */ /* 0x000ff0000000180c */
[----:B--2---:R-:W-:Y:S01]  /*116a0*/  HMMA.16816.F32 R12, R4, R32, R16 ;  /* 0x00000020040c723c */ /* 0x004fe20000001810 */
[----:B-1----:R-:W-:-:S04]  /*116b0*/  FMUL.FTZ R0, R36, c[0x0][0x320] ;  /* 0x0000c80024007a20 */ /* 0x002fc80000410000 */
[----:B------:R1:W2:Y:S11]  /*116c0*/  MUFU.TANH R45, R0 ;  /* 0x00000000002d7308 */ /* 0x0002b60000002400 */
[----:B------:R-:W-:Y:S01]  /*116d0*/  HMMA.16816.F32 R4, R4, R34, R8 ;  /* 0x000000220404723c */ /* 0x000fe20000001808 */
[----:B-1----:R-:W-:-:S04]  /*116e0*/  FMUL.FTZ R0, R37, c[0x0][0x320] ;  /* 0x0000c80025007a20 */ /* 0x002fc80000410000 */
        /* <DEDUP_REMOVED lines=44> */
[----:B------:R-:W-:Y:S01]  /*119b0*/  LOP3.LUT P5, RZ, R206, 0x8, RZ, 0xc0, !PT ;  /* 0x00000008ceff7812 */ /* 0x000fe200078ac0ff */
[----:B------:R-:W-:Y:S01]  /*119c0*/  IMAD R2, R2, c[0x0][0x1e0], RZ ;  /* 0x0000780002027a24 */ /* 0x000fe200078e02ff */
[C---:B------:R-:W-:Y:S02]  /*119d0*/  LOP3.LUT P6, RZ, R206.reuse, 0x4, RZ, 0xc0, !PT ;  /* 0x00000004ceff7812 */ /* 0x040fe400078cc0ff */
[----:B------:R-:W-:Y:S01]  /*119e0*/  LOP3.LUT P3, RZ, R206, 0x2, RZ, 0xc0, !PT ;  /* 0x00000002ceff7812 */ /* 0x000fe2000786c0ff */
[----:B------:R-:W-:Y:S01]  /*119f0*/  IMAD R4, R0, c[0x0][0x1e4], R2 ;  /* 0x0000790000047a24 */ /* 0x000fe200078e0202 */
[----:B------:R-:W-:Y:S01]  /*11a00*/  LOP3.LUT P4, RZ, R206, 0x1, RZ, 0xc0, !PT ;  /* 0x00000001ceff7812 */ /* 0x000fe2000788c0ff */
        /* <DEDUP_REMOVED lines=28> */
.L_x_1478:
[----:B--234-:R-:W-:Y:S05]  /*11bd0*/  BSYNC B0 ;  /* 0x0000000000007941 */ /* 0x01cfea0003800000 */
.L_x_1477:
[----:B-1----:R-:W-:Y:S01]  /*11be0*/  IMAD.IADD R0, R89, 0x1, -R216 ;  /* 0x0000000159007824 */ /* 0x002fe200078e0ad8 */
[----:B------:R-:W-:Y:S04]  /*11bf0*/  LDSM.16.MT88.4 R32, [R190] ;  /* 0x00000000be20783b */ /* 0x000fe80000004200 */
        /* <DEDUP_REMOVED lines=8> */
[----:B------:R-:W-:Y:S02]  /*11c80*/  ISETP.GT.AND P4, PT, R0, 0x9, PT ;  /* 0x000000090000780c */ /* 0x000fe40003f84270 */
[----:B------:R-:W-:Y:S01]  /*11c90*/  FSEL R7, R45, -INF , P0 ;  /* 0xff8000002d077808 */ /* 0x000fe20000000000 */
[----:B------:R-:W-:Y:S01]  /*11ca0*/  LDSM.16.MT88.4 R68, [R190+0x3000] ;  /* 0x00300000be44783b */ /* 0x000fe20000004200 */
[----:B------:R-:W-:-:S02]  /*11cb0*/  FMNMX.FTZ R2, R5, R6, !PT ;  /* 0x0000000605027209 */ /* 0x000fc40007810000 */
[----:B------:R-:W-:Y:S01]  /*11cc0*/  ISETP.GT.AND P6, PT, R0, 0x10, PT ;  /* 0x000000100000780c */ /* 0x000fe20003fc4270 */
[----:B------:R-:W-:Y:S01]  /*11cd0*/  LDSM.16.MT88.4 R72, [R190+0x3800] ;  /* 0x00380000be48783b */ /* 0x000fe20000004200 */
[----:B------:R-:W-:Y:S02]  /*11ce0*/  FSEL R9, R44, -INF , P4 ;  /* 0xff8000002c097808 */ /* 0x000fe40002000000 */
[----:B------:R-:W-:Y:S01]  /*11cf0*/  FMNMX.FTZ R2, R7, R2, !PT ;  /* 0x0000000207027209 */ /* 0x000fe20007810000 */
        /* <DEDUP_REMOVED lines=9> */
[----:B------:R-:W0:Y:S01]  /*11d90*/  LDGDEPBAR ;  /* 0x00000000000079af */ /* 0x000e220000000000 */
[----:B------:R-:W-:Y:S02]  /*11da0*/  ISETP.GT.AND P5, PT, R0, 0x19, PT ;  /* 0x000000190000780c */ /* 0x000fe40003fa4270 */
[----:B------:R-:W-:Y:S02]  /*11db0*/  FSEL R11, R18, -INF , P3 ;  /* 0xff800000120b7808 */ /* 0x000fe40001800000 */
[----:B------:R-:W-:-:S02]  /*11dc0*/  FMNMX.FTZ R2, R10, R2, !PT ;  /* 0x000000020a027209 */ /* 0x000fc40007810000 */
        /* <DEDUP_REMOVED lines=9> */
[----:B------:R-:W-:Y:S01]  /*11e60*/  ISETP.GT.AND P1, PT, R0, 0x28, PT ;  /* 0x000000280000780c */ /* 0x000fe20003f24270 */
[----:B------:R-:W-:Y:S01]  /*11e70*/  LDSM.16.MT88.4 R44, [R191] ;  /* 0x00000000bf2c783b */ /* 0x000fe20000004200 */
[----:B------:R-:W-:Y:S02]  /*11e80*/  FSEL R93, R16, -INF , P2 ;  /* 0xff800000105d7808 */ /* 0x000fe40001000000 */
[----:B------:R-:W-:Y:S02]  /*11e90*/  FMNMX.FTZ R2, R94, R2, !PT ;  /* 0x000000025e027209 */ /* 0x000fe40007810000 */
[----:B------:R-:W-:-:S02]  /*11ea0*/  FSEL R19, R37, -INF , P0 ;  /* 0xff80000025137808 */ /* 0x000fc40000000000 */
[----:B------:R-:W-:Y:S02]  /*11eb0*/  ISETP.GT.AND P0, PT, R0, 0x29, PT ;  /* 0x000000290000780c */ /* 0x000fe40003f04270 */
[----:B------:R-:W-:Y:S02]  /*11ec0*/  FSEL R92, R15, -INF , P1 ;  /* 0xff8000000f5c7808 */ /* 0x000fe40000800000 */
[----:B------:R-:W-:Y:S02]  /*11ed0*/  FMNMX.FTZ R2, R93, R2, !PT ;  /* 0x000000025d027209 */ /* 0x000fe40007810000 */
[----:B------:R-:W-:Y:S02]  /*11ee0*/  FMNMX.FTZ R3, R14, R20, !PT ;  /* 0x000000140e037209 */ /* 0x000fe40007810000 */
[----:B------:R-:W-:Y:S02]  /*11ef0*/  FSEL R91, R13, -INF , P0 ;  /* 0xff8000000d5b7808 */ /* 0x000fe40000000000 */
[----:B------:R-:W-:-:S02]  /*11f00*/  FMNMX.FTZ R2, R92, R2, !PT ;  /* 0x000000025c027209 */ /* 0x000fc40007810000 */
[----:B------:R-:W-:Y:S02]  /*11f10*/  FSEL R18, R36, -INF , P4 ;  /* 0xff80000024127808 */ /* 0x000fe40002000000 */
[----:B------:R-:W-:Y:S01]  /*11f20*/  FMNMX.FTZ R3, R19, R3, !PT ;  /* 0x0000000313037209 */ /* 0x000fe20007810000 */
[----:B------:R-:W-:Y:S01]  /*11f30*/  LDSM.16.MT88.4 R36, [R189+0x1800] ;  /* 0x00180000bd24783b */ /* 0x000fe20000004200 */
[----:B------:R-:W-:Y:S02]  /*11f40*/  FSEL R17, R30, -INF , P6 ;  /* 0xff8000001e117808 */ /* 0x000fe40003000000 */
[----:B------:R-:W-:Y:S02]  /*11f50*/  FMNMX.FTZ R2, R91, R2, !PT ;  /* 0x000000025b027209 */ /* 0x000fe40007810000 */
[C---:B------:R-:W-:Y:S02]  /*11f60*/  ISETP.GT.AND P6, PT, R0.reuse, 0x11, PT ;  /* 0x000000110000780c */ /* 0x040fe40003fc4270 */
[----:B------:R-:W-:Y:S01]  /*11f70*/  ISETP.GT.AND P4, PT, R0, 0x18, PT ;  /* 0x000000180000780c */ /* 0x000fe20003f84270 */
[----:B------:R-:W1:Y:S01]  /*11f80*/  SHFL.BFLY PT, R4, R2, 0x2, 0x1f ;  /* 0x0c401f0002047f89 */ /* 0x000e6200000e0000 */
[----:B------:R-:W-:-:S02]  /*11f90*/  FMNMX.FTZ R0, R18, R3, !PT ;  /* 0x0000000312007209 */ /* 0x000fc40007810000 */
[----:B------:R-:W-:Y:S02]  /*11fa0*/  FSEL R13, R29, -INF , P6 ;  /* 0xff8000001d0d7808 */ /* 0x000fe40003000000 */
[----:B------:R-:W-:Y:S01]  /*11fb0*/  FMNMX.FTZ R0, R17, R0, !PT ;  /* 0x0000000011007209 */ /* 0x000fe20007810000 */
[----:B------:R-:W-:Y:S01]  /*11fc0*/  LDSM.16.MT88.4 R28, [R192] ;  /* 0x00000000c01c783b */ /* 0x000fe20000004200 */
[----:B------:R-:W-:Y:S02]  /*11fd0*/  FSEL R16, R26, -INF , P4 ;  /* 0xff8000001a107808 */ /* 0x000fe40002000000 */
        /* <DEDUP_REMOVED lines=8> */
[----:B------:R-:W-:Y:S02]  /*12060*/  FSEL R88, R22, -INF , P1 ;  /* 0xff80000016587808 */ /* 0x000fe40000800000 */
[----:B------:R-:W-:-:S02]  /*12070*/  FMNMX.FTZ R3, R89, R3, !PT ;  /* 0x0000000359037209 */ /* 0x000fc40007810000 */
[----:B-1----:R-:W-:Y:S02]  /*12080*/  FMNMX.FTZ R0, R2, R4, !PT ;  /* 0x0000000402007209 */ /* 0x002fe40007810000 */
[----:B------:R-:W-:Y:S02]  /*12090*/  FSEL R87, R21, -INF , P0 ;  /* 0xff80000015577808 */ /* 0x000fe40000000000 */
[----:B------:R-:W-:Y:S01]  /*120a0*/  FMNMX.FTZ R3, R88, R3, !PT ;  /* 0x0000000358037209 */ /* 0x000fe20007810000 */
[----:B------:R-:W1:Y:S03]  /*120b0*/  SHFL.BFLY PT, R2, R0, 0x1, 0x1f ;  /* 0x0c201f0000027f89 */ /* 0x000e6600000e0000 */
[----:B------:R-:W-:-:S05]  /*120c0*/  FMNMX.FTZ R3, R87, R3, !PT ;  /* 0x0000000357037209 */ /* 0x000fca0007810000 */
[----:B------:R-:W2:Y:S01]  /*120d0*/  SHFL.BFLY PT, R4, R3, 0x2, 0x1f ;  /* 0x0c401f0003047f89 */ /* 0x000ea200000e0000 */
[----:B-1----:R-:W-:-:S04]  /*120e0*/  FMNMX.FTZ R136, R0, R2, !PT ;  /* 0x0000000200887209 */ /* 0x002fc80007810000 */
[C---:B------:R-:W-:Y:S01]  /*120f0*/  FSETP.NEU.FTZ.AND P0, PT, R136.reuse, -INF , PT ;  /* 0xff8000008800780b */ /* 0x040fe20003f1d000 */
[----:B------:R-:W-:Y:S01]  /*12100*/  FMUL.FTZ R2, R136, c[0x0][0x2d0] ;  /* 0x0000b40088027a20 */ /* 0x000fe20000410000 */
[----:B--2---:R-:W-:-:S04]  /*12110*/  FMNMX.FTZ R0, R3, R4, !PT ;  /* 0x0000000403007209 */ /* 0x004fc80007810000 */
[----:B------:R-:W-:Y:S01]  /*12120*/  FSEL R2, R2, RZ, P0 ;  /* 0x000000ff02027208 */ /* 0x000fe20000000000 */
[----:B------:R-:W1:Y:S04]  /*12130*/  SHFL.BFLY PT, R4, R0, 0x1, 0x1f ;  /* 0x0c201f0000047f89 */ /* 0x000e6800000e0000 */
[----:B------:R-:W-:-:S04]  /*12140*/  FFMA.FTZ R3, R5, c[0x0][0x2d0], -R2 ;  /* 0x0000b40005037a23 */ /* 0x000fc80000010802 */
[----:B------:R2:W-:Y:S02]  /*12150*/  MUFU.EX2 R84, R3 ;  /* 0x0000000300547308 */ /* 0x0005e40000000800 */
[--C-:B--2---:R-:W-:Y:S01]  /*12160*/  FFMA.FTZ R3, R6, c[0x0][0x2d0], -R2.reuse ;  /* 0x0000b40006037a23 */ /* 0x104fe20000010802 */
[----:B-1----:R-:W-:Y:S01]  /*12170*/  FMNMX.FTZ R135, R0, R4, !PT ;  /* 0x0000000400877209 */ /* 0x002fe20007810000 */
[----:B------:R-:W-:-:S04]  /*12180*/  FFMA.FTZ R0, R10, c[0x0][0x2d0], -R2 ;  /* 0x0000b4000a007a23 */ /* 0x000fc80000010802 */
[----:B------:R1:W2:Y:S01]  /*12190*/  MUFU.EX2 R83, R3 ;  /* 0x0000000300537308 */ /* 0x0002a20000000800 */
[----:B------:R-:W-:-:S07]  /*121a0*/  FSETP.NEU.FTZ.AND P0, PT, R135, -INF , PT ;  /* 0xff8000008700780b */ /* 0x000fce0003f1d000 */
[----:B------:R3:W-:Y:S01]  /*121b0*/  MUFU.EX2 R219, R0 ;  /* 0x0000000000db7308 */ /* 0x0007e20000000800 */
[----:B-1----:R-:W-:Y:S02]  /*121c0*/  FFMA.FTZ R3, R7, c[0x0][0x2d0], -R2 ;  /* 0x0000b40007037a23 */ /* 0x002fe40000010802 */
[----:B------:R-:W1:Y:S05]  /*121d0*/  LDSM.16.MT88.4 R4, [R189] ;  /* 0x00000000bd04783b */ /* 0x000e6a0000004200 */
[----:B------:R4:W-:Y:S01]  /*121e0*/  MUFU.EX2 R86, R3 ;  /* 0x0000000300567308 */ /* 0x0009e20000000800 */
[----:B---3--:R-:W-:-:S05]  /*121f0*/  FMUL.FTZ R0, R135, c[0x0][0x2d0] ;  /* 0x0000b40087007a20 */ /* 0x008fca0000410000 */
[----:B------:R-:W-:Y:S01]  /*12200*/  FSEL R0, R0, RZ, P0 ;  /* 0x000000ff00007208 */ /* 0x000fe20000000000 */
[----:B----4-:R-:W-:-:S04]  /*12210*/  FFMA.FTZ R3, R9, c[0x0][0x2d0], -R2 ;  /* 0x0000b40009037a23 */ /* 0x010fc80000010802 */
[----:B------:R3:W4:Y:S02]  /*12220*/  MUFU.EX2 R85, R3 ;  /* 0x0000000300557308 */ /* 0x0007240000000800 */
[----:B---3--:R-:W-:Y:S01]  /*12230*/  FFMA.FTZ R3, R8, c[0x0][0x2d0], -R2 ;  /* 0x0000b40008037a23 */ /* 0x008fe20000010802 */
[----:B--2---:R-:W-:Y:S02]  /*12240*/  F2FP.PACK_AB R8, R83, R84 ;  /* 0x000000545308723e */ /* 0x004fe400000000ff */
[----:B----4-:R-:W-:-:S03]  /*12250*/  F2FP.PACK_AB R10, R85, R86 ;  /* 0x00000056550a723e */ /* 0x010fc600000000ff */
[----:B------:R2:W-:Y:S02]  /*12260*/  MUFU.EX2 R95, R3 ;  /* 0x00000003005f7308 */ /* 0x0005e40000000800 */
[----:B--2---:R-:W-:-:S06]  /*12270*/  FFMA.FTZ R3, R11, c[0x0][0x2d0], -R2 ;  /* 0x0000b4000b037a23 */ /* 0x004fcc0000010802 */
[----:B------:R2:W-:Y:S02]  /*12280*/  MUFU.EX2 R218, R3 ;  /* 0x0000000300da7308 */ /* 0x0005e40000000800 */
[----:B--2---:R-:W-:-:S06]  /*12290*/  FFMA.FTZ R3, R12, c[0x0][0x2d0], -R2 ;  /* 0x0000b4000c037a23 */ /* 0x004fcc0000010802 */
[----:B------:R2:W-:Y:S02]  /*122a0*/  MUFU.EX2 R204, R3 ;  /* 0x0000000300cc7308 */ /* 0x0005e40000000800 */
[----:B--2---:R-:W-:-:S06]  /*122b0*/  FFMA.FTZ R3, R14, c[0x0][0x2d0], -R0 ;  /* 0x0000b4000e037a23 */ /* 0x004fcc0000010800 */
[----:B------:R2:W-:Y:S02]  /*122c0*/  MUFU.EX2 R82, R3 ;  /* 0x0000000300527308 */ /* 0x0005e40000000800 */
[----:B--2---:R-:W-:-:S06]  /*122d0*/  FFMA.FTZ R3, R20, c[0x0][0x2d0], -R0 ;  /* 0x0000b40014037a23 */ /* 0x004fcc0000010800 */
[----:B------:R2:W3:Y:S02]  /*122e0*/  MUFU.EX2 R81, R3 ;  /* 0x0000000300517308 */ /* 0x0004e40000000800 */
[----:B--2---:R-:W-:Y:S01]  /*122f0*/  FFMA.FTZ R3, R19, c[0x0][0x2d0], -R0 ;  /* 0x0000b40013037a23 */ /* 0x004fe20000010800 */
[----:B---3--:R-:W-:-:S05]  /*12300*/  F2FP.PACK_AB R9, R81, R82 ;  /* 0x000000525109723e */ /* 0x008fca00000000ff */
[----:B------:R2:W-:Y:S02]  /*12310*/  MUFU.EX2 R80, R3 ;  /* 0x0000000300507308 */ /* 0x0005e40000000800 */
[----:B--2---:R-:W-:-:S06]  /*12320*/  FFMA.FTZ R3, R18, c[0x0][0x2d0], -R0 ;  /* 0x0000b40012037a23 */ /* 0x004fcc0000010800 */
[----:B------:R2:W3:Y:S02]  /*12330*/  MUFU.EX2 R203, R3 ;  /* 0x0000000300cb7308 */ /* 0x0004e40000000800 */
[----:B--2---:R-:W-:Y:S01]  /*12340*/  FFMA.FTZ R3, R17, c[0x0][0x2d0], -R0 ;  /* 0x0000b40011037a23 */ /* 0x004fe20000010800 */
[----:B---3--:R-:W-:-:S05]  /*12350*/  F2FP.PACK_AB R11, R203, R80 ;  /* 0x00000050cb0b723e */ /* 0x008fca00000000ff */
[----:B------:R2:W-:Y:S02]  /*12360*/  MUFU.EX2 R202, R3 ;  /* 0x0000000300ca7308 */ /* 0x0005e40000000800 */
[----:B-1----:R-:W-:Y:S07]  /*12370*/  HMMA.16816.F32 R20, R8, R4, RZ ;  /* 0x000000040814723c */ /* 0x002fee00000018ff */
[----:B------:R-:W-:Y:S01]  /*12380*/  F2FP.PACK_AB R4, R219, R95 ;  /* 0x0000005fdb04723e */ /* 0x000fe200000000ff */
[----:B--2---:R-:W-:-:S04]  /*12390*/  FFMA.FTZ R3, R13, c[0x0][0x2d0], -R0 ;  /* 0x0000b4000d037a23 */ /* 0x004fc80000010800 */
[----:B------:R1:W2:Y:S02]  /*123a0*/  MUFU.EX2 R200, R3 ;  /* 0x0000000300c87308 */ /* 0x0002a40000000800 */
[--C-:B-1----:R-:W-:Y:S01]  /*123b0*/  FFMA.FTZ R3, R16, c[0x0][0x2d0], -R0.reuse ;  /* 0x0000b40010037a23 */ /* 0x102fe20000010800 */
[----:B--2---:R-:W-:Y:S01]  /*123c0*/  F2FP.PACK_AB R5, R200, R202 ;  /* 0x000000cac805723e */ /* 0x004fe200000000ff */
[----:B------:R-:W-:Y:S04]  /*123d0*/  HMMA.16816.F32 R16, R8, R6, RZ ;  /* 0x000000060810723c */ /* 0x000fe800000018ff */
[----:B------:R1:W-:Y:S03]  /*123e0*/  MUFU.EX2 R199, R3 ;  /* 0x0000000300c77308 */ /* 0x0003e60000000800 */
[----:B------:R-:W-:Y:S01]  /*123f0*/  F2FP.PACK_AB R6, R204, R218 ;  /* 0x000000dacc06723e */ /* 0x000fe200000000ff */
[----:B-1----:R-:W-:-:S02]  /*12400*/  FFMA.FTZ R3, R15, c[0x0][0x2d0], -R0 ;  /* 0x0000b4000f037a23 */ /* 0x002fc40000010800 */
[----:B------:R-:W-:Y:S02]  /*12410*/  HMMA.16816.F32 R12, R8, R32, RZ ;  /* 0x00000020080c723c */ /* 0x000fe400000018ff */
[----:B------:R-:W1:Y:S02]  /*12420*/  MUFU.EX2 R198, R3 ;  /* 0x0000000300c67308 */ /* 0x000e640000000800 */
[----:B-1----:R-:W-:-:S07]  /*12430*/  F2FP.PACK_AB R7, R198, R199 ;  /* 0x000000c7c607723e */ /* 0x002fce00000000ff */
[C---:B------:R-:W-:Y:S08]  /*12440*/  HMMA.16816.F32 R164, R4.reuse, R24, R20 ;  /* 0x0000001804a4723c */ /* 0x040ff00000001814 */
[----:B------:R-:W-:Y:S01]  /*12450*/  HMMA.16816.F32 R52, R4, R26, R16 ;  /* 0x0000001a0434723c */ /* 0x000fe20000001810 */
[----:B------:R-:W1:Y:S07]  /*12460*/  LDSM.16.MT88.4 R24, [R192+0x800] ;  /* 0x00080000c018783b */ /* 0x000e6e0000004200 */
[----:B------:R-:W-:Y:S08]  /*12470*/  HMMA.16816.F32 R20, R8, R28, RZ ;  /* 0x0000001c0814723c */ /* 0x000ff000000018ff */
[----:B------:R-:W-:Y:S08]  /*12480*/  HMMA.16816.F32 R156, R4, R40, R12 ;  /* 0x00000028049c723c */ /* 0x000ff0000000180c */
[----:B------:R-:W-:Y:S01]  /*12490*/  IMAD.MOV.U32 R98, RZ, RZ, R52 ;  /* 0x000000ffff627224 */ /* 0x000fe200078e0034 */
[----:B------:R-:W-:Y:S01]  /*124a0*/  HMMA.16816.F32 R12, R8, R34, RZ ;  /* 0x00000022080c723c */ /* 0x000fe200000018ff */
[----:B------:R-:W-:Y:S01]  /*124b0*/  IMAD.MOV.U32 R97, RZ, RZ, R53 ;  /* 0x000000ffff617224 */ /* 0x000fe200078e0035 */
[----:B------:R-:W-:Y:S01]  /*124c0*/  LDSM.16.MT88.4 R32, [R189+0x2000] ;  /* 0x00200000bd20783b */ /* 0x000fe20000004200 */
[----:B------:R-:W-:-:S02]  /*124d0*/  IMAD.MOV.U32 R96, RZ, RZ, R54 ;  /* 0x000000ffff607224 */ /* 0x000fc400078e0036 */
[----:B------:R-:W-:Y:S02]  /*124e0*/  IMAD.MOV.U32 R3, RZ, RZ, R55 ;  /* 0x000000ffff037224 */ /* 0x000fe400078e0037 */
[----:B------:R-:W2:Y:S01]  /*124f0*/  LDSM.16.MT88.4 R52, [R191+0x800] ;  /* 0x00080000bf34783b */ /* 0x000ea20000004200 */
[----:B------:R-:W-:Y:S08]  /*12500*/  HMMA.16816.F32 R16, R8, R30, RZ ;  /* 0x0000001e0810723c */ /* 0x000ff000000018ff */
[----:B-1----:R-:W-:Y:S08]  /*12510*/  HMMA.16816.F32 R148, R4, R24, R20 ;  /* 0x000000180494723c */ /* 0x002ff00000001814 */
[----:B------:R-:W-:Y:S08]  /*12520*/  HMMA.16816.F32 R20, R8, R46, RZ ;  /* 0x0000002e0814723c */ /* 0x000ff000000018ff */
[----:B------:R-:W-:Y:S01]  /*12530*/  HMMA.16816.F32 R144, R4, R42, R12 ;  /* 0x0000002a0490723c */ /* 0x000fe2000000180c */
[----:B------:R-:W-:Y:S07]  /*12540*/  LDSM.16.MT88.4 R40, [R189+0x3800] ;  /* 0x00380000bd28783b */ /* 0x000fee0000004200 */
[----:B------:R-:W-:Y:S01]  /*12550*/  HMMA.16816.F32 R12, R8, R44, RZ ;  /* 0x0000002c080c723c */ /* 0x000fe200000018ff */
[----:B------:R-:W-:Y:S07]  /*12560*/  LDSM.16.MT88.4 R44, [R191+0x2000] ;  /* 0x00200000bf2c783b */ /* 0x000fee0000004200 */
[C---:B------:R-:W-:Y:S01]  /*12570*/  HMMA.16816.F32 R56, R4.reuse, R26, R16 ;  /* 0x0000001a0438723c */ /* 0x040fe20000001810 */
[----:B------:R-:W1:Y:S07]  /*12580*/  LDSM.16.MT88.4 R24, [R192+0x1800] ;  /* 0x00180000c018783b */ /* 0x000e6e0000004200 */
[C---:B--2---:R-:W-:Y:S01]  /*12590*/  HMMA.16816.F32 R236, R4.reuse, R54, R20 ;  /* 0x0000003604ec723c */ /* 0x044fe20000001814 */
        /* <DEDUP_REMOVED lines=9> */
[----:B------:R-:W4:Y:S07]  /*12630*/  LDSM.16.MT88.4 R56, [R190+0x2000] ;  /* 0x00200000be38783b */ /* 0x000f2e0000004200 */
[C---:B------:R-:W-:Y:S08]  /*12640*/  HMMA.16816.F32 R12, R8.reuse, R48, RZ ;  /* 0x00000030080c723c */ /* 0x040ff000000018ff */
[----:B-1----:R-:W-:Y:S08]  /*12650*/  HMMA.16816.F32 R36, R8, R24, RZ ;  /* 0x000000180824723c */ /* 0x002ff000000018ff */
[C---:B------:R-:W-:Y:S08]  /*12660*/  HMMA.16816.F32 R244, R4.reuse, R32, R28 ;  /* 0x0000002004f4723c */ /* 0x040ff0000000181c */
[----:B------:R-:W-:Y:S08]  /*12670*/  HMMA.16816.F32 R240, R4, R34, R16 ;  /* 0x0000002204f0723c */ /* 0x000ff00000001810 */
[C---:B------:R-:W-:Y:S08]  /*12680*/  HMMA.16816.F32 R32, R8.reuse, R26, RZ ;  /* 0x0000001a0820723c */ /* 0x040ff000000018ff */
[C---:B--2---:R-:W-:Y:S08]  /*12690*/  HMMA.16816.F32 R28, R8.reuse, R20, RZ ;  /* 0x00000014081c723c */ /* 0x044ff000000018ff */
[C---:B------:R-:W-:Y:S08]  /*126a0*/  HMMA.16816.F32 R24, R8.reuse, R22, RZ ;  /* 0x000000160818723c */ /* 0x040ff000000018ff */
[----:B------:R-:W-:Y:S08]  /*126b0*/  HMMA.16816.F32 R20, R8, R60, RZ ;  /* 0x0000003c0814723c */ /* 0x000ff000000018ff */
[----:B---3--:R-:W-:Y:S01]  /*126c0*/  HMMA.16816.F32 R228, R4, R52, R36 ;  /* 0x0000003404e4723c */ /* 0x008fe20000001824 */
[----:B------:R-:W1:Y:S06]  /*126d0*/  LDSM.16.MT88.4 R36, [R192+0x3800] ;  /* 0x00380000c024783b */ /* 0x000e6c0000004200 */
[----:B------:R-:W-:Y:S01]  /*126e0*/  IMAD.MOV.U32 R52, RZ, RZ, R102 ;  /* 0x000000ffff347224 */ /* 0x000fe200078e0066 */
[----:B------:R-:W-:Y:S01]  /*126f0*/  HMMA.16816.F32 R48, R8, R50, RZ ;  /* 0x000000320830723c */ /* 0x000fe200000018ff */
[----:B------:R-:W-:-:S07]  /*12700*/  IMAD.MOV.U32 R53, RZ, RZ, R101 ;  /* 0x000000ffff357224 */ /* 0x000fce00078e0065 */
[----:B------:R-:W-:Y:S08]  /*12710*/  HMMA.16816.F32 R16, R8, R62, RZ ;  /* 0x0000003e0810723c */ /* 0x000ff000000018ff */
[C---:B------:R-:W-:Y:S07]  /*12720*/  HMMA.16816.F32 R176, R4.reuse, R46, R24 ;  /* 0x0000002e04b0723c */ /* 0x040fee0000001818 */
[----:B------:R-:W-:Y:S01]  /*12730*/  IMAD.MOV.U32 R46, RZ, RZ, R96 ;  /* 0x000000ffff2e7224 */ /* 0x000fe200078e0060 */
[----:B------:R-:W-:Y:S01]  /*12740*/  HMMA.16816.F32 R224, R4, R40, R20 ;  /* 0x0000002804e0723c */ /* 0x000fe20000001814 */
[----:B------:R-:W-:-:S02]  /*12750*/  IMAD.MOV.U32 R47, RZ, RZ, R3 ;  /* 0x000000ffff2f7224 */ /* 0x000fc400078e0003 */
[----:B------:R-:W-:-:S05]  /*12760*/  FFMA.FTZ R3, R94, c[0x0][0x2d0], -R2 ;  /* 0x0000b4005e037a23 */ /* 0x000fca0000010802 */
[----:B------:R-:W-:Y:S01]  /*12770*/  HMMA.16816.F32 R220, R4, R54, R32 ;  /* 0x0000003604dc723c */ /* 0x000fe20000001820 */
[----:B------:R-:W2:Y:S06]  /*12780*/  LDSM.16.MT88.4 R32, [R189+0x4800] ;  /* 0x00480000bd20783b */ /* 0x000eac0000004200 */
[----:B------:R-:W-:Y:S01]  /*12790*/  IMAD.MOV.U32 R55, RZ, RZ, R99 ;  /* 0x000000ffff377224 */ /* 0x000fe200078e0063 */
[----:B------:R-:W-:Y:S01]  /*127a0*/  HMMA.16816.F32 R24, R8, R64, RZ ;  /* 0x000000400818723c */ /* 0x000fe200000018ff */
[----:B------:R-:W-:-:S07]  /*127b0*/  IMAD.MOV.U32 R54, RZ, RZ, R100 ;  /* 0x000000ffff367224 */ /* 0x000fce00078e0064 */
[----:B------:R-:W-:Y:S01]  /*127c0*/  HMMA.16816.F32 R20, R8, R66, RZ ;  /* 0x000000420814723c */ /* 0x000fe200000018ff */
[----:B------:R-:W-:Y:S07]  /*127d0*/  LDSM.16.MT88.4 R64, [R191+0x2800] ;  /* 0x00280000bf40783b */ /* 0x000fee0000004200 */
[----:B----4-:R-:W-:Y:S08]  /*127e0*/  HMMA.16816.F32 R232, R4, R56, R12 ;  /* 0x0000003804e8723c */ /* 0x010ff0000000180c */
[----:B------:R-:W-:Y:S07]  /*127f0*/  HMMA.16816.F32 R12, R8, R68, RZ ;  /* 0x00000044080c723c */ /* 0x000fee00000018ff */
[----:B------:R-:W-:Y:S01]  /*12800*/  IMAD.MOV.U32 R69, RZ, RZ, R103 ;  /* 0x000000ffff457224 */ /* 0x000fe200078e0067 */
[C---:B------:R-:W-:Y:S01]  /*12810*/  HMMA.16816.F32 R56, R4.reuse, R58, R48 ;  /* 0x0000003a0438723c */ /* 0x040fe20000001830 */
[----:B------:R-:W3:Y:S07]  /*12820*/  LDSM.16.MT88.4 R48, [R191+0x3800] ;  /* 0x00380000bf30783b */ /* 0x000eee0000004200 */
[C---:B------:R-:W-:Y:S07]  /*12830*/  HMMA.16816.F32 R60, R4.reuse, R44, R28 ;  /* 0x0000002c043c723c */ /* 0x040fee000000181c */
[----:B------:R-:W-:Y:S01]  /*12840*/  IMAD.MOV.U32 R44, RZ, RZ, R98 ;  /* 0x000000ffff2c7224 */ /* 0x000fe200078e0062 */
[----:B------:R-:W-:Y:S01]  /*12850*/  HMMA.16816.F32 R184, R4, R42, R16 ;  /* 0x0000002a04b8723c */ /* 0x000fe20000001810 */
[----:B------:R-:W4:Y:S01]  /*12860*/  LDSM.16.MT88.4 R40, [R190+0x4800] ;  /* 0x00480000be28783b */ /* 0x000f220000004200 */
[----:B------:R-:W-:-:S06]  /*12870*/  IMAD.MOV.U32 R45, RZ, RZ, R97 ;  /* 0x000000ffff2d7224 */ /* 0x000fcc00078e0061 */
[----:B------:R-:W-:Y:S08]  /*12880*/  HMMA.16816.F32 R28, R8, R70, RZ ;  /* 0x00000046081c723c */ /* 0x000ff000000018ff */
[C---:B-1----:R-:W-:Y:S08]  /*12890*/  HMMA.16816.F32 R172, R4.reuse, R36, R24 ;  /* 0x0000002404ac723c */ /* 0x042ff00000001818 */
[C---:B------:R-:W-:Y:S01]  /*128a0*/  HMMA.16816.F32 R168, R4.reuse, R38, R20 ;  /* 0x0000002604a8723c */ /* 0x040fe20000001814 */
[----:B------:R-:W1:Y:S07]  /*128b0*/  LDSM.16.MT88.4 R36, [R189+0x5000] ;  /* 0x00500000bd24783b */ /* 0x000e6e0000004200 */
[----:B------:R-:W-:Y:S08]  /*128c0*/  HMMA.16816.F32 R180, R4, R72, R12 ;  /* 0x0000004804b4723c */ /* 0x000ff0000000180c */
[C---:B------:R-:W-:Y:S08]  /*128d0*/  HMMA.16816.F32 R16, R8.reuse, R76, RZ ;  /* 0x0000004c0810723c */ /* 0x040ff000000018ff */
[----:B------:R-:W-:Y:S08]  /*128e0*/  HMMA.16816.F32 R12, R8, R78, RZ ;  /* 0x0000004e080c723c */ /* 0x000ff000000018ff */
[----:B------:R-:W-:Y:S01]  /*128f0*/  HMMA.16816.F32 R96, R4, R74, R28 ;  /* 0x0000004a0460723c */ /* 0x000fe2000000181c */
[----:B------:R-:W5:Y:S04]  /*12900*/  LDSM.16.MT88.4 R28, [R190+0x5000] ;  /* 0x00500000be1c783b */ /* 0x000f680000004200 */
[----:B------:R-:W-:Y:S03]  /*12910*/  LDSM.16.MT88.4 R72, [R189+0x4000] ;  /* 0x00400000bd48783b */ /* 0x000fe60000004200 */
[C---:B--2---:R-:W-:Y:S08]  /*12920*/  HMMA.16816.F32 R24, R8.reuse, R32, RZ ;  /* 0x000000200818723c */ /* 0x044ff000000018ff */
[----:B------:R-:W-:Y:S01]  /*12930*/  HMMA.16816.F32 R20, R8, R34, RZ ;  /* 0x000000220814723c */ /* 0x000fe200000018ff */
[----:B------:R-:W2:Y:S07]  /*12940*/  LDSM.16.MT88.4 R32, [R192+0x4800] ;  /* 0x00480000c020783b */ /* 0x000eae0000004200 */
[C---:B---3--:R-:W-:Y:S08]  /*12950*/  HMMA.16816.F32 R112, R4.reuse, R48, R16 ;  /* 0x000000300470723c */ /* 0x048ff00000001810 */
[----:B------:R-:W-:Y:S01]  /*12960*/  HMMA.16816.F32 R104, R4, R50, R12 ;  /* 0x000000320468723c */ /* 0x000fe2000000180c */
[----:B------:R-:W-:Y:S07]  /*12970*/  LDSM.16.MT88.4 R48, [R190+0x2800] ;  /* 0x00280000be30783b */ /* 0x000fee0000004200 */
[C---:B----4-:R-:W-:Y:S08]  /*12980*/  HMMA.16816.F32 R16, R8.reuse, R40, RZ ;  /* 0x000000280810723c */ /* 0x050ff000000018ff */
[----:B------:R-:W-:Y:S01]  /*12990*/  HMMA.16816.F32 R12, R8, R42, RZ ;  /* 0x0000002a080c723c */ /* 0x000fe200000018ff */
[----:B------:R-:W-:Y:S07]  /*129a0*/  LDSM.16.MT88.4 R40, [R189+0x2800] ;  /* 0x00280000bd28783b */ /* 0x000fee0000004200 */
[C---:B-1----:R-:W-:Y:S01]  /*129b0*/  HMMA.16816.F32 R120, R4.reuse, R38, R20 ;  /* 0x000000260478723c */ /* 0x042fe20000001814 */
[----:B------:R-:W1:Y:S07]  /*129c0*/  LDSM.16.MT88.4 R20, [R192+0x5000] ;  /* 0x00500000c014783b */ /* 0x000e6e0000004200 */
[C---:B------:R-:W-:Y:S08]  /*129d0*/  HMMA.16816.F32 R100, R4.reuse, R36, R24 ;  /* 0x000000240464723c */ /* 0x040ff00000001818 */
[C---:B-----5:R-:W-:Y:S08]  /*129e0*/  HMMA.16816.F32 R108, R4.reuse, R28, R16 ;  /* 0x0000001c046c723c */ /* 0x060ff00000001810 */
[----:B------:R-:W-:Y:S08]  /*129f0*/  HMMA.16816.F32 R24, R4, R30, R12 ;  /* 0x0000001e0418723c */ /* 0x000ff0000000180c */
[C---:B--2---:R-:W-:Y:S08]  /*12a00*/  HMMA.16816.F32 R16, R8.reuse, R32, RZ ;  /* 0x000000200810723c */ /* 0x044ff000000018ff */
[----:B------:R-:W-:Y:S01]  /*12a10*/  HMMA.16816.F32 R12, R8, R34, RZ ;  /* 0x00000022080c723c */ /* 0x000fe200000018ff */
[----:B------:R-:W-:Y:S11]  /*12a20*/  LDSM.16.MT88.4 R32, [R191+0x1000] ;  /* 0x00100000bf20783b */ /* 0x000ff60000004200 */
[----:B------:R-:W-:Y:S04]  /*12a30*/  @!UPT UIADD3 URZ, URZ, URZ, URZ ;  /* 0x0000003f3f3ff290 */ /* 0x000fe8000fffe03f */
[C---:B-1----:R-:W-:Y:S08]  /*12a40*/  HMMA.16816.F32 R116, R4.reuse, R20, R16 ;  /* 0x000000140474723c */ /* 0x042ff00000001810 */
[----:B------:R-:W-:Y:S01]  /*12a50*/  HMMA.16816.F32 R20, R4, R22, R12 ;  /* 0x000000160414723c */ /* 0x000fe2000000180c */
[----:B------:R-:W1:Y:S07]  /*12a60*/  LDSM.16.MT88.4 R12, [R191+0x4800] ;  /* 0x00480000bf0c783b */ /* 0x000e6e0000004200 */
[C---:B-1----:R-:W-:Y:S08]  /*12a70*/  HMMA.16816.F32 R16, R8.reuse, R12, RZ ;  /* 0x0000000c0810723c */ /* 0x042ff000000018ff */
[----:B------:R-:W-:Y:S01]  /*12a80*/  HMMA.16816.F32 R8, R8, R14, RZ ;  /* 0x0000000e0808723c */ /* 0x000fe200000018ff */
[----:B------:R-:W1:Y:S11]  /*12a90*/  LDSM.16.MT88.4 R12, [R191+0x5000] ;  /* 0x00500000bf0c783b */ /* 0x000e760000004200 */
[----:B------:R-:W-:Y:S04]  /*12aa0*/  @!UPT UIADD3 URZ, URZ, URZ, URZ ;  /* 0x0000003f3f3ff290 */ /* 0x000fe8000fffe03f */
[C---:B-1----:R-:W-:Y:S01]  /*12ab0*/  HMMA.16816.F32 R124, R4.reuse, R12, R16 ;  /* 0x0000000c047c723c */ /* 0x042fe20000001810 */
[----:B------:R1:W-:Y:S07]  /*12ac0*/  MUFU.EX2 R12, R3 ;  /* 0x00000003000c7308 */ /* 0x0003ee0000000800 */
[----:B------:R-:W-:Y:S01]  /*12ad0*/  HMMA.16816.F32 R16, R4, R14, R8 ;  /* 0x0000000e0410723c */ /* 0x000fe20000001808 */
[----:B------:R-:W-:Y:S01]  /*12ae0*/  LDSM.16.MT88.4 R8, [R191+0x5800] ;  /* 0x00580000bf08783b */ /* 0x000fe20000004200 */
[----:B-1----:R-:W-:-:S04]  /*12af0*/  FFMA.FTZ R3, R93, c[0x0][0x2d0], -R2 ;  /* 0x0000b4005d037a23 */ /* 0x002fc80000010802 */
[----:B------:R1:W2:Y:S02]  /*12b00*/  MUFU.EX2 R13, R3 ;  /* 0x00000003000d7308 */ /* 0x0002a40000000800 */
[--C-:B-1----:R-:W-:Y:S01]  /*12b10*/  FFMA.FTZ R3, R92, c[0x0][0x2d0], -R2.reuse ;  /* 0x0000b4005c037a23 */ /* 0x102fe20000010802 */
[----:B--2---:R-:W-:Y:S01]  /*12b20*/  F2FP.PACK_AB R128, R13, R12 ;  /* 0x0000000c0d80723e */ /* 0x004fe200000000ff */
[----:B------:R-:W-:-:S04]  /*12b30*/  FFMA.FTZ R2, R91, c[0x0][0x2d0], -R2 ;  /* 0x0000b4005b027a23 */ /* 0x000fc80000010802 */
[----:B------:R1:W-:Y:S08]  /*12b40*/  MUFU.EX2 R15, R3 ;  /* 0x00000003000f7308 */ /* 0x0003f00000000800 */
[----:B------:R2:W3:Y:S01]  /*12b50*/  MUFU.EX2 R14, R2 ;  /* 0x00000002000e7308 */ /* 0x0004e20000000800 */
[----:B-1----:R-:W-:Y:S02]  /*12b60*/  FADD.FTZ R3, R84, R83 ;  /* 0x0000005354037221 */ /* 0x002fe40000010000 */
[----:B--2---:R-:W-:Y:S01]  /*12b70*/  FFMA.FTZ R2, R90, c[0x0][0x2d0], -R0 ;  /* 0x0000b4005a027a23 */ /* 0x004fe20000010800 */
[----:B---3--:R-:W-:-:S04]  /*12b80*/  F2FP.PACK_AB R130, R14, R15 ;  /* 0x0000000f0e82723e */ /* 0x008fc800000000ff */
[----:B------:R1:W-:Y:S02]  /*12b90*/  MUFU.EX2 R7, R2 ;  /* 0x0000000200077308 */ /* 0x0003e40000000800 */
[----:B-1----:R-:W-:-:S06]  /*12ba0*/  FFMA.FTZ R2, R89, c[0x0][0x2d0], -R0 ;  /* 0x0000b40059027a23 */ /* 0x002fcc0000010800 */
[----:B------:R1:W2:Y:S02]  /*12bb0*/  MUFU.EX2 R6, R2 ;  /* 0x0000000200067308 */ /* 0x0002a40000000800 */
[--C-:B-1----:R-:W-:Y:S01]  /*12bc0*/  FFMA.FTZ R2, R88, c[0x0][0x2d0], -R0.reuse ;  /* 0x0000b40058027a23 */ /* 0x102fe20000010800 */
[----:B--2---:R-:W-:Y:S01]  /*12bd0*/  F2FP.PACK_AB R129, R6, R7 ;  /* 0x000000070681723e */ /* 0x004fe200000000ff */
[----:B------:R-:W-:Y:S01]  /*12be0*/  FFMA.FTZ R0, R87, c[0x0][0x2d0], -R0 ;  /* 0x0000b40057007a23 */ /* 0x000fe20000010800 */
[----:B------:R-:W-:Y:S03]  /*12bf0*/  LDSM.16.MT88.4 R88, [R192+0x4000] ;  /* 0x00400000c058783b */ /* 0x000fe60000004200 */
[----:B------:R1:W-:Y:S08]  /*12c00*/  MUFU.EX2 R5, R2 ;  /* 0x0000000200057308 */ /* 0x0003f00000000800 */
[----:B------:R2:W3:Y:S01]  /*12c10*/  MUFU.EX2 R4, R0 ;  /* 0x0000000000047308 */ /* 0x0004e20000000800 */
[----:B-1----:R-:W-:-:S02]  /*12c20*/  FADD.FTZ R2, R82, R81 ;  /* 0x0000005152027221 */ /* 0x002fc40000010000 */
[----:B--2---:R-:W-:Y:S01]  /*12c30*/  FADD.FTZ R0, R86, R3 ;  /* 0x0000000356007221 */ /* 0x004fe20000010000 */
[----:B---3--:R-:W-:Y:S01]  /*12c40*/  F2FP.PACK_AB R131, R4, R5 ;  /* 0x000000050483723e */ /* 0x008fe200000000ff */
[----:B------:R-:W-:Y:S02]  /*12c50*/  FADD.FTZ R3, R80, R2 ;  /* 0x0000000250037221 */ /* 0x000fe40000010000 */
[----:B------:R-:W1:Y:S01]  /*12c60*/  LDSM.16.MT88.4 R80, [R190+0x4000] ;  /* 0x00400000be50783b */ /* 0x000e620000004200 */
[----:B------:R-:W-:Y:S02]  /*12c70*/  FADD.FTZ R2, R85, R0 ;  /* 0x0000000055027221 */ /* 0x000fe40000010000 */
[----:B------:R-:W-:Y:S01]  /*12c80*/  FADD.FTZ R0, R203, R3 ;  /* 0x00000003cb007221 */ /* 0x000fe20000010000 */
[----:B------:R-:W-:Y:S03]  /*12c90*/  HMMA.16816.F32 R28, R128, R32, R248 ;  /* 0x00000020801c723c */ /* 0x000fe600000018f8 */
[----:B------:R-:W-:-:S04]  /*12ca0*/  FADD.FTZ R0, R202, R0 ;  /* 0x00000000ca007221 */ /* 0x000fc80000010000 */
[----:B------:R-:W-:Y:S01]  /*12cb0*/  IMAD.MOV.U32 R250, RZ, RZ, R95 ;  /* 0x000000fffffa7224 */ /* 0x000fe200078e005f */
[C---:B------:R-:W-:Y:S01]  /*12cc0*/  HMMA.16816.F32 R164, R128.reuse, R160, R164 ;  /* 0x000000a080a4723c */ /* 0x040fe200000018a4 */
[----:B------:R-:W-:Y:S02]  /*12cd0*/  IMAD.MOV.U32 R251, RZ, RZ, R69 ;  /* 0x000000fffffb7224 */ /* 0x000fe400078e0045 */
[----:B------:R-:W-:Y:S02]  /*12ce0*/  FADD.FTZ R2, R250, R2 ;  /* 0x00000002fa027221 */ /* 0x000fe40000010000 */
[----:B------:R-:W-:Y:S01]  /*12cf0*/  FADD.FTZ R0, R200, R0 ;  /* 0x00000000c8007221 */ /* 0x000fe20000010000 */
[----:B------:R-:W-:Y:S01]  /*12d00*/  IADD3 R200, R251, -0x2, RZ ;  /* 0xfffffffefbc87810 */ /* 0x000fe20007ffe0ff */
[----:B------:R-:W-:Y:S01]  /*12d10*/  FADD.FTZ R2, R219, R2 ;  /* 0x00000002db027221 */ /* 0x000fe20000010000 */
[----:B------:R-:W-:Y:S01]  /*12d20*/  HMMA.16816.F32 R156, R128, R152, R156 ;  /* 0x00000098809c723c */ /* 0x000fe2000000189c */
[----:B------:R-:W-:Y:S01]  /*12d30*/  FADD.FTZ R0, R199, R0 ;  /* 0x00000000c7007221 */ /* 0x000fe20000010000 */
[----:B------:R-:W-:Y:S01]  /*12d40*/  ISETP.GE.AND P0, PT, R200, R252, PT ;  /* 0x000000fcc800720c */ /* 0x000fe20003f06270 */
[----:B------:R-:W-:-:S02]  /*12d50*/  FADD.FTZ R2, R218, R2 ;  /* 0x00000002da027221 */ /* 0x000fc40000010000 */
[----:B------:R-:W-:Y:S02]  /*12d60*/  FADD.FTZ R0, R198, R0 ;  /* 0x00000000c6007221 */ /* 0x000fe40000010000 */
[----:B------:R-:W-:Y:S01]  /*12d70*/  FADD.FTZ R2, R204, R2 ;  /* 0x00000002cc027221 */ /* 0x000fe20000010000 */
[C---:B------:R-:W-:Y:S01]  /*12d80*/  HMMA.16816.F32 R160, R128.reuse, R162, R44 ;  /* 0x000000a280a0723c */ /* 0x040fe2000000182c */
[----:B------:R-:W-:Y:S02]  /*12d90*/  FADD.FTZ R0, R7, R0 ;  /* 0x0000000007007221 */ /* 0x000fe40000010000 */
[----:B------:R-:W-:Y:S02]  /*12da0*/  FADD.FTZ R2, R12, R2 ;  /* 0x000000020c027221 */ /* 0x000fe40000010000 */
[----:B------:R-:W-:Y:S02]  /*12db0*/  FADD.FTZ R0, R6, R0 ;  /* 0x0000000006007221 */ /* 0x000fe40000010000 */
[----:B------:R-:W-:Y:S01]  /*12dc0*/  FADD.FTZ R2, R13, R2 ;  /* 0x000000020d027221 */ /* 0x000fe20000010000 */
[----:B------:R-:W-:Y:S01]  /*12dd0*/  HMMA.16816.F32 R152, R128, R154, R144 ;  /* 0x0000009a8098723c */ /* 0x000fe20000001890 */
[----:B------:R-:W2:Y:S01]  /*12de0*/  LDSM.16.MT88.4 R144, [R192+0x1000] ;  /* 0x00100000c090783b */ /* 0x000ea20000004200 */
[----:B------:R-:W-:-:S02]  /*12df0*/  FADD.FTZ R0, R5, R0 ;  /* 0x0000000005007221 */ /* 0x000fc40000010000 */
[----:B------:R-:W-:Y:S02]  /*12e00*/  FADD.FTZ R2, R15, R2 ;  /* 0x000000020f027221 */ /* 0x000fe40000010000 */
[----:B------:R-:W-:Y:S02]  /*12e10*/  FADD.FTZ R204, R4, R0 ;  /* 0x0000000004cc7221 */ /* 0x000fe40000010000 */
[----:B-1----:R-:W-:Y:S01]  /*12e20*/  HMMA.16816.F32 R76, R128, R80, R180 ;  /* 0x00000050804c723c */ /* 0x002fe200000018b4 */
[----:B------:R-:W-:-:S07]  /*12e30*/  FADD.FTZ R203, R14, R2 ;  /* 0x000000020ecb7221 */ /* 0x000fce0000010000 */
[C---:B------:R-:W-:Y:S01]  /*12e40*/  HMMA.16816.F32 R80, R128.reuse, R82, R96 ;  /* 0x000000528050723c */ /* 0x040fe20000001860 */
[----:B------:R-:W1:Y:S07]  /*12e50*/  LDSM.16.MT88.4 R96, [R191+0x4000] ;  /* 0x00400000bf60783b */ /* 0x000e6e0000004200 */
[C---:B------:R-:W-:Y:S08]  /*12e60*/  HMMA.16816.F32 R44, R128.reuse, R48, R232 ;  /* 0x00000030802c723c */ /* 0x040ff000000018e8 */
[C---:B------:R-:W-:Y:S01]  /*12e70*/  HMMA.16816.F32 R48, R128.reuse, R50, R56 ;  /* 0x000000328030723c */ /* 0x040fe20000001838 */
[----:B------:R-:W3:Y:S07]  /*12e80*/  LDSM.16.MT88.4 R56, [R192+0x2800] ;  /* 0x00280000c038783b */ /* 0x000eee0000004200 */
[C---:B------:R-:W-:Y:S08]  /*12e90*/  HMMA.16816.F32 R36, R128.reuse, R40, R244 ;  /* 0x000000288024723c */ /* 0x040ff000000018f4 */
[C---:B--2---:R-:W-:Y:S08]  /*12ea0*/  HMMA.16816.F32 R148, R128.reuse, R144, R148 ;  /* 0x000000908094723c */ /* 0x044ff00000001894 */
[C---:B------:R-:W-:Y:S08]  /*12eb0*/  HMMA.16816.F32 R144, R128.reuse, R146, R52 ;  /* 0x000000928090723c */ /* 0x040ff00000001834 */
[C---:B-1----:R-:W-:Y:S01]  /*12ec0*/  HMMA.16816.F32 R92, R128.reuse, R96, R112 ;  /* 0x00000060805c723c */ /* 0x042fe20000001870 */
[----:B------:R-:W1:Y:S07]  /*12ed0*/  LDSM.16.MT88.4 R112, [R190+0x5800] ;  /* 0x00580000be70783b */ /* 0x000e6e0000004200 */
[C---:B------:R-:W-:Y:S01]  /*12ee0*/  HMMA.16816.F32 R96, R128.reuse, R98, R104 ;  /* 0x000000628060723c */ /* 0x040fe20000001868 */
[----:B------:R-:W2:Y:S07]  /*12ef0*/  LDSM.16.MT88.4 R104, [R189+0x5800] ;  /* 0x00580000bd68783b */ /* 0x000eae0000004200 */
[C---:B---3--:R-:W-:Y:S08]  /*12f00*/  HMMA.16816.F32 R52, R128.reuse, R56, R228 ;  /* 0x000000388034723c */ /* 0x048ff000000018e4 */
[C---:B------:R-:W-:Y:S08]  /*12f10*/  HMMA.16816.F32 R60, R128.reuse, R64, R60 ;  /* 0x00000040803c723c */ /* 0x040ff0000000183c */
[C---:B------:R-:W-:Y:S08]  /*12f20*/  HMMA.16816.F32 R68, R128.reuse, R72, R224 ;  /* 0x000000488044723c */ /* 0x040ff000000018e0 */
[C---:B------:R-:W-:Y:S08]  /*12f30*/  HMMA.16816.F32 R84, R128.reuse, R88, R172 ;  /* 0x000000588054723c */ /* 0x040ff000000018ac */
[C---:B-1----:R-:W-:Y:S08]  /*12f40*/  HMMA.16816.F32 R108, R128.reuse, R112, R108 ;  /* 0x00000070806c723c */ /* 0x042ff0000000186c */
[C---:B--2---:R-:W-:Y:S08]  /*12f50*/  HMMA.16816.F32 R100, R128.reuse, R104, R100 ;  /* 0x000000688064723c */ /* 0x044ff00000001864 */
[C---:B------:R-:W-:Y:S01]  /*12f60*/  HMMA.16816.F32 R104, R128.reuse, R106, R120 ;  /* 0x0000006a8068723c */ /* 0x040fe20000001878 */
[----:B------:R-:W1:Y:S07]  /*12f70*/  LDSM.16.MT88.4 R120, [R192+0x5800] ;  /* 0x00580000c078783b */ /* 0x000e6e0000004200 */
[C---:B------:R-:W-:Y:S08]  /*12f80*/  HMMA.16816.F32 R32, R128.reuse, R34, R236 ;  /* 0x000000228020723c */ /* 0x040ff000000018ec */
[C---:B------:R-:W-:Y:S08]  /*12f90*/  HMMA.16816.F32 R40, R128.reuse, R42, R240 ;  /* 0x0000002a8028723c */ /* 0x040ff000000018f0 */
[C---:B------:R-:W-:Y:S08]  /*12fa0*/  HMMA.16816.F32 R56, R128.reuse, R58, R220 ;  /* 0x0000003a8038723c */ /* 0x040ff000000018dc */
[C---:B------:R-:W-:Y:S08]  /*12fb0*/  HMMA.16816.F32 R64, R128.reuse, R66, R176 ;  /* 0x000000428040723c */ /* 0x040ff000000018b0 */
[C---:B------:R-:W-:Y:S08]  /*12fc0*/  HMMA.16816.F32 R72, R128.reuse, R74, R184 ;  /* 0x0000004a8048723c */ /* 0x040ff000000018b8 */
[C---:B-1----:R-:W-:Y:S08]  /*12fd0*/  HMMA.16816.F32 R116, R128.reuse, R120, R116 ;  /* 0x000000788074723c */ /* 0x042ff00000001874 */
[C---:B------:R-:W-:Y:S08]  /*12fe0*/  HMMA.16816.F32 R88, R128.reuse, R90, R168 ;  /* 0x0000005a8058723c */ /* 0x040ff000000018a8 */
[C---:B------:R-:W-:Y:S08]  /*12ff0*/  HMMA.16816.F32 R112, R128.reuse, R114, R24 ;  /* 0x000000728070723c */ /* 0x040ff00000001818 */
[C---:B------:R-:W-:Y:S08]  /*13000*/  HMMA.16816.F32 R120, R128.reuse, R122, R20 ;  /* 0x0000007a8078723c */ /* 0x040ff00000001814 */
[C---:B------:R-:W-:Y:S08]  /*13010*/  HMMA.16816.F32 R124, R128.reuse, R8, R124 ;  /* 0x00000008807c723c */ /* 0x040ff0000000187c */
[----:B------:R-:W-:Y:S01]  /*13020*/  HMMA.16816.F32 R128, R128, R10, R16 ;  /* 0x0000000a8080723c */ /* 0x000fe20000001810 */
[----:B------:R-:W-:Y:S07]  /*13030*/  @!UPT UIADD3 URZ, URZ, URZ, URZ ;  /* 0x0000003f3f3ff290 */ /* 0x000fee000fffe03f */
[----:B------:R-:W-:Y:S11]  /*13040*/  @!P0 BRA `(.L_x_1479) ;  /* 0x00002cc000008947 */ /* 0x000ff60003800000 */
[----:B------:R-:W1:Y:S01]  /*13050*/  S2R R251, SR_TID.X ;  /* 0x0000000000fb7919 */ /* 0x000e620000002100 */
[----:B------:R-:W-:Y:S01]  /*13060*/  LOP3.LUT P0, RZ, R215, 0x2, RZ, 0xc0, !PT ;  /* 0x00000002d7ff7812 */ /* 0x000fe2000780c0ff */
[----:B------:R-:W-:Y:S01]  /*13070*/  IMAD.MOV.U32 R218, RZ, RZ, c[0x0][0x208] ;  /* 0x00008200ffda7624 */ /* 0x000fe200078e00ff */
[----:B------:R-:W-:Y:S01]  /*13080*/  LOP3.LUT R206, R206, 0xffffffef, RZ, 0xc0, !PT ;  /* 0xffffffefcece7812 */ /* 0x000fe200078ec0ff */
[----:B------:R-:W-:Y:S01]  /*13090*/  IMAD.MOV.U32 R219, RZ, RZ, c[0x0][0x20c] ;  /* 0x00008300ffdb7624 */ /* 0x000fe200078e00ff */
[----:B------:R-:W-:-:S02]  /*130a0*/  ISETP.GE.AND P1, PT, R208, c[0x0][0x1d4], PT ;  /* 0x00007500d0007a0c */ /* 0x000fc40003f26270 */
[----:B------:R-:W-:Y:S02]  /*130b0*/  ISETP.GE.AND P6, PT, R134, c[0x0][0x1d4], PT ;  /* 0x0000750086007a0c */ /* 0x000fe40003fc6270 */
[----:B------:R-:W-:-:S05]  /*130c0*/  ISETP.GE.AND P5, PT, R132, c[0x0][0x1d4], PT ;  /* 0x0000750084007a0c */ /* 0x000fca0003fa6270 */
[----:B------:R-:W-:Y:S02]  /*130d0*/  @P0 LOP3.LUT R206, R206, 0x10, RZ, 0xfc, !PT ;  /* 0x00000010cece0812 */ /* 0x000fe400078efcff */
[----:B------:R-:W-:Y:S02]  /*130e0*/  ISETP.GE.AND P0, PT, R207, c[0x0][0x1d4], PT ;  /* 0x00007500cf007a0c */ /* 0x000fe40003f06270 */
[----:B------:R-:W-:Y:S02]  /*130f0*/  LOP3.LUT R206, R206, 0xfffffffb, RZ, 0xc0, !PT ;  /* 0xfffffffbcece7812 */ /* 0x000fe400078ec0ff */
[----:B-1----:R-:W-:-:S13]  /*13100*/  ISETP.GT.AND P2, PT, R251, 0x7f, PT ;  /* 0x0000007ffb00780c */ /* 0x002fda0003f44270 */
[----:B------:R-:W-:-:S04]  /*13110*/  @P2 LOP3.LUT R206, R206, 0x4, RZ, 0xfc, !PT ;  /* 0x00000004cece2812 */ /* 0x000fc800078efcff */
[----:B------:R-:W-:-:S04]  /*13120*/  LOP3.LUT R206, R206, 0xfffffffd, RZ, 0xc0, !PT ;  /* 0xfffffffdcece7812 */ /* 0x000fc800078ec0ff */
[----:B------:R-:W-:-:S04]  /*13130*/  @P1 LOP3.LUT R206, R206, 0x2, RZ, 0xfc, !PT ;  /* 0x00000002cece1812 */ /* 0x000fc800078efcff */
[----:B------:R-:W-:-:S04]  /*13140*/  LOP3.LUT R206, R206, 0xfffffffe, RZ, 0xc0, !PT ;  /* 0xfffffffecece7812 */ /* 0x000fc800078ec0ff */
[----:B------:R-:W-:Y:S02]  /*13150*/  @P0 LOP3.LUT R206, R206, 0x1, RZ, 0xfc, !PT ;  /* 0x00000001cece0812 */ /* 0x000fe400078efcff */
[----:B------:R-:W-:Y:S02]  /*13160*/  LOP3.LUT P0, RZ, R215, 0x4, RZ, 0xc0, !PT ;  /* 0x00000004d7ff7812 */ /* 0x000fe4000780c0ff */
[----:B------:R-:W-:-:S11]  /*13170*/  LOP3.LUT R206, R206, 0xfffffff7, RZ, 0xc0, !PT ;  /* 0xfffffff7cece7812 */ /* 0x000fd600078ec0ff */
[----:B------:R-:W-:Y:S02]  /*13180*/  @P0 LOP3.LUT R206, R206, 0x8, RZ, 0xfc, !PT ;  /* 0x00000008cece0812 */ /* 0x000fe400078efcff */
.L_x_1482:
[----:B------:R-:W-:Y:S04]  /*13190*/  DEPBAR.LE SB0, 0x0 ;  /* 0x000080000000791a */ /* 0x000fe80000000000 */
[----:B------:R-:W-:Y:S01]  /*131a0*/  WARPSYNC 0xffffffff ;  /* 0xffffffff00007948 */ /* 0x000fe20003800000 */
[----:B------:R-:W-:Y:S01]  /*131b0*/  BAR.SYNC.DEFER_BLOCKING 0x0 ;  /* 0x0000000000007b1d */ /* 0x000fe20000010000 */
[----:B------:R-:W-:Y:S01]  /*131c0*/  SHF.R.S32.HI R0, RZ, 0x1f, R200 ;  /* 0x0000001fff007819 */ /* 0x000fe200000114c8 */
[----:B------:R-:W-:Y:S01]  /*131d0*/  IMAD.WIDE.U32 R2, R200, c[0x0][0x208], RZ ;  /* 0x00008200c8027a25 */ /* 0x000fe200078e00ff */
[----:B------:R-:W-:Y:S02]  /*131e0*/  LOP3.LUT P4, RZ, R215, 0x2, RZ, 0xc0, !PT ;  /* 0x00000002d7ff7812 */ /* 0x000fe4000788c0ff */
[----:B------:R-:W-:Y:S01]  /*131f0*/  LOP3.LUT P3, RZ, R206, 0x1, RZ, 0xc0, !PT ;  /* 0x00000001ceff7812 */ /* 0x000fe2000786c0ff */
[----:B------:R-:W-:Y:S01]  /*13200*/  IMAD R0, R0, c[0x0][0x208], RZ ;  /* 0x0000820000007a24 */ /* 0x000fe200078e02ff */
[----:B------:R-:W-:Y:S03]  /*13210*/  LOP3.LUT P1, RZ, R206, 0x2, RZ, 0xc0, !PT ;  /* 0x00000002ceff7812 */ /* 0x000fe6000782c0ff */
[----:B------:R-:W-:Y:S05]  /*13220*/  IMAD R0, R200, c[0x0][0x20c], R0 ;  /* 0x00008300c8007a24 */ /* 0x000fea00078e0200 */
[----:B------:R-:W-:Y:S01]  /*13230*/  IADD3 R0, R3, R0, RZ ;  /* 0x0000000003007210 */ /* 0x000fe20007ffe0ff */
[----:B------:R-:W-:Y:S04]  /*13240*/  IMAD.WIDE.U32 R2, R2, 0x30, RZ ;  /* 0x0000003002027825 */ /* 0x000fe800078e00ff */
[----:B------:R-:W-:Y:S01]  /*13250*/  IMAD R0, R0, 0x30, RZ ;  /* 0x0000003000007824 */ /* 0x000fe200078e02ff */
[----:B------:R-:W-:Y:S04]  /*13260*/  LDSM.16.M88.4 R24, [R193] ;  /* 0x00000000c118783b */ /* 0x000fe80000000200 */
[----:B------:R-:W-:Y:S01]  /*13270*/  IADD3 R0, R3, R0, RZ ;  /* 0x0000000003007210 */ /* 0x000fe20007ffe0ff */
[----:B------:R-:W-:Y:S01]  /*13280*/  BSSY B0, `(.L_x_1480) ;  /* 0x0000118000007945 */ /* 0x000fe20003800000 */
[----:B------:R-:W-:Y:S01]  /*13290*/  IADD3 R3, P0, R212, R2, RZ ;  /* 0x00000002d4037210 */ /* 0x000fe20007f1e0ff */
[----:B------:R-:W1:Y:S03]  /*132a0*/  S2R R4, SR_TID.X ;  /* 0x0000000000047919 */ /* 0x000e660000002100 */
[----:B------:R-:W-:Y:S03]  /*132b0*/  IADD3.X R6, R0, R214, RZ, P0, !PT ;  /* 0x000000d600067210 */ /* 0x000fe600007fe4ff */
[----:B------:R-:W2:Y:S06]  /*132c0*/  LDSM.16.M88.4 R8, [R143] ;  /* 0x000000008f08783b */ /* 0x000eac0000000200 */
[----:B------:R-:W3:Y:S06]  /*132d0*/  LDSM.16.M88.4 R16, [R143+0x800] ;  /* 0x000800008f10783b */ /* 0x000eec0000000200 */
[----:B------:R-:W4:Y:S06]  /*132e0*/  LDSM.16.M88.4 R168, [R143+0x1000] ;  /* 0x001000008fa8783b */ /* 0x000f2c0000000200 */
[----:B------:R-:W-:Y:S01]  /*132f0*/  LDSM.16.M88.4 R172, [R194] ;  /* 0x00000000c2ac783b */ /* 0x000fe20000000200 */
[----:B-1----:R-:W-:Y:S11]  /*13300*/  ISETP.GT.AND P2, PT, R4, 0x7f, PT ;  /* 0x0000007f0400780c */ /* 0x002ff60003f44270 */
[----:B------:R-:W-:Y:S02]  /*13310*/  @!UPT UIADD3 URZ, URZ, URZ, URZ ;  /* 0x0000003f3f3ff290 */ /* 0x000fe4000fffe03f */
[C---:B------:R-:W-:Y:S04]  /*13320*/  @!P2 LEA R5, P0, R218.reuse, R2, 0x5 ;  /* 0x00000002da05a211 */ /* 0x040fe800078028ff */
[----:B------:R-:W-:Y:S02]  /*13330*/  @!P2 LEA.HI.X R4, R218, R0, R219, 0x5, P0 ;  /* 0x00000000da04a211 */ /* 0x000fe400000f2cdb */
[C---:B------:R-:W-:Y:S04]  /*13340*/  LEA R2, P0, R3.reuse, c[0x0][0x1f8], 0x1 ;  /* 0x00007e0003027a11 */ /* 0x040fe800078008ff */
[----:B------:R-:W-:Y:S02]  /*13350*/  LEA.HI.X R3, R3, c[0x0][0x1fc], R6, 0x1, P0 ;  /* 0x00007f0003037a11 */ /* 0x000fe400000f0c06 */
[----:B------:R-:W-:Y:S04]  /*13360*/  @!P2 IADD3 R0, P0, R5, R212, RZ ;  /* 0x000000d40500a210 */ /* 0x000fe80007f1e0ff */
[----:B------:R-:W-:Y:S02]  /*13370*/  @!P2 IADD3.X R4, R4, R214, RZ, P0, !PT ;  /* 0x000000d60404a210 */ /* 0x000fe400007fe4ff */
[C---:B------:R-:W-:Y:S04]  /*13380*/  @!P2 LEA R198, P0, R0.reuse, c[0x0][0x1f8], 0x1 ;  /* 0x00007e0000c6aa11 */ /* 0x040fe800078008ff */
[----:B------:R-:W-:Y:S02]  /*13390*/  @!P2 LEA.HI.X R199, R0, c[0x0][0x1fc], R4, 0x1, P0 ;  /* 0x00007f0000c7aa11 */ /* 0x000fe400000f0c04 */
[C---:B--2---:R-:W-:Y:S03]  /*133a0*/  HMMA.16816.F32 R4, R24.reuse, R8, RZ ;  /* 0x000000081804723c */ /* 0x044fe600000018ff */
[C---:B------:R-:W-:Y:S02]  /*133b0*/  IADD3 R0, R143.reuse, 0x20, RZ ;  /* 0x000000208f007810 */ /* 0x040fe40007ffe0ff */
[C---:B------:R-:W-:Y:S02]  /*133c0*/  @P4 IADD3 R0, R143.reuse, -0x20, RZ ;  /* 0xffffffe08f004810 */ /* 0x040fe40007ffe0ff */
[----:B------:R-:W-:Y:S01]  /*133d0*/  ISETP.GT.AND P4, PT, R200, R252, PT ;  /* 0x000000fcc800720c */ /* 0x000fe20003f84270 */
[C---:B------:R-:W-:Y:S02]  /*133e0*/  HMMA.16816.F32 R8, R24.reuse, R10, RZ ;  /* 0x0000000a1808723c */ /* 0x040fe400000018ff */
[----:B------:R-:W1:Y:S06]  /*133f0*/  LDSM.16.M88.4 R176, [R0] ;  /* 0x0000000000b0783b */ /* 0x000e6c0000000200 */
[C---:B---3--:R-:W-:Y:S01]  /*13400*/  HMMA.16816.F32 R12, R24.reuse, R16, RZ ;  /* 0x00000010180c723c */ /* 0x048fe200000018ff */
[----:B------:R-:W2:Y:S06]  /*13410*/  LDSM.16.M88.4 R180, [R0+0x800] ;  /* 0x0008000000b4783b */ /* 0x000eac0000000200 */
[----:B------:R3:W5:Y:S01]  /*13420*/  LDSM.16.M88.4 R184, [R0+0x1000] ;  /* 0x0010000000b8783b */ /* 0x0007620000000200 */
[C---:B------:R-:W-:Y:S05]  /*13430*/  HMMA.16816.F32 R16, R24.reuse, R18, RZ ;  /* 0x000000121810723c */ /* 0x040fea00000018ff */
[----:B------:R-:W-:Y:S01]  /*13440*/  @!PT LDS RZ, [RZ] ;  /* 0x00000000fffff984 */ /* 0x000fe20000000800 */
[----:B------:R-:W-:Y:S01]  /*13450*/  @!PT LDS RZ, [RZ] ;  /* 0x00000000fffff984 */ /* 0x000fe20000000800 */
[----:B------:R-:W-:Y:S01]  /*13460*/  @!PT LDS RZ, [RZ] ;  /* 0x00000000fffff984 */ /* 0x000fe20000000800 */
[----:B------:R2:W-:Y:S03]  /*13470*/  LDGSTS.E.BYPASS.LTC128B.128 [R197+0x4080], [R2.64], !P5 ;  /* 0x0408000002c57fae */ /* 0x0005e6000e901d46 */
[C---:B----4-:R-:W-:Y:S03]  /*13480*/  HMMA.16816.F32 R20, R24.reuse, R168, RZ ;  /* 0x000000a81814723c */ /* 0x050fe600000018ff */
[----:B------:R4:W-:Y:S05]  /*13490*/  LDGSTS.E.BYPASS.LTC128B.128 [R197+0x5880], [R2.64+0x80], !P6 ;  /* 0x0588008002c57fae */ /* 0x0009ea000f101d46 */
[----:B------:R-:W-:Y:S01]  /*134a0*/  HMMA.16816.F32 R24, R24, R170, RZ ;  /* 0x000000aa1818723c */ /* 0x000fe200000018ff */
[----:B------:R4:W-:Y:S03]  /*134b0*/  LDGSTS.E.BYPASS.LTC128B.128 [R197+0x7080], [R2.64+0x100], !P3 ;  /* 0x0708010002c57fae */ /* 0x0009e6000d901d46 */
[----:B---3--:R-:W-:Y:S03]  /*134c0*/  IADD3 R0, R143, 0x40, RZ ;  /* 0x000000408f007810 */ /* 0x008fe60007ffe0ff */
[----:B------:R4:W-:Y:S01]  /*134d0*/  LDGSTS.E.BYPASS.LTC128B.128 [R197+0x8880], [R2.64+0x180], !P1 ;  /* 0x0888018002c57fae */ /* 0x0009e2000c901d46 */
[C---:B-1----:R-:W-:Y:S05]  /*134e0*/  HMMA.16816.F32 R4, R172.reuse, R176, R4 ;  /* 0x000000b0ac04723c */ /* 0x042fea0000001804 */
[----:B------:R1:W-:Y:S03]  /*134f0*/  @!P2 LDGSTS.E.BYPASS.LTC128B.128 [R201+0x5080], [R198.64], !P5 ;  /* 0x05080000c6c9afae */ /* 0x0003e6000e901d46 */
[C---:B------:R-:W-:Y:S03]  /*13500*/  HMMA.16816.F32 R8, R172.reuse, R178, R8 ;  /* 0x000000b2ac08723c */ /* 0x040fe60000001808 */
[----:B------:R1:W-:Y:S06]  /*13510*/  @!P2 LDGSTS.E.BYPASS.LTC128B.128 [R201+0x6880], [R198.64+0x80], !P6 ;  /* 0x06880080c6c9afae */ /* 0x0003ec000f101d46 */
[----:B------:R1:W-:Y:S01]  /*13520*/  @!P2 LDGSTS.E.BYPASS.LTC128B.128 [R201+0x8080], [R198.64+0x100], !P3 ;  /* 0x08080100c6c9afae */ /* 0x0003e2000d901d46 */
[C---:B--2---:R-:W-:Y:S05]  /*13530*/  HMMA.16816.F32 R12, R172.reuse, R180, R12 ;  /* 0x000000b4ac0c723c */ /* 0x044fea000000180c */
[----:B------:R1:W-:Y:S01]  /*13540*/  @!P2 LDGSTS.E.BYPASS.LTC128B.128 [R201+0x9880], [R198.64+0x180], !P1 ;  /* 0x09880180c6c9afae */ /* 0x0003e2000c901d46 */
[----:B------:R-:W-:Y:S02]  /*13550*/  LOP3.LUT P1, RZ, R215, 0x4, RZ, 0xc0, !PT ;  /* 0x00000004d7ff7812 */ /* 0x000fe4000782c0ff */
[C---:B------:R-:W-:Y:S03]  /*13560*/  HMMA.16816.F32 R16, R172.reuse, R182, R16 ;  /* 0x000000b6ac10723c */ /* 0x040fe60000001810 */
[----:B------:R-:W-:Y:S05]  /*13570*/  LDSM.16.M88.4 R168, [R196] ;  /* 0x00000000c4a8783b */ /* 0x000fea0000000200 */
[C---:B-----5:R-:W-:Y:S01]  /*13580*/  HMMA.16816.F32 R20, R172.reuse, R184, R20 ;  /* 0x000000b8ac14723c */ /* 0x060fe20000001814 */
[----:B------:R-:W0:Y:S03]  /*13590*/  LDGDEPBAR ;  /* 0x00000000000079af */ /* 0x000e260000000000 */
[----:B------:R-:W-:Y:S04]  /*135a0*/  @P1 IADD3 R0, R143, -0x40, RZ ;  /* 0xffffffc08f001810 */ /* 0x000fe80007ffe0ff */
[----:B------:R-:W-:Y:S01]  /*135b0*/  HMMA.16816.F32 R24, R172, R186, R24 ;  /* 0x000000baac18723c */ /* 0x000fe20000001818 */
[----:B------:R-:W2:Y:S06]  /*135c0*/  LDSM.16.M88.4 R176, [R0] ;  /* 0x0000000000b0783b */ /* 0x000eac0000000200 */
[----:B------:R-:W3:Y:S06]  /*135d0*/  LDSM.16.M88.4 R172, [R0+0x800] ;  /* 0x0008000000ac783b */ /* 0x000eec0000000200 */
[----:B------:R-:W5:Y:S01]  /*135e0*/  LDSM.16.M88.4 R180, [R0+0x1000] ;  /* 0x0010000000b4783b */ /* 0x000f620000000200 */
[C---:B--2---:R-:W-:Y:S08]  /*135f0*/  HMMA.16816.F32 R4, R168.reuse, R176, R4 ;  /* 0x000000b0a804723c */ /* 0x044ff00000001804 */
[C---:B------:R-:W-:Y:S01]  /*13600*/  HMMA.16816.F32 R8, R168.reuse, R178, R8 ;  /* 0x000000b2a808723c */ /* 0x040fe20000001808 */
[----:B------:R-:W-:Y:S07]  /*13610*/  LDSM.16.M88.4 R176, [R142] ;  /* 0x000000008eb0783b */ /* 0x000fee0000000200 */
[C---:B---3--:R-:W-:Y:S08]  /*13620*/  HMMA.16816.F32 R12, R168.reuse, R172, R12 ;  /* 0x000000aca80c723c */ /* 0x048ff0000000180c */
[C---:B------:R-:W-:Y:S01]  /*13630*/  HMMA.16816.F32 R16, R168.reuse, R174, R16 ;  /* 0x000000aea810723c */ /* 0x040fe20000001810 */
[----:B------:R-:W2:Y:S07]  /*13640*/  LDSM.16.M88.4 R172, [R195] ;  /* 0x00000000c3ac783b */ /* 0x000eae0000000200 */
[C---:B-----5:R-:W-:Y:S08]  /*13650*/  HMMA.16816.F32 R20, R168.reuse, R180, R20 ;  /* 0x000000b4a814723c */ /* 0x060ff00000001814 */
[----:B------:R-:W-:Y:S01]  /*13660*/  HMMA.16816.F32 R24, R168, R182, R24 ;  /* 0x000000b6a818723c */ /* 0x000fe20000001818 */
[----:B------:R-:W3:Y:S06]  /*13670*/  LDSM.16.M88.4 R168, [R142+0x800] ;  /* 0x000800008ea8783b */ /* 0x000eec0000000200 */
[----:B------:R-:W5:Y:S01]  /*13680*/  LDSM.16.M88.4 R180, [R142+0x1000] ;  /* 0x001000008eb4783b */ /* 0x000f620000000200 */
[C---:B--2---:R-:W-:Y:S08]  /*13690*/  HMMA.16816.F32 R4, R172.reuse, R176, R4 ;  /* 0x000000b0ac04723c */ /* 0x044ff00000001804 */
[C---:B------:R-:W-:Y:S01]  /*136a0*/  HMMA.16816.F32 R8, R172.reuse, R178, R8 ;  /* 0x000000b2ac08723c */ /* 0x040fe20000001808 */
[----:B------:R-:W-:Y:S07]  /*136b0*/  LDSM.16.M88.4 R176, [R143+0x1800] ;  /* 0x001800008fb0783b */ /* 0x000fee0000000200 */
[C---:B---3--:R-:W-:Y:S08]  /*136c0*/  HMMA.16816.F32 R12, R172.reuse, R168, R12 ;  /* 0x000000a8ac0c723c */ /* 0x048ff0000000180c */
[C---:B------:R-:W-:Y:S01]  /*136d0*/  HMMA.16816.F32 R16, R172.reuse, R170, R16 ;  /* 0x000000aaac10723c */ /* 0x040fe20000001810 */
[----:B------:R-:W2:Y:S07]  /*136e0*/  LDSM.16.M88.4 R168, [R193+0x4000] ;  /* 0x00400000c1a8783b */ /* 0x000eae0000000200 */
        /* <DEDUP_REMOVED lines=112> */
[----:B------:R-:W3:Y:S07]  /*13df0*/  LDSM.16.M88.4 R168, [R142+0x5000] ;  /* 0x005000008ea8783b */ /* 0x000eee0000000200 */
[C---:B--2---:R-:W-:Y:S08]  /*13e00*/  HMMA.16816.F32 R4, R172.reuse, R176, R4 ;  /* 0x000000b0ac04723c */ /* 0x044ff00000001804 */
[C---:B------:R-:W-:Y:S08]  /*13e10*/  HMMA.16816.F32 R8, R172.reuse, R178, R8 ;  /* 0x000000b2ac08723c */ /* 0x040ff00000001808 */
[C---:B---3--:R-:W-:Y:S08]  /*13e20*/  HMMA.16816.F32 R12, R172.reuse, R168, R12 ;  /* 0x000000a8ac0c723c */ /* 0x048ff0000000180c */
[----:B------:R-:W-:Y:S01]  /*13e30*/  FMUL.FTZ R0, R4, c[0x0][0x320] ;  /* 0x0000c80004007a20 */ /* 0x000fe20000410000 */
[C---:B------:R-:W-:Y:S03]  /*13e40*/  HMMA.16816.F32 R16, R172.reuse, R170, R16 ;  /* 0x000000aaac10723c */ /* 0x040fe60000001810 */
[----:B------:R2:W3:Y:S04]  /*13e50*/  MUFU.TANH R182, R0 ;  /* 0x0000000000b67308 */ /* 0x0004e80000002400 */
[----:B----4-:R-:W-:Y:S02]  /*13e60*/  FMUL.FTZ R3, R11, c[0x0][0x320] ;  /* 0x0000c8000b037a20 */ /* 0x010fe40000410000 */
[----:B------:R-:W-:Y:S04]  /*13e70*/  FMUL.FTZ R10, R10, c[0x0][0x320] ;  /* 0x0000c8000a0a7a20 */ /* 0x000fe80000410000 */
[----:B------:R-:W4:Y:S02]  /*13e80*/  MUFU.TANH R179, R10 ;  /* 0x0000000a00b37308 */ /* 0x000f240000002400 */
[----:B------:R-:W-:Y:S08]  /*13e90*/  FMUL.FTZ R2, R13, c[0x0][0x320] ;  /* 0x0000c8000d027a20 */ /* 0x000ff00000410000 */
[----:B------:R-:W1:Y:S01]  /*13ea0*/  MUFU.TANH R178, R3 ;  /* 0x0000000300b27308 */ /* 0x000e620000002400 */
[----:B--2---:R-:W-:Y:S09]  /*13eb0*/  FMUL.FTZ R0, R5, c[0x0][0x320] ;  /* 0x0000c80005007a20 */ /* 0x004ff20000410000 */
[----:B------:R2:W1:Y:S10]  /*13ec0*/  MUFU.TANH R183, R0 ;  /* 0x0000000000b77308 */ /* 0x0004740000002400 */
        /* <DEDUP_REMOVED lines=8> */
[----:B-----5:R-:W-:Y:S08]  /*13f50*/  FMUL.FTZ R0, R8, c[0x0][0x320] ;  /* 0x0000c80008007a20 */ /* 0x020ff00000410000 */
[----:B------:R5:W1:Y:S01]  /*13f60*/  MUFU.TANH R181, R0 ;  /* 0x0000000000b57308 */ /* 0x000a620000002400 */
[C---:B--2---:R-:W-:Y:S07]  /*13f70*/  HMMA.16816.F32 R20, R172.reuse, R4, R20 ;  /* 0x00000004ac14723c */ /* 0x044fee0000001814 */
[----:B------:R-:W-:Y:S01]  /*13f80*/  MOV R4, R136 ;  /* 0x0000008800047202 */ /* 0x000fe20000000f00 */
[----:B------:R-:W-:Y:S04]  /*13f90*/  HMMA.16816.F32 R24, R172, R6, R24 ;  /* 0x00000006ac18723c */ /* 0x000fe80000001818 */
[----:B-----5:R-:W-:Y:S04]  /*13fa0*/  FMUL.FTZ R0, R9, c[0x0][0x320] ;  /* 0x0000c80009007a20 */ /* 0x020fe80000410000 */
[----:B------:R2:W1:Y:S04]  /*13fb0*/  MUFU.TANH R177, R0 ;  /* 0x0000000000b17308 */ /* 0x0004680000002400 */
[----:B--2---:R-:W-:Y:S06]  /*13fc0*/  FMUL.FTZ R0, R12, c[0x0][0x320] ;  /* 0x0000c8000c007a20 */ /* 0x004fec0000410000 */
[----:B------:R2:W1:Y:S02]  /*13fd0*/  MUFU.TANH R176, R0 ;  /* 0x0000000000b07308 */ /* 0x0004640000002400 */
[----:B--2---:R-:W-:Y:S08]  /*13fe0*/  FMUL.FTZ R0, R14, c[0x0][0x320] ;  /* 0x0000c8000e007a20 */ /* 0x004ff00000410000 */
        /* <DEDUP_REMOVED lines=26> */
[----:B------:R2:W1:Y:S01]  /*14190*/  MUFU.TANH R5, R0 ;  /* 0x0000000000057308 */ /* 0x0004620000002400 */
[----:B------:R-:W-:-:S05]  /*141a0*/  @!P4 BRA `(.L_x_1481) ;  /* 0x000002500000c947 */ /* 0x000fca0003800000 */
[----:B--234-:R-:W-:Y:S04]  /*141b0*/  IADD3 R0, R200, -0x1, RZ ;  /* 0xffffffffc8007810 */ /* 0x01cfe80007ffe0ff */
[----:B------:R-:W-:Y:S05]  /*141c0*/  SHF.R.S32.HI R2, RZ, 0x1f, R0 ;  /* 0x0000001fff027819 */ /* 0x000fea0000011400 */
        /* <DEDUP_REMOVED lines=9> */
[----:B------:R-:W-:Y:S01]  /*14260*/  IMAD R0, R0, 0x30, RZ ;  /* 0x0000003000007824 */ /* 0x000fe200078e02ff */
[-C--:B------:R-:W-:Y:S02]  /*14270*/  @P1 IADD3 R7, P3, R210, R2.reuse, RZ ;  /* 0x00000002d2071210 */ /* 0x080fe40007f7e0ff */
[----:B------:R-:W-:Y:S01]  /*14280*/  @P0 LEA R2, P2, R8, R2, 0x5 ;  /* 0x0000000208020211 */ /* 0x000fe200078428ff */
[----:B------:R-:W-:Y:S02]  /*14290*/  IMAD.IADD R0, R3, 0x1, R0 ;  /* 0x0000000103007824 */ /* 0x000fe400078e0200 */
[----:B------:R-:W-:Y:S02]  /*142a0*/  @P0 IMAD.MOV.U32 R3, RZ, RZ, c[0x0][0x1e4] ;  /* 0x00007900ff030624 */ /* 0x000fe400078e00ff */
[----:B------:R-:W-:Y:S01]  /*142b0*/  @P1 IMAD.X R9, R0, 0x1, R209, P3 ;  /* 0x0000000100091824 */ /* 0x000fe200018e06d1 */
[----:B------:R-:W-:Y:S02]  /*142c0*/  LOP3.LUT P3, RZ, R206, 0x2, RZ, 0xc0, !PT ;  /* 0x00000002ceff7812 */ /* 0x000fe4000786c0ff */
[----:B------:R-:W-:Y:S02]  /*142d0*/  @P0 LEA.HI.X R3, R8, R0, R3, 0x5, P2 ;  /* 0x0000000008030211 */ /* 0x000fe400010f2c03 */
[----:B------:R-:W-:Y:S05]  /*142e0*/  @P0 IADD3 R0, P2, R2, R210, RZ ;  /* 0x000000d202000210 */ /* 0x000fea0007f5e0ff */
        /* <DEDUP_REMOVED lines=17> */
.L_x_1481:
[----:B---34-:R-:W-:Y:S05]  /*14400*/  BSYNC B0 ;  /* 0x0000000000007941 */ /* 0x018fea0003800000 */
.L_x_1480:
[----:B--2---:R-:W-:Y:S01]  /*14410*/  FMNMX.FTZ R3, R182, R136, !PT ;  /* 0x00000088b6037209 */ /* 0x004fe20007810000 */
[----:B------:R-:W0:Y:S01]  /*14420*/  LDGDEPBAR ;  /* 0x00000000000079af */ /* 0x000e220000000000 */
[----:B-1----:R-:W-:Y:S02]  /*14430*/  FMNMX.FTZ R0, R180, R135, !PT ;  /* 0x00000087b4007209 */ /* 0x002fe40007810000 */
[----:B------:R-:W-:Y:S02]  /*14440*/  FMNMX.FTZ R3, R183, R3, !PT ;  /* 0x00000003b7037209 */ /* 0x000fe40007810000 */
        /* <DEDUP_REMOVED lines=21> */
[----:B------:R-:W-:Y:S01]  /*145a0*/  IADD3 R200, R200, -0x1, RZ ;  /* 0xffffffffc8c87810 */ /* 0x000fe20007ffe0ff */
[----:B------:R-:W1:Y:S02]  /*145b0*/  SHFL.BFLY PT, R2, R3, 0x2, 0x1f ;  /* 0x0c401f0003027f89 */ /* 0x000e6400000e0000 */
[----:B-1----:R-:W-:Y:S06]  /*145c0*/  FMNMX.FTZ R3, R3, R2, !PT ;  /* 0x0000000203037209 */ /* 0x002fec0007810000 */
[----:B------:R-:W1:Y:S08]  /*145d0*/  SHFL.BFLY PT, R2, R0, 0x2, 0x1f ;  /* 0x0c401f0000027f89 */ /* 0x000e7000000e0000 */
[----:B------:R-:W2:Y:S01]  /*145e0*/  SHFL.BFLY PT, R7, R3, 0x1, 0x1f ;  /* 0x0c201f0003077f89 */ /* 0x000ea200000e0000 */
[----:B-1----:R-:W-:Y:S02]  /*145f0*/  FMNMX.FTZ R0, R0, R2, !PT ;  /* 0x0000000200007209 */ /* 0x002fe40007810000 */
[----:B--2---:R-:W-:Y:S05]  /*14600*/  FMNMX.FTZ R136, R3, R7, !PT ;  /* 0x0000000703887209 */ /* 0x004fea0007810000 */
[----:B------:R-:W1:Y:S01]  /*14610*/  SHFL.BFLY PT, R3, R0, 0x1, 0x1f ;  /* 0x0c201f0000037f89 */ /* 0x000e6200000e0000 */
[C---:B------:R-:W-:Y:S02]  /*14620*/  FADD.FTZ R2, -R136.reuse, R4 ;  /* 0x0000000488027221 */ /* 0x040fe40000010100 */
[----:B------:R-:W-:Y:S02]  /*14630*/  FMUL.FTZ R4, R136, c[0x0][0x2d0] ;  /* 0x0000b40088047a20 */ /* 0x000fe40000410000 */
[----:B------:R-:W-:Y:S02]  /*14640*/  FMUL.FTZ R2, R2, c[0x0][0x2d0] ;  /* 0x0000b40002027a20 */ /* 0x000fe40000410000 */
[--C-:B------:R-:W-:Y:S02]  /*14650*/  FFMA.FTZ R7, R182, c[0x0][0x2d0], -R4.reuse ;  /* 0x0000b400b6077a23 */ /* 0x100fe40000010804 */
[--C-:B------:R-:W-:Y:S02]  /*14660*/  FFMA.FTZ R9, R183, c[0x0][0x2d0], -R4.reuse ;  /* 0x0000b400b7097a23 */ /* 0x100fe40000010804 */
[----:B------:R2:W-:Y:S01]  /*14670*/  MUFU.EX2 R183, R7 ;  /* 0x0000000700b77308 */ /* 0x0005e20000000800 */
[--C-:B------:R-:W-:Y:S02]  /*14680*/  FFMA.FTZ R19, R177, c[0x0][0x2d0], -R4.reuse ;  /* 0x0000b400b1137a23 */ /* 0x100fe40000010804 */
[--C-:B------:R-:W-:Y:S02]  /*14690*/  FFMA.FTZ R175, R17, c[0x0][0x2d0], -R4.reuse ;  /* 0x0000b40011af7a23 */ /* 0x100fe40000010804 */
[--C-:B------:R-:W-:Y:S02]  /*146a0*/  FFMA.FTZ R198, R11, c[0x0][0x2d0], -R4.reuse ;  /* 0x0000b4000bc67a23 */ /* 0x100fe40000010804 */
[--C-:B------:R-:W-:Y:S02]  /*146b0*/  FFMA.FTZ R186, R10, c[0x0][0x2d0], -R4.reuse ;  /* 0x0000b4000aba7a23 */ /* 0x100fe40000010804 */
[--C-:B------:R-:W-:Y:S01]  /*146c0*/  FFMA.FTZ R8, R181, c[0x0][0x2d0], -R4.reuse ;  /* 0x0000b400b5087a23 */ /* 0x100fe20000010804 */
[----:B------:R-:W3:Y:S01]  /*146d0*/  MUFU.EX2 R2, R2 ;  /* 0x0000000200027308 */ /* 0x000ee20000000800 */
[----:B-1----:R-:W-:Y:S01]  /*146e0*/  FMNMX.FTZ R3, R0, R3, !PT ;  /* 0x0000000300037209 */ /* 0x002fe20007810000 */
[--C-:B------:R-:W-:Y:S02]  /*146f0*/  FFMA.FTZ R182, R176, c[0x0][0x2d0], -R4.reuse ;  /* 0x0000b400b0b67a23 */ /* 0x100fe40000010804 */
[--C-:B------:R-:W-:Y:S02]  /*14700*/  FFMA.FTZ R181, R170, c[0x0][0x2d0], -R4.reuse ;  /* 0x0000b400aab57a23 */ /* 0x100fe40000010804 */
[----:B------:R-:W-:Y:S02]  /*14710*/  FADD.FTZ R0, -R3, R135 ;  /* 0x0000008703007221 */ /* 0x000fe40000010100 */
[--C-:B------:R-:W-:Y:S02]  /*14720*/  FFMA.FTZ R177, R168, c[0x0][0x2d0], -R4.reuse ;  /* 0x0000b400a8b17a23 */ /* 0x100fe40000010804 */
[----:B------:R-:W-:Y:S01]  /*14730*/  FMUL.FTZ R0, R0, c[0x0][0x2d0] ;  /* 0x0000b40000007a20 */ /* 0x000fe20000410000 */
[----:B------:R1:W-:Y:S01]  /*14740*/  MUFU.EX2 R199, R8 ;  /* 0x0000000800c77308 */ /* 0x0003e20000000800 */
[--C-:B------:R-:W-:Y:S02]  /*14750*/  FFMA.FTZ R185, R15, c[0x0][0x2d0], -R4.reuse ;  /* 0x0000b4000fb97a23 */ /* 0x100fe40000010804 */
[----:B------:R-:W-:Y:S02]  /*14760*/  FFMA.FTZ R187, R13, c[0x0][0x2d0], -R4 ;  /* 0x0000b4000dbb7a23 */ /* 0x000fe40000010804 */
[----:B------:R-:W-:Y:S04]  /*14770*/  FMUL.FTZ R4, R3, c[0x0][0x2d0] ;  /* 0x0000b40003047a20 */ /* 0x000fe80000410000 */
[--C-:B--2---:R-:W-:Y:S01]  /*14780*/  FFMA.FTZ R7, R180, c[0x0][0x2d0], -R4.reuse ;  /* 0x0000b400b4077a23 */ /* 0x104fe20000010804 */
[----:B------:R-:W2:Y:S01]  /*14790*/  MUFU.EX2 R0, R0 ;  /* 0x0000000000007308 */ /* 0x000ea20000000800 */
[--C-:B------:R-:W-:Y:S02]  /*147a0*/  FFMA.FTZ R170, R178, c[0x0][0x2d0], -R4.reuse ;  /* 0x0000b400b2aa7a23 */ /* 0x100fe40000010804 */
[C---:B---3--:R-:W-:Y:S02]  /*147b0*/  FMUL.FTZ R20, R2.reuse, R148 ;  /* 0x0000009402147220 */ /* 0x048fe40000410000 */
[C---:B------:R-:W-:Y:S02]  /*147c0*/  FMUL.FTZ R21, R2.reuse, R149 ;  /* 0x0000009502157220 */ /* 0x040fe40000410000 */
[--C-:B------:R-:W-:Y:S02]  /*147d0*/  FFMA.FTZ R168, R179, c[0x0][0x2d0], -R4.reuse ;  /* 0x0000b400b3a87a23 */ /* 0x100fe40000010804 */
[----:B------:R-:W-:Y:S01]  /*147e0*/  FMUL.FTZ R13, R2, R157 ;  /* 0x0000009d020d7220 */ /* 0x000fe20000410000 */
[----:B------:R3:W-:Y:S01]  /*147f0*/  MUFU.EX2 R173, R7 ;  /* 0x0000000700ad7308 */ /* 0x0007e20000000800 */
[--C-:B------:R-:W-:Y:S02]  /*14800*/  FFMA.FTZ R174, R18, c[0x0][0x2d0], -R4.reuse ;  /* 0x0000b40012ae7a23 */ /* 0x100fe40000010804 */
[--C-:B------:R-:W-:Y:S02]  /*14810*/  FFMA.FTZ R176, R16, c[0x0][0x2d0], -R4.reuse ;  /* 0x0000b40010b07a23 */ /* 0x100fe40000010804 */
[C---:B-1----:R-:W-:Y:S02]  /*14820*/  FMUL.FTZ R8, R2.reuse, R160 ;  /* 0x000000a002087220 */ /* 0x042fe40000410000 */
[C---:B------:R-:W-:Y:S02]  /*14830*/  FMUL.FTZ R24, R2.reuse, R144 ;  /* 0x0000009002187220 */ /* 0x040fe40000410000 */
[----:B------:R-:W-:Y:S01]  /*14840*/  FMUL.FTZ R25, R2, R145 ;  /* 0x0000009102197220 */ /* 0x000fe20000410000 */
[----:B------:R-:W1:Y:S01]  /*14850*/  MUFU.EX2 R172, R9 ;  /* 0x0000000900ac7308 */ /* 0x000e620000000800 */
[--C-:B------:R-:W-:Y:S02]  /*14860*/  FFMA.FTZ R171, R171, c[0x0][0x2d0], -R4.reuse ;  /* 0x0000b400abab7a23 */ /* 0x100fe40000010804 */
[--C-:B------:R-:W-:Y:S02]  /*14870*/  FFMA.FTZ R169, R169, c[0x0][0x2d0], -R4.reuse ;  /* 0x0000b400a9a97a23 */ /* 0x100fe40000010804 */
[C---:B--2---:R-:W-:Y:S02]  /*14880*/  FMUL.FTZ R22, R0.reuse, R150 ;  /* 0x0000009600167220 */ /* 0x044fe40000410000 */
[C---:B------:R-:W-:Y:S02]  /*14890*/  FMUL.FTZ R23, R0.reuse, R151 ;  /* 0x0000009700177220 */ /* 0x040fe40000410000 */
[----:B------:R-:W2:Y:S01]  /*148a0*/  LDSM.16.MT88.4 R148, [R189] ;  /* 0x00000000bd94783b */ /* 0x000ea20000004200 */
[----:B------:R-:W4:Y:S01]  /*148b0*/  MUFU.EX2 R160, R19 ;  /* 0x0000001300a07308 */ /* 0x000f220000000800 */
[C---:B------:R-:W-:Y:S02]  /*148c0*/  FMUL.FTZ R26, R0.reuse, R146 ;  /* 0x00000092001a7220 */ /* 0x040fe40000410000 */
[----:B------:R-:W-:Y:S02]  /*148d0*/  FMUL.FTZ R27, R0, R147 ;  /* 0x00000093001b7220 */ /* 0x000fe40000410000 */
[--C-:B---3--:R-:W-:Y:S02]  /*148e0*/  FFMA.FTZ R7, R184, c[0x0][0x2d0], -R4.reuse ;  /* 0x0000b400b8077a23 */ /* 0x108fe40000010804 */
[--C-:B------:R-:W-:Y:S02]  /*148f0*/  FFMA.FTZ R179, R14, c[0x0][0x2d0], -R4.reuse ;  /* 0x0000b4000eb37a23 */ /* 0x100fe40000010804 */
[--C-:B------:R-:W-:Y:S01]  /*14900*/  FFMA.FTZ R178, R12, c[0x0][0x2d0], -R4.reuse ;  /* 0x0000b4000cb27a23 */ /* 0x100fe20000010804 */
[----:B------:R-:W-:Y:S01]  /*14910*/  MUFU.EX2 R157, R168 ;  /* 0x000000a8009d7308 */ /* 0x000fe20000000800 */
[--C-:B------:R-:W-:Y:S02]  /*14920*/  FFMA.FTZ R180, R6, c[0x0][0x2d0], -R4.reuse ;  /* 0x0000b40006b47a23 */ /* 0x100fe40000010804 */
[----:B------:R-:W-:Y:S01]  /*14930*/  FMUL.FTZ R6, R0, R166 ;  /* 0x000000a600067220 */ /* 0x000fe20000410000 */
[----:B-1----:R-:W-:Y:S01]  /*14940*/  F2FP.PACK_AB R144, R172, R183 ;  /* 0x000000b7ac90723e */ /* 0x002fe200000000ff */
[C---:B------:R-:W-:Y:S02]  /*14950*/  FMUL.FTZ R9, R2.reuse, R161 ;  /* 0x000000a102097220 */ /* 0x040fe40000410000 */
[----:B------:R-:W-:Y:S02]  /*14960*/  FFMA.FTZ R184, R5, c[0x0][0x2d0], -R4 ;  /* 0x0000b40005b87a23 */ /* 0x000fe40000010804 */
[C---:B------:R-:W-:Y:S01]  /*14970*/  FMUL.FTZ R4, R2.reuse, R164 ;  /* 0x000000a402047220 */ /* 0x040fe20000410000 */
[----:B------:R-:W1:Y:S01]  /*14980*/  MUFU.EX2 R161, R170 ;  /* 0x000000aa00a17308 */ /* 0x000e620000000800 */
[----:B------:R-:W-:Y:S02]  /*14990*/  FMUL.FTZ R5, R2, R165 ;  /* 0x000000a502057220 */ /* 0x000fe40000410000 */
[----:B------:R-:W-:Y:S01]  /*149a0*/  FMUL.FTZ R10, R0, R162 ;  /* 0x000000a2000a7220 */ /* 0x000fe20000410000 */
[----:B----4-:R-:W-:Y:S01]  /*149b0*/  F2FP.PACK_AB R146, R160, R199 ;  /* 0x000000c7a092723e */ /* 0x010fe200000000ff */
[----:B------:R-:W-:Y:S02]  /*149c0*/  FMUL.FTZ R11, R0, R163 ;  /* 0x000000a3000b7220 */ /* 0x000fe40000410000 */
[----:B------:R-:W-:Y:S02]  /*149d0*/  FMUL.FTZ R12, R2, R156 ;  /* 0x0000009c020c7220 */ /* 0x000fe40000410000 */
[C---:B------:R-:W-:Y:S01]  /*149e0*/  FMUL.FTZ R14, R0.reuse, R158 ;  /* 0x0000009e000e7220 */ /* 0x040fe20000410000 */
[----:B------:R-:W3:Y:S01]  /*149f0*/  MUFU.EX2 R202, R7 ;  /* 0x0000000700ca7308 */ /* 0x000ee20000000800 */
[----:B------:R-:W-:Y:S02]  /*14a00*/  FMUL.FTZ R15, R0, R159 ;  /* 0x0000009f000f7220 */ /* 0x000fe40000410000 */
[C---:B------:R-:W-:Y:S02]  /*14a10*/  FMUL.FTZ R16, R2.reuse, R152 ;  /* 0x0000009802107220 */ /* 0x040fe40000410000 */
[----:B------:R-:W-:Y:S02]  /*14a20*/  FMUL.FTZ R17, R2, R153 ;  /* 0x0000009902117220 */ /* 0x000fe40000410000 */
[C---:B------:R-:W-:Y:S02]  /*14a30*/  FMUL.FTZ R18, R0.reuse, R154 ;  /* 0x0000009a00127220 */ /* 0x040fe40000410000 */
[----:B------:R-:W-:Y:S01]  /*14a40*/  FMUL.FTZ R19, R0, R155 ;  /* 0x0000009b00137220 */ /* 0x000fe20000410000 */
[----:B------:R-:W-:Y:S01]  /*14a50*/  MUFU.EX2 R156, R182 ;  /* 0x000000b6009c7308 */ /* 0x000fe20000000800 */
[C---:B------:R-:W-:Y:S01]  /*14a60*/  FMUL.FTZ R28, R2.reuse, R28 ;  /* 0x0000001c021c7220 */ /* 0x040fe20000410000 */
[----:B------:R-:W-:Y:S01]  /*14a70*/  LDSM.16.MT88.4 R152, [R190+0x800] ;  /* 0x00080000be98783b */ /* 0x000fe20000004200 */
[----:B------:R-:W-:Y:S01]  /*14a80*/  FMUL.FTZ R29, R2, R29 ;  /* 0x0000001d021d7220 */ /* 0x000fe20000410000 */
[----:B-1----:R-:W-:Y:S01]  /*14a90*/  F2FP.PACK_AB R147, R161, R157 ;  /* 0x0000009da193723e */ /* 0x002fe200000000ff */
[C---:B------:R-:W-:Y:S02]  /*14aa0*/  FMUL.FTZ R30, R0.reuse, R30 ;  /* 0x0000001e001e7220 */ /* 0x040fe40000410000 */
[----:B------:R-:W-:Y:S02]  /*14ab0*/  FMUL.FTZ R31, R0, R31 ;  /* 0x0000001f001f7220 */ /* 0x000fe40000410000 */
[C---:B------:R-:W-:Y:S01]  /*14ac0*/  FMUL.FTZ R32, R2.reuse, R32 ;  /* 0x0000002002207220 */ /* 0x040fe20000410000 */
[----:B------:R-:W-:Y:S01]  /*14ad0*/  MUFU.EX2 R165, R181 ;  /* 0x000000b500a57308 */ /* 0x000fe20000000800 */
[----:B------:R-:W-:Y:S02]  /*14ae0*/  FMUL.FTZ R33, R2, R33 ;  /* 0x0000002102217220 */ /* 0x000fe40000410000 */
[----:B------:R-:W-:Y:S01]  /*14af0*/  FMUL.FTZ R34, R0, R34 ;  /* 0x0000002200227220 */ /* 0x000fe20000410000 */
[----:B---3--:R-:W-:Y:S01]  /*14b00*/  F2FP.PACK_AB R145, R202, R173 ;  /* 0x000000adca91723e */ /* 0x008fe200000000ff */
[C---:B------:R-:W-:Y:S02]  /*14b10*/  FMUL.FTZ R7, R0.reuse, R167 ;  /* 0x000000a700077220 */ /* 0x040fe40000410000 */
[----:B------:R-:W-:Y:S02]  /*14b20*/  FMUL.FTZ R35, R0, R35 ;  /* 0x0000002300237220 */ /* 0x000fe40000410000 */
[C---:B------:R-:W-:Y:S01]  /*14b30*/  FMUL.FTZ R36, R2.reuse, R36 ;  /* 0x0000002402247220 */ /* 0x040fe20000410000 */
[----:B------:R-:W-:Y:S01]  /*14b40*/  MUFU.EX2 R158, R171 ;  /* 0x000000ab009e7308 */ /* 0x000fe20000000800 */
[----:B------:R-:W-:Y:S01]  /*14b50*/  FMUL.FTZ R37, R2, R37 ;  /* 0x0000002502257220 */ /* 0x000fe20000410000 */
[C---:B--2---:R-:W-:Y:S05]  /*14b60*/  HMMA.16816.F32 R4, R144.reuse, R148, R4 ;  /* 0x000000949004723c */ /* 0x044fea0000001804 */
[C---:B------:R-:W-:Y:S02]  /*14b70*/  FMUL.FTZ R38, R0.reuse, R38 ;  /* 0x0000002600267220 */ /* 0x040fe40000410000 */
[----:B------:R-:W-:Y:S01]  /*14b80*/  FMUL.FTZ R39, R0, R39 ;  /* 0x0000002700277220 */ /* 0x000fe20000410000 */
[C---:B------:R-:W-:Y:S01]  /*14b90*/  HMMA.16816.F32 R8, R144.reuse, R150, R8 ;  /* 0x000000969008723c */ /* 0x040fe20000001808 */
[----:B------:R-:W1:Y:S01]  /*14ba0*/  LDSM.16.MT88.4 R148, [R190] ;  /* 0x00000000be94783b */ /* 0x000e620000004200 */
[----:B------:R-:W-:Y:S02]  /*14bb0*/  MUFU.EX2 R159, R169 ;  /* 0x000000a9009f7308 */ /* 0x000fe40000000800 */
[C---:B------:R-:W-:Y:S02]  /*14bc0*/  FMUL.FTZ R40, R2.reuse, R40 ;  /* 0x0000002802287220 */ /* 0x040fe40000410000 */
[----:B------:R-:W-:Y:S02]  /*14bd0*/  FMUL.FTZ R41, R2, R41 ;  /* 0x0000002902297220 */ /* 0x000fe40000410000 */
[C---:B------:R-:W-:Y:S04]  /*14be0*/  FMUL.FTZ R42, R0.reuse, R42 ;  /* 0x0000002a002a7220 */ /* 0x040fe80000410000 */
[----:B------:R-:W-:Y:S01]  /*14bf0*/  FMUL.FTZ R43, R0, R43 ;  /* 0x0000002b002b7220 */ /* 0x000fe20000410000 */
[----:B------:R-:W-:Y:S01]  /*14c00*/  MUFU.EX2 R164, R177 ;  /* 0x000000b100a47308 */ /* 0x000fe20000000800 */
[C---:B------:R-:W-:Y:S02]  /*14c10*/  FMUL.FTZ R44, R2.reuse, R44 ;  /* 0x0000002c022c7220 */ /* 0x040fe40000410000 */
[----:B------:R-:W-:Y:S02]  /*14c20*/  FMUL.FTZ R45, R2, R45 ;  /* 0x0000002d022d7220 */ /* 0x000fe40000410000 */
[C---:B------:R-:W-:Y:S02]  /*14c30*/  FMUL.FTZ R46, R0.reuse, R46 ;  /* 0x0000002e002e7220 */ /* 0x040fe40000410000 */
[----:B------:R-:W-:Y:S02]  /*14c40*/  FMUL.FTZ R47, R0, R47 ;  /* 0x0000002f002f7220 */ /* 0x000fe40000410000 */
[C---:B------:R-:W-:Y:S01]  /*14c50*/  FMUL.FTZ R48, R2.reuse, R48 ;  /* 0x0000003002307220 */ /* 0x040fe20000410000 */
[----:B------:R-:W-:Y:S01]  /*14c60*/  MUFU.EX2 R182, R174 ;  /* 0x000000ae00b67308 */ /* 0x000fe20000000800 */
[----:B------:R-:W-:Y:S02]  /*14c70*/  FMUL.FTZ R49, R2, R49 ;  /* 0x0000003102317220 */ /* 0x000fe40000410000 */
[C---:B------:R-:W-:Y:S02]  /*14c80*/  FMUL.FTZ R50, R0.reuse, R50 ;  /* 0x0000003200327220 */ /* 0x040fe40000410000 */
[----:B------:R-:W-:Y:S02]  /*14c90*/  FMUL.FTZ R51, R0, R51 ;  /* 0x0000003300337220 */ /* 0x000fe40000410000 */
[C---:B------:R-:W-:Y:S02]  /*14ca0*/  FMUL.FTZ R52, R2.reuse, R52 ;  /* 0x0000003402347220 */ /* 0x040fe40000410000 */
[----:B------:R-:W-:Y:S01]  /*14cb0*/  FMUL.FTZ R53, R2, R53 ;  /* 0x0000003502357220 */ /* 0x000fe20000410000 */
[----:B------:R-:W-:Y:S01]  /*14cc0*/  MUFU.EX2 R181, R176 ;  /* 0x000000b000b57308 */ /* 0x000fe20000000800 */
[C---:B------:R-:W-:Y:S02]  /*14cd0*/  FMUL.FTZ R54, R0.reuse, R54 ;  /* 0x0000003600367220 */ /* 0x040fe40000410000 */
[----:B------:R-:W-:Y:S02]  /*14ce0*/  FMUL.FTZ R55, R0, R55 ;  /* 0x0000003700377220 */ /* 0x000fe40000410000 */
[C---:B------:R-:W-:Y:S02]  /*14cf0*/  FMUL.FTZ R56, R2.reuse, R56 ;  /* 0x0000003802387220 */ /* 0x040fe40000410000 */
[----:B------:R-:W-:Y:S01]  /*14d00*/  FMUL.FTZ R57, R2, R57 ;  /* 0x0000003902397220 */ /* 0x000fe20000410000 */
[C---:B-1----:R-:W-:Y:S02]  /*14d10*/  HMMA.16816.F32 R12, R144.reuse, R148, R12 ;  /* 0x00000094900c723c */ /* 0x042fe4000000180c */
[----:B------:R-:W-:Y:S01]  /*14d20*/  MUFU.EX2 R174, R185 ;  /* 0x000000b900ae7308 */ /* 0x000fe20000000800 */
[C---:B------:R-:W-:Y:S02]  /*14d30*/  FMUL.FTZ R58, R0.reuse, R58 ;  /* 0x0000003a003a7220 */ /* 0x040fe40000410000 */
[----:B------:R-:W-:Y:S02]  /*14d40*/  FMUL.FTZ R59, R0, R59 ;  /* 0x0000003b003b7220 */ /* 0x000fe40000410000 */
[C---:B------:R-:W-:Y:S01]  /*14d50*/  FMUL.FTZ R60, R2.reuse, R60 ;  /* 0x0000003c023c7220 */ /* 0x040fe20000410000 */
[C---:B------:R-:W-:Y:S01]  /*14d60*/  HMMA.16816.F32 R16, R144.reuse, R150, R16 ;  /* 0x000000969010723c */ /* 0x040fe20000001810 */
[----:B------:R-:W1:Y:S03]  /*14d70*/  LDSM.16.MT88.4 R148, [R192] ;  /* 0x00000000c094783b */ /* 0x000e660000004200 */
[----:B------:R-:W-:Y:S01]  /*14d80*/  FMUL.FTZ R61, R2, R61 ;  /* 0x0000003d023d7220 */ /* 0x000fe20000410000 */
[----:B------:R-:W2:Y:S01]  /*14d90*/  MUFU.EX2 R176, R187 ;  /* 0x000000bb00b07308 */ /* 0x000ea20000000800 */
[C---:B------:R-:W-:Y:S02]  /*14da0*/  FMUL.FTZ R62, R0.reuse, R62 ;  /* 0x0000003e003e7220 */ /* 0x040fe40000410000 */
[----:B------:R-:W-:Y:S04]  /*14db0*/  FMUL.FTZ R63, R0, R63 ;  /* 0x0000003f003f7220 */ /* 0x000fe80000410000 */
[C---:B------:R-:W-:Y:S02]  /*14dc0*/  FMUL.FTZ R64, R2.reuse, R64 ;  /* 0x0000004002407220 */ /* 0x040fe40000410000 */
        /* <DEDUP_REMOVED lines=9> */
[----:B------:R-:W-:Y:S01]  /*14e60*/  FMUL.FTZ R72, R2, R72 ;  /* 0x0000004802487220 */ /* 0x000fe20000410000 */
[----:B--2---:R-:W-:Y:S01]  /*14e70*/  F2FP.PACK_AB R168, R176, R174 ;  /* 0x000000aeb0a8723e */ /* 0x004fe200000000ff */
[----:B------:R-:W-:Y:S02]  /*14e80*/  FMUL.FTZ R73, R2, R73 ;  /* 0x0000004902497220 */ /* 0x000fe40000410000 */
[C---:B------:R-:W-:Y:S02]  /*14e90*/  FMUL.FTZ R74, R0.reuse, R74 ;  /* 0x0000004a004a7220 */ /* 0x040fe40000410000 */
[----:B------:R-:W-:Y:S02]  /*14ea0*/  FMUL.FTZ R75, R0, R75 ;  /* 0x0000004b004b7220 */ /* 0x000fe40000410000 */
        /* <DEDUP_REMOVED lines=8> */
[----:B------:R-:W1:Y:S03]  /*14f30*/  LDSM.16.MT88.4 R148, [R191] ;  /* 0x00000000bf94783b */ /* 0x000e660000004200 */
[C---:B------:R-:W-:Y:S02]  /*14f40*/  FMUL.FTZ R82, R0.reuse, R82 ;  /* 0x0000005200527220 */ /* 0x040fe40000410000 */
[----:B------:R-:W-:Y:S02]  /*14f50*/  FMUL.FTZ R83, R0, R83 ;  /* 0x0000005300537220 */ /* 0x000fe40000410000 */
        /* <DEDUP_REMOVED lines=54> */
[----:B------:R-:W-:Y:S02]  /*152c0*/  FFMA.FTZ R135, R2, R203, R183 ;  /* 0x000000cb02877223 */ /* 0x000fe400000100b7 */
[----:B------:R-:W-:Y:S01]  /*152d0*/  MUFU.EX2 R183, R175 ;  /* 0x000000af00b77308 */ /* 0x000fe20000000800 */
[----:B------:R-:W-:Y:S02]  /*152e0*/  FFMA.FTZ R2, R0, R204, R173 ;  /* 0x000000cc00027223 */ /* 0x000fe400000100ad */
[----:B------:R-:W-:Y:S02]  /*152f0*/  FADD.FTZ R135, R172, R135 ;  /* 0x00000087ac877221 */ /* 0x000fe40000010000 */
[----:B------:R-:W-:Y:S02]  /*15300*/  FADD.FTZ R0, R202, R2 ;  /* 0x00000002ca007221 */ /* 0x000fe40000010000 */
[----:B------:R-:W-:Y:S02]  /*15310*/  FADD.FTZ R2, R199, R135 ;  /* 0x00000087c7027221 */ /* 0x000fe40000010000 */
[----:B------:R-:W-:Y:S01]  /*15320*/  FADD.FTZ R0, R157, R0 ;  /* 0x000000009d007221 */ /* 0x000fe20000010000 */
[----:B------:R-:W2:Y:S01]  /*15330*/  MUFU.EX2 R175, R179 ;  /* 0x000000b300af7308 */ /* 0x000ea20000000800 */
[----:B------:R-:W-:Y:S02]  /*15340*/  FADD.FTZ R135, R160, R2 ;  /* 0x00000002a0877221 */ /* 0x000fe40000010000 */
[----:B------:R-:W-:Y:S02]  /*15350*/  FADD.FTZ R2, R161, R0 ;  /* 0x00000000a1027221 */ /* 0x000fe40000010000 */
[----:B------:R-:W-:Y:S01]  /*15360*/  LDSM.16.MT88.4 R160, [R189+0x1000] ;  /* 0x00100000bda0783b */ /* 0x000fe20000004200 */
[----:B------:R-:W-:Y:S01]  /*15370*/  FADD.FTZ R0, R156, R135 ;  /* 0x000000879c007221 */ /* 0x000fe20000010000 */
[C---:B-1----:R-:W-:Y:S03]  /*15380*/  HMMA.16816.F32 R44, R144.reuse, R148, R44 ;  /* 0x00000094902c723c */ /* 0x042fe6000000182c */
[----:B------:R-:W-:Y:S01]  /*15390*/  FADD.FTZ R2, R158, R2 ;  /* 0x000000029e027221 */ /* 0x000fe20000010000 */
[----:B------:R-:W1:Y:S01]  /*153a0*/  MUFU.EX2 R179, R186 ;  /* 0x000000ba00b37308 */ /* 0x000e620000000800 */
[----:B------:R-:W-:Y:S02]  /*153b0*/  FADD.FTZ R0, R165, R0 ;  /* 0x00000000a5007221 */ /* 0x000fe40000010000 */
[----:B------:R-:W-:Y:S01]  /*153c0*/  FADD.FTZ R135, R159, R2 ;  /* 0x000000029f877221 */ /* 0x000fe20000010000 */
[C---:B------:R-:W-:Y:S01]  /*153d0*/  HMMA.16816.F32 R48, R144.reuse, R150, R48 ;  /* 0x000000969030723c */ /* 0x040fe20000001830 */
[----:B------:R-:W3:Y:S03]  /*153e0*/  LDSM.16.MT88.4 R148, [R192+0x1800] ;  /* 0x00180000c094783b */ /* 0x000ee60000004200 */
[----:B------:R-:W-:Y:S02]  /*153f0*/  FADD.FTZ R2, R164, R0 ;  /* 0x00000000a4027221 */ /* 0x000fe40000010000 */
[----:B------:R-:W-:Y:S01]  /*15400*/  MUFU.EX2 R172, R180 ;  /* 0x000000b400ac7308 */ /* 0x000fe20000000800 */
[----:B------:R-:W-:Y:S01]  /*15410*/  FADD.FTZ R0, R182, R135 ;  /* 0x00000087b6007221 */ /* 0x000fe20000010000 */
[----:B------:R-:W-:Y:S04]  /*15420*/  MOV R135, R3 ;  /* 0x0000000300877202 */ /* 0x000fe80000000f00 */
[----:B--2---:R-:W-:Y:S04]  /*15430*/  F2FP.PACK_AB R169, R177, R175 ;  /* 0x000000afb1a9723e */ /* 0x004fe800000000ff */
[----:B------:R-:W2:Y:S01]  /*15440*/  MUFU.EX2 R173, R184 ;  /* 0x000000b800ad7308 */ /* 0x000ea20000000800 */
[----:B-1----:R-:W-:Y:S02]  /*15450*/  F2FP.PACK_AB R170, R179, R178 ;  /* 0x000000b2b3aa723e */ /* 0x002fe400000000ff */
[----:B--2---:R-:W-:Y:S01]  /*15460*/  F2FP.PACK_AB R171, R173, R172 ;  /* 0x000000acadab723e */ /* 0x004fe200000000ff */
        /* <DEDUP_REMOVED lines=135> */
[----:B------:R-:W-:Y:S02]  /*15ce0*/  FADD.FTZ R203, R179, R2 ;  /* 0x00000002b3cb7221 */ /* 0x000fe40000010000 */
[----:B------:R-:W-:Y:S01]  /*15cf0*/  FADD.FTZ R204, R173, R0 ;  /* 0x00000000adcc7221 */ /* 0x000fe20000010000 */
[----:B------:R-:W-:-:S05]  /*15d00*/  @P4 BRA `(.L_x_1482) ;  /* 0xffffd48000004947 */ /* 0x000fca000383ffff */
.L_x_1479:
        /* <DEDUP_REMOVED lines=8> */
.L_x_1552:
        /* <DEDUP_REMOVED lines=81> */
[----:B------:R-:W-:Y:S02]  /*162a0*/  @P1 FMUL.FTZ R5, R5, 0.69314718246459960938 ;  /* 0x3f31721805051820 */ /* 0x000fe40000410000 */
[C---:B------:R-:W-:Y:S02]  /*162b0*/  FMUL.FTZ R34, R0.reuse, R42 ;  /* 0x0000002a00227220 */ /* 0x040fe40000410000 */
[----:B------:R-:W-:-:S02]  /*162c0*/  FMUL.FTZ R35, R0, R43 ;  /* 0x0000002b00237220 */ /* 0x000fc40000410000 */
[C---:B------:R-:W-:Y:S01]  /*162d0*/  FMUL.FTZ R42, R0.reuse, R50 ;  /* 0x00000032002a7220 */ /* 0x040fe20000410000 */
[----:B--2---:R-:W-:Y:S01]  /*162e0*/  @P0 MOV R3, 0x3f317218 ;  /* 0x3f31721800030802 */ /* 0x004fe20000000f00 */
[C---:B------:R-:W-:Y:S02]  /*162f0*/  FMUL.FTZ R43, R0.reuse, R51 ;  /* 0x00000033002b7220 */ /* 0x040fe40000410000 */
[C---:B------:R-:W-:Y:S02]  /*16300*/  FMUL.FTZ R50, R0.reuse, R58 ;  /* 0x0000003a00327220 */ /* 0x040fe40000410000 */
[C---:B------:R-:W-:Y:S02]  /*16310*/  FMUL.FTZ R51, R0.reuse, R59 ;  /* 0x0000003b00337220 */ /* 0x040fe40000410000 */
[C---:B------:R-:W-:Y:S02]  /*16320*/  FMUL.FTZ R58, R0.reuse, R66 ;  /* 0x00000042003a7220 */ /* 0x040fe40000410000 */
[----:B------:R-:W-:-:S02]  /*16330*/  FMUL.FTZ R59, R0, R67 ;  /* 0x00000043003b7220 */ /* 0x000fc40000410000 */
[----:B------:R-:W-:Y:S01]  /*16340*/  @P1 FFMA.FTZ R21, R4, R136, R5 ;  /* 0x0000008804151223 */ /* 0x000fe20000010005 */
[----:B------:R-:W-:Y:S01]  /*16350*/  MOV R4, 0x1 ;  /* 0x0000000100047802 */ /* 0x000fe20000000f00 */
        /* <DEDUP_REMOVED lines=56> */
.L_x_1412:
[----:B------:R2:W5:Y:S04]  /*166e0*/  LDL R6, [R1+0x10] ;  /* 0x0000100001067983 */ /* 0x0005680000100800 */
[----:B------:R-:W3:Y:S01]  /*166f0*/  S2R R2, SR_TID.X ;  /* 0x0000000000027919 */ /* 0x000ee20000002100 */
[----:B------:R-:W-:Y:S01]  /*16700*/  BSSY B0, `(.L_x_1484) ;  /* 0x0000011000007945 */ /* 0x000fe20003800000 */
        /* <DEDUP_REMOVED lines=16> */
.L_x_1485:
[----:B--2---:R-:W-:Y:S05]  /*16810*/  BSYNC B0 ;  /* 0x0000000000007941 */ /* 0x004fea0003800000 */
.L_x_1484:
[----:B------:R-:W-:Y:S01]  /*16820*/  PRMT R0, R0, 0x9910, RZ ;  /* 0x0000991000007816 */ /* 0x000fe200000000ff */
[----:B------:R-:W-:Y:S01]  /*16830*/  BSSY B1, `(.L_x_1486) ;  /* 0x0000423000017945 */ /* 0x000fe20003800000 */
[----:B-1---5:R-:W-:Y:S02]  /*16840*/  IMAD.MOV.U32 R114, RZ, RZ, R6 ;  /* 0x000000ffff727224 */ /* 0x022fe400078e0006 */
[----:B------:R-:W-:-:S13]  /*16850*/  ISETP.NE.AND P0, PT, R0, RZ, PT ;  /* 0x000000ff0000720c */ /* 0x000fda0003f05270 */
[----:B------:R-:W-:Y:S05]  /*16860*/  @!P0 BRA `(.L_x_1487) ;  /* 0x0000346000008947 */ /* 0x000fea0003800000 */
[----:B------:R-:W2:Y:S04]  /*16870*/  LDL R9, [R1+0x20] ;  /* 0x0000200001097983 */ /* 0x000ea80000100800 */
[----:B------:R-:W3:Y:S04]  /*16880*/  LDL R12, [R1+0x24] ;  /* 0x00002400010c7983 */ /* 0x000ee80000100800 */
        /* <DEDUP_REMOVED lines=11> */
[----:B------:R-:W-:Y:S01]  /*16940*/  F2FP.PACK_AB R4, R97, R96 ;  /* 0x000000606104723e */ /* 0x000fe200000000ff */
[----:B--2---:R1:W-:Y:S04]  /*16950*/  STS [R9+0x80], R0 ;  /* 0x0000800009007388 */ /* 0x0043e80000000800 */
[----:B------:R2:W-:Y:S04]  /*16960*/  STS [R9+0x480], R2 ;  /* 0x0004800209007388 */ /* 0x0005e80000000800 */
[----:B---3--:R3:W-:Y:S01]  /*16970*/  STS [R12], R3 ;  /* 0x000000030c007388 */ /* 0x0087e20000000800 */
[----:B-1----:R-:W-:-:S02]  /*16980*/  F2FP.PACK_AB R0, R163, R162 ;  /* 0x000000a2a300723e */ /* 0x002fc400000000ff */
[----:B--2---:R-:W-:-:S03]  /*16990*/  F2FP.PACK_AB R2, R25, R24 ;  /* 0x000000181902723e */ /* 0x004fc600000000ff */
[----:B------:R1:W-:Y:S01]  /*169a0*/  STS [R12+0x400], R0 ;  /* 0x000400000c007388 */ /* 0x0003e20000000800 */
[----:B---3--:R-:W-:-:S03]  /*169b0*/  F2FP.PACK_AB R3, R125, R124 ;  /* 0x0000007c7d03723e */ /* 0x008fc600000000ff */
[----:B----4-:R2:W-:Y:S04]  /*169c0*/  STS [R8+0x80], R2 ;  /* 0x0000800208007388 */ /* 0x0105e80000000800 */
        /* <DEDUP_REMOVED lines=105> */
[----:B------:R-:W-:Y:S01]  /*17060*/  IMAD.MOV.U32 R13, RZ, RZ, c[0x0][0x388] ;  /* 0x0000e200ff0d7624 */ /* 0x000fe200078e00ff */
[----:B-1----:R-:W2:Y:S01]  /*17070*/  LDL.LU R8, [R1+0x18] ;  /* 0x0000180001087983 */ /* 0x002ea20000300800 */
[----:B------:R-:W-:-:S02]  /*17080*/  ISETP.NE.AND.EX P1, PT, RZ, c[0x0][0x50c], PT, P0 ;  /* 0x00014300ff007a0c */ /* 0x000fc40003f25300 */
[----:B------:R-:W-:Y:S02]  /*17090*/  ISETP.NE.AND.EX P2, PT, RZ, c[0x0][0x504], PT, P2 ;  /* 0x00014100ff007a0c */ /* 0x000fe40003f45320 */
[----:B---3--:R-:W-:Y:S02]  /*170a0*/  F2FP.PACK_AB R2, R107, R106 ;  /* 0x0000006a6b02723e */ /* 0x008fe400000000ff */
[----:B----4-:R-:W-:-:S03]  /*170b0*/  F2FP.PACK_AB R0, R117, R116 ;  /* 0x000000747500723e */ /* 0x010fc600000000ff */
        /* <DEDUP_REMOVED lines=11> */
[----:B------:R4:W-:Y:S01]  /*17170*/  STS [R10+0xc000], R3 ;  /* 0x00c000030a007388 */ /* 0x0009e20000000800 */
        /* <DEDUP_REMOVED lines=9> */
[----:B----4-:R-:W-:Y:S01]  /*17210*/  SEL R3, R8, c[0x0][0x3d4], P0 ;  /* 0x0000f50008037a07 */ /* 0x010fe20000000000 */
[----:B------:R-:W-:Y:S05]  /*17220*/  @P1 BRA `(.L_x_1488) ;  /* 0x0000004000001947 */ /* 0x000fea0003800000 */
[----:B-1----:R-:W-:Y:S05]  /*17230*/  @!P2 BRA `(.L_x_1488) ;  /* 0x000000300000a947 */ /* 0x002fea0003800000 */
[----:B------:R1:W2:Y:S04]  /*17240*/  LDG.E R0, [R6.64] ;  /* 0x0000000606007981 */ /* 0x0002a8000c1e1900 */
[----:B-1----:R-:W2:Y:S02]  /*17250*/  LDG.E R6, [R6.64+0x4] ;  /* 0x0000040606067981 */ /* 0x002ea4000c1e1900 */
[----:B--2--5:R-:W-:Y:S02]  /*17260*/  IADD3 R13, -R0, R6, RZ ;  /* 0x00000006000d7210 */ /* 0x024fe40007ffe1ff */
.L_x_1488:
[----:B-1----:R-:W2:Y:S04]  /*17270*/  LDL R4, [R1+0x5c] ;  /* 0x00005c0001047983 */ /* 0x002ea80000100800 */
[----:B------:R-:W2:Y:S04]  /*17280*/  LDL R115, [R1+0x14] ;  /* 0x0000140001737983 */ /* 0x000ea80000100800 */
[----:B------:R-:W3:Y:S04]  /*17290*/  LDL R118, [R1] ;  /* 0x0000000001767983 */ /* 0x000ee80000100800 */
[----:B------:R-:W4:Y:S04]  /*172a0*/  LDL R12, [R1+0x40] ;  /* 0x00004000010c7983 */ /* 0x000f280000100800 */
[----:B------:R-:W3:Y:S01]  /*172b0*/  LDL R119, [R1+0x58] ;  /* 0x0000580001777983 */ /* 0x000ee20000100800 */
[----:B------:R-:W-:Y:S01]  /*172c0*/  IMAD.MOV.U32 R11, RZ, RZ, 0x368 ;  /* 0x00000368ff0b7424 */ /* 0x000fe200078e00ff */
[----:B------:R-:W-:-:S04]  /*172d0*/  ISETP.GT.AND P2, PT, R3, 0x1, PT ;  /* 0x000000010300780c */ /* 0x000fc80003f44270 */
[----:B------:R-:W-:-:S04]  /*172e0*/  SEL R11, R11, 0x328, P2 ;  /* 0x000003280b0b7807 */ /* 0x000fc80001000000 */
[----:B------:R-:W1:Y:S08]  /*172f0*/  LDC.64 R6, c[0x0][R11+0x170] ;  /* 0x00005c000b067b82 */ /* 0x000e700000000a00 */
[----:B------:R1:W3:Y:S08]  /*17300*/  LDC.64 R14, c[0x0][R11+0x168] ;  /* 0x00005a000b0e7b82 */ /* 0x0002f00000000a00 */
[----:B------:R1:W2:Y:S08]  /*17310*/  LDC.64 R16, c[0x0][R11+0x178] ;  /* 0x00005e000b107b82 */ /* 0x0002b00000000a00 */
[----:B------:R1:W2:Y:S01]  /*17320*/  LDC.64 R18, c[0x0][R11+0x160] ;  /* 0x000058000b127b82 */ /* 0x0002a20000000a00 */
[----:B------:R-:W-:Y:S01]  /*17330*/  IMAD.MOV.U32 R0, RZ, RZ, c[0x0][0x4e8] ;  /* 0x00013a00ff007624 */ /* 0x000fe200078e00ff */
[----:B------:R-:W-:-:S04]  /*17340*/  ISETP.NE.U32.AND P0, PT, RZ, c[0x0][0x500], PT ;  /* 0x00014000ff007a0c */ /* 0x000fc80003f05070 */
[----:B------:R-:W-:Y:S02]  /*17350*/  ISETP.NE.AND P3, PT, R0, 0x1, PT ;  /* 0x000000010000780c */ /* 0x000fe40003f65270 */
[----:B------:R-:W-:-:S04]  /*17360*/  ISETP.NE.AND.EX P0, PT, RZ, c[0x0][0x504], PT, P0 ;  /* 0x00014100ff007a0c */ /* 0x000fc80003f05300 */
[----:B------:R-:W-:Y:S01]  /*17370*/  SEL R0, R217, RZ, !P0 ;  /* 0x000000ffd9007207 */ /* 0x000fe20004000000 */
[----:B------:R-:W2:Y:S04]  /*17380*/  S2R R122, SR_TID.X ;  /* 0x00000000007a7919 */ /* 0x000ea80000002100 */
[----:B-1----:R-:W-:Y:S02]  /*17390*/  IMAD R3, R7, R0, RZ ;  /* 0x0000000007037224 */ /* 0x002fe400078e02ff */
[----:B-----5:R-:W-:Y:S01]  /*173a0*/  IMAD R13, R13, c[0x0][0x4e8], RZ ;  /* 0x00013a000d0d7a24 */ /* 0x020fe200078e02ff */
[----:B------:R-:W-:Y:S01]  /*173b0*/  LOP3.LUT R206, R206, 0xfffffffd, RZ, 0xc0, !PT ;  /* 0xfffffffdcece7812 */ /* 0x000fe200078ec0ff */
[----:B--2---:R-:W-:Y:S01]  /*173c0*/  IMAD R8, R115, 0x80, R4 ;  /* 0x0000008073087824 */ /* 0x004fe200078e0204 */
[----:B------:R-:W-:-:S03]  /*173d0*/  SEL R4, R9, RZ, !P0 ;  /* 0x000000ff09047207 */ /* 0x000fc60004000000 */
[----:B------:R-:W-:-:S04]  /*173e0*/  @P3 IMAD.HI.U32 R9, R8, c[0x0][0x4ec], RZ ;  /* 0x00013b0008093a27 */ /* 0x000fc800078e00ff */
[C---:B------:R-:W-:Y:S02]  /*173f0*/  IMAD R11, R6.reuse, R4, R3 ;  /* 0x00000004060b7224 */ /* 0x040fe400078e0203 */
[----:B------:R-:W-:-:S04]  /*17400*/  IMAD.WIDE.U32 R4, R6, R0, RZ ;  /* 0x0000000006047225 */ /* 0x000fc800078e00ff */
[----:B---3--:R-:W-:-:S04]  /*17410*/  IMAD.WIDE.U32 R6, R14, R118, RZ ;  /* 0x000000760e067225 */ /* 0x008fc800078e00ff */
[----:B------:R-:W-:Y:S01]  /*17420*/  IMAD.MOV.U32 R3, RZ, RZ, R8 ;  /* 0x000000ffff037224 */ /* 0x000fe200078e0008 */
[----:B------:R-:W-:Y:S01]  /*17430*/  @P3 SHF.R.U32.HI R3, RZ, c[0x0][0x4f0], R9 ;  /* 0x00013c00ff033a19 */ /* 0x000fe20000011609 */
[----:B------:R-:W-:Y:S01]  /*17440*/  IMAD R10, R15, R118, RZ ;  /* 0x000000760f0a7224 */ /* 0x000fe200078e02ff */
[----:B----4-:R-:W-:Y:S01]  /*17450*/  SEL R9, R12, RZ, P2 ;  /* 0x000000ff0c097207 */ /* 0x010fe20001000000 */
        /* <DEDUP_REMOVED lines=30> */
[----:B------:R2:W-:Y:S02]  /*17640*/  SHFL.IDX PT, R4, R3, 0x1, 0x1c1f ;  /* 0x003c1f0003047f89 */ /* 0x0005e400000e0000 */
[----:B------:R-:W-:Y:S02]  /*17650*/  LOP3.LUT P0, RZ, R15, 0x3, RZ, 0xc0, !PT ;  /* 0x000000030fff7812 */ /* 0x000fe4000780c0ff */
[----:B------:R-:W3:Y:S01]  /*17660*/  SHFL.IDX PT, R5, R5, 0x1, 0x1c1f ;  /* 0x003c1f0005057f89 */ /* 0x000ee200000e0000 */
[----:B--2---:R-:W-:-:S05]  /*17670*/  IMAD R3, R115, 0x80, R119 ;  /* 0x0000008073037824 */ /* 0x004fca00078e0277 */
        /* <DEDUP_REMOVED lines=10> */
[-C--:B-1----:R-:W-:Y:S01]  /*17720*/  LEA R6, R215, R205.reuse, 0x5 ;  /* 0x000000cdd7067211 */ /* 0x082fe200078e28ff */
        /* <DEDUP_REMOVED lines=48> */
.L_x_1553:
[----:B------:R-:W-:Y:S05]  /*17a30*/  BRA.DIV ~URZ, `(.L_x_1491) ;  /* 0x000045527f007947 */ /* 0x000fea000b800000 */
[----:B------:R4:W2:Y:S02]  /*17a40*/  SHFL.IDX PT, R0, R16, RZ, 0x181f ;  /* 0x00181fff10007589 */ /* 0x0008a400000e0000 */
.L_x_1554:
[----:B------:R-:W-:Y:S01]  /*17a50*/  ISETP.GE.AND P0, PT, R14, R13, PT ;  /* 0x0000000d0e00720c */ /* 0x000fe20003f06270 */
[----:B------:R-:W-:Y:S01]  /*17a60*/  BSSY B0, `(.L_x_1492) ;  /* 0x0000018000007945 */ /* 0x000fe20003800000 */
[----:B------:R-:W-:Y:S02]  /*17a70*/  SHF.R.S32.HI R2, RZ, 0x1f, R134 ;  /* 0x0000001fff027819 */ /* 0x000fe40000011486 */
[----:B------:R-:W-:Y:S02]  /*17a80*/  SHF.R.S32.HI R17, RZ, 0x1f, R207 ;  /* 0x0000001fff117819 */ /* 0x000fe400000114cf */
[----:B------:R-:W-:Y:S02]  /*17a90*/  LEA.HI R2, R2, R134, RZ, 0x3 ;  /* 0x0000008602027211 */ /* 0x000fe400078f18ff */
[----:B------:R-:W-:Y:S02]  /*17aa0*/  SHF.R.S32.HI R19, RZ, 0x1f, R208 ;  /* 0x0000001fff137819 */ /* 0x000fe400000114d0 */
[----:B------:R-:W-:-:S04]  /*17ab0*/  LOP3.LUT R4, R2, 0xfffffff8, RZ, 0xc0, !PT ;  /* 0xfffffff802047812 */ /* 0x000fc800078ec0ff */
        /* <DEDUP_REMOVED lines=18> */
.L_x_1493:
[----:B------:R-:W-:Y:S05]  /*17be0*/  BSYNC B0 ;  /* 0x0000000000007941 */ /* 0x000fea0003800000 */
.L_x_1492:
[----:B------:R-:W-:Y:S05]  /*17bf0*/  BRA.DIV ~URZ, `(.L_x_1494) ;  /* 0x000043f27f007947 */ /* 0x000fea000b800000 */
[----:B---3--:R3:W4:Y:S04]  /*17c00*/  SHFL.IDX PT, R12, R15, 0x1, 0x181f ;  /* 0x00381f000f0c7f89 */ /* 0x00872800000e0000 */
[----:B--2---:R3:W2:Y:S02]  /*17c10*/  SHFL.IDX PT, R0, R16, 0x1, 0x181f ;  /* 0x00381f0010007f89 */ /* 0x0046a400000e0000 */
.L_x_1555:
        /* <DEDUP_REMOVED lines=20> */
.L_x_1496:
[----:B------:R-:W-:Y:S05]  /*17d60*/  BSYNC B0 ;  /* 0x0000000000007941 */ /* 0x000fea0003800000 */
.L_x_1495:
[----:B------:R-:W-:Y:S05]  /*17d70*/  BRA.DIV ~URZ, `(.L_x_1497) ;  /* 0x000043327f007947 */ /* 0x000fea000b800000 */
[----:B----4-:R4:W3:Y:S02]  /*17d80*/  SHFL.IDX PT, R12, R15, 0x2, 0x181f ;  /* 0x00581f000f0c7f89 */ /* 0x0108e400000e0000 */
.L_x_1556:
[----:B------:R-:W-:Y:S05]  /*17d90*/  BRA.DIV ~URZ, `(.L_x_1498) ;  /* 0x000043827f007947 */ /* 0x000fea000b800000 */
[----:B--2---:R2:W4:Y:S02]  /*17da0*/  SHFL.IDX PT, R0, R16, 0x2, 0x181f ;  /* 0x00581f0010007f89 */ /* 0x00452400000e0000 */
.L_x_1557:
        /* <DEDUP_REMOVED lines=20> */
.L_x_1500:
[----:B------:R-:W-:Y:S05]  /*17ef0*/  BSYNC B0 ;  /* 0x0000000000007941 */ /* 0x000fea0003800000 */
.L_x_1499:
[----:B------:R-:W-:Y:S05]  /*17f00*/  BRA.DIV ~URZ, `(.L_x_1501) ;  /* 0x000042727f007947 */ /* 0x000fea000b800000 */
[----:B---3--:R3:W2:Y:S04]  /*17f10*/  SHFL.IDX PT, R10, R15, 0x3, 0x181f ;  /* 0x00781f000f0a7f89 */ /* 0x0086a800000e0000 */
[----:B----4-:R3:W4:Y:S02]  /*17f20*/  SHFL.IDX PT, R0, R16, 0x3, 0x181f ;  /* 0x00781f0010007f89 */ /* 0x01072400000e0000 */
.L_x_1558:
        /* <DEDUP_REMOVED lines=21> */
.L_x_1489:
[----:B-1----:R-:W2:Y:S04]  /*18080*/  LDL.LU R7, [R1] ;  /* 0x0000000001077983 */ /* 0x002ea80000300800 */
        /* <DEDUP_REMOVED lines=34> */
.L_x_1559:
[----:B------:R-:W-:Y:S05]  /*182b0*/  BRA.DIV ~URZ, `(.L_x_1504) ;  /* 0x00003ff27f007947 */ /* 0x000fea000b800000 */
[----:B------:R3:W4:Y:S02]  /*182c0*/  SHFL.IDX PT, R0, R17, RZ, 0x1c1f ;  /* 0x001c1fff11007589 */ /* 0x00072400000e0000 */
.L_x_1560:
        /* <DEDUP_REMOVED lines=10> */
[----:B------:R-:W-:Y:S01]  /*18370*/  IADD3 R5, R216, 0x20, RZ ;  /* 0x00000020d8057810 */ /* 0x000fe20007ffe0ff */
[----:B--2---:R-:W-:Y:S01]  /*18380*/  @!P2 IMAD.MOV.U32 R3, RZ, RZ, R4 ;  /* 0x000000ffff03a224 */ /* 0x004fe200078e0004 */
[----:B------:R-:W-:Y:S02]  /*18390*/  ISETP.GE.AND P6, PT, R14, c[0x0][0x3c8], PT ;  /* 0x0000f2000e007a0c */ /* 0x000fe40003fc6270 */
[----:B------:R-:W-:Y:S01]  /*183a0*/  SHF.R.S32.HI R11, RZ, 0x1f, R11 ;  /* 0x0000001fff0b7819 */ /* 0x000fe2000001140b */
[----:B------:R-:W-:Y:S01]  /*183b0*/  @!P2 IMAD.WIDE R6, R216, 0x4, R2 ;  /* 0x00000004d806a825 */ /* 0x000fe200078e0202 */
[----:B------:R-:W-:-:S02]  /*183c0*/  @!P1 LEA R2, P3, R10, R0, 0x2 ;  /* 0x000000000a029211 */ /* 0x000fc400078610ff */
[C---:B------:R-:W-:Y:S02]  /*183d0*/  IADD3 R9, R216.reuse, 0x10, RZ ;  /* 0x00000010d8097810 */ /* 0x040fe40007ffe0ff */
[----:B------:R-:W-:Y:S01]  /*183e0*/  ISETP.GE.AND P5, PT, R5, c[0x0][0x3c8], PT ;  /* 0x0000f20005007a0c */ /* 0x000fe20003fa6270 */
[----:B------:R2:W-:Y:S01]  /*183f0*/  @!P2 ST.E.64 [R6.64], R164 ;  /* 0x000000a40600a985 */ /* 0x0005e2000c101b06 */
[----:B------:R-:W-:Y:S02]  /*18400*/  IADD3 R13, R216, 0x28, RZ ;  /* 0x00000028d80d7810 */ /* 0x000fe40007ffe0ff */
[----:B------:R-:W-:Y:S02]  /*18410*/  SHF.R.S32.HI R9, RZ, 0x1f, R9 ;  /* 0x0000001fff097819 */ /* 0x000fe40000011409 */
[----:B------:R-:W-:Y:S02]  /*18420*/  @!P1 LEA.HI.X R3, R10, R4, R11, 0x2, P3 ;  /* 0x000000040a039211 */ /* 0x000fe400018f140b */
[----:B------:R-:W-:-:S02]  /*18430*/  ISETP.GE.AND P4, PT, R13, c[0x0][0x3c8], PT ;  /* 0x0000f2000d007a0c */ /* 0x000fc40003f86270 */
[C---:B------:R-:W-:Y:S01]  /*18440*/  IADD3 R15, R216.reuse, 0x18, RZ ;  /* 0x00000018d80f7810 */ /* 0x040fe20007ffe0ff */
[----:B------:R4:W-:Y:S01]  /*18450*/  @!P1 ST.E.64 [R2.64], R22 ;  /* 0x0000001602009985 */ /* 0x0009e2000c101b06 */
[C---:B------:R-:W-:Y:S02]  /*18460*/  IADD3 R10, R216.reuse, 0x30, RZ ;  /* 0x00000030d80a7810 */ /* 0x040fe40007ffe0ff */
[----:B------:R-:W-:Y:S02]  /*18470*/  IADD3 R11, R216, 0x20, RZ ;  /* 0x00000020d80b7810 */ /* 0x000fe40007ffe0ff */
[----:B------:R-:W-:Y:S02]  /*18480*/  SHF.R.S32.HI R15, RZ, 0x1f, R15 ;  /* 0x0000001fff0f7819 */ /* 0x000fe4000001140f */
[----:B------:R-:W-:Y:S02]  /*18490*/  ISETP.GE.AND P3, PT, R10, c[0x0][0x3c8], PT ;  /* 0x0000f2000a007a0c */ /* 0x000fe40003f66270 */
[----:B------:R-:W-:-:S02]  /*184a0*/  IADD3 R12, R216, 0x38, RZ ;  /* 0x00000038d80c7810 */ /* 0x000fc40007ffe0ff */
[----:B------:R-:W-:Y:S02]  /*184b0*/  SHF.R.S32.HI R11, RZ, 0x1f, R11 ;  /* 0x0000001fff0b7819 */ /* 0x000fe4000001140b */
[----:B--2---:R-:W-:-:S04]  /*184c0*/  @!P0 LEA R6, P2, R8, R0, 0x2 ;  /* 0x0000000008068211 */ /* 0x004fc800078410ff */
[----:B------:R-:W-:Y:S02]  /*184d0*/  @!P0 LEA.HI.X R7, R8, R4, R9, 0x2, P2 ;  /* 0x0000000408078211 */ /* 0x000fe400010f1409 */
[----:B------:R-:W-:-:S03]  /*184e0*/  ISETP.GE.AND P2, PT, R12, c[0x0][0x3c8], PT ;  /* 0x0000f2000c007a0c */ /* 0x000fc60003f46270 */
[----:B------:R2:W-:Y:S01]  /*184f0*/  @!P0 ST.E.64 [R6.64], R24 ;  /* 0x0000001806008985 */ /* 0x0005e2000c101b06 */
[CC--:B----4-:R-:W-:Y:S02]  /*18500*/  @!P6 LEA R2, P1, R14.reuse, R0.reuse, 0x2 ;  /* 0x000000000e02e211 */ /* 0x0d0fe400078210ff */
[C---:B------:R-:W-:Y:S02]  /*18510*/  @!P5 LEA R8, P0, R5.reuse, R0, 0x2 ;  /* 0x000000000508d211 */ /* 0x040fe400078010ff */
[-C--:B------:R-:W-:Y:S02]  /*18520*/  @!P6 LEA.HI.X R3, R14, R4.reuse, R15, 0x2, P1 ;  /* 0x000000040e03e211 */ /* 0x080fe400008f140f */
[----:B------:R-:W-:Y:S02]  /*18530*/  IADD3 R15, R216, 0x28, RZ ;  /* 0x00000028d80f7810 */ /* 0x000fe40007ffe0ff */
[----:B------:R-:W-:Y:S01]  /*18540*/  @!P5 LEA.HI.X R9, R5, R4, R11, 0x2, P0 ;  /* 0x000000040509d211 */ /* 0x000fe200000f140b */
[----:B------:R4:W-:Y:S01]  /*18550*/  @!P6 ST.E.64 [R2.64], R26 ;  /* 0x0000001a0200e985 */ /* 0x0009e2000c101b06 */
[----:B------:R-:W-:-:S02]  /*18560*/  SHF.R.S32.HI R15, RZ, 0x1f, R15 ;  /* 0x0000001fff0f7819 */ /* 0x000fc4000001140f */
[C---:B------:R-:W-:Y:S01]  /*18570*/  IADD3 R11, R216.reuse, 0x30, RZ ;  /* 0x00000030d80b7810 */ /* 0x040fe20007ffe0ff */
[----:B------:R5:W-:Y:S01]  /*18580*/  @!P5 ST.E.64 [R8.64], R148 ;  /* 0x000000940800d985 */ /* 0x000be2000c101b06 */
[C---:B------:R-:W-:Y:S02]  /*18590*/  IADD3 R14, R216.reuse, 0x40, RZ ;  /* 0x00000040d80e7810 */ /* 0x040fe40007ffe0ff */
[----:B------:R-:W-:Y:S02]  /*185a0*/  IADD3 R5, R216, 0x48, RZ ;  /* 0x00000048d8057810 */ /* 0x000fe40007ffe0ff */
[----:B------:R-:W-:Y:S02]  /*185b0*/  SHF.R.S32.HI R11, RZ, 0x1f, R11 ;  /* 0x0000001fff0b7819 */ /* 0x000fe4000001140b */
[----:B------:R-:W-:Y:S02]  /*185c0*/  ISETP.GE.AND P1, PT, R14, c[0x0][0x3c8], PT ;  /* 0x0000f2000e007a0c */ /* 0x000fe40003f26270 */
[----:B--2---:R-:W-:-:S04]  /*185d0*/  @!P4 LEA R6, P0, R13, R0, 0x2 ;  /* 0x000000000d06c211 */ /* 0x004fc800078010ff */
[----:B------:R-:W-:Y:S02]  /*185e0*/  @!P4 LEA.HI.X R7, R13, R4, R15, 0x2, P0 ;  /* 0x000000040d07c211 */ /* 0x000fe400000f140f */
[----:B------:R-:W-:Y:S02]  /*185f0*/  IADD3 R15, R216, 0x38, RZ ;  /* 0x00000038d80f7810 */ /* 0x000fe40007ffe0ff */
[----:B------:R-:W-:Y:S01]  /*18600*/  ISETP.GE.AND P0, PT, R5, c[0x0][0x3c8], PT ;  /* 0x0000f20005007a0c */ /* 0x000fe20003f06270 */
[----:B------:R2:W-:Y:S01]  /*18610*/  @!P4 ST.E.64 [R6.64], R144 ;  /* 0x000000900600c985 */ /* 0x0005e2000c101b06 */
[C---:B----4-:R-:W-:Y:S02]  /*18620*/  @!P3 LEA R2, P5, R10.reuse, R0, 0x2 ;  /* 0x000000000a02b211 */ /* 0x050fe400078a10ff */
[----:B------:R-:W-:Y:S02]  /*18630*/  SHF.R.S32.HI R15, RZ, 0x1f, R15 ;  /* 0x0000001fff0f7819 */ /* 0x000fe4000001140f */
[----:B------:R-:W-:-:S02]  /*18640*/  @!P3 LEA.HI.X R3, R10, R4, R11, 0x2, P5 ;  /* 0x000000040a03b211 */ /* 0x000fc400028f140b */
[----:B------:R-:W-:Y:S02]  /*18650*/  @!P2 LEA R10, P4, R12, R0, 0x2 ;  /* 0x000000000c0aa211 */ /* 0x000fe400078810ff */
[----:B------:R-:W-:Y:S01]  /*18660*/  IADD3 R13, R216, 0x50, RZ ;  /* 0x00000050d80d7810 */ /* 0x000fe20007ffe0ff */
[----:B------:R4:W-:Y:S01]  /*18670*/  @!P3 ST.E.64 [R2.64], R28 ;  /* 0x0000001c0200b985 */ /* 0x0009e2000c101b06 */
[----:B------:R-:W-:Y:S02]  /*18680*/  @!P2 LEA.HI.X R11, R12, R4, R15, 0x2, P4 ;  /* 0x000000040c0ba211 */ /* 0x000fe400020f140f */
[C---:B------:R-:W-:Y:S02]  /*18690*/  IADD3 R15, R216.reuse, 0x40, RZ ;  /* 0x00000040d80f7810 */ /* 0x040fe40007ffe0ff */
[----:B------:R-:W-:Y:S01]  /*186a0*/  IADD3 R12, R216, 0x48, RZ ;  /* 0x00000048d80c7810 */ /* 0x000fe20007ffe0ff */
[----:B------:R1:W-:Y:S01]  /*186b0*/  @!P2 ST.E.64 [R10.64], R152 ;  /* 0x000000980a00a985 */ /* 0x0003e2000c101b06 */
[----:B------:R-:W-:-:S02]  /*186c0*/  ISETP.GE.AND P6, PT, R13, c[0x0][0x3c8], PT ;  /* 0x0000f2000d007a0c */ /* 0x000fc40003fc6270 */
[----:B------:R-:W-:Y:S02]  /*186d0*/  SHF.R.S32.HI R15, RZ, 0x1f, R15 ;  /* 0x0000001fff0f7819 */ /* 0x000fe4000001140f */
[----:B-----5:R-:W-:Y:S02]  /*186e0*/  @!P0 LEA R8, P4, R5, R0, 0x2 ;  /* 0x0000000005088211 */ /* 0x020fe400078810ff */
[----:B------:R-:W-:-:S04]  /*186f0*/  SHF.R.S32.HI R12, RZ, 0x1f, R12 ;  /* 0x0000001fff0c7819 */ /* 0x000fc8000001140c */
[----:B------:R-:W-:Y:S02]  /*18700*/  @!P0 LEA.HI.X R9, R5, R4, R12, 0x2, P4 ;  /* 0x0000000405098211 */ /* 0x000fe400020f140c */
[----:B--2---:R-:W-:Y:S02]  /*18710*/  @!P1 LEA R6, P3, R14, R0, 0x2 ;  /* 0x000000000e069211 */ /* 0x004fe400078610ff */
[----:B------:R-:W-:Y:S02]  /*18720*/  IADD3 R5, R216, 0x70, RZ ;  /* 0x00000070d8057810 */ /* 0x000fe40007ffe0ff */
[----:B------:R-:W-:Y:S02]  /*18730*/  @!P1 LEA.HI.X R7, R14, R4, R15, 0x2, P3 ;  /* 0x000000040e079211 */ /* 0x000fe400018f140f */
[----:B------:R-:W-:-:S03]  /*18740*/  ISETP.GE.AND P4, PT, R5, c[0x0][0x3c8], PT ;  /* 0x0000f20005007a0c */ /* 0x000fc60003f86270 */
[----:B------:R2:W-:Y:S01]  /*18750*/  @!P1 ST.E.64 [R6.64], R36 ;  /* 0x0000002406009985 */ /* 0x0005e2000c101b06 */
[C---:B----4-:R-:W-:Y:S02]  /*18760*/  IADD3 R3, R216.reuse, 0x58, RZ ;  /* 0x00000058d8037810 */ /* 0x050fe40007ffe0ff */
[----:B------:R-:W-:Y:S01]  /*18770*/  IADD3 R2, R216, 0x60, RZ ;  /* 0x00000060d8027810 */ /* 0x000fe20007ffe0ff */
[----:B------:R4:W-:Y:S01]  /*18780*/  @!P0 ST.E.64 [R8.64], R32 ;  /* 0x0000002008008985 */ /* 0x0009e2000c101b06 */
[----:B------:R-:W-:Y:S02]  /*18790*/  ISETP.GE.AND P2, PT, R3, c[0x0][0x3c8], PT ;  /* 0x0000f20003007a0c */ /* 0x000fe40003f46270 */
[----:B------:R-:W-:Y:S02]  /*187a0*/  ISETP.GE.AND P5, PT, R2, c[0x0][0x3c8], PT ;  /* 0x0000f20002007a0c */ /* 0x000fe40003fa6270 */
[----:B-1----:R-:W-:Y:S02]  /*187b0*/  @!P6 LEA R10, P0, R13, R0, 0x2 ;  /* 0x000000000d0ae211 */ /* 0x002fe400078010ff */
        /* <DEDUP_REMOVED lines=15> */
[----:B------:R-:W-:Y:S02]  /*188b0*/  IADD3 R2, R216, 0x80, RZ ;  /* 0x00000080d8027810 */ /* 0x000fe40007ffe0ff */
[C---:B------:R-:W-:Y:S01]  /*188c0*/  @!P4 LEA R12, P0, R5.reuse, R0, 0x2 ;  /* 0x00000000050cc211 */ /* 0x040fe200078010ff */
[----:B------:R-:W-:Y:S01]  /*188d0*/  @!P5 ST.E.64 [R14.64], R52 ;  /* 0x000000340e00d985 */ /* 0x000fe2000c101b06 */
[----:B------:R-:W-:Y:S02]  /*188e0*/  ISETP.GE.AND P5, PT, R2, c[0x0][0x3c8], PT ;  /* 0x0000f20002007a0c */ /* 0x000fe40003fa6270 */
[----:B------:R-:W-:Y:S02]  /*188f0*/  @!P4 LEA.HI.X R13, R5, R4, R3, 0x2, P0 ;  /* 0x00000004050dc211 */ /* 0x000fe400000f1403 */
[C---:B------:R-:W-:Y:S02]  /*18900*/  IADD3 R3, R216.reuse, 0x88, RZ ;  /* 0x00000088d8037810 */ /* 0x040fe40007ffe0ff */
[----:B------:R-:W-:-:S04]  /*18910*/  IADD3 R5, R216, 0x90, RZ ;  /* 0x00000090d8057810 */ /* 0x000fc80007ffe0ff */
[----:B------:R-:W-:-:S03]  /*18920*/  ISETP.GE.AND P6, PT, R5, c[0x0][0x3c8], PT ;  /* 0x0000f20005007a0c */ /* 0x000fc60003fc6270 */
[-C--:B-1----:R-:W-:Y:S02]  /*18930*/  @!P5 LEA R10, P0, R2, R0.reuse, 0x2 ;  /* 0x00000000020ad211 */ /* 0x082fe400078010ff */
[----:B--2---:R-:W-:Y:S02]  /*18940*/  SHF.R.S32.HI R9, RZ, 0x1f, R6 ;  /* 0x0000001fff097819 */ /* 0x004fe40000011406 */
[----:B------:R-:W-:-:S04]  /*18950*/  @!P3 LEA R8, P1, R6, R0, 0x2 ;  /* 0x000000000608b211 */ /* 0x000fc800078210ff */
[----:B------:R-:W-:Y:S02]  /*18960*/  @!P3 LEA.HI.X R9, R6, R4, R9, 0x2, P1 ;  /* 0x000000040609b211 */ /* 0x000fe400008f1409 */
[----:B------:R-:W-:-:S03]  /*18970*/  @!P2 LEA R6, P1, R7, R0, 0x2 ;  /* 0x000000000706a211 */ /* 0x000fc600078210ff */
[----:B------:R1:W-:Y:S01]  /*18980*/  @!P3 ST.E.64 [R8.64], R48 ;  /* 0x000000300800b985 */ /* 0x0003e2000c101b06 */
[----:B------:R-:W-:-:S03]  /*18990*/  ISETP.GE.AND P3, PT, R3, c[0x0][0x3c8], PT ;  /* 0x0000f20003007a0c */ /* 0x000fc60003f66270 */
[----:B------:R2:W-:Y:S01]  /*189a0*/  @!P4 ST.E.64 [R12.64], R60 ;  /* 0x0000003c0c00c985 */ /* 0x0005e2000c101b06 */
[C---:B------:R-:W-:Y:S02]  /*189b0*/  ISETP.GE.AND P4, PT, R2.reuse, c[0x0][0x3c8], PT ;  /* 0x0000f20002007a0c */ /* 0x040fe40003f86270 */
[----:B-1----:R-:W-:Y:S02]  /*189c0*/  SHF.R.S32.HI R9, RZ, 0x1f, R7 ;  /* 0x0000001fff097819 */ /* 0x002fe40000011407 */
[----:B------:R-:W-:Y:S02]  /*189d0*/  SHF.R.S32.HI R8, RZ, 0x1f, R2 ;  /* 0x0000001fff087819 */ /* 0x000fe40000011402 */
[-C--:B------:R-:W-:Y:S02]  /*189e0*/  @!P2 LEA.HI.X R7, R7, R4.reuse, R9, 0x2, P1 ;  /* 0x000000040707a211 */ /* 0x080fe400008f1409 */
[----:B------:R-:W-:Y:S02]  /*189f0*/  @!P5 LEA.HI.X R11, R2, R4, R8, 0x2, P0 ;  /* 0x00000004020bd211 */ /* 0x000fe400000f1408 */
[----:B------:R-:W-:Y:S01]  /*18a00*/  SHF.R.S32.HI R9, RZ, 0x1f, R3 ;  /* 0x0000001fff097819 */ /* 0x000fe20000011403 */
[----:B------:R1:W-:Y:S01]  /*18a10*/  @!P2 ST.E.64 [R6.64], R56 ;  /* 0x000000380600a985 */ /* 0x0003e2000c101b06 */
[----:B------:R-:W-:-:S02]  /*18a20*/  @!P3 LEA R8, P1, R3, R0, 0x2 ;  /* 0x000000000308b211 */ /* 0x000fc400078210ff */
[----:B--2---:R-:W-:Y:S01]  /*18a30*/  SHF.R.S32.HI R12, RZ, 0x1f, R5 ;  /* 0x0000001fff0c7819 */ /* 0x004fe20000011405 */
[----:B------:R-:W-:Y:S01]  /*18a40*/  @!P4 ST.E.64 [R10.64], R68 ;  /* 0x000000440a00c985 */ /* 0x000fe2000c101b06 */
[----:B------:R-:W-:Y:S02]  /*18a50*/  @!P6 LEA R14, P0, R5, R0, 0x2 ;  /* 0x00000000050ee211 */ /* 0x000fe400078010ff */
[-C--:B------:R-:W-:Y:S02]  /*18a60*/  @!P3 LEA.HI.X R9, R3, R4.reuse, R9, 0x2, P1 ;  /* 0x000000040309b211 */ /* 0x080fe400008f1409 */
[----:B------:R-:W-:Y:S02]  /*18a70*/  @!P6 LEA.HI.X R15, R5, R4, R12, 0x2, P0 ;  /* 0x00000004050fe211 */ /* 0x000fe400000f140c */
[C---:B------:R-:W-:Y:S01]  /*18a80*/  IADD3 R2, R216.reuse, 0xa8, RZ ;  /* 0x000000a8d8027810 */ /* 0x040fe20007ffe0ff */
[----:B------:R2:W-:Y:S01]  /*18a90*/  @!P3 ST.E.64 [R8.64], R64 ;  /* 0x000000400800b985 */ /* 0x0005e2000c101b06 */
[----:B------:R-:W-:-:S02]  /*18aa0*/  IADD3 R3, R216, 0xb0, RZ ;  /* 0x000000b0d8037810 */ /* 0x000fc40007ffe0ff */
[----:B------:R-:W-:Y:S01]  /*18ab0*/  ISETP.GE.AND P3, PT, R2, c[0x0][0x3c8], PT ;  /* 0x0000f20002007a0c */ /* 0x000fe20003f66270 */
[----:B------:R-:W-:Y:S01]  /*18ac0*/  @!P6 ST.E.64 [R14.64], R76 ;  /* 0x0000004c0e00e985 */ /* 0x000fe2000c101b06 */
[----:B------:R-:W-:Y:S02]  /*18ad0*/  ISETP.GE.AND P6, PT, R3, c[0x0][0x3c8], PT ;  /* 0x0000f20003007a0c */ /* 0x000fe40003fc6270 */
[C---:B-1----:R-:W-:Y:S02]  /*18ae0*/  IADD3 R7, R216.reuse, 0x98, RZ ;  /* 0x00000098d8077810 */ /* 0x042fe40007ffe0ff */
[----:B------:R-:W-:Y:S02]  /*18af0*/  IADD3 R6, R216, 0xa0, RZ ;  /* 0x000000a0d8067810 */ /* 0x000fe40007ffe0ff */
[----:B------:R-:W-:Y:S02]  /*18b00*/  ISETP.GE.AND P2, PT, R7, c[0x0][0x3c8], PT ;  /* 0x0000f20007007a0c */ /* 0x000fe40003f46270 */
[----:B------:R-:W-:-:S02]  /*18b10*/  ISETP.GE.AND P5, PT, R6, c[0x0][0x3c8], PT ;  /* 0x0000f20006007a0c */ /* 0x000fc40003fa6270 */
[----:B------:R-:W-:Y:S02]  /*18b20*/  SHF.R.S32.HI R5, RZ, 0x1f, R6 ;  /* 0x0000001fff057819 */ /* 0x000fe40000011406 */
[----:B--2---:R-:W-:-:S07]  /*18b30*/  SHF.R.S32.HI R9, RZ, 0x1f, R7 ;  /* 0x0000001fff097819 */ /* 0x004fce0000011407 */
[CC--:B------:R-:W-:Y:S02]  /*18b40*/  @!P2 LEA R8, P1, R7.reuse, R0.reuse, 0x2 ;  /* 0x000000000708a211 */ /* 0x0c0fe400078210ff */
[C---:B------:R-:W-:Y:S02]  /*18b50*/  @!P5 LEA R12, P0, R6.reuse, R0, 0x2 ;  /* 0x00000000060cd211 */ /* 0x040fe400078010ff */
[-C--:B------:R-:W-:Y:S02]  /*18b60*/  @!P2 LEA.HI.X R9, R7, R4.reuse, R9, 0x2, P1 ;  /* 0x000000040709a211 */ /* 0x080fe400008f1409 */
[----:B------:R-:W-:Y:S02]  /*18b70*/  @!P5 LEA.HI.X R13, R6, R4, R5, 0x2, P0 ;  /* 0x00000004060dd211 */ /* 0x000fe400000f1405 */
[C---:B------:R-:W-:Y:S01]  /*18b80*/  IADD3 R6, R216.reuse, 0xb8, RZ ;  /* 0x000000b8d8067810 */ /* 0x040fe20007ffe0ff */
[----:B------:R1:W-:Y:S01]  /*18b90*/  @!P2 ST.E.64 [R8.64], R72 ;  /* 0x000000480800a985 */ /* 0x0003e2000c101b06 */
[----:B------:R-:W-:-:S02]  /*18ba0*/  IADD3 R5, R216, 0xc0, RZ ;  /* 0x000000c0d8057810 */ /* 0x000fc40007ffe0ff */
[----:B------:R-:W-:Y:S01]  /*18bb0*/  ISETP.GE.AND P2, PT, R6, c[0x0][0x3c8], PT ;  /* 0x0000f20006007a0c */ /* 0x000fe20003f46270 */
[----:B------:R2:W-:Y:S01]  /*18bc0*/  @!P5 ST.E.64 [R12.64], R84 ;  /* 0x000000540c00d985 */ /* 0x0005e2000c101b06 */
[----:B------:R-:W-:Y:S02]  /*18bd0*/  ISETP.GE.AND P4, PT, R5, c[0x0][0x3c8], PT ;  /* 0x0000f20005007a0c */ /* 0x000fe40003f86270 */
[----:B------:R-:W-:Y:S02]  /*18be0*/  SHF.R.S32.HI R7, RZ, 0x1f, R3 ;  /* 0x0000001fff077819 */ /* 0x000fe40000011403 */
[----:B------:R-:W-:-:S04]  /*18bf0*/  @!P6 LEA R10, P0, R3, R0, 0x2 ;  /* 0x00000000030ae211 */ /* 0x000fc800078010ff */
[----:B------:R-:W-:Y:S02]  /*18c00*/  @!P6 LEA.HI.X R11, R3, R4, R7, 0x2, P0 ;  /* 0x00000004030be211 */ /* 0x000fe400000f1407 */
[----:B------:R-:W-:Y:S02]  /*18c10*/  IADD3 R3, R216, 0xc8, RZ ;  /* 0x000000c8d8037810 */ /* 0x000fe40007ffe0ff */
[----:B------:R-:W-:Y:S02]  /*18c20*/  SHF.R.S32.HI R7, RZ, 0x1f, R5 ;  /* 0x0000001fff077819 */ /* 0x000fe40000011405 */
[----:B-1----:R-:W-:Y:S02]  /*18c30*/  SHF.R.S32.HI R9, RZ, 0x1f, R2 ;  /* 0x0000001fff097819 */ /* 0x002fe40000011402 */
[-C--:B------:R-:W-:Y:S02]  /*18c40*/  @!P3 LEA R8, P1, R2, R0.reuse, 0x2 ;  /* 0x000000000208b211 */ /* 0x080fe400078210ff */
[----:B--2---:R-:W-:-:S02]  /*18c50*/  @!P4 LEA R12, P0, R5, R0, 0x2 ;  /* 0x00000000050cc211 */ /* 0x004fc400078010ff */
[-C--:B------:R-:W-:Y:S02]  /*18c60*/  @!P3 LEA.HI.X R9, R2, R4.reuse, R9, 0x2, P1 ;  /* 0x000000040209b211 */ /* 0x080fe400008f1409 */
[----:B------:R-:W-:Y:S02]  /*18c70*/  IADD3 R2, R216, 0xd0, RZ ;  /* 0x000000d0d8027810 */ /* 0x000fe40007ffe0ff */
[----:B------:R-:W-:Y:S01]  /*18c80*/  ISETP.GE.AND P1, PT, R3, c[0x0][0x3c8], PT ;  /* 0x0000f20003007a0c */ /* 0x000fe20003f26270 */
[----:B------:R1:W-:Y:S01]  /*18c90*/  @!P3 ST.E.64 [R8.64], R80 ;  /* 0x000000500800b985 */ /* 0x0003e2000c101b06 */
[----:B------:R-:W-:Y:S02]  /*18ca0*/  ISETP.GE.AND P5, PT, R2, c[0x0][0x3c8], PT ;  /* 0x0000f20002007a0c */ /* 0x000fe40003fa6270 */
[----:B------:R-:W-:Y:S01]  /*18cb0*/  @!P4 LEA.HI.X R13, R5, R4, R7, 0x2, P0 ;  /* 0x00000004050dc211 */ /* 0x000fe200000f1407 */
[----:B------:R2:W-:Y:S01]  /*18cc0*/  @!P6 ST.E.64 [R10.64], R92 ;  /* 0x0000005c0a00e985 */ /* 0x0005e2000c101b06 */
[----:B------:R-:W-:-:S02]  /*18cd0*/  IADD3 R7, R216, 0xe0, RZ ;  /* 0x000000e0d8077810 */ /* 0x000fc40007ffe0ff */
[----:B------:R-:W-:Y:S02]  /*18ce0*/  SHF.R.S32.HI R5, RZ, 0x1f, R2 ;  /* 0x0000001fff057819 */ /* 0x000fe40000011402 */
[----:B------:R-:W-:Y:S02]  /*18cf0*/  ISETP.GE.AND P6, PT, R7, c[0x0][0x3c8], PT ;  /* 0x0000f20007007a0c */ /* 0x000fe40003fc6270 */
[----:B-1----:R-:W-:Y:S02]  /*18d00*/  SHF.R.S32.HI R9, RZ, 0x1f, R6 ;  /* 0x0000001fff097819 */ /* 0x002fe40000011406 */
[-C--:B------:R-:W-:Y:S02]  /*18d10*/  @!P2 LEA R8, P3, R6, R0.reuse, 0x2 ;  /* 0x000000000608a211 */ /* 0x080fe400078610ff */
[----:B--2---:R-:W-:Y:S02]  /*18d20*/  @!P5 LEA R10, P0, R2, R0, 0x2 ;  /* 0x00000000020ad211 */ /* 0x004fe400078010ff */
[----:B------:R-:W-:-:S02]  /*18d30*/  @!P2 LEA.HI.X R9, R6, R4, R9, 0x2, P3 ;  /* 0x000000040609a211 */ /* 0x000fc400018f1409 */
[----:B------:R-:W-:Y:S02]  /*18d40*/  IADD3 R6, R216, 0xd8, RZ ;  /* 0x000000d8d8067810 */ /* 0x000fe40007ffe0ff */
[----:B------:R-:W-:Y:S01]  /*18d50*/  @!P5 LEA.HI.X R11, R2, R4, R5, 0x2, P0 ;  /* 0x00000004020bd211 */ /* 0x000fe200000f1405 */
[----:B------:R1:W-:Y:S01]  /*18d60*/  @!P2 ST.E.64 [R8.64], R88 ;  /* 0x000000580800a985 */ /* 0x0003e2000c101b06 */
[----:B------:R-:W-:Y:S02]  /*18d70*/  IADD3 R5, R216, 0xe8, RZ ;  /* 0x000000e8d8057810 */ /* 0x000fe40007ffe0ff */
[----:B------:R-:W-:Y:S01]  /*18d80*/  SHF.R.S32.HI R2, RZ, 0x1f, R6 ;  /* 0x0000001fff027819 */ /* 0x000fe20000011406 */
[----:B------:R2:W-:Y:S01]  /*18d90*/  @!P4 ST.E.64 [R12.64], R100 ;  /* 0x000000640c00c985 */ /* 0x0005e2000c101b06 */
[----:B------:R-:W-:Y:S02]  /*18da0*/  ISETP.GE.AND P4, PT, R6, c[0x0][0x3c8], PT ;  /* 0x0000f20006007a0c */ /* 0x000fe40003f86270 */
[----:B------:R-:W-:-:S02]  /*18db0*/  ISETP.GE.AND P3, PT, R5, c[0x0][0x3c8], PT ;  /* 0x0000f20005007a0c */ /* 0x000fc40003f66270 */
[----:B-1----:R-:W-:Y:S02]  /*18dc0*/  SHF.R.S32.HI R9, RZ, 0x1f, R3 ;  /* 0x0000001fff097819 */ /* 0x002fe40000011403 */
[-C--:B------:R-:W-:Y:S02]  /*18dd0*/  @!P1 LEA R8, P2, R3, R0.reuse, 0x2 ;  /* 0x0000000003089211 */ /* 0x080fe400078410ff */
[----:B--2---:R-:W-:Y:S02]  /*18de0*/  @!P6 LEA R12, P0, R7, R0, 0x2 ;  /* 0x00000000070ce211 */ /* 0x004fe400078010ff */
        /* <DEDUP_REMOVED lines=25> */
.L_x_1506:
[----:B------:R-:W-:Y:S05]  /*18f80*/  BSYNC B0 ;  /* 0x0000000000007941 */ /* 0x000fea0003800000 */
.L_x_1505:
[----:B------:R-:W-:Y:S05]  /*18f90*/  BRA.DIV ~URZ, `(.L_x_1507) ;  /* 0x000033727f007947 */ /* 0x000fea000b800000 */
[----:B--2---:R2:W1:Y:S04]  /*18fa0*/  SHFL.IDX PT, R4, R16, 0x1, 0x1c1f ;  /* 0x003c1f0010047f89 */ /* 0x00446800000e0000 */
[----:B----4-:R2:W4:Y:S02]  /*18fb0*/  SHFL.IDX PT, R0, R17, 0x1, 0x1c1f ;  /* 0x003c1f0011007f89 */ /* 0x01052400000e0000 */
.L_x_1561:
[----:B------:R-:W-:-:S13]  /*18fc0*/  LOP3.LUT P0, RZ, R206, 0x2, RZ, 0xc0, !PT ;  /* 0x00000002ceff7812 */ /* 0x000fda000780c0ff */
[----:B------:R-:W-:Y:S05]  /*18fd0*/  @P0 BRA `(.L_x_1502) ;  /* 0x00001a8000000947 */ /* 0x000fea0003800000 */
[C---:B------:R-:W-:Y:S02]  /*18fe0*/  IADD3 R10, R216.reuse, 0x8, RZ ;  /* 0x00000008d80a7810 */ /* 0x040fe40007ffe0ff */
[----:B------:R-:W-:Y:S02]  /*18ff0*/  ISETP.GE.AND P2, PT, R216, c[0x0][0x3c8], PT ;  /* 0x0000f200d8007a0c */ /* 0x000fe40003f46270 */
[----:B------:R-:W-:Y:S02]  /*19000*/  ISETP.GE.AND P1, PT, R10, c[0x0][0x3c8], PT ;  /* 0x0000f2000a007a0c */ /* 0x000fe40003f26270 */
[C---:B------:R-:W-:Y:S02]  /*19010*/  IADD3 R11, R216.reuse, 0x10, RZ ;  /* 0x00000010d80b7810 */ /* 0x040fe40007ffe0ff */
[----:B------:R-:W-:Y:S02]  /*19020*/  IADD3 R15, R216, 0x8, RZ ;  /* 0x00000008d80f7810 */ /* 0x000fe40007ffe0ff */
[----:B------:R-:W-:-:S02]  /*19030*/  ISETP.GE.AND P0, PT, R11, c[0x0][0x3c8], PT ;  /* 0x0000f2000b007a0c */ /* 0x000fc40003f06270 */
[----:B------:R-:W-:Y:S02]  /*19040*/  IADD3 R5, R216, 0x18, RZ ;  /* 0x00000018d8057810 */ /* 0x000fe40007ffe0ff */
[----:B------:R-:W-:Y:S01]  /*19050*/  SHF.R.S32.HI R15, RZ, 0x1f, R15 ;  /* 0x0000001fff0f7819 */ /* 0x000fe2000001140f */
[----:B----4-:R-:W-:Y:S01]  /*19060*/  @!P2 IMAD.MOV.U32 R2, RZ, RZ, R0 ;  /* 0x000000ffff02a224 */ /* 0x010fe200078e0000 */
[----:B------:R-:W-:Y:S01]  /*19070*/  ISETP.GE.AND P3, PT, R5, c[0x0][0x3c8], PT ;  /* 0x0000f20005007a0c */ /* 0x000fe20003f66270 */
[----:B-1----:R-:W-:Y:S01]  /*19080*/  @!P2 IMAD.MOV.U32 R3, RZ, RZ, R4 ;  /* 0x000000ffff03a224 */ /* 0x002fe200078e0004 */
[----:B------:R-:W-:Y:S02]  /*19090*/  @!P1 LEA R8, P4, R10, R0, 0x2 ;  /* 0x000000000a089211 */ /* 0x000fe400078810ff */
[C---:B------:R-:W-:Y:S01]  /*190a0*/  IADD3 R14, R216.reuse, 0x20, RZ ;  /* 0x00000020d80e7810 */ /* 0x040fe20007ffe0ff */
[----:B------:R-:W-:Y:S01]  /*190b0*/  @!P2 IMAD.WIDE R2, R216, 0x4, R2 ;  /* 0x00000004d802a825 */ /* 0x000fe200078e0202 */
[----:B------:R-:W-:-:S02]  /*190c0*/  @!P1 LEA.HI.X R9, R10, R4, R15, 0x2, P4 ;  /* 0x000000040a099211 */ /* 0x000fc400020f140f */
[----:B------:R-:W-:Y:S02]  /*190d0*/  IADD3 R15, R216, 0x10, RZ ;  /* 0x00000010d80f7810 */ /* 0x000fe40007ffe0ff */
[----:B------:R-:W-:Y:S01]  /*190e0*/  ISETP.GE.AND P5, PT, R14, c[0x0][0x3c8], PT ;  /* 0x0000f2000e007a0c */ /* 0x000fe20003fa6270 */
[----:B------:R1:W-:Y:S01]  /*190f0*/  @!P2 ST.E.64 [R2.64], R120 ;  /* 0x000000780200a985 */ /* 0x0003e2000c101b06 */
[----:B------:R-:W-:Y:S02]  /*19100*/  @!P0 LEA R6, P2, R11, R0, 0x2 ;  /* 0x000000000b068211 */ /* 0x000fe400078410ff */
[----:B------:R-:W-:Y:S01]  /*19110*/  SHF.R.S32.HI R15, RZ, 0x1f, R15 ;  /* 0x0000001fff0f7819 */ /* 0x000fe2000001140f */
[----:B------:R4:W-:Y:S01]  /*19120*/  @!P1 ST.E.64 [R8.64], R162 ;  /* 0x000000a208009985 */ /* 0x0009e2000c101b06 */
[C---:B------:R-:W-:Y:S02]  /*19130*/  IADD3 R10, R216.reuse, 0x18, RZ ;  /* 0x00000018d80a7810 */ /* 0x040fe40007ffe0ff */
[----:B------:R-:W-:-:S02]  /*19140*/  IADD3 R13, R216, 0x28, RZ ;  /* 0x00000028d80d7810 */ /* 0x000fc40007ffe0ff */
[----:B------:R-:W-:Y:S02]  /*19150*/  @!P0 LEA.HI.X R7, R11, R4, R15, 0x2, P2 ;  /* 0x000000040b078211 */ /* 0x000fe400010f140f */
[----:B------:R-:W-:Y:S02]  /*19160*/  SHF.R.S32.HI R10, RZ, 0x1f, R10 ;  /* 0x0000001fff0a7819 */ /* 0x000fe4000001140a */
[----:B------:R-:W-:Y:S01]  /*19170*/  ISETP.GE.AND P4, PT, R13, c[0x0][0x3c8], PT ;  /* 0x0000f2000d007a0c */ /* 0x000fe20003f86270 */
[----:B------:R5:W-:Y:S01]  /*19180*/  @!P0 ST.E.64 [R6.64], R124 ;  /* 0x0000007c06008985 */ /* 0x000be2000c101b06 */
[C---:B------:R-:W-:Y:S02]  /*19190*/  IADD3 R15, R216.reuse, 0x20, RZ ;  /* 0x00000020d80f7810 */ /* 0x040fe40007ffe0ff */
[----:B------:R-:W-:Y:S02]  /*191a0*/  IADD3 R12, R216, 0x30, RZ ;  /* 0x00000030d80c7810 */ /* 0x000fe40007ffe0ff */
[----:B------:R-:W-:-:S02]  /*191b0*/  SHF.R.S32.HI R15, RZ, 0x1f, R15 ;  /* 0x0000001fff0f7819 */ /* 0x000fc4000001140f */
[----:B------:R-:W-:Y:S02]  /*191c0*/  ISETP.GE.AND P2, PT, R12, c[0x0][0x3c8], PT ;  /* 0x0000f2000c007a0c */ /* 0x000fe40003f46270 */
[C---:B--23--:R-:W-:Y:S02]  /*191d0*/  IADD3 R17, R216.reuse, 0x48, RZ ;  /* 0x00000048d8117810 */ /* 0x04cfe40007ffe0ff */
[C---:B------:R-:W-:Y:S02]  /*191e0*/  IADD3 R18, R216.reuse, 0x40, RZ ;  /* 0x00000040d8127810 */ /* 0x040fe40007ffe0ff */
[----:B------:R-:W-:Y:S02]  /*191f0*/  IADD3 R16, R216, 0x50, RZ ;  /* 0x00000050d8107810 */ /* 0x000fe40007ffe0ff */
[----:B-1----:R-:W-:Y:S02]  /*19200*/  @!P3 LEA R2, P6, R5, R0, 0x2 ;  /* 0x000000000502b211 */ /* 0x002fe400078c10ff */
[----:B------:R-:W-:-:S02]  /*19210*/  SHF.R.S32.HI R18, RZ, 0x1f, R18 ;  /* 0x0000001fff127819 */ /* 0x000fc40000011412 */
[----:B------:R-:W-:Y:S02]  /*19220*/  @!P3 LEA.HI.X R3, R5, R4, R10, 0x2, P6 ;  /* 0x000000040503b211 */ /* 0x000fe400030f140a */
[CC--:B------:R-:W-:Y:S02]  /*19230*/  @!P5 LEA R10, P0, R14.reuse, R0.reuse, 0x2 ;  /* 0x000000000e0ad211 */ /* 0x0c0fe400078010ff */
[----:B----4-:R-:W-:Y:S01]  /*19240*/  @!P4 LEA R8, P1, R13, R0, 0x2 ;  /* 0x000000000d08c211 */ /* 0x010fe200078210ff */
[----:B------:R1:W-:Y:S01]  /*19250*/  @!P3 ST.E.64 [R2.64], R128 ;  /* 0x000000800200b985 */ /* 0x0003e2000c101b06 */
[----:B------:R-:W-:Y:S02]  /*19260*/  @!P5 LEA.HI.X R11, R14, R4, R15, 0x2, P0 ;  /* 0x000000040e0bd211 */ /* 0x000fe400000f140f */
[C---:B------:R-:W-:Y:S02]  /*19270*/  IADD3 R14, R216.reuse, 0x28, RZ ;  /* 0x00000028d80e7810 */ /* 0x040fe40007ffe0ff */
[----:B------:R-:W-:Y:S01]  /*19280*/  IADD3 R5, R216, 0x40, RZ ;  /* 0x00000040d8057810 */ /* 0x000fe20007ffe0ff */
[----:B------:R2:W-:Y:S01]  /*19290*/  @!P5 ST.E.64 [R10.64], R150 ;  /* 0x000000960a00d985 */ /* 0x0005e2000c101b06 */
[----:B------:R-:W-:-:S02]  /*192a0*/  SHF.R.S32.HI R14, RZ, 0x1f, R14 ;  /* 0x0000001fff0e7819 */ /* 0x000fc4000001140e */
[----:B------:R-:W-:Y:S02]  /*192b0*/  ISETP.GE.AND P6, PT, R5, c[0x0][0x3c8], PT ;  /* 0x0000f20005007a0c */ /* 0x000fe40003fc6270 */
[----:B------:R-:W-:Y:S02]  /*192c0*/  @!P4 LEA.HI.X R9, R13, R4, R14, 0x2, P1 ;  /* 0x000000040d09c211 */ /* 0x000fe400008f140e */
[C---:B------:R-:W-:Y:S02]  /*192d0*/  IADD3 R14, R216.reuse, 0x38, RZ ;  /* 0x00000038d80e7810 */ /* 0x040fe40007ffe0ff */
[----:B------:R-:W-:Y:S01]  /*192e0*/  IADD3 R13, R216, 0x30, RZ ;  /* 0x00000030d80d7810 */ /* 0x000fe20007ffe0ff */
[----:B------:R3:W-:Y:S01]  /*192f0*/  @!P4 ST.E.64 [R8.64], R146 ;  /* 0x000000920800c985 */ /* 0x0007e2000c101b06 */
[----:B------:R-:W-:Y:S02]  /*19300*/  ISETP.GE.AND P5, PT, R14, c[0x0][0x3c8], PT ;  /* 0x0000f2000e007a0c */ /* 0x000fe40003fa6270 */
[----:B-----5:R-:W-:-:S02]  /*19310*/  @!P2 LEA R6, P0, R12, R0, 0x2 ;  /* 0x000000000c06a211 */ /* 0x020fc400078010ff */
[----:B------:R-:W-:Y:S02]  /*19320*/  SHF.R.S32.HI R13, RZ, 0x1f, R13 ;  /* 0x0000001fff0d7819 */ /* 0x000fe4000001140d */
[----:B------:R-:W-:Y:S02]  /*19330*/  IADD3 R15, R216, 0x38, RZ ;  /* 0x00000038d80f7810 */ /* 0x000fe40007ffe0ff */
[----:B------:R-:W-:Y:S02]  /*19340*/  @!P2 LEA.HI.X R7, R12, R4, R13, 0x2, P0 ;  /* 0x000000040c07a211 */ /* 0x000fe400000f140d */
[----:B------:R-:W-:Y:S02]  /*19350*/  ISETP.GE.AND P0, PT, R17, c[0x0][0x3c8], PT ;  /* 0x0000f20011007a0c */ /* 0x000fe40003f06270 */
[----:B-1----:R-:W-:Y:S01]  /*19360*/  IADD3 R2, R216, 0x58, RZ ;  /* 0x00000058d8027810 */ /* 0x002fe20007ffe0ff */
[----:B------:R1:W-:Y:S01]  /*19370*/  @!P2 ST.E.64 [R6.64], R30 ;  /* 0x0000001e0600a985 */ /* 0x0003e2000c101b06 */
[----:B------:R-:W-:-:S02]  /*19380*/  @!P5 LEA R12, P1, R14, R0, 0x2 ;  /* 0x000000000e0cd211 */ /* 0x000fc400078210ff */
[----:B------:R-:W-:Y:S02]  /*19390*/  ISETP.GE.AND P3, PT, R2, c[0x0][0x3c8], PT ;  /* 0x0000f20002007a0c */ /* 0x000fe40003f66270 */
[C---:B--2---:R-:W-:Y:S02]  /*193a0*/  @!P6 LEA R10, P2, R5.reuse, R0, 0x2 ;  /* 0x00000000050ae211 */ /* 0x044fe400078410ff */
[----:B------:R-:W-:Y:S02]  /*193b0*/  SHF.R.S32.HI R15, RZ, 0x1f, R15 ;  /* 0x0000001fff0f7819 */ /* 0x000fe4000001140f */
[-C--:B------:R-:W-:Y:S02]  /*193c0*/  @!P6 LEA.HI.X R11, R5, R4.reuse, R18, 0x2, P2 ;  /* 0x00000004050be211 */ /* 0x080fe400010f1412 */
[----:B------:R-:W-:Y:S02]  /*193d0*/  @!P5 LEA.HI.X R13, R14, R4, R15, 0x2, P1 ;  /* 0x000000040e0dd211 */ /* 0x000fe400008f140f */
[----:B------:R-:W-:-:S02]  /*193e0*/  IADD3 R18, R216, 0x48, RZ ;  /* 0x00000048d8127810 */ /* 0x000fc40007ffe0ff */
[----:B------:R-:W-:Y:S01]  /*193f0*/  ISETP.GE.AND P4, PT, R16, c[0x0][0x3c8], PT ;  /* 0x0000f20010007a0c */ /* 0x000fe20003f86270 */
[----:B------:R-:W-:Y:S01]  /*19400*/  @!P5 ST.E.64 [R12.64], R154 ;  /* 0x0000009a0c00d985 */ /* 0x000fe2000c101b06 */
[----:B------:R-:W-:Y:S02]  /*19410*/  SHF.R.S32.HI R3, RZ, 0x1f, R2 ;  /* 0x0000001fff037819 */ /* 0x000fe40000011402 */
[CC--:B------:R-:W-:Y:S01]  /*19420*/  @!P3 LEA R14, P1, R2.reuse, R0.reuse, 0x2 ;  /* 0x00000000020eb211 */ /* 0x0c0fe200078210ff */
[----:B------:R2:W-:Y:S01]  /*19430*/  @!P6 ST.E.64 [R10.64], R38 ;  /* 0x000000260a00e985 */ /* 0x0005e2000c101b06 */
[----:B---3--:R-:W-:Y:S02]  /*19440*/  @!P0 LEA R8, P2, R17, R0, 0x2 ;  /* 0x0000000011088211 */ /* 0x008fe400078410ff */
[----:B------:R-:W-:Y:S02]  /*19450*/  SHF.R.S32.HI R18, RZ, 0x1f, R18 ;  /* 0x0000001fff127819 */ /* 0x000fe40000011412 */
[----:B------:R-:W-:-:S02]  /*19460*/  @!P3 LEA.HI.X R15, R2, R4, R3, 0x2, P1 ;  /* 0x00000004020fb211 */ /* 0x000fc400008f1403 */
[----:B------:R-:W-:Y:S02]  /*19470*/  @!P0 LEA.HI.X R9, R17, R4, R18, 0x2, P2 ;  /* 0x0000000411098211 */ /* 0x000fe400010f1412 */
[C---:B-1----:R-:W-:Y:S02]  /*19480*/  IADD3 R6, R216.reuse, 0x60, RZ ;  /* 0x00000060d8067810 */ /* 0x042fe40007ffe0ff */
[----:B------:R-:W-:Y:S01]  /*19490*/  IADD3 R5, R216, 0x68, RZ ;  /* 0x00000068d8057810 */ /* 0x000fe20007ffe0ff */
[----:B------:R1:W-:Y:S01]  /*194a0*/  @!P0 ST.E.64 [R8.64], R34 ;  /* 0x0000002208008985 */ /* 0x0003e2000c101b06 */
[----:B------:R-:W-:Y:S02]  /*194b0*/  ISETP.GE.AND P3, PT, R6, c[0x0][0x3c8], PT ;  /* 0x0000f20006007a0c */ /* 0x000fe40003f66270 */
[----:B------:R-:W-:Y:S02]  /*194c0*/  ISETP.GE.AND P2, PT, R5, c[0x0][0x3c8], PT ;  /* 0x0000f20005007a0c */ /* 0x000fe40003f46270 */
[----:B------:R-:W-:-:S02]  /*194d0*/  IADD3 R3, R216, 0x70, RZ ;  /* 0x00000070d8037810 */ /* 0x000fc40007ffe0ff */
[----:B------:R-:W-:Y:S02]  /*194e0*/  IADD3 R7, R216, 0x78, RZ ;  /* 0x00000078d8077810 */ /* 0x000fe40007ffe0ff */
[----:B------:R-:W-:Y:S02]  /*194f0*/  ISETP.GE.AND P6, PT, R3, c[0x0][0x3c8], PT ;  /* 0x0000f20003007a0c */ /* 0x000fe40003fc6270 */
[----:B------:R-:W-:Y:S02]  /*19500*/  ISETP.GE.AND P5, PT, R7, c[0x0][0x3c8], PT ;  /* 0x0000f20007007a0c */ /* 0x000fe40003fa6270 */
[----:B--2---:R-:W-:Y:S02]  /*19510*/  SHF.R.S32.HI R11, RZ, 0x1f, R6 ;  /* 0x0000001fff0b7819 */ /* 0x004fe40000011406 */
[----:B------:R-:W-:Y:S02]  /*19520*/  SHF.R.S32.HI R10, RZ, 0x1f, R5 ;  /* 0x0000001fff0a7819 */ /* 0x000fe40000011405 */
[----:B-1----:R-:W-:-:S02]  /*19530*/  SHF.R.S32.HI R9, RZ, 0x1f, R16 ;  /* 0x0000001fff097819 */ /* 0x002fc40000011410 */
[----:B------:R-:W-:-:S04]  /*19540*/  @!P4 LEA R8, P0, R16, R0, 0x2 ;  /* 0x000000001008c211 */ /* 0x000fc800078010ff */
[----:B------:R-:W-:Y:S02]  /*19550*/  @!P4 LEA.HI.X R9, R16, R4, R9, 0x2, P0 ;  /* 0x000000041009c211 */ /* 0x000fe400000f1409 */
[CC--:B------:R-:W-:Y:S02]  /*19560*/  @!P3 LEA R16, P1, R6.reuse, R0.reuse, 0x2 ;  /* 0x000000000610b211 */ /* 0x0c0fe400078210ff */
[C---:B------:R-:W-:Y:S01]  /*19570*/  @!P2 LEA R12, P0, R5.reuse, R0, 0x2 ;  /* 0x00000000050ca211 */ /* 0x040fe200078010ff */
[----:B------:R1:W-:Y:S01]  /*19580*/  @!P4 ST.E.64 [R8.64], R46 ;  /* 0x0000002e0800c985 */ /* 0x0003e2000c101b06 */
[-C--:B------:R-:W-:Y:S02]  /*19590*/  @!P3 LEA.HI.X R17, R6, R4.reuse, R11, 0x2, P1 ;  /* 0x000000040611b211 */ /* 0x080fe400008f140b */
[----:B------:R-:W-:Y:S02]  /*195a0*/  ISETP.GE.AND P1, PT, R2, c[0x0][0x3c8], PT ;  /* 0x0000f20002007a0c */ /* 0x000fe40003f26270 */
[----:B------:R-:W-:-:S02]  /*195b0*/  @!P2 LEA.HI.X R13, R5, R4, R10, 0x2, P0 ;  /* 0x00000004050da211 */ /* 0x000fc400000f140a */
[C---:B------:R-:W-:Y:S02]  /*195c0*/  IADD3 R2, R216.reuse, 0x80, RZ ;  /* 0x00000080d8027810 */ /* 0x040fe40007ffe0ff */
[----:B------:R-:W-:Y:S02]  /*195d0*/  SHF.R.S32.HI R6, RZ, 0x1f, R3 ;  /* 0x0000001fff067819 */ /* 0x000fe40000011403 */
[----:B------:R-:W-:-:S05]  /*195e0*/  IADD3 R5, R216, 0x88, RZ ;  /* 0x00000088d8057810 */ /* 0x000fca0007ffe0ff */
[----:B------:R2:W-:Y:S01]  /*195f0*/  @!P1 ST.E.64 [R14.64], R42 ;  /* 0x0000002a0e009985 */ /* 0x0005e2000c101b06 */
[----:B------:R-:W-:-:S03]  /*19600*/  @!P6 LEA R10, P1, R3, R0, 0x2 ;  /* 0x00000000030ae211 */ /* 0x000fc600078210ff */
[----:B------:R3:W-:Y:S01]  /*19610*/  @!P3 ST.E.64 [R16.64], R54 ;  /* 0x000000361000b985 */ /* 0x0007e2000c101b06 */
[----:B------:R-:W-:Y:S02]  /*19620*/  @!P6 LEA.HI.X R11, R3, R4, R6, 0x2, P1 ;  /* 0x00000004030be211 */ /* 0x000fe400008f1406 */
[----:B------:R-:W-:Y:S01]  /*19630*/  ISETP.GE.AND P3, PT, R2, c[0x0][0x3c8], PT ;  /* 0x0000f20002007a0c */ /* 0x000fe20003f66270 */
[----:B------:R4:W-:Y:S01]  /*19640*/  @!P2 ST.E.64 [R12.64], R50 ;  /* 0x000000320c00a985 */ /* 0x0009e2000c101b06 */
[----:B------:R-:W-:Y:S02]  /*19650*/  ISETP.GE.AND P6, PT, R5, c[0x0][0x3c8], PT ;  /* 0x0000f20005007a0c */ /* 0x000fe40003fc6270 */
[----:B------:R-:W-:Y:S02]  /*19660*/  ISETP.GE.AND P2, PT, R3, c[0x0][0x3c8], PT ;  /* 0x0000f20003007a0c */ /* 0x000fe40003f46270 */
[----:B-1----:R-:W-:Y:S02]  /*19670*/  SHF.R.S32.HI R9, RZ, 0x1f, R7 ;  /* 0x0000001fff097819 */ /* 0x002fe40000011407 */
[----:B------:R-:W-:-:S02]  /*19680*/  @!P5 LEA R8, P0, R7, R0, 0x2 ;  /* 0x000000000708d211 */ /* 0x000fc400078010ff */
[C---:B------:R-:W-:Y:S02]  /*19690*/  IADD3 R6, R216.reuse, 0x98, RZ ;  /* 0x00000098d8067810 */ /* 0x040fe40007ffe0ff */
[----:B------:R-:W-:Y:S02]  /*196a0*/  @!P5 LEA.HI.X R9, R7, R4, R9, 0x2, P0 ;  /* 0x000000040709d211 */ /* 0x000fe400000f1409 */
[C---:B------:R-:W-:Y:S02]  /*196b0*/  IADD3 R7, R216.reuse, 0x90, RZ ;  /* 0x00000090d8077810 */ /* 0x040fe40007ffe0ff */
[----:B------:R-:W-:Y:S01]  /*196c0*/  IADD3 R3, R216, 0xa8, RZ ;  /* 0x000000a8d8037810 */ /* 0x000fe20007ffe0ff */
[----:B------:R1:W-:Y:S01]  /*196d0*/  @!P2 ST.E.64 [R10.64], R62 ;  /* 0x0000003e0a00a985 */ /* 0x0003e2000c101b06 */
[----:B------:R-:W-:-:S03]  /*196e0*/  ISETP.GE.AND P4, PT, R7, c[0x0][0x3c8], PT ;  /* 0x0000f20007007a0c */ /* 0x000fc60003f86270 */
[----:B------:R5:W-:Y:S01]  /*196f0*/  @!P5 ST.E.64 [R8.64], R58 ;  /* 0x0000003a0800d985 */ /* 0x000be2000c101b06 */
[CC--:B--2---:R-:W-:Y:S02]  /*19700*/  @!P3 LEA R14, P1, R2.reuse, R0.reuse, 0x2 ;  /* 0x00000000020eb211 */ /* 0x0c4fe400078210ff */
[----:B---3--:R-:W-:Y:S02]  /*19710*/  SHF.R.S32.HI R16, RZ, 0x1f, R5 ;  /* 0x0000001fff107819 */ /* 0x008fe40000011405 */
[----:B----4-:R-:W-:Y:S02]  /*19720*/  SHF.R.S32.HI R13, RZ, 0x1f, R2 ;  /* 0x0000001fff0d7819 */ /* 0x010fe40000011402 */
[C---:B------:R-:W-:Y:S02]  /*19730*/  @!P6 LEA R12, P0, R5.reuse, R0, 0x2 ;  /* 0x00000000050ce211 */ /* 0x040fe400078010ff */
[-C--:B------:R-:W-:Y:S02]  /*19740*/  @!P3 LEA.HI.X R15, R2, R4.reuse, R13, 0x2, P1 ;  /* 0x00000004020fb211 */ /* 0x080fe400008f140d */
[----:B------:R-:W-:-:S02]  /*19750*/  @!P6 LEA.HI.X R13, R5, R4, R16, 0x2, P0 ;  /* 0x00000004050de211 */ /* 0x000fc400000f1410 */
[----:B------:R-:W-:Y:S02]  /*19760*/  ISETP.GE.AND P3, PT, R6, c[0x0][0x3c8], PT ;  /* 0x0000f20006007a0c */ /* 0x000fe40003f66270 */
[----:B------:R-:W-:Y:S02]  /*19770*/  IADD3 R5, R216, 0xa0, RZ ;  /* 0x000000a0d8057810 */ /* 0x000fe40007ffe0ff */
[----:B------:R-:W-:Y:S02]  /*19780*/  ISETP.GE.AND P1, PT, R3, c[0x0][0x3c8], PT ;  /* 0x0000f20003007a0c */ /* 0x000fe40003f26270 */
[----:B------:R-:W-:Y:S02]  /*19790*/  ISETP.GE.AND P2, PT, R5, c[0x0][0x3c8], PT ;  /* 0x0000f20005007a0c */ /* 0x000fe40003f46270 */
[----:B-1----:R-:W-:Y:S02]  /*197a0*/  SHF.R.S32.HI R11, RZ, 0x1f, R7 ;  /* 0x0000001fff0b7819 */ /* 0x002fe40000011407 */
[----:B------:R-:W-:-:S02]  /*197b0*/  @!P4 LEA R10, P0, R7, R0, 0x2 ;  /* 0x00000000070ac211 */ /* 0x000fc400078010ff */
[----:B-----5:R-:W-:Y:S02]  /*197c0*/  SHF.R.S32.HI R9, RZ, 0x1f, R6 ;  /* 0x0000001fff097819 */ /* 0x020fe40000011406 */
[----:B------:R-:W-:Y:S02]  /*197d0*/  @!P4 LEA.HI.X R11, R7, R4, R11, 0x2, P0 ;  /* 0x00000004070bc211 */ /* 0x000fe400000f140b */
[----:B------:R-:W-:Y:S02]  /*197e0*/  ISETP.GE.AND P0, PT, R2, c[0x0][0x3c8], PT ;  /* 0x0000f20002007a0c */ /* 0x000fe40003f06270 */
[----:B------:R-:W-:Y:S02]  /*197f0*/  @!P3 LEA R8, P5, R6, R0, 0x2 ;  /* 0x000000000608b211 */ /* 0x000fe400078a10ff */
[----:B------:R-:W-:Y:S02]  /*19800*/  IADD3 R7, R216, 0xb0, RZ ;  /* 0x000000b0d8077810 */ /* 0x000fe40007ffe0ff */
[----:B------:R-:W-:-:S02]  /*19810*/  @!P3 LEA.HI.X R9, R6, R4, R9, 0x2, P5 ;  /* 0x000000040609b211 */ /* 0x000fc400028f1409 */
[----:B------:R-:W-:Y:S02]  /*19820*/  IADD3 R6, R216, 0xb8, RZ ;  /* 0x000000b8d8067810 */ /* 0x000fe40007ffe0ff */
[----:B------:R-:W-:Y:S02]  /*19830*/  ISETP.GE.AND P5, PT, R7, c[0x0][0x3c8], PT ;  /* 0x0000f20007007a0c */ /* 0x000fe40003fa6270 */
[----:B------:R-:W-:Y:S01]  /*19840*/  SHF.R.S32.HI R2, RZ, 0x1f, R3 ;  /* 0x0000001fff027819 */ /* 0x000fe20000011403 */
        /* <DEDUP_REMOVED lines=10> */
[----:B---3--:R-:W-:Y:S01]  /*198f0*/  SHF.R.S32.HI R9, RZ, 0x1f, R7 ;  /* 0x0000001fff097819 */ /* 0x008fe20000011407 */
[----:B------:R1:W-:Y:S01]  /*19900*/  @!P2 ST.E.64 [R16.64], R86 ;  /* 0x000000561000a985 */ /* 0x0003e2000c101b06 */
[----:B------:R-:W-:Y:S02]  /*19910*/  @!P5 LEA R12, P4, R7, R0, 0x2 ;  /* 0x00000000070cd211 */ /* 0x000fe400078810ff */
[----:B------:R-:W-:Y:S01]  /*19920*/  IADD3 R3, R216, 0xc0, RZ ;  /* 0x000000c0d8037810 */ /* 0x000fe20007ffe0ff */
[----:B------:R2:W-:Y:S01]  /*19930*/  @!P1 ST.E.64 [R14.64], R82 ;  /* 0x000000520e009985 */ /* 0x0005e2000c101b06 */
[----:B------:R-:W-:-:S02]  /*19940*/  SHF.R.S32.HI R5, RZ, 0x1f, R6 ;  /* 0x0000001fff057819 */ /* 0x000fc40000011406 */
        /* <DEDUP_REMOVED lines=56> */
.L_x_1487:
[----:B------:R-:W2:Y:S04]  /*19cd0*/  LDL.LU R0, [R1+0x18] ;  /* 0x0000180001007983 */ /* 0x000ea80000300800 */
[----:B------:R-:W3:Y:S01]  /*19ce0*/  LDL R7, [R1+0x4] ;  /* 0x0000040001077983 */ /* 0x000ee20000100800 */
        /* <DEDUP_REMOVED lines=10> */
[----:B---3--:R-:W-:-:S05]  /*19d90*/  @P1 LEA.HI.X R3, R217, c[0x0][0x50c], R7, 0x2, P0 ;  /* 0x00014300d9031a11 */ /* 0x008fca00000f1407 */
        /* <DEDUP_REMOVED lines=8> */
.L_x_1508:
        /* <DEDUP_REMOVED lines=12> */
[----:B------:R-:W2:Y:S04]  /*19ee0*/  LDL R2, [R1] ;  /* 0x0000000001027983 */ /* 0x000ea80000100800 */
        /* <DEDUP_REMOVED lines=21> */
[--C-:B------:R-:W-:Y:S01]  /*1a040*/  IMAD.MOV R2, RZ, RZ, -R0.reuse ;  /* 0x000000ffff027224 */ /* 0x100fe200078e0a00 */
[----:B------:R-:W-:Y:S01]  /*1a050*/  IADD3 R3, R3, R8, RZ ;  /* 0x0000000803037210 */ /* 0x000fe20007ffe0ff */
[-C--:B-----5:R-:W-:Y:S02]  /*1a060*/  IMAD R8, R15, R7.reuse, RZ ;  /* 0x000000070f087224 */ /* 0x0a0fe400078e02ff */
        /* <DEDUP_REMOVED lines=20> */
.L_x_1510:
[----:B------:R-:W-:Y:S05]  /*1a1b0*/  BSYNC B0 ;  /* 0x0000000000007941 */ /* 0x000fea0003800000 */
.L_x_1509:
[----:B------:R-:W-:-:S13]  /*1a1c0*/  ISETP.GT.AND P0, PT, R18, 0x1, PT ;  /* 0x000000011200780c */ /* 0x000fda0003f04270 */
[----:B------:R-:W-:Y:S05]  /*1a1d0*/  @P0 BRA `(.L_x_1502) ;  /* 0x0000088000000947 */ /* 0x000fea0003800000 */
[----:B------:R-:W2:Y:S04]  /*1a1e0*/  LDL.LU R7, [R1] ;  /* 0x0000000001077983 */ /* 0x000ea80000300800 */
[----:B------:R-:W3:Y:S01]  /*1a1f0*/  LDL.LU R8, [R1+0x14] ;  /* 0x0000140001087983 */ /* 0x000ee20000300800 */
[----:B------:R-:W-:Y:S01]  /*1a200*/  MOV R2, c[0x0][0x4e8] ;  /* 0x00013a0000027a02 */ /* 0x000fe20000000f00 */
[----:B-1----:R-:W-:Y:S01]  /*1a210*/  IMAD R0, R17, c[0x0][0x3a0], RZ ;  /* 0x0000e80011007a24 */ /* 0x002fe200078e02ff */
[----:B------:R-:W-:Y:S01]  /*1a220*/  LEA R4, R215, R205, 0x5 ;  /* 0x000000cdd7047211 */ /* 0x000fe200078e28ff */
[----:B------:R-:W-:Y:S01]  /*1a230*/  IMAD R5, R20, c[0x0][0x3f0], RZ ;  /* 0x0000fc0014057a24 */ /* 0x000fe200078e02ff */
[----:B------:R-:W-:Y:S01]  /*1a240*/  ISETP.NE.AND P0, PT, R2, 0x1, PT ;  /* 0x000000010200780c */ /* 0x000fe20003f05270 */
[----:B------:R-:W-:-:S04]  /*1a250*/  IMAD.WIDE.U32 R2, R6, c[0x0][0x3a0], RZ ;  /* 0x0000e80006027a25 */ /* 0x000fc800078e00ff */
[----:B------:R-:W-:-:S05]  /*1a260*/  IMAD R6, R6, c[0x0][0x3a4], R0 ;  /* 0x0000e90006067a24 */ /* 0x000fca00078e0200 */
[----:B------:R-:W-:-:S05]  /*1a270*/  IADD3 R3, R3, R6, RZ ;  /* 0x0000000603037210 */ /* 0x000fca0007ffe0ff */
[----:B--2---:R-:W-:Y:S01]  /*1a280*/  IMAD.WIDE.U32 R2, R7, c[0x0][0x3e8], R2 ;  /* 0x0000fa0007027a25 */ /* 0x004fe200078e0002 */
[----:B---3--:R-:W-:-:S03]  /*1a290*/  LEA R4, R8, R4, 0x7 ;  /* 0x0000000408047211 */ /* 0x008fc600078e38ff */
[----:B------:R-:W-:Y:S01]  /*1a2a0*/  IMAD R3, R7, c[0x0][0x3ec], R3 ;  /* 0x0000fb0007037a24 */ /* 0x000fe200078e0203 */
[----:B------:R-:W-:Y:S01]  /*1a2b0*/  LEA R15, R8, R205, 0x7 ;  /* 0x000000cd080f7211 */ /* 0x000fe200078e38ff */
[----:B------:R-:W-:Y:S01]  /*1a2c0*/  IMAD R7, R12, c[0x0][0x3f4], R5 ;  /* 0x0000fd000c077a24 */ /* 0x000fe200078e0205 */
[----:B------:R-:W-:Y:S01]  /*1a2d0*/  MOV R0, R4 ;  /* 0x0000000400007202 */ /* 0x000fe20000000f00 */
[----:B------:R-:W-:-:S04]  /*1a2e0*/  @P0 IMAD.HI.U32 R6, R4, c[0x0][0x4ec], RZ ;  /* 0x00013b0004060a27 */ /* 0x000fc800078e00ff */
[----:B------:R-:W-:Y:S01]  /*1a2f0*/  IMAD.WIDE.U32 R2, R12, c[0x0][0x3f0], R2 ;  /* 0x0000fc000c027a25 */ /* 0x000fe200078e0002 */
[----:B------:R-:W-:-:S04]  /*1a300*/  @P0 SHF.R.U32.HI R0, RZ, c[0x0][0x4f0], R6 ;  /* 0x00013c00ff000a19 */ /* 0x000fc80000011606 */
[----:B------:R-:W-:Y:S02]  /*1a310*/  SHF.R.S32.HI R6, RZ, 0x1f, R0 ;  /* 0x0000001fff067819 */ /* 0x000fe40000011400 */
[----:B------:R-:W-:Y:S02]  /*1a320*/  IADD3 R5, -R0, RZ, RZ ;  /* 0x000000ff00057210 */ /* 0x000fe40007ffe1ff */
[----:B------:R-:W-:Y:S01]  /*1a330*/  IADD3 R3, R3, R7, RZ ;  /* 0x0000000703037210 */ /* 0x000fe20007ffe0ff */
[----:B------:R-:W-:Y:S02]  /*1a340*/  IMAD R6, R6, c[0x0][0x3e0], RZ ;  /* 0x0000f80006067a24 */ /* 0x000fe400078e02ff */
        /* <DEDUP_REMOVED lines=13> */
.L_x_1562:
[----:B------:R-:W-:Y:S05]  /*1a420*/  BRA.DIV ~URZ, `(.L_x_1512) ;  /* 0x000020127f007947 */ /* 0x000fea000b800000 */
[----:B------:R3:W4:Y:S02]  /*1a430*/  SHFL.IDX PT, R0, R16, RZ, 0x181f ;  /* 0x00181fff10007589 */ /* 0x00072400000e0000 */
.L_x_1563:
        /* <DEDUP_REMOVED lines=26> */
.L_x_1514:
[----:B------:R-:W-:Y:S05]  /*1a5e0*/  BSYNC B0 ;  /* 0x0000000000007941 */ /* 0x000fea0003800000 */
.L_x_1513:
[----:B------:R-:W-:Y:S05]  /*1a5f0*/  BRA.DIV ~URZ, `(.L_x_1515) ;  /* 0x00001ea27f007947 */ /* 0x000fea000b800000 */
[----:B--2---:R2:W1:Y:S04]  /*1a600*/  SHFL.IDX PT, R12, R13, 0x1, 0x181f ;  /* 0x00381f000d0c7f89 */ /* 0x00446800000e0000 */
[----:B----4-:R2:W4:Y:S02]  /*1a610*/  SHFL.IDX PT, R0, R16, 0x1, 0x181f ;  /* 0x00381f0010007f89 */ /* 0x01052400000e0000 */
.L_x_1564:
        /* <DEDUP_REMOVED lines=20> */
.L_x_1517:
[----:B------:R-:W-:Y:S05]  /*1a760*/  BSYNC B0 ;  /* 0x0000000000007941 */ /* 0x000fea0003800000 */
.L_x_1516:
[----:B------:R-:W-:Y:S05]  /*1a770*/  BRA.DIV ~URZ, `(.L_x_1518) ;  /* 0x00001de27f007947 */ /* 0x000fea000b800000 */
[----:B-1----:R1:W2:Y:S02]  /*1a780*/  SHFL.IDX PT, R12, R13, 0x2, 0x181f ;  /* 0x00581f000d0c7f89 */ /* 0x0022a400000e0000 */
.L_x_1565:
[----:B------:R-:W-:Y:S05]  /*1a790*/  BRA.DIV ~URZ, `(.L_x_1519) ;  /* 0x00001e327f007947 */ /* 0x000fea000b800000 */
[----:B----4-:R4:W1:Y:S02]  /*1a7a0*/  SHFL.IDX PT, R0, R16, 0x2, 0x181f ;  /* 0x00581f0010007f89 */ /* 0x01086400000e0000 */
.L_x_1566:
        /* <DEDUP_REMOVED lines=20> */
.L_x_1521:
[----:B------:R-:W-:Y:S05]  /*1a8f0*/  BSYNC B0 ;  /* 0x0000000000007941 */ /* 0x000fea0003800000 */
.L_x_1520:
[----:B------:R-:W-:Y:S05]  /*1a900*/  BRA.DIV ~URZ, `(.L_x_1522) ;  /* 0x00001d227f007947 */ /* 0x000fea000b800000 */
[----:B--2---:R2:W3:Y:S04]  /*1a910*/  SHFL.IDX PT, R12, R13, 0x3, 0x181f ;  /* 0x00781f000d0c7f89 */ /* 0x0044e800000e0000 */
[----:B-1----:R2:W1:Y:S02]  /*1a920*/  SHFL.IDX PT, R0, R16, 0x3, 0x181f ;  /* 0x00781f0010007f89 */ /* 0x00246400000e0000 */
.L_x_1567:
        /* <DEDUP_REMOVED lines=19> */
.L_x_1502:
[----:B------:R-:W-:Y:S05]  /*1aa60*/  BSYNC B1 ;  /* 0x0000000000017941 */ /* 0x000fea0003800000 */
.L_x_1486:
        /* <DEDUP_REMOVED lines=11> */
[----:B--2-4-:R-:W-:-:S04]  /*1ab20*/  LOP3.LUT R13, R0, 0x1f, RZ, 0xc0, !PT ;  /* 0x0000001f000d7812 */ /* 0x014fc800078ec0ff */
[----:B------:R-:W-:Y:S01]  /*1ab30*/  ISETP.NE.AND P6, PT, R13, 0x1f, PT ;  /* 0x0000001f0d00780c */ /* 0x000fe20003fc5270 */
[----:B------:R-:W-:Y:S10]  /*1ab40*/  BRA.DIV ~URZ, `(.L_x_1524) ;  /* 0x00001ba27f007947 */ /* 0x000ff4000b800000 */
[----:B------:R1:W2:Y:S02]  /*1ab50*/  SHFL.IDX PT, R9, R114, RZ, 0x1f ;  /* 0x00001fff72097589 */ /* 0x0002a400000e0000 */
.L_x_1568:
[----:B------:R-:W-:Y:S05]  /*1ab60*/  BRA.DIV ~URZ, `(.L_x_1525) ;  /* 0x00001bf27f007947 */ /* 0x000fea000b800000 */
[----:B------:R4:W1:Y:S02]  /*1ab70*/  SHFL.IDX PT, R8, R114, 0x1, 0x1f ;  /* 0x00201f0072087f89 */ /* 0x00086400000e0000 */
.L_x_1569:
[----:B------:R-:W5:Y:S01]  /*1ab80*/  LDL R0, [R1+0x1c] ;  /* 0x00001c0001007983 */ /* 0x000f620000100800 */
[----:B------:R-:W-:Y:S02]  /*1ab90*/  IMAD.MOV.U32 R6, RZ, RZ, RZ ;  /* 0x000000ffff067224 */ /* 0x000fe400078e00ff */
[----:B-----5:R-:W-:-:S05]  /*1aba0*/  IMAD.IADD R0, R0, 0x1, R13 ;  /* 0x0000000100007824 */ /* 0x020fca00078e020d */
        /* <DEDUP_REMOVED lines=15> */
[----:B------:R3:W4:Y:S02]  /*1aca0*/  SHFL.UP PT, R4, R0, 0x1, RZ ;  /* 0x0420000000047989 */ /* 0x00072400000e00ff */
.L_x_1570:
[----:B----4-:R-:W-:-:S04]  /*1acb0*/  SEL R4, R4, RZ, P5 ;  /* 0x000000ff04047207 */ /* 0x010fc80002800000 */
[----:B---3--:R-:W-:Y:S01]  /*1acc0*/  IADD3 R0, R0, R4, RZ ;  /* 0x0000000400007210 */ /* 0x008fe20007ffe0ff */
[----:B------:R-:W-:Y:S05]  /*1acd0*/  BRA.DIV ~URZ, `(.L_x_1527) ;  /* 0x00001b327f007947 */ /* 0x000fea000b800000 */
        /* <DEDUP_REMOVED lines=12> */
[----:B------:R3:W4:Y:S02]  /*1ada0*/  SHFL.IDX PT, R0, R4, 0x1f, 0x1f ;  /* 0x03e01f0004007f89 */ /* 0x00072400000e0000 */
.L_x_1571:
[----:B----4-:R-:W-:Y:S01]  /*1adb0*/  IMAD R0, R0, c[0x0][0x538], RZ ;  /* 0x00014e0000007a24 */ /* 0x010fe200078e02ff */
[----:B------:R-:W-:Y:S04]  /*1adc0*/  BSSY B1, `(.L_x_1528) ;  /* 0x0000084000017945 */ /* 0x000fe80003800000 */
[----:B-1----:R-:W-:-:S04]  /*1add0*/  IADD3 R8, R0, R8, RZ ;  /* 0x0000000800087210 */ /* 0x002fc80007ffe0ff */
[----:B--2---:R-:W-:-:S13]  /*1ade0*/  ISETP.GT.AND P0, PT, R8, R9, PT ;  /* 0x000000090800720c */ /* 0x004fda0003f04270 */
[----:B------:R-:W-:Y:S05]  /*1adf0*/  @P0 BRA `(.L_x_1529) ;  /* 0x0000025000000947 */ /* 0x000fea0003800000 */
.L_x_1533:
[----:B------:R-:W2:Y:S02]  /*1ae00*/  LDL.LU R0, [R1+0x1c] ;  /* 0x00001c0001007983 */ /* 0x000ea40000300800 */
[----:B--2---:R-:W-:-:S04]  /*1ae10*/  IADD3 R0, R0, 0x1f, RZ ;  /* 0x0000001f00007810 */ /* 0x004fc80007ffe0ff */
[----:B------:R-:W-:-:S13]  /*1ae20*/  ISETP.GE.AND P0, PT, R0, c[0x0][0x53c], PT ;  /* 0x00014f0000007a0c */ /* 0x000fda0003f06270 */
[----:B------:R-:W-:Y:S05]  /*1ae30*/  @P0 BRA `(.L_x_1530) ;  /* 0x0000077000000947 */ /* 0x000fea0003800000 */
[----:B------:R1:W-:Y:S01]  /*1ae40*/  STL [R1+0x1c], R0 ;  /* 0x00001c0001007387 */ /* 0x0003e20000100800 */
[----:B------:R-:W-:Y:S01]  /*1ae50*/  CS2R R6, SRZ ;  /* 0x0000000000067805 */ /* 0x000fe2000001ff00 */
[----:B-1----:R-:W-:-:S04]  /*1ae60*/  IADD3 R0, R0, R13, RZ ;  /* 0x0000000d00007210 */ /* 0x002fc80007ffe0ff */
[----:B------:R-:W-:-:S13]  /*1ae70*/  ISETP.GE.OR P0, PT, R0, c[0x0][0x53c], !P6 ;  /* 0x00014f0000007a0c */ /* 0x000fda0007706670 */
[----:B---3--:R-:W-:Y:S02]  /*1ae80*/  @!P0 MOV R4, 0x4 ;  /* 0x0000000400048802 */ /* 0x008fe40000000f00 */
        /* <DEDUP_REMOVED lines=8> */
.L_x_1572:
        /* <DEDUP_REMOVED lines=16> */
.L_x_1573:
[----:B--2---:R-:W-:-:S05]  /*1b010*/  IMAD R0, R0, c[0x0][0x538], RZ ;  /* 0x00014e0000007a24 */ /* 0x004fca00078e02ff */
[----:B------:R-:W-:-:S04]  /*1b020*/  IADD3 R8, R0, R8, RZ ;  /* 0x0000000800087210 */ /* 0x000fc80007ffe0ff */
[----:B------:R-:W-:-:S13]  /*1b030*/  ISETP.GT.AND P0, PT, R8, R9, PT ;  /* 0x000000090800720c */ /* 0x000fda0003f04270 */
[----:B-1----:R-:W-:Y:S05]  /*1b040*/  @!P0 BRA `(.L_x_1533) ;  /* 0xfffffdb000008947 */ /* 0x002fea000383ffff */
.L_x_1529:
[----:B------:R-:W-:-:S05]  /*1b050*/  IADD3 R10, -R0, R8, RZ ;  /* 0x00000008000a7210 */ /* 0x000fca0007ffe1ff */
[----:B------:R-:W-:-:S05]  /*1b060*/  IMAD R0, R4, c[0x0][0x538], R10 ;  /* 0x00014e0004007a24 */ /* 0x000fca00078e020a */
[----:B------:R-:W-:Y:S01]  /*1b070*/  ISETP.GT.AND P0, PT, R0, R9, PT ;  /* 0x000000090000720c */ /* 0x000fe20003f04270 */
[----:B------:R-:W-:-:S12]  /*1b080*/  BRA.DIV ~URZ, `(.L_x_1534) ;  /* 0x00001b127f007947 */ /* 0x000fd8000b800000 */
[----:B------:R-:W-:-:S04]  /*1b090*/  VOTE.ANY R8, PT, !P0 ;  /* 0x0000000000087806 */ /* 0x000fc800040e0100 */
.L_x_1574:
[----:B------:R1:W2:Y:S01]  /*1b0a0*/  POPC R11, R8 ;  /* 0x00000008000b7309 */ /* 0x0002a20000000000 */
[----:B------:R-:W-:Y:S05]  /*1b0b0*/  BRA.DIV ~URZ, `(.L_x_1535) ;  /* 0x00001b327f007947 */ /* 0x000fea000b800000 */
[----:B--2---:R2:W4:Y:S04]  /*1b0c0*/  SHFL.IDX PT, R6, R6, R11, 0x1f ;  /* 0x00001f0b06067589 */ /* 0x00452800000e0000 */
[----:B------:R2:W1:Y:S02]  /*1b0d0*/  SHFL.IDX PT, R7, R7, R11, 0x1f ;  /* 0x00001f0b07077589 */ /* 0x00046400000e0000 */
.L_x_1575:
[----:B------:R-:W-:Y:S01]  /*1b0e0*/  ISETP.NE.AND P0, PT, R8, RZ, PT ;  /* 0x000000ff0800720c */ /* 0x000fe20003f05270 */
[----:B------:R-:W-:-:S12]  /*1b0f0*/  BSSY B0, `(.L_x_1536) ;  /* 0x0000005000007945 */ /* 0x000fd80003800000 */
[----:B------:R-:W-:Y:S05]  /*1b100*/  @!P0 BRA `(.L_x_1537) ;  /* 0x0000003000008947 */ /* 0x000fea0003800000 */
[----:B------:R-:W-:Y:S01]  /*1b110*/  IADD3 R3, R11, -0x1, RZ ;  /* 0xffffffff0b037810 */ /* 0x000fe20007ffe0ff */
[----:B------:R-:W-:Y:S05]  /*1b120*/  BRA.DIV ~URZ, `(.L_x_1538) ;  /* 0x00001b927f007947 */ /* 0x000fea000b800000 */
[----:B------:R2:W3:Y:S02]  /*1b130*/  SHFL.IDX PT, R12, R4, R3, 0x1f ;  /* 0x00001f03040c7589 */ /* 0x0004e400000e0000 */
.L_x_1537:
[----:B------:R-:W-:Y:S05]  /*1b140*/  BSYNC B0 ;  /* 0x0000000000007941 */ /* 0x000fea0003800000 */
.L_x_1536:
[----:B---3--:R-:W-:Y:S01]  /*1b150*/  IMAD R5, R12, c[0x0][0x538], R10 ;  /* 0x00014e000c057a24 */ /* 0x008fe200078e020a */
[----:B--2-4-:R-:W-:-:S03]  /*1b160*/  IABS R4, R6 ;  /* 0x0000000600047213 */ /* 0x014fc60000000000 */
[----:B-1----:R-:W-:Y:S01]  /*1b170*/  IMAD.IADD R8, R9, 0x1, -R5 ;  /* 0x0000000109087824 */ /* 0x002fe200078e0a05 */
[----:B------:R1:W-:Y:S01]  /*1b180*/  STL [R1+0x10], R5 ;  /* 0x0000100501007387 */ /* 0x0003e20000100800 */
[----:B------:R-:W2:Y:S03]  /*1b190*/  I2F.RP R2, R4 ;  /* 0x0000000400027306 */ /* 0x000ea60000209400 */
[----:B------:R-:W3:Y:S05]  /*1b1a0*/  LDL.LU R14, [R1+0x1c] ;  /* 0x00001c00010e7983 */ /* 0x000eea0000300800 */
[----:B--2---:R-:W2:Y:S02]  /*1b1b0*/  MUFU.RCP R2, R2 ;  /* 0x0000000200027308 */ /* 0x004ea40000001000 */
[----:B--2---:R-:W-:-:S06]  /*1b1c0*/  IADD3 R2, R2, 0xffffffe, RZ ;  /* 0x0ffffffe02027810 */ /* 0x004fcc0007ffe0ff */
[----:B------:R2:W4:Y:S02]  /*1b1d0*/  F2I.FTZ.U32.TRUNC.NTZ R3, R2 ;  /* 0x0000000200037305 */ /* 0x000524000021f000 */
[----:B--2---:R-:W-:Y:S01]  /*1b1e0*/  IABS R2, R7 ;  /* 0x0000000700027213 */ /* 0x004fe20000000000 */
[----:B----4-:R-:W-:-:S03]  /*1b1f0*/  IMAD.MOV R0, RZ, RZ, -R3 ;  /* 0x000000ffff007224 */ /* 0x010fc600078e0a03 */
[----:B-1----:R-:W-:Y:S01]  /*1b200*/  MOV R5, R2 ;  /* 0x0000000200057202 */ /* 0x002fe20000000f00 */
[----:B------:R-:W-:Y:S01]  /*1b210*/  IMAD.MOV.U32 R10, RZ, RZ, R0 ;  /* 0x000000ffff0a7224 */ /* 0x000fe200078e0000 */
[----:B------:R-:W-:Y:S01]  /*1b220*/  IABS R0, R6 ;  /* 0x0000000600007213 */ /* 0x000fe20000000000 */
[----:B------:R-:W-:Y:S01]  /*1b230*/  IMAD.MOV.U32 R2, RZ, RZ, RZ ;  /* 0x000000ffff027224 */ /* 0x000fe200078e00ff */
[----:B------:R-:W1:Y:S01]  /*1b240*/  I2F.RP R12, R5 ;  /* 0x00000005000c7306 */ /* 0x000e620000209400 */
[----:B------:R-:W-:Y:S01]  /*1b250*/  IMAD R9, R10, R4, RZ ;  /* 0x000000040a097224 */ /* 0x000fe200078e02ff */
[----:B------:R-:W-:Y:S01]  /*1b260*/  IABS R10, R8 ;  /* 0x00000008000a7213 */ /* 0x000fe20000000000 */
[----:B------:R-:W-:Y:S02]  /*1b270*/  IMAD.MOV R0, RZ, RZ, -R0 ;  /* 0x000000ffff007224 */ /* 0x000fe400078e0a00 */
[----:B------:R-:W-:-:S04]  /*1b280*/  IMAD.HI.U32 R9, R3, R9, R2 ;  /* 0x0000000903097227 */ /* 0x000fc800078e0002 */
[----:B------:R-:W-:Y:S01]  /*1b290*/  IMAD.MOV.U32 R2, RZ, RZ, R10 ;  /* 0x000000ffff027224 */ /* 0x000fe200078e000a */
[----:B------:R-:W-:-:S03]  /*1b2a0*/  MOV R3, R0 ;  /* 0x0000000000037202 */ /* 0x000fc60000000f00 */
[----:B------:R-:W-:-:S04]  /*1b2b0*/  IMAD.HI.U32 R0, R9, R2, RZ ;  /* 0x0000000209007227 */ /* 0x000fc800078e00ff */
[----:B------:R-:W-:Y:S02]  /*1b2c0*/  IMAD R2, R0, R3, R2 ;  /* 0x0000000300027224 */ /* 0x000fe400078e0202 */
[----:B-1----:R-:W1:Y:S03]  /*1b2d0*/  MUFU.RCP R3, R12 ;  /* 0x0000000c00037308 */ /* 0x002e660000001000 */
[----:B------:R-:W-:Y:S02]  /*1b2e0*/  ISETP.GT.U32.AND P0, PT, R4, R2, PT ;  /* 0x000000020400720c */ /* 0x000fe40003f04070 */
[----:B-1----:R-:W-:-:S11]  /*1b2f0*/  IADD3 R3, R3, 0xffffffe, RZ ;  /* 0x0ffffffe03037810 */ /* 0x002fd60007ffe0ff */
[----:B------:R-:W-:Y:S01]  /*1b300*/  @!P0 IMAD.IADD R2, R2, 0x1, -R4 ;  /* 0x0000000102028824 */ /* 0x000fe200078e0a04 */
[----:B------:R-:W1:Y:S04]  /*1b310*/  F2I.FTZ.U32.TRUNC.NTZ R3, R3 ;  /* 0x0000000300037305 */ /* 0x000e68000021f000 */
[----:B------:R-:W-:Y:S02]  /*1b320*/  ISETP.GE.U32.AND P2, PT, R2, R4, PT ;  /* 0x000000040200720c */ /* 0x000fe40003f46070 */
[----:B------:R-:W-:Y:S02]  /*1b330*/  LOP3.LUT R2, R8, R6, RZ, 0x3c, !PT ;  /* 0x0000000608027212 */ /* 0x000fe400078e3cff */
[----:B------:R-:W-:Y:S02]  /*1b340*/  @!P0 IADD3 R0, R0, 0x1, RZ ;  /* 0x0000000100008810 */ /* 0x000fe40007ffe0ff */
[----:B------:R-:W-:-:S02]  /*1b350*/  ISETP.GE.AND P1, PT, R2, RZ, PT ;  /* 0x000000ff0200720c */ /* 0x000fc40003f26270 */
[----:B------:R-:W-:Y:S01]  /*1b360*/  ISETP.NE.AND P0, PT, R6, RZ, PT ;  /* 0x000000ff0600720c */ /* 0x000fe20003f05270 */
[----:B-1----:R-:W-:-:S04]  /*1b370*/  IMAD.MOV R2, RZ, RZ, -R3 ;  /* 0x000000ffff027224 */ /* 0x002fc800078e0a03 */
[----:B------:R-:W-:Y:S02]  /*1b380*/  @P2 IADD3 R0, R0, 0x1, RZ ;  /* 0x0000000100002810 */ /* 0x000fe40007ffe0ff */
[----:B------:R-:W-:Y:S02]  /*1b390*/  MOV R4, R2 ;  /* 0x0000000200047202 */ /* 0x000fe40000000f00 */
[----:B------:R-:W-:Y:S02]  /*1b3a0*/  IABS R2, R7 ;  /* 0x0000000700027213 */ /* 0x000fe40000000000 */
[----:B------:R-:W-:Y:S02]  /*1b3b0*/  @!P1 IMAD.MOV R0, RZ, RZ, -R0 ;  /* 0x000000ffff009224 */ /* 0x000fe400078e0a00 */
        /* <DEDUP_REMOVED lines=31> */
.L_x_1530:
[----:B------:R-:W-:Y:S01]  /*1b5b0*/  MOV R0, c[0x0][0x53c] ;  /* 0x00014f0000007a02 */ /* 0x000fe20000000f00 */
[----:B------:R1:W-:Y:S04]  /*1b5c0*/  STL [R1+0x10], R9 ;  /* 0x0000100901007387 */ /* 0x0003e80000100800 */
[----:B------:R1:W-:Y:S04]  /*1b5d0*/  STL [R1+0x14], RZ ;  /* 0x000014ff01007387 */ /* 0x0003e80000100800 */
[----:B------:R1:W-:Y:S04]  /*1b5e0*/  STL [R1+0x18], RZ ;  /* 0x000018ff01007387 */ /* 0x0003e80000100800 */
[----:B------:R1:W-:Y:S02]  /*1b5f0*/  STL [R1+0x1c], R0 ;  /* 0x00001c0001007387 */ /* 0x0003e40000100800 */
.L_x_1539:
[----:B------:R-:W-:Y:S05]  /*1b600*/  BSYNC B1 ;  /* 0x0000000000017941 */ /* 0x000fea0003800000 */
.L_x_1528:
[----:B---3--:R-:W2:Y:S04]  /*1b610*/  LDL R4, [R1+0x10] ;  /* 0x0000100001047983 */ /* 0x008ea80000100800 */
        /* <DEDUP_REMOVED lines=8> */
.L_x_1523:
[----:B-1----:R-:W4:Y:S02]  /*1b6a0*/  LDL R0, [R1+0x1c] ;  /* 0x00001c0001007983 */ /* 0x002f240000100800 */
[----:B----4-:R-:W-:-:S13]  /*1b6b0*/  ISETP.GE.AND P0, PT, R0, c[0x0][0x53c], PT ;  /* 0x00014f0000007a0c */ /* 0x010fda0003f06270 */
[----:B--23--:R-:W-:Y:S01]  /*1b6c0*/  @P0 CALL.REL.NOINC `(.L_x_1540) ;  /* 0x0000001000000944 */ /* 0x00cfe20003c00000 */
[----:B------:R-:W-:Y:S05]  /*1b6d0*/  BRA `(.L_x_1541) ;  /* 0xfffe606000007947 */ /* 0x000fea000383ffff */
.L_x_1540:
[----:B------:R-:W-:Y:S05]  /*1b6e0*/  EXIT ;  /* 0x000000000000794d */ /* 0x000fea0003800000 */
.L_x_1354:
[----:B------:R-:W-:Y:S01]  /*1b6f0*/  IMAD.MOV.U32 R0, RZ, RZ, R5 ;  /* 0x000000ffff007224 */ /* 0x000fe200078e0005 */
[----:B------:R-:W-:Y:S02]  /*1b700*/  MOV R2, 0x1 ;  /* 0x0000000100027802 */ /* 0x000fe40000000f00 */
[----:B------:R-:W-:Y:S02]  /*1b710*/  MOV R3, 0x1b730 ;  /* 0x0001b73000037802 */ /* 0x000fe40000000f00 */
[----:B------:R-:W-:Y:S05]  /*1b720*/  CALL.REL.NOINC `($__internal_32_$__cuda_sm70_shflsync_up_p) ;  /* 0x0000169000007944 */ /* 0x000fea0003c00000 */
[----:B------:R-:W-:Y:S01]  /*1b730*/  MOV R0, R4 ;  /* 0x0000000400007202 */ /* 0x000fe20000000f00 */
[----:B------:R-:W-:Y:S05]  /*1b740*/  BRA `(.L_x_1542) ;  /* 0xfffe4d2000007947 */ /* 0x000fea000383ffff */
.L_x_1355:
[----:B------:R-:W-:Y:S01]  /*1b750*/  IMAD.MOV.U32 R0, RZ, RZ, R5 ;  /* 0x000000ffff007224 */ /* 0x000fe200078e0005 */
[----:B------:R-:W-:Y:S02]  /*1b760*/  MOV R2, 0x2 ;  /* 0x0000000200027802 */ /* 0x000fe40000000f00 */
[----:B------:R-:W-:Y:S02]  /*1b770*/  MOV R3, 0x1b790 ;  /* 0x0001b79000037802 */ /* 0x000fe40000000f00 */
[----:B------:R-:W-:Y:S05]  /*1b780*/  CALL.REL.NOINC `($__internal_32_$__cuda_sm70_shflsync_up_p) ;  /* 0x0000163000007944 */ /* 0x000fea0003c00000 */
[----:B------:R-:W-:Y:S01]  /*1b790*/  SEL R0, R4, RZ, P4 ;  /* 0x000000ff04007207 */ /* 0x000fe20002000000 */
[----:B------:R-:W-:Y:S01]  /*1b7a0*/  IMAD.MOV.U32 R2, RZ, RZ, 0x4 ;  /* 0x00000004ff027424 */ /* 0x000fe200078e00ff */
[----:B------:R-:W-:-:S03]  /*1b7b0*/  MOV R3, 0x1b7e0 ;  /* 0x0001b7e000037802 */ /* 0x000fc60000000f00 */
[----:B------:R-:W-:Y:S02]  /*1b7c0*/  IMAD.IADD R0, R5, 0x1, R0 ;  /* 0x0000000105007824 */ /* 0x000fe400078e0200 */
        /* <DEDUP_REMOVED lines=14> */
[----:B------:R-:W-:Y:S01]  /*1b8b0*/  IMAD.IADD R4, R0, 0x1, R4 ;  /* 0x0000000100047824 */ /* 0x000fe200078e0204 */
[----:B------:R-:W-:-:S03]  /*1b8c0*/  MOV R0, 0x1f ;  /* 0x0000001f00007802 */ /* 0x000fc60000000f00 */
[----:B------:R-:W-:Y:S02]  /*1b8d0*/  IMAD.MOV.U32 R5, RZ, RZ, R4 ;  /* 0x000000ffff057224 */ /* 0x000fe400078e0004 */
[----:B------:R-:W-:Y:S05]  /*1b8e0*/  CALL.REL.NOINC `($__internal_31_$__cuda_sm70_shflsync_idx_p) ;  /* 0x0000148000007944 */ /* 0x000fea0003c00000 */
[----:B------:R-:W-:Y:S05]  /*1b8f0*/  BRA `(.L_x_1543) ;  /* 0xfffe4c7000007947 */ /* 0x000fea000383ffff */
.L_x_1357:
[----:B------:R-:W-:Y:S02]  /*1b900*/  SEL R0, RZ, 0x1, P0 ;  /* 0x00000001ff007807 */ /* 0x000fe40000000000 */
[----:B------:R-:W-:Y:S02]  /*1b910*/  MOV R2, 0x1b930 ;  /* 0x0001b93000027802 */ /* 0x000fe40000000f00 */
[----:B------:R-:W-:Y:S05]  /*1b920*/  CALL.REL.NOINC `($__internal_33_$__cuda_sm70_votesync_ballot) ;  /* 0x0000150000007944 */ /* 0x000fea0003c00000 */
[----:B------:R-:W-:Y:S01]  /*1b930*/  MOV R6, R0 ;  /* 0x0000000000067202 */ /* 0x000fe20000000f00 */
[----:B------:R-:W-:Y:S05]  /*1b940*/  BRA `(.L_x_1544) ;  /* 0xfffe4cb000007947 */ /* 0x000fea000383ffff */
.L_x_1358:
[----:B------:R-:W-:Y:S01]  /*1b950*/  IMAD.MOV.U32 R5, RZ, RZ, R8 ;  /* 0x000000ffff057224 */ /* 0x000fe200078e0008 */
[----:B--2---:R-:W-:Y:S01]  /*1b960*/  MOV R3, R13 ;  /* 0x0000000d00037202 */ /* 0x004fe20000000f00 */
[----:B------:R-:W-:Y:S01]  /*1b970*/  IMAD.MOV.U32 R0, RZ, RZ, 0x1f ;  /* 0x0000001fff007424 */ /* 0x000fe200078e00ff */
[----:B------:R-:W-:Y:S02]  /*1b980*/  MOV R2, 0x1b9a0 ;  /* 0x0001b9a000027802 */ /* 0x000fe40000000f00 */
[----:B-1----:R-:W-:Y:S05]  /*1b990*/  CALL.REL.NOINC `($__internal_31_$__cuda_sm70_shflsync_idx_p) ;  /* 0x000013d000007944 */ /* 0x002fea0003c00000 */
[----:B------:R-:W-:Y:S01]  /*1b9a0*/  IMAD.MOV.U32 R11, RZ, RZ, R0 ;  /* 0x000000ffff0b7224 */ /* 0x000fe200078e0000 */
[----:B------:R-:W-:Y:S01]  /*1b9b0*/  MOV R5, R7 ;  /* 0x0000000700057202 */ /* 0x000fe20000000f00 */
[----:B------:R-:W-:Y:S01]  /*1b9c0*/  IMAD.MOV.U32 R7, RZ, RZ, RZ ;  /* 0x000000ffff077224 */ /* 0x000fe200078e00ff */
[----:B------:R-:W-:Y:S01]  /*1b9d0*/  MOV R3, R13 ;  /* 0x0000000d00037202 */ /* 0x000fe20000000f00 */
[----:B------:R-:W-:Y:S01]  /*1b9e0*/  IMAD.MOV.U32 R0, RZ, RZ, 0x1f ;  /* 0x0000001fff007424 */ /* 0x000fe200078e00ff */
[----:B------:R-:W-:-:S02]  /*1b9f0*/  MOV R2, 0x1ba10 ;  /* 0x0001ba1000027802 */ /* 0x000fc40000000f00 */
[----:B------:R-:W-:Y:S05]  /*1ba00*/  CALL.REL.NOINC `($__internal_31_$__cuda_sm70_shflsync_idx_p) ;  /* 0x0000136000007944 */ /* 0x000fea0003c00000 */
[----:B------:R-:W-:Y:S01]  /*1ba10*/  MOV R10, R0 ;  /* 0x00000000000a7202 */ /* 0x000fe20000000f00 */
[----:B------:R-:W-:Y:S05]  /*1ba20*/  BRA `(.L_x_1545) ;  /* 0xfffe4c2000007947 */ /* 0x000fea000383ffff */
.L_x_1361:
[----:B------:R-:W-:Y:S01]  /*1ba30*/  IMAD.MOV.U32 R5, RZ, RZ, R4 ;  /* 0x000000ffff057224 */ /* 0x000fe200078e0004 */
[----:B------:R-:W-:-:S02]  /*1ba40*/  MOV R0, 0x1f ;  /* 0x0000001f00007802 */ /* 0x000fc40000000f00 */
[----:B------:R-:W-:Y:S02]  /*1ba50*/  MOV R2, 0x1ba70 ;  /* 0x0001ba7000027802 */ /* 0x000fe40000000f00 */
[----:B-1----:R-:W-:Y:S05]  /*1ba60*/  CALL.REL.NOINC `($__internal_31_$__cuda_sm70_shflsync_idx_p) ;  /* 0x0000130000007944 */ /* 0x002fea0003c00000 */
[----:B------:R-:W-:Y:S01]  /*1ba70*/  MOV R7, R0 ;  /* 0x0000000000077202 */ /* 0x000fe20000000f00 */
[----:B------:R-:W-:Y:S05]  /*1ba80*/  BRA `(.L_x_1360) ;  /* 0xfffe4c2000007947 */ /* 0x000fea000383ffff */
.L_x_1413:
[----:B------:R-:W-:Y:S01]  /*1ba90*/  IMAD.MOV.U32 R5, RZ, RZ, R13 ;  /* 0x000000ffff057224 */ /* 0x000fe200078e000d */
[----:B------:R-:W-:Y:S01]  /*1baa0*/  MOV R3, RZ ;  /* 0x000000ff00037202 */ /* 0x000fe20000000f00 */
[----:B------:R-:W-:Y:S01]  /*1bab0*/  IMAD.MOV.U32 R0, RZ, RZ, 0x181f ;  /* 0x0000181fff007424 */ /* 0x000fe200078e00ff */
[----:B------:R-:W-:Y:S02]  /*1bac0*/  MOV R2, 0x1bae0 ;  /* 0x0001bae000027802 */ /* 0x000fe40000000f00 */
[----:B-----5:R-:W-:Y:S05]  /*1bad0*/  CALL.REL.NOINC `($__internal_31_$__cuda_sm70_shflsync_idx_p) ;  /* 0x0000129000007944 */ /* 0x020fea0003c00000 */
[----:B------:R-:W-:Y:S01]  /*1bae0*/  MOV R10, R0 ;  /* 0x00000000000a7202 */ /* 0x000fe20000000f00 */
[----:B------:R-:W-:Y:S05]  /*1baf0*/  BRA `(.L_x_1546) ;  /* 0xfffedae000007947 */ /* 0x000fea000383ffff */
.L_x_1414:
[----:B------:R-:W-:Y:S01]  /*1bb00*/  IMAD.MOV.U32 R5, RZ, RZ, R15 ;  /* 0x000000ffff057224 */ /* 0x000fe200078e000f */
[----:B------:R-:W-:Y:S01]  /*1bb10*/  MOV R3, RZ ;  /* 0x000000ff00037202 */ /* 0x000fe20000000f00 */
[----:B------:R-:W-:Y:S01]  /*1bb20*/  IMAD.MOV.U32 R0, RZ, RZ, 0x181f ;  /* 0x0000181fff007424 */ /* 0x000fe200078e00ff */
[----:B------:R-:W-:Y:S02]  /*1bb30*/  MOV R2, 0x1bb50 ;  /* 0x0001bb5000027802 */ /* 0x000fe40000000f00 */
[----:B-12--5:R-:W-:Y:S05]  /*1bb40*/  CALL.REL.NOINC `($__internal_31_$__cuda_sm70_shflsync_idx_p) ;  /* 0x0000122000007944 */ /* 0x026fea0003c00000 */
[----:B------:R-:W-:Y:S05]  /*1bb50*/  BRA `(.L_x_1547) ;  /* 0xfffedaa000007947 */ /* 0x000fea000383ffff */
.L_x_1417:
[----:B--2---:R-:W-:Y:S01]  /*1bb60*/  IMAD.MOV.U32 R5, RZ, RZ, R13 ;  /* 0x000000ffff057224 */ /* 0x004fe200078e000d */
[----:B------:R-:W-:Y:S01]  /*1bb70*/  MOV R3, 0x1 ;  /* 0x0000000100037802 */ /* 0x000fe20000000f00 */
[----:B----4-:R-:W-:Y:S01]  /*1bb80*/  IMAD.MOV.U32 R0, RZ, RZ, 0x181f ;  /* 0x0000181fff007424 */ /* 0x010fe200078e00ff */
[----:B------:R-:W-:-:S02]  /*1bb90*/  MOV R2, 0x1bbb0 ;  /* 0x0001bbb000027802 */ /* 0x000fc40000000f00 */
[----:B-1-3-5:R-:W-:Y:S05]  /*1bba0*/  CALL.REL.NOINC `($__internal_31_$__cuda_sm70_shflsync_idx_p) ;  /* 0x000011c000007944 */ /* 0x02afea0003c00000 */
[----:B------:R-:W-:Y:S01]  /*1bbb0*/  IMAD.MOV.U32 R10, RZ, RZ, R0 ;  /* 0x000000ffff0a7224 */ /* 0x000fe200078e0000 */
[----:B------:R-:W-:Y:S01]  /*1bbc0*/  MOV R3, 0x1 ;  /* 0x0000000100037802 */ /* 0x000fe20000000f00 */
[----:B------:R-:W-:Y:S01]  /*1bbd0*/  IMAD.MOV.U32 R5, RZ, RZ, R15 ;  /* 0x000000ffff057224 */ /* 0x000fe200078e000f */
[----:B------:R-:W-:-:S02]  /*1bbe0*/  MOV R0, 0x181f ;  /* 0x0000181f00007802 */ /* 0x000fc40000000f00 */
[----:B------:R-:W-:Y:S02]  /*1bbf0*/  MOV R2, 0x1bc10 ;  /* 0x0001bc1000027802 */ /* 0x000fe40000000f00 */
[----:B------:R-:W-:Y:S05]  /*1bc00*/  CALL.REL.NOINC `($__internal_31_$__cuda_sm70_shflsync_idx_p) ;  /* 0x0000116000007944 */ /* 0x000fea0003c00000 */
[----:B------:R-:W-:Y:S05]  /*1bc10*/  BRA `(.L_x_1548) ;  /* 0xfffedbb000007947 */ /* 0x000fea000383ffff */
.L_x_1420:
[----:B-1----:R-:W-:Y:S01]  /*1bc20*/  IMAD.MOV.U32 R5, RZ, RZ, R13 ;  /* 0x000000ffff057224 */ /* 0x002fe200078e000d */
[----:B------:R-:W-:Y:S01]  /*1bc30*/  MOV R3, 0x2 ;  /* 0x0000000200037802 */ /* 0x000fe20000000f00 */
[----:B----4-:R-:W-:Y:S01]  /*1bc40*/  IMAD.MOV.U32 R0, RZ, RZ, 0x181f ;  /* 0x0000181fff007424 */ /* 0x010fe200078e00ff */
[----:B------:R-:W-:Y:S02]  /*1bc50*/  MOV R2, 0x1bc70 ;  /* 0x0001bc7000027802 */ /* 0x000fe40000000f00 */
[----:B--23-5:R-:W-:Y:S05]  /*1bc60*/  CALL.REL.NOINC `($__internal_31_$__cuda_sm70_shflsync_idx_p) ;  /* 0x0000110000007944 */ /* 0x02cfea0003c00000 */
[----:B------:R-:W-:Y:S01]  /*1bc70*/  MOV R10, R0 ;  /* 0x00000000000a7202 */ /* 0x000fe20000000f00 */
[----:B------:R-:W-:Y:S05]  /*1bc80*/  BRA `(.L_x_1549) ;  /* 0xfffedca000007947 */ /* 0x000fea000383ffff */
.L_x_1421:
[----:B------:R-:W-:Y:S01]  /*1bc90*/  IMAD.MOV.U32 R5, RZ, RZ, R15 ;  /* 0x000000ffff057224 */ /* 0x000fe200078e000f */
[----:B------:R-:W-:Y:S01]  /*1bca0*/  MOV R3, 0x2 ;  /* 0x0000000200037802 */ /* 0x000fe20000000f00 */
[----:B----4-:R-:W-:Y:S01]  /*1bcb0*/  IMAD.MOV.U32 R0, RZ, RZ, 0x181f ;  /* 0x0000181fff007424 */ /* 0x010fe200078e00ff */
[----:B------:R-:W-:Y:S02]  /*1bcc0*/  MOV R2, 0x1bce0 ;  /* 0x0001bce000027802 */ /* 0x000fe40000000f00 */
[----:B-123-5:R-:W-:Y:S05]  /*1bcd0*/  CALL.REL.NOINC `($__internal_31_$__cuda_sm70_shflsync_idx_p) ;  /* 0x0000109000007944 */ /* 0x02efea0003c00000 */
[----:B------:R-:W-:Y:S05]  /*1bce0*/  BRA `(.L_x_1550) ;  /* 0xfffedc6000007947 */ /* 0x000fea000383ffff */
.L_x_1424:
[----:B-1----:R-:W-:Y:S01]  /*1bcf0*/  IMAD.MOV.U32 R5, RZ, RZ, R13 ;  /* 0x000000ffff057224 */ /* 0x002fe200078e000d */
[----:B------:R-:W-:Y:S01]  /*1bd00*/  MOV R3, 0x3 ;  /* 0x0000000300037802 */ /* 0x000fe20000000f00 */
[----:B------:R-:W-:Y:S01]  /*1bd10*/  IMAD.MOV.U32 R0, RZ, RZ, 0x181f ;  /* 0x0000181fff007424 */ /* 0x000fe200078e00ff */
[----:B------:R-:W-:-:S02]  /*1bd20*/  MOV R2, 0x1bd40 ;  /* 0x0001bd4000027802 */ /* 0x000fc40000000f00 */
[----:B--2345:R-:W-:Y:S05]  /*1bd30*/  CALL.REL.NOINC `($__internal_31_$__cuda_sm70_shflsync_idx_p) ;  /* 0x0000103000007944 */ /* 0x03cfea0003c00000 */
[----:B------:R-:W-:Y:S01]  /*1bd40*/  IMAD.MOV.U32 R10, RZ, RZ, R0 ;  /* 0x000000ffff0a7224 */ /* 0x000fe200078e0000 */
[----:B------:R-:W-:Y:S01]  /*1bd50*/  MOV R3, 0x3 ;  /* 0x0000000300037802 */ /* 0x000fe20000000f00 */
[----:B------:R-:W-:Y:S01]  /*1bd60*/  IMAD.MOV.U32 R5, RZ, RZ, R15 ;  /* 0x000000ffff057224 */ /* 0x000fe200078e000f */
[----:B------:R-:W-:-:S02]  /*1bd70*/  MOV R0, 0x181f ;  /* 0x0000181f00007802 */ /* 0x000fc40000000f00 */
[----:B------:R-:W-:Y:S02]  /*1bd80*/  MOV R2, 0x1bda0 ;  /* 0x0001bda000027802 */ /* 0x000fe40000000f00 */
[----:B------:R-:W-:Y:S05]  /*1bd90*/  CALL.REL.NOINC `($__internal_31_$__cuda_sm70_shflsync_idx_p) ;  /* 0x00000fd000007944 */ /* 0x000fea0003c00000 */
[----:B------:R-:W-:Y:S05]  /*1bda0*/  BRA `(.L_x_1551) ;  /* 0xfffedd1000007947 */ /* 0x000fea000383ffff */
.L_x_1483:
[----:B------:R-:W-:Y:S01]  /*1bdb0*/  IMAD.MOV.U32 R2, RZ, RZ, R203 ;  /* 0x000000ffff027224 */ /* 0x000fe200078e00cb */
[----:B------:R-:W-:Y:S01]  /*1bdc0*/  MOV R7, 0x1f ;  /* 0x0000001f00077802 */ /* 0x000fe20000000f00 */
[----:B------:R-:W-:Y:S01]  /*1bdd0*/  IMAD.MOV.U32 R5, RZ, RZ, 0x2 ;  /* 0x00000002ff057424 */ /* 0x000fe200078e00ff */
[----:B------:R-:W-:Y:S02]  /*1bde0*/  MOV R6, 0xffffffff ;  /* 0xffffffff00067802 */ /* 0x000fe40000000f00 */
[----:B------:R-:W-:Y:S02]  /*1bdf0*/  MOV R3, 0x1be10 ;  /* 0x0001be1000037802 */ /* 0x000fe40000000f00 */
[----:B------:R-:W-:Y:S05]  /*1be00*/  CALL.REL.NOINC `($__internal_30_$__cuda_sm70_shflsync_bfly_p) ;  /* 0x00000f1000007944 */ /* 0x000fea0003c00000 */
[----:B------:R-:W-:Y:S01]  /*1be10*/  FADD.FTZ R0, R203, R5 ;  /* 0x00000005cb007221 */ /* 0x000fe20000010000 */
[----:B------:R-:W-:Y:S02]  /*1be20*/  MOV R5, 0x1 ;  /* 0x0000000100057802 */ /* 0x000fe40000000f00 */
[----:B------:R-:W-:Y:S02]  /*1be30*/  MOV R3, 0x1be60 ;  /* 0x0001be6000037802 */ /* 0x000fe40000000f00 */
[----:B------:R-:W-:-:S02]  /*1be40*/  MOV R2, R0 ;  /* 0x0000000000027202 */ /* 0x000fc40000000f00 */
[----:B------:R-:W-:Y:S05]  /*1be50*/  CALL.REL.NOINC `($__internal_30_$__cuda_sm70_shflsync_bfly_p) ;  /* 0x00000ec000007944 */ /* 0x000fea0003c00000 */
[----:B------:R-:W-:Y:S01]  /*1be60*/  FADD.FTZ R0, R0, R5 ;  /* 0x0000000500007221 */ /* 0x000fe20000010000 */
[----:B------:R-:W-:-:S02]  /*1be70*/  MOV R2, R204 ;  /* 0x000000cc00027202 */ /* 0x000fc40000000f00 */
[----:B------:R-:W-:Y:S02]  /*1be80*/  MOV R5, 0x2 ;  /* 0x0000000200057802 */ /* 0x000fe40000000f00 */
[----:B------:R-:W-:Y:S02]  /*1be90*/  MOV R3, 0x1beb0 ;  /* 0x0001beb000037802 */ /* 0x000fe40000000f00 */
[----:B------:R-:W-:Y:S05]  /*1bea0*/  CALL.REL.NOINC `($__internal_30_$__cuda_sm70_shflsync_bfly_p) ;  /* 0x00000e7000007944 */ /* 0x000fea0003c00000 */
[----:B------:R-:W-:Y:S01]  /*1beb0*/  FADD.FTZ R4, R204, R5 ;  /* 0x00000005cc047221 */ /* 0x000fe20000010000 */
[----:B------:R-:W-:Y:S02]  /*1bec0*/  MOV R5, 0x1 ;  /* 0x0000000100057802 */ /* 0x000fe40000000f00 */
[----:B------:R-:W-:Y:S02]  /*1bed0*/  MOV R3, 0x1bf00 ;  /* 0x0001bf0000037802 */ /* 0x000fe40000000f00 */
[----:B------:R-:W-:Y:S02]  /*1bee0*/  MOV R2, R4 ;  /* 0x0000000400027202 */ /* 0x000fe40000000f00 */
[----:B------:R-:W-:Y:S05]  /*1bef0*/  CALL.REL.NOINC `($__internal_30_$__cuda_sm70_shflsync_bfly_p) ;  /* 0x00000e2000007944 */ /* 0x000fea0003c00000 */
[----:B------:R-:W-:Y:S01]  /*1bf00*/  MOV R3, R5 ;  /* 0x0000000500037202 */ /* 0x000fe20000000f00 */
[----:B------:R-:W-:Y:S05]  /*1bf10*/  BRA `(.L_x_1552) ;  /* 0xffff9e7000007947 */ /* 0x000fea000383ffff */
.L_x_1490:
[----:B--234-:R-:W-:Y:S01]  /*1bf20*/  IMAD.MOV.U32 R5, RZ, RZ, R15 ;  /* 0x000000ffff057224 */ /* 0x01cfe200078e000f */
[----:B------:R-:W-:Y:S01]  /*1bf30*/  MOV R3, RZ ;  /* 0x000000ff00037202 */ /* 0x000fe20000000f00 */
[----:B------:R-:W-:Y:S01]  /*1bf40*/  IMAD.MOV.U32 R0, RZ, RZ, 0x181f ;  /* 0x0000181fff007424 */ /* 0x000fe200078e00ff */
[----:B------:R-:W-:-:S02]  /*1bf50*/  MOV R2, 0x1bf70 ;  /* 0x0001bf7000027802 */ /* 0x000fc40000000f00 */
[----:B-1----:R-:W-:Y:S05]  /*1bf60*/  CALL.REL.NOINC `($__internal_31_$__cuda_sm70_shflsync_idx_p) ;  /* 0x00000e0000007944 */ /* 0x002fea0003c00000 */
[----:B------:R-:W-:Y:S01]  /*1bf70*/  MOV R12, R0 ;  /* 0x00000000000c7202 */ /* 0x000fe20000000f00 */
[----:B------:R-:W-:Y:S05]  /*1bf80*/  BRA `(.L_x_1553) ;  /* 0xffffbaa000007947 */ /* 0x000fea000383ffff */
.L_x_1491:
[----:B------:R-:W-:Y:S01]  /*1bf90*/  IMAD.MOV.U32 R5, RZ, RZ, R16 ;  /* 0x000000ffff057224 */ /* 0x000fe200078e0010 */
[----:B------:R-:W-:Y:S01]  /*1bfa0*/  MOV R3, RZ ;  /* 0x000000ff00037202 */ /* 0x000fe20000000f00 */
[----:B------:R-:W-:Y:S01]  /*1bfb0*/  IMAD.MOV.U32 R0, RZ, RZ, 0x181f ;  /* 0x0000181fff007424 */ /* 0x000fe200078e00ff */
[----:B------:R-:W-:-:S02]  /*1bfc0*/  MOV R2, 0x1bfe0 ;  /* 0x0001bfe000027802 */ /* 0x000fc40000000f00 */
[----:B-123--:R-:W-:Y:S05]  /*1bfd0*/  CALL.REL.NOINC `($__internal_31_$__cuda_sm70_shflsync_idx_p) ;  /* 0x00000d9000007944 */ /* 0x00efea0003c00000 */
[----:B------:R-:W-:Y:S05]  /*1bfe0*/  BRA `(.L_x_1554) ;  /* 0xffffba6000007947 */ /* 0x000fea000383ffff */
.L_x_1494:
[----:B------:R-:W-:Y:S01]  /*1bff0*/  IMAD.MOV.U32 R5, RZ, RZ, R15 ;  /* 0x000000ffff057224 */ /* 0x000fe200078e000f */
[----:B--2---:R-:W-:Y:S01]  /*1c000*/  MOV R3, 0x1 ;  /* 0x0000000100037802 */ /* 0x004fe20000000f00 */
[----:B------:R-:W-:Y:S01]  /*1c010*/  IMAD.MOV.U32 R0, RZ, RZ, 0x181f ;  /* 0x0000181fff007424 */ /* 0x000fe200078e00ff */
[----:B------:R-:W-:-:S02]  /*1c020*/  MOV R2, 0x1c040 ;  /* 0x0001c04000027802 */ /* 0x000fc40000000f00 */
[----:B-1-34-:R-:W-:Y:S05]  /*1c030*/  CALL.REL.NOINC `($__internal_31_$__cuda_sm70_shflsync_idx_p) ;  /* 0x00000d3000007944 */ /* 0x01afea0003c00000 */
[----:B------:R-:W-:Y:S01]  /*1c040*/  IMAD.MOV.U32 R12, RZ, RZ, R0 ;  /* 0x000000ffff0c7224 */ /* 0x000fe200078e0000 */
[----:B------:R-:W-:Y:S01]  /*1c050*/  MOV R3, 0x1 ;  /* 0x0000000100037802 */ /* 0x000fe20000000f00 */
[----:B------:R-:W-:Y:S01]  /*1c060*/  IMAD.MOV.U32 R5, RZ, RZ, R16 ;  /* 0x000000ffff057224 */ /* 0x000fe200078e0010 */
[----:B------:R-:W-:-:S02]  /*1c070*/  MOV R0, 0x181f ;  /* 0x0000181f00007802 */ /* 0x000fc40000000f00 */
[----:B------:R-:W-:Y:S02]  /*1c080*/  MOV R2, 0x1c0a0 ;  /* 0x0001c0a000027802 */ /* 0x000fe40000000f00 */
[----:B------:R-:W-:Y:S05]  /*1c090*/  CALL.REL.NOINC `($__internal_31_$__cuda_sm70_shflsync_idx_p) ;  /* 0x00000cd000007944 */ /* 0x000fea0003c00000 */
[----:B------:R-:W-:Y:S05]  /*1c0a0*/  BRA `(.L_x_1555) ;  /* 0xffffbb7000007947 */ /* 0x000fea000383ffff */
.L_x_1497:
[----:B------:R-:W-:Y:S01]  /*1c0b0*/  IMAD.MOV.U32 R5, RZ, RZ, R15 ;  /* 0x000000ffff057224 */ /* 0x000fe200078e000f */
[----:B--2---:R-:W-:Y:S01]  /*1c0c0*/  MOV R3, 0x2 ;  /* 0x0000000200037802 */ /* 0x004fe20000000f00 */
[----:B------:R-:W-:Y:S01]  /*1c0d0*/  IMAD.MOV.U32 R0, RZ, RZ, 0x181f ;  /* 0x0000181fff007424 */ /* 0x000fe200078e00ff */
[----:B------:R-:W-:Y:S02]  /*1c0e0*/  MOV R2, 0x1c100 ;  /* 0x0001c10000027802 */ /* 0x000fe40000000f00 */
[----:B-1-34-:R-:W-:Y:S05]  /*1c0f0*/  CALL.REL.NOINC `($__internal_31_$__cuda_sm70_shflsync_idx_p) ;  /* 0x00000c7000007944 */ /* 0x01afea0003c00000 */
[----:B------:R-:W-:Y:S01]  /*1c100*/  MOV R12, R0 ;  /* 0x00000000000c7202 */ /* 0x000fe20000000f00 */
[----:B------:R-:W-:Y:S05]  /*1c110*/  BRA `(.L_x_1556) ;  /* 0xffffbc7000007947 */ /* 0x000fea000383ffff */
.L_x_1498:
[----:B------:R-:W-:Y:S01]  /*1c120*/  IMAD.MOV.U32 R5, RZ, RZ, R16 ;  /* 0x000000ffff057224 */ /* 0x000fe200078e0010 */
[----:B--2---:R-:W-:Y:S01]  /*1c130*/  MOV R3, 0x2 ;  /* 0x0000000200037802 */ /* 0x004fe20000000f00 */
[----:B------:R-:W-:Y:S01]  /*1c140*/  IMAD.MOV.U32 R0, RZ, RZ, 0x181f ;  /* 0x0000181fff007424 */ /* 0x000fe200078e00ff */
[----:B------:R-:W-:Y:S02]  /*1c150*/  MOV R2, 0x1c170 ;  /* 0x0001c17000027802 */ /* 0x000fe40000000f00 */
[----:B-1-34-:R-:W-:Y:S05]  /*1c160*/  CALL.REL.NOINC `($__internal_31_$__cuda_sm70_shflsync_idx_p) ;  /* 0x00000c0000007944 */ /* 0x01afea0003c00000 */
[----:B------:R-:W-:Y:S05]  /*1c170*/  BRA `(.L_x_1557) ;  /* 0xffffbc3000007947 */ /* 0x000fea000383ffff */
.L_x_1501:
[----:B------:R-:W-:Y:S01]  /*1c180*/  IMAD.MOV.U32 R5, RZ, RZ, R15 ;  /* 0x000000ffff057224 */ /* 0x000fe200078e000f */
[----:B---3--:R-:W-:Y:S01]  /*1c190*/  MOV R3, 0x3 ;  /* 0x0000000300037802 */ /* 0x008fe20000000f00 */
[----:B----4-:R-:W-:Y:S01]  /*1c1a0*/  IMAD.MOV.U32 R0, RZ, RZ, 0x181f ;  /* 0x0000181fff007424 */ /* 0x010fe200078e00ff */
[----:B------:R-:W-:-:S02]  /*1c1b0*/  MOV R2, 0x1c1d0 ;  /* 0x0001c1d000027802 */ /* 0x000fc40000000f00 */
[----:B-12---:R-:W-:Y:S05]  /*1c1c0*/  CALL.REL.NOINC `($__internal_31_$__cuda_sm70_shflsync_idx_p) ;  /* 0x00000ba000007944 */ /* 0x006fea0003c00000 */
[----:B------:R-:W-:Y:S01]  /*1c1d0*/  IMAD.MOV.U32 R10, RZ, RZ, R0 ;  /* 0x000000ffff0a7224 */ /* 0x000fe200078e0000 */
[----:B------:R-:W-:Y:S01]  /*1c1e0*/  MOV R3, 0x3 ;  /* 0x0000000300037802 */ /* 0x000fe20000000f00 */
[----:B------:R-:W-:Y:S01]  /*1c1f0*/  IMAD.MOV.U32 R5, RZ, RZ, R16 ;  /* 0x000000ffff057224 */ /* 0x000fe200078e0010 */
[----:B------:R-:W-:-:S02]  /*1c200*/  MOV R0, 0x181f ;  /* 0x0000181f00007802 */ /* 0x000fc40000000f00 */
[----:B------:R-:W-:Y:S02]  /*1c210*/  MOV R2, 0x1c230 ;  /* 0x0001c23000027802 */ /* 0x000fe40000000f00 */
[----:B------:R-:W-:Y:S05]  /*1c220*/  CALL.REL.NOINC `($__internal_31_$__cuda_sm70_shflsync_idx_p) ;  /* 0x00000b4000007944 */ /* 0x000fea0003c00000 */
[----:B------:R-:W-:Y:S05]  /*1c230*/  BRA `(.L_x_1558) ;  /* 0xffffbcf000007947 */ /* 0x000fea000383ffff */
.L_x_1503:
[----:B------:R-:W-:Y:S01]  /*1c240*/  IMAD.MOV.U32 R5, RZ, RZ, R16 ;  /* 0x000000ffff057224 */ /* 0x000fe200078e0010 */
[----:B------:R-:W-:Y:S01]  /*1c250*/  MOV R3, RZ ;  /* 0x000000ff00037202 */ /* 0x000fe20000000f00 */
[----:B------:R-:W-:Y:S01]  /*1c260*/  IMAD.MOV.U32 R0, RZ, RZ, 0x1c1f ;  /* 0x00001c1fff007424 */ /* 0x000fe200078e00ff */
[----:B------:R-:W-:Y:S02]  /*1c270*/  MOV R2, 0x1c290 ;  /* 0x0001c29000027802 */ /* 0x000fe40000000f00 */
[----:B------:R-:W-:Y:S05]  /*1c280*/  CALL.REL.NOINC `($__internal_31_$__cuda_sm70_shflsync_idx_p) ;  /* 0x00000ae000007944 */ /* 0x000fea0003c00000 */
[----:B------:R-:W-:Y:S01]  /*1c290*/  MOV R4, R0 ;  /* 0x0000000000047202 */ /* 0x000fe20000000f00 */
[----:B------:R-:W-:Y:S05]  /*1c2a0*/  BRA `(.L_x_1559) ;  /* 0xffffc00000007947 */ /* 0x000fea000383ffff */
.L_x_1504:
[----:B------:R-:W-:Y:S01]  /*1c2b0*/  IMAD.MOV.U32 R5, RZ, RZ, R17 ;  /* 0x000000ffff057224 */ /* 0x000fe200078e0011 */
[----:B------:R-:W-:Y:S01]  /*1c2c0*/  MOV R3, RZ ;  /* 0x000000ff00037202 */ /* 0x000fe20000000f00 */
[----:B------:R-:W-:Y:S01]  /*1c2d0*/  IMAD.MOV.U32 R0, RZ, RZ, 0x1c1f ;  /* 0x00001c1fff007424 */ /* 0x000fe200078e00ff */
[----:B------:R-:W-:Y:S02]  /*1c2e0*/  MOV R2, 0x1c300 ;  /* 0x0001c30000027802 */ /* 0x000fe40000000f00 */
[----:B-12---:R-:W-:Y:S05]  /*1c2f0*/  CALL.REL.NOINC `($__internal_31_$__cuda_sm70_shflsync_idx_p) ;  /* 0x00000a7000007944 */ /* 0x006fea0003c00000 */
[----:B------:R-:W-:Y:S05]  /*1c300*/  BRA `(.L_x_1560) ;  /* 0xffffbfc000007947 */ /* 0x000fea000383ffff */
.L_x_1507:
[----:B------:R-:W-:Y:S01]  /*1c310*/  IMAD.MOV.U32 R5, RZ, RZ, R16 ;  /* 0x000000ffff057224 */ /* 0x000fe200078e0010 */
[----:B------:R-:W-:Y:S01]  /*1c320*/  MOV R3, 0x1 ;  /* 0x0000000100037802 */ /* 0x000fe20000000f00 */
[----:B----4-:R-:W-:Y:S01]  /*1c330*/  IMAD.MOV.U32 R0, RZ, RZ, 0x1c1f ;  /* 0x00001c1fff007424 */ /* 0x010fe200078e00ff */
[----:B------:R-:W-:-:S02]  /*1c340*/  MOV R2, 0x1c360 ;  /* 0x0001c36000027802 */ /* 0x000fc40000000f00 */
[----:B-123--:R-:W-:Y:S05]  /*1c350*/  CALL.REL.NOINC `($__internal_31_$__cuda_sm70_shflsync_idx_p) ;  /* 0x00000a1000007944 */ /* 0x00efea0003c00000 */
[----:B------:R-:W-:Y:S01]  /*1c360*/  IMAD.MOV.U32 R4, RZ, RZ, R0 ;  /* 0x000000ffff047224 */ /* 0x000fe200078e0000 */
[----:B------:R-:W-:Y:S01]  /*1c370*/  MOV R3, 0x1 ;  /* 0x0000000100037802 */ /* 0x000fe20000000f00 */
[----:B------:R-:W-:Y:S01]  /*1c380*/  IMAD.MOV.U32 R5, RZ, RZ, R17 ;  /* 0x000000ffff057224 */ /* 0x000fe200078e0011 */
[----:B------:R-:W-:-:S02]  /*1c390*/  MOV R0, 0x1c1f ;  /* 0x00001c1f00007802 */ /* 0x000fc40000000f00 */
[----:B------:R-:W-:Y:S02]  /*1c3a0*/  MOV R2, 0x1c3c0 ;  /* 0x0001c3c000027802 */ /* 0x000fe40000000f00 */
[----:B------:R-:W-:Y:S05]  /*1c3b0*/  CALL.REL.NOINC `($__internal_31_$__cuda_sm70_shflsync_idx_p) ;  /* 0x000009b000007944 */ /* 0x000fea0003c00000 */
[----:B------:R-:W-:Y:S05]  /*1c3c0*/  BRA `(.L_x_1561) ;  /* 0xffffcbf000007947 */ /* 0x000fea000383ffff */
.L_x_1511:
[----:B------:R-:W-:Y:S01]  /*1c3d0*/  IMAD.MOV.U32 R5, RZ, RZ, R13 ;  /* 0x000000ffff057224 */ /* 0x000fe200078e000d */
[----:B------:R-:W-:Y:S01]  /*1c3e0*/  MOV R3, RZ ;  /* 0x000000ff00037202 */ /* 0x000fe20000000f00 */
[----:B------:R-:W-:Y:S01]  /*1c3f0*/  IMAD.MOV.U32 R0, RZ, RZ, 0x181f ;  /* 0x0000181fff007424 */ /* 0x000fe200078e00ff */
[----:B------:R-:W-:Y:S02]  /*1c400*/  MOV R2, 0x1c420 ;  /* 0x0001c42000027802 */ /* 0x000fe40000000f00 */
[----:B------:R-:W-:Y:S05]  /*1c410*/  CALL.REL.NOINC `($__internal_31_$__cuda_sm70_shflsync_idx_p) ;  /* 0x0000095000007944 */ /* 0x000fea0003c00000 */
[----:B------:R-:W-:Y:S01]  /*1c420*/  MOV R12, R0 ;  /* 0x00000000000c7202 */ /* 0x000fe20000000f00 */
[----:B------:R-:W-:Y:S05]  /*1c430*/  BRA `(.L_x_1562) ;  /* 0xffffdfe000007947 */ /* 0x000fea000383ffff */
.L_x_1512:
[----:B------:R-:W-:Y:S01]  /*1c440*/  IMAD.MOV.U32 R5, RZ, RZ, R16 ;  /* 0x000000ffff057224 */ /* 0x000fe200078e0010 */
[----:B------:R-:W-:Y:S01]  /*1c450*/  MOV R3, RZ ;  /* 0x000000ff00037202 */ /* 0x000fe20000000f00 */
[----:B------:R-:W-:Y:S01]  /*1c460*/  IMAD.MOV.U32 R0, RZ, RZ, 0x181f ;  /* 0x0000181fff007424 */ /* 0x000fe200078e00ff */
[----:B------:R-:W-:Y:S02]  /*1c470*/  MOV R2, 0x1c490 ;  /* 0x0001c49000027802 */ /* 0x000fe40000000f00 */
[----:B-12---:R-:W-:Y:S05]  /*1c480*/  CALL.REL.NOINC `($__internal_31_$__cuda_sm70_shflsync_idx_p) ;  /* 0x000008e000007944 */ /* 0x006fea0003c00000 */
[----:B------:R-:W-:Y:S05]  /*1c490*/  BRA `(.L_x_1563) ;  /* 0xffffdfa000007947 */ /* 0x000fea000383ffff */
.L_x_1515:
[----:B------:R-:W-:Y:S01]  /*1c4a0*/  IMAD.MOV.U32 R5, RZ, RZ, R13 ;  /* 0x000000ffff057224 */ /* 0x000fe200078e000d */
[----:B--2---:R-:W-:Y:S01]  /*1c4b0*/  MOV R3, 0x1 ;  /* 0x0000000100037802 */ /* 0x004fe20000000f00 */
[----:B----4-:R-:W-:Y:S01]  /*1c4c0*/  IMAD.MOV.U32 R0, RZ, RZ, 0x181f ;  /* 0x0000181fff007424 */ /* 0x010fe200078e00ff */
[----:B------:R-:W-:-:S02]  /*1c4d0*/  MOV R2, 0x1c4f0 ;  /* 0x0001c4f000027802 */ /* 0x000fc40000000f00 */
[----:B-1-3--:R-:W-:Y:S05]  /*1c4e0*/  CALL.REL.NOINC `($__internal_31_$__cuda_sm70_shflsync_idx_p) ;  /* 0x0000088000007944 */ /* 0x00afea0003c00000 */
[----:B------:R-:W-:Y:S01]  /*1c4f0*/  IMAD.MOV.U32 R12, RZ, RZ, R0 ;  /* 0x000000ffff0c7224 */ /* 0x000fe200078e0000 */
[----:B------:R-:W-:Y:S01]  /*1c500*/  MOV R3, 0x1 ;  /* 0x0000000100037802 */ /* 0x000fe20000000f00 */
[----:B------:R-:W-:Y:S01]  /*1c510*/  IMAD.MOV.U32 R5, RZ, RZ, R16 ;  /* 0x000000ffff057224 */ /* 0x000fe200078e0010 */
[----:B------:R-:W-:-:S02]  /*1c520*/  MOV R0, 0x181f ;  /* 0x0000181f00007802 */ /* 0x000fc40000000f00 */
[----:B------:R-:W-:Y:S02]  /*1c530*/  MOV R2, 0x1c550 ;  /* 0x0001c55000027802 */ /* 0x000fe40000000f00 */
[----:B------:R-:W-:Y:S05]  /*1c540*/  CALL.REL.NOINC `($__internal_31_$__cuda_sm70_shflsync_idx_p) ;  /* 0x0000082000007944 */ /* 0x000fea0003c00000 */
[----:B------:R-:W-:Y:S05]  /*1c550*/  BRA `(.L_x_1564) ;  /* 0xffffe0c000007947 */ /* 0x000fea000383ffff */
.L_x_1518:
[----:B------:R-:W-:Y:S01]  /*1c560*/  IMAD.MOV.U32 R5, RZ, RZ, R13 ;  /* 0x000000ffff057224 */ /* 0x000fe200078e000d */
[----:B-1----:R-:W-:Y:S01]  /*1c570*/  MOV R3, 0x2 ;  /* 0x0000000200037802 */ /* 0x002fe20000000f00 */
[----:B----4-:R-:W-:Y:S01]  /*1c580*/  IMAD.MOV.U32 R0, RZ, RZ, 0x181f ;  /* 0x0000181fff007424 */ /* 0x010fe200078e00ff */
[----:B------:R-:W-:Y:S02]  /*1c590*/  MOV R2, 0x1c5b0 ;  /* 0x0001c5b000027802 */ /* 0x000fe40000000f00 */
[----:B--23--:R-:W-:Y:S05]  /*1c5a0*/  CALL.REL.NOINC `($__internal_31_$__cuda_sm70_shflsync_idx_p) ;  /* 0x000007c000007944 */ /* 0x00cfea0003c00000 */
[----:B------:R-:W-:Y:S01]  /*1c5b0*/  MOV R12, R0 ;  /* 0x00000000000c7202 */ /* 0x000fe20000000f00 */
[----:B------:R-:W-:Y:S05]  /*1c5c0*/  BRA `(.L_x_1565) ;  /* 0xffffe1c000007947 */ /* 0x000fea000383ffff */
.L_x_1519:
[----:B------:R-:W-:Y:S01]  /*1c5d0*/  IMAD.MOV.U32 R5, RZ, RZ, R16 ;  /* 0x000000ffff057224 */ /* 0x000fe200078e0010 */
[----:B------:R-:W-:Y:S01]  /*1c5e0*/  MOV R3, 0x2 ;  /* 0x0000000200037802 */ /* 0x000fe20000000f00 */
[----:B----4-:R-:W-:Y:S01]  /*1c5f0*/  IMAD.MOV.U32 R0, RZ, RZ, 0x181f ;  /* 0x0000181fff007424 */ /* 0x010fe200078e00ff */
[----:B------:R-:W-:Y:S02]  /*1c600*/  MOV R2, 0x1c620 ;  /* 0x0001c62000027802 */ /* 0x000fe40000000f00 */
[----:B-123--:R-:W-:Y:S05]  /*1c610*/  CALL.REL.NOINC `($__internal_31_$__cuda_sm70_shflsync_idx_p) ;  /* 0x0000075000007944 */ /* 0x00efea0003c00000 */
[----:B------:R-:W-:Y:S05]  /*1c620*/  BRA `(.L_x_1566) ;  /* 0xffffe18000007947 */ /* 0x000fea000383ffff */
.L_x_1522:
[----:B------:R-:W-:Y:S01]  /*1c630*/  IMAD.MOV.U32 R5, RZ, RZ, R13 ;  /* 0x000000ffff057224 */ /* 0x000fe200078e000d */
[----:B-1----:R-:W-:Y:S01]  /*1c640*/  MOV R3, 0x3 ;  /* 0x0000000300037802 */ /* 0x002fe20000000f00 */
[----:B------:R-:W-:Y:S01]  /*1c650*/  IMAD.MOV.U32 R0, RZ, RZ, 0x181f ;  /* 0x0000181fff007424 */ /* 0x000fe200078e00ff */
[----:B------:R-:W-:-:S02]  /*1c660*/  MOV R2, 0x1c680 ;  /* 0x0001c68000027802 */ /* 0x000fc40000000f00 */
[----:B--234-:R-:W-:Y:S05]  /*1c670*/  CALL.REL.NOINC `($__internal_31_$__cuda_sm70_shflsync_idx_p) ;  /* 0x000006f000007944 */ /* 0x01cfea0003c00000 */
[----:B------:R-:W-:Y:S01]  /*1c680*/  IMAD.MOV.U32 R12, RZ, RZ, R0 ;  /* 0x000000ffff0c7224 */ /* 0x000fe200078e0000 */
[----:B------:R-:W-:Y:S01]  /*1c690*/  MOV R3, 0x3 ;  /* 0x0000000300037802 */ /* 0x000fe20000000f00 */
[----:B------:R-:W-:Y:S01]  /*1c6a0*/  IMAD.MOV.U32 R5, RZ, RZ, R16 ;  /* 0x000000ffff057224 */ /* 0x000fe200078e0010 */
[----:B------:R-:W-:-:S02]  /*1c6b0*/  MOV R0, 0x181f ;  /* 0x0000181f00007802 */ /* 0x000fc40000000f00 */
[----:B------:R-:W-:Y:S02]  /*1c6c0*/  MOV R2, 0x1c6e0 ;  /* 0x0001c6e000027802 */ /* 0x000fe40000000f00 */
[----:B------:R-:W-:Y:S05]  /*1c6d0*/  CALL.REL.NOINC `($__internal_31_$__cuda_sm70_shflsync_idx_p) ;  /* 0x0000069000007944 */ /* 0x000fea0003c00000 */
[----:B------:R-:W-:Y:S05]  /*1c6e0*/  BRA `(.L_x_1567) ;  /* 0xffffe24000007947 */ /* 0x000fea000383ffff */
.L_x_1524:
[----:B------:R-:W-:Y:S01]  /*1c6f0*/  IMAD.MOV.U32 R5, RZ, RZ, R114 ;  /* 0x000000ffff057224 */ /* 0x000fe200078e0072 */
[----:B------:R-:W-:Y:S01]  /*1c700*/  MOV R3, RZ ;  /* 0x000000ff00037202 */ /* 0x000fe20000000f00 */
[----:B------:R-:W-:Y:S01]  /*1c710*/  IMAD.MOV.U32 R0, RZ, RZ, 0x1f ;  /* 0x0000001fff007424 */ /* 0x000fe200078e00ff */
[----:B------:R-:W-:Y:S02]  /*1c720*/  MOV R2, 0x1c740 ;  /* 0x0001c74000027802 */ /* 0x000fe40000000f00 */
[----:B---3--:R-:W-:Y:S05]  /*1c730*/  CALL.REL.NOINC `($__internal_31_$__cuda_sm70_shflsync_idx_p) ;  /* 0x0000063000007944 */ /* 0x008fea0003c00000 */
[----:B------:R-:W-:Y:S01]  /*1c740*/  MOV R9, R0 ;  /* 0x0000000000097202 */ /* 0x000fe20000000f00 */
[----:B------:R-:W-:Y:S05]  /*1c750*/  BRA `(.L_x_1568) ;  /* 0xffffe40000007947 */ /* 0x000fea000383ffff */
.L_x_1525:
[----:B------:R-:W-:Y:S01]  /*1c760*/  IMAD.MOV.U32 R5, RZ, RZ, R114 ;  /* 0x000000ffff057224 */ /* 0x000fe200078e0072 */
[----:B------:R-:W-:Y:S01]  /*1c770*/  MOV R3, 0x1 ;  /* 0x0000000100037802 */ /* 0x000fe20000000f00 */
[----:B------:R-:W-:Y:S01]  /*1c780*/  IMAD.MOV.U32 R0, RZ, RZ, 0x1f ;  /* 0x0000001fff007424 */ /* 0x000fe200078e00ff */
[----:B------:R-:W-:Y:S02]  /*1c790*/  MOV R2, 0x1c7b0 ;  /* 0x0001c7b000027802 */ /* 0x000fe40000000f00 */
[----:B-123--:R-:W-:Y:S05]  /*1c7a0*/  CALL.REL.NOINC `($__internal_31_$__cuda_sm70_shflsync_idx_p) ;  /* 0x000005c000007944 */ /* 0x00efea0003c00000 */
[----:B------:R-:W-:Y:S01]  /*1c7b0*/  MOV R8, R0 ;  /* 0x0000000000087202 */ /* 0x000fe20000000f00 */
[----:B------:R-:W-:Y:S05]  /*1c7c0*/  BRA `(.L_x_1569) ;  /* 0xffffe3b000007947 */ /* 0x000fea000383ffff */
.L_x_1526:
[----:B------:R-:W-:Y:S02]  /*1c7d0*/  MOV R2, 0x1 ;  /* 0x0000000100027802 */ /* 0x000fe40000000f00 */
[----:B------:R-:W-:-:S02]  /*1c7e0*/  MOV R3, 0x1c800 ;  /* 0x0001c80000037802 */ /* 0x000fc40000000f00 */
[----:B-12-4-:R-:W-:Y:S05]  /*1c7f0*/  CALL.REL.NOINC `($__internal_32_$__cuda_sm70_shflsync_up_p) ;  /* 0x000005c000007944 */ /* 0x016fea0003c00000 */
[----:B------:R-:W-:Y:S05]  /*1c800*/  BRA `(.L_x_1570) ;  /* 0xffffe4a000007947 */ /* 0x000fea000383ffff */
.L_x_1527:
[----:B------:R-:W-:Y:S02]  /*1c810*/  MOV R2, 0x2 ;  /* 0x0000000200027802 */ /* 0x000fe40000000f00 */
[----:B------:R-:W-:-:S02]  /*1c820*/  MOV R3, 0x1c840 ;  /* 0x0001c84000037802 */ /* 0x000fc40000000f00 */
[----:B-12---:R-:W-:Y:S05]  /*1c830*/  CALL.REL.NOINC `($__internal_32_$__cuda_sm70_shflsync_up_p) ;  /* 0x0000058000007944 */ /* 0x006fea0003c00000 */
        /* <DEDUP_REMOVED lines=23> */
.L_x_1531:
[----:B------:R-:W-:Y:S02]  /*1c9b0*/  MOV R2, 0x1 ;  /* 0x0000000100027802 */ /* 0x000fe40000000f00 */
[----:B------:R-:W-:Y:S02]  /*1c9c0*/  MOV R3, 0x1c9e0 ;  /* 0x0001c9e000037802 */ /* 0x000fe40000000f00 */
[----:B------:R-:W-:Y:S05]  /*1c9d0*/  CALL.REL.NOINC `($__internal_32_$__cuda_sm70_shflsync_up_p) ;  /* 0x000003e000007944 */ /* 0x000fea0003c00000 */
[----:B------:R-:W-:Y:S01]  /*1c9e0*/  MOV R2, R4 ;  /* 0x0000000400027202 */ /* 0x000fe20000000f00 */
[----:B------:R-:W-:Y:S05]  /*1c9f0*/  BRA `(.L_x_1572) ;  /* 0xffffe51000007947 */ /* 0x000fea000383ffff */
.L_x_1532:
        /* <DEDUP_REMOVED lines=26> */
.L_x_1534:
[----:B------:R-:W-:Y:S02]  /*1cba0*/  SEL R0, RZ, 0x1, P0 ;  /* 0x00000001ff007807 */ /* 0x000fe40000000000 */
[----:B------:R-:W-:Y:S02]  /*1cbb0*/  MOV R2, 0x1cbd0 ;  /* 0x0001cbd000027802 */ /* 0x000fe40000000f00 */
[----:B---3--:R-:W-:Y:S05]  /*1cbc0*/  CALL.REL.NOINC `($__internal_33_$__cuda_sm70_votesync_ballot) ;  /* 0x0000026000007944 */ /* 0x008fea0003c00000 */
[----:B------:R-:W-:Y:S01]  /*1cbd0*/  MOV R8, R0 ;  /* 0x0000000000087202 */ /* 0x000fe20000000f00 */
[----:B------:R-:W-:Y:S05]  /*1cbe0*/  BRA `(.L_x_1574) ;  /* 0xffffe4b000007947 */ /* 0x000fea000383ffff */
.L_x_1535:
[----:B------:R-:W-:Y:S01]  /*1cbf0*/  IMAD.MOV.U32 R5, RZ, RZ, R6 ;  /* 0x000000ffff057224 */ /* 0x000fe200078e0006 */
[----:B--2---:R-:W-:Y:S01]  /*1cc00*/  MOV R3, R11 ;  /* 0x0000000b00037202 */ /* 0x004fe20000000f00 */
[----:B------:R-:W-:Y:S01]  /*1cc10*/  IMAD.MOV.U32 R0, RZ, RZ, 0x1f ;  /* 0x0000001fff007424 */ /* 0x000fe200078e00ff */
[----:B------:R-:W-:Y:S02]  /*1cc20*/  MOV R2, 0x1cc40 ;  /* 0x0001cc4000027802 */ /* 0x000fe40000000f00 */
[----:B-1-3--:R-:W-:Y:S05]  /*1cc30*/  CALL.REL.NOINC `($__internal_31_$__cuda_sm70_shflsync_idx_p) ;  /* 0x0000013000007944 */ /* 0x00afea0003c00000 */
[----:B------:R-:W-:Y:S01]  /*1cc40*/  IMAD.MOV.U32 R6, RZ, RZ, R0 ;  /* 0x000000ffff067224 */ /* 0x000fe200078e0000 */
[----:B------:R-:W-:Y:S01]  /*1cc50*/  MOV R3, R11 ;  /* 0x0000000b00037202 */ /* 0x000fe20000000f00 */
[----:B------:R-:W-:Y:S01]  /*1cc60*/  IMAD.MOV.U32 R5, RZ, RZ, R7 ;  /* 0x000000ffff057224 */ /* 0x000fe200078e0007 */
[----:B------:R-:W-:Y:S02]  /*1cc70*/  MOV R0, 0x1f ;  /* 0x0000001f00007802 */ /* 0x000fe40000000f00 */
[----:B------:R-:W-:-:S02]  /*1cc80*/  MOV R2, 0x1cca0 ;  /* 0x0001cca000027802 */ /* 0x000fc40000000f00 */
[----:B------:R-:W-:Y:S05]  /*1cc90*/  CALL.REL.NOINC `($__internal_31_$__cuda_sm70_shflsync_idx_p) ;  /* 0x000000d000007944 */ /* 0x000fea0003c00000 */
[----:B------:R-:W-:Y:S01]  /*1cca0*/  MOV R7, R0 ;  /* 0x0000000000077202 */ /* 0x000fe20000000f00 */
[----:B------:R-:W-:Y:S05]  /*1ccb0*/  BRA `(.L_x_1575) ;  /* 0xffffe42000007947 */ /* 0x000fea000383ffff */
.L_x_1538:
[----:B------:R-:W-:Y:S01]  /*1ccc0*/  IMAD.MOV.U32 R5, RZ, RZ, R4 ;  /* 0x000000ffff057224 */ /* 0x000fe200078e0004 */
[----:B------:R-:W-:-:S02]  /*1ccd0*/  MOV R0, 0x1f ;  /* 0x0000001f00007802 */ /* 0x000fc40000000f00 */
[----:B------:R-:W-:Y:S02]  /*1cce0*/  MOV R2, 0x1cd00 ;  /* 0x0001cd0000027802 */ /* 0x000fe40000000f00 */
[----:B-1234-:R-:W-:Y:S05]  /*1ccf0*/  CALL.REL.NOINC `($__internal_31_$__cuda_sm70_shflsync_idx_p) ;  /* 0x0000007000007944 */ /* 0x01efea0003c00000 */
[----:B------:R-:W-:Y:S01]  /*1cd00*/  MOV R12, R0 ;  /* 0x00000000000c7202 */ /* 0x000fe20000000f00 */
[----:B------:R-:W-:Y:S05]  /*1cd10*/  BRA `(.L_x_1537) ;  /* 0xffffe42000007947 */ /* 0x000fea000383ffff */
        .weak           $__internal_30_$__cuda_sm70_shflsync_bfly_p
        .type           $__internal_30_$__cuda_sm70_shflsync_bfly_p,@function
        .size           $__internal_30_$__cuda_sm70_shflsync_bfly_p,($__internal_31_$__cuda_sm70_shflsync_idx_p - $__internal_30_$__cuda_sm70_shflsync_bfly_p)
$__internal_30_$__cuda_sm70_shflsync_bfly_p:
[----:B------:R-:W-:Y:S04]  /*1cd20*/  WARPSYNC R6 ;  /* 0x0000000600007348 */ /* 0x000fe80003800000 */
[----:B------:R1:W2:Y:S02]  /*1cd30*/  SHFL.BFLY PT, R5, R2, R5, R7 ;  /* 0x0c00000502057389 */ /* 0x0002a400000e0007 */
[----:B-1----:R-:W-:Y:S02]  /*1cd40*/  MOV R2, R3 ;  /* 0x0000000300027202 */ /* 0x002fe40000000f00 */
[----:B------:R-:W-:-:S04]  /*1cd50*/  MOV R3, 0x0 ;  /* 0x0000000000037802 */ /* 0x000fc80000000f00 */
[----:B--2---:R-:W-:Y:S05]  /*1cd60*/  RET.REL.NODEC R2 `(_ZN7cutlass13device_kernelIN5flash19enable_sm80_to_sm89INS1_16FlashAttnFwdSm80INS1_25CollectiveMainloopFwdSm80ILi8ELi1ELb0EN4cute5tupleIJNS5_1CILi128EEENS7_ILi48EEENS7_ILi256EEEEEELi256ENS_6half_tEfNS_4arch4Sm80ELb0ELb0ELb1ELb1ELb0ELb1ELb1ELb1EEENS1_21CollectiveEpilogueFwdINS6_IJS8_SA_S9_EEENS6_IJNS7_ILi1EEESI_SI_EEESC_SE_Li256ELb1ELb1ELb1ELb0EEENS1_36VarlenDynamicPersistentTileSchedulerILi128ELi48ELi256ELi256ELb1ELb1ELb0ELb0ELb1ELb1EEEEEEEEEvNT_6ParamsE) ;  /* 0xfffe329002007950 */ /* 0x004fea0003c3ffff */
        .weak           $__internal_31_$__cuda_sm70_shflsync_idx_p
        .type           $__internal_31_$__cuda_sm70_shflsync_idx_p,@function
        .size           $__internal_31_$__cuda_sm70_shflsync_idx_p,($__internal_32_$__cuda_sm70_shflsync_up_p - $__internal_31_$__cuda_sm70_shflsync_idx_p)
$__internal_31_$__cuda_sm70_shflsync_idx_p:
[----:B------:R-:W-:-:S04]  /*1cd70*/  MOV R115, 0xffffffff ;  /* 0xffffffff00737802 */ /* 0x000fc80000000f00 */
[----:B------:R-:W-:Y:S04]  /*1cd80*/  WARPSYNC R115 ;  /* 0x0000007300007348 */ /* 0x000fe80003800000 */
[----:B------:R1:W2:Y:S02]  /*1cd90*/  SHFL.IDX PT, R0, R5, R3, R0 ;  /* 0x0000000305007389 */ /* 0x0002a400000e0000 */
[----:B-1----:R-:W-:-:S04]  /*1cda0*/  MOV R3, 0x0 ;  /* 0x0000000000037802 */ /* 0x002fc80000000f00 */
[----:B--2---:R-:W-:Y:S05]  /*1cdb0*/  RET.REL.NODEC R2 `(_ZN7cutlass13device_kernelIN5flash19enable_sm80_to_sm89INS1_16FlashAttnFwdSm80INS1_25CollectiveMainloopFwdSm80ILi8ELi1ELb0EN4cute5tupleIJNS5_1CILi128EEENS7_ILi48EEENS7_ILi256EEEEEELi256ENS_6half_tEfNS_4arch4Sm80ELb0ELb0ELb1ELb1ELb0ELb1ELb1ELb1EEENS1_21CollectiveEpilogueFwdINS6_IJS8_SA_S9_EEENS6_IJNS7_ILi1EEESI_SI_EEESC_SE_Li256ELb1ELb1ELb1ELb0EEENS1_36VarlenDynamicPersistentTileSchedulerILi128ELi48ELi256ELi256ELb1ELb1ELb0ELb0ELb1ELb1EEEEEEEEEvNT_6ParamsE) ;  /* 0xfffe324002007950 */ /* 0x004fea0003c3ffff */
        .weak           $__internal_32_$__cuda_sm70_shflsync_up_p
        .type           $__internal_32_$__cuda_sm70_shflsync_up_p,@function
        .size           $__internal_32_$__cuda_sm70_shflsync_up_p,($__internal_33_$__cuda_sm70_votesync_ballot - $__internal_32_$__cuda_sm70_shflsync_up_p)
$__internal_32_$__cuda_sm70_shflsync_up_p:
[----:B------:R-:W-:Y:S02]  /*1cdc0*/  IMAD.MOV.U32 R4, RZ, RZ, RZ ;  /* 0x000000ffff047224 */ /* 0x000fe400078e00ff */
[----:B------:R-:W-:-:S04]  /*1cdd0*/  IMAD.MOV.U32 R10, RZ, RZ, -0x1 ;  /* 0xffffffffff0a7424 */ /* 0x000fc800078e00ff */
[----:B------:R-:W-:Y:S04]  /*1cde0*/  WARPSYNC R10 ;  /* 0x0000000a00007348 */ /* 0x000fe80003800000 */
[----:B------:R1:W2:Y:S02]  /*1cdf0*/  SHFL.UP PT, R4, R0, R2, R4 ;  /* 0x0400000200047389 */ /* 0x0002a400000e0004 */
[----:B-1----:R-:W-:Y:S02]  /*1ce00*/  MOV R2, R3 ;  /* 0x0000000300027202 */ /* 0x002fe40000000f00 */
[----:B------:R-:W-:-:S04]  /*1ce10*/  MOV R3, 0x0 ;  /* 0x0000000000037802 */ /* 0x000fc80000000f00 */
[----:B--2---:R-:W-:Y:S05]  /*1ce20*/  RET.REL.NODEC R2 `(_ZN7cutlass13device_kernelIN5flash19enable_sm80_to_sm89INS1_16FlashAttnFwdSm80INS1_25CollectiveMainloopFwdSm80ILi8ELi1ELb0EN4cute5tupleIJNS5_1CILi128EEENS7_ILi48EEENS7_ILi256EEEEEELi256ENS_6half_tEfNS_4arch4Sm80ELb0ELb0ELb1ELb1ELb0ELb1ELb1ELb1EEENS1_21CollectiveEpilogueFwdINS6_IJS8_SA_S9_EEENS6_IJNS7_ILi1EEESI_SI_EEESC_SE_Li256ELb1ELb1ELb1ELb0EEENS1_36VarlenDynamicPersistentTileSchedulerILi128ELi48ELi256ELi256ELb1ELb1ELb0ELb0ELb1ELb1EEEEEEEEEvNT_6ParamsE) ;  /* 0xfffe31d002007950 */ /* 0x004fea0003c3ffff */
        .weak           $__internal_33_$__cuda_sm70_votesync_ballot
        .type           $__internal_33_$__cuda_sm70_votesync_ballot,@function
        .size           $__internal_33_$__cuda_sm70_votesync_ballot,(.L_x_5182 - $__internal_33_$__cuda_sm70_votesync_ballot)
$__internal_33_$__cuda_sm70_votesync_ballot:
[----:B------:R-:W-:Y:S01]  /*1ce30*/  ISETP.NE.U32.AND P0, PT, R0, 0x1, PT ;  /* 0x000000010000780c */ /* 0x000fe20003f05070 */
[----:B------:R-:W-:-:S04]  /*1ce40*/  IMAD.MOV.U32 R3, RZ, RZ, -0x1 ;  /* 0xffffffffff037424 */ /* 0x000fc800078e00ff */
[----:B------:R-:W-:Y:S08]  /*1ce50*/  WARPSYNC R3 ;  /* 0x0000000300007348 */ /* 0x000ff00003800000 */
[----:B------:R-:W-:-:S04]  /*1ce60*/  VOTE.ANY R0, PT, !P0 ;  /* 0x0000000000007806 */ /* 0x000fc800040e0100 */
[----:B------:R-:W-:Y:S01]  /*1ce70*/  LOP3.LUT R0, R0, R3, RZ, 0xc0, !PT ;  /* 0x0000000300007212 */ /* 0x000fe200078ec0ff */
[----:B------:R-:W-:-:S04]  /*1ce80*/  IMAD.MOV.U32 R3, RZ, RZ, 0x0 ;  /* 0x00000000ff037424 */ /* 0x000fc800078e00ff */
[----:B------:R-:W-:Y:S05]  /*1ce90*/  RET.REL.NODEC R2 `(_ZN7cutlass13device_kernelIN5flash19enable_sm80_to_sm89INS1_16FlashAttnFwdSm80INS1_25CollectiveMainloopFwdSm80ILi8ELi1ELb0EN4cute5tupleIJNS5_1CILi128EEENS7_ILi48EEENS7_ILi256EEEEEELi256ENS_6half_tEfNS_4arch4Sm80ELb0ELb0ELb1ELb1ELb0ELb1ELb1ELb1EEENS1_21CollectiveEpilogueFwdINS6_IJS8_SA_S9_EEENS6_IJNS7_ILi1EEESI_SI_EEESC_SE_Li256ELb1ELb1ELb1ELb0EEENS1_36VarlenDynamicPersistentTileSchedulerILi128ELi48ELi256ELi256ELb1ELb1ELb0ELb0ELb1ELb1EEEEEEEEEvNT_6ParamsE) ;  /* 0xfffe316002007950 */ /* 0x000fea0003c3ffff */
.L_x_1576:
        /* <DEDUP_REMOVED lines=14> */
.L_x_5182:


//--------------------- .text._ZN7cutlass13device_kernelIN5flash19enable_sm80_to_sm89INS1_16FlashAttnFwdSm80INS1_25CollectiveMainloopFwdSm80ILi8ELi1ELb0EN4cute5tupleIJNS5_1CILi128EEENS7_ILi64EEENS7_ILi256EEEEEELi256ENS_6half_tEfNS_4arch4Sm80ELb0ELb1ELb1ELb0ELb0ELb0ELb1ELb1EEENS1_21CollectiveEpilogueFwdINS6_IJS8_SA_S9_EEENS6_IJNS7_ILi1EEESI_SI_EEESC_SE_Li256ELb0ELb1ELb1ELb0EEENS1_19SingleTileSchedulerILb0ELb1ELb1ELi128EEEEEEEEEvNT_6ParamsE --------------------------
	.section	.text._ZN7cutlass13device_kernelIN5flash19enable_sm80_to_sm89INS1_16FlashAttnFwdSm80INS1_25CollectiveMainloopFwdSm80ILi8ELi1ELb0EN4cute5tupleIJNS5_1CILi128EEENS7_ILi64EEENS7_ILi256EEEEEELi256ENS_6half_tEfNS_4arch4Sm80ELb0ELb1ELb1ELb0ELb0ELb0ELb1ELb1EEENS1_21CollectiveEpilogueFwdINS6_IJS8_SA_S9_EEENS6_IJNS7_ILi1EEESI_SI_EEESC_SE_Li256ELb0ELb1ELb1ELb0EEENS1_19SingleTileSchedulerILb0ELb1ELb1ELi128EEEEEEEEEvNT_6ParamsE,"ax",@progbits
	.sectioninfo	@"SHI_REGISTERS=255"
	.align	128
.text._ZN7cutlass13device_kernelIN5flash19enable_sm80_to_sm89INS1_16FlashAttnFwdSm80INS1_25CollectiveMainloopFwdSm80ILi8ELi1ELb0EN4cute5tupleIJNS5_1CILi128EEENS7_ILi64EEENS7_ILi256EEEEEELi256ENS_6half_tEfNS_4arch4Sm80ELb0ELb1ELb1ELb0ELb0ELb0ELb1ELb1EEENS1_21CollectiveEpilogueFwdINS6_IJS8_SA_S9_EEENS6_IJNS7_ILi1EEESI_SI_EEESC_SE_Li256ELb0ELb1ELb1ELb0EEENS1_19SingleTileSchedulerILb0ELb1ELb1ELi128EEEEEEEEEvNT_6ParamsE:
        .type           _ZN7cutlass13device_kernelIN5flash19enable_sm80_to_sm89INS1_16FlashAttnFwdSm80INS1_25CollectiveMainloopFwdSm80ILi8ELi1ELb0EN4cute5tupleIJNS5_1CILi128EEENS7_ILi64EEENS7_ILi256EEEEEELi256ENS_6half_tEfNS_4arch4Sm80ELb0ELb1ELb1ELb0ELb0ELb0ELb1ELb1EEENS1_21CollectiveEpilogueFwdINS6_IJS8_SA_S9_EEENS6_IJNS7_ILi1EEESI_SI_EEESC_SE_Li256ELb0ELb1ELb1ELb0EEENS1_19SingleTileSchedulerILb0ELb1ELb1ELi128EEEEEEEEEvNT_6ParamsE,@function
        .size           _ZN7cutlass13device_kernelIN5flash19enable_sm80_to_sm89INS1_16FlashAttnFwdSm80INS1_25CollectiveMainloopFwdSm80ILi8ELi1ELb0EN4cute5tupleIJNS5_1CILi128EEENS7_ILi64EEENS7_ILi256EEEEEELi256ENS_6half_tEfNS_4arch4Sm80ELb0ELb1ELb1ELb0ELb0ELb0ELb1ELb1EEENS1_21CollectiveEpilogueFwdINS6_IJS8_SA_S9_EEENS6_IJNS7_ILi1EEESI_SI_EEESC_SE_Li256ELb0ELb1ELb1ELb0EEENS1_19SingleTileSchedulerILb0ELb1ELb1ELi128EEEEEEEEEvNT_6ParamsE,(.L_x_5187 - _ZN7cutlass13device_kernelIN5flash19enable_sm80_to_sm89INS1_16FlashAttnFwdSm80INS1_25CollectiveMainloopFwdSm80ILi8ELi1ELb0EN4cute5tupleIJNS5_1CILi128EEENS7_ILi64EEENS7_ILi256EEEEEELi256ENS_6half_tEfNS_4arch4Sm80ELb0ELb1ELb1ELb0ELb0ELb0ELb1ELb1EEENS1_21CollectiveEpilogueFwdINS6_IJS8_SA_S9_EEENS6_IJNS7_ILi1EEESI_SI_EEESC_SE_Li256ELb0ELb1ELb1ELb0EEENS1_19SingleTileSchedulerILb0ELb1ELb1ELi128EEEEEEEEEvNT_6ParamsE)
        .other          _ZN7cutlass13device_kernelIN5flash19enable_sm80_to_sm89INS1_16FlashAttnFwdSm80INS1_25CollectiveMainloopFwdSm80ILi8ELi1ELb0EN4cute5tupleIJNS5_1CILi128EEENS7_ILi64EEENS7_ILi256EEEEEELi256ENS_6half_tEfNS_4arch4Sm80ELb0ELb1ELb1ELb0ELb0ELb0ELb1ELb1EEENS1_21CollectiveEpilogueFwdINS6_IJS8_SA_S9_EEENS6_IJNS7_ILi1EEESI_SI_EEESC_SE_Li256ELb0ELb1ELb1ELb0EEENS1_19SingleTileSchedulerILb0ELb1ELb1ELi128EEEEEEEEEvNT_6ParamsE,@"STO_CUDA_ENTRY STV_DEFAULT"
_ZN7cutlass13device_kernelIN5flash19enable_sm80_to_sm89INS1_16FlashAttnFwdSm80INS1_25CollectiveMainloopFwdSm80ILi8ELi1ELb0EN4cute5tupleIJNS5_1CILi128EEENS7_ILi64EEENS7_ILi256EEEEEELi256ENS_6half_tEfNS_4arch4Sm80ELb0ELb1ELb1ELb0ELb0ELb0ELb1ELb1EEENS1_21CollectiveEpilogueFwdINS6_IJS8_SA_S9_EEENS6_IJNS7_ILi1EEESI_SI_EEESC_SE_Li256ELb0ELb1ELb1ELb0EEENS1_19SingleTileSchedulerILb0ELb1ELb1ELi128EEEEEEEEEvNT_6ParamsE:
        /* <DEDUP_REMOVED lines=18> */
.L_x_1577:
[----:B---3--:R-:W-:Y:S02]  /*0120*/  ULDC.64 UR4, c[0x0][0x550] ;  /* 0x0001540000047ab9 */ /* 0x008fe40000000a00 */
[----:B------:R-:W-:Y:S02]  /*0130*/  UISETP.NE.AND UP0, UPT, UR4, 0x1, UPT ;  /* 0x000000010400788c */ /* 0x000fe4000bf05270 */
[----:B------:R-:W-:-:S02]  /*0140*/  UIMAD.WIDE.U32 UR8, UR6, UR5, URZ ;  /* 0x00000005060872a5 */ /* 0x000fc4000f8e003f */
[----:B------:R-:W-:Y:S02]  /*0150*/  ULDC UR4, c[0x0][0x558] ;  /* 0x0001560000047ab9 */ /* 0x000fe40000000800 */
[----:B------:R-:W-:-:S05]  /*0160*/  UMOV UR10, UR6 ;  /* 0x00000006000a7c82 */ /* 0x000fca0008000000 */
[----:B------:R-:W-:-:S03]  /*0170*/  @UP0 USHF.R.U32.HI UR10, URZ, UR4, UR9 ;  /* 0x000000043f0a0299 */ /* 0x000fc60008011609 */
.L_x_1578:
        /* <DEDUP_REMOVED lines=14> */
[----:B------:R-:W-:Y:S02]  /*0260*/  UIADD3 UR13, UR11, -UR13, URZ ;  /* 0x8000000d0b0d7290 */ /* 0x000fe4000fffe03f */
[----:B------:R-:W-:Y:S02]  /*0270*/  ULDC UR5, c[0x0][0x1d0] ;  /* 0x0000740000057ab9 */ /* 0x000fe40000000800 */
[----:B-1----:R-:W-:-:S04]  /*0280*/  USHF.L.U32 UR9, UR8, 0x7, URZ ;  /* 0x0000000708097899 */ /* 0x002fc8000800063f */
[----:B------:R-:W-:-:S04]  /*0290*/  @UP2 UIADD3 UR14, UR9, 0x7f, URZ ;  /* 0x0000007f090e2890 */ /* 0x000fc8000fffe03f */
[----:B------:R-:W-:Y:S02]  /*02a0*/  UIMAD.WIDE.U32 UR14, UR14, UR6, URZ ;  /* 0x000000060e0e72a5 */ /* 0x000fe4000f8e003f */
[----:B------:R-:W-:Y:S02]  /*02b0*/  UIADD3 UR6, UR9, 0x7f, URZ ;  /* 0x0000007f09067890 */ /* 0x000fe4000fffe03f */
[----:B------:R-:W-:-:S04]  /*02c0*/  @UP2 USHF.R.U32.HI UR6, URZ, UR7, UR15 ;  /* 0x000000073f062299 */ /* 0x000fc8000801160f */
        /* <DEDUP_REMOVED lines=14> */
.L_x_1580:
[----:B------:R-:W-:Y:S02]  /*03b0*/  ULDC UR4, c[0x0][0x32c] ;  /* 0x0000cb0000047ab9 */ /* 0x000fe40000000800 */
[----:B------:R-:W-:-:S03]  /*03c0*/  UISETP.NE.AND UP0, UPT, UR11, UR4, UPT ;  /* 0x000000040b00728c */ /* 0x000fc6000bf05270 */
[----:B------:R-:W-:Y:S02]  /*03d0*/  ULDC.64 UR4, c[0x0][0x330] ;  /* 0x0000cc0000047ab9 */ /* 0x000fe40000000a00 */
[----:B------:R-:W-:-:S06]  /*03e0*/  UIMAD.WIDE.U32 UR14, UR7, UR4, URZ ;  /* 0x00000004070e72a5 */ /* 0x000fcc000f8e003f */
[----:B------:R-:W-:Y:S02]  /*03f0*/  @UP0 USHF.R.U32.HI UR7, URZ, UR5, UR15 ;  /* 0x000000053f070299 */ /* 0x000fe4000801160f */
.L_x_1581:
[----:B------:R-:W-:Y:S02]  /*0400*/  ULDC UR4, c[0x0][0x32c] ;  /* 0x0000cb0000047ab9 */ /* 0x000fe40000000800 */
[----:B------:R-:W-:-:S04]  /*0410*/  UIMAD UR4, UR7, UR4, UR4 ;  /* 0x00000004070472a4 */ /* 0x000fc8000f8e0204 */
[----:B------:R-:W-:-:S04]  /*0420*/  UISETP.LT.AND UP0, UPT, UR6, UR4, UPT ;  /* 0x000000040600728c */ /* 0x000fc8000bf01270 */
[----:B------:R-:W-:-:S03]  /*0430*/  USEL UR6, UR6, UR4, UP0 ;  /* 0x0000000406067287 */ /* 0x000fc60008000000 */
.L_x_1579:
[----:B------:R-:W-:Y:S01]  /*0440*/  ULDC.64 UR4, c[0x0][0x2c8] ;  /* 0x0000b20000047ab9 */ /* 0x000fe20000000a00 */
[----:B------:R-:W-:Y:S01]  /*0450*/  PLOP3.LUT P0, PT, PT, PT, UP1, 0x40, 0x0 ;  /* 0x000000000000781c */ /* 0x000fe20003f0e818 */
[----:B------:R-:W-:Y:S02]  /*0460*/  UMOV UR7, 0x3f ;  /* 0x0000003f00077882 */ /* 0x000fe40000000000 */
[----:B------:R-:W-:Y:S02]  /*0470*/  ULDC UR11, c[0x0][0x1d0] ;  /* 0x00007400000b7ab9 */ /* 0x000fe40000000800 */
[----:B------:R-:W-:Y:S02]  /*0480*/  UIMAD.WIDE.U32 UR14, UR9, UR4, URZ ;  /* 0x00000004090e72a5 */ /* 0x000fe4000f8e003f */
[----:B------:R-:W-:Y:S02]  /*0490*/  UIADD3 UR6, UR6, 0x3f, URZ ;  /* 0x0000003f06067890 */ /* 0x000fe4000fffe03f */
[----:B------:R-:W-:-:S02]  /*04a0*/  UIADD3 UR7, UR7, UR11, URZ ;  /* 0x0000000b07077290 */ /* 0x000fc4000fffe03f */
[----:B------:R-:W-:Y:S02]  /*04b0*/  UMOV UR4, UR9 ;  /* 0x0000000900047c82 */ /* 0x000fe40008000000 */
[----:B------:R-:W-:Y:S02]  /*04c0*/  @UP2 USHF.R.U32.HI UR4, URZ, UR5, UR15 ;  /* 0x000000053f042299 */ /* 0x000fe4000801160f */
[----:B------:R-:W-:Y:S02]  /*04d0*/  ULDC UR13, c[0x0][0x168] ;  /* 0x00005a00000d7ab9 */ /* 0x000fe40000000800 */
[----:B------:R-:W-:Y:S02]  /*04e0*/  USHF.R.S32.HI UR15, URZ, 0x1f, UR6 ;  /* 0x0000001f3f0f7899 */ /* 0x000fe40008011406 */
[----:B------:R-:W-:Y:S02]  /*04f0*/  USHF.R.S32.HI UR14, URZ, 0x1f, UR7 ;  /* 0x0000001f3f0e7899 */ /* 0x000fe40008011407 */
[----:B------:R-:W-:-:S02]  /*0500*/  UIADD3 UR11, UR11, -UR13, URZ ;  /* 0x8000000d0b0b7290 */ /* 0x000fc4000fffe03f */
[----:B------:R-:W-:Y:S02]  /*0510*/  ULEA.HI UR6, UR15, UR6, URZ, 0x6 ;  /* 0x000000060f067291 */ /* 0x000fe4000f8f303f */
[----:B------:R-:W-:Y:S02]  /*0520*/  ULEA.HI UR14, UR14, UR7, URZ, 0x6 ;  /* 0x000000070e0e7291 */ /* 0x000fe4000f8f303f */
[----:B------:R-:W-:Y:S02]  /*0530*/  UIADD3 UR4, UR11, UR4, URZ ;  /* 0x000000040b047290 */ /* 0x000fe4000fffe03f */
[----:B------:R-:W-:Y:S02]  /*0540*/  ULDC UR5, c[0x0][0x324] ;  /* 0x0000c90000057ab9 */ /* 0x000fe40000000800 */
[----:B------:R-:W-:Y:S02]  /*0550*/  USHF.R.S32.HI UR6, URZ, 0x6, UR6 ;  /* 0x000000063f067899 */ /* 0x000fe40008011406 */
[----:B------:R-:W-:-:S02]  /*0560*/  USHF.R.S32.HI UR14, URZ, 0x6, UR14 ;  /* 0x000000063f0e7899 */ /* 0x000fc4000801140e */
[----:B------:R-:W-:Y:S02]  /*0570*/  UIADD3 UR5, UR4, -UR5, URZ ;  /* 0x8000000504057290 */ /* 0x000fe4000fffe03f */
[----:B------:R-:W-:-:S04]  /*0580*/  UISETP.LT.AND UP0, UPT, UR14, UR6, UPT ;  /* 0x000000060e00728c */ /* 0x000fc8000bf01270 */
[----:B------:R-:W-:Y:S01]  /*0590*/  USEL UR6, UR14, UR6, UP0 ;  /* 0x000000060e067287 */ /* 0x000fe20008000000 */
[----:B------:R-:W-:Y:S01]  /*05a0*/  MOV R2, UR5 ;  /* 0x0000000500027c02 */ /* 0x000fe20008000f00 */
[----:B------:R-:W-:Y:S05]  /*05b0*/  @P0 BRA `(.L_x_1582) ;  /* 0x0000010000000947 */ /* 0x000fea0003800000 */
[----:B------:R-:W-:-:S04]  /*05c0*/  MOV R0, UR4 ;  /* 0x0000000400007c02 */ /* 0x000fc80008000f00 */
        /* <DEDUP_REMOVED lines=9> */
.L_x_1583:
[----:B------:R-:W-:-:S04]  /*0660*/  MOV R3, c[0x0][0x32c] ;  /* 0x0000cb0000037a02 */ /* 0x000fc80000000f00 */
[----:B------:R-:W-:-:S13]  /*0670*/  ISETP.NE.AND P0, PT, R3, 0x1, PT ;  /* 0x000000010300780c */ /* 0x000fda0003f05270 */
[----:B------:R-:W-:-:S05]  /*0680*/  @P0 IMAD.HI.U32 R3, R0, c[0x0][0x330], RZ ;  /* 0x0000cc0000030a27 */ /* 0x000fca00078e00ff */
[----:B------:R-:W-:-:S05]  /*0690*/  @P0 SHF.R.U32.HI R0, RZ, c[0x0][0x334], R3 ;  /* 0x0000cd00ff000a19 */ /* 0x000fca0000011603 */
.L_x_1584:
[----:B------:R-:W-:-:S05]  /*06a0*/  IMAD R0, R0, c[0x0][0x32c], RZ ;  /* 0x0000cb0000007a24 */ /* 0x000fca00078e02ff */
[----:B------:R-:W-:-:S04]  /*06b0*/  IMNMX R2, R2, R0, !PT ;  /* 0x0000000002027217 */ /* 0x000fc80007800200 */
.L_x_1582:
[----:B------:R-:W-:Y:S01]  /*06c0*/  SHF.R.S32.HI R0, RZ, 0x1f, R2 ;  /* 0x0000001fff007819 */ /* 0x000fe20000011402 */
[----:B------:R-:W-:Y:S02]  /*06d0*/  USHF.R.U32.HI UR5, URZ, 0x10, UR12 ;  /* 0x000000103f057899 */ /* 0x000fe4000801160c */
[----:B------:R-:W-:Y:S01]  /*06e0*/  ULDC UR4, c[0x0][0x338] ;  /* 0x0000ce0000047ab9 */ /* 0x000fe20000000800 */
[----:B------:R-:W-:Y:S01]  /*06f0*/  LEA.HI R0, R0, R2, RZ, 0x6 ;  /* 0x0000000200007211 */ /* 0x000fe200078f30ff */
[----:B------:R-:W-:-:S03]  /*0700*/  UISETP.NE.AND UP0, UPT, UR5, URZ, UPT ;  /* 0x0000003f0500728c */ /* 0x000fc6000bf05270 */
[----:B------:R-:W-:Y:S01]  /*0710*/  SHF.R.S32.HI R0, RZ, 0x6, R0 ;  /* 0x00000006ff007819 */ /* 0x000fe20000011400 */
[----:B------:R-:W-:-:S03]  /*0720*/  USEL UR4, UR5, UR4, UP0 ;  /* 0x0000000405047287 */ /* 0x000fc60008000000 */
[----:B------:R-:W-:Y:S01]  /*0730*/  IMNMX R9, RZ, R0, !PT ;  /* 0x00000000ff097217 */ /* 0x000fe20007800200 */
[----:B------:R-:W-:-:S03]  /*0740*/  IMAD.MOV.U32 R0, RZ, RZ, RZ ;  /* 0x000000ffff007224 */ /* 0x000fc600078e00ff */
[----:B------:R-:W-:-:S13]  /*0750*/  ISETP.LT.AND P0, PT, R9, UR6, PT ;  /* 0x0000000609007c0c */ /* 0x000fda000bf01270 */
[----:B------:R-:W-:Y:S05]  /*0760*/  @!P0 BRA `(.L_x_1585) ;  /* 0x000001f000008947 */ /* 0x000fea0003800000 */
[----:B------:R-:W-:Y:S01]  /*0770*/  IMAD.U32 R5, RZ, RZ, UR4 ;  /* 0x00000004ff057e24 */ /* 0x000fe2000f8e00ff */
[----:B------:R-:W-:-:S04]  /*0780*/  UIADD3 UR5, UR4, -0x1, UR6 ;  /* 0xffffffff04057890 */ /* 0x000fc8000fffe006 */
[----:B------:R-:W-:Y:S02]  /*0790*/  IABS R0, R5 ;  /* 0x0000000500007213 */ /* 0x000fe40000000000 */
[----:B------:R-:W-:-:S03]  /*07a0*/  IADD3 R8, -R9, UR5, RZ ;  /* 0x0000000509087c10 */ /* 0x000fc6000fffe1ff */
        /* <DEDUP_REMOVED lines=11> */
[----:B------:R-:W-:-:S04]  /*0860*/  IMAD.MOV R6, RZ, RZ, -R0 ;  /* 0x000000ffff067224 */ /* 0x000fc800078e0a00 */
        /* <DEDUP_REMOVED lines=9> */
[----:B------:R-:W-:Y:S02]  /*0900*/  LOP3.LUT R2, R8, UR4, RZ, 0x3c, !PT ;  /* 0x0000000408027c12 */ /* 0x000fe4000f8e3cff */
[----:B------:R-:W-:Y:S02]  /*0910*/  ISETP.NE.AND P1, PT, RZ, UR4, PT ;  /* 0x00000004ff007c0c */ /* 0x000fe4000bf25270 */
[----:B------:R-:W-:-:S07]  /*0920*/  ISETP.GE.AND P0, PT, R2, RZ, PT ;  /* 0x000000ff0200720c */ /* 0x000fce0003f06270 */
[----:B------:R-:W-:-:S06]  /*0930*/  @P2 IADD3 R0, R0, 0x1, RZ ;  /* 0x0000000100002810 */ /* 0x000fcc0007ffe0ff */
[----:B------:R-:W-:Y:S01]  /*0940*/  @!P0 IMAD.MOV R0, RZ, RZ, -R0 ;  /* 0x000000ffff008224 */ /* 0x000fe200078e0a00 */
[----:B------:R-:W-:Y:S02]  /*0950*/  @!P1 LOP3.LUT R0, RZ, UR4, RZ, 0x33, !PT ;  /* 0x00000004ff009c12 */ /* 0x000fe4000f8e33ff */
.L_x_1585:
[----:B------:R-:W-:Y:S01]  /*0960*/  ULOP3.LUT UR12, UR12, 0xffff, URZ, 0xc0, !UPT ;  /* 0x0000ffff0c0c7892 */ /* 0x000fe2000f8ec03f */
[----:B------:R-:W-:Y:S01]  /*0970*/  PLOP3.LUT P2, PT, PT, PT, PT, 0x80, 0x0 ;  /* 0x000000000000781c */ /* 0x000fe20003f4f070 */
[----:B------:R-:W-:Y:S01]  /*0980*/  IMAD.MOV.U32 R18, RZ, RZ, RZ ;  /* 0x000000ffff127224 */ /* 0x000fe200078e00ff */
[----:B------:R-:W-:Y:S01]  /*0990*/  MOV R17, RZ ;  /* 0x000000ff00117202 */ /* 0x000fe20000000f00 */
[----:B------:R-:W-:Y:S01]  /*09a0*/  CS2R R116, SRZ ;  /* 0x0000000000747805 */ /* 0x000fe2000001ff00 */
[----:B------:R-:W-:Y:S01]  /*09b0*/  CS2R R114, SRZ ;  /* 0x0000000000727805 */ /* 0x000fe2000001ff00 */
[----:B------:R-:W-:Y:S01]  /*09c0*/  IMAD R231, R0, UR12, R9 ;  /* 0x0000000c00e77c24 */ /* 0x000fe2000f8e0209 */
[----:B------:R-:W-:Y:S01]  /*09d0*/  ULDC.64 UR12, c[0x0][0x118] ;  /* 0x00004600000c7ab9 */ /* 0x000fe20000000a00 */
[----:B------:R-:W-:Y:S01]  /*09e0*/  CS2R R112, SRZ ;  /* 0x0000000000707805 */ /* 0x000fe2000001ff00 */
[----:B------:R-:W-:Y:S01]  /*09f0*/  CS2R R110, SRZ ;  /* 0x00000000006e7805 */ /* 0x000fe2000001ff00 */
[----:B------:R-:W-:Y:S01]  /*0a00*/  IMAD.IADD R0, R231, 0x1, R0 ;  /* 0x00000001e7007824 */ /* 0x000fe200078e0200 */
[----:B------:R-:W-:Y:S01]  /*0a10*/  CS2R R108, SRZ ;  /* 0x00000000006c7805 */ /* 0x000fe2000001ff00 */
[----:B------:R-:W-:Y:S01]  /*0a20*/  CS2R R106, SRZ ;  /* 0x00000000006a7805 */ /* 0x000fe2000001ff00 */
[----:B------:R-:W-:Y:S01]  /*0a30*/  CS2R R104, SRZ ;  /* 0x0000000000687805 */ /* 0x000fe2000001ff00 */
[----:B------:R-:W-:Y:S01]  /*0a40*/  CS2R R102, SRZ ;  /* 0x0000000000667805 */ /* 0x000fe2000001ff00 */
[----:B------:R-:W-:Y:S01]  /*0a50*/  IMNMX R172, R0, UR6, PT ;  /* 0x0000000600ac7c17 */ /* 0x000fe2000b800200 */
        /* <DEDUP_REMOVED lines=59> */
[----:B------:R-:W-:Y:S01]  /*0e10*/  USHF.R.S32.HI UR14, URZ, 0x1f, UR10 ;  /* 0x0000001f3f0e7899 */ /* 0x000fe2000801140a */
[----:B------:R-:W-:Y:S01]  /*0e20*/  SHF.R.S32.HI R124, RZ, 0x1f, R132 ;  /* 0x0000001fff7c7819 */ /* 0x000fe20000011484 */
[----:B------:R-:W-:Y:S01]  /*0e30*/  ULDC.64 UR4, c[0x0][0x1b8] ;  /* 0x00006e0000047ab9 */ /* 0x000fe20000000a00 */
[----:B------:R-:W-:-:S13]  /*0e40*/  ISETP.NE.AND.EX P4, PT, RZ, c[0x0][0x344], PT, P4 ;  /* 0x0000d100ff007a0c */ /* 0x000fda0003f85340 */
[----:B------:R-:W-:-:S04]  /*0e50*/  @P4 IMAD.MOV.U32 R2, RZ, RZ, 0x4 ;  /* 0x00000004ff024424 */ /* 0x000fc800078e00ff */
[----:B------:R-:W-:-:S05]  /*0e60*/  @P4 IMAD.WIDE R2, R26, R2, c[0x0][0x340] ;  /* 0x0000d0001a024625 */ /* 0x000fca00078e0202 */
[----:B------:R1:W2:Y:S01]  /*0e70*/  @P4 LDG.E R16, [R2.64] ;  /* 0x0000000c02104981 */ /* 0x0002a2000c1e1900 */
[----:B------:R-:W-:Y:S01]  /*0e80*/  UIMAD UR6, UR14, UR4, URZ ;  /* 0x000000040e0672a4 */ /* 0x000fe2000f8e023f */
[----:B------:R-:W-:Y:S01]  /*0e90*/  PLOP3.LUT P1, PT, PT, PT, UP2, 0x80, 0x0 ;  /* 0x000000000000781c */ /* 0x000fe20003f2f028 */
[----:B------:R-:W-:Y:S01]  /*0ea0*/  UIMAD.WIDE.U32 UR16, UR10, UR4, URZ ;  /* 0x000000040a1072a5 */ /* 0x000fe2000f8e003f */
[----:B------:R-:W-:Y:S01]  /*0eb0*/  PLOP3.LUT P0, PT, PT, PT, UP2, 0x80, 0x0 ;  /* 0x000000000000781c */ /* 0x000fe20003f0f028 */
[----:B------:R-:W-:Y:S01]  /*0ec0*/  UIMAD UR5, UR10, UR5, UR6 ;  /* 0x000000050a0572a4 */ /* 0x000fe2000f8e0206 */
[----:B------:R-:W-:Y:S01]  /*0ed0*/  SHF.R.S32.HI R17, RZ, 0x1f, R26 ;  /* 0x0000001fff117819 */ /* 0x000fe2000001141a */
[----:B------:R-:W-:Y:S01]  /*0ee0*/  ULDC UR4, c[0x0][0x2c4] ;  /* 0x0000b10000047ab9 */ /* 0x000fe20000000800 */
[----:B------:R-:W-:Y:S01]  /*0ef0*/  LEA.HI R9, R124, R132, RZ, 0x4 ;  /* 0x000000847c097211 */ /* 0x000fe200078f20ff */
[----:B------:R-:W-:Y:S01]  /*0f00*/  UIADD3 UR5, UR17, UR5, URZ ;  /* 0x0000000511057290 */ /* 0x000fe2000fffe03f */
[----:B------:R-:W-:Y:S01]  /*0f10*/  BSSY B0, `(.L_x_1587) ;  /* 0x00000b1000007945 */ /* 0x000fe20003800000 */
[----:B------:R-:W-:Y:S01]  /*0f20*/  IMAD R5, R17, c[0x0][0x1c0], RZ ;  /* 0x0000700011057a24 */ /* 0x000fe200078e02ff */
[----:B------:R-:W-:Y:S01]  /*0f30*/  SHF.R.S32.HI R8, RZ, 0x4, R9 ;  /* 0x00000004ff087819 */ /* 0x000fe20000011409 */
[----:B------:R-:W-:-:S02]  /*0f40*/  ULDC UR15, c[0x0][0x168] ;  /* 0x00005a00000f7ab9 */ /* 0x000fc40000000800 */
[----:B------:R-:W-:Y:S01]  /*0f50*/  IMAD R5, R26, c[0x0][0x1c4], R5 ;  /* 0x000071001a057a24 */ /* 0x000fe200078e0205 */
[----:B------:R-:W-:Y:S01]  /*0f60*/  LEA.HI R7, R9, R8, RZ, 0x1 ;  /* 0x0000000809077211 */ /* 0x000fe200078f08ff */
[----:B------:R-:W-:Y:S02]  /*0f70*/  UIMAD UR15, UR4, UR15, URZ ;  /* 0x0000000f040f72a4 */ /* 0x000fe4000f8e023f */
[----:B------:R-:W-:Y:S02]  /*0f80*/  ULDC.64 UR6, c[0x0][0x1e8] ;  /* 0x00007a0000067ab9 */ /* 0x000fe40000000a00 */
[----:B------:R-:W-:Y:S01]  /*0f90*/  UIMAD UR6, UR14, UR6, URZ ;  /* 0x000000060e0672a4 */ /* 0x000fe2000f8e023f */
[----:B-1----:R-:W-:Y:S01]  /*0fa0*/  LEA.HI R2, R124, R132, RZ, 0x3 ;  /* 0x000000847c027211 */ /* 0x002fe200078f18ff */
[----:B------:R-:W-:Y:S02]  /*0fb0*/  IMAD.U32 R3, RZ, RZ, UR17 ;  /* 0x00000011ff037e24 */ /* 0x000fe4000f8e00ff */
[----:B------:R-:W-:Y:S01]  /*0fc0*/  UIMAD UR6, UR10, UR7, UR6 ;  /* 0x000000070a0672a4 */ /* 0x000fe2000f8e0206 */
[----:B------:R-:W-:Y:S01]  /*0fd0*/  IMAD.U32 R3, RZ, RZ, UR5 ;  /* 0x00000005ff037e24 */ /* 0x000fe2000f8e00ff */
[----:B------:R-:W-:Y:S01]  /*0fe0*/  LOP3.LUT R0, R2, 0xfffffff8, RZ, 0xc0, !PT ;  /* 0xfffffff802007812 */ /* 0x000fe200078ec0ff */
[----:B------:R-:W-:Y:S01]  /*0ff0*/  ULDC.64 UR4, c[0x0][0x210] ;  /* 0x0000840000047ab9 */ /* 0x000fe20000000a00 */
[----:B------:R-:W-:Y:S01]  /*1000*/  SHF.R.S32.HI R22, RZ, 0x3, R2 ;  /* 0x00000003ff167819 */ /* 0x000fe20000011402 */
[----:B------:R-:W-:Y:S01]  /*1010*/  IMAD.U32 R2, RZ, RZ, UR16 ;  /* 0x00000010ff027e24 */ /* 0x000fe2000f8e00ff */
[----:B------:R-:W-:Y:S01]  /*1020*/  UIMAD UR4, UR14, UR4, URZ ;  /* 0x000000040e0472a4 */ /* 0x000fe2000f8e023f */
[----:B------:R-:W-:Y:S01]  /*1030*/  IMAD.IADD R23, R132, 0x1, -R0 ;  /* 0x0000000184177824 */ /* 0x000fe200078e0a00 */
[----:B------:R-:W-:Y:S01]  /*1040*/  IADD3 R28, R22, UR9, RZ ;  /* 0x00000009161c7c10 */ /* 0x000fe2000fffe0ff */
[----:B------:R-:W-:Y:S01]  /*1050*/  IMAD.WIDE.U32 R2, R26, c[0x0][0x1c0], R2 ;  /* 0x000070001a027a25 */ /* 0x000fe200078e0002 */
[----:B------:R-:W-:-:S03]  /*1060*/  UIMAD UR4, UR10, UR5, UR4 ;  /* 0x000000050a0472a4 */ /* 0x000fc6000f8e0204 */
[----:B------:R-:W-:Y:S02]  /*1070*/  IMAD R4, R23, 0x20, R22 ;  /* 0x0000002017047824 */ /* 0x000fe400078e0216 */
[----:B------:R-:W-:Y:S02]  /*1080*/  IMAD.IADD R3, R3, 0x1, R5 ;  /* 0x0000000103037824 */ /* 0x000fe400078e0205 */
[C---:B------:R-:W-:Y:S01]  /*1090*/  IMAD.SHL.U32 R10, R23.reuse, 0x8, RZ ;  /* 0x00000008170a7824 */ /* 0x040fe200078e00ff */
[----:B------:R-:W-:Y:S01]  /*10a0*/  IADD3 R4, R4, UR9, RZ ;  /* 0x0000000904047c10 */ /* 0x000fe2000fffe0ff */
[----:B------:R-:W-:-:S03]  /*10b0*/  IMAD.SHL.U32 R19, R23, 0x8, RZ ;  /* 0x0000000817137824 */ /* 0x000fc600078e00ff */
[----:B------:R-:W-:Y:S01]  /*10c0*/  SHF.R.S32.HI R11, RZ, 0x1f, R10 ;  /* 0x0000001fff0b7819 */ /* 0x000fe2000001140a */
[----:B------:R-:W-:Y:S01]  /*10d0*/  @P1 IMAD.HI.U32 R6, R4, c[0x0][0x2c8], RZ ;  /* 0x0000b20004061a27 */ /* 0x000fe200078e00ff */
[----:B------:R-:W-:Y:S02]  /*10e0*/  ISETP.GE.AND P1, PT, R28, UR15, PT ;  /* 0x0000000f1c007c0c */ /* 0x000fe4000bf26270 */
[----:B------:R-:W-:Y:S01]  /*10f0*/  IADD3 R20, R19, 0xc0, RZ ;  /* 0x000000c013147810 */ /* 0x000fe20007ffe0ff */
[----:B------:R-:W-:Y:S01]  /*1100*/  IMAD.MOV.U32 R0, RZ, RZ, R4 ;  /* 0x000000ffff007224 */ /* 0x000fe200078e0004 */
[----:B------:R-:W-:Y:S02]  /*1110*/  @P0 SHF.R.U32.HI R0, RZ, c[0x0][0x2cc], R6 ;  /* 0x0000b300ff000a19 */ /* 0x000fe40000011606 */
[----:B------:R-:W-:Y:S02]  /*1120*/  LOP3.LUT R6, R7, 0xfffffffe, RZ, 0xc0, !PT ;  /* 0xfffffffe07067812 */ /* 0x000fe400078ec0ff */
[----:B------:R-:W-:Y:S01]  /*1130*/  ISETP.GE.AND P5, PT, R20, c[0x0][0x198], PT ;  /* 0x0000660014007a0c */ /* 0x000fe20003fa6270 */
[----:B------:R-:W-:Y:S01]  /*1140*/  IMAD.MOV R5, RZ, RZ, -R0 ;  /* 0x000000ffff057224 */ /* 0x000fe200078e0a00 */
[----:B------:R-:W-:Y:S01]  /*1150*/  IADD3 R18, R10, 0x40, RZ ;  /* 0x000000400a127810 */ /* 0x000fe20007ffe0ff */
[----:B------:R-:W-:Y:S01]  /*1160*/  IMAD.IADD R29, R8, 0x1, -R6 ;  /* 0x00000001081d7824 */ /* 0x000fe200078e0a06 */
[----:B------:R-:W-:Y:S01]  /*1170*/  SHF.R.S32.HI R6, RZ, 0x1f, R0 ;  /* 0x0000001fff067819 */ /* 0x000fe20000011400 */
[----:B------:R-:W-:Y:S01]  /*1180*/  IMAD R5, R5, c[0x0][0x2c4], R4 ;  /* 0x0000b10005057a24 */ /* 0x000fe200078e0204 */
[----:B------:R-:W-:Y:S01]  /*1190*/  IADD3 R8, R28, 0x20, RZ ;  /* 0x000000201c087810 */ /* 0x000fe20007ffe0ff */
[----:B------:R-:W-:Y:S01]  /*11a0*/  IMAD.SHL.U32 R4, R22, 0x40, RZ ;  /* 0x0000004016047824 */ /* 0x000fe200078e00ff */
[----:B------:R-:W-:Y:S01]  /*11b0*/  @!P1 SHF.R.S32.HI R13, RZ, 0x1f, R20 ;  /* 0x0000001fff0d9819 */ /* 0x000fe20000011414 */
[----:B------:R-:W-:Y:S01]  /*11c0*/  IMAD R6, R6, c[0x0][0x1b0], RZ ;  /* 0x00006c0006067a24 */ /* 0x000fe200078e02ff */
[----:B------:R-:W-:Y:S01]  /*11d0*/  ISETP.GE.AND P0, PT, R8, UR15, PT ;  /* 0x0000000f08007c0c */ /* 0x000fe2000bf06270 */
[----:B------:R-:W-:Y:S01]  /*11e0*/  IMAD.WIDE.U32 R2, R0, c[0x0][0x1b0], R2 ;  /* 0x00006c0000027a25 */ /* 0x000fe200078e0002 */
[----:B------:R-:W-:-:S02]  /*11f0*/  LOP3.LUT R4, R4, 0x1c0, RZ, 0xc0, !PT ;  /* 0x000001c004047812 */ /* 0x000fc400078ec0ff */
[----:B------:R-:W-:Y:S01]  /*1200*/  @!P1 LEA.HI R20, R13, R20, RZ, 0x3 ;  /* 0x000000140d149211 */ /* 0x000fe200078f18ff */
[----:B------:R-:W-:Y:S01]  /*1210*/  IMAD R0, R0, c[0x0][0x1b4], R6 ;  /* 0x00006d0000007a24 */ /* 0x000fe200078e0206 */
[----:B------:R-:W-:Y:S02]  /*1220*/  LOP3.LUT R7, R4, 0x38, R10, 0xf8, !PT ;  /* 0x0000003804077812 */ /* 0x000fe400078ef80a */
[----:B------:R-:W-:Y:S01]  /*1230*/  SHF.R.U32.HI R4, RZ, 0x3, R4 ;  /* 0x00000003ff047819 */ /* 0x000fe20000011604 */
[----:B------:R-:W-:Y:S01]  /*1240*/  IMAD.IADD R3, R3, 0x1, R0 ;  /* 0x0000000103037824 */ /* 0x000fe200078e0200 */
[----:B------:R-:W-:Y:S02]  /*1250*/  IADD3 R6, R10, 0x80, RZ ;  /* 0x000000800a067810 */ /* 0x000fe40007ffe0ff */
[----:B------:R-:W-:Y:S01]  /*1260*/  LOP3.LUT R7, R7, R4, RZ, 0x3c, !PT ;  /* 0x0000000407077212 */ /* 0x000fe200078e3cff */
[----:B------:R-:W-:Y:S01]  /*1270*/  IMAD.WIDE.U32 R2, R5, c[0x0][0x1a8], R2 ;  /* 0x00006a0005027a25 */ /* 0x000fe200078e0002 */
[----:B------:R-:W-:-:S02]  /*1280*/  SHF.R.S32.HI R4, RZ, 0x1f, R5 ;  /* 0x0000001fff047819 */ /* 0x000fc40000011405 */
[----:B------:R-:W-:Y:S02]  /*1290*/  ISETP.GE.AND P2, PT, R6, c[0x0][0x1d4], PT ;  /* 0x0000750006007a0c */ /* 0x000fe40003f46270 */
[----:B------:R-:W-:Y:S01]  /*12a0*/  LEA.HI R6, R124, R132, RZ, 0x6 ;  /* 0x000000847c067211 */ /* 0x000fe200078f30ff */
[----:B------:R-:W-:Y:S01]  /*12b0*/  IMAD R0, R4, c[0x0][0x1a8], RZ ;  /* 0x00006a0004007a24 */ /* 0x000fe200078e02ff */
[----:B------:R-:W-:Y:S02]  /*12c0*/  LEA R27, P3, R2, c[0x0][0x160], 0x1 ;  /* 0x00005800021b7a11 */ /* 0x000fe400078608ff */
[----:B------:R-:W-:Y:S01]  /*12d0*/  @!P1 LOP3.LUT R20, R20, 0xfffffff8, RZ, 0xc0, !PT ;  /* 0xfffffff814149812 */ /* 0x000fe200078ec0ff */
[----:B------:R-:W-:Y:S01]  /*12e0*/  IMAD.SHL.U32 R4, R6, 0x8, RZ ;  /* 0x0000000806047824 */ /* 0x000fe200078e00ff */
[----:B------:R-:W-:Y:S01]  /*12f0*/  IADD3 R6, R19, 0x80, RZ ;  /* 0x0000008013067810 */ /* 0x000fe20007ffe0ff */
[----:B------:R-:W-:-:S03]  /*1300*/  IMAD R0, R5, c[0x0][0x1ac], R0 ;  /* 0x00006b0005007a24 */ /* 0x000fc600078e0200 */
[----:B------:R-:W-:Y:S01]  /*1310*/  LOP3.LUT R225, R7, 0xfffffe00, R4, 0xf8, !PT ;  /* 0xfffffe0007e17812 */ /* 0x000fe200078ef804 */
[----:B------:R-:W-:Y:S01]  /*1320*/  IMAD.IADD R0, R3, 0x1, R0 ;  /* 0x0000000103007824 */ /* 0x000fe200078e0200 */
[----:B------:R-:W-:Y:S02]  /*1330*/  LOP3.LUT R4, R9, 0xfffffff0, RZ, 0xc0, !PT ;  /* 0xfffffff009047812 */ /* 0x000fe400078ec0ff */
[----:B------:R-:W-:Y:S02]  /*1340*/  SHF.R.S32.HI R7, RZ, 0x1f, R22 ;  /* 0x0000001fff077819 */ /* 0x000fe40000011416 */
[----:B------:R-:W-:Y:S01]  /*1350*/  LEA.HI.X R25, R2, c[0x0][0x164], R0, 0x1, P3 ;  /* 0x0000590002197a11 */ /* 0x000fe200018f0c00 */
[----:B------:R-:W-:Y:S01]  /*1360*/  IMAD.IADD R8, R132, 0x1, -R4 ;  /* 0x0000000184087824 */ /* 0x000fe200078e0a04 */
[----:B------:R-:W-:Y:S01]  /*1370*/  @!P1 SHF.R.S32.HI R5, RZ, 0x1f, R6 ;  /* 0x0000001fff059819 */ /* 0x000fe20000011406 */
[----:B------:R-:W-:Y:S01]  /*1380*/  IMAD R0, R7, c[0x0][0x1e0], RZ ;  /* 0x0000780007007a24 */ /* 0x000fe200078e02ff */
[----:B------:R-:W-:Y:S01]  /*1390*/  ISETP.GE.AND P6, PT, R6, c[0x0][0x198], PT ;  /* 0x0000660006007a0c */ /* 0x000fe20003fc6270 */
[----:B------:R-:W-:Y:S01]  /*13a0*/  SHFL.IDX PT, R3, R25, RZ, 0x181f ;  /* 0x00181fff19037589 */ /* 0x000fe200000e0000 */
[----:B------:R-:W-:Y:S01]  /*13b0*/  SHF.R.S32.HI R2, RZ, 0x1f, R8 ;  /* 0x0000001fff027819 */ /* 0x000fe20000011408 */
[----:B------:R-:W-:Y:S01]  /*13c0*/  IMAD R0, R22, c[0x0][0x1e4], R0 ;  /* 0x0000790016007a24 */ /* 0x000fe200078e0200 */
[----:B------:R-:W-:Y:S01]  /*13d0*/  @!P1 LEA.HI R15, R5, R6, RZ, 0x3 ;  /* 0x00000006050f9211 */ /* 0x000fe200078f18ff */
[----:B------:R-:W-:Y:S01]  /*13e0*/  IMAD R6, R7, c[0x0][0x208], RZ ;  /* 0x0000820007067a24 */ /* 0x000fe200078e02ff */
[----:B------:R-:W-:Y:S01]  /*13f0*/  LEA.HI R24, R2, R8, RZ, 0x3 ;  /* 0x0000000802187211 */ /* 0x000fe200078f18ff */
[----:B------:R-:W-:Y:S01]  /*1400*/  IMAD.WIDE.U32 R4, R22, c[0x0][0x1e0], R10 ;  /* 0x0000780016047a25 */ /* 0x000fe200078e000a */
[----:B------:R-:W1:Y:S02]  /*1410*/  SHFL.IDX PT, R2, R27, RZ, 0x181f ;  /* 0x00181fff1b027589 */ /* 0x000e6400000e0000 */
[----:B------:R-:W-:Y:S01]  /*1420*/  LOP3.LUT R14, R24, 0xfffffff8, RZ, 0xc0, !PT ;  /* 0xfffffff8180e7812 */ /* 0x000fe200078ec0ff */
[----:B------:R-:W-:-:S02]  /*1430*/  IMAD R12, R22, c[0x0][0x20c], R6 ;  /* 0x00008300160c7a24 */ /* 0x000fc400078e0206 */
[----:B------:R-:W-:-:S04]  /*1440*/  IMAD.WIDE.U32 R6, R22, c[0x0][0x208], R10 ;  /* 0x0000820016067a25 */ /* 0x000fc800078e000a */
[----:B------:R-:W-:Y:S02]  /*1450*/  IMAD.IADD R9, R5, 0x1, R0 ;  /* 0x0000000105097824 */ /* 0x000fe400078e0200 */
[----:B------:R-:W-:Y:S01]  /*1460*/  IMAD.IADD R21, R8, 0x1, -R14 ;  /* 0x0000000108157824 */ /* 0x000fe200078e0a0e */
[----:B------:R-:W-:Y:S01]  /*1470*/  @!P1 LOP3.LUT R14, R15, 0xfffffff8, RZ, 0xc0, !PT ;  /* 0xfffffff80f0e9812 */ /* 0x000fe200078ec0ff */
[----:B------:R-:W-:Y:S02]  /*1480*/  IMAD.IADD R5, R7, 0x1, R12 ;  /* 0x0000000107057824 */ /* 0x000fe400078e020c */
[----:B------:R-:W-:Y:S02]  /*1490*/  IMAD.MOV.U32 R8, RZ, RZ, R4 ;  /* 0x000000ffff087224 */ /* 0x000fe400078e0004 */
[----:B------:R-:W-:Y:S02]  /*14a0*/  IMAD.U32 R12, RZ, RZ, UR10 ;  /* 0x0000000aff0c7e24 */ /* 0x000fe4000f8e00ff */
[----:B------:R-:W-:-:S02]  /*14b0*/  IMAD.U32 R0, RZ, RZ, UR10 ;  /* 0x0000000aff007e24 */ /* 0x000fc4000f8e00ff */
[----:B------:R-:W-:Y:S02]  /*14c0*/  IMAD.MOV.U32 R4, RZ, RZ, R6 ;  /* 0x000000ffff047224 */ /* 0x000fe400078e0006 */
[----:B------:R-:W-:-:S04]  /*14d0*/  IMAD.WIDE.U32 R12, R12, c[0x0][0x1e8], R8 ;  /* 0x00007a000c0c7a25 */ /* 0x000fc800078e0008 */
[----:B------:R-:W-:Y:S01]  /*14e0*/  IMAD.WIDE.U32 R8, R0, c[0x0][0x210], R4 ;  /* 0x0000840000087a25 */ /* 0x000fe200078e0004 */
[C---:B-1----:R-:W-:Y:S02]  /*14f0*/  @!P1 LEA R4, P3, R19.reuse, R2, 0x1 ;  /* 0x0000000213049211 */ /* 0x042fe400078608ff */
[----:B------:R-:W-:Y:S01]  /*1500*/  @!P1 SHF.R.S32.HI R0, RZ, 0x1f, R18 ;  /* 0x0000001fff009819 */ /* 0x000fe20000011412 */
[----:B------:R-:W-:Y:S01]  /*1510*/  @!P1 IMAD.WIDE R14, R14, 0x2, R2 ;  /* 0x000000020e0e9825 */ /* 0x000fe200078e0202 */
[C---:B------:R-:W-:Y:S02]  /*1520*/  @!P1 LEA.HI.X R5, R19.reuse, R3, R11, 0x1, P3 ;  /* 0x0000000313059211 */ /* 0x040fe400018f0c0b */
[----:B------:R-:W-:Y:S02]  /*1530*/  ISETP.GE.AND P3, PT, R19, c[0x0][0x198], PT ;  /* 0x0000660013007a0c */ /* 0x000fe40003f66270 */
[----:B------:R-:W-:Y:S02]  /*1540*/  @!P1 LEA.HI R0, R0, R18, RZ, 0x3 ;  /* 0x0000001200009211 */ /* 0x000fe400078f18ff */
[----:B------:R-:W-:-:S02]  /*1550*/  IADD3 R13, R13, UR6, RZ ;  /* 0x000000060d0d7c10 */ /* 0x000fc4000fffe0ff */
[--C-:B--2---:R-:W-:Y:S01]  /*1560*/  @P4 SHF.R.S32.HI R7, RZ, 0x1f, R16.reuse ;  /* 0x0000001fff074819 */ /* 0x104fe20000011410 */
[----:B------:R-:W-:Y:S01]  /*1570*/  @P4 IMAD.MOV.U32 R6, RZ, RZ, R16 ;  /* 0x000000ffff064224 */ /* 0x000fe200078e0010 */
[----:B------:R-:W-:Y:S01]  /*1580*/  @!P1 LOP3.LUT R16, R0, 0xfffffff8, RZ, 0xc0, !PT ;  /* 0xfffffff800109812 */ /* 0x000fe200078ec0ff */
[----:B------:R-:W-:Y:S02]  /*1590*/  @!P4 IMAD.MOV.U32 R6, RZ, RZ, R26 ;  /* 0x000000ffff06c224 */ /* 0x000fe400078e001a */
[----:B------:R-:W-:Y:S01]  /*15a0*/  @!P4 IMAD.MOV.U32 R7, RZ, RZ, R17 ;  /* 0x000000ffff07c224 */ /* 0x000fe200078e0011 */
[----:B------:R-:W-:Y:S01]  /*15b0*/  ISETP.GE.AND P4, PT, R19, c[0x0][0x198], PT ;  /* 0x0000660013007a0c */ /* 0x000fe20003f86270 */
[----:B------:R-:W-:Y:S01]  /*15c0*/  @!P1 IMAD.SHL.U32 R0, R225, 0x2, RZ ;  /* 0x00000002e1009824 */ /* 0x000fe200078e00ff */
[----:B------:R-:W-:Y:S01]  /*15d0*/  ISETP.GE.AND P4, PT, R18, c[0x0][0x198], PT ;  /* 0x0000660012007a0c */ /* 0x000fe20003f86270 */
[----:B------:R-:W-:-:S03]  /*15e0*/  @!P1 IMAD.WIDE R16, R16, 0x2, R2 ;  /* 0x0000000210109825 */ /* 0x000fc600078e0202 */
[----:B------:R-:W-:Y:S01]  /*15f0*/  @!PT LDS RZ, [RZ] ;  /* 0x00000000fffff984 */ /* 0x000fe20000000800 */
[----:B------:R1:W-:Y:S01]  /*1600*/  @!P1 LDGSTS.E.BYPASS.LTC128B.128 [R0+0x10100], [R4.64], !P3 ;  /* 0x1010000004009fae */ /* 0x0003e2000d901d4c */
[----:B------:R-:W-:Y:S01]  /*1610*/  @!P1 IMAD.WIDE R2, R20, 0x2, R2 ;  /* 0x0000000214029825 */ /* 0x000fe200078e0202 */
[----:B------:R-:W-:Y:S02]  /*1620*/  P2R R26, PR, RZ, 0x10 ;  /* 0x00000010ff1a7803 */ /* 0x000fe40000000000 */
[----:B------:R-:W-:Y:S01]  /*1630*/  ISETP.GE.AND P3, PT, R18, c[0x0][0x1d4], PT ;  /* 0x0000750012007a0c */ /* 0x000fe20003f66270 */
[----:B------:R-:W-:-:S04]  /*1640*/  IMAD.WIDE.U32 R34, R6, c[0x0][0x1f0], R12 ;  /* 0x00007c0006227a25 */ /* 0x000fc800078e000c */
[----:B------:R2:W-:Y:S01]  /*1650*/  @!P1 LDGSTS.E.BYPASS.LTC128B.128 [R0+0x14100], [R16.64], !P4 ;  /* 0x1410000010009fae */ /* 0x0005e2000e101d4c */
[----:B------:R-:W-:-:S03]  /*1660*/  ISETP.GE.AND P4, PT, R10, c[0x0][0x1d4], PT ;  /* 0x000075000a007a0c */ /* 0x000fc60003f86270 */
[----:B------:R3:W-:Y:S04]  /*1670*/  @!P1 LDGSTS.E.BYPASS.LTC128B.128 [R0+0x18100], [R14.64], !P6 ;  /* 0x181000000e009fae */ /* 0x0007e8000f101d4c */
[----:B------:R4:W-:Y:S01]  /*1680*/  @!P1 LDGSTS.E.BYPASS.LTC128B.128 [R0+0x1c100], [R2.64], !P5 ;  /* 0x1c10000002009fae */ /* 0x0009e2000e901d4c */
[----:B------:R-:W-:-:S03]  /*1690*/  LOP3.LUT P1, RZ, R21, 0x2, RZ, 0xc0, !PT ;  /* 0x0000000215ff7812 */ /* 0x000fc6000782c0ff */
[----:B------:R4:W-:Y:S01]  /*16a0*/  STL.64 [R1+0x38], R34 ;  /* 0x0000382201007387 */ /* 0x0009e20000100a00 */
[----:B-1----:R-:W-:Y:S02]  /*16b0*/  IMAD.SHL.U32 R4, R21, 0x40, RZ ;  /* 0x0000004015047824 */ /* 0x002fe400078e00ff */
[----:B------:R-:W-:Y:S02]  /*16c0*/  IMAD R5, R7, c[0x0][0x1f0], RZ ;  /* 0x00007c0007057a24 */ /* 0x000fe400078e02ff */
[----:B--2---:R-:W-:Y:S02]  /*16d0*/  IMAD.MOV.U32 R16, RZ, RZ, 0x20 ;  /* 0x00000020ff107424 */ /* 0x004fe400078e00ff */
[----:B---3--:R-:W-:Y:S02]  /*16e0*/  IMAD R14, R6, c[0x0][0x1f4], R5 ;  /* 0x00007d00060e7a24 */ /* 0x008fe400078e0205 */
[----:B------:R-:W-:Y:S02]  /*16f0*/  IMAD.SHL.U32 R5, R24, 0x40, RZ ;  /* 0x0000004018057824 */ /* 0x000fe400078e00ff */
[----:B----4-:R-:W-:Y:S01]  /*1700*/  IMAD.SHL.U32 R2, R29, 0x8, RZ ;  /* 0x000000081d027824 */ /* 0x010fe200078e00ff */
[----:B------:R-:W-:Y:S01]  /*1710*/  LOP3.LUT R0, R4, 0x1c0, RZ, 0xc0, !PT ;  /* 0x000001c004007812 */ /* 0x000fe200078ec0ff */
[----:B------:R-:W-:Y:S01]  /*1720*/  IMAD.IADD R37, R35, 0x1, R14 ;  /* 0x0000000123257824 */ /* 0x000fe200078e020e */
[----:B------:R-:W-:Y:S01]  /*1730*/  IADD3 R3, R9, UR4, RZ ;  /* 0x0000000409037c10 */ /* 0x000fe2000fffe0ff */
[----:B------:R-:W-:Y:S01]  /*1740*/  IMAD.MOV.U32 R4, RZ, RZ, 0x10 ;  /* 0x00000010ff047424 */ /* 0x000fe200078e00ff */
[----:B------:R-:W-:Y:S01]  /*1750*/  LOP3.LUT R2, R0, 0x8, R2, 0xf8, !PT ;  /* 0x0000000800027812 */ /* 0x000fe200078ef802 */
[----:B------:R1:W2:Y:S01]  /*1760*/  SHFL.IDX PT, R9, R25, 0x1, 0x181f ;  /* 0x00381f0019097f89 */ /* 0x0002a200000e0000 */
[----:B------:R-:W-:-:S02]  /*1770*/  SHF.R.U32.HI R0, RZ, 0x3, R0 ;  /* 0x00000003ff007819 */ /* 0x000fc40000011600 */
[----:B------:R-:W-:Y:S02]  /*1780*/  SEL R4, R4, 0xfffffff0, !P1 ;  /* 0xfffffff004047807 */ /* 0x000fe40004800000 */
[----:B------:R-:W-:Y:S01]  /*1790*/  LOP3.LUT R15, R2, R0, RZ, 0x3c, !PT ;  /* 0x00000000020f7212 */ /* 0x000fe200078e3cff */
[----:B------:R-:W-:Y:S01]  /*17a0*/  IMAD R0, R7, c[0x0][0x218], RZ ;  /* 0x0000860007007a24 */ /* 0x000fe200078e02ff */
[----:B------:R-:W-:Y:S01]  /*17b0*/  LOP3.LUT P1, RZ, R21, 0x4, RZ, 0xc0, !PT ;  /* 0x0000000415ff7812 */ /* 0x000fe2000782c0ff */
[----:B------:R-:W-:Y:S01]  /*17c0*/  IMAD.MOV.U32 R2, RZ, RZ, R8 ;  /* 0x000000ffff027224 */ /* 0x000fe200078e0008 */
[----:B------:R-:W-:Y:S01]  /*17d0*/  LOP3.LUT R5, R15, 0xfffffe00, R5, 0xf8, !PT ;  /* 0xfffffe000f057812 */ /* 0x000fe200078ef805 */
[----:B------:R-:W-:Y:S01]  /*17e0*/  IMAD R7, R6, c[0x0][0x21c], R0 ;  /* 0x0000870006077a24 */ /* 0x000fe200078e0200 */
[----:B------:R-:W-:Y:S01]  /*17f0*/  IADD3 R0, R10, 0xc0, RZ ;  /* 0x000000c00a007810 */ /* 0x000fe20007ffe0ff */
[----:B------:R-:W-:Y:S01]  /*1800*/  IMAD.WIDE.U32 R32, R6, c[0x0][0x218], R2 ;  /* 0x0000860006207a25 */ /* 0x000fe200078e0002 */
[----:B------:R1:W3:Y:S01]  /*1810*/  SHFL.IDX PT, R8, R27, 0x1, 0x181f ;  /* 0x00381f001b087f89 */ /* 0x0002e200000e0000 */
[----:B------:R-:W-:-:S02]  /*1820*/  SEL R2, R16, 0xffffffe0, !P1 ;  /* 0xffffffe010027807 */ /* 0x000fc40004800000 */
[----:B------:R-:W-:Y:S01]  /*1830*/  IMAD.IADD R31, R33, 0x1, R7 ;  /* 0x00000001211f7824 */ /* 0x000fe200078e0207 */
[----:B------:R1:W-:Y:S01]  /*1840*/  STL.64 [R1+0x40], R32 ;  /* 0x0000402001007387 */ /* 0x0003e20000100a00 */
[----:B------:R-:W-:-:S03]  /*1850*/  ISETP.GE.AND P1, PT, R0, c[0x0][0x1d4], PT ;  /* 0x0000750000007a0c */ /* 0x000fc60003f26270 */
[----:B------:R1:W-:Y:S04]  /*1860*/  STL [R1+0x34], R37 ;  /* 0x0000342501007387 */ /* 0x0003e80000100800 */
[----:B------:R1:W-:Y:S01]  /*1870*/  STL [R1+0x2c], R31 ;  /* 0x00002c1f01007387 */ /* 0x0003e20000100800 */
[----:B------:R-:W-:Y:S05]  /*1880*/  @P0 BRA `(.L_x_1588) ;  /* 0x0000019000000947 */ /* 0x000fea0003800000 */
[C---:B--2---:R-:W-:Y:S02]  /*1890*/  IADD3 R3, R19.reuse, 0x80, RZ ;  /* 0x0000008013037810 */ /* 0x044fe40007ffe0ff */
[C---:B------:R-:W-:Y:S02]  /*18a0*/  IADD3 R0, R19.reuse, 0xc0, RZ ;  /* 0x000000c013007810 */ /* 0x040fe40007ffe0ff */
[----:B---3--:R-:W-:Y:S02]  /*18b0*/  LEA R6, P0, R19, R8, 0x1 ;  /* 0x0000000813067211 */ /* 0x008fe400078008ff */
[----:B------:R-:W-:-:S02]  /*18c0*/  SHF.R.S32.HI R14, RZ, 0x1f, R18 ;  /* 0x0000001fff0e7819 */ /* 0x000fc40000011412 */
[----:B------:R-:W-:Y:S02]  /*18d0*/  SHF.R.S32.HI R12, RZ, 0x1f, R3 ;  /* 0x0000001fff0c7819 */ /* 0x000fe40000011403 */
[----:B------:R-:W-:Y:S02]  /*18e0*/  SHF.R.S32.HI R13, RZ, 0x1f, R0 ;  /* 0x0000001fff0d7819 */ /* 0x000fe40000011400 */
[----:B------:R-:W-:Y:S02]  /*18f0*/  P2R R17, PR, RZ, 0x2 ;  /* 0x00000002ff117803 */ /* 0x000fe40000000000 */
[C---:B------:R-:W-:Y:S02]  /*1900*/  LEA.HI.X R7, R19.reuse, R9, R11, 0x1, P0 ;  /* 0x0000000913077211 */ /* 0x040fe400000f0c0b */
[----:B------:R-:W-:Y:S02]  /*1910*/  LEA.HI R14, R14, R18, RZ, 0x3 ;  /* 0x000000120e0e7211 */ /* 0x000fe400078f18ff */
[----:B------:R-:W-:-:S02]  /*1920*/  ISETP.GE.AND P1, PT, R19, c[0x0][0x198], PT ;  /* 0x0000660013007a0c */ /* 0x000fc40003f26270 */
[----:B------:R-:W-:Y:S02]  /*1930*/  ISETP.NE.AND P0, PT, R26, RZ, PT ;  /* 0x000000ff1a00720c */ /* 0x000fe40003f05270 */
[----:B------:R-:W-:Y:S02]  /*1940*/  LEA.HI R3, R12, R3, RZ, 0x3 ;  /* 0x000000030c037211 */ /* 0x000fe400078f18ff */
[----:B------:R-:W-:Y:S02]  /*1950*/  LEA.HI R0, R13, R0, RZ, 0x3 ;  /* 0x000000000d007211 */ /* 0x000fe400078f18ff */
[----:B------:R-:W-:Y:S02]  /*1960*/  LOP3.LUT R14, R14, 0xfffffff8, RZ, 0xc0, !PT ;  /* 0xfffffff80e0e7812 */ /* 0x000fe400078ec0ff */
[----:B------:R-:W-:Y:S02]  /*1970*/  LOP3.LUT R3, R3, 0xfffffff8, RZ, 0xc0, !PT ;  /* 0xfffffff803037812 */ /* 0x000fe400078ec0ff */
[----:B------:R-:W-:Y:S01]  /*1980*/  LOP3.LUT R16, R0, 0xfffffff8, RZ, 0xc0, !PT ;  /* 0xfffffff800107812 */ /* 0x000fe200078ec0ff */
[----:B------:R-:W-:-:S02]  /*1990*/  IMAD.SHL.U32 R0, R225, 0x2, RZ ;  /* 0x00000002e1007824 */ /* 0x000fc400078e00ff */
[----:B------:R-:W-:-:S03]  /*19a0*/  IMAD.WIDE R14, R14, 0x2, R8 ;  /* 0x000000020e0e7825 */ /* 0x000fc600078e0208 */
[----:B------:R2:W-:Y:S01]  /*19b0*/  LDGSTS.E.BYPASS.LTC128B.128 [R0+0x11100], [R6.64], !P1 ;  /* 0x1110000006007fae */ /* 0x0005e2000c901d4c */
[--C-:B------:R-:W-:Y:S01]  /*19c0*/  IMAD.WIDE R12, R3, 0x2, R8.reuse ;  /* 0x00000002030c7825 */ /* 0x100fe200078e0208 */
[----:B------:R-:W-:Y:S02]  /*19d0*/  ISETP.NE.AND P1, PT, R17, RZ, PT ;  /* 0x000000ff1100720c */ /* 0x000fe40003f25270 */
[----:B------:R2:W-:Y:S01]  /*19e0*/  LDGSTS.E.BYPASS.LTC128B.128 [R0+0x15100], [R14.64], !P0 ;  /* 0x151000000e007fae */ /* 0x0005e2000c101d4c */
[----:B------:R-:W-:-:S03]  /*19f0*/  IMAD.WIDE R8, R16, 0x2, R8 ;  /* 0x0000000210087825 */ /* 0x000fc600078e0208 */
[----:B------:R2:W-:Y:S04]  /*1a00*/  LDGSTS.E.BYPASS.LTC128B.128 [R0+0x19100], [R12.64], !P6 ;  /* 0x191000000c007fae */ /* 0x0005e8000f101d4c */
[----:B------:R2:W-:Y:S03]  /*1a10*/  LDGSTS.E.BYPASS.LTC128B.128 [R0+0x1d100], [R8.64], !P5 ;  /* 0x1d10000008007fae */ /* 0x0005e6000e901d4c */
.L_x_1588:
[----:B--2---:R-:W-:Y:S05]  /*1a20*/  BSYNC B0 ;  /* 0x0000000000007941 */ /* 0x004fea0003800000 */
.L_x_1587:
[----:B------:R-:W-:Y:S01]  /*1a30*/  IADD3 R0, R28, 0x40, RZ ;  /* 0x000000401c007810 */ /* 0x000fe20007ffe0ff */
[----:B------:R2:W4:Y:S01]  /*1a40*/  SHFL.IDX PT, R7, R25, 0x2, 0x181f ;  /* 0x00581f0019077f89 */ /* 0x00052200000e0000 */
[----:B------:R-:W-:Y:S02]  /*1a50*/  BSSY B0, `(.L_x_1589) ;  /* 0x000001e000007945 */ /* 0x000fe40003800000 */
[----:B------:R-:W-:Y:S01]  /*1a60*/  ISETP.GE.AND P0, PT, R0, UR15, PT ;  /* 0x0000000f00007c0c */ /* 0x000fe2000bf06270 */
[----:B------:R2:W1:-:S12]  /*1a70*/  SHFL.IDX PT, R6, R27, 0x2, 0x181f ;  /* 0x00581f001b067f89 */ /* 0x00045800000e0000 */
[----:B------:R-:W-:Y:S05]  /*1a80*/  @P0 BRA `(.L_x_1590) ;  /* 0x000001a000000947 */ /* 0x000fea0003800000 */
[C---:B------:R-:W-:Y:S02]  /*1a90*/  IADD3 R3, R19.reuse, 0x80, RZ ;  /* 0x0000008013037810 */ /* 0x040fe40007ffe0ff */
[C---:B------:R-:W-:Y:S02]  /*1aa0*/  IADD3 R0, R19.reuse, 0xc0, RZ ;  /* 0x000000c013007810 */ /* 0x040fe40007ffe0ff */
[----:B-1-3--:R-:W-:Y:S02]  /*1ab0*/  LEA R8, P0, R19, R6, 0x1 ;  /* 0x0000000613087211 */ /* 0x00afe400078008ff */
[----:B------:R-:W-:Y:S02]  /*1ac0*/  SHF.R.S32.HI R14, RZ, 0x1f, R18 ;  /* 0x0000001fff0e7819 */ /* 0x000fe40000011412 */
[----:B------:R-:W-:Y:S02]  /*1ad0*/  SHF.R.S32.HI R12, RZ, 0x1f, R3 ;  /* 0x0000001fff0c7819 */ /* 0x000fe40000011403 */
[----:B------:R-:W-:-:S02]  /*1ae0*/  SHF.R.S32.HI R13, RZ, 0x1f, R0 ;  /* 0x0000001fff0d7819 */ /* 0x000fc40000011400 */
[----:B------:R-:W-:Y:S02]  /*1af0*/  P2R R17, PR, RZ, 0x2 ;  /* 0x00000002ff117803 */ /* 0x000fe40000000000 */
[C---:B----4-:R-:W-:Y:S02]  /*1b00*/  LEA.HI.X R9, R19.reuse, R7, R11, 0x1, P0 ;  /* 0x0000000713097211 */ /* 0x050fe400000f0c0b */
[----:B------:R-:W-:Y:S02]  /*1b10*/  LEA.HI R14, R14, R18, RZ, 0x3 ;  /* 0x000000120e0e7211 */ /* 0x000fe400078f18ff */
[----:B------:R-:W-:Y:S02]  /*1b20*/  ISETP.GE.AND P1, PT, R19, c[0x0][0x198], PT ;  /* 0x0000660013007a0c */ /* 0x000fe40003f26270 */
[----:B------:R-:W-:Y:S02]  /*1b30*/  ISETP.NE.AND P0, PT, R26, RZ, PT ;  /* 0x000000ff1a00720c */ /* 0x000fe40003f05270 */
[----:B------:R-:W-:-:S02]  /*1b40*/  LEA.HI R3, R12, R3, RZ, 0x3 ;  /* 0x000000030c037211 */ /* 0x000fc400078f18ff */
[----:B------:R-:W-:Y:S02]  /*1b50*/  LEA.HI R0, R13, R0, RZ, 0x3 ;  /* 0x000000000d007211 */ /* 0x000fe400078f18ff */
[----:B------:R-:W-:Y:S02]  /*1b60*/  LOP3.LUT R14, R14, 0xfffffff8, RZ, 0xc0, !PT ;  /* 0xfffffff80e0e7812 */ /* 0x000fe400078ec0ff */
[----:B------:R-:W-:Y:S02]  /*1b70*/  LOP3.LUT R3, R3, 0xfffffff8, RZ, 0xc0, !PT ;  /* 0xfffffff803037812 */ /* 0x000fe400078ec0ff */
[----:B------:R-:W-:Y:S01]  /*1b80*/  LOP3.LUT R16, R0, 0xfffffff8, RZ, 0xc0, !PT ;  /* 0xfffffff800107812 */ /* 0x000fe200078ec0ff */
[----:B------:R-:W-:Y:S02]  /*1b90*/  IMAD.SHL.U32 R0, R225, 0x2, RZ ;  /* 0x00000002e1007824 */ /* 0x000fe400078e00ff */
[----:B------:R-:W-:-:S03]  /*1ba0*/  IMAD.WIDE R14, R14, 0x2, R6 ;  /* 0x000000020e0e7825 */ /* 0x000fc600078e0206 */
[----:B------:R-:W-:Y:S01]  /*1bb0*/  @!PT LDS RZ, [RZ] ;  /* 0x00000000fffff984 */ /* 0x000fe20000000800 */
[----:B------:R1:W-:Y:S01]  /*1bc0*/  LDGSTS.E.BYPASS.LTC128B.128 [R0+0x12100], [R8.64], !P1 ;  /* 0x1210000008007fae */ /* 0x0003e2000c901d4c */
[--C-:B------:R-:W-:Y:S01]  /*1bd0*/  IMAD.WIDE R12, R3, 0x2, R6.reuse ;  /* 0x00000002030c7825 */ /* 0x100fe200078e0206 */
[----:B------:R-:W-:Y:S02]  /*1be0*/  ISETP.NE.AND P1, PT, R17, RZ, PT ;  /* 0x000000ff1100720c */ /* 0x000fe40003f25270 */
[----:B------:R1:W-:Y:S01]  /*1bf0*/  LDGSTS.E.BYPASS.LTC128B.128 [R0+0x16100], [R14.64], !P0 ;  /* 0x161000000e007fae */ /* 0x0003e2000c101d4c */
[----:B------:R-:W-:-:S03]  /*1c00*/  IMAD.WIDE R6, R16, 0x2, R6 ;  /* 0x0000000210067825 */ /* 0x000fc600078e0206 */
[----:B------:R1:W-:Y:S04]  /*1c10*/  LDGSTS.E.BYPASS.LTC128B.128 [R0+0x1a100], [R12.64], !P6 ;  /* 0x1a1000000c007fae */ /* 0x0003e8000f101d4c */
[----:B------:R1:W-:Y:S03]  /*1c20*/  LDGSTS.E.BYPASS.LTC128B.128 [R0+0x1e100], [R6.64], !P5 ;  /* 0x1e10000006007fae */ /* 0x0003e6000e901d4c */
.L_x_1590:
[----:B------:R-:W-:Y:S05]  /*1c30*/  BSYNC B0 ;  /* 0x0000000000007941 */ /* 0x000fea0003800000 */
.L_x_1589:
[----:B-1----:R-:W-:Y:S01]  /*1c40*/  IADD3 R0, R28, 0x60, RZ ;  /* 0x000000601c007810 */ /* 0x002fe20007ffe0ff */
[----:B------:R-:W-:Y:S01]  /*1c50*/  IMAD.MOV.U32 R13, RZ, RZ, c[0x0][0x1e0] ;  /* 0x00007800ff0d7624 */ /* 0x000fe200078e00ff */
[----:B----4-:R1:W4:Y:S01]  /*1c60*/  SHFL.IDX PT, R7, R25, 0x3, 0x181f ;  /* 0x00781f0019077f89 */ /* 0x01032200000e0000 */
[----:B------:R-:W-:Y:S01]  /*1c70*/  IMAD.MOV.U32 R17, RZ, RZ, 0x6 ;  /* 0x00000006ff117424 */ /* 0x000fe200078e00ff */
[----:B------:R-:W-:Y:S01]  /*1c80*/  ISETP.GE.AND P0, PT, R0, UR15, PT ;  /* 0x0000000f00007c0c */ /* 0x000fe2000bf06270 */
[----:B------:R-:W-:Y:S01]  /*1c90*/  BSSY B0, `(.L_x_1591) ;  /* 0x0000020000007945 */ /* 0x000fe20003800000 */
[----:B------:R1:W2:Y:S01]  /*1ca0*/  SHFL.IDX PT, R6, R27, 0x3, 0x181f ;  /* 0x00781f001b067f89 */ /* 0x0002a200000e0000 */
[----:B------:R-:W-:Y:S01]  /*1cb0*/  IADD3 R104, R172, -0x1, RZ ;  /* 0xffffffffac687810 */ /* 0x000fe20007ffe0ff */
[C---:B------:R-:W-:Y:S01]  /*1cc0*/  IMAD.SHL.U32 R126, R13.reuse, 0x40, RZ ;  /* 0x000000400d7e7824 */ /* 0x040fe200078e00ff */
[----:B------:R-:W-:-:S08]  /*1cd0*/  SHF.L.U64.HI R125, R13, R17, c[0x0][0x1e4] ;  /* 0x000079000d7d7619 */ /* 0x000fd00000010211 */
[----:B------:R-:W-:Y:S05]  /*1ce0*/  @P0 BRA `(.L_x_1592) ;  /* 0x000001a000000947 */ /* 0x000fea0003800000 */
[----:B------:R-:W-:Y:S01]  /*1cf0*/  P2R R0, PR, RZ, 0x2 ;  /* 0x00000002ff007803 */ /* 0x000fe20000000000 */
[----:B------:R-:W-:Y:S01]  /*1d00*/  IMAD.SHL.U32 R12, R225, 0x2, RZ ;  /* 0x00000002e10c7824 */ /* 0x000fe200078e00ff */
[C---:B------:R-:W-:Y:S02]  /*1d10*/  ISETP.GE.AND P1, PT, R19.reuse, c[0x0][0x198], PT ;  /* 0x0000660013007a0c */ /* 0x040fe40003f26270 */
[C---:B--23--:R-:W-:Y:S02]  /*1d20*/  LEA R8, P0, R19.reuse, R6, 0x1 ;  /* 0x0000000613087211 */ /* 0x04cfe400078008ff */
[C---:B------:R-:W-:Y:S02]  /*1d30*/  IADD3 R3, R19.reuse, 0xc0, RZ ;  /* 0x000000c013037810 */ /* 0x040fe40007ffe0ff */
[----:B----4-:R-:W-:Y:S02]  /*1d40*/  LEA.HI.X R9, R19, R7, R11, 0x1, P0 ;  /* 0x0000000713097211 */ /* 0x010fe400000f0c0b */
[----:B------:R-:W-:-:S02]  /*1d50*/  SHF.R.S32.HI R10, RZ, 0x1f, R3 ;  /* 0x0000001fff0a7819 */ /* 0x000fc40000011403 */
[----:B------:R-:W-:Y:S02]  /*1d60*/  ISETP.NE.AND P0, PT, R26, RZ, PT ;  /* 0x000000ff1a00720c */ /* 0x000fe40003f05270 */
[----:B------:R-:W-:Y:S01]  /*1d70*/  LEA.HI R3, R10, R3, RZ, 0x3 ;  /* 0x000000030a037211 */ /* 0x000fe200078f18ff */
[----:B------:R-:W-:Y:S01]  /*1d80*/  @!PT LDS RZ, [RZ] ;  /* 0x00000000fffff984 */ /* 0x000fe20000000800 */
[----:B------:R2:W-:Y:S01]  /*1d90*/  LDGSTS.E.BYPASS.LTC128B.128 [R12+0x13100], [R8.64], !P1 ;  /* 0x13100000080c7fae */ /* 0x0005e2000c901d4c */
[----:B------:R-:W-:Y:S02]  /*1da0*/  ISETP.NE.AND P1, PT, R0, RZ, PT ;  /* 0x000000ff0000720c */ /* 0x000fe40003f25270 */
[----:B------:R-:W-:Y:S02]  /*1db0*/  SHF.R.S32.HI R0, RZ, 0x1f, R18 ;  /* 0x0000001fff007819 */ /* 0x000fe40000011412 */
[----:B------:R-:W-:Y:S02]  /*1dc0*/  LOP3.LUT R3, R3, 0xfffffff8, RZ, 0xc0, !PT ;  /* 0xfffffff803037812 */ /* 0x000fe400078ec0ff */
[----:B------:R-:W-:-:S04]  /*1dd0*/  LEA.HI R0, R0, R18, RZ, 0x3 ;  /* 0x0000001200007211 */ /* 0x000fc800078f18ff */
[----:B------:R-:W-:-:S05]  /*1de0*/  LOP3.LUT R0, R0, 0xfffffff8, RZ, 0xc0, !PT ;  /* 0xfffffff800007812 */ /* 0x000fca00078ec0ff */
        /* <DEDUP_REMOVED lines=10> */
.L_x_1592:
[----:B------:R-:W-:Y:S05]  /*1e90*/  BSYNC B0 ;  /* 0x0000000000007941 */ /* 0x000fea0003800000 */
.L_x_1591:
[----:B------:R-:W-:Y:S01]  /*1ea0*/  IMAD.SHL.U32 R105, R104, 0x40, RZ ;  /* 0x0000004068697824 */ /* 0x000fe200078e00ff */
[----:B---3--:R-:W-:Y:S01]  /*1eb0*/  SHF.R.S32.HI R10, RZ, 0x1f, R104 ;  /* 0x0000001fff0a7819 */ /* 0x008fe20000011468 */
[----:B------:R-:W-:Y:S01]  /*1ec0*/  IMAD.MOV.U32 R130, RZ, RZ, R36 ;  /* 0x000000ffff827224 */ /* 0x000fe200078e0024 */
[----:B------:R-:W0:Y:S01]  /*1ed0*/  LDGDEPBAR ;  /* 0x00000000000079af */ /* 0x000e220000000000 */
[----:B------:R-:W-:Y:S01]  /*1ee0*/  IMAD.MOV.U32 R131, RZ, RZ, R37 ;  /* 0x000000ffff837224 */ /* 0x000fe200078e0025 */
[----:B------:R-:W-:Y:S01]  /*1ef0*/  IADD3 R0, -R105, c[0x0][0x1d0], -R22 ;  /* 0x0000740069007a10 */ /* 0x000fe20007ffe916 */
[----:B------:R-:W-:Y:S01]  /*1f00*/  IMAD R3, R125, R104, RZ ;  /* 0x000000687d037224 */ /* 0x000fe200078e02ff */
[----:B------:R-:W-:Y:S01]  /*1f10*/  SEL R16, RZ, 0x1, P4 ;  /* 0x00000001ff107807 */ /* 0x000fe20002000000 */
[----:B------:R-:W-:Y:S01]  /*1f20*/  IMAD.MOV.U32 R130, RZ, RZ, R34 ;  /* 0x000000ffff827224 */ /* 0x000fe200078e0022 */
[C---:B------:R-:W-:Y:S01]  /*1f30*/  ISETP.GE.AND P6, PT, R0.reuse, 0x1, PT ;  /* 0x000000010000780c */ /* 0x040fe20003fc6270 */
[----:B------:R-:W-:Y:S01]  /*1f40*/  IMAD.SHL.U32 R127, R13, 0x20, RZ ;  /* 0x000000200d7f7824 */ /* 0x000fe200078e00ff */
[----:B------:R-:W-:Y:S01]  /*1f50*/  ISETP.GE.AND P5, PT, R0, 0x21, PT ;  /* 0x000000210000780c */ /* 0x000fe20003fa6270 */
[-C--:B------:R-:W-:Y:S01]  /*1f60*/  IMAD R0, R10, R126.reuse, R3 ;  /* 0x0000007e0a007224 */ /* 0x080fe200078e0203 */
[----:B------:R-:W-:Y:S01]  /*1f70*/  SEL R15, RZ, 0x2, P3 ;  /* 0x00000002ff0f7807 */ /* 0x000fe20001800000 */
[----:B--2-4-:R-:W-:Y:S01]  /*1f80*/  IMAD.WIDE.U32 R6, R104, R126, R130 ;  /* 0x0000007e68067225 */ /* 0x014fe200078e0082 */
[----:B------:R-:W-:Y:S01]  /*1f90*/  SEL R14, RZ, 0x4, P2 ;  /* 0x00000004ff0e7807 */ /* 0x000fe20001000000 */
[----:B------:R-:W-:Y:S01]  /*1fa0*/  STL.64 [R1+0x30], R130 ;  /* 0x0000308201007387 */ /* 0x000fe20000100a00 */
[----:B------:R-:W-:Y:S01]  /*1fb0*/  LEA.HI R107, R124, R132, RZ, 0x5 ;  /* 0x000000847c6b7211 */ /* 0x000fe200078f28ff */
[----:B------:R-:W-:Y:S01]  /*1fc0*/  IMAD.IADD R0, R7, 0x1, R0 ;  /* 0x0000000107007824 */ /* 0x000fe200078e0200 */
[----:B------:R-:W-:Y:S01]  /*1fd0*/  IADD3 R14, R14, R15, R16 ;  /* 0x0000000f0e0e7210 */ /* 0x000fe20007ffe010 */
[----:B------:R-:W-:Y:S01]  /*1fe0*/  IMAD.MOV.U32 R3, RZ, RZ, 0x5 ;  /* 0x00000005ff037424 */ /* 0x000fe200078e00ff */
[----:B------:R-:W-:Y:S01]  /*1ff0*/  SHF.R.S32.HI R106, RZ, 0x5, R107 ;  /* 0x00000005ff6a7819 */ /* 0x000fe2000001146b */
[----:B------:R-:W-:Y:S01]  /*2000*/  IMAD.SHL.U32 R225, R225, 0x2, RZ ;  /* 0x00000002e1e17824 */ /* 0x000fe200078e00ff */
[----:B------:R-:W-:Y:S01]  /*2010*/  BAR.SYNC.DEFER_BLOCKING 0x0 ;  /* 0x0000000000007b1d */ /* 0x000fe20000010000 */
[----:B------:R-:W-:Y:S01]  /*2020*/  @P6 LEA R8, P0, R6, c[0x0][0x1c8], 0x1 ;  /* 0x0000720006086a11 */ /* 0x000fe200078008ff */
[----:B------:R-:W-:Y:S01]  /*2030*/  IMAD.SHL.U32 R11, R23, 0x40, RZ ;  /* 0x00000040170b7824 */ /* 0x000fe200078e00ff */
[----:B------:R-:W-:Y:S01]  /*2040*/  SHF.L.U64.HI R128, R13, R3, c[0x0][0x1e4] ;  /* 0x000079000d807619 */ /* 0x000fe20000010203 */
[----:B------:R-:W-:Y:S01]  /*2050*/  IMAD R3, R10, c[0x0][0x208], RZ ;  /* 0x000082000a037a24 */ /* 0x000fe200078e02ff */
[--C-:B------:R-:W-:Y:S01]  /*2060*/  @P6 LEA.HI.X R9, R6, c[0x0][0x1cc], R0.reuse, 0x1, P0 ;  /* 0x0000730006096a11 */ /* 0x100fe200000f0c00 */
[----:B------:R-:W-:Y:S01]  /*2070*/  IMAD.SHL.U32 R13, R22, 0x8, RZ ;  /* 0x00000008160d7824 */ /* 0x000fe200078e00ff */
[----:B------:R-:W-:Y:S01]  /*2080*/  @P5 IADD3 R7, P0, R127, R6, RZ ;  /* 0x000000067f075210 */ /* 0x000fe20007f1e0ff */
[----:B------:R-:W-:Y:S01]  /*2090*/  IMAD R3, R104, c[0x0][0x20c], R3 ;  /* 0x0000830068037a24 */ /* 0x000fe200078e0203 */
[----:B------:R-:W-:Y:S01]  /*20a0*/  P2R R19, PR, RZ, 0x8 ;  /* 0x00000008ff137803 */ /* 0x000fe20000000000 */
[----:B------:R-:W-:Y:S01]  /*20b0*/  STL [R1+0x50], R128 ;  /* 0x0000508001007387 */ /* 0x000fe20000100800 */
[----:B------:R-:W-:Y:S01]  /*20c0*/  ULDC UR6, c[0x0][0x324] ;  /* 0x0000c90000067ab9 */ /* 0x000fe20000000800 */
[----:B------:R-:W-:Y:S01]  /*20d0*/  @P5 IMAD.X R0, R128, 0x1, R0, P0 ;  /* 0x0000000180005824 */ /* 0x000fe200000e0600 */
[----:B------:R-:W-:Y:S01]  /*20e0*/  @P5 LEA R6, P0, R7, c[0x0][0x1c8], 0x1 ;  /* 0x0000720007065a11 */ /* 0x000fe200078008ff */
[----:B------:R-:W-:-:S03]  /*20f0*/  ULOP3.LUT UR6, URZ, UR6, URZ, 0x33, !UPT ;  /* 0x000000063f067292 */ /* 0x000fc6000f8e333f */
[----:B------:R-:W-:Y:S02]  /*2100*/  @P5 LEA.HI.X R7, R7, c[0x0][0x1cc], R0, 0x1, P0 ;  /* 0x0000730007075a11 */ /* 0x000fe400000f0c00 */
[----:B------:R-:W-:Y:S01]  /*2110*/  LOP3.LUT R0, R11, 0x1c0, RZ, 0xc0, !PT ;  /* 0x000001c00b007812 */ /* 0x000fe200078ec0ff */
[----:B------:R-:W-:-:S03]  /*2120*/  IMAD.WIDE.U32 R10, R104, c[0x0][0x208], RZ ;  /* 0x00008200680a7a25 */ /* 0x000fc600078e00ff */
[----:B------:R-:W-:Y:S01]  /*2130*/  LOP3.LUT R13, R0, 0x8, R13, 0xf8, !PT ;  /* 0x00000008000d7812 */ /* 0x000fe200078ef80d */
[----:B------:R-:W-:Y:S01]  /*2140*/  @!PT LDS RZ, [RZ] ;  /* 0x00000000fffff984 */ /* 0x000fe20000000800 */
[----:B------:R-:W-:Y:S01]  /*2150*/  @!PT LDS RZ, [RZ] ;  /* 0x00000000fffff984 */ /* 0x000fe20000000800 */
[----:B------:R-:W-:Y:S01]  /*2160*/  @!PT LDS RZ, [RZ] ;  /* 0x00000000fffff984 */ /* 0x000fe20000000800 */
[----:B------:R2:W-:Y:S01]  /*2170*/  @P6 LDGSTS.E.BYPASS.LTC128B.128 [R225+0x8100], [R8.64], !P4 ;  /* 0x0810000008e16fae */ /* 0x0005e2000e101d4c */
[----:B------:R-:W-:Y:S01]  /*2180*/  SHF.R.U32.HI R0, RZ, 0x3, R0 ;  /* 0x00000003ff007819 */ /* 0x000fe20000011600 */
[----:B------:R-:W-:Y:S01]  /*2190*/  IMAD.IADD R3, R11, 0x1, R3 ;  /* 0x000000010b037824 */ /* 0x000fe200078e0203 */
[C---:B------:R-:W-:Y:S01]  /*21a0*/  LEA R12, P0, R10.reuse, R32, 0x6 ;  /* 0x000000200a0c7211 */ /* 0x040fe200078030ff */
[----:B------:R2:W-:Y:S01]  /*21b0*/  @P6 LDGSTS.E.BYPASS.LTC128B.128 [R225+0xa100], [R8.64+0x80], !P3 ;  /* 0x0a10008008e16fae */ /* 0x0005e2000d901d4c */
[----:B------:R-:W-:Y:S02]  /*21c0*/  LOP3.LUT R0, R13, R0, RZ, 0x3c, !PT ;  /* 0x000000000d007212 */ /* 0x000fe400078e3cff */
[----:B------:R-:W-:Y:S01]  /*21d0*/  LEA.HI.X R10, R10, R31, R3, 0x6, P0 ;  /* 0x0000001f0a0a7211 */ /* 0x000fe200000f3403 */
[----:B------:R2:W-:Y:S01]  /*21e0*/  @P6 LDGSTS.E.BYPASS.LTC128B.128 [R225+0xc100], [R8.64+0x100], !P2 ;  /* 0x0c10010008e16fae */ /* 0x0005e2000d101d4c */
[----:B------:R-:W-:Y:S01]  /*21f0*/  SEL R3, RZ, 0x8, P1 ;  /* 0x00000008ff037807 */ /* 0x000fe20000800000 */
[----:B------:R-:W-:-:S02]  /*2200*/  IMAD R0, R29, 0x200, R0 ;  /* 0x000002001d007824 */ /* 0x000fc400078e0200 */
[----:B------:R2:W-:Y:S02]  /*2210*/  @P6 LDGSTS.E.BYPASS.LTC128B.128 [R225+0xe100], [R8.64+0x180], !P1 ;  /* 0x0e10018008e16fae */ /* 0x0005e4000c901d4c */
[----:B------:R-:W-:Y:S02]  /*2220*/  IMAD.IADD R18, R14, 0x1, R3 ;  /* 0x000000010e127824 */ /* 0x000fe400078e0203 */
[----:B------:R3:W-:Y:S01]  /*2230*/  @P5 LDGSTS.E.BYPASS.LTC128B.128 [R225+0x9100], [R6.64], !P4 ;  /* 0x0910000006e15fae */ /* 0x0007e2000e101d4c */
[----:B------:R-:W-:Y:S02]  /*2240*/  IMAD.SHL.U32 R196, R0, 0x2, RZ ;  /* 0x0000000200c47824 */ /* 0x000fe400078e00ff */
[----:B------:R-:W-:Y:S01]  /*2250*/  IMAD.MOV.U32 R3, RZ, RZ, c[0x0][0x208] ;  /* 0x00008200ff037624 */ /* 0x000fe200078e00ff */
[----:B------:R3:W-:Y:S01]  /*2260*/  @P5 LDGSTS.E.BYPASS.LTC128B.128 [R225+0xb100], [R6.64+0x80], !P3 ;  /* 0x0b10008006e15fae */ /* 0x0007e2000d901d4c */
[----:B------:R-:W-:Y:S02]  /*2270*/  LOP3.LUT P6, RZ, R18, 0x2, RZ, 0xc0, !PT ;  /* 0x0000000212ff7812 */ /* 0x000fe400078cc0ff */
[----:B------:R-:W-:Y:S01]  /*2280*/  IMAD.SHL.U32 R15, R3, 0x40, RZ ;  /* 0x00000040030f7824 */ /* 0x000fe200078e00ff */
[----:B------:R3:W-:Y:S01]  /*2290*/  @P5 LDGSTS.E.BYPASS.LTC128B.128 [R225+0xd100], [R6.64+0x100], !P2 ;  /* 0x0d10010006e15fae */ /* 0x0007e2000d101d4c */
[----:B------:R-:W-:-:S02]  /*22a0*/  IADD3 R0, R196, 0x8100, RZ ;  /* 0x00008100c4007810 */ /* 0x000fc40007ffe0ff */
[----:B------:R-:W-:Y:S01]  /*22b0*/  SHF.L.U64.HI R13, R3, R17, c[0x0][0x20c] ;  /* 0x00008300030d7619 */ /* 0x000fe20000010211 */
[----:B------:R3:W-:Y:S01]  /*22c0*/  @P5 LDGSTS.E.BYPASS.LTC128B.128 [R225+0xf100], [R6.64+0x180], !P1 ;  /* 0x0f10018006e15fae */ /* 0x0007e2000c901d4c */
[----:B------:R-:W-:Y:S02]  /*22d0*/  LOP3.LUT P5, RZ, R23, 0x2, RZ, 0xc0, !PT ;  /* 0x0000000217ff7812 */ /* 0x000fe400078ac0ff */
[----:B------:R-:W-:Y:S01]  /*22e0*/  IADD3 R3, -R22, c[0x0][0x1d0], -R105 ;  /* 0x0000740016037a10 */ /* 0x000fe20007ffe969 */
[----:B------:R-:W0:Y:S01]  /*22f0*/  LDGDEPBAR ;  /* 0x00000000000079af */ /* 0x000e220000000000 */
[----:B------:R-:W-:-:S09]  /*2300*/  IADD3 R207, R196, 0x8120, RZ ;  /* 0x00008120c4cf7810 */ /* 0x000fd20007ffe0ff */
[----:B------:R-:W-:Y:S01]  /*2310*/  @P5 IADD3 R207, R0, -0x20, RZ ;  /* 0xffffffe000cf5810 */ /* 0x000fe20007ffe0ff */
[----:B------:R-:W-:Y:S01]  /*2320*/  IMAD R0, R106, 0x400, R5 ;  /* 0x000004006a007824 */ /* 0x000fe200078e0205 */
[----:B------:R-:W-:Y:S02]  /*2330*/  ISETP.LT.OR P5, PT, R3, 0x1, P4 ;  /* 0x000000010300780c */ /* 0x000fe400027a1670 */
[C---:B------:R-:W-:Y:S01]  /*2340*/  IADD3 R222, R207.reuse, 0x800, RZ ;  /* 0x00000800cfde7810 */ /* 0x040fe20007ffe0ff */
[----:B------:R-:W-:Y:S01]  /*2350*/  IMAD.SHL.U32 R203, R0, 0x2, RZ ;  /* 0x0000000200cb7824 */ /* 0x000fe200078e00ff */
[C---:B------:R-:W-:Y:S01]  /*2360*/  IADD3 R221, R207.reuse, 0x1000, RZ ;  /* 0x00001000cfdd7810 */ /* 0x040fe20007ffe0ff */
[----:B------:R-:W-:Y:S01]  /*2370*/  IMAD.MOV.U32 R0, RZ, RZ, 0x40 ;  /* 0x00000040ff007424 */ /* 0x000fe200078e00ff */
[C---:B------:R-:W-:Y:S01]  /*2380*/  IADD3 R220, R207.reuse, 0x1800, RZ ;  /* 0x00001800cfdc7810 */ /* 0x040fe20007ffe0ff */
[--C-:B------:R-:W-:Y:S01]  /*2390*/  IMAD R204, R4, 0x2, R203.reuse ;  /* 0x0000000204cc7824 */ /* 0x100fe200078e02cb */
[C---:B------:R-:W-:Y:S01]  /*23a0*/  IADD3 R219, R207.reuse, 0x2000, RZ ;  /* 0x00002000cfdb7810 */ /* 0x040fe20007ffe0ff */
[C---:B------:R-:W-:Y:S01]  /*23b0*/  IMAD R206, R2.reuse, 0x2, R203 ;  /* 0x0000000202ce7824 */ /* 0x040fe200078e02cb */
[----:B------:R-:W-:Y:S01]  /*23c0*/  IADD3 R218, R207, 0x2800, RZ ;  /* 0x00002800cfda7810 */ /* 0x000fe20007ffe0ff */
[----:B------:R-:W-:Y:S01]  /*23d0*/  IMAD R205, R2, 0x2, R204 ;  /* 0x0000000202cd7824 */ /* 0x000fe200078e02cc */
[----:B------:R-:W-:-:S04]  /*23e0*/  DEPBAR.LE SB0, 0x1 ;  /* 0x000080400000791a */ /* 0x000fc80000000000 */
[----:B------:R-:W-:-:S04]  /*23f0*/  DEPBAR.LE SB0, 0x0 ;  /* 0x000080000000791a */ /* 0x000fc80000000000 */
[----:B------:R-:W-:Y:S01]  /*2400*/  BAR.SYNC.DEFER_BLOCKING 0x0 ;  /* 0x0000000000007b1d */ /* 0x000fe20000010000 */
[C---:B---3--:R-:W-:Y:S02]  /*2410*/  LEA R6, P0, R12.reuse, c[0x0][0x1f8], 0x1 ;  /* 0x00007e000c067a11 */ /* 0x048fe400078008ff */
[----:B------:R-:W-:Y:S02]  /*2420*/  IADD3 R217, R207, 0x3000, RZ ;  /* 0x00003000cfd97810 */ /* 0x000fe40007ffe0ff */
[----:B------:R-:W-:Y:S02]  /*2430*/  LEA.HI.X R7, R12, c[0x0][0x1fc], R10, 0x1, P0 ;  /* 0x00007f000c077a11 */ /* 0x000fe400000f0c0a */
[----:B------:R-:W-:Y:S02]  /*2440*/  IADD3 R16, P0, R15, R6, RZ ;  /* 0x000000060f107210 */ /* 0x000fe40007f1e0ff */
[C---:B------:R-:W-:Y:S02]  /*2450*/  IADD3 R216, R207.reuse, 0x3800, RZ ;  /* 0x00003800cfd87810 */ /* 0x040fe40007ffe0ff */
[----:B------:R-:W-:Y:S01]  /*2460*/  IADD3 R215, R207, 0x4000, RZ ;  /* 0x00004000cfd77810 */ /* 0x000fe20007ffe0ff */
[----:B------:R-:W-:Y:S01]  /*2470*/  IMAD.X R17, R13, 0x1, R7, P0 ;  /* 0x000000010d117824 */ /* 0x000fe200000e0607 */
[----:B------:R-:W-:-:S02]  /*2480*/  ISETP.LT.OR P0, PT, R3, 0x1, !P6 ;  /* 0x000000010300780c */ /* 0x000fc40007701670 */
[----:B------:R-:W-:Y:S02]  /*2490*/  ISETP.LT.OR P6, PT, R3, 0x21, !P6 ;  /* 0x000000210300780c */ /* 0x000fe400077c1670 */
[C---:B------:R-:W-:Y:S02]  /*24a0*/  IADD3 R214, R207.reuse, 0x4800, RZ ;  /* 0x00004800cfd67810 */ /* 0x040fe40007ffe0ff */
[C---:B------:R-:W-:Y:S02]  /*24b0*/  IADD3 R213, R207.reuse, 0x5000, RZ ;  /* 0x00005000cfd57810 */ /* 0x040fe40007ffe0ff */
[C---:B------:R-:W-:Y:S02]  /*24c0*/  IADD3 R212, R207.reuse, 0x5800, RZ ;  /* 0x00005800cfd47810 */ /* 0x040fe40007ffe0ff */
[C---:B------:R-:W-:Y:S01]  /*24d0*/  IADD3 R211, R207.reuse, 0x6000, RZ ;  /* 0x00006000cfd37810 */ /* 0x040fe20007ffe0ff */
[----:B------:R-:W-:Y:S01]  /*24e0*/  LDSM.16.M88.4 R32, [R196+0x8100] ;  /* 0x00810000c420783b */ /* 0x000fe20000000200 */
[----:B------:R-:W-:-:S02]  /*24f0*/  IADD3 R210, R207, 0x6800, RZ ;  /* 0x00006800cfd27810 */ /* 0x000fc40007ffe0ff */
[C---:B------:R-:W-:Y:S01]  /*2500*/  IADD3 R209, R207.reuse, 0x7000, RZ ;  /* 0x00007000cfd17810 */ /* 0x040fe20007ffe0ff */
[----:B------:R-:W-:Y:S01]  /*2510*/  LDSM.16.M88.4 R28, [R196+0x8900] ;  /* 0x00890000c41c783b */ /* 0x000fe20000000200 */
[----:B------:R-:W-:-:S03]  /*2520*/  IADD3 R208, R207, 0x7800, RZ ;  /* 0x00007800cfd07810 */ /* 0x000fc60007ffe0ff */
[----:B------:R-:W-:Y:S04]  /*2530*/  LDSM.16.M88.4 R40, [R196+0x9100] ;  /* 0x00910000c428783b */ /* 0x000fe80000000200 */
[----:B------:R-:W-:Y:S04]  /*2540*/  LDSM.16.M88.4 R56, [R196+0x9900] ;  /* 0x00990000c438783b */ /* 0x000fe80000000200 */
[----:B------:R-:W-:Y:S04]  /*2550*/  LDSM.16.M88.4 R48, [R207] ;  /* 0x00000000cf30783b */ /* 0x000fe80000000200 */
[----:B------:R-:W-:Y:S04]  /*2560*/  LDSM.16.M88.4 R52, [R207+0x800] ;  /* 0x00080000cf34783b */ /* 0x000fe80000000200 */
[----:B------:R-:W-:Y:S04]  /*2570*/  LDSM.16.M88.4 R76, [R207+0x1000] ;  /* 0x00100000cf4c783b */ /* 0x000fe80000000200 */
[----:B------:R-:W-:Y:S04]  /*2580*/  LDSM.16.M88.4 R92, [R207+0x1800] ;  /* 0x00180000cf5c783b */ /* 0x000fe80000000200 */
[----:B------:R-:W3:Y:S04]  /*2590*/  LDSM.16.M88.4 R12, [R203+0x10100] ;  /* 0x01010000cb0c783b */ /* 0x000ee80000000200 */
[----:B--2---:R-:W2:Y:S04]  /*25a0*/  LDSM.16.M88.4 R8, [R204+0x10100] ;  /* 0x01010000cc08783b */ /* 0x004ea80000000200 */
[----:B------:R-:W-:Y:S01]  /*25b0*/  @!PT LDS RZ, [RZ] ;  /* 0x00000000fffff984 */ /* 0x000fe20000000800 */
[----:B------:R-:W-:Y:S01]  /*25c0*/  @!PT LDS RZ, [RZ] ;  /* 0x00000000fffff984 */ /* 0x000fe20000000800 */
[----:B------:R-:W-:Y:S01]  /*25d0*/  @!PT LDS RZ, [RZ] ;  /* 0x00000000fffff984 */ /* 0x000fe20000000800 */
[----:B------:R4:W-:Y:S01]  /*25e0*/  LDGSTS.E.BYPASS.LTC128B.128 [R225+0x100], [R6.64], !P5 ;  /* 0x0010000006e17fae */ /* 0x0009e2000e901d4c */
[----:B------:R-:W-:-:S03]  /*25f0*/  LOP3.LUT P5, RZ, R18, 0x4, RZ, 0xc0, !PT ;  /* 0x0000000412ff7812 */ /* 0x000fc600078ac0ff */
[----:B------:R4:W-:Y:S01]  /*2600*/  LDGSTS.E.BYPASS.LTC128B.128 [R225+0x2100], [R6.64+0x80], !P0 ;  /* 0x0210008006e17fae */ /* 0x0009e2000c101d4c */
[C---:B------:R-:W-:Y:S02]  /*2610*/  ISETP.LT.OR P0, PT, R3.reuse, 0x1, !P5 ;  /* 0x000000010300780c */ /* 0x040fe40006f01670 */
[----:B------:R-:W-:-:S11]  /*2620*/  ISETP.LT.OR P5, PT, R3, 0x21, !P5 ;  /* 0x000000210300780c */ /* 0x000fd60006fa1670 */
[----:B------:R4:W-:Y:S01]  /*2630*/  LDGSTS.E.BYPASS.LTC128B.128 [R225+0x4100], [R6.64+0x100], !P0 ;  /* 0x0410010006e17fae */ /* 0x0009e2000c101d4c */
[----:B------:R-:W-:-:S04]  /*2640*/  LOP3.LUT P0, RZ, R23, 0x4, RZ, 0xc0, !PT ;  /* 0x0000000417ff7812 */ /* 0x000fc8000780c0ff */
[----:B------:R-:W-:Y:S02]  /*2650*/  SEL R0, R0, 0xffffffc0, !P0 ;  /* 0xffffffc000007807 */ /* 0x000fe40004000000 */
[----:B------:R-:W-:-:S03]  /*2660*/  LOP3.LUT P0, RZ, R18, 0x8, RZ, 0xc0, !PT ;  /* 0x0000000812ff7812 */ /* 0x000fc6000780c0ff */
[----:B------:R-:W-:Y:S01]  /*2670*/  IMAD.IADD R202, R196, 0x1, R0 ;  /* 0x00000001c4ca7824 */ /* 0x000fe200078e0200 */
[C---:B------:R-:W-:Y:S01]  /*2680*/  ISETP.LT.OR P3, PT, R3.reuse, 0x1, !P0 ;  /* 0x000000010300780c */ /* 0x040fe20004761670 */
[----:B------:R-:W-:Y:S01]  /*2690*/  IMAD.IADD R201, R0, 0x1, R207 ;  /* 0x0000000100c97824 */ /* 0x000fe200078e02cf */
[C---:B------:R-:W-:Y:S01]  /*26a0*/  ISETP.LT.OR P0, PT, R3.reuse, 0x21, !P0 ;  /* 0x000000210300780c */ /* 0x040fe20004701670 */
[C---:B-1-3--:R-:W-:Y:S08]  /*26b0*/  HMMA.16816.F32 R24, R12.reuse, R32, RZ ;  /* 0x000000200c18723c */ /* 0x04aff000000018ff */
[----:B------:R-:W-:Y:S02]  /*26c0*/  HMMA.16816.F32 R36, R12, R30, RZ ;  /* 0x0000001e0c24723c */ /* 0x000fe400000018ff */
[----:B------:R4:W-:Y:S01]  /*26d0*/  LDGSTS.E.BYPASS.LTC128B.128 [R225+0x6100], [R6.64+0x180], !P3 ;  /* 0x0610018006e17fae */ /* 0x0009e2000d901d4c */
[----:B------:R-:W-:-:S05]  /*26e0*/  ISETP.LT.OR P3, PT, R3, 0x21, P4 ;  /* 0x000000210300780c */ /* 0x000fca0002761670 */
[----:B------:R-:W-:Y:S08]  /*26f0*/  HMMA.16816.F32 R44, R12, R56, RZ ;  /* 0x000000380c2c723c */ /* 0x000ff000000018ff */
[----:B------:R1:W-:Y:S01]  /*2700*/  LDGSTS.E.BYPASS.LTC128B.128 [R225+0x1100], [R16.64], !P3 ;  /* 0x0110000010e17fae */ /* 0x0003e2000d901d4c */
[----:B------:R-:W-:Y:S01]  /*2710*/  ISETP.NE.AND P3, PT, R19, RZ, PT ;  /* 0x000000ff1300720c */ /* 0x000fe20003f65270 */
[----:B--2---:R-:W-:Y:S02]  /*2720*/  HMMA.16816.F32 R24, R8, R48, R24 ;  /* 0x000000300818723c */ /* 0x004fe40000001818 */
[----:B------:R1:W-:Y:S01]  /*2730*/  LDGSTS.E.BYPASS.LTC128B.128 [R225+0x3100], [R16.64+0x80], !P6 ;  /* 0x0310008010e17fae */ /* 0x0003e2000f101d4c */
[----:B------:R-:W-:-:S03]  /*2740*/  ISETP.GT.AND P6, PT, R104, R231, PT ;  /* 0x000000e76800720c */ /* 0x000fc60003fc4270 */
[----:B------:R1:W-:Y:S01]  /*2750*/  LDGSTS.E.BYPASS.LTC128B.128 [R225+0x5100], [R16.64+0x100], !P5 ;  /* 0x0510010010e17fae */ /* 0x0003e2000e901d4c */
[----:B------:R-:W-:Y:S01]  /*2760*/  PLOP3.LUT P5, PT, PT, PT, UP2, 0x80, 0x0 ;  /* 0x000000000000781c */ /* 0x000fe20003faf028 */
[----:B------:R-:W-:Y:S02]  /*2770*/  HMMA.16816.F32 R56, R12, R58, RZ ;  /* 0x0000003a0c38723c */ /* 0x000fe400000018ff */
[----:B------:R1:W-:Y:S04]  /*2780*/  LDGSTS.E.BYPASS.LTC128B.128 [R225+0x7100], [R16.64+0x180], !P0 ;  /* 0x0710018010e17fae */ /* 0x0003e8000c101d4c */
[----:B------:R-:W-:Y:S04]  /*2790*/  LDSM.16.M88.4 R20, [R206+0x10100] ;  /* 0x01010000ce14783b */ /* 0x000fe80000000200 */
[----:B------:R-:W2:Y:S04]  /*27a0*/  LDSM.16.M88.4 R68, [R202+0x8100] ;  /* 0x00810000ca44783b */ /* 0x000ea80000000200 */
[----:B------:R-:W3:Y:S04]  /*27b0*/  LDSM.16.M88.4 R72, [R202+0x8900] ;  /* 0x00890000ca48783b */ /* 0x000ee80000000200 */
[----:B------:R-:W-:Y:S04]  /*27c0*/  LDSM.16.M88.4 R100, [R201] ;  /* 0x00000000c964783b */ /* 0x000fe80000000200 */
[----:B------:R-:W-:Y:S02]  /*27d0*/  LDSM.16.M88.4 R80, [R202+0x9100] ;  /* 0x00910000ca50783b */ /* 0x000fe40000000200 */
[----:B------:R-:W-:Y:S02]  /*27e0*/  HMMA.16816.F32 R56, R8, R94, R56 ;  /* 0x0000005e0838723c */ /* 0x000fe40000001838 */
[----:B------:R-:W-:Y:S04]  /*27f0*/  LDSM.16.M88.4 R88, [R202+0x9900] ;  /* 0x00990000ca58783b */ /* 0x000fe80000000200 */
[----:B------:R-:W-:Y:S02]  /*2800*/  LDSM.16.M88.4 R84, [R201+0x800] ;  /* 0x00080000c954783b */ /* 0x000fe40000000200 */
[----:B-1----:R-:W-:Y:S02]  /*2810*/  HMMA.16816.F32 R16, R12, R28, RZ ;  /* 0x0000001c0c10723c */ /* 0x002fe400000018ff */
[----:B------:R-:W1:Y:S04]  /*2820*/  LDSM.16.M88.4 R28, [R205+0x10100] ;  /* 0x01010000cd1c783b */ /* 0x000e680000000200 */
[----:B------:R-:W-:Y:S04]  /*2830*/  LDSM.16.M88.4 R112, [R196+0xa100] ;  /* 0x00a10000c470783b */ /* 0x000fe80000000200 */
[----:B------:R-:W-:Y:S04]  /*2840*/  LDSM.16.M88.4 R96, [R201+0x1800] ;  /* 0x00180000c960783b */ /* 0x000fe80000000200 */
[----:B------:R-:W-:Y:S01]  /*2850*/  LDSM.16.M88.4 R116, [R207+0x2000] ;  /* 0x00200000cf74783b */ /* 0x000fe20000000200 */
[----:B--2---:R-:W-:Y:S03]  /*2860*/  HMMA.16816.F32 R60, R20, R68, R24 ;  /* 0x00000044143c723c */ /* 0x004fe60000001818 */
[----:B------:R-:W-:Y:S04]  /*2870*/  LDSM.16.M88.4 R108, [R202+0xa100] ;  /* 0x00a10000ca6c783b */ /* 0x000fe80000000200 */
[----:B------:R-:W-:Y:S02]  /*2880*/  LDSM.16.M88.4 R120, [R207+0x4000] ;  /* 0x00400000cf78783b */ /* 0x000fe40000000200 */
[----:B------:R-:W-:Y:S02]  /*2890*/  HMMA.16816.F32 R64, R8, R52, R16 ;  /* 0x000000340840723c */ /* 0x000fe40000001810 */
[----:B------:R-:W0:Y:S06]  /*28a0*/  LDGDEPBAR ;  /* 0x00000000000079af */ /* 0x000e2c0000000000 */
[C---:B------:R-:W-:Y:S01]  /*28b0*/  HMMA.16816.F32 R24, R12.reuse, R34, RZ ;  /* 0x000000220c18723c */ /* 0x040fe200000018ff */
[----:B------:R-:W2:Y:S07]  /*28c0*/  LDSM.16.M88.4 R32, [R203+0x14100] ;  /* 0x01410000cb20783b */ /* 0x000eae0000000200 */
[C---:B------:R-:W-:Y:S08]  /*28d0*/  HMMA.16816.F32 R16, R12.reuse, R40, RZ ;  /* 0x000000280c10723c */ /* 0x040ff000000018ff */
[----:B------:R-:W-:Y:S08]  /*28e0*/  HMMA.16816.F32 R40, R12, R42, RZ ;  /* 0x0000002a0c28723c */ /* 0x000ff000000018ff */
[C---:B------:R-:W-:Y:S08]  /*28f0*/  HMMA.16816.F32 R52, R8.reuse, R54, R36 ;  /* 0x000000360834723c */ /* 0x040ff00000001824 */
[C---:B------:R-:W-:Y:S01]  /*2900*/  HMMA.16816.F32 R36, R8.reuse, R50, R24 ;  /* 0x000000320824723c */ /* 0x040fe20000001818 */
[----:B------:R-:W-:Y:S07]  /*2910*/  LDSM.16.M88.4 R24, [R204+0x14100] ;  /* 0x01410000cc18783b */ /* 0x000fee0000000200 */
[C---:B------:R-:W-:Y:S08]  /*2920*/  HMMA.16816.F32 R16, R8.reuse, R76, R16 ;  /* 0x0000004c0810723c */ /* 0x040ff00000001810 */
[C---:B------:R-:W-:Y:S01]  /*2930*/  HMMA.16816.F32 R12, R8.reuse, R78, R40 ;  /* 0x0000004e080c723c */ /* 0x040fe20000001828 */
[----:B------:R-:W5:Y:S07]  /*2940*/  LDSM.16.M88.4 R76, [R201+0x1000] ;  /* 0x00100000c94c783b */ /* 0x000f6e0000000200 */
[----:B------:R-:W-:Y:S01]  /*2950*/  HMMA.16816.F32 R40, R8, R92, R44 ;  /* 0x0000005c0828723c */ /* 0x000fe2000000182c */
[----:B------:R-:W-:Y:S07]  /*2960*/  LDSM.16.M88.4 R92, [R196+0xb900] ;  /* 0x00b90000c45c783b */ /* 0x000fee0000000200 */
[----:B---3--:R-:W-:Y:S01]  /*2970*/  HMMA.16816.F32 R44, R20, R72, R64 ;  /* 0x00000048142c723c */ /* 0x008fe20000001840 */
[----:B------:R-:W-:Y:S07]  /*2980*/  LDSM.16.M88.4 R64, [R196+0xb100] ;  /* 0x00b10000c440783b */ /* 0x000fee0000000200 */
[----:B-1----:R-:W-:Y:S08]  /*2990*/  HMMA.16816.F32 R60, R28, R100, R60 ;  /* 0x000000641c3c723c */ /* 0x002ff0000000183c */
[C---:B------:R-:W-:Y:S01]  /*29a0*/  HMMA.16816.F32 R52, R20.reuse, R74, R52 ;  /* 0x0000004a1434723c */ /* 0x040fe20000001834 */
[----:B------:R-:W1:Y:S07]  /*29b0*/  LDSM.16.M88.4 R72, [R196+0xa900] ;  /* 0x00a90000c448783b */ /* 0x000e6e0000000200 */
[C---:B------:R-:W-:Y:S01]  /*29c0*/  HMMA.16816.F32 R48, R20.reuse, R70, R36 ;  /* 0x000000461430723c */ /* 0x040fe20000001824 */
[----:B------:R-:W-:Y:S07]  /*29d0*/  LDSM.16.M88.4 R68, [R207+0x3000] ;  /* 0x00300000cf44783b */ /* 0x000fee0000000200 */
[C---:B------:R-:W-:Y:S01]  /*29e0*/  HMMA.16816.F32 R36, R20.reuse, R80, R16 ;  /* 0x000000501424723c */ /* 0x040fe20000001810 */
[----:B------:R-:W-:Y:S07]  /*29f0*/  LDSM.16.M88.4 R16, [R206+0x14100] ;  /* 0x01410000ce10783b */ /* 0x000fee0000000200 */
[C---:B------:R-:W-:Y:S01]  /*2a00*/  HMMA.16816.F32 R12, R20.reuse, R82, R12 ;  /* 0x00000052140c723c */ /* 0x040fe2000000180c */
[----:B------:R-:W3:Y:S07]  /*2a10*/  LDSM.16.M88.4 R80, [R207+0x2800] ;  /* 0x00280000cf50783b */ /* 0x000eee0000000200 */
[----:B------:R-:W-:Y:S08]  /*2a20*/  HMMA.16816.F32 R8, R20, R88, R40 ;  /* 0x000000581408723c */ /* 0x000ff00000001828 */
[----:B------:R-:W-:Y:S08]  /*2a30*/  HMMA.16816.F32 R40, R28, R84, R44 ;  /* 0x000000541c28723c */ /* 0x000ff0000000182c */
[----:B--2---:R-:W-:Y:S08]  /*2a40*/  HMMA.16816.F32 R44, R32, R112, R60 ;  /* 0x00000070202c723c */ /* 0x004ff0000000183c */
[----:B------:R-:W-:Y:S01]  /*2a50*/  HMMA.16816.F32 R52, R28, R86, R52 ;  /* 0x000000561c34723c */ /* 0x000fe20000001834 */
[----:B------:R-:W2:Y:S07]  /*2a60*/  LDSM.16.M88.4 R84, [R207+0x3800] ;  /* 0x00380000cf54783b */ /* 0x000eae0000000200 */
[----:B------:R-:W-:Y:S01]  /*2a70*/  HMMA.16816.F32 R60, R20, R90, R56 ;  /* 0x0000005a143c723c */ /* 0x000fe20000001838 */
[----:B------:R-:W-:Y:S07]  /*2a80*/  LDSM.16.M88.4 R88, [R202+0xb900] ;  /* 0x00b90000ca58783b */ /* 0x000fee0000000200 */
[C---:B------:R-:W-:Y:S01]  /*2a90*/  HMMA.16816.F32 R56, R28.reuse, R102, R48 ;  /* 0x000000661c38723c */ /* 0x040fe20000001830 */
[----:B------:R-:W-:Y:S07]  /*2aa0*/  LDSM.16.M88.4 R100, [R201+0x2000] ;  /* 0x00200000c964783b */ /* 0x000fee0000000200 */
[C---:B-----5:R-:W-:Y:S08]  /*2ab0*/  HMMA.16816.F32 R48, R28.reuse, R76, R36 ;  /* 0x0000004c1c30723c */ /* 0x060ff00000001824 */
[C---:B------:R-:W-:Y:S01]  /*2ac0*/  HMMA.16816.F32 R36, R28.reuse, R78, R12 ;  /* 0x0000004e1c24723c */ /* 0x040fe2000000180c */
[----:B------:R-:W-:Y:S04]  /*2ad0*/  LDSM.16.M88.4 R12, [R205+0x14100] ;  /* 0x01410000cd0c783b */ /* 0x000fe80000000200 */
[----:B------:R-:W-:Y:S03]  /*2ae0*/  LDSM.16.M88.4 R76, [R201+0x2800] ;  /* 0x00280000c94c783b */ /* 0x000fe60000000200 */
[----:B------:R-:W-:Y:S08]  /*2af0*/  HMMA.16816.F32 R8, R28, R96, R8 ;  /* 0x000000601c08723c */ /* 0x000ff00000001808 */
[----:B-1----:R-:W-:Y:S08]  /*2b00*/  HMMA.16816.F32 R20, R32, R72, R40 ;  /* 0x000000482014723c */ /* 0x002ff00000001828 */
[----:B------:R-:W-:Y:S08]  /*2b10*/  HMMA.16816.F32 R40, R24, R116, R44 ;  /* 0x000000741828723c */ /* 0x000ff0000000182c */
[----:B------:R-:W-:Y:S01]  /*2b20*/  HMMA.16816.F32 R52, R32, R74, R52 ;  /* 0x0000004a2034723c */ /* 0x000fe20000001834 */
[----:B------:R-:W1:Y:S07]  /*2b30*/  LDSM.16.M88.4 R72, [R202+0xa900] ;  /* 0x00a90000ca48783b */ /* 0x000e6e0000000200 */
[----:B------:R-:W-:Y:S01]  /*2b40*/  HMMA.16816.F32 R60, R28, R98, R60 ;  /* 0x000000621c3c723c */ /* 0x000fe2000000183c */
[----:B------:R-:W-:Y:S07]  /*2b50*/  LDSM.16.M88.4 R96, [R196+0xc100] ;  /* 0x00c10000c460783b */ /* 0x000fee0000000200 */
[C---:B------:R-:W-:Y:S01]  /*2b60*/  HMMA.16816.F32 R56, R32.reuse, R114, R56 ;  /* 0x000000722038723c */ /* 0x040fe20000001838 */
[----:B------:R-:W-:Y:S07]  /*2b70*/  LDSM.16.M88.4 R112, [R196+0xe100] ;  /* 0x00e10000c470783b */ /* 0x000fee0000000200 */
[C---:B------:R-:W-:Y:S08]  /*2b80*/  HMMA.16816.F32 R48, R32.reuse, R64, R48 ;  /* 0x000000402030723c */ /* 0x040ff00000001830 */
[C---:B------:R-:W-:Y:S01]  /*2b90*/  HMMA.16816.F32 R44, R32.reuse, R66, R36 ;  /* 0x00000042202c723c */ /* 0x040fe20000001824 */
[----:B------:R-:W5:Y:S07]  /*2ba0*/  LDSM.16.M88.4 R64, [R202+0xb100] ;  /* 0x00b10000ca40783b */ /* 0x000f6e0000000200 */
[----:B------:R-:W-:Y:S01]  /*2bb0*/  HMMA.16816.F32 R36, R32, R92, R8 ;  /* 0x0000005c2024723c */ /* 0x000fe20000001808 */
[----:B------:R-:W1:Y:S07]  /*2bc0*/  LDSM.16.M88.4 R8, [R203+0x18100] ;  /* 0x01810000cb08783b */ /* 0x000e6e0000000200 */
[----:B---3--:R-:W-:Y:S08]  /*2bd0*/  HMMA.16816.F32 R20, R24, R80, R20 ;  /* 0x000000501814723c */ /* 0x008ff00000001814 */
[----:B------:R-:W-:Y:S08]  /*2be0*/  HMMA.16816.F32 R28, R16, R108, R40 ;  /* 0x0000006c101c723c */ /* 0x000ff00000001828 */
[----:B------:R-:W-:Y:S01]  /*2bf0*/  HMMA.16816.F32 R52, R24, R82, R52 ;  /* 0x000000521834723c */ /* 0x000fe20000001834 */
[----:B------:R-:W-:Y:S07]  /*2c00*/  LDSM.16.M88.4 R80, [R201+0x3800] ;  /* 0x00380000c950783b */ /* 0x000fee0000000200 */
[----:B------:R-:W-:Y:S01]  /*2c10*/  HMMA.16816.F32 R60, R32, R94, R60 ;  /* 0x0000005e203c723c */ /* 0x000fe2000000183c */
[----:B------:R-:W-:Y:S04]  /*2c20*/  LDSM.16.M88.4 R32, [R204+0x18100] ;  /* 0x01810000cc20783b */ /* 0x000fe80000000200 */
[----:B------:R-:W-:Y:S03]  /*2c30*/  LDSM.16.M88.4 R92, [R202+0xc100] ;  /* 0x00c10000ca5c783b */ /* 0x000fe60000000200 */
[C---:B------:R-:W-:Y:S01]  /*2c40*/  HMMA.16816.F32 R56, R24.reuse, R118, R56 ;  /* 0x000000761838723c */ /* 0x040fe20000001838 */
[----:B------:R-:W-:Y:S07]  /*2c50*/  LDSM.16.M88.4 R116, [R201+0x4000] ;  /* 0x00400000c974783b */ /* 0x000fee0000000200 */
[C---:B------:R-:W-:Y:S08]  /*2c60*/  HMMA.16816.F32 R48, R24.reuse, R68, R48 ;  /* 0x000000441830723c */ /* 0x040ff00000001830 */
[C---:B------:R-:W-:Y:S01]  /*2c70*/  HMMA.16816.F32 R40, R24.reuse, R70, R44 ;  /* 0x000000461828723c */ /* 0x040fe2000000182c */
[----:B------:R-:W3:Y:S07]  /*2c80*/  LDSM.16.M88.4 R68, [R201+0x3000] ;  /* 0x00300000c944783b */ /* 0x000eee0000000200 */
[----:B--2---:R-:W-:Y:S08]  /*2c90*/  HMMA.16816.F32 R36, R24, R84, R36 ;  /* 0x000000541824723c */ /* 0x004ff00000001824 */
        /* <DEDUP_REMOVED lines=8> */
[C---:B-----5:R-:W-:Y:S01]  /*2d20*/  HMMA.16816.F32 R44, R16.reuse, R64, R48 ;  /* 0x00000040102c723c */ /* 0x060fe20000001830 */
[----:B------:R-:W2:Y:S07]  /*2d30*/  LDSM.16.M88.4 R48, [R196+0xd100] ;  /* 0x00d10000c430783b */ /* 0x000eae0000000200 */
[C---:B------:R-:W-:Y:S01]  /*2d40*/  HMMA.16816.F32 R40, R16.reuse, R66, R40 ;  /* 0x000000421028723c */ /* 0x040fe20000001828 */
[----:B------:R-:W-:Y:S07]  /*2d50*/  LDSM.16.M88.4 R64, [R202+0xd100] ;  /* 0x00d10000ca40783b */ /* 0x000fee0000000200 */
[----:B------:R-:W-:Y:S08]  /*2d60*/  HMMA.16816.F32 R36, R16, R88, R36 ;  /* 0x000000581024723c */ /* 0x000ff00000001824 */
[----:B------:R-:W-:Y:S08]  /*2d70*/  HMMA.16816.F32 R20, R12, R76, R20 ;  /* 0x0000004c0c14723c */ /* 0x000ff00000001814 */
[----:B------:R-:W-:Y:S01]  /*2d80*/  HMMA.16816.F32 R24, R8, R96, R28 ;  /* 0x000000600818723c */ /* 0x000fe2000000181c */
[----:B------:R-:W-:Y:S07]  /*2d90*/  LDSM.16.M88.4 R28, [R206+0x18100] ;  /* 0x01810000ce1c783b */ /* 0x000fee0000000200 */
[----:B------:R-:W-:Y:S01]  /*2da0*/  HMMA.16816.F32 R52, R12, R78, R52 ;  /* 0x0000004e0c34723c */ /* 0x000fe20000001834 */
[----:B------:R-:W5:Y:S07]  /*2db0*/  LDSM.16.M88.4 R76, [R207+0x4800] ;  /* 0x00480000cf4c783b */ /* 0x000f6e0000000200 */
[----:B------:R-:W-:Y:S01]  /*2dc0*/  HMMA.16816.F32 R60, R16, R90, R60 ;  /* 0x0000005a103c723c */ /* 0x000fe2000000183c */
[----:B------:R-:W-:Y:S07]  /*2dd0*/  LDSM.16.M88.4 R88, [R207+0x5800] ;  /* 0x00580000cf58783b */ /* 0x000fee0000000200 */
[C---:B------:R-:W-:Y:S01]  /*2de0*/  HMMA.16816.F32 R56, R12.reuse, R102, R56 ;  /* 0x000000660c38723c */ /* 0x040fe20000001838 */
[----:B------:R-:W-:Y:S07]  /*2df0*/  LDSM.16.M88.4 R100, [R202+0xe100] ;  /* 0x00e10000ca64783b */ /* 0x000fee0000000200 */
[C---:B---3--:R-:W-:Y:S08]  /*2e00*/  HMMA.16816.F32 R44, R12.reuse, R68, R44 ;  /* 0x000000440c2c723c */ /* 0x048ff0000000182c */
[C---:B------:R-:W-:Y:S01]  /*2e10*/  HMMA.16816.F32 R40, R12.reuse, R70, R40 ;  /* 0x000000460c28723c */ /* 0x040fe20000001828 */
[----:B------:R-:W3:Y:S07]  /*2e20*/  LDSM.16.M88.4 R68, [R207+0x5000] ;  /* 0x00500000cf44783b */ /* 0x000eee0000000200 */
[----:B------:R-:W-:Y:S08]  /*2e30*/  HMMA.16816.F32 R36, R12, R80, R36 ;  /* 0x000000500c24723c */ /* 0x000ff00000001824 */
[----:B-1----:R-:W-:Y:S08]  /*2e40*/  HMMA.16816.F32 R16, R8, R72, R20 ;  /* 0x000000480810723c */ /* 0x002ff00000001814 */
[----:B------:R-:W-:Y:S01]  /*2e50*/  HMMA.16816.F32 R20, R32, R120, R24 ;  /* 0x000000782014723c */ /* 0x000fe20000001818 */
[----:B------:R-:W-:Y:S07]  /*2e60*/  LDSM.16.M88.4 R24, [R205+0x18100] ;  /* 0x01810000cd18783b */ /* 0x000fee0000000200 */
[----:B------:R-:W-:Y:S01]  /*2e70*/  HMMA.16816.F32 R52, R8, R74, R52 ;  /* 0x0000004a0834723c */ /* 0x000fe20000001834 */
[----:B------:R-:W1:Y:S07]  /*2e80*/  LDSM.16.M88.4 R72, [R202+0xc900] ;  /* 0x00c90000ca48783b */ /* 0x000e6e0000000200 */
[----:B------:R-:W-:Y:S01]  /*2e90*/  HMMA.16816.F32 R60, R12, R82, R60 ;  /* 0x000000520c3c723c */ /* 0x000fe2000000183c */
[----:B------:R-:W1:Y:S07]  /*2ea0*/  LDSM.16.M88.4 R80, [R202+0xd900] ;  /* 0x00d90000ca50783b */ /* 0x000e6e0000000200 */
[C---:B------:R-:W-:Y:S01]  /*2eb0*/  HMMA.16816.F32 R56, R8.reuse, R98, R56 ;  /* 0x000000620838723c */ /* 0x040fe20000001838 */
[----:B------:R-:W-:Y:S07]  /*2ec0*/  LDSM.16.M88.4 R96, [R201+0x5800] ;  /* 0x00580000c960783b */ /* 0x000fee0000000200 */
[C---:B--2---:R-:W-:Y:S08]  /*2ed0*/  HMMA.16816.F32 R44, R8.reuse, R48, R44 ;  /* 0x00000030082c723c */ /* 0x044ff0000000182c */
[C---:B------:R-:W-:Y:S08]  /*2ee0*/  HMMA.16816.F32 R40, R8.reuse, R50, R40 ;  /* 0x000000320828723c */ /* 0x040ff00000001828 */
[----:B------:R-:W-:Y:S08]  /*2ef0*/  HMMA.16816.F32 R36, R8, R84, R36 ;  /* 0x000000540824723c */ /* 0x000ff00000001824 */
[----:B-----5:R-:W-:Y:S08]  /*2f00*/  HMMA.16816.F32 R12, R32, R76, R16 ;  /* 0x0000004c200c723c */ /* 0x020ff00000001810 */
[----:B------:R-:W-:Y:S01]  /*2f10*/  HMMA.16816.F32 R16, R28, R92, R20 ;  /* 0x0000005c1c10723c */ /* 0x000fe20000001814 */
[----:B------:R-:W-:Y:S07]  /*2f20*/  LDSM.16.M88.4 R20, [R203+0x1c100] ;  /* 0x01c10000cb14783b */ /* 0x000fee0000000200 */
[----:B------:R-:W-:Y:S01]  /*2f30*/  HMMA.16816.F32 R52, R32, R78, R52 ;  /* 0x0000004e2034723c */ /* 0x000fe20000001834 */
[----:B------:R-:W2:Y:S07]  /*2f40*/  LDSM.16.M88.4 R76, [R201+0x4800] ;  /* 0x00480000c94c783b */ /* 0x000eae0000000200 */
[----:B------:R-:W-:Y:S01]  /*2f50*/  HMMA.16816.F32 R60, R8, R86, R60 ;  /* 0x00000056083c723c */ /* 0x000fe2000000183c */
[----:B------:R-:W-:Y:S07]  /*2f60*/  LDSM.16.M88.4 R84, [R207+0x7800] ;  /* 0x00780000cf54783b */ /* 0x000fee0000000200 */
[C---:B------:R-:W-:Y:S08]  /*2f70*/  HMMA.16816.F32 R56, R32.reuse, R122, R56 ;  /* 0x0000007a2038723c */ /* 0x040ff00000001838 */
[C---:B---3--:R-:W-:Y:S08]  /*2f80*/  HMMA.16816.F32 R44, R32.reuse, R68, R44 ;  /* 0x00000044202c723c */ /* 0x048ff0000000182c */
[C---:B------:R-:W-:Y:S01]  /*2f90*/  HMMA.16816.F32 R40, R32.reuse, R70, R40 ;  /* 0x000000462028723c */ /* 0x040fe20000001828 */
[----:B------:R-:W3:Y:S07]  /*2fa0*/  LDSM.16.M88.4 R68, [R201+0x5000] ;  /* 0x00500000c944783b */ /* 0x000eee0000000200 */
[----:B------:R-:W-:Y:S08]  /*2fb0*/  HMMA.16816.F32 R36, R32, R88, R36 ;  /* 0x000000582024723c */ /* 0x000ff00000001824 */
[----:B-1----:R-:W-:Y:S01]  /*2fc0*/  HMMA.16816.F32 R8, R28, R72, R12 ;  /* 0x000000481c08723c */ /* 0x002fe2000000180c */
[----:B------:R-:W-:Y:S07]  /*2fd0*/  LDSM.16.M88.4 R12, [R204+0x1c100] ;  /* 0x01c10000cc0c783b */ /* 0x000fee0000000200 */
        /* <DEDUP_REMOVED lines=10> */
[----:B------:R-:W-:Y:S08]  /*3080*/  HMMA.16816.F32 R40, R28, R80, R36 ;  /* 0x000000501c28723c */ /* 0x000ff00000001824 */
[----:B--2---:R-:W-:Y:S01]  /*3090*/  HMMA.16816.F32 R36, R24, R76, R8 ;  /* 0x0000004c1824723c */ /* 0x004fe20000001808 */
[----:B------:R-:W2:Y:S07]  /*30a0*/  LDSM.16.M88.4 R8, [R206+0x1c100] ;  /* 0x01c10000ce08783b */ /* 0x000eae0000000200 */
[----:B------:R-:W-:Y:S08]  /*30b0*/  HMMA.16816.F32 R16, R20, R112, R16 ;  /* 0x000000701410723c */ /* 0x000ff00000001810 */
[----:B------:R-:W-:Y:S01]  /*30c0*/  HMMA.16816.F32 R32, R24, R78, R52 ;  /* 0x0000004e1820723c */ /* 0x000fe20000001834 */
[----:B------:R-:W-:Y:S07]  /*30d0*/  LDSM.16.M88.4 R76, [R207+0x7000] ;  /* 0x00700000cf4c783b */ /* 0x000fee0000000200 */
[----:B------:R-:W-:Y:S01]  /*30e0*/  HMMA.16816.F32 R60, R28, R82, R60 ;  /* 0x000000521c3c723c */ /* 0x000fe2000000183c */
[----:B------:R-:W2:Y:S07]  /*30f0*/  LDSM.16.M88.4 R80, [R202+0xe900] ;  /* 0x00e90000ca50783b */ /* 0x000eae0000000200 */
[C---:B------:R-:W-:Y:S01]  /*3100*/  HMMA.16816.F32 R56, R24.reuse, R118, R56 ;  /* 0x000000761838723c */ /* 0x040fe20000001838 */
[----:B------:R-:W-:Y:S07]  /*3110*/  LDSM.16.M88.4 R116, [R201+0x6000] ;  /* 0x00600000c974783b */ /* 0x000fee0000000200 */
[C---:B---3--:R-:W-:Y:S08]  /*3120*/  HMMA.16816.F32 R52, R24.reuse, R68, R48 ;  /* 0x000000441834723c */ /* 0x048ff00000001830 */
[C---:B------:R-:W-:Y:S01]  /*3130*/  HMMA.16816.F32 R48, R24.reuse, R70, R44 ;  /* 0x000000461830723c */ /* 0x040fe2000000182c */
[----:B------:R-:W-:Y:S07]  /*3140*/  LDSM.16.M88.4 R68, [R201+0x6800] ;  /* 0x00680000c944783b */ /* 0x000fee0000000200 */
[----:B------:R-:W-:Y:S08]  /*3150*/  HMMA.16816.F32 R44, R24, R96, R40 ;  /* 0x00000060182c723c */ /* 0x000ff00000001828 */
[----:B-1----:R-:W-:Y:S08]  /*3160*/  HMMA.16816.F32 R40, R20, R72, R36 ;  /* 0x000000481428723c */ /* 0x002ff00000001824 */
[----:B------:R-:W-:Y:S01]  /*3170*/  HMMA.16816.F32 R36, R12, R108, R16 ;  /* 0x0000006c0c24723c */ /* 0x000fe20000001810 */
[----:B------:R-:W1:Y:S07]  /*3180*/  LDSM.16.M88.4 R16, [R205+0x1c100] ;  /* 0x01c10000cd10783b */ /* 0x000e6e0000000200 */
[----:B------:R-:W-:Y:S01]  /*3190*/  HMMA.16816.F32 R28, R20, R74, R32 ;  /* 0x0000004a141c723c */ /* 0x000fe20000001820 */
[----:B------:R-:W3:Y:S07]  /*31a0*/  LDSM.16.M88.4 R72, [R202+0xf900] ;  /* 0x00f90000ca48783b */ /* 0x000eee0000000200 */
[----:B------:R-:W-:Y:S08]  /*31b0*/  HMMA.16816.F32 R24, R24, R98, R60 ;  /* 0x000000621818723c */ /* 0x000ff0000000183c */
[C---:B------:R-:W-:Y:S08]  /*31c0*/  HMMA.16816.F32 R60, R20.reuse, R114, R56 ;  /* 0x00000072143c723c */ /* 0x040ff00000001838 */
[C---:B-----5:R-:W-:Y:S08]  /*31d0*/  HMMA.16816.F32 R56, R20.reuse, R64, R52 ;  /* 0x000000401438723c */ /* 0x060ff00000001834 */
[C---:B------:R-:W-:Y:S01]  /*31e0*/  HMMA.16816.F32 R52, R20.reuse, R66, R48 ;  /* 0x000000421434723c */ /* 0x040fe20000001830 */
[----:B------:R-:W5:Y:S07]  /*31f0*/  LDSM.16.M88.4 R64, [R202+0xf100] ;  /* 0x00f10000ca40783b */ /* 0x000f6e0000000200 */
[----:B------:R-:W-:Y:S08]  /*3200*/  HMMA.16816.F32 R48, R20, R92, R44 ;  /* 0x0000005c1430723c */ /* 0x000ff0000000182c */
[----:B------:R-:W-:Y:S08]  /*3210*/  HMMA.16816.F32 R44, R12, R88, R40 ;  /* 0x000000580c2c723c */ /* 0x000ff00000001828 */
[----:B--2---:R-:W-:Y:S08]  /*3220*/  HMMA.16816.F32 R36, R8, R100, R36 ;  /* 0x000000640824723c */ /* 0x004ff00000001824 */
[----:B------:R-:W-:Y:S08]  /*3230*/  HMMA.16816.F32 R32, R12, R90, R28 ;  /* 0x0000005a0c20723c */ /* 0x000ff0000000181c */
[----:B------:R-:W-:Y:S08]  /*3240*/  HMMA.16816.F32 R44, R8, R80, R44 ;  /* 0x00000050082c723c */ /* 0x000ff0000000182c */
[----:B------:R-:W-:Y:S08]  /*3250*/  HMMA.16816.F32 R20, R20, R94, R24 ;  /* 0x0000005e1414723c */ /* 0x000ff00000001818 */
[----:B------:R-:W-:Y:S08]  /*3260*/  HMMA.16816.F32 R24, R12, R76, R56 ;  /* 0x0000004c0c18723c */ /* 0x000ff00000001838 */
[----:B-1----:R-:W-:Y:S01]  /*3270*/  HMMA.16816.F32 R56, R16, R116, R36 ;  /* 0x000000741038723c */ /* 0x002fe20000001824 */
[----:B------:R-:W-:Y:S07]  /*3280*/  LDSM.16.M88.4 R36, [R201+0x7800] ;  /* 0x00780000c924783b */ /* 0x000fee0000000200 */
[----:B------:R-:W-:Y:S08]  /*3290*/  HMMA.16816.F32 R32, R8, R82, R32 ;  /* 0x000000520820723c */ /* 0x000ff00000001820 */
[C---:B------:R-:W-:Y:S08]  /*32a0*/  HMMA.16816.F32 R28, R12.reuse, R110, R60 ;  /* 0x0000006e0c1c723c */ /* 0x040ff0000000183c */
[----:B------:R-:W-:Y:S01]  /*32b0*/  HMMA.16816.F32 R48, R12, R84, R48 ;  /* 0x000000540c30723c */ /* 0x000fe20000001830 */
[----:B------:R-:W-:-:S07]  /*32c0*/  FMUL.FTZ R0, R56, c[0x0][0x320] ;  /* 0x0000c80038007a20 */ /* 0x000fce0000410000 */
[----:B------:R-:W-:Y:S01]  /*32d0*/  HMMA.16816.F32 R40, R12, R78, R52 ;  /* 0x0000004e0c28723c */ /* 0x000fe20000001834 */
[----:B------:R-:W1:Y:S01]  /*32e0*/  LDSM.16.M88.4 R52, [R201+0x7000] ;  /* 0x00700000c934783b */ /* 0x000e620000000200 */
[----:B------:R-:W-:-:S06]  /*32f0*/  DEPBAR.LE SB0, 0x0 ;  /* 0x000080000000791a */ /* 0x000fcc0000000000 */
[----:B------:R-:W-:Y:S08]  /*3300*/  HMMA.16816.F32 R44, R16, R68, R44 ;  /* 0x00000044102c723c */ /* 0x000ff0000000182c */
[----:B------:R-:W-:Y:S08]  /*3310*/  HMMA.16816.F32 R12, R12, R86, R20 ;  /* 0x000000560c0c723c */ /* 0x000ff00000001814 */
[----:B------:R-:W-:Y:S08]  /*3320*/  HMMA.16816.F32 R32, R16, R70, R32 ;  /* 0x000000461020723c */ /* 0x000ff00000001820 */
[----:B------:R-:W-:Y:S01]  /*3330*/  HMMA.16816.F32 R60, R8, R102, R28 ;  /* 0x00000066083c723c */ /* 0x000fe2000000181c */
[----:B----4-:R-:W-:-:S07]  /*3340*/  FMUL.FTZ R7, R45, c[0x0][0x320] ;  /* 0x0000c8002d077a20 */ /* 0x010fce0000410000 */
[C---:B---3--:R-:W-:Y:S01]  /*3350*/  HMMA.16816.F32 R28, R8.reuse, R72, R48 ;  /* 0x00000048081c723c */ /* 0x048fe20000001830 */
[----:B------:R2:W3:Y:S07]  /*3360*/  MUFU.TANH R51, R0 ;  /* 0x0000000000337308 */ /* 0x0004ee0000002400 */
[C---:B-----5:R-:W-:Y:S01]  /*3370*/  HMMA.16816.F32 R20, R8.reuse, R64, R24 ;  /* 0x000000400814723c */ /* 0x060fe20000001818 */
[----:B------:R4:W1:Y:S07]  /*3380*/  MUFU.TANH R49, R7 ;  /* 0x0000000700317308 */ /* 0x00086e0000002400 */
[----:B------:R-:W-:Y:S01]  /*3390*/  HMMA.16816.F32 R24, R8, R66, R40 ;  /* 0x000000420818723c */ /* 0x000fe20000001828 */
[----:B--2---:R-:W-:-:S04]  /*33a0*/  FMUL.FTZ R0, R57, c[0x0][0x320] ;  /* 0x0000c80039007a20 */ /* 0x004fc80000410000 */
[----:B------:R2:W2:Y:S03]  /*33b0*/  MUFU.TANH R50, R0 ;  /* 0x0000000000327308 */ /* 0x0004a60000002400 */
[----:B------:R-:W-:Y:S01]  /*33c0*/  HMMA.16816.F32 R12, R8, R74, R12 ;  /* 0x0000004a080c723c */ /* 0x000fe2000000180c */
[----:B----4-:R-:W-:-:S04]  /*33d0*/  LEA.HI R7, R124, R132, RZ, 0x2 ;  /* 0x000000847c077211 */ /* 0x010fc800078f10ff */
[----:B------:R-:W-:Y:S02]  /*33e0*/  LOP3.LUT R7, R7, 0xfffffffc, RZ, 0xc0, !PT ;  /* 0xfffffffc07077812 */ /* 0x000fe400078ec0ff */
[----:B------:R-:W-:Y:S01]  /*33f0*/  SHF.R.S32.HI R11, RZ, 0x1f, R106 ;  /* 0x0000001fff0b7819 */ /* 0x000fe2000001146a */
[C---:B-1----:R-:W-:Y:S01]  /*3400*/  HMMA.16816.F32 R40, R16.reuse, R52, R20 ;  /* 0x000000341028723c */ /* 0x042fe20000001814 */
[----:B------:R-:W-:Y:S02]  /*3410*/  FMUL.FTZ R10, R33, c[0x0][0x320] ;  /* 0x0000c800210a7a20 */ /* 0x000fe40000410000 */
[----:B--2---:R-:W-:Y:S02]  /*3420*/  FMUL.FTZ R0, R58, c[0x0][0x320] ;  /* 0x0000c8003a007a20 */ /* 0x004fe40000410000 */
[----:B------:R-:W1:Y:S03]  /*3430*/  MUFU.TANH R45, R10 ;  /* 0x0000000a002d7308 */ /* 0x000e660000002400 */
[C---:B------:R-:W-:Y:S05]  /*3440*/  HMMA.16816.F32 R52, R16.reuse, R54, R24 ;  /* 0x000000361034723c */ /* 0x040fea0000001818 */
[----:B------:R2:W4:Y:S03]  /*3450*/  MUFU.TANH R57, R0 ;  /* 0x0000000000397308 */ /* 0x0005260000002400 */
[----:B------:R-:W-:Y:S01]  /*3460*/  HMMA.16816.F32 R28, R16, R36, R28 ;  /* 0x00000024101c723c */ /* 0x000fe2000000181c */
[----:B--2---:R-:W-:-:S04]  /*3470*/  @P6 IADD3 R0, R172, -0x2, RZ ;  /* 0xfffffffeac006810 */ /* 0x004fc80007ffe0ff */
[----:B------:R-:W-:Y:S01]  /*3480*/  @P6 SHF.R.S32.HI R6, RZ, 0x1f, R0 ;  /* 0x0000001fff066819 */ /* 0x000fe20000011400 */
[----:B------:R-:W-:Y:S02]  /*3490*/  @P6 IMAD R3, R125, R0, RZ ;  /* 0x000000007d036224 */ /* 0x000fe400078e02ff */
[----:B------:R-:W-:Y:S01]  /*34a0*/  @P6 IMAD.WIDE.U32 R8, R0, R126, R130 ;  /* 0x0000007e00086225 */ /* 0x000fe200078e0082 */
[----:B------:R-:W-:-:S03]  /*34b0*/  LOP3.LUT R0, R107, 0xffffffe0, RZ, 0xc0, !PT ;  /* 0xffffffe06b007812 */ /* 0x000fc600078ec0ff */
[----:B------:R-:W-:Y:S02]  /*34c0*/  @P6 IMAD R3, R6, R126, R3 ;  /* 0x0000007e06036224 */ /* 0x000fe400078e0203 */
[----:B------:R-:W-:Y:S02]  /*34d0*/  FMUL.FTZ R6, R32, c[0x0][0x320] ;  /* 0x0000c80020067a20 */ /* 0x000fe40000410000 */
[----:B------:R-:W-:Y:S02]  /*34e0*/  @P6 IMAD.IADD R3, R9, 0x1, R3 ;  /* 0x0000000109036824 */ /* 0x000fe400078e0203 */
[----:B------:R2:W1:Y:S01]  /*34f0*/  MUFU.TANH R48, R6 ;  /* 0x0000000600307308 */ /* 0x0004620000002400 */
[C---:B------:R-:W-:Y:S02]  /*3500*/  IMAD.IADD R9, R132.reuse, 0x1, -R7 ;  /* 0x0000000184097824 */ /* 0x040fe400078e0a07 */
[----:B------:R-:W-:-:S05]  /*3510*/  IMAD.IADD R0, R132, 0x1, -R0 ;  /* 0x0000000184007824 */ /* 0x000fca00078e0a00 */
[----:B------:R-:W-:Y:S01]  /*3520*/  SHF.R.S32.HI R20, RZ, 0x1f, R0 ;  /* 0x0000001fff147819 */ /* 0x000fe20000011400 */
[----:B------:R-:W-:Y:S01]  /*3530*/  BAR.SYNC.DEFER_BLOCKING 0x0 ;  /* 0x0000000000007b1d */ /* 0x000fe20000010000 */
[----:B--2---:R-:W-:-:S04]  /*3540*/  @P6 LEA R6, P0, R8, c[0x0][0x1c8], 0x1 ;  /* 0x0000720008066a11 */ /* 0x004fc800078008ff */
[----:B------:R-:W-:Y:S02]  /*3550*/  @P6 LEA.HI.X R7, R8, c[0x0][0x1cc], R3, 0x1, P0 ;  /* 0x0000730008076a11 */ /* 0x000fe400000f0c03 */
[----:B------:R-:W-:Y:S01]  /*3560*/  LEA.HI R8, R11, R106, RZ, 0x3 ;  /* 0x0000006a0b087211 */ /* 0x000fe200078f18ff */
[----:B------:R-:W-:Y:S01]  /*3570*/  FMUL.FTZ R11, R40, c[0x0][0x320] ;  /* 0x0000c800280b7a20 */ /* 0x000fe20000410000 */
[----:B------:R-:W-:Y:S02]  /*3580*/  LEA.HI R3, R9, R9, RZ, 0x1 ;  /* 0x0000000909037211 */ /* 0x000fe400078f08ff */
[----:B------:R-:W-:Y:S01]  /*3590*/  LOP3.LUT R10, R8, 0xffffff8, RZ, 0xc0, !PT ;  /* 0x0ffffff8080a7812 */ /* 0x000fe200078ec0ff */
[----:B------:R2:W1:Y:S01]  /*35a0*/  MUFU.TANH R40, R11 ;  /* 0x0000000b00287308 */ /* 0x0004620000002400 */
[----:B------:R-:W-:Y:S02]  /*35b0*/  LOP3.LUT R8, R3, 0x1ffffffe, RZ, 0xc0, !PT ;  /* 0x1ffffffe03087812 */ /* 0x000fe400078ec0ff */
[----:B------:R-:W-:Y:S01]  /*35c0*/  LEA.HI R3, R20, R0, RZ, 0x2 ;  /* 0x0000000014037211 */ /* 0x000fe200078f10ff */
[----:B------:R-:W-:Y:S01]  /*35d0*/  IMAD.IADD R10, R106, 0x1, -R10 ;  /* 0x000000016a0a7824 */ /* 0x000fe200078e0a0a */
[----:B------:R-:W-:Y:S01]  /*35e0*/  HMMA.16816.F32 R20, R16, R38, R12 ;  /* 0x000000261014723c */ /* 0x000fe2000000180c */
[----:B------:R-:W-:Y:S01]  /*35f0*/  IMAD.IADD R9, R9, 0x1, -R8 ;  /* 0x0000000109097824 */ /* 0x000fe200078e0a08 */
[----:B------:R-:W-:Y:S01]  /*3600*/  LEA.HI.SX32 R8, R3, UR9, 0x1e ;  /* 0x0000000903087c11 */ /* 0x000fe2000f8ff2ff */
[----:B------:R-:W-:Y:S01]  /*3610*/  @!PT LDS RZ, [RZ] ;  /* 0x00000000fffff984 */ /* 0x000fe20000000800 */
[----:B------:R-:W-:Y:S01]  /*3620*/  @!PT LDS RZ, [RZ] ;  /* 0x00000000fffff984 */ /* 0x000fe20000000800 */
[----:B------:R-:W-:Y:S01]  /*3630*/  @!PT LDS RZ, [RZ] ;  /* 0x00000000fffff984 */ /* 0x000fe20000000800 */
[----:B------:R5:W-:Y:S01]  /*3640*/  @P6 LDGSTS.E.BYPASS.LTC128B.128 [R225+0x8100], [R6.64], !P4 ;  /* 0x0810000006e16fae */ /* 0x000be2000e101d4c */
[----:B------:R-:W-:-:S03]  /*3650*/  PLOP3.LUT P0, PT, PT, PT, UP2, 0x80, 0x0 ;  /* 0x000000000000781c */ /* 0x000fc60003f0f028 */
[----:B------:R-:W-:Y:S01]  /*3660*/  IMAD R8, R10, 0x10, R8 ;  /* 0x000000100a087824 */ /* 0x000fe200078e0208 */
[----:B------:R-:W-:Y:S01]  /*3670*/  HMMA.16816.F32 R16, R16, R118, R60 ;  /* 0x000000761010723c */ /* 0x000fe2000000183c */
[----:B------:R-:W-:Y:S01]  /*3680*/  FMUL.FTZ R10, R53, c[0x0][0x320] ;  /* 0x0000c800350a7a20 */ /* 0x000fe20000410000 */
[----:B------:R5:W-:Y:S01]  /*3690*/  @P6 LDGSTS.E.BYPASS.LTC128B.128 [R225+0xa100], [R6.64+0x80], !P3 ;  /* 0x0a10008006e16fae */ /* 0x000be2000d901d4c */
[----:B------:R-:W-:Y:S01]  /*36a0*/  IMAD R56, R9, 0x8, R8 ;  /* 0x0000000809387824 */ /* 0x000fe200078e0208 */
[----:B------:R-:W-:Y:S01]  /*36b0*/  LOP3.LUT R8, R3, 0x7ffffffc, RZ, 0xc0, !PT ;  /* 0x7ffffffc03087812 */ /* 0x000fe200078ec0ff */
[----:B--2---:R-:W-:Y:S01]  /*36c0*/  FMUL.FTZ R11, R41, c[0x0][0x320] ;  /* 0x0000c800290b7a20 */ /* 0x004fe20000410000 */
[----:B------:R2:W1:Y:S01]  /*36d0*/  MUFU.TANH R37, R10 ;  /* 0x0000000a00257308 */ /* 0x0004620000002400 */
[----:B------:R-:W-:Y:S01]  /*36e0*/  @P5 IMAD.HI.U32 R3, R56, c[0x0][0x2c8], RZ ;  /* 0x0000b20038035a27 */ /* 0x000fe200078e00ff */
[----:B------:R5:W-:Y:S03]  /*36f0*/  @P6 LDGSTS.E.BYPASS.LTC128B.128 [R225+0xc100], [R6.64+0x100], !P2 ;  /* 0x0c10010006e16fae */ /* 0x000be6000d101d4c */
[----:B------:R-:W-:Y:S01]  /*3700*/  FMUL.FTZ R9, R28, c[0x0][0x320] ;  /* 0x0000c8001c097a20 */ /* 0x000fe20000410000 */
[----:B------:R5:W-:Y:S01]  /*3710*/  @P6 LDGSTS.E.BYPASS.LTC128B.128 [R225+0xe100], [R6.64+0x180], !P1 ;  /* 0x0e10018006e16fae */ /* 0x000be2000c901d4c */
[----:B------:R-:W-:Y:S01]  /*3720*/  IMAD.MOV.U32 R53, RZ, RZ, 0x1 ;  /* 0x00000001ff357424 */ /* 0x000fe200078e00ff */
[----:B------:R1:W1:Y:S02]  /*3730*/  MUFU.TANH R39, R11 ;  /* 0x0000000b00277308 */ /* 0x0002640000002400 */
[----:B------:R-:W-:Y:S01]  /*3740*/  STL [R1+0x4c], R56 ;  /* 0x00004c3801007387 */ /* 0x000fe20000100800 */
[----:B--2---:R-:W-:-:S05]  /*3750*/  IMAD.IADD R10, R0, 0x1, -R8 ;  /* 0x00000001000a7824 */ /* 0x004fca00078e0a08 */
[----:B------:R2:W2:Y:S01]  /*3760*/  MUFU.TANH R36, R9 ;  /* 0x0000000900247308 */ /* 0x0004a20000002400 */
[----:B------:R-:W-:Y:S02]  /*3770*/  FMUL.FTZ R0, R29, c[0x0][0x320] ;  /* 0x0000c8001d007a20 */ /* 0x000fe40000410000 */
[----:B------:R-:W-:Y:S02]  /*3780*/  IMAD.SHL.U32 R41, R10, 0x2, RZ ;  /* 0x000000020a297824 */ /* 0x000fe400078e00ff */
[----:B-1----:R-:W-:Y:S01]  /*3790*/  IMAD.MOV.U32 R11, RZ, RZ, R56 ;  /* 0x000000ffff0b7224 */ /* 0x002fe200078e0038 */
[----:B------:R-:W-:Y:S02]  /*37a0*/  @P0 SHF.R.U32.HI R11, RZ, c[0x0][0x2cc], R3 ;  /* 0x0000b300ff0b0a19 */ /* 0x000fe40000011603 */
[----:B------:R1:W1:Y:S01]  /*37b0*/  MUFU.TANH R29, R0 ;  /* 0x00000000001d7308 */ /* 0x0002620000002400 */
[----:B------:R-:W-:Y:S01]  /*37c0*/  @P6 LEA R8, P0, R127, R6, 0x1 ;  /* 0x000000067f086211 */ /* 0x000fe200078008ff */
[----:B------:R-:W-:Y:S01]  /*37d0*/  FMUL.FTZ R3, R17, c[0x0][0x320] ;  /* 0x0000c80011037a20 */ /* 0x000fe20000410000 */
[----:B------:R-:W-:Y:S01]  /*37e0*/  STL [R1+0x24], R41 ;  /* 0x0000242901007387 */ /* 0x000fe20000100800 */
[----:B------:R-:W-:-:S03]  /*37f0*/  IADD3 R10, -R41, c[0x0][0x1d0], -R105 ;  /* 0x00007400290a7a10 */ /* 0x000fc60007ffe969 */
[----:B-----5:R-:W5:Y:S01]  /*3800*/  SHFL.IDX PT, R6, R11, RZ, 0x1c1f ;  /* 0x001c1fff0b067589 */ /* 0x020f6200000e0000 */
[----:B--2---:R-:W-:Y:S01]  /*3810*/  @P6 LEA.HI.X R9, R127, R7, R128, 0x1, P0 ;  /* 0x000000077f096211 */ /* 0x004fe200000f0c80 */
[----:B------:R2:W2:Y:S01]  /*3820*/  MUFU.TANH R13, R3 ;  /* 0x00000003000d7308 */ /* 0x0004a20000002400 */
[----:B------:R-:W-:-:S03]  /*3830*/  PLOP3.LUT P0, PT, PT, PT, UP1, 0x40, 0x0 ;  /* 0x000000000000781c */ /* 0x000fc60003f0e818 */
[----:B------:R3:W-:Y:S01]  /*3840*/  @P6 LDGSTS.E.BYPASS.LTC128B.128 [R225+0x9100], [R8.64], !P4 ;  /* 0x0910000008e16fae */ /* 0x0007e2000e101d4c */
[----:B-1----:R-:W-:-:S03]  /*3850*/  FMUL.FTZ R0, R20, c[0x0][0x320] ;  /* 0x0000c80014007a20 */ /* 0x002fc60000410000 */
[----:B------:R3:W-:Y:S01]  /*3860*/  @P6 LDGSTS.E.BYPASS.LTC128B.128 [R225+0xb100], [R8.64+0x80], !P3 ;  /* 0x0b10008008e16fae */ /* 0x0007e2000d901d4c */
[----:B------:R1:W1:Y:S03]  /*3870*/  MUFU.TANH R28, R0 ;  /* 0x00000000001c7308 */ /* 0x0002660000002400 */
[----:B------:R3:W-:Y:S01]  /*3880*/  @P6 LDGSTS.E.BYPASS.LTC128B.128 [R225+0xd100], [R8.64+0x100], !P2 ;  /* 0x0d10010008e16fae */ /* 0x0007e2000d101d4c */
[----:B--2---:R-:W-:-:S03]  /*3890*/  FMUL.FTZ R3, R16, c[0x0][0x320] ;  /* 0x0000c80010037a20 */ /* 0x004fc60000410000 */
[----:B------:R3:W-:Y:S01]  /*38a0*/  @P6 LDGSTS.E.BYPASS.LTC128B.128 [R225+0xf100], [R8.64+0x180], !P1 ;  /* 0x0f10018008e16fae */ /* 0x0007e2000c901d4c */
[----:B------:R2:W2:Y:S03]  /*38b0*/  MUFU.TANH R12, R3 ;  /* 0x00000003000c7308 */ /* 0x0004a60000002400 */
[----:B------:R-:W0:Y:S01]  /*38c0*/  LDGDEPBAR ;  /* 0x00000000000079af */ /* 0x000e220000000000 */
[----:B-1----:R-:W-:-:S04]  /*38d0*/  FMUL.FTZ R0, R21, c[0x0][0x320] ;  /* 0x0000c80015007a20 */ /* 0x002fc80000410000 */
[----:B------:R1:W1:Y:S01]  /*38e0*/  MUFU.TANH R27, R0 ;  /* 0x00000000001b7308 */ /* 0x0002620000002400 */
[----:B--2---:R-:W-:-:S07]  /*38f0*/  FMUL.FTZ R3, R52, c[0x0][0x320] ;  /* 0x0000c80034037a20 */ /* 0x004fce0000410000 */
[----:B------:R-:W2:Y:S01]  /*3900*/  MUFU.TANH R15, R3 ;  /* 0x00000003000f7308 */ /* 0x000ea20000002400 */
[----:B-1----:R-:W-:-:S07]  /*3910*/  FMUL.FTZ R0, R44, c[0x0][0x320] ;  /* 0x0000c8002c007a20 */ /* 0x002fce0000410000 */
[----:B------:R1:W1:Y:S02]  /*3920*/  MUFU.TANH R20, R0 ;  /* 0x0000000000147308 */ /* 0x0002640000002400 */
[----:B-1----:R-:W-:-:S04]  /*3930*/  IADD3 R0, -R105, c[0x0][0x1d0], R53 ;  /* 0x0000740069007a10 */ /* 0x002fc80007ffe135 */
[----:B------:R-:W-:-:S04]  /*3940*/  IADD3 R0, R0, -c[0x0][0x168], -R41 ;  /* 0x80005a0000007a10 */ /* 0x000fc80007ffe829 */
[C---:B---3--:R-:W-:Y:S02]  /*3950*/  IADD3 R8, R0.reuse, c[0x0][0x328], RZ ;  /* 0x0000ca0000087a10 */ /* 0x048fe40007ffe0ff */
[----:B------:R-:W-:-:S03]  /*3960*/  IADD3 R9, R0, UR6, RZ ;  /* 0x0000000600097c10 */ /* 0x000fc6000fffe0ff */
[--C-:B-----5:R-:W-:Y:S02]  /*3970*/  IMAD.IADD R3, R8, 0x1, R6.reuse ;  /* 0x0000000108037824 */ /* 0x120fe400078e0206 */
[----:B------:R-:W-:-:S03]  /*3980*/  IMAD.IADD R0, R9, 0x1, R6 ;  /* 0x0000000109007824 */ /* 0x000fc600078e0206 */
[----:B------:R-:W-:Y:S01]  /*3990*/  IMNMX R3, R3, R10, PT ;  /* 0x0000000a03037217 */ /* 0x000fe20003800200 */
[----:B------:R-:W-:Y:S05]  /*39a0*/  @P0 BRA `(.L_x_1593) ;  /* 0x0000014000000947 */ /* 0x000fea0003800000 */
[----:B--2-4-:R-:W-:Y:S01]  /*39b0*/  IADD3 R6, R6, c[0x0][0x1d0], RZ ;  /* 0x0000740006067a10 */ /* 0x014fe20007ffe0ff */
[----:B------:R-:W-:Y:S03]  /*39c0*/  BSSY B0, `(.L_x_1594) ;  /* 0x000000d000007945 */ /* 0x000fe60003800000 */
[----:B------:R-:W-:-:S04]  /*39d0*/  IADD3 R6, R6, -c[0x0][0x168], RZ ;  /* 0x80005a0006067a10 */ /* 0x000fc80007ffe0ff */
[----:B------:R-:W-:-:S13]  /*39e0*/  ISETP.GT.AND P0, PT, R6, -0x1, PT ;  /* 0xffffffff0600780c */ /* 0x000fda0003f04270 */
[----:B------:R-:W-:Y:S05]  /*39f0*/  @P0 BRA `(.L_x_1595) ;  /* 0x0000006000000947 */ /* 0x000fea0003800000 */
[----:B------:R-:W-:Y:S02]  /*3a00*/  ISETP.NE.AND P0, PT, R53, c[0x0][0x32c], PT ;  /* 0x0000cb0035007a0c */ /* 0x000fe40003f05270 */
[----:B------:R-:W-:-:S11]  /*3a10*/  LOP3.LUT R6, RZ, R6, RZ, 0x33, !PT ;  /* 0x00000006ff067212 */ /* 0x000fd600078e33ff */
[----:B------:R-:W-:-:S05]  /*3a20*/  @P0 IMAD.HI.U32 R7, R6, c[0x0][0x330], RZ ;  /* 0x0000cc0006070a27 */ /* 0x000fca00078e00ff */
[----:B------:R-:W-:-:S04]  /*3a30*/  @P0 SHF.R.U32.HI R6, RZ, c[0x0][0x334], R7 ;  /* 0x0000cd00ff060a19 */ /* 0x000fc80000011607 */
[----:B------:R-:W-:Y:S01]  /*3a40*/  LOP3.LUT R6, RZ, R6, RZ, 0x33, !PT ;  /* 0x00000006ff067212 */ /* 0x000fe200078e33ff */
[----:B------:R-:W-:Y:S05]  /*3a50*/  BRA `(.L_x_1596) ;  /* 0x0000003000007947 */ /* 0x000fea0003800000 */
.L_x_1595:
[----:B------:R-:W-:-:S13]  /*3a60*/  ISETP.NE.AND P0, PT, R53, c[0x0][0x32c], PT ;  /* 0x0000cb0035007a0c */ /* 0x000fda0003f05270 */
[----:B------:R-:W-:-:S05]  /*3a70*/  @P0 IMAD.HI.U32 R7, R6, c[0x0][0x330], RZ ;  /* 0x0000cc0006070a27 */ /* 0x000fca00078e00ff */
[----:B------:R-:W-:Y:S02]  /*3a80*/  @P0 SHF.R.U32.HI R6, RZ, c[0x0][0x334], R7 ;  /* 0x0000cd00ff060a19 */ /* 0x000fe40000011607 */
.L_x_1596:
[----:B------:R-:W-:Y:S05]  /*3a90*/  BSYNC B0 ;  /* 0x0000000000007941 */ /* 0x000fea0003800000 */
.L_x_1594:
[----:B------:R-:W-:-:S04]  /*3aa0*/  IMAD R6, R6, c[0x0][0x32c], -R105 ;  /* 0x0000cb0006067a24 */ /* 0x000fc800078e0a69 */
[----:B------:R-:W-:-:S05]  /*3ab0*/  IMAD.IADD R6, R6, 0x1, -R41 ;  /* 0x0000000106067824 */ /* 0x000fca00078e0a29 */
[----:B------:R-:W-:Y:S02]  /*3ac0*/  IADD3 R7, R6, c[0x0][0x32c], RZ ;  /* 0x0000cb0006077a10 */ /* 0x000fe40007ffe0ff */
[----:B------:R-:W-:Y:S02]  /*3ad0*/  IMNMX R0, R0, R6, !PT ;  /* 0x0000000600007217 */ /* 0x000fe40007800200 */
[----:B------:R-:W-:Y:S02]  /*3ae0*/  IMNMX R3, R3, R7, PT ;  /* 0x0000000703037217 */ /* 0x000fe40003800200 */
.L_x_1593:
[----:B--2-4-:R-:W-:Y:S01]  /*3af0*/  ISETP.GT.AND P0, PT, R172, RZ, PT ;  /* 0x000000ffac00720c */ /* 0x014fe20003f04270 */
[----:B------:R-:W-:Y:S02]  /*3b00*/  FMUL.FTZ R6, R18, c[0x0][0x320] ;  /* 0x0000c80012067a20 */ /* 0x000fe40000410000 */
[----:B------:R-:W-:Y:S01]  /*3b10*/  FMUL.FTZ R7, R42, c[0x0][0x320] ;  /* 0x0000c8002a077a20 */ /* 0x000fe20000410000 */
[C---:B------:R-:W-:Y:S01]  /*3b20*/  ISETP.GT.AND P5, PT, R0.reuse, RZ, P0 ;  /* 0x000000ff0000720c */ /* 0x040fe200007a4270 */
[----:B------:R1:W2:Y:S01]  /*3b30*/  MUFU.TANH R21, R6 ;  /* 0x0000000600157308 */ /* 0x0002a20000002400 */
[----:B------:R-:W-:-:S02]  /*3b40*/  ISETP.GT.AND P6, PT, R0, 0x1, P0 ;  /* 0x000000010000780c */ /* 0x000fc400007c4270 */
[C---:B------:R-:W-:Y:S02]  /*3b50*/  ISETP.LT.OR P5, PT, R3.reuse, 0x1, P5 ;  /* 0x000000010300780c */ /* 0x040fe40002fa1670 */
[----:B------:R-:W-:Y:S02]  /*3b60*/  ISETP.LT.OR P6, PT, R3, 0x2, P6 ;  /* 0x000000020300780c */ /* 0x000fe400037c1670 */
[----:B------:R-:W-:Y:S02]  /*3b70*/  FSEL R16, R51, -INF , !P5 ;  /* 0xff80000033107808 */ /* 0x000fe40006800000 */
[----:B------:R-:W-:Y:S02]  /*3b80*/  ISETP.GT.AND P5, PT, R0, 0x8, P0 ;  /* 0x000000080000780c */ /* 0x000fe400007a4270 */
[----:B------:R-:W-:Y:S02]  /*3b90*/  FSEL R17, R50, -INF , !P6 ;  /* 0xff80000032117808 */ /* 0x000fe40007000000 */
[----:B------:R-:W-:-:S02]  /*3ba0*/  ISETP.LT.OR P5, PT, R3, 0x9, P5 ;  /* 0x000000090300780c */ /* 0x000fc40002fa1670 */
[----:B------:R-:W-:Y:S01]  /*3bb0*/  ISETP.GT.AND P6, PT, R0, 0x9, P0 ;  /* 0x000000090000780c */ /* 0x000fe200007c4270 */
[----:B-1----:R-:W-:Y:S01]  /*3bc0*/  FMUL.FTZ R6, R54, c[0x0][0x320] ;  /* 0x0000c80036067a20 */ /* 0x002fe20000410000 */
[----:B------:R-:W-:Y:S02]  /*3bd0*/  FSEL R18, R12, -INF , !P5 ;  /* 0xff8000000c127808 */ /* 0x000fe40006800000 */
[----:B------:R-:W-:Y:S01]  /*3be0*/  ISETP.GT.AND P5, PT, R0, 0x10, P0 ;  /* 0x000000100000780c */ /* 0x000fe200007a4270 */
[----:B------:R1:W3:Y:S01]  /*3bf0*/  MUFU.TANH R33, R6 ;  /* 0x0000000600217308 */ /* 0x0002e20000002400 */
[C---:B------:R-:W-:Y:S02]  /*3c00*/  ISETP.LT.OR P6, PT, R3.reuse, 0xa, P6 ;  /* 0x0000000a0300780c */ /* 0x040fe400037c1670 */
[----:B------:R-:W-:-:S04]  /*3c10*/  ISETP.LT.OR P5, PT, R3, 0x11, P5 ;  /* 0x000000110300780c */ /* 0x000fc80002fa1670 */
[----:B------:R-:W-:Y:S02]  /*3c20*/  FSEL R60, R20, -INF , !P5 ;  /* 0xff800000143c7808 */ /* 0x000fe40006800000 */
[----:B------:R-:W-:-:S04]  /*3c30*/  ISETP.GT.AND P5, PT, R0, 0x18, P0 ;  /* 0x000000180000780c */ /* 0x000fc800007a4270 */
[----:B------:R-:W-:Y:S01]  /*3c40*/  ISETP.LT.OR P5, PT, R3, 0x19, P5 ;  /* 0x000000190300780c */ /* 0x000fe20002fa1670 */
[----:B-1----:R-:W-:-:S03]  /*3c50*/  FMUL.FTZ R6, R55, c[0x0][0x320] ;  /* 0x0000c80037067a20 */ /* 0x002fc60000410000 */
[----:B------:R-:W-:Y:S02]  /*3c60*/  FSEL R61, R48, -INF , !P5 ;  /* 0xff800000303d7808 */ /* 0x000fe40006800000 */
[----:B------:R-:W-:Y:S01]  /*3c70*/  ISETP.GT.AND P5, PT, R0, 0x20, P0 ;  /* 0x000000200000780c */ /* 0x000fe200007a4270 */
[----:B------:R1:W4:Y:S03]  /*3c80*/  MUFU.TANH R38, R6 ;  /* 0x0000000600267308 */ /* 0x0003260000002400 */
[----:B------:R-:W-:-:S04]  /*3c90*/  ISETP.LT.OR P5, PT, R3, 0x21, P5 ;  /* 0x000000210300780c */ /* 0x000fc80002fa1670 */
[----:B------:R-:W-:Y:S02]  /*3ca0*/  FSEL R157, R40, -INF , !P5 ;  /* 0xff800000289d7808 */ /* 0x000fe40006800000 */
[----:B------:R-:W-:-:S04]  /*3cb0*/  ISETP.GT.AND P5, PT, R0, 0x28, P0 ;  /* 0x000000280000780c */ /* 0x000fc800007a4270 */
[----:B------:R-:W-:Y:S01]  /*3cc0*/  ISETP.LT.OR P5, PT, R3, 0x29, P5 ;  /* 0x000000290300780c */ /* 0x000fe20002fa1670 */
[----:B-1----:R-:W-:Y:S01]  /*3cd0*/  FMUL.FTZ R6, R19, c[0x0][0x320] ;  /* 0x0000c80013067a20 */ /* 0x002fe20000410000 */
[----:B------:R-:W-:Y:S02]  /*3ce0*/  FSEL R19, R13, -INF , !P6 ;  /* 0xff8000000d137808 */ /* 0x000fe40007000000 */
[C---:B------:R-:W-:Y:S01]  /*3cf0*/  ISETP.GT.AND P6, PT, R0.reuse, 0x11, P0 ;  /* 0x000000110000780c */ /* 0x040fe200007c4270 */
[----:B------:R1:W1:Y:S01]  /*3d00*/  MUFU.TANH R24, R6 ;  /* 0x0000000600187308 */ /* 0x0002620000002400 */
[----:B------:R-:W-:Y:S02]  /*3d10*/  FSEL R159, R15, -INF , !P5 ;  /* 0xff8000000f9f7808 */ /* 0x000fe40006800000 */
[----:B------:R-:W-:Y:S02]  /*3d20*/  ISETP.LT.OR P6, PT, R3, 0x12, P6 ;  /* 0x000000120300780c */ /* 0x000fe400037c1670 */
[----:B------:R-:W-:-:S02]  /*3d30*/  ISETP.GT.AND P5, PT, R0, 0x30, P0 ;  /* 0x000000300000780c */ /* 0x000fc400007a4270 */
[----:B------:R-:W-:Y:S01]  /*3d40*/  FSEL R62, R49, -INF , !P6 ;  /* 0xff800000313e7808 */ /* 0x000fe20007000000 */
[----:B------:R5:W2:Y:S01]  /*3d50*/  MUFU.TANH R13, R7 ;  /* 0x00000007000d7308 */ /* 0x000aa20000002400 */
[----:B------:R-:W-:Y:S02]  /*3d60*/  ISETP.GT.AND P6, PT, R0, 0x19, P0 ;  /* 0x000000190000780c */ /* 0x000fe400007c4270 */
[C---:B------:R-:W-:Y:S02]  /*3d70*/  ISETP.LT.OR P5, PT, R3.reuse, 0x31, P5 ;  /* 0x000000310300780c */ /* 0x040fe40002fa1670 */
[----:B------:R-:W-:Y:S02]  /*3d80*/  ISETP.LT.OR P6, PT, R3, 0x1a, P6 ;  /* 0x0000001a0300780c */ /* 0x000fe400037c1670 */
[----:B------:R-:W-:Y:S01]  /*3d90*/  FSEL R227, R36, -INF , !P5 ;  /* 0xff80000024e37808 */ /* 0x000fe20006800000 */
[----:B-1----:R-:W-:Y:S01]  /*3da0*/  FMUL.FTZ R6, R34, c[0x0][0x320] ;  /* 0x0000c80022067a20 */ /* 0x002fe20000410000 */
[----:B------:R-:W-:-:S02]  /*3db0*/  FSEL R63, R45, -INF , !P6 ;  /* 0xff8000002d3f7808 */ /* 0x000fc40007000000 */
[C---:B------:R-:W-:Y:S01]  /*3dc0*/  ISETP.GT.AND P6, PT, R0.reuse, 0x21, P0 ;  /* 0x000000210000780c */ /* 0x040fe200007c4270 */
[----:B------:R1:W1:Y:S01]  /*3dd0*/  MUFU.TANH R26, R6 ;  /* 0x00000006001a7308 */ /* 0x0002620000002400 */
[C---:B------:R-:W-:Y:S02]  /*3de0*/  ISETP.GT.AND P5, PT, R0.reuse, 0x38, P0 ;  /* 0x000000380000780c */ /* 0x040fe400007a4270 */
[----:B------:R-:W-:Y:S01]  /*3df0*/  ISETP.LT.OR P6, PT, R3, 0x22, P6 ;  /* 0x000000220300780c */ /* 0x000fe200037c1670 */
[----:B-----5:R-:W-:Y:S01]  /*3e00*/  FMUL.FTZ R7, R43, c[0x0][0x320] ;  /* 0x0000c8002b077a20 */ /* 0x020fe20000410000 */
[----:B------:R-:W-:Y:S02]  /*3e10*/  ISETP.LT.OR P5, PT, R3, 0x39, P5 ;  /* 0x000000390300780c */ /* 0x000fe40002fa1670 */
[----:B------:R-:W-:Y:S01]  /*3e20*/  FSEL R158, R39, -INF , !P6 ;  /* 0xff800000279e7808 */ /* 0x000fe20007000000 */
[----:B------:R-:W2:Y:S01]  /*3e30*/  MUFU.TANH R15, R7 ;  /* 0x00000007000f7308 */ /* 0x000ea20000002400 */
[----:B------:R-:W-:-:S02]  /*3e40*/  ISETP.GT.AND P6, PT, R0, 0x29, P0 ;  /* 0x000000290000780c */ /* 0x000fc400007c4270 */
[----:B------:R-:W-:Y:S02]  /*3e50*/  FSEL R228, R28, -INF , !P5 ;  /* 0xff8000001ce47808 */ /* 0x000fe40006800000 */
[----:B------:R-:W-:Y:S02]  /*3e60*/  ISETP.LT.OR P6, PT, R3, 0x2a, P6 ;  /* 0x0000002a0300780c */ /* 0x000fe400037c1670 */
[----:B------:R-:W-:Y:S01]  /*3e70*/  PLOP3.LUT P5, PT, PT, PT, UP1, 0x40, 0x0 ;  /* 0x000000000000781c */ /* 0x000fe20003fae818 */
[----:B-1----:R-:W-:Y:S01]  /*3e80*/  FMUL.FTZ R6, R30, c[0x0][0x320] ;  /* 0x0000c8001e067a20 */ /* 0x002fe20000410000 */
[----:B------:R-:W-:Y:S02]  /*3e90*/  FSEL R168, R37, -INF , !P6 ;  /* 0xff80000025a87808 */ /* 0x000fe40007000000 */
[----:B------:R-:W-:Y:S01]  /*3ea0*/  ISETP.GT.AND P6, PT, R0, 0x31, P0 ;  /* 0x000000310000780c */ /* 0x000fe200007c4270 */
[----:B------:R1:W1:Y:S03]  /*3eb0*/  MUFU.TANH R32, R6 ;  /* 0x0000000600207308 */ /* 0x0002660000002400 */
[----:B------:R-:W-:-:S04]  /*3ec0*/  ISETP.LT.OR P6, PT, R3, 0x32, P6 ;  /* 0x000000320300780c */ /* 0x000fc800037c1670 */
[----:B------:R-:W-:Y:S02]  /*3ed0*/  FSEL R229, R29, -INF , !P6 ;  /* 0xff8000001de57808 */ /* 0x000fe40007000000 */
[----:B------:R-:W-:Y:S01]  /*3ee0*/  ISETP.GT.AND P6, PT, R0, 0x39, P0 ;  /* 0x000000390000780c */ /* 0x000fe200007c4270 */
[----:B------:R-:W-:-:S03]  /*3ef0*/  FMUL.FTZ R0, R59, c[0x0][0x320] ;  /* 0x0000c8003b007a20 */ /* 0x000fc60000410000 */
[----:B------:R-:W-:Y:S01]  /*3f00*/  ISETP.LT.OR P6, PT, R3, 0x3a, P6 ;  /* 0x0000003a0300780c */ /* 0x000fe200037c1670 */
[----:B-1----:R-:W-:-:S03]  /*3f10*/  FMUL.FTZ R6, R31, c[0x0][0x320] ;  /* 0x0000c8001f067a20 */ /* 0x002fc60000410000 */
[----:B------:R-:W-:Y:S01]  /*3f20*/  FSEL R230, R27, -INF , !P6 ;  /* 0xff8000001be67808 */ /* 0x000fe20007000000 */
        /* <DEDUP_REMOVED lines=11> */
[----:B-1----:R1:W5:Y:S06]  /*3fe0*/  SHFL.IDX PT, R6, R11, 0x1, 0x1c1f ;  /* 0x003c1f000b067f89 */ /* 0x00236c00000e0000 */
[----:B-1----:R1:W1:Y:S01]  /*3ff0*/  MUFU.TANH R11, R0 ;  /* 0x00000000000b7308 */ /* 0x0022620000002400 */
[----:B-----5:R-:W-:-:S05]  /*4000*/  IMAD.IADD R3, R8, 0x1, R6 ;  /* 0x0000000108037824 */ /* 0x020fca00078e0206 */
[----:B------:R-:W-:Y:S01]  /*4010*/  IMNMX R3, R3, R10, PT ;  /* 0x0000000a03037217 */ /* 0x000fe20003800200 */
[----:B-1----:R-:W-:Y:S01]  /*4020*/  IMAD.IADD R0, R9, 0x1, R6 ;  /* 0x0000000109007824 */ /* 0x002fe200078e0206 */
[----:B------:R-:W-:Y:S05]  /*4030*/  @P5 BRA `(.L_x_1597) ;  /* 0x0000014000005947 */ /* 0x000fea0003800000 */
[----:B--234-:R-:W-:Y:S01]  /*4040*/  IADD3 R6, R6, c[0x0][0x1d0], RZ ;  /* 0x0000740006067a10 */ /* 0x01cfe20007ffe0ff */
        /* <DEDUP_REMOVED lines=10> */
.L_x_1599:
[----:B------:R-:W-:-:S13]  /*40f0*/  ISETP.NE.AND P5, PT, R53, c[0x0][0x32c], PT ;  /* 0x0000cb0035007a0c */ /* 0x000fda0003fa5270 */
[----:B------:R-:W-:-:S05]  /*4100*/  @P5 IMAD.HI.U32 R7, R6, c[0x0][0x330], RZ ;  /* 0x0000cc0006075a27 */ /* 0x000fca00078e00ff */
[----:B------:R-:W-:Y:S02]  /*4110*/  @P5 SHF.R.U32.HI R6, RZ, c[0x0][0x334], R7 ;  /* 0x0000cd00ff065a19 */ /* 0x000fe40000011607 */
.L_x_1600:
[----:B------:R-:W-:Y:S05]  /*4120*/  BSYNC B0 ;  /* 0x0000000000007941 */ /* 0x000fea0003800000 */
.L_x_1598:
[----:B------:R-:W-:-:S04]  /*4130*/  IMAD R6, R6, c[0x0][0x32c], -R105 ;  /* 0x0000cb0006067a24 */ /* 0x000fc800078e0a69 */
[----:B------:R-:W-:-:S05]  /*4140*/  IMAD.IADD R6, R6, 0x1, -R41 ;  /* 0x0000000106067824 */ /* 0x000fca00078e0a29 */
[----:B------:R-:W-:Y:S02]  /*4150*/  IADD3 R7, R6, c[0x0][0x32c], RZ ;  /* 0x0000cb0006077a10 */ /* 0x000fe40007ffe0ff */
[----:B------:R-:W-:Y:S02]  /*4160*/  IMNMX R0, R0, R6, !PT ;  /* 0x0000000600007217 */ /* 0x000fe40007800200 */
[----:B------:R-:W-:Y:S02]  /*4170*/  IMNMX R3, R3, R7, PT ;  /* 0x0000000703037217 */ /* 0x000fe40003800200 */
.L_x_1597:
[----:B--234-:R-:W-:Y:S01]  /*4180*/  ISETP.GT.AND P6, PT, R0, 0x8, P0 ;  /* 0x000000080000780c */ /* 0x01cfe200007c4270 */
[----:B------:R-:W-:Y:S01]  /*4190*/  IMAD.SHL.U32 R197, R5, 0x2, RZ ;  /* 0x0000000205c57824 */ /* 0x000fe200078e00ff */
[----:B------:R-:W-:Y:S01]  /*41a0*/  FMNMX.FTZ R132, R16, R17, !PT ;  /* 0x0000001110847209 */ /* 0x000fe20007810000 */
[----:B------:R-:W-:Y:S01]  /*41b0*/  @UP2 USHF.L.U32 UR8, UR8, 0x7, URZ ;  /* 0x0000000708082899 */ /* 0x000fe2000800063f */
[----:B------:R-:W-:Y:S01]  /*41c0*/  ISETP.LT.OR P6, PT, R3, 0x9, P6 ;  /* 0x000000090300780c */ /* 0x000fe200037c1670 */
[----:B------:R-:W-:Y:S01]  /*41d0*/  IMAD R200, R2, 0x2, R197 ;  /* 0x0000000202c87824 */ /* 0x000fe200078e02c5 */
[C---:B------:R-:W-:Y:S01]  /*41e0*/  ISETP.GT.AND P5, PT, R0.reuse, 0x1, P0 ;  /* 0x000000010000780c */ /* 0x040fe200007a4270 */
[----:B------:R-:W-:Y:S01]  /*41f0*/  LDSM.16.MT88.4 R40, [R197+0x100] ;  /* 0x00010000c528783b */ /* 0x000fe20000004200 */
[----:B------:R-:W-:Y:S01]  /*4200*/  FSEL R10, R21, -INF , !P6 ;  /* 0xff800000150a7808 */ /* 0x000fe20007000000 */
[----:B------:R-:W-:Y:S01]  /*4210*/  ULDC.64 UR4, c[0x0][0x2c8] ;  /* 0x0000b20000047ab9 */ /* 0x000fe20000000a00 */
[----:B------:R-:W-:Y:S01]  /*4220*/  ISETP.GT.AND P6, PT, R0, 0x10, P0 ;  /* 0x000000100000780c */ /* 0x000fe200007c4270 */
[----:B------:R-:W-:Y:S01]  /*4230*/  LDSM.16.MT88.4 R52, [R197+0x4100] ;  /* 0x00410000c534783b */ /* 0x000fe20000004200 */
[----:B------:R-:W-:Y:S01]  /*4240*/  FMNMX.FTZ R132, R18, R132, !PT ;  /* 0x0000008412847209 */ /* 0x000fe20007810000 */
[----:B------:R-:W-:Y:S01]  /*4250*/  UIMAD.WIDE.U32 UR14, UR8, UR4, URZ ;  /* 0x00000004080e72a5 */ /* 0x000fe2000f8e003f */
[C---:B------:R-:W-:Y:S01]  /*4260*/  ISETP.LT.OR P5, PT, R3.reuse, 0x2, P5 ;  /* 0x000000020300780c */ /* 0x040fe20002fa1670 */
[----:B------:R-:W-:Y:S01]  /*4270*/  LDSM.16.MT88.4 R44, [R200+0x4100] ;  /* 0x00410000c82c783b */ /* 0x000fe20000004200 */
[----:B------:R-:W-:-:S02]  /*4280*/  ISETP.LT.OR P6, PT, R3, 0x11, P6 ;  /* 0x000000110300780c */ /* 0x000fc400037c1670 */
[----:B------:R-:W-:Y:S02]  /*4290*/  FMNMX.FTZ R132, R19, R132, !PT ;  /* 0x0000008413847209 */ /* 0x000fe40007810000 */
[----:B------:R-:W-:Y:S01]  /*42a0*/  FSEL R11, R11, -INF , !P5 ;  /* 0xff8000000b0b7808 */ /* 0x000fe20006800000 */
[----:B------:R-:W-:Y:S01]  /*42b0*/  @UP2 UMOV UR7, UR15 ;  /* 0x0000000f00072c82 */ /* 0x000fe20008000000 */
[----:B------:R-:W-:Y:S01]  /*42c0*/  ISETP.GT.AND P5, PT, R0, 0x9, P0 ;  /* 0x000000090000780c */ /* 0x000fe200007a4270 */
[----:B------:R-:W-:Y:S01]  /*42d0*/  @UP2 USHF.R.U32.HI UR9, URZ, UR5, UR7 ;  /* 0x000000053f092299 */ /* 0x000fe20008011607 */
[----:B------:R-:W-:Y:S02]  /*42e0*/  FSEL R59, R14, -INF , !P6 ;  /* 0xff8000000e3b7808 */ /* 0x000fe40007000000 */
[----:B------:R-:W-:Y:S01]  /*42f0*/  FMNMX.FTZ R132, R60, R132, !PT ;  /* 0x000000843c847209 */ /* 0x000fe20007810000 */
[----:B------:R-:W-:Y:S01]  /*4300*/  UIADD3 UR9, UR11, UR9, URZ ;  /* 0x000000090b097290 */ /* 0x000fe2000fffe03f */
[----:B------:R-:W-:Y:S01]  /*4310*/  ISETP.GT.AND P6, PT, R0, RZ, P0 ;  /* 0x000000ff0000720c */ /* 0x000fe200007c4270 */
[----:B------:R-:W-:Y:S01]  /*4320*/  ULDC UR7, c[0x0][0x328] ;  /* 0x0000ca0000077ab9 */ /* 0x000fe20000000800 */
[----:B------:R-:W-:Y:S01]  /*4330*/  ISETP.LT.OR P5, PT, R3, 0xa, P5 ;  /* 0x0000000a0300780c */ /* 0x000fe20002fa1670 */
[----:B------:R-:W-:Y:S01]  /*4340*/  UIADD3 UR7, UR9, UR7, URZ ;  /* 0x0000000709077290 */ /* 0x000fe2000fffe03f */
[----:B------:R-:W-:-:S02]  /*4350*/  FMNMX.FTZ R132, R62, R132, !PT ;  /* 0x000000843e847209 */ /* 0x000fc40007810000 */
[----:B------:R-:W-:Y:S02]  /*4360*/  ISETP.LT.OR P6, PT, R3, 0x1, P6 ;  /* 0x000000010300780c */ /* 0x000fe400037c1670 */
[----:B------:R-:W-:Y:S02]  /*4370*/  FSEL R24, R24, -INF , !P5 ;  /* 0xff80000018187808 */ /* 0x000fe40006800000 */
[----:B------:R-:W-:Y:S02]  /*4380*/  ISETP.GT.AND P5, PT, R0, 0x11, P0 ;  /* 0x000000110000780c */ /* 0x000fe400007a4270 */
[----:B------:R-:W-:Y:S02]  /*4390*/  FMNMX.FTZ R132, R61, R132, !PT ;  /* 0x000000843d847209 */ /* 0x000fe40007810000 */
[----:B------:R-:W-:Y:S02]  /*43a0*/  FSEL R9, R57, -INF , !P6 ;  /* 0xff80000039097808 */ /* 0x000fe40007000000 */
[----:B------:R-:W-:-:S02]  /*43b0*/  ISETP.LT.OR P5, PT, R3, 0x12, P5 ;  /* 0x000000120300780c */ /* 0x000fc40002fa1670 */
[----:B------:R-:W-:Y:S02]  /*43c0*/  FMNMX.FTZ R132, R63, R132, !PT ;  /* 0x000000843f847209 */ /* 0x000fe40007810000 */
[----:B------:R-:W-:Y:S02]  /*43d0*/  FMNMX.FTZ R6, R9, R11, !PT ;  /* 0x0000000b09067209 */ /* 0x000fe40007810000 */
[----:B------:R-:W-:Y:S02]  /*43e0*/  FSEL R56, R12, -INF , !P5 ;  /* 0xff8000000c387808 */ /* 0x000fe40006800000 */
[----:B------:R-:W-:Y:S02]  /*43f0*/  FMNMX.FTZ R132, R157, R132, !PT ;  /* 0x000000849d847209 */ /* 0x000fe40007810000 */
[----:B------:R-:W-:Y:S02]  /*4400*/  ISETP.GT.AND P5, PT, R0, 0x18, P0 ;  /* 0x000000180000780c */ /* 0x000fe400007a4270 */
[----:B------:R-:W-:-:S02]  /*4410*/  FMNMX.FTZ R6, R10, R6, !PT ;  /* 0x000000060a067209 */ /* 0x000fc40007810000 */
[----:B------:R-:W-:Y:S02]  /*4420*/  FMNMX.FTZ R132, R158, R132, !PT ;  /* 0x000000849e847209 */ /* 0x000fe40007810000 */
[----:B------:R-:W-:Y:S02]  /*4430*/  ISETP.LT.OR P5, PT, R3, 0x19, P5 ;  /* 0x000000190300780c */ /* 0x000fe40002fa1670 */
[----:B------:R-:W-:Y:S02]  /*4440*/  FMNMX.FTZ R6, R24, R6, !PT ;  /* 0x0000000618067209 */ /* 0x000fe40007810000 */
[----:B------:R-:W-:Y:S02]  /*4450*/  ISETP.GT.AND P6, PT, R0, 0x19, P0 ;  /* 0x000000190000780c */ /* 0x000fe400007c4270 */
[----:B------:R-:W-:Y:S02]  /*4460*/  FMNMX.FTZ R132, R159, R132, !PT ;  /* 0x000000849f847209 */ /* 0x000fe40007810000 */
[----:B------:R-:W-:-:S02]  /*4470*/  FSEL R58, R26, -INF , !P5 ;  /* 0xff8000001a3a7808 */ /* 0x000fc40006800000 */
[----:B------:R-:W-:Y:S02]  /*4480*/  FMNMX.FTZ R6, R59, R6, !PT ;  /* 0x000000063b067209 */ /* 0x000fe40007810000 */
[----:B------:R-:W-:Y:S02]  /*4490*/  ISETP.GT.AND P5, PT, R0, 0x20, P0 ;  /* 0x000000200000780c */ /* 0x000fe400007a4270 */
[C---:B------:R-:W-:Y:S02]  /*44a0*/  ISETP.LT.OR P6, PT, R3.reuse, 0x1a, P6 ;  /* 0x0000001a0300780c */ /* 0x040fe400037c1670 */
[----:B------:R-:W-:Y:S02]  /*44b0*/  FMNMX.FTZ R132, R168, R132, !PT ;  /* 0x00000084a8847209 */ /* 0x000fe40007810000 */
[----:B------:R-:W-:Y:S02]  /*44c0*/  FMNMX.FTZ R6, R56, R6, !PT ;  /* 0x0000000638067209 */ /* 0x000fe40007810000 */
[----:B------:R-:W-:-:S02]  /*44d0*/  ISETP.LT.OR P5, PT, R3, 0x21, P5 ;  /* 0x000000210300780c */ /* 0x000fc40002fa1670 */
[----:B------:R-:W-:Y:S02]  /*44e0*/  FSEL R57, R25, -INF , !P6 ;  /* 0xff80000019397808 */ /* 0x000fe40007000000 */
[----:B------:R-:W-:Y:S02]  /*44f0*/  ISETP.GT.AND P6, PT, R0, 0x21, P0 ;  /* 0x000000210000780c */ /* 0x000fe400007c4270 */
[----:B------:R-:W-:Y:S02]  /*4500*/  FMNMX.FTZ R132, R227, R132, !PT ;  /* 0x00000084e3847209 */ /* 0x000fe40007810000 */
[----:B------:R-:W-:Y:S02]  /*4510*/  FMNMX.FTZ R6, R58, R6, !PT ;  /* 0x000000063a067209 */ /* 0x000fe40007810000 */
[----:B------:R-:W-:Y:S02]  /*4520*/  FSEL R133, R13, -INF , !P5 ;  /* 0xff8000000d857808 */ /* 0x000fe40006800000 */
[----:B------:R-:W-:-:S02]  /*4530*/  ISETP.GT.AND P5, PT, R0, 0x28, P0 ;  /* 0x000000280000780c */ /* 0x000fc400007a4270 */
[----:B------:R-:W-:Y:S02]  /*4540*/  ISETP.LT.OR P6, PT, R3, 0x22, P6 ;  /* 0x000000220300780c */ /* 0x000fe400037c1670 */
[----:B------:R-:W-:Y:S02]  /*4550*/  FMNMX.FTZ R132, R229, R132, !PT ;  /* 0x00000084e5847209 */ /* 0x000fe40007810000 */
[----:B------:R-:W-:Y:S02]  /*4560*/  FMNMX.FTZ R6, R57, R6, !PT ;  /* 0x0000000639067209 */ /* 0x000fe40007810000 */
[----:B------:R-:W-:Y:S02]  /*4570*/  ISETP.LT.OR P5, PT, R3, 0x29, P5 ;  /* 0x000000290300780c */ /* 0x000fe40002fa1670 */
[----:B------:R-:W-:Y:S02]  /*4580*/  FSEL R134, R15, -INF , !P6 ;  /* 0xff8000000f867808 */ /* 0x000fe40007000000 */
[----:B------:R-:W-:-:S02]  /*4590*/  ISETP.GT.AND P6, PT, R0, 0x29, P0 ;  /* 0x000000290000780c */ /* 0x000fc400007c4270 */
[----:B------:R-:W-:Y:S02]  /*45a0*/  FMNMX.FTZ R132, R228, R132, !PT ;  /* 0x00000084e4847209 */ /* 0x000fe40007810000 */
[----:B------:R-:W-:Y:S02]  /*45b0*/  FMNMX.FTZ R6, R133, R6, !PT ;  /* 0x0000000685067209 */ /* 0x000fe40007810000 */
[----:B------:R-:W-:Y:S02]  /*45c0*/  FSEL R156, R33, -INF , !P5 ;  /* 0xff800000219c7808 */ /* 0x000fe40006800000 */
[----:B------:R-:W-:Y:S02]  /*45d0*/  ISETP.GT.AND P5, PT, R0, 0x30, P0 ;  /* 0x000000300000780c */ /* 0x000fe400007a4270 */
[----:B------:R-:W-:Y:S02]  /*45e0*/  ISETP.LT.OR P6, PT, R3, 0x2a, P6 ;  /* 0x0000002a0300780c */ /* 0x000fe400037c1670 */
[----:B------:R-:W-:-:S02]  /*45f0*/  FMNMX.FTZ R132, R230, R132, !PT ;  /* 0x00000084e6847209 */ /* 0x000fc40007810000 */
[----:B------:R-:W-:Y:S02]  /*4600*/  FMNMX.FTZ R6, R134, R6, !PT ;  /* 0x0000000686067209 */ /* 0x000fe40007810000 */
[----:B------:R-:W-:Y:S01]  /*4610*/  ISETP.LT.OR P5, PT, R3, 0x31, P5 ;  /* 0x000000310300780c */ /* 0x000fe20002fa1670 */
[----:B------:R-:W1:Y:S01]  /*4620*/  SHFL.BFLY PT, R7, R132, 0x2, 0x1f ;  /* 0x0c401f0084077f89 */ /* 0x000e6200000e0000 */
[----:B------:R-:W-:Y:S02]  /*4630*/  FSEL R135, R38, -INF , !P6 ;  /* 0xff80000026877808 */ /* 0x000fe40007000000 */
[----:B------:R-:W-:Y:S02]  /*4640*/  ISETP.GT.AND P6, PT, R0, 0x31, P0 ;  /* 0x000000310000780c */ /* 0x000fe400007c4270 */
[----:B------:R-:W-:Y:S02]  /*4650*/  FMNMX.FTZ R6, R156, R6, !PT ;  /* 0x000000069c067209 */ /* 0x000fe40007810000 */
[----:B------:R-:W-:-:S02]  /*4660*/  FSEL R169, R32, -INF , !P5 ;  /* 0xff80000020a97808 */ /* 0x000fc40006800000 */
[C---:B------:R-:W-:Y:S01]  /*4670*/  ISETP.GT.AND P5, PT, R0.reuse, 0x38, P0 ;  /* 0x000000380000780c */ /* 0x040fe200007a4270 */
[----:B------:R-:W-:Y:S01]  /*4680*/  LDSM.16.MT88.4 R32, [R197+0x2100] ;  /* 0x00210000c520783b */ /* 0x000fe20000004200 */
[----:B------:R-:W-:Y:S02]  /*4690*/  ISETP.LT.OR P6, PT, R3, 0x32, P6 ;  /* 0x000000320300780c */ /* 0x000fe400037c1670 */
[----:B------:R-:W-:Y:S02]  /*46a0*/  FMNMX.FTZ R6, R135, R6, !PT ;  /* 0x0000000687067209 */ /* 0x000fe40007810000 */
[----:B------:R-:W-:Y:S02]  /*46b0*/  ISETP.GT.AND P0, PT, R0, 0x39, P0 ;  /* 0x000000390000780c */ /* 0x000fe40000704270 */
[----:B------:R-:W-:Y:S02]  /*46c0*/  ISETP.LT.OR P5, PT, R3, 0x39, P5 ;  /* 0x000000390300780c */ /* 0x000fe40002fa1670 */
[----:B------:R-:W-:-:S02]  /*46d0*/  FSEL R170, R30, -INF , !P6 ;  /* 0xff8000001eaa7808 */ /* 0x000fc40007000000 */
[----:B------:R-:W-:Y:S02]  /*46e0*/  FMNMX.FTZ R0, R169, R6, !PT ;  /* 0x00000006a9007209 */ /* 0x000fe40007810000 */
[----:B------:R-:W-:Y:S02]  /*46f0*/  ISETP.LT.OR P0, PT, R3, 0x3a, P0 ;  /* 0x0000003a0300780c */ /* 0x000fe40000701670 */
[----:B------:R-:W-:Y:S02]  /*4700*/  FSEL R226, R22, -INF , !P5 ;  /* 0xff80000016e27808 */ /* 0x000fe40006800000 */
[----:B------:R-:W-:Y:S02]  /*4710*/  FMNMX.FTZ R0, R170, R0, !PT ;  /* 0x00000000aa007209 */ /* 0x000fe40007810000 */
[----:B------:R-:W-:Y:S02]  /*4720*/  FSEL R171, R20, -INF , !P0 ;  /* 0xff80000014ab7808 */ /* 0x000fe40004000000 */
[----:B------:R-:W-:-:S02]  /*4730*/  FMNMX.FTZ R0, R226, R0, !PT ;  /* 0x00000000e2007209 */ /* 0x000fc40007810000 */
[----:B-1----:R-:W-:Y:S02]  /*4740*/  FMNMX.FTZ R132, R132, R7, !PT ;  /* 0x0000000784847209 */ /* 0x002fe40007810000 */
[----:B------:R-:W-:Y:S02]  /*4750*/  FMNMX.FTZ R0, R171, R0, !PT ;  /* 0x00000000ab007209 */ /* 0x000fe40007810000 */
[----:B------:R-:W-:Y:S01]  /*4760*/  LEA R198, R4, R197, 0x1 ;  /* 0x000000c504c67211 */ /* 0x000fe200078e08ff */
[----:B------:R-:W1:Y:S03]  /*4770*/  SHFL.BFLY PT, R6, R132, 0x1, 0x1f ;  /* 0x0c201f0084067f89 */ /* 0x000e6600000e0000 */
[----:B------:R-:W-:Y:S01]  /*4780*/  LEA R199, R2, R198, 0x1 ;  /* 0x000000c602c77211 */ /* 0x000fe200078e08ff */
[----:B------:R-:W2:Y:S04]  /*4790*/  SHFL.BFLY PT, R3, R0, 0x2, 0x1f ;  /* 0x0c401f0000037f89 */ /* 0x000ea800000e0000 */
[----:B------:R-:W-:Y:S04]  /*47a0*/  LDSM.16.MT88.4 R12, [R199+0x100] ;  /* 0x00010000c70c783b */ /* 0x000fe80000004200 */
[----:B------:R-:W-:Y:S04]  /*47b0*/  LDSM.16.MT88.4 R28, [R198+0x2100] ;  /* 0x00210000c61c783b */ /* 0x000fe80000004200 */
[----:B------:R-:W-:Y:S04]  /*47c0*/  LDSM.16.MT88.4 R36, [R199+0x2100] ;  /* 0x00210000c724783b */ /* 0x000fe80000004200 */
[----:B------:R-:W-:Y:S01]  /*47d0*/  LDSM.16.MT88.4 R48, [R198+0x4100] ;  /* 0x00410000c630783b */ /* 0x000fe20000004200 */
[----:B-1----:R-:W-:-:S02]  /*47e0*/  FMNMX.FTZ R132, R132, R6, !PT ;  /* 0x0000000684847209 */ /* 0x002fc40007810000 */
[----:B--2---:R-:W-:-:S03]  /*47f0*/  FMNMX.FTZ R0, R0, R3, !PT ;  /* 0x0000000300007209 */ /* 0x004fc60007810000 */
[C---:B------:R-:W-:Y:S01]  /*4800*/  FMUL.FTZ R8, R132.reuse, c[0x0][0x2d0] ;  /* 0x0000b40084087a20 */ /* 0x040fe20000410000 */
[----:B------:R-:W-:Y:S01]  /*4810*/  FSETP.NEU.FTZ.AND P0, PT, R132, -INF , PT ;  /* 0xff8000008400780b */ /* 0x000fe20003f1d000 */
[----:B------:R-:W1:Y:S03]  /*4820*/  SHFL.BFLY PT, R6, R0, 0x1, 0x1f ;  /* 0x0c201f0000067f89 */ /* 0x000e6600000e0000 */
[----:B------:R-:W-:-:S05]  /*4830*/  FSEL R8, R8, RZ, P0 ;  /* 0x000000ff08087208 */ /* 0x000fca0000000000 */
[----:B------:R-:W-:-:S04]  /*4840*/  FFMA.FTZ R3, R16, c[0x0][0x2d0], -R8 ;  /* 0x0000b40010037a23 */ /* 0x000fc80000010808 */
[----:B------:R2:W-:Y:S02]  /*4850*/  MUFU.EX2 R187, R3 ;  /* 0x0000000300bb7308 */ /* 0x0005e40000000800 */
[----:B--2---:R-:W-:-:S06]  /*4860*/  FFMA.FTZ R3, R17, c[0x0][0x2d0], -R8 ;  /* 0x0000b40011037a23 */ /* 0x004fcc0000010808 */
[----:B------:R1:W-:Y:S02]  /*4870*/  MUFU.EX2 R23, R3 ;  /* 0x0000000300177308 */ /* 0x0003e40000000800 */
[----:B-1----:R-:W-:Y:S01]  /*4880*/  FMNMX.FTZ R3, R0, R6, !PT ;  /* 0x0000000600037209 */ /* 0x002fe20007810000 */
[--C-:B------:R-:W-:Y:S02]  /*4890*/  FFMA.FTZ R0, R18, c[0x0][0x2d0], -R8.reuse ;  /* 0x0000b40012007a23 */ /* 0x100fe40000010808 */
[----:B------:R-:W-:Y:S01]  /*48a0*/  FFMA.FTZ R6, R19, c[0x0][0x2d0], -R8 ;  /* 0x0000b40013067a23 */ /* 0x000fe20000010808 */
[C---:B------:R-:W-:Y:S02]  /*48b0*/  FSETP.NEU.FTZ.AND P0, PT, R3.reuse, -INF , PT ;  /* 0xff8000000300780b */ /* 0x040fe40003f1d000 */
[----:B------:R1:W2:Y:S01]  /*48c0*/  MUFU.EX2 R27, R0 ;  /* 0x00000000001b7308 */ /* 0x0002a20000000800 */
[----:B------:R-:W-:Y:S07]  /*48d0*/  LDSM.16.MT88.4 R16, [R200+0x100] ;  /* 0x00010000c810783b */ /* 0x000fee0000004200 */
[----:B------:R3:W4:Y:S01]  /*48e0*/  MUFU.EX2 R175, R6 ;  /* 0x0000000600af7308 */ /* 0x0007220000000800 */
[----:B-1----:R-:W-:-:S05]  /*48f0*/  FMUL.FTZ R0, R3, c[0x0][0x2d0] ;  /* 0x0000b40003007a20 */ /* 0x002fca0000410000 */
[----:B------:R-:W-:Y:S02]  /*4900*/  FSEL R0, R0, RZ, P0 ;  /* 0x000000ff00007208 */ /* 0x000fe40000000000 */
[----:B------:R-:W-:-:S03]  /*4910*/  PLOP3.LUT P0, PT, PT, PT, UP1, 0x40, 0x0 ;  /* 0x000000000000781c */ /* 0x000fc60003f0e818 */
[--C-:B---3--:R-:W-:Y:S02]  /*4920*/  FFMA.FTZ R6, R9, c[0x0][0x2d0], -R0.reuse ;  /* 0x0000b40009067a23 */ /* 0x108fe40000010800 */
[--C-:B------:R-:W-:Y:S02]  /*4930*/  FFMA.FTZ R5, R11, c[0x0][0x2d0], -R0.reuse ;  /* 0x0000b4000b057a23 */ /* 0x100fe40000010800 */
[--C-:B------:R-:W-:Y:S01]  /*4940*/  FFMA.FTZ R4, R10, c[0x0][0x2d0], -R0.reuse ;  /* 0x0000b4000a047a23 */ /* 0x100fe20000010800 */
[----:B------:R4:W-:Y:S01]  /*4950*/  MUFU.EX2 R9, R6 ;  /* 0x0000000600097308 */ /* 0x0009e20000000800 */
[----:B------:R-:W-:Y:S02]  /*4960*/  FFMA.FTZ R2, R24, c[0x0][0x2d0], -R0 ;  /* 0x0000b40018027a23 */ /* 0x000fe40000010800 */
[----:B--2---:R-:W-:Y:S02]  /*4970*/  IMAD.MOV.U32 R11, RZ, RZ, R27 ;  /* 0x000000ffff0b7224 */ /* 0x004fe400078e001b */
[----:B------:R-:W-:Y:S01]  /*4980*/  IMAD.MOV.U32 R10, RZ, RZ, R23 ;  /* 0x000000ffff0a7224 */ /* 0x000fe200078e0017 */
[----:B------:R-:W-:Y:S02]  /*4990*/  LDSM.16.MT88.4 R24, [R200+0x2100] ;  /* 0x00210000c818783b */ /* 0x000fe40000004200 */
[----:B------:R-:W1:Y:S02]  /*49a0*/  MUFU.EX2 R236, R5 ;  /* 0x0000000500ec7308 */ /* 0x000e640000000800 */
[----:B------:R-:W2:Y:S06]  /*49b0*/  LDSM.16.MT88.4 R20, [R198+0x100] ;  /* 0x00010000c614783b */ /* 0x000eac0000004200 */
[----:B------:R3:W-:Y:S01]  /*49c0*/  MUFU.EX2 R174, R4 ;  /* 0x0000000400ae7308 */ /* 0x0007e20000000800 */
[----:B----4-:R-:W-:-:S07]  /*49d0*/  F2FP.PACK_AB R6, R175, R11 ;  /* 0x0000000baf06723e */ /* 0x010fce00000000ff */
[----:B------:R-:W4:Y:S01]  /*49e0*/  MUFU.EX2 R184, R2 ;  /* 0x0000000200b87308 */ /* 0x000f220000000800 */
[----:B-1----:R-:W-:Y:S02]  /*49f0*/  F2FP.PACK_AB R5, R236, R9 ;  /* 0x00000009ec05723e */ /* 0x002fe400000000ff */
[----:B---3--:R-:W-:Y:S02]  /*4a00*/  F2FP.PACK_AB R4, R10, R187 ;  /* 0x000000bb0a04723e */ /* 0x008fe400000000ff */
[----:B----4-:R-:W-:Y:S01]  /*4a10*/  F2FP.PACK_AB R7, R184, R174 ;  /* 0x000000aeb807723e */ /* 0x010fe200000000ff */
[----:B------:R-:W-:-:S04]  /*4a20*/  FFMA.FTZ R2, R60, c[0x0][0x2d0], -R8 ;  /* 0x0000b4003c027a23 */ /* 0x000fc80000010808 */
[----:B------:R1:W-:Y:S02]  /*4a30*/  MUFU.EX2 R185, R2 ;  /* 0x0000000200b97308 */ /* 0x0003e40000000800 */
[C---:B------:R-:W-:Y:S08]  /*4a40*/  HMMA.16816.F32 R104, R4.reuse, R12, RZ ;  /* 0x0000000c0468723c */ /* 0x040ff000000018ff */
[----:B------:R-:W-:Y:S01]  /*4a50*/  HMMA.16816.F32 R80, R4, R14, RZ ;  /* 0x0000000e0450723c */ /* 0x000fe200000018ff */
[----:B------:R-:W3:Y:S01]  /*4a60*/  LDSM.16.MT88.4 R12, [R199+0x4100] ;  /* 0x00410000c70c783b */ /* 0x000ee20000004200 */
[----:B-1----:R-:W-:-:S06]  /*4a70*/  FFMA.FTZ R2, R62, c[0x0][0x2d0], -R8 ;  /* 0x0000b4003e027a23 */ /* 0x002fcc0000010808 */
[C---:B--2---:R-:W-:Y:S01]  /*4a80*/  HMMA.16816.F32 R112, R4.reuse, R20, RZ ;  /* 0x000000140470723c */ /* 0x044fe200000018ff */
[----:B------:R1:W2:Y:S07]  /*4a90*/  MUFU.EX2 R165, R2 ;  /* 0x0000000200a57308 */ /* 0x0002ae0000000800 */
[C---:B------:R-:W-:Y:S01]  /*4aa0*/  HMMA.16816.F32 R84, R4.reuse, R22, RZ ;  /* 0x000000160454723c */ /* 0x040fe200000018ff */
[----:B------:R-:W-:Y:S07]  /*4ab0*/  LDSM.16.MT88.4 R20, [R200+0x6100] ;  /* 0x00610000c814783b */ /* 0x000fee0000004200 */
[----:B------:R-:W-:Y:S01]  /*4ac0*/  HMMA.16816.F32 R108, R4, R16, RZ ;  /* 0x00000010046c723c */ /* 0x000fe200000018ff */
[----:B-1----:R-:W-:-:S04]  /*4ad0*/  FFMA.FTZ R2, R61, c[0x0][0x2d0], -R8 ;  /* 0x0000b4003d027a23 */ /* 0x002fc80000010808 */
[----:B------:R1:W-:Y:S03]  /*4ae0*/  MUFU.EX2 R164, R2 ;  /* 0x0000000200a47308 */ /* 0x0003e60000000800 */
[C---:B------:R-:W-:Y:S01]  /*4af0*/  HMMA.16816.F32 R124, R4.reuse, R18, RZ ;  /* 0x00000012047c723c */ /* 0x040fe200000018ff */
[----:B------:R-:W4:Y:S07]  /*4b00*/  LDSM.16.MT88.4 R16, [R197+0x6100] ;  /* 0x00610000c510783b */ /* 0x000f2e0000004200 */
[----:B------:R-:W-:Y:S01]  /*4b10*/  HMMA.16816.F32 R100, R4, R24, RZ ;  /* 0x000000180464723c */ /* 0x000fe200000018ff */
[----:B-1----:R-:W-:-:S07]  /*4b20*/  FFMA.FTZ R2, R63, c[0x0][0x2d0], -R8 ;  /* 0x0000b4003f027a23 */ /* 0x002fce0000010808 */
[C---:B------:R-:W-:Y:S01]  /*4b30*/  HMMA.16816.F32 R68, R4.reuse, R26, RZ ;  /* 0x0000001a0444723c */ /* 0x040fe200000018ff */
[----:B------:R-:W1:Y:S01]  /*4b40*/  LDSM.16.MT88.4 R24, [R198+0x6100] ;  /* 0x00610000c618783b */ /* 0x000e620000004200 */
[----:B------:R5:W1:Y:S06]  /*4b50*/  MUFU.EX2 R167, R2 ;  /* 0x0000000200a77308 */ /* 0x000a6c0000000800 */
[C---:B---3--:R-:W-:Y:S08]  /*4b60*/  HMMA.16816.F32 R140, R4.reuse, R12, RZ ;  /* 0x0000000c048c723c */ /* 0x048ff000000018ff */
[----:B------:R-:W-:Y:S01]  /*4b70*/  HMMA.16816.F32 R136, R4, R14, RZ ;  /* 0x0000000e0488723c */ /* 0x000fe200000018ff */
[----:B------:R-:W3:Y:S01]  /*4b80*/  LDSM.16.MT88.4 R12, [R199+0x6100] ;  /* 0x00610000c70c783b */ /* 0x000ee20000004200 */
[----:B-----5:R-:W-:-:S04]  /*4b90*/  FFMA.FTZ R2, R59, c[0x0][0x2d0], -R0 ;  /* 0x0000b4003b027a23 */ /* 0x020fc80000010800 */
[----:B------:R5:W-:Y:S02]  /*4ba0*/  MUFU.EX2 R173, R2 ;  /* 0x0000000200ad7308 */ /* 0x000be40000000800 */
[C---:B------:R-:W-:Y:S08]  /*4bb0*/  HMMA.16816.F32 R64, R4.reuse, R32, RZ ;  /* 0x000000200440723c */ /* 0x040ff000000018ff */
[----:B------:R-:W-:Y:S01]  /*4bc0*/  HMMA.16816.F32 R76, R4, R34, RZ ;  /* 0x00000022044c723c */ /* 0x000fe200000018ff */
[----:B------:R-:W1:Y:S01]  /*4bd0*/  LDSM.16.MT88.4 R32, [R197+0x900] ;  /* 0x00090000c520783b */ /* 0x000e620000004200 */
[----:B-----5:R-:W-:-:S06]  /*4be0*/  FFMA.FTZ R2, R56, c[0x0][0x2d0], -R0 ;  /* 0x0000b40038027a23 */ /* 0x020fcc0000010800 */
[C---:B------:R-:W-:Y:S01]  /*4bf0*/  HMMA.16816.F32 R116, R4.reuse, R40, RZ ;  /* 0x000000280474723c */ /* 0x040fe200000018ff */
[----:B------:R5:W1:Y:S07]  /*4c00*/  MUFU.EX2 R186, R2 ;  /* 0x0000000200ba7308 */ /* 0x000a6e0000000800 */
[C---:B------:R-:W-:Y:S08]  /*4c10*/  HMMA.16816.F32 R128, R4.reuse, R42, RZ ;  /* 0x0000002a0480723c */ /* 0x040ff000000018ff */
[----:B------:R-:W-:Y:S01]  /*4c20*/  HMMA.16816.F32 R40, R4, R28, RZ ;  /* 0x0000001c0428723c */ /* 0x000fe200000018ff */
[----:B-----5:R-:W-:-:S04]  /*4c30*/  FFMA.FTZ R2, R58, c[0x0][0x2d0], -R0 ;  /* 0x0000b4003a027a23 */ /* 0x020fc80000010800 */
[----:B------:R5:W-:Y:S03]  /*4c40*/  MUFU.EX2 R166, R2 ;  /* 0x0000000200a67308 */ /* 0x000be60000000800 */
[C---:B------:R-:W-:Y:S01]  /*4c50*/  HMMA.16816.F32 R72, R4.reuse, R30, RZ ;  /* 0x0000001e0448723c */ /* 0x040fe200000018ff */
[----:B------:R-:W1:Y:S07]  /*4c60*/  LDSM.16.MT88.4 R28, [R198+0x900] ;  /* 0x00090000c61c783b */ /* 0x000e6e0000004200 */
[----:B------:R-:W-:Y:S01]  /*4c70*/  HMMA.16816.F32 R96, R4, R36, RZ ;  /* 0x000000240460723c */ /* 0x000fe200000018ff */
[----:B-----5:R-:W-:-:S07]  /*4c80*/  FFMA.FTZ R2, R57, c[0x0][0x2d0], -R0 ;  /* 0x0000b40039027a23 */ /* 0x020fce0000010800 */
[C---:B------:R-:W-:Y:S01]  /*4c90*/  HMMA.16816.F32 R120, R4.reuse, R38, RZ ;  /* 0x000000260478723c */ /* 0x040fe200000018ff */
[----:B------:R-:W5:Y:S07]  /*4ca0*/  MUFU.EX2 R252, R2 ;  /* 0x0000000200fc7308 */ /* 0x000f6e0000000800 */
[C---:B------:R-:W-:Y:S08]  /*4cb0*/  HMMA.16816.F32 R92, R4.reuse, R52, RZ ;  /* 0x00000034045c723c */ /* 0x040ff000000018ff */
[C---:B------:R-:W-:Y:S08]  /*4cc0*/  HMMA.16816.F32 R88, R4.reuse, R48, RZ ;  /* 0x000000300458723c */ /* 0x040ff000000018ff */
[C---:B------:R-:W-:Y:S08]  /*4cd0*/  HMMA.16816.F32 R36, R4.reuse, R44, RZ ;  /* 0x0000002c0424723c */ /* 0x040ff000000018ff */
[C---:B------:R-:W-:Y:S08]  /*4ce0*/  HMMA.16816.F32 R52, R4.reuse, R54, RZ ;  /* 0x000000360434723c */ /* 0x040ff000000018ff */
[C---:B------:R-:W-:Y:S08]  /*4cf0*/  HMMA.16816.F32 R48, R4.reuse, R50, RZ ;  /* 0x000000320430723c */ /* 0x040ff000000018ff */
[C---:B------:R-:W-:Y:S08]  /*4d00*/  HMMA.16816.F32 R44, R4.reuse, R46, RZ ;  /* 0x0000002e042c723c */ /* 0x040ff000000018ff */
[C---:B----4-:R-:W-:Y:S08]  /*4d10*/  HMMA.16816.F32 R144, R4.reuse, R16, RZ ;  /* 0x000000100490723c */ /* 0x050ff000000018ff */
[C---:B------:R-:W-:Y:S01]  /*4d20*/  HMMA.16816.F32 R60, R4.reuse, R18, RZ ;  /* 0x00000012043c723c */ /* 0x040fe200000018ff */
[----:B------:R-:W-:Y:S07]  /*4d30*/  LDSM.16.MT88.4 R16, [R199+0x900] ;  /* 0x00090000c710783b */ /* 0x000fee0000004200 */
[C---:B-1----:R-:W-:Y:S08]  /*4d40*/  HMMA.16816.F32 R148, R4.reuse, R24, RZ ;  /* 0x000000180494723c */ /* 0x042ff000000018ff */
[C---:B------:R-:W-:Y:S01]  /*4d50*/  HMMA.16816.F32 R152, R4.reuse, R26, RZ ;  /* 0x0000001a0498723c */ /* 0x040fe200000018ff */
[----:B------:R-:W-:Y:S07]  /*4d60*/  LDSM.16.MT88.4 R24, [R198+0x2900] ;  /* 0x00290000c618783b */ /* 0x000fee0000004200 */
[C---:B------:R-:W-:Y:S08]  /*4d70*/  HMMA.16816.F32 R160, R4.reuse, R20, RZ ;  /* 0x0000001404a0723c */ /* 0x040ff000000018ff */
[C---:B------:R-:W-:Y:S01]  /*4d80*/  HMMA.16816.F32 R56, R4.reuse, R22, RZ ;  /* 0x000000160438723c */ /* 0x040fe200000018ff */
[----:B------:R-:W1:Y:S07]  /*4d90*/  LDSM.16.MT88.4 R20, [R200+0x900] ;  /* 0x00090000c814783b */ /* 0x000e6e0000004200 */
[C---:B---3--:R-:W-:Y:S08]  /*4da0*/  HMMA.16816.F32 R180, R4.reuse, R12, RZ ;  /* 0x0000000c04b4723c */ /* 0x048ff000000018ff */
[----:B------:R-:W-:Y:S01]  /*4db0*/  HMMA.16816.F32 R248, R4, R14, RZ ;  /* 0x0000000e04f8723c */ /* 0x000fe200000018ff */
[----:B------:R-:W3:Y:S06]  /*4dc0*/  LDSM.16.MT88.4 R12, [R197+0x2900] ;  /* 0x00290000c50c783b */ /* 0x000eec0000004200 */
[----:B--2---:R-:W-:-:S02]  /*4dd0*/  F2FP.PACK_AB R4, R165, R185 ;  /* 0x000000b9a504723e */ /* 0x004fc400000000ff */
[----:B------:R-:W-:Y:S02]  /*4de0*/  F2FP.PACK_AB R6, R167, R164 ;  /* 0x000000a4a706723e */ /* 0x000fe400000000ff */
[----:B------:R-:W-:Y:S02]  /*4df0*/  F2FP.PACK_AB R5, R186, R173 ;  /* 0x000000adba05723e */ /* 0x000fe400000000ff */
[----:B-----5:R-:W-:-:S07]  /*4e00*/  F2FP.PACK_AB R7, R252, R166 ;  /* 0x000000a6fc07723e */ /* 0x020fce00000000ff */
[C---:B------:R-:W-:Y:S08]  /*4e10*/  HMMA.16816.F32 R188, R4.reuse, R32, R116 ;  /* 0x0000002004bc723c */ /* 0x040ff00000001874 */
[C---:B------:R-:W-:Y:S08]  /*4e20*/  HMMA.16816.F32 R232, R4.reuse, R28, R112 ;  /* 0x0000001c04e8723c */ /* 0x040ff00000001870 */
[C---:B------:R-:W-:Y:S08]  /*4e30*/  HMMA.16816.F32 R32, R4.reuse, R34, R128 ;  /* 0x000000220420723c */ /* 0x040ff00000001880 */
[----:B------:R-:W-:Y:S01]  /*4e40*/  IMAD.MOV.U32 R179, RZ, RZ, R190 ;  /* 0x000000ffffb37224 */ /* 0x000fe200078e00be */
[----:B------:R-:W-:Y:S01]  /*4e50*/  MOV R177, R189 ;  /* 0x000000bd00b17202 */ /* 0x000fe20000000f00 */
[----:B------:R-:W-:Y:S01]  /*4e60*/  IMAD.MOV.U32 R178, RZ, RZ, R191 ;  /* 0x000000ffffb27224 */ /* 0x000fe200078e00bf */
[----:B-1----:R-:W-:Y:S01]  /*4e70*/  HMMA.16816.F32 R192, R4, R20, R108 ;  /* 0x0000001404c0723c */ /* 0x002fe2000000186c */
[----:B------:R-:W-:-:S07]  /*4e80*/  IMAD.MOV.U32 R176, RZ, RZ, R188 ;  /* 0x000000ffffb07224 */ /* 0x000fce00078e00bc */
[C---:B------:R-:W-:Y:S01]  /*4e90*/  HMMA.16816.F32 R188, R4.reuse, R30, R84 ;  /* 0x0000001e04bc723c */ /* 0x040fe20000001854 */
[----:B------:R-:W1:Y:S04]  /*4ea0*/  LDSM.16.MT88.4 R28, [R200+0x2900] ;  /* 0x00290000c81c783b */ /* 0x000e680000004200 */
[----:B------:R-:W-:Y:S01]  /*4eb0*/  IMAD.MOV.U32 R128, RZ, RZ, R35 ;  /* 0x000000ffff807224 */ /* 0x000fe200078e0023 */
[----:B------:R-:W-:Y:S01]  /*4ec0*/  MOV R224, R32 ;  /* 0x0000002000e07202 */ /* 0x000fe20000000f00 */
[----:B------:R-:W-:Y:S01]  /*4ed0*/  IMAD.MOV.U32 R223, RZ, RZ, R33 ;  /* 0x000000ffffdf7224 */ /* 0x000fe200078e0021 */
[C---:B------:R-:W-:Y:S01]  /*4ee0*/  HMMA.16816.F32 R244, R4.reuse, R22, R124 ;  /* 0x0000001604f4723c */ /* 0x040fe2000000187c */
[----:B------:R-:W-:Y:S01]  /*4ef0*/  IMAD.MOV.U32 R2, RZ, RZ, R34 ;  /* 0x000000ffff027224 */ /* 0x000fe200078e0022 */
[----:B------:R-:W-:Y:S04]  /*4f00*/  LDSM.16.MT88.4 R20, [R197+0x4900] ;  /* 0x00490000c514783b */ /* 0x000fe80000004200 */
[----:B------:R-:W2:Y:S02]  /*4f10*/  LDSM.16.MT88.4 R32, [R199+0x2900] ;  /* 0x00290000c720783b */ /* 0x000ea40000004200 */
[C---:B------:R-:W-:Y:S08]  /*4f20*/  HMMA.16816.F32 R124, R4.reuse, R16, R104 ;  /* 0x00000010047c723c */ /* 0x040ff00000001868 */
[C---:B------:R-:W-:Y:S01]  /*4f30*/  HMMA.16816.F32 R104, R4.reuse, R18, R80 ;  /* 0x000000120468723c */ /* 0x040fe20000001850 */
[----:B------:R-:W4:Y:S06]  /*4f40*/  LDSM.16.MT88.4 R16, [R198+0x4900] ;  /* 0x00490000c610783b */ /* 0x000f2c0000004200 */
[----:B------:R-:W-:Y:S01]  /*4f50*/  IMAD.MOV.U32 R81, RZ, RZ, R187 ;  /* 0x000000ffff517224 */ /* 0x000fe200078e00bb */
[----:B---3--:R-:W-:Y:S01]  /*4f60*/  HMMA.16816.F32 R108, R4, R12, R64 ;  /* 0x0000000c046c723c */ /* 0x008fe20000001840 */
[----:B------:R-:W-:Y:S01]  /*4f70*/  IMAD.MOV.U32 R80, RZ, RZ, R186 ;  /* 0x000000ffff507224 */ /* 0x000fe200078e00ba */
[----:B------:R-:W-:-:S02]  /*4f80*/  MOV R83, R179 ;  /* 0x000000b300537202 */ /* 0x000fc40000000f00 */
[----:B------:R-:W-:-:S04]  /*4f90*/  MOV R82, R236 ;  /* 0x000000ec00527202 */ /* 0x000fc80000000f00 */
[C---:B------:R-:W-:Y:S01]  /*4fa0*/  HMMA.16816.F32 R112, R4.reuse, R14, R76 ;  /* 0x0000000e0470723c */ /* 0x040fe2000000184c */
[----:B------:R-:W3:Y:S07]  /*4fb0*/  LDSM.16.MT88.4 R12, [R200+0x4900] ;  /* 0x00490000c80c783b */ /* 0x000eee0000004200 */
[C---:B-1----:R-:W-:Y:S07]  /*4fc0*/  HMMA.16816.F32 R84, R4.reuse, R28, R100 ;  /* 0x0000001c0454723c */ /* 0x042fee0000001864 */
[----:B------:R-:W-:Y:S01]  /*4fd0*/  IMAD.MOV.U32 R101, RZ, RZ, R185 ;  /* 0x000000ffff657224 */ /* 0x000fe200078e00b9 */
[----:B------:R-:W-:Y:S01]  /*4fe0*/  HMMA.16816.F32 R116, R4, R24, R40 ;  /* 0x000000180474723c */ /* 0x000fe20000001828 */
[----:B------:R-:W-:Y:S01]  /*4ff0*/  IMAD.MOV.U32 R100, RZ, RZ, R184 ;  /* 0x000000ffff647224 */ /* 0x000fe200078e00b8 */
[----:B------:R-:W-:Y:S01]  /*5000*/  MOV R103, R82 ;  /* 0x0000005200677202 */ /* 0x000fe20000000f00 */
[----:B------:R-:W-:-:S05]  /*5010*/  IMAD.MOV.U32 R102, RZ, RZ, R81 ;  /* 0x000000ffff667224 */ /* 0x000fca00078e0051 */
[C---:B------:R-:W-:Y:S01]  /*5020*/  HMMA.16816.F32 R240, R4.reuse, R26, R72 ;  /* 0x0000001a04f0723c */ /* 0x040fe20000001848 */
[----:B------:R-:W1:Y:S07]  /*5030*/  LDSM.16.MT88.4 R24, [R199+0x4900] ;  /* 0x00490000c718783b */ /* 0x000e6e0000004200 */
[----:B------:R-:W-:Y:S01]  /*5040*/  MOV R43, R86 ;  /* 0x00000056002b7202 */ /* 0x000fe20000000f00 */
[----:B------:R-:W-:Y:S01]  /*5050*/  IMAD.MOV.U32 R41, RZ, RZ, R85 ;  /* 0x000000ffff297224 */ /* 0x000fe200078e0055 */
[----:B------:R-:W-:Y:S01]  /*5060*/  MOV R40, R84 ;  /* 0x0000005400287202 */ /* 0x000fe20000000f00 */
[----:B------:R-:W-:Y:S01]  /*5070*/  IMAD.MOV.U32 R84, RZ, RZ, R178 ;  /* 0x000000ffff547224 */ /* 0x000fe200078e00b2 */
[----:B------:R-:W-:Y:S01]  /*5080*/  MOV R85, R177 ;  /* 0x000000b100557202 */ /* 0x000fe20000000f00 */
[----:B------:R-:W-:Y:S01]  /*5090*/  IMAD.MOV.U32 R86, RZ, RZ, R176 ;  /* 0x000000ffff567224 */ /* 0x000fe200078e00b0 */
[----:B--2---:R-:W-:Y:S01]  /*50a0*/  HMMA.16816.F32 R184, R4, R32, R96 ;  /* 0x0000002004b8723c */ /* 0x004fe20000001860 */
[----:B------:R-:W-:-:S02]  /*50b0*/  IMAD.MOV.U32 R42, RZ, RZ, R87 ;  /* 0x000000ffff2a7224 */ /* 0x000fc400078e0057 */
[----:B------:R-:W-:-:S04]  /*50c0*/  IMAD.MOV.U32 R87, RZ, RZ, R128 ;  /* 0x000000ffff577224 */ /* 0x000fc800078e0080 */
[----:B------:R-:W-:Y:S01]  /*50d0*/  IMAD.MOV.U32 R99, RZ, RZ, R175 ;  /* 0x000000ffff637224 */ /* 0x000fe200078e00af */
[----:B------:R-:W-:Y:S01]  /*50e0*/  HMMA.16816.F32 R176, R4, R34, R120 ;  /* 0x0000002204b0723c */ /* 0x000fe20000001878 */
[----:B------:R-:W-:Y:S01]  /*50f0*/  MOV R98, R174 ;  /* 0x000000ae00627202 */ /* 0x000fe20000000f00 */
[----:B------:R-:W-:Y:S01]  /*5100*/  IMAD.MOV.U32 R97, RZ, RZ, R173 ;  /* 0x000000ffff617224 */ /* 0x000fe200078e00ad */
[----:B------:R-:W-:Y:S01]  /*5110*/  LDSM.16.MT88.4 R32, [R199+0x6900] ;  /* 0x00690000c720783b */ /* 0x000fe20000004200 */
[----:B------:R-:W-:-:S03]  /*5120*/  IMAD.MOV.U32 R96, RZ, RZ, R167 ;  /* 0x000000ffff607224 */ /* 0x000fc600078e00a7 */
[----:B------:R-:W-:Y:S01]  /*5130*/  MOV R123, R172 ;  /* 0x000000ac007b7202 */ /* 0x000fe20000000f00 */
[----:B------:R-:W-:Y:S01]  /*5140*/  IMAD.MOV.U32 R122, RZ, RZ, R166 ;  /* 0x000000ffff7a7224 */ /* 0x000fe200078e00a6 */
[----:B------:R-:W-:Y:S01]  /*5150*/  MOV R120, R164 ;  /* 0x000000a400787202 */ /* 0x000fe20000000f00 */
[----:B------:R-:W-:Y:S01]  /*5160*/  IMAD.MOV.U32 R121, RZ, RZ, R165 ;  /* 0x000000ffff797224 */ /* 0x000fe200078e00a5 */
[C---:B------:R-:W-:Y:S08]  /*5170*/  HMMA.16816.F32 R172, R4.reuse, R20, R92 ;  /* 0x0000001404ac723c */ /* 0x040ff0000000185c */
[C---:B------:R-:W-:Y:S01]  /*5180*/  HMMA.16816.F32 R164, R4.reuse, R22, R52 ;  /* 0x0000001604a4723c */ /* 0x040fe20000001834 */
[----:B------:R-:W2:Y:S07]  /*5190*/  LDSM.16.MT88.4 R20, [R198+0x6900] ;  /* 0x00690000c614783b */ /* 0x000eae0000004200 */
[C---:B------:R-:W-:Y:S01]  /*51a0*/  HMMA.16816.F32 R236, R4.reuse, R30, R68 ;  /* 0x0000001e04ec723c */ /* 0x040fe20000001844 */
[----:B------:R-:W5:Y:S07]  /*51b0*/  LDSM.16.MT88.4 R28, [R197+0x6900] ;  /* 0x00690000c51c783b */ /* 0x000f6e0000004200 */
[C---:B----4-:R-:W-:Y:S07]  /*51c0*/  HMMA.16816.F32 R128, R4.reuse, R16, R88 ;  /* 0x000000100480723c */ /* 0x050fee0000001858 */
[----:B------:R-:W-:Y:S01]  /*51d0*/  IMAD.MOV.U32 R17, RZ, RZ, R80 ;  /* 0x000000ffff117224 */ /* 0x000fe200078e0050 */
[C---:B---3--:R-:W-:Y:S07]  /*51e0*/  HMMA.16816.F32 R88, R4.reuse, R12, R36 ;  /* 0x0000000c0458723c */ /* 0x048fee0000001824 */
[----:B------:R-:W-:Y:S01]  /*51f0*/  IMAD.MOV.U32 R36, RZ, RZ, R83 ;  /* 0x000000ffff247224 */ /* 0x000fe200078e0053 */
[----:B------:R-:W-:Y:S01]  /*5200*/  HMMA.16816.F32 R72, R4, R14, R44 ;  /* 0x0000000e0448723c */ /* 0x000fe2000000182c */
[----:B------:R-:W3:Y:S01]  /*5210*/  LDSM.16.MT88.4 R12, [R200+0x6900] ;  /* 0x00690000c80c783b */ /* 0x000ee20000004200 */
[----:B------:R-:W-:Y:S01]  /*5220*/  MOV R37, R84 ;  /* 0x0000005400257202 */ /* 0x000fe20000000f00 */
[----:B------:R-:W-:Y:S01]  /*5230*/  IMAD.MOV.U32 R38, RZ, RZ, R40 ;  /* 0x000000ffff267224 */ /* 0x000fe200078e0028 */
[----:B------:R-:W-:-:S03]  /*5240*/  MOV R39, R41 ;  /* 0x0000002900277202 */ /* 0x000fc60000000f00 */
[----:B------:R-:W-:Y:S01]  /*5250*/  IMAD.MOV.U32 R46, RZ, RZ, R85 ;  /* 0x000000ffff2e7224 */ /* 0x000fe200078e0055 */
[----:B-1----:R-:W-:Y:S01]  /*5260*/  HMMA.16816.F32 R52, R4, R24, R140 ;  /* 0x000000180434723c */ /* 0x002fe2000000188c */
[----:B------:R-:W-:Y:S01]  /*5270*/  IMAD.MOV.U32 R45, RZ, RZ, R86 ;  /* 0x000000ffff2d7224 */ /* 0x000fe200078e0056 */
[----:B------:R-:W-:-:S05]  /*5280*/  MOV R44, R87 ;  /* 0x00000057002c7202 */ /* 0x000fca0000000f00 */
[----:B------:R-:W-:Y:S01]  /*5290*/  MOV R143, R2 ;  /* 0x00000002008f7202 */ /* 0x000fe20000000f00 */
[----:B------:R-:W-:Y:S01]  /*52a0*/  FFMA.FTZ R2, R157, c[0x0][0x2d0], -R8 ;  /* 0x0000b4009d027a23 */ /* 0x000fe20000010808 */
[C---:B--2---:R-:W-:Y:S01]  /*52b0*/  HMMA.16816.F32 R64, R4.reuse, R20, R148 ;  /* 0x000000140440723c */ /* 0x044fe20000001894 */
[----:B------:R-:W-:Y:S02]  /*52c0*/  IMAD.MOV.U32 R141, RZ, RZ, R224 ;  /* 0x000000ffff8d7224 */ /* 0x000fe400078e00e0 */
[----:B------:R1:W-:Y:S01]  /*52d0*/  MUFU.EX2 R47, R2 ;  /* 0x00000002002f7308 */ /* 0x0003e20000000800 */
[----:B------:R-:W-:Y:S02]  /*52e0*/  IMAD.MOV.U32 R142, RZ, RZ, R223 ;  /* 0x000000ffff8e7224 */ /* 0x000fe400078e00df */
[----:B------:R-:W-:Y:S01]  /*52f0*/  IMAD.MOV.U32 R157, RZ, RZ, R38 ;  /* 0x000000ffff9d7224 */ /* 0x000fe200078e0026 */
[----:B------:R-:W-:Y:S01]  /*5300*/  MOV R149, R121 ;  /* 0x0000007900957202 */ /* 0x000fe20000000f00 */
[----:B------:R-:W-:Y:S01]  /*5310*/  HMMA.16816.F32 R80, R4, R26, R136 ;  /* 0x0000001a0450723c */ /* 0x000fe20000001888 */
[----:B------:R-:W2:Y:S01]  /*5320*/  LDSM.16.MT88.4 R24, [R197+0x1100] ;  /* 0x00110000c518783b */ /* 0x000ea20000004200 */
[----:B------:R-:W-:-:S05]  /*5330*/  IMAD.MOV.U32 R150, RZ, RZ, R97 ;  /* 0x000000ffff967224 */ /* 0x000fca00078e0061 */
[----:B------:R-:W-:Y:S01]  /*5340*/  IMAD.MOV.U32 R138, RZ, RZ, R36 ;  /* 0x000000ffff8a7224 */ /* 0x000fe200078e0024 */
[C---:B-----5:R-:W-:Y:S01]  /*5350*/  HMMA.16816.F32 R76, R4.reuse, R30, R60 ;  /* 0x0000001e044c723c */ /* 0x060fe2000000183c */
[----:B------:R-:W-:Y:S01]  /*5360*/  MOV R139, R37 ;  /* 0x00000025008b7202 */ /* 0x000fe20000000f00 */
[----:B------:R-:W-:Y:S01]  /*5370*/  IMAD.MOV.U32 R36, RZ, RZ, R39 ;  /* 0x000000ffff247224 */ /* 0x000fe200078e0027 */
[----:B------:R-:W-:Y:S01]  /*5380*/  MOV R39, R17 ;  /* 0x0000001100277202 */ /* 0x000fe20000000f00 */
[----:B-1----:R-:W-:Y:S01]  /*5390*/  FFMA.FTZ R2, R158, c[0x0][0x2d0], -R8 ;  /* 0x0000b4009e027a23 */ /* 0x002fe20000010808 */
[----:B------:R-:W-:Y:S01]  /*53a0*/  MOV R136, R45 ;  /* 0x0000002d00887202 */ /* 0x000fe20000000f00 */
[----:B------:R-:W-:Y:S02]  /*53b0*/  IMAD.MOV.U32 R137, RZ, RZ, R46 ;  /* 0x000000ffff897224 */ /* 0x000fe400078e002e */
[----:B------:R1:W4:Y:S01]  /*53c0*/  MUFU.EX2 R16, R2 ;  /* 0x0000000200107308 */ /* 0x0003220000000800 */
[----:B---3--:R-:W-:Y:S01]  /*53d0*/  HMMA.16816.F32 R60, R4, R12, R160 ;  /* 0x0000000c043c723c */ /* 0x008fe200000018a0 */
[----:B------:R-:W-:-:S02]  /*53e0*/  IMAD.MOV.U32 R148, RZ, RZ, R39 ;  /* 0x000000ffff947224 */ /* 0x000fc400078e0027 */
[----:B------:R-:W-:-:S05]  /*53f0*/  IMAD.MOV.U32 R158, RZ, RZ, R100 ;  /* 0x000000ffff9e7224 */ /* 0x000fca00078e0064 */
[----:B------:R-:W-:Y:S01]  /*5400*/  HMMA.16816.F32 R84, R4, R14, R56 ;  /* 0x0000000e0454723c */ /* 0x000fe20000001838 */
[----:B------:R-:W3:Y:S01]  /*5410*/  LDSM.16.MT88.4 R12, [R197+0x3100] ;  /* 0x00310000c50c783b */ /* 0x000ee20000004200 */
[----:B-1----:R-:W-:-:S06]  /*5420*/  FFMA.FTZ R2, R159, c[0x0][0x2d0], -R8 ;  /* 0x0000b4009f027a23 */ /* 0x002fcc0000010808 */
[C---:B------:R-:W-:Y:S01]  /*5430*/  HMMA.16816.F32 R92, R4.reuse, R18, R48 ;  /* 0x00000012045c723c */ /* 0x040fe20000001830 */
[----:B------:R-:W-:Y:S01]  /*5440*/  IMAD.MOV.U32 R159, RZ, RZ, R101 ;  /* 0x000000ffff9f7224 */ /* 0x000fe200078e0065 */
[----:B------:R1:W5:Y:S05]  /*5450*/  MUFU.EX2 R140, R2 ;  /* 0x00000002008c7308 */ /* 0x00036a0000000800 */
[----:B------:R-:W-:Y:S01]  /*5460*/  IMAD.MOV.U32 R18, RZ, RZ, R43 ;  /* 0x000000ffff127224 */ /* 0x000fe200078e002b */
[----:B------:R-:W-:Y:S01]  /*5470*/  HMMA.16816.F32 R56, R4, R32, R180 ;  /* 0x000000200438723c */ /* 0x000fe200000018b4 */
[----:B------:R-:W-:Y:S02]  /*5480*/  IMAD.MOV.U32 R19, RZ, RZ, R42 ;  /* 0x000000ffff137224 */ /* 0x000fe400078e002a */
[----:B------:R-:W-:Y:S01]  /*5490*/  LDSM.16.MT88.4 R40, [R200+0x1100] ;  /* 0x00110000c828783b */ /* 0x000fe20000004200 */
[----:B------:R-:W-:Y:S01]  /*54a0*/  MOV R37, R18 ;  /* 0x0000001200257202 */ /* 0x000fe20000000f00 */
[----:B------:R-:W-:-:S02]  /*54b0*/  IMAD.MOV.U32 R38, RZ, RZ, R19 ;  /* 0x000000ffff267224 */ /* 0x000fc400078e0013 */
[----:B----4-:R-:W-:Y:S01]  /*54c0*/  IMAD.MOV.U32 R180, RZ, RZ, R16 ;  /* 0x000000ffffb47224 */ /* 0x010fe200078e0010 */
[C---:B------:R-:W-:Y:S01]  /*54d0*/  HMMA.16816.F32 R68, R4.reuse, R28, R144 ;  /* 0x0000001c0444723c */ /* 0x040fe20000001890 */
[----:B------:R-:W-:Y:S01]  /*54e0*/  LDSM.16.MT88.4 R16, [R199+0x1100] ;  /* 0x00110000c710783b */ /* 0x000fe20000004200 */
[----:B------:R-:W-:Y:S01]  /*54f0*/  IMAD.MOV.U32 R183, RZ, RZ, R122 ;  /* 0x000000ffffb77224 */ /* 0x000fe200078e007a */
[----:B------:R-:W-:Y:S01]  /*5500*/  MOV R181, R96 ;  /* 0x0000006000b57202 */ /* 0x000fe20000000f00 */
[----:B-1----:R-:W-:Y:S01]  /*5510*/  FFMA.FTZ R2, R168, c[0x0][0x2d0], -R8 ;  /* 0x0000b400a8027a23 */ /* 0x002fe20000010808 */
[----:B------:R-:W-:Y:S01]  /*5520*/  LDSM.16.MT88.4 R28, [R200+0x3100] ;  /* 0x00310000c81c783b */ /* 0x000fe20000004200 */
[----:B------:R-:W-:Y:S02]  /*5530*/  IMAD.MOV.U32 R168, RZ, RZ, R120 ;  /* 0x000000ffffa87224 */ /* 0x000fe400078e0078 */
[----:B------:R1:W4:Y:S01]  /*5540*/  MUFU.EX2 R151, R2 ;  /* 0x0000000200977308 */ /* 0x0003220000000800 */
[----:B------:R-:W-:Y:S01]  /*5550*/  HMMA.16816.F32 R48, R4, R22, R152 ;  /* 0x000000160430723c */ /* 0x000fe20000001898 */
[----:B------:R-:W-:Y:S01]  /*5560*/  LDSM.16.MT88.4 R20, [R198+0x1100] ;  /* 0x00110000c614783b */ /* 0x000fe20000004200 */
[----:B------:R-:W-:-:S02]  /*5570*/  IMAD.MOV.U32 R182, RZ, RZ, R123 ;  /* 0x000000ffffb67224 */ /* 0x000fc400078e007b */
[----:B-1----:R-:W-:-:S04]  /*5580*/  FFMA.FTZ R2, R133, c[0x0][0x2d0], -R0 ;  /* 0x0000b40085027a23 */ /* 0x002fc80000010800 */
[----:B------:R1:W-:Y:S02]  /*5590*/  MUFU.EX2 R224, R2 ;  /* 0x0000000200e07308 */ /* 0x0003e40000000800 */
[----:B-1----:R-:W-:-:S06]  /*55a0*/  FFMA.FTZ R2, R134, c[0x0][0x2d0], -R0 ;  /* 0x0000b40086027a23 */ /* 0x002fcc0000010800 */
[----:B------:R1:W1:Y:S02]  /*55b0*/  MUFU.EX2 R223, R2 ;  /* 0x0000000200df7308 */ /* 0x0002640000000800 */
[----:B-1----:R-:W-:Y:S02]  /*55c0*/  FFMA.FTZ R2, R156, c[0x0][0x2d0], -R0 ;  /* 0x0000b4009c027a23 */ /* 0x002fe40000010800 */
[----:B-----5:R-:W-:-:S04]  /*55d0*/  IMAD.MOV.U32 R156, RZ, RZ, R140 ;  /* 0x000000ffff9c7224 */ /* 0x020fc800078e008c */
[----:B------:R1:W-:Y:S01]  /*55e0*/  MUFU.EX2 R134, R2 ;  /* 0x0000000200867308 */ /* 0x0003e20000000800 */
[----:B------:R-:W-:Y:S01]  /*55f0*/  IMAD.MOV.U32 R140, RZ, RZ, R141 ;  /* 0x000000ffff8c7224 */ /* 0x000fe200078e008d */
[----:B------:R-:W-:Y:S01]  /*5600*/  MOV R141, R142 ;  /* 0x0000008e008d7202 */ /* 0x000fe20000000f00 */
[----:B------:R-:W-:Y:S02]  /*5610*/  IMAD.MOV.U32 R142, RZ, RZ, R143 ;  /* 0x000000ffff8e7224 */ /* 0x000fe400078e008f */
[----:B------:R-:W-:Y:S02]  /*5620*/  IMAD.MOV.U32 R143, RZ, RZ, R44 ;  /* 0x000000ffff8f7224 */ /* 0x000fe400078e002c */
[----:B-1----:R-:W-:-:S04]  /*5630*/  FFMA.FTZ R2, R135, c[0x0][0x2d0], -R0 ;  /* 0x0000b40087027a23 */ /* 0x002fc80000010800 */
[----:B------:R1:W5:Y:S02]  /*5640*/  MUFU.EX2 R133, R2 ;  /* 0x0000000200857308 */ /* 0x0003640000000800 */
[----:B-1----:R-:W-:Y:S02]  /*5650*/  IMAD.MOV.U32 R2, RZ, RZ, R47 ;  /* 0x000000ffff027224 */ /* 0x002fe400078e002f */
[----:B------:R-:W-:Y:S01]  /*5660*/  HMMA.16816.F32 R44, R4, R34, R248 ;  /* 0x00000022042c723c */ /* 0x000fe200000018f8 */
[----:B------:R-:W1:Y:S06]  /*5670*/  LDSM.16.MT88.4 R32, [R198+0x3100] ;  /* 0x00310000c620783b */ /* 0x000e6c0000004200 */
[----:B------:R-:W-:Y:S01]  /*5680*/  MOV R249, R36 ;  /* 0x0000002400f97202 */ /* 0x000fe20000000f00 */
[----:B------:R-:W-:Y:S01]  /*5690*/  IMAD.MOV.U32 R250, RZ, RZ, R37 ;  /* 0x000000fffffa7224 */ /* 0x000fe200078e0025 */
[----:B------:R-:W-:Y:S01]  /*56a0*/  F2FP.PACK_AB R4, R180, R2 ;  /* 0x00000002b404723e */ /* 0x000fe200000000ff */
[----:B------:R-:W-:Y:S01]  /*56b0*/  IMAD.MOV.U32 R251, RZ, RZ, R38 ;  /* 0x000000fffffb7224 */ /* 0x000fe200078e0026 */
[----:B----4-:R-:W-:Y:S01]  /*56c0*/  F2FP.PACK_AB R6, R151, R156 ;  /* 0x0000009c9706723e */ /* 0x010fe200000000ff */
[----:B------:R-:W4:Y:S01]  /*56d0*/  LDSM.16.MT88.4 R36, [R199+0x3100] ;  /* 0x00310000c724783b */ /* 0x000f220000004200 */
[----:B------:R-:W-:Y:S01]  /*56e0*/  F2FP.PACK_AB R5, R223, R224 ;  /* 0x000000e0df05723e */ /* 0x000fe200000000ff */
[----:B------:R-:W-:Y:S01]  /*56f0*/  IMAD.MOV.U32 R248, RZ, RZ, R157 ;  /* 0x000000fffff87224 */ /* 0x000fe200078e009d */
[----:B-----5:R-:W-:-:S02]  /*5700*/  F2FP.PACK_AB R7, R133, R134 ;  /* 0x000000868507723e */ /* 0x020fc400000000ff */
[----:B------:R-:W-:-:S05]  /*5710*/  MOV R157, R99 ;  /* 0x00000063009d7202 */ /* 0x000fca0000000f00 */
[C---:B--2---:R-:W-:Y:S08]  /*5720*/  HMMA.16816.F32 R136, R4.reuse, R24, R136 ;  /* 0x000000180488723c */ /* 0x044ff00000001888 */
[C---:B------:R-:W-:Y:S07]  /*5730*/  HMMA.16816.F32 R24, R4.reuse, R26, R140 ;  /* 0x0000001a0418723c */ /* 0x040fee000000188c */
[----:B------:R-:W-:Y:S01]  /*5740*/  IMAD.MOV.U32 R143, RZ, RZ, R98 ;  /* 0x000000ffff8f7224 */ /* 0x000fe200078e0062 */
[C---:B---3--:R-:W-:Y:S08]  /*5750*/  HMMA.16816.F32 R108, R4.reuse, R12, R108 ;  /* 0x0000000c046c723c */ /* 0x048ff0000000186c */
[C---:B------:R-:W-:Y:S01]  /*5760*/  HMMA.16816.F32 R112, R4.reuse, R14, R112 ;  /* 0x0000000e0470723c */ /* 0x040fe20000001870 */
[----:B------:R-:W2:Y:S07]  /*5770*/  LDSM.16.MT88.4 R12, [R200+0x5100] ;  /* 0x00510000c80c783b */ /* 0x000eae0000004200 */
[----:B-1----:R-:W-:Y:S01]  /*5780*/  HMMA.16816.F32 R116, R4, R32, R116 ;  /* 0x000000200474723c */ /* 0x002fe20000001874 */
[----:B------:R-:W-:Y:S01]  /*5790*/  MOV R142, R24 ;  /* 0x00000018008e7202 */ /* 0x000fe20000000f00 */
[----:B------:R-:W-:Y:S01]  /*57a0*/  IMAD.MOV.U32 R141, RZ, RZ, R25 ;  /* 0x000000ffff8d7224 */ /* 0x000fe200078e0019 */
[----:B------:R-:W-:Y:S01]  /*57b0*/  MOV R135, R27 ;  /* 0x0000001b00877202 */ /* 0x000fe20000000f00 */
[----:B------:R-:W-:-:S02]  /*57c0*/  IMAD.MOV.U32 R140, RZ, RZ, R26 ;  /* 0x000000ffff8c7224 */ /* 0x000fc400078e001a */
[----:B------:R-:W1:Y:S02]  /*57d0*/  LDSM.16.MT88.4 R24, [R197+0x5100] ;  /* 0x00510000c518783b */ /* 0x000e640000004200 */
[C---:B------:R-:W-:Y:S08]  /*57e0*/  HMMA.16816.F32 R120, R4.reuse, R34, R240 ;  /* 0x000000220478723c */ /* 0x040ff000000018f0 */
[C---:B------:R-:W-:Y:S08]  /*57f0*/  HMMA.16816.F32 R160, R4.reuse, R16, R124 ;  /* 0x0000001004a0723c */ /* 0x040ff0000000187c */
[C---:B----4-:R-:W-:Y:S07]  /*5800*/  HMMA.16816.F32 R32, R4.reuse, R38, R176 ;  /* 0x000000260420723c */ /* 0x050fee00000018b0 */
[----:B------:R-:W-:Y:S01]  /*5810*/  IMAD.MOV.U32 R39, RZ, RZ, R2 ;  /* 0x000000ffff277224 */ /* 0x000fe200078e0002 */
[----:B------:R-:W-:Y:S01]  /*5820*/  HMMA.16816.F32 R124, R4, R28, R248 ;  /* 0x0000001c047c723c */ /* 0x000fe200000018f8 */
[----:B------:R-:W-:Y:S01]  /*5830*/  FFMA.FTZ R2, R227, c[0x0][0x2d0], -R8 ;  /* 0x0000b400e3027a23 */ /* 0x000fe20000010808 */
[----:B------:R-:W-:Y:S01]  /*5840*/  MOV R176, R180 ;  /* 0x000000b400b07202 */ /* 0x000fe20000000f00 */
[----:B------:R-:W-:Y:S01]  /*5850*/  IMAD.MOV.U32 R177, RZ, RZ, R181 ;  /* 0x000000ffffb17224 */ /* 0x000fe200078e00b5 */
[----:B------:R-:W-:Y:S01]  /*5860*/  MOV R179, R183 ;  /* 0x000000b700b37202 */ /* 0x000fe20000000f00 */
[----:B------:R3:W4:Y:S01]  /*5870*/  MUFU.EX2 R38, R2 ;  /* 0x0000000200267308 */ /* 0x0007220000000800 */
[----:B------:R-:W-:-:S02]  /*5880*/  IMAD.MOV.U32 R178, RZ, RZ, R182 ;  /* 0x000000ffffb27224 */ /* 0x000fc400078e00b6 */
[C---:B------:R-:W-:Y:S01]  /*5890*/  HMMA.16816.F32 R236, R4.reuse, R30, R236 ;  /* 0x0000001e04ec723c */ /* 0x040fe200000018ec */
[----:B------:R-:W5:Y:S07]  /*58a0*/  LDSM.16.MT88.4 R28, [R197+0x7100] ;  /* 0x00710000c51c783b */ /* 0x000f6e0000004200 */
[----:B------:R-:W-:Y:S01]  /*58b0*/  HMMA.16816.F32 R144, R4, R20, R232 ;  /* 0x000000140490723c */ /* 0x000fe200000018e8 */
[----:B---3--:R-:W-:-:S06]  /*58c0*/  FFMA.FTZ R2, R229, c[0x0][0x2d0], -R8 ;  /* 0x0000b400e5027a23 */ /* 0x008fcc0000010808 */
[----:B------:R-:W-:Y:S01]  /*58d0*/  MOV R234, R102 ;  /* 0x0000006600ea7202 */ /* 0x000fe20000000f00 */
[C---:B------:R-:W-:Y:S01]  /*58e0*/  HMMA.16816.F32 R96, R4.reuse, R22, R188 ;  /* 0x000000160460723c */ /* 0x040fe200000018bc */
[----:B------:R-:W3:Y:S01]  /*58f0*/  LDSM.16.MT88.4 R20, [R199+0x5100] ;  /* 0x00510000c714783b */ /* 0x000ee20000004200 */
[----:B------:R-:W-:Y:S01]  /*5900*/  IMAD.MOV.U32 R235, RZ, RZ, R103 ;  /* 0x000000ffffeb7224 */ /* 0x000fe200078e0067 */
[----:B------:R1:W1:Y:S05]  /*5910*/  MUFU.EX2 R229, R2 ;  /* 0x0000000200e57308 */ /* 0x00026a0000000800 */
[C---:B------:R-:W-:Y:S01]  /*5920*/  HMMA.16816.F32 R104, R4.reuse, R18, R104 ;  /* 0x000000120468723c */ /* 0x040fe20000001868 */
[----:B------:R-:W3:Y:S07]  /*5930*/  LDSM.16.MT88.4 R16, [R198+0x5100] ;  /* 0x00510000c610783b */ /* 0x000eee0000004200 */
[----:B------:R-:W-:Y:S01]  /*5940*/  HMMA.16816.F32 R248, R4, R36, R184 ;  /* 0x0000002404f8723c */ /* 0x000fe200000018b8 */
[----:B-1----:R-:W-:-:S06]  /*5950*/  FFMA.FTZ R2, R228, c[0x0][0x2d0], -R8 ;  /* 0x0000b400e4027a23 */ /* 0x002fcc0000010808 */
[----:B------:R-:W-:Y:S01]  /*5960*/  MOV R37, R234 ;  /* 0x000000ea00257202 */ /* 0x000fe20000000f00 */
[C---:B--2---:R-:W-:Y:S01]  /*5970*/  HMMA.16816.F32 R188, R4.reuse, R12, R88 ;  /* 0x0000000c04bc723c */ /* 0x044fe20000001858 */
[----:B------:R-:W-:Y:S01]  /*5980*/  IMAD.MOV.U32 R36, RZ, RZ, R235 ;  /* 0x000000ffff247224 */ /* 0x000fe200078e00eb */
[----:B------:R1:W-:Y:S05]  /*5990*/  MUFU.EX2 R227, R2 ;  /* 0x0000000200e37308 */ /* 0x0003ea0000000800 */
[----:B------:R-:W-:Y:S01]  /*59a0*/  IMAD.MOV.U32 R91, RZ, RZ, R10 ;  /* 0x000000ffff5b7224 */ /* 0x000fe200078e000a */
[----:B------:R-:W-:Y:S01]  /*59b0*/  HMMA.16816.F32 R184, R4, R14, R72 ;  /* 0x0000000e04b8723c */ /* 0x000fe20000001848 */
[----:B------:R-:W2:Y:S01]  /*59c0*/  LDSM.16.MT88.4 R12, [R199+0x7100] ;  /* 0x00710000c70c783b */ /* 0x000ea20000004200 */
[----:B------:R-:W-:Y:S01]  /*59d0*/  MOV R90, R177 ;  /* 0x000000b1005a7202 */ /* 0x000fe20000000f00 */
[----:B------:R-:W-:-:S02]  /*59e0*/  IMAD.MOV.U32 R89, RZ, RZ, R178 ;  /* 0x000000ffff597224 */ /* 0x000fc400078e00b2 */
[----:B------:R-:W-:Y:S02]  /*59f0*/  IMAD.MOV.U32 R88, RZ, RZ, R179 ;  /* 0x000000ffff587224 */ /* 0x000fe400078e00b3 */
[----:B------:R-:W-:Y:S01]  /*5a00*/  IMAD.MOV.U32 R73, RZ, RZ, R148 ;  /* 0x000000ffff497224 */ /* 0x000fe200078e0094 */
[C---:B------:R-:W-:Y:S01]  /*5a10*/  HMMA.16816.F32 R152, R4.reuse, R40, R192 ;  /* 0x000000280498723c */ /* 0x040fe200000018c0 */
[----:B------:R-:W-:Y:S01]  /*5a20*/  MOV R72, R149 ;  /* 0x0000009500487202 */ /* 0x000fe20000000f00 */
[----:B-1----:R-:W-:Y:S01]  /*5a30*/  FFMA.FTZ R2, R230, c[0x0][0x2d0], -R8 ;  /* 0x0000b400e6027a23 */ /* 0x002fe20000010808 */
[----:B------:R-:W-:Y:S01]  /*5a40*/  MOV R75, R156 ;  /* 0x0000009c004b7202 */ /* 0x000fe20000000f00 */
[----:B----4-:R-:W-:Y:S02]  /*5a50*/  IMAD.MOV.U32 R230, RZ, RZ, R38 ;  /* 0x000000ffffe67224 */ /* 0x010fe400078e0026 */
[----:B------:R-:W-:Y:S02]  /*5a60*/  IMAD.MOV.U32 R38, RZ, RZ, R176 ;  /* 0x000000ffff267224 */ /* 0x000fe400078e00b0 */
[----:B------:R-:W-:Y:S01]  /*5a70*/  HMMA.16816.F32 R100, R4, R42, R244 ;  /* 0x0000002a0464723c */ /* 0x000fe200000018f4 */
[----:B------:R-:W-:-:S02]  /*5a80*/  IMAD.MOV.U32 R41, RZ, RZ, R35 ;  /* 0x000000ffff297224 */ /* 0x000fc400078e0023 */
[----:B------:R-:W-:Y:S02]  /*5a90*/  IMAD.MOV.U32 R40, RZ, RZ, R32 ;  /* 0x000000ffff287224 */ /* 0x000fe400078e0020 */
[----:B------:R-:W-:Y:S02]  /*5aa0*/  IMAD.MOV.U32 R74, RZ, RZ, R168 ;  /* 0x000000ffff4a7224 */ /* 0x000fe400078e00a8 */
[----:B------:R-:W-:Y:S01]  /*5ab0*/  IMAD.MOV.U32 R43, RZ, RZ, R33 ;  /* 0x000000ffff2b7224 */ /* 0x000fe200078e0021 */
[----:B------:R-:W-:Y:S01]  /*5ac0*/  MOV R42, R34 ;  /* 0x00000022002a7202 */ /* 0x000fe20000000f00 */
[C---:B------:R-:W-:Y:S01]  /*5ad0*/  HMMA.16816.F32 R244, R4.reuse, R24, R172 ;  /* 0x0000001804f4723c */ /* 0x040fe200000018ac */
[----:B------:R-:W1:Y:S07]  /*5ae0*/  LDSM.16.MT88.4 R32, [R198+0x7100] ;  /* 0x00710000c620783b */ /* 0x000e6e0000004200 */
[C---:B------:R-:W-:Y:S01]  /*5af0*/  HMMA.16816.F32 R232, R4.reuse, R26, R164 ;  /* 0x0000001a04e8723c */ /* 0x040fe200000018a4 */
[----:B------:R-:W-:Y:S07]  /*5b00*/  LDSM.16.MT88.4 R164, [R199+0x1900] ;  /* 0x00190000c7a4783b */ /* 0x000fee0000004200 */
[C---:B-----5:R-:W-:Y:S07]  /*5b10*/  HMMA.16816.F32 R24, R4.reuse, R28, R68 ;  /* 0x0000001c0418723c */ /* 0x060fee0000001844 */
[----:B------:R-:W-:Y:S01]  /*5b20*/  MOV R68, R11 ;  /* 0x0000000b00447202 */ /* 0x000fe20000000f00 */
[----:B---3--:R-:W-:Y:S01]  /*5b30*/  HMMA.16816.F32 R180, R4, R22, R80 ;  /* 0x0000001604b4723c */ /* 0x008fe20000001850 */
[----:B------:R-:W-:Y:S01]  /*5b40*/  IMAD.MOV.U32 R71, RZ, RZ, R43 ;  /* 0x000000ffff477224 */ /* 0x000fe200078e002b */
[----:B------:R-:W-:Y:S01]  /*5b50*/  MOV R70, R40 ;  /* 0x0000002800467202 */ /* 0x000fe20000000f00 */
[----:B------:R-:W-:-:S02]  /*5b60*/  IMAD.MOV.U32 R69, RZ, RZ, R9 ;  /* 0x000000ffff457224 */ /* 0x000fc400078e0009 */
[----:B------:R-:W-:Y:S02]  /*5b70*/  IMAD.MOV.U32 R228, RZ, RZ, R71 ;  /* 0x000000ffffe47224 */ /* 0x000fe400078e0047 */
[----:B------:R-:W-:Y:S01]  /*5b80*/  MOV R82, R143 ;  /* 0x0000008f00527202 */ /* 0x000fe20000000f00 */
[C---:B------:R-:W-:Y:S01]  /*5b90*/  HMMA.16816.F32 R28, R4.reuse, R30, R76 ;  /* 0x0000001e041c723c */ /* 0x040fe2000000184c */
[----:B------:R-:W-:Y:S01]  /*5ba0*/  MOV R80, R42 ;  /* 0x0000002a00507202 */ /* 0x000fe20000000f00 */
[----:B------:R-:W-:Y:S02]  /*5bb0*/  IMAD.MOV.U32 R81, RZ, RZ, R41 ;  /* 0x000000ffff517224 */ /* 0x000fe400078e0029 */
[----:B------:R-:W-:Y:S01]  /*5bc0*/  LDSM.16.MT88.4 R40, [R197+0x3900] ;  /* 0x00390000c528783b */ /* 0x000fe20000004200 */
[----:B------:R-:W-:Y:S02]  /*5bd0*/  IMAD.MOV.U32 R83, RZ, RZ, R157 ;  /* 0x000000ffff537224 */ /* 0x000fe400078e009d */
[----:B------:R-:W-:Y:S01]  /*5be0*/  IMAD.MOV.U32 R76, RZ, RZ, R142 ;  /* 0x000000ffff4c7224 */ /* 0x000fe200078e008e */
[----:B------:R-:W-:Y:S01]  /*5bf0*/  MOV R77, R141 ;  /* 0x0000008d004d7202 */ /* 0x000fe20000000f00 */
[----:B------:R-:W-:Y:S01]  /*5c00*/  IMAD.MOV.U32 R78, RZ, RZ, R140 ;  /* 0x000000ffff4e7224 */ /* 0x000fe200078e008c */
[----:B------:R-:W-:Y:S01]  /*5c10*/  MOV R79, R135 ;  /* 0x00000087004f7202 */ /* 0x000fe20000000f00 */
[----:B------:R-:W-:Y:S01]  /*5c20*/  LDSM.16.MT88.4 R140, [R197+0x1900] ;  /* 0x00190000c58c783b */ /* 0x000fe20000004200 */
[----:B------:R3:W4:Y:S01]  /*5c30*/  MUFU.EX2 R135, R2 ;  /* 0x0000000200877308 */ /* 0x0007220000000800 */
[----:B------:R-:W-:Y:S01]  /*5c40*/  HMMA.16816.F32 R240, R4, R16, R128 ;  /* 0x0000001004f0723c */ /* 0x000fe20000001880 */
[----:B------:R-:W-:-:S06]  /*5c50*/  IMAD.MOV.U32 R71, RZ, RZ, R83 ;  /* 0x000000ffff477224 */ /* 0x000fcc00078e0053 */
[----:B------:R-:W-:Y:S01]  /*5c60*/  F2FP.PACK_AB R128, R229, R230 ;  /* 0x000000e6e580723e */ /* 0x000fe200000000ff */
[----:B------:R-:W-:Y:S01]  /*5c70*/  HMMA.16816.F32 R192, R4, R18, R92 ;  /* 0x0000001204c0723c */ /* 0x000fe2000000185c */
[----:B------:R-:W5:Y:S01]  /*5c80*/  LDSM.16.MT88.4 R16, [R200+0x7100] ;  /* 0x00710000c810783b */ /* 0x000f620000004200 */
[----:B---3--:R-:W-:-:S06]  /*5c90*/  FFMA.FTZ R2, R169, c[0x0][0x2d0], -R0 ;  /* 0x0000b400a9027a23 */ /* 0x008fcc0000010800 */
[C---:B--2---:R-:W-:Y:S01]  /*5ca0*/  HMMA.16816.F32 R176, R4.reuse, R12, R56 ;  /* 0x0000000c04b0723c */ /* 0x044fe20000001838 */
[----:B------:R-:W-:Y:S01]  /*5cb0*/  LDSM.16.MT88.4 R56, [R200+0x3900] ;  /* 0x00390000c838783b */ /* 0x000fe20000004200 */
[----:B----4-:R-:W-:Y:S01]  /*5cc0*/  F2FP.PACK_AB R130, R135, R227 ;  /* 0x000000e38782723e */ /* 0x010fe200000000ff */
[----:B------:R2:W-:Y:S05]  /*5cd0*/  MUFU.EX2 R11, R2 ;  /* 0x00000002000b7308 */ /* 0x0005ea0000000800 */
[C---:B------:R-:W-:Y:S07]  /*5ce0*/  HMMA.16816.F32 R92, R4.reuse, R20, R52 ;  /* 0x00000014045c723c */ /* 0x040fee0000001834 */
[----:B------:R-:W-:Y:S01]  /*5cf0*/  IMAD.MOV.U32 R55, RZ, RZ, R150 ;  /* 0x000000ffff377224 */ /* 0x000fe200078e0096 */
[----:B-1----:R-:W-:Y:S01]  /*5d00*/  HMMA.16816.F32 R20, R4, R32, R64 ;  /* 0x000000200414723c */ /* 0x002fe20000001840 */
[----:B------:R-:W1:Y:S01]  /*5d10*/  LDSM.16.MT88.4 R64, [R199+0x3900] ;  /* 0x00390000c740783b */ /* 0x000e620000004200 */
[----:B------:R-:W-:Y:S01]  /*5d20*/  IMAD.MOV.U32 R54, RZ, RZ, R151 ;  /* 0x000000ffff367224 */ /* 0x000fe200078e0097 */
[----:B------:R-:W-:Y:S01]  /*5d30*/  MOV R53, R159 ;  /* 0x0000009f00357202 */ /* 0x000fe20000000f00 */
[----:B--2---:R-:W-:Y:S01]  /*5d40*/  FFMA.FTZ R2, R170, c[0x0][0x2d0], -R0 ;  /* 0x0000b400aa027a23 */ /* 0x004fe20000010800 */
[----:B------:R-:W-:Y:S01]  /*5d50*/  LDSM.16.MT88.4 R148, [R198+0x1900] ;  /* 0x00190000c694783b */ /* 0x000fe20000004200 */
[----:B------:R-:W-:-:S02]  /*5d60*/  IMAD.MOV.U32 R52, RZ, RZ, R158 ;  /* 0x000000ffff347224 */ /* 0x000fc400078e009e */
[----:B------:R2:W3:Y:S01]  /*5d70*/  MUFU.EX2 R10, R2 ;  /* 0x00000002000a7308 */ /* 0x0004e20000000800 */
[C---:B------:R-:W-:Y:S01]  /*5d80*/  HMMA.16816.F32 R32, R4.reuse, R34, R48 ;  /* 0x000000220420723c */ /* 0x040fe20000001830 */
[----:B------:R-:W4:Y:S01]  /*5d90*/  LDSM.16.MT88.4 R48, [R198+0x3900] ;  /* 0x00390000c630783b */ /* 0x000f220000004200 */
[----:B------:R-:W-:Y:S02]  /*5da0*/  IMAD.MOV.U32 R83, RZ, RZ, R55 ;  /* 0x000000ffff537224 */ /* 0x000fe400078e0037 */
[----:B------:R-:W-:Y:S01]  /*5db0*/  IMAD.MOV.U32 R55, RZ, RZ, R75 ;  /* 0x000000ffff377224 */ /* 0x000fe200078e004b */
[----:B------:R-:W1:Y:S01]  /*5dc0*/  LDSM.16.MT88.4 R156, [R200+0x1900] ;  /* 0x00190000c89c783b */ /* 0x000e620000004200 */
[----:B------:R-:W-:Y:S02]  /*5dd0*/  IMAD.MOV.U32 R75, RZ, RZ, R38 ;  /* 0x000000ffff4b7224 */ /* 0x000fe400078e0026 */
[----:B-----5:R-:W-:Y:S01]  /*5de0*/  HMMA.16816.F32 R172, R4, R16, R60 ;  /* 0x0000001004ac723c */ /* 0x020fe2000000183c */
[--C-:B--2---:R-:W-:Y:S01]  /*5df0*/  FFMA.FTZ R2, R226, c[0x0][0x2d0], -R0.reuse ;  /* 0x0000b400e2027a23 */ /* 0x104fe20000010800 */
[----:B---3--:R-:W-:Y:S01]  /*5e00*/  F2FP.PACK_AB R129, R10, R11 ;  /* 0x0000000b0a81723e */ /* 0x008fe200000000ff */
[----:B------:R-:W-:-:S02]  /*5e10*/  FFMA.FTZ R0, R171, c[0x0][0x2d0], -R0 ;  /* 0x0000b400ab007a23 */ /* 0x000fc40000010800 */
[----:B------:R-:W-:Y:S03]  /*5e20*/  MUFU.EX2 R9, R2 ;  /* 0x0000000200097308 */ /* 0x000fe60000000800 */
[C---:B------:R-:W-:Y:S05]  /*5e30*/  HMMA.16816.F32 R168, R4.reuse, R18, R84 ;  /* 0x0000001204a8723c */ /* 0x040fea0000001854 */
[----:B------:R-:W2:Y:S03]  /*5e40*/  MUFU.EX2 R8, R0 ;  /* 0x0000000000087308 */ /* 0x000ea60000000800 */
[----:B------:R-:W-:Y:S01]  /*5e50*/  HMMA.16816.F32 R16, R4, R14, R44 ;  /* 0x0000000e0410723c */ /* 0x000fe2000000182c */
[----:B------:R-:W-:-:S02]  /*5e60*/  MOV R84, R71 ;  /* 0x0000004700547202 */ /* 0x000fc40000000f00 */
[----:B------:R-:W-:-:S04]  /*5e70*/  MOV R87, R83 ;  /* 0x0000005300577202 */ /* 0x000fc80000000f00 */
[----:B------:R-:W-:Y:S02]  /*5e80*/  MOV R5, R228 ;  /* 0x000000e400057202 */ /* 0x000fe40000000f00 */
[----:B--2---:R-:W-:-:S07]  /*5e90*/  F2FP.PACK_AB R131, R8, R9 ;  /* 0x000000090883723e */ /* 0x004fce00000000ff */
[C---:B------:R-:W-:Y:S08]  /*5ea0*/  HMMA.16816.F32 R136, R128.reuse, R140, R136 ;  /* 0x0000008c8088723c */ /* 0x040ff00000001888 */
[C---:B------:R-:W-:Y:S07]  /*5eb0*/  HMMA.16816.F32 R140, R128.reuse, R142, R76 ;  /* 0x0000008e808c723c */ /* 0x040fee000000184c */
        /* <DEDUP_REMOVED lines=20> */
[C---:B-1----:R-:W-:Y:S01]  /*6000*/  HMMA.16816.F32 R60, R128.reuse, R64, R248 ;  /* 0x00000040803c723c */ /* 0x042fe200000018f8 */
[----:B------:R-:W-:Y:S01]  /*6010*/  MOV R72, R88 ;  /* 0x0000005800487202 */ /* 0x000fe20000000f00 */
[----:B------:R-:W-:Y:S01]  /*6020*/  IMAD.MOV.U32 R76, RZ, RZ, R52 ;  /* 0x000000ffff4c7224 */ /* 0x000fe200078e0034 */
[----:B------:R-:W-:Y:S01]  /*6030*/  MOV R88, R39 ;  /* 0x0000002700587202 */ /* 0x000fe20000000f00 */
[----:B------:R-:W-:Y:S01]  /*6040*/  IMAD.MOV.U32 R2, RZ, RZ, R90 ;  /* 0x000000ffff027224 */ /* 0x000fe200078e005a */
[----:B------:R-:W-:Y:S01]  /*6050*/  MOV R0, R78 ;  /* 0x0000004e00007202 */ /* 0x000fe20000000f00 */
[----:B------:R-:W-:Y:S01]  /*6060*/  IMAD.MOV.U32 R78, RZ, RZ, R54 ;  /* 0x000000ffff4e7224 */ /* 0x000fe200078e0036 */
[----:B------:R-:W-:Y:S01]  /*6070*/  MOV R79, R55 ;  /* 0x00000037004f7202 */ /* 0x000fe20000000f00 */
[C---:B------:R-:W-:Y:S01]  /*6080*/  HMMA.16816.F32 R36, R128.reuse, R40, R108 ;  /* 0x000000288024723c */ /* 0x040fe2000000186c */
        /* <DEDUP_REMOVED lines=11> */
[----:B------:R-:W-:Y:S01]  /*6140*/  FADD.FTZ R2, R2, R109 ;  /* 0x0000006d02027221 */ /* 0x000fe20000010000 */
[----:B------:R-:W-:Y:S01]  /*6150*/  MOV R70, R75 ;  /* 0x0000004b00467202 */ /* 0x000fe20000000f00 */
[----:B------:R-:W-:Y:S01]  /*6160*/  FADD.FTZ R0, R0, R110 ;  /* 0x0000006e00007221 */ /* 0x000fe20000010000 */
[----:B------:R-:W1:Y:S01]  /*6170*/  LDSM.16.MT88.4 R72, [R197+0x5900] ;  /* 0x00590000c548783b */ /* 0x000e620000004200 */
[----:B------:R-:W-:Y:S01]  /*6180*/  FADD.FTZ R2, R111, R2 ;  /* 0x000000026f027221 */ /* 0x000fe20000010000 */
[----:B------:R-:W-:Y:S01]  /*6190*/  MOV R4, R86 ;  /* 0x0000005600047202 */ /* 0x000fe20000000f00 */
[----:B------:R-:W-:Y:S01]  /*61a0*/  HMMA.16816.F32 R52, R128, R56, R124 ;  /* 0x000000388034723c */ /* 0x000fe2000000187c */
[----:B------:R-:W-:Y:S01]  /*61b0*/  IMAD.MOV.U32 R71, RZ, RZ, R88 ;  /* 0x000000ffff477224 */ /* 0x000fe200078e0058 */
[----:B------:R-:W2:Y:S01]  /*61c0*/  LDSM.16.MT88.4 R80, [R198+0x5900] ;  /* 0x00590000c650783b */ /* 0x000ea20000004200 */
[----:B------:R-:W-:-:S02]  /*61d0*/  IMAD.MOV.U32 R6, RZ, RZ, R70 ;  /* 0x000000ffff067224 */ /* 0x000fc400078e0046 */
[----:B------:R-:W-:Y:S01]  /*61e0*/  IMAD.MOV.U32 R7, RZ, RZ, R79 ;  /* 0x000000ffff077224 */ /* 0x000fe200078e004f */
[----:B------:R-:W3:Y:S01]  /*61f0*/  LDSM.16.MT88.4 R88, [R200+0x5900] ;  /* 0x00590000c858783b */ /* 0x000ee20000004200 */
[----:B------:R-:W-:Y:S01]  /*6200*/  MOV R124, R84 ;  /* 0x00000054007c7202 */ /* 0x000fe20000000f00 */
[C---:B------:R-:W-:Y:S01]  /*6210*/  HMMA.16816.F32 R56, R128.reuse, R58, R236 ;  /* 0x0000003a8038723c */ /* 0x040fe200000018ec */
[----:B------:R-:W-:Y:S01]  /*6220*/  IMAD.MOV.U32 R125, RZ, RZ, R85 ;  /* 0x000000ffff7d7224 */ /* 0x000fe200078e0055 */
[----:B------:R-:W-:Y:S01]  /*6230*/  MOV R126, R228 ;  /* 0x000000e4007e7202 */ /* 0x000fe20000000f00 */
[----:B------:R-:W-:Y:S01]  /*6240*/  IMAD.MOV.U32 R228, RZ, RZ, R68 ;  /* 0x000000ffffe47224 */ /* 0x000fe200078e0044 */
[----:B------:R-:W-:Y:S01]  /*6250*/  MOV R127, R69 ;  /* 0x00000045007f7202 */ /* 0x000fe20000000f00 */
[----:B------:R-:W-:Y:S01]  /*6260*/  FADD.FTZ R2, R124, R2 ;  /* 0x000000027c027221 */ /* 0x000fe20000010000 */
[----:B------:R-:W-:Y:S01]  /*6270*/  MOV R5, R71 ;  /* 0x0000004700057202 */ /* 0x000fe20000000f00 */
[----:B------:R-:W-:Y:S01]  /*6280*/  IMAD.MOV.U32 R239, RZ, RZ, R13 ;  /* 0x000000ffffef7224 */ /* 0x000fe200078e000d */
[----:B----4-:R-:W-:Y:S01]  /*6290*/  HMMA.16816.F32 R44, R128, R48, R116 ;  /* 0x00000030802c723c */ /* 0x010fe20000001874 */
[----:B------:R-:W-:Y:S01]  /*62a0*/  FADD.FTZ R4, R4, R2 ;  /* 0x0000000204047221 */ /* 0x000fe20000010000 */
[----:B------:R-:W-:Y:S01]  /*62b0*/  LDSM.16.MT88.4 R12, [R199+0x7900] ;  /* 0x00790000c70c783b */ /* 0x000fe20000004200 */
[----:B------:R-:W-:-:S04]  /*62c0*/  FADD.FTZ R0, R239, R0 ;  /* 0x00000000ef007221 */ /* 0x000fc80000010000 */
[----:B------:R-:W-:Y:S01]  /*62d0*/  IMAD.MOV.U32 R116, RZ, RZ, R87 ;  /* 0x000000ffff747224 */ /* 0x000fe200078e0057 */
[C---:B------:R-:W-:Y:S01]  /*62e0*/  HMMA.16816.F32 R144, R128.reuse, R148, R144 ;  /* 0x000000948090723c */ /* 0x040fe20000001890 */
[----:B------:R-:W-:Y:S01]  /*62f0*/  FADD.FTZ R0, R125, R0 ;  /* 0x000000007d007221 */ /* 0x000fe20000010000 */
[----:B------:R-:W-:Y:S01]  /*6300*/  MOV R117, R76 ;  /* 0x0000004c00757202 */ /* 0x000fe20000000f00 */
[----:B------:R-:W-:Y:S01]  /*6310*/  IMAD.MOV.U32 R118, RZ, RZ, R77 ;  /* 0x000000ffff767224 */ /* 0x000fe200078e004d */
[----:B------:R-:W-:Y:S01]  /*6320*/  MOV R119, R78 ;  /* 0x0000004e00777202 */ /* 0x000fe20000000f00 */
[----:B------:R-:W-:Y:S02]  /*6330*/  FADD.FTZ R2, R116, R0 ;  /* 0x0000000074027221 */ /* 0x000fe40000010000 */
[----:B------:R-:W-:Y:S01]  /*6340*/  FADD.FTZ R0, R117, R4 ;  /* 0x0000000475007221 */ /* 0x000fe20000010000 */
[----:B------:R-:W-:Y:S01]  /*6350*/  HMMA.16816.F32 R160, R128, R164, R160 ;  /* 0x000000a480a0723c */ /* 0x000fe200000018a0 */
[----:B------:R-:W-:-:S02]  /*6360*/  FADD.FTZ R2, R118, R2 ;  /* 0x0000000276027221 */ /* 0x000fc40000010000 */
[----:B------:R-:W-:Y:S02]  /*6370*/  FADD.FTZ R0, R119, R0 ;  /* 0x0000000077007221 */ /* 0x000fe40000010000 */
[----:B------:R-:W-:Y:S02]  /*6380*/  FADD.FTZ R2, R126, R2 ;  /* 0x000000027e027221 */ /* 0x000fe40000010000 */
[----:B------:R-:W-:Y:S01]  /*6390*/  FADD.FTZ R0, R127, R0 ;  /* 0x000000007f007221 */ /* 0x000fe20000010000 */
[----:B------:R-:W-:Y:S01]  /*63a0*/  HMMA.16816.F32 R148, R128, R150, R96 ;  /* 0x000000968094723c */ /* 0x000fe20000001860 */
[----:B------:R-:W4:Y:S01]  /*63b0*/  LDSM.16.MT88.4 R96, [R199+0x5900] ;  /* 0x00590000c760783b */ /* 0x000f220000004200 */
[----:B------:R-:W-:Y:S02]  /*63c0*/  FADD.FTZ R2, R252, R2 ;  /* 0x00000002fc027221 */ /* 0x000fe40000010000 */
[----:B------:R-:W-:Y:S02]  /*63d0*/  FADD.FTZ R0, R5, R0 ;  /* 0x0000000005007221 */ /* 0x000fe40000010000 */
[----:B------:R-:W-:-:S02]  /*63e0*/  FADD.FTZ R2, R224, R2 ;  /* 0x00000002e0027221 */ /* 0x000fc40000010000 */
[C---:B------:R-:W-:Y:S01]  /*63f0*/  HMMA.16816.F32 R164, R128.reuse, R166, R104 ;  /* 0x000000a680a4723c */ /* 0x040fe20000001868 */
[----:B------:R-:W5:Y:S01]  /*6400*/  LDSM.16.MT88.4 R104, [R197+0x7900] ;  /* 0x00790000c568783b */ /* 0x000f620000004200 */
[----:B------:R-:W-:Y:S02]  /*6410*/  FADD.FTZ R0, R6, R0 ;  /* 0x0000000006007221 */ /* 0x000fe40000010000 */
[----:B------:R-:W-:Y:S01]  /*6420*/  FADD.FTZ R2, R223, R2 ;  /* 0x00000002df027221 */ /* 0x000fe20000010000 */
[----:B------:R-:W-:Y:S01]  /*6430*/  IADD3 R223, R228, -0x2, RZ ;  /* 0xfffffffee4df7810 */ /* 0x000fe20007ffe0ff */
[----:B------:R-:W-:Y:S02]  /*6440*/  FADD.FTZ R0, R7, R0 ;  /* 0x0000000007007221 */ /* 0x000fe40000010000 */
[----:B------:R-:W-:Y:S01]  /*6450*/  HMMA.16816.F32 R40, R128, R42, R112 ;  /* 0x0000002a8028723c */ /* 0x000fe20000001870 */
[----:B------:R-:W2:Y:S01]  /*6460*/  LDSM.16.MT88.4 R112, [R198+0x7900] ;  /* 0x00790000c670783b */ /* 0x000ea20000004200 */
[----:B------:R-:W-:-:S02]  /*6470*/  FADD.FTZ R2, R134, R2 ;  /* 0x0000000286027221 */ /* 0x000fc40000010000 */
[----:B------:R-:W-:Y:S02]  /*6480*/  FADD.FTZ R0, R226, R0 ;  /* 0x00000000e2007221 */ /* 0x000fe40000010000 */
[----:B------:R-:W-:Y:S02]  /*6490*/  FADD.FTZ R4, R133, R2 ;  /* 0x0000000285047221 */ /* 0x000fe40000010000 */
[----:B------:R-:W-:Y:S01]  /*64a0*/  HMMA.16816.F32 R48, R128, R50, R120 ;  /* 0x000000328030723c */ /* 0x000fe20000001878 */
[----:B------:R-:W3:Y:S01]  /*64b0*/  LDSM.16.MT88.4 R120, [R200+0x7900] ;  /* 0x00790000c878783b */ /* 0x000ee20000004200 */
[----:B------:R-:W-:Y:S02]  /*64c0*/  FADD.FTZ R2, R230, R0 ;  /* 0x00000000e6027221 */ /* 0x000fe40000010000 */
[----:B------:R-:W-:Y:S02]  /*64d0*/  FADD.FTZ R0, R11, R4 ;  /* 0x000000040b007221 */ /* 0x000fe40000010000 */
[----:B------:R-:W-:-:S02]  /*64e0*/  FADD.FTZ R248, R229, R2 ;  /* 0x00000002e5f87221 */ /* 0x000fc40000010000 */
[----:B------:R-:W-:Y:S01]  /*64f0*/  FADD.FTZ R0, R10, R0 ;  /* 0x000000000a007221 */ /* 0x000fe20000010000 */
[C---:B------:R-:W-:Y:S01]  /*6500*/  HMMA.16816.F32 R152, R128.reuse, R156, R152 ;  /* 0x0000009c8098723c */ /* 0x040fe20000001898 */
[----:B------:R-:W-:Y:S02]  /*6510*/  FADD.FTZ R248, R227, R248 ;  /* 0x000000f8e3f87221 */ /* 0x000fe40000010000 */
[----:B------:R-:W-:Y:S02]  /*6520*/  FADD.FTZ R0, R9, R0 ;  /* 0x0000000009007221 */ /* 0x000fe40000010000 */
[----:B------:R-:W-:Y:S02]  /*6530*/  FADD.FTZ R248, R135, R248 ;  /* 0x000000f887f87221 */ /* 0x000fe40000010000 */
[----:B------:R-:W-:Y:S01]  /*6540*/  FADD.FTZ R249, R8, R0 ;  /* 0x0000000008f97221 */ /* 0x000fe20000010000 */
[C---:B------:R-:W-:Y:S08]  /*6550*/  HMMA.16816.F32 R156, R128.reuse, R158, R100 ;  /* 0x0000009e809c723c */ /* 0x040ff00000001864 */
[C---:B-1----:R-:W-:Y:S08]  /*6560*/  HMMA.16816.F32 R68, R128.reuse, R72, R244 ;  /* 0x000000488044723c */ /* 0x042ff000000018f4 */
[C---:B--2---:R-:W-:Y:S08]  /*6570*/  HMMA.16816.F32 R76, R128.reuse, R80, R240 ;  /* 0x00000050804c723c */ /* 0x044ff000000018f0 */
[C---:B---3--:R-:W-:Y:S08]  /*6580*/  HMMA.16816.F32 R84, R128.reuse, R88, R188 ;  /* 0x000000588054723c */ /* 0x048ff000000018bc */
[C---:B----4-:R-:W-:Y:S08]  /*6590*/  HMMA.16816.F32 R92, R128.reuse, R96, R92 ;  /* 0x00000060805c723c */ /* 0x050ff0000000185c */
[C---:B-----5:R-:W-:Y:S08]  /*65a0*/  HMMA.16816.F32 R100, R128.reuse, R104, R24 ;  /* 0x000000688064723c */ /* 0x060ff00000001818 */
[C---:B------:R-:W-:Y:S08]  /*65b0*/  HMMA.16816.F32 R108, R128.reuse, R112, R20 ;  /* 0x00000070806c723c */ /* 0x040ff00000001814 */
        /* <DEDUP_REMOVED lines=10> */
[----:B------:R-:W-:Y:S07]  /*6660*/  @P0 BRA `(.L_x_1601) ;  /* 0x0000013000000947 */ /* 0x000fee0003800000 */
[----:B------:R-:W-:Y:S01]  /*6670*/  ISETP.LT.AND P0, PT, RZ, UR9, PT ;  /* 0x00000009ff007c0c */ /* 0x000fe2000bf01270 */
[----:B------:R-:W-:Y:S01]  /*6680*/  UIADD3 UR4, UR9, -0x1, URZ ;  /* 0xffffffff09047890 */ /* 0x000fe2000fffe03f */
[----:B------:R-:W-:-:S05]  /*6690*/  IMAD.MOV.U32 R228, RZ, RZ, 0x1 ;  /* 0x00000001ffe47424 */ /* 0x000fca00078e00ff */
[----:B------:R-:W-:-:S06]  /*66a0*/  MOV R0, UR4 ;  /* 0x0000000400007c02 */ /* 0x000fcc0008000f00 */
[----:B------:R-:W-:Y:S05]  /*66b0*/  @P0 BRA `(.L_x_1602) ;  /* 0x0000006000000947 */ /* 0x000fea0003800000 */
[----:B------:R-:W-:Y:S01]  /*66c0*/  ISETP.NE.AND P0, PT, R228, c[0x0][0x32c], PT ;  /* 0x0000cb00e4007a0c */ /* 0x000fe20003f05270 */
[----:B------:R-:W-:-:S12]  /*66d0*/  IMAD R0, RZ, RZ, -UR9 ;  /* 0x80000009ff007e24 */ /* 0x000fd8000f8e02ff */
[----:B------:R-:W-:-:S05]  /*66e0*/  @P0 IMAD.HI.U32 R2, R0, c[0x0][0x330], RZ ;  /* 0x0000cc0000020a27 */ /* 0x000fca00078e00ff */
[----:B------:R-:W-:-:S04]  /*66f0*/  @P0 SHF.R.U32.HI R0, RZ, c[0x0][0x334], R2 ;  /* 0x0000cd00ff000a19 */ /* 0x000fc80000011602 */
[----:B------:R-:W-:Y:S01]  /*6700*/  LOP3.LUT R0, RZ, R0, RZ, 0x33, !PT ;  /* 0x00000000ff007212 */ /* 0x000fe200078e33ff */
[----:B------:R-:W-:Y:S05]  /*6710*/  BRA `(.L_x_1603) ;  /* 0x0000003000007947 */ /* 0x000fea0003800000 */
.L_x_1602:
[----:B------:R-:W-:-:S13]  /*6720*/  ISETP.NE.AND P0, PT, R228, c[0x0][0x32c], PT ;  /* 0x0000cb00e4007a0c */ /* 0x000fda0003f05270 */
[----:B------:R-:W-:-:S05]  /*6730*/  @P0 IMAD.HI.U32 R2, R0, c[0x0][0x330], RZ ;  /* 0x0000cc0000020a27 */ /* 0x000fca00078e00ff */
[----:B------:R-:W-:Y:S02]  /*6740*/  @P0 SHF.R.U32.HI R0, RZ, c[0x0][0x334], R2 ;  /* 0x0000cd00ff000a19 */ /* 0x000fe40000011602 */
.L_x_1603:
[----:B------:R-:W-:-:S05]  /*6750*/  MOV R2, c[0x0][0x32c] ;  /* 0x0000cb0000027a02 */ /* 0x000fca0000000f00 */
[----:B------:R-:W-:-:S04]  /*6760*/  IMAD R0, R0, R2, c[0x0][0x32c] ;  /* 0x0000cb0000007624 */ /* 0x000fc800078e0202 */
[----:B------:R-:W1:Y:S02]  /*6770*/  R2UR UR4, R0 ;  /* 0x00000000000473c2 */ /* 0x000e6400000e0000 */
[----:B-1----:R-:W-:-:S04]  /*6780*/  UISETP.LT.AND UP0, UPT, UR7, UR4, UPT ;  /* 0x000000040700728c */ /* 0x002fc8000bf01270 */
[----:B------:R-:W-:-:S03]  /*6790*/  USEL UR7, UR7, UR4, UP0 ;  /* 0x0000000407077287 */ /* 0x000fc60008000000 */
.L_x_1601:
[----:B------:R-:W1:Y:S01]  /*67a0*/  R2UR UR4, R231 ;  /* 0x00000000e70473c2 */ /* 0x000e6200000e0000 */
[----:B------:R-:W-:-:S04]  /*67b0*/  USHF.R.S32.HI UR5, URZ, 0x1f, UR7 ;  /* 0x0000001f3f057899 */ /* 0x000fc80008011407 */
[----:B------:R-:W-:-:S04]  /*67c0*/  ULEA.HI UR5, UR5, UR7, URZ, 0x6 ;  /* 0x0000000705057291 */ /* 0x000fc8000f8f303f */
[----:B------:R-:W-:-:S04]  /*67d0*/  USHF.R.S32.HI UR5, URZ, 0x6, UR5 ;  /* 0x000000063f057899 */ /* 0x000fc80008011405 */
[----:B-1----:R-:W-:-:S04]  /*67e0*/  UISETP.LT.AND UP0, UPT, UR4, UR5, UPT ;  /* 0x000000050400728c */ /* 0x002fc8000bf01270 */
[----:B------:R-:W-:-:S06]  /*67f0*/  USEL UR4, UR4, UR5, !UP0 ;  /* 0x0000000504047287 */ /* 0x000fcc000c000000 */
[----:B------:R-:W-:-:S13]  /*6800*/  ISETP.GE.AND P0, PT, R223, UR4, PT ;  /* 0x00000004df007c0c */ /* 0x000fda000bf06270 */
[----:B------:R-:W-:Y:S05]  /*6810*/  @!P0 BRA `(.L_x_1604) ;  /* 0x000043e000008947 */ /* 0x000fea0003800000 */
[----:B------:R-:W2:Y:S04]  /*6820*/  LDL R0, [R1+0x4c] ;  /* 0x00004c0001007983 */ /* 0x000ea80000100800 */
[----:B------:R-:W3:Y:S04]  /*6830*/  LDL.64 R10, [R1+0x40] ;  /* 0x00004000010a7983 */ /* 0x000ee80000100a00 */
[----:B------:R-:W4:Y:S04]  /*6840*/  LDL.64 R8, [R1+0x28] ;  /* 0x0000280001087983 */ /* 0x000f280000100a00 */
[----:B------:R-:W5:Y:S04]  /*6850*/  LDL.64 R6, [R1+0x38] ;  /* 0x0000380001067983 */ /* 0x000f680000100a00 */
[----:B------:R-:W5:Y:S01]  /*6860*/  LDL.64 R4, [R1+0x30] ;  /* 0x0000300001047983 */ /* 0x000f620000100a00 */
[----:B------:R-:W-:Y:S01]  /*6870*/  PLOP3.LUT P0, PT, PT, PT, UP2, 0x80, 0x0 ;  /* 0x000000000000781c */ /* 0x000fe20003f0f028 */
[----:B------:R-:W-:Y:S01]  /*6880*/  IMAD.MOV.U32 R133, RZ, RZ, R132 ;  /* 0x000000ffff857224 */ /* 0x000fe200078e0084 */
[----:B------:R-:W-:Y:S01]  /*6890*/  MOV R134, R3 ;  /* 0x0000000300867202 */ /* 0x000fe20000000f00 */
[----:B------:R-:W-:-:S10]  /*68a0*/  IMAD.MOV.U32 R224, RZ, RZ, R223 ;  /* 0x000000ffffe07224 */ /* 0x000fd400078e00df */
[----:B--2---:R-:W-:Y:S01]  /*68b0*/  @P0 IMAD.HI.U32 R0, R0, c[0x0][0x2c8], RZ ;  /* 0x0000b20000000a27 */ /* 0x004fe200078e00ff */
[----:B------:R-:W-:Y:S02]  /*68c0*/  PLOP3.LUT P0, PT, PT, PT, UP2, 0x80, 0x0 ;  /* 0x000000000000781c */ /* 0x000fe40003f0f028 */
[C---:B---3--:R-:W-:Y:S02]  /*68d0*/  IADD3 R2, P6, R10.reuse, 0x40, RZ ;  /* 0x000000400a027810 */ /* 0x048fe40007fde0ff */
[----:B------:R-:W-:-:S03]  /*68e0*/  IADD3 R252, P5, R10, 0x80, RZ ;  /* 0x000000800afc7810 */ /* 0x000fc60007fbe0ff */
[----:B------:R1:W-:Y:S02]  /*68f0*/  STL [R1+0x4], R2 ;  /* 0x0000040201007387 */ /* 0x0003e40000100800 */
[----:B----4-:R-:W-:Y:S01]  /*6900*/  IMAD.X R251, RZ, RZ, R9, P5 ;  /* 0x000000fffffb7224 */ /* 0x010fe200028e0609 */
[----:B-----5:R-:W-:-:S03]  /*6910*/  IADD3 R246, P5, R6, 0x40, RZ ;  /* 0x0000004006f67810 */ /* 0x020fc60007fbe0ff */
[----:B------:R-:W-:Y:S02]  /*6920*/  @P0 SHF.R.U32.HI R0, RZ, c[0x0][0x2cc], R0 ;  /* 0x0000b300ff000a19 */ /* 0x000fe40000011600 */
[----:B------:R-:W-:Y:S01]  /*6930*/  IMAD.X R245, RZ, RZ, R5, P5 ;  /* 0x000000fffff57224 */ /* 0x000fe200028e0605 */
[----:B------:R-:W-:-:S05]  /*6940*/  IADD3 R242, P5, R6, 0xc0, RZ ;  /* 0x000000c006f27810 */ /* 0x000fca0007fbe0ff */
[----:B------:R-:W-:Y:S02]  /*6950*/  IMAD.X R241, RZ, RZ, R5, P5 ;  /* 0x000000fffff17224 */ /* 0x000fe400028e0605 */
[----:B-1----:R-:W-:Y:S01]  /*6960*/  IMAD.X R2, RZ, RZ, R9, P6 ;  /* 0x000000ffff027224 */ /* 0x002fe200030e0609 */
[----:B------:R-:W-:-:S04]  /*6970*/  IADD3 R250, P6, R10, 0xc0, RZ ;  /* 0x000000c00afa7810 */ /* 0x000fc80007fde0ff */
[----:B------:R1:W-:Y:S01]  /*6980*/  STL [R1], R2 ;  /* 0x0000000201007387 */ /* 0x0003e20000100800 */
[----:B------:R-:W-:Y:S01]  /*6990*/  IMAD.X R247, RZ, RZ, R9, P6 ;  /* 0x000000fffff77224 */ /* 0x000fe200030e0609 */
[----:B------:R-:W-:Y:S02]  /*69a0*/  IADD3 R244, P6, R6, 0x80, RZ ;  /* 0x0000008006f47810 */ /* 0x000fe40007fde0ff */
[----:B------:R1:W-:Y:S02]  /*69b0*/  @P0 STL [R1+0x8], R0 ;  /* 0x0000080001000387 */ /* 0x0003e40000100800 */
[----:B------:R-:W-:Y:S02]  /*69c0*/  IADD3.X R243, RZ, R5, RZ, P6, !PT ;  /* 0x00000005fff37210 */ /* 0x000fe400037fe4ff */
.L_x_1613:
[----:B------:R-:W2:Y:S01]  /*69d0*/  LDL.64 R232, [R1+0x40] ;  /* 0x0000400001e87983 */ /* 0x000ea20000100a00 */
[----:B------:R-:W-:Y:S05]  /*69e0*/  DEPBAR.LE SB0, 0x0 ;  /* 0x000080000000791a */ /* 0x000fea0000000000 */
[----:B------:R-:W-:Y:S01]  /*69f0*/  BAR.SYNC.DEFER_BLOCKING 0x0 ;  /* 0x0000000000007b1d */ /* 0x000fe20000010000 */
[----:B------:R-:W-:Y:S01]  /*6a00*/  ISETP.GT.AND P6, PT, R231, R224, PT ;  /* 0x000000e0e700720c */ /* 0x000fe20003fc4270 */
[----:B------:R-:W-:Y:S02]  /*6a10*/  IMAD.MOV.U32 R229, RZ, RZ, c[0x0][0x208] ;  /* 0x00008200ffe57624 */ /* 0x000fe400078e00ff */
[----:B------:R-:W-:Y:S10]  /*6a20*/  IMAD.MOV.U32 R230, RZ, RZ, c[0x0][0x20c] ;  /* 0x00008300ffe67624 */ /* 0x000ff400078e00ff */
[----:B-1----:R-:W-:Y:S01]  /*6a30*/  @!P6 SHF.R.S32.HI R0, RZ, 0x1f, R224 ;  /* 0x0000001fff00e819 */ /* 0x002fe200000114e0 */
[----:B------:R-:W-:Y:S04]  /*6a40*/  @!P6 IMAD.WIDE.U32 R2, R224, c[0x0][0x208], RZ ;  /* 0x00008200e002ea25 */ /* 0x000fe800078e00ff */
[----:B------:R-:W-:Y:S04]  /*6a50*/  @!P6 IMAD R0, R0, c[0x0][0x208], RZ ;  /* 0x000082000000ea24 */ /* 0x000fe800078e02ff */
[----:B------:R-:W-:Y:S01]  /*6a60*/  @!P6 IMAD R20, R224, c[0x0][0x20c], R0 ;  /* 0x00008300e014ea24 */ /* 0x000fe200078e0200 */
[----:B------:R-:W3:Y:S01]  /*6a70*/  LDL.64 R226, [R1+0x28] ;  /* 0x0000280001e27983 */ /* 0x000ee20000100a00 */
[C---:B------:R-:W-:Y:S02]  /*6a80*/  @!P6 IMAD.SHL.U32 R0, R2.reuse, 0x40, RZ ;  /* 0x000000400200e824 */ /* 0x040fe400078e00ff */
[----:B------:R-:W-:Y:S03]  /*6a90*/  @!P6 IMAD.IADD R28, R3, 0x1, R20 ;  /* 0x00000001031ce824 */ /* 0x000fe600078e0214 */
[----:B------:R-:W4:Y:S02]  /*6aa0*/  LDL R228, [R1+0x4] ;  /* 0x0000040001e47983 */ /* 0x000f240000100800 */
[----:B------:R-:W-:Y:S04]  /*6ab0*/  @!P6 SHF.L.U64.HI R2, R2, 0x6, R28 ;  /* 0x000000060202e819 */ /* 0x000fe8000001021c */
[----:B------:R-:W5:Y:S06]  /*6ac0*/  LDL R223, [R1] ;  /* 0x0000000001df7983 */ /* 0x000f6c0000100800 */
[----:B------:R-:W-:Y:S06]  /*6ad0*/  LDSM.16.M88.4 R32, [R203+0x10100] ;  /* 0x01010000cb20783b */ /* 0x000fec0000000200 */
[----:B------:R-:W1:Y:S06]  /*6ae0*/  LDSM.16.M88.4 R8, [R196+0x8100] ;  /* 0x00810000c408783b */ /* 0x000e6c0000000200 */
[----:B------:R-:W1:Y:S06]  /*6af0*/  LDSM.16.M88.4 R16, [R196+0x8900] ;  /* 0x00890000c410783b */ /* 0x000e6c0000000200 */
[----:B------:R-:W1:Y:S06]  /*6b00*/  LDSM.16.M88.4 R24, [R196+0x9100] ;  /* 0x00910000c418783b */ /* 0x000e6c0000000200 */
[----:B------:R-:W2:Y:S06]  /*6b10*/  LDSM.16.M88.4 R168, [R196+0x9900] ;  /* 0x00990000c4a8783b */ /* 0x000eac0000000200 */
[----:B------:R-:W-:Y:S06]  /*6b20*/  LDSM.16.M88.4 R172, [R204+0x10100] ;  /* 0x01010000ccac783b */ /* 0x000fec0000000200 */
[----:B------:R-:W2:Y:S06]  /*6b30*/  LDSM.16.M88.4 R176, [R207] ;  /* 0x00000000cfb0783b */ /* 0x000eac0000000200 */
[----:B------:R-:W2:Y:S01]  /*6b40*/  LDSM.16.M88.4 R180, [R222] ;  /* 0x00000000deb4783b */ /* 0x000ea20000000200 */
[C---:B-1----:R-:W-:Y:S05]  /*6b50*/  HMMA.16816.F32 R4, R32.reuse, R8, RZ ;  /* 0x000000082004723c */ /* 0x042fea00000018ff */
[----:B------:R-:W1:Y:S03]  /*6b60*/  LDSM.16.M88.4 R184, [R221] ;  /* 0x00000000ddb8783b */ /* 0x000e660000000200 */
[C---:B------:R-:W-:Y:S03]  /*6b70*/  HMMA.16816.F32 R8, R32.reuse, R10, RZ ;  /* 0x0000000a2008723c */ /* 0x040fe600000018ff */
[----:B------:R-:W1:Y:S05]  /*6b80*/  LDSM.16.M88.4 R188, [R220] ;  /* 0x00000000dcbc783b */ /* 0x000e6a0000000200 */
[C---:B------:R-:W-:Y:S08]  /*6b90*/  HMMA.16816.F32 R12, R32.reuse, R16, RZ ;  /* 0x00000010200c723c */ /* 0x040ff000000018ff */
[C---:B------:R-:W-:Y:S08]  /*6ba0*/  HMMA.16816.F32 R16, R32.reuse, R18, RZ ;  /* 0x000000122010723c */ /* 0x040ff000000018ff */
[C---:B------:R-:W-:Y:S08]  /*6bb0*/  HMMA.16816.F32 R20, R32.reuse, R24, RZ ;  /* 0x000000182014723c */ /* 0x040ff000000018ff */
[C---:B------:R-:W-:Y:S01]  /*6bc0*/  HMMA.16816.F32 R24, R32.reuse, R26, RZ ;  /* 0x0000001a2018723c */ /* 0x040fe200000018ff */
[----:B--2---:R-:W-:Y:S04]  /*6bd0*/  @!P6 IADD3 R3, P5, R0, R232, RZ ;  /* 0x000000e80003e210 */ /* 0x004fe80007fbe0ff */
[C---:B------:R-:W-:Y:S01]  /*6be0*/  @!P6 LEA R192, P0, R3.reuse, c[0x0][0x1f8], 0x1 ;  /* 0x00007e0003c0ea11 */ /* 0x040fe200078008ff */
[----:B---3--:R-:W-:Y:S06]  /*6bf0*/  @!P6 IMAD.X R28, R2, 0x1, R227, P5 ;  /* 0x00000001021ce824 */ /* 0x008fec00028e06e3 */
[----:B------:R-:W-:Y:S02]  /*6c00*/  @!P6 LEA.HI.X R193, R3, c[0x0][0x1fc], R28, 0x1, P0 ;  /* 0x00007f0003c1ea11 */ /* 0x000fe400000f0c1c */
[C---:B------:R-:W-:Y:S01]  /*6c10*/  HMMA.16816.F32 R28, R32.reuse, R168, RZ ;  /* 0x000000a8201c723c */ /* 0x040fe200000018ff */
[----:B----4-:R-:W-:Y:S02]  /*6c20*/  @!P6 IADD3 R3, P0, R0, R228, RZ ;  /* 0x000000e40003e210 */ /* 0x010fe40007f1e0ff */
[----:B------:R-:W-:Y:S01]  /*6c30*/  @!PT LDS RZ, [RZ] ;  /* 0x00000000fffff984 */ /* 0x000fe20000000800 */
[----:B------:R-:W-:Y:S01]  /*6c40*/  @!PT LDS RZ, [RZ] ;  /* 0x00000000fffff984 */ /* 0x000fe20000000800 */
[----:B------:R-:W-:Y:S01]  /*6c50*/  @!PT LDS RZ, [RZ] ;  /* 0x00000000fffff984 */ /* 0x000fe20000000800 */
[----:B------:R2:W-:Y:S02]  /*6c60*/  @!P6 LDGSTS.E.BYPASS.LTC128B.128 [R225+0x100], [R192.64], !P4 ;  /* 0x00100000c0e1efae */ /* 0x0005e4000e101d4c */
[C---:B------:R-:W-:Y:S01]  /*6c70*/  @!P6 LEA R194, P5, R3.reuse, c[0x0][0x1f8], 0x1 ;  /* 0x00007e0003c2ea11 */ /* 0x040fe200078a08ff */
[----:B-----5:R-:W-:Y:S01]  /*6c80*/  @!P6 IMAD.X R135, R2, 0x1, R223, P0 ;  /* 0x000000010287e824 */ /* 0x020fe200000e06df */
[----:B------:R-:W-:Y:S01]  /*6c90*/  @!P6 IADD3 R132, P0, R0, R252, RZ ;  /* 0x000000fc0084e210 */ /* 0x000fe20007f1e0ff */
[----:B------:R-:W-:Y:S04]  /*6ca0*/  HMMA.16816.F32 R32, R32, R170, RZ ;  /* 0x000000aa2020723c */ /* 0x000fe800000018ff */
[----:B------:R-:W-:Y:S01]  /*6cb0*/  @!P6 LEA.HI.X R195, R3, c[0x0][0x1fc], R135, 0x1, P5 ;  /* 0x00007f0003c3ea11 */ /* 0x000fe200028f0c87 */
[----:B------:R-:W-:Y:S01]  /*6cc0*/  @!P6 IMAD.X R169, R2, 0x1, R251, P0 ;  /* 0x0000000102a9e824 */ /* 0x000fe200000e06fb */
[C---:B------:R-:W-:Y:S02]  /*6cd0*/  @!P6 LEA R168, P0, R132.reuse, c[0x0][0x1f8], 0x1 ;  /* 0x00007e0084a8ea11 */ /* 0x040fe400078008ff */
[C---:B------:R-:W-:Y:S01]  /*6ce0*/  HMMA.16816.F32 R4, R172.reuse, R176, R4 ;  /* 0x000000b0ac04723c */ /* 0x040fe20000001804 */
[----:B------:R3:W-:Y:S04]  /*6cf0*/  @!P6 LDGSTS.E.BYPASS.LTC128B.128 [R225+0x2100], [R194.64], !P3 ;  /* 0x02100000c2e1efae */ /* 0x0007e8000d901d4c */
[----:B------:R-:W-:Y:S02]  /*6d00*/  @!P6 LEA.HI.X R169, R132, c[0x0][0x1fc], R169, 0x1, P0 ;  /* 0x00007f0084a9ea11 */ /* 0x000fe400000f0ca9 */
[----:B------:R-:W-:Y:S01]  /*6d10*/  @!P6 IADD3 R3, P5, R0, R250, RZ ;  /* 0x000000fa0003e210 */ /* 0x000fe20007fbe0ff */
[C---:B------:R-:W-:Y:S02]  /*6d20*/  HMMA.16816.F32 R8, R172.reuse, R178, R8 ;  /* 0x000000b2ac08723c */ /* 0x040fe40000001808 */
[----:B------:R4:W-:Y:S02]  /*6d30*/  @!P6 LDGSTS.E.BYPASS.LTC128B.128 [R225+0x4100], [R168.64], !P2 ;  /* 0x04100000a8e1efae */ /* 0x0009e4000d101d4c */
[----:B------:R-:W-:Y:S01]  /*6d40*/  @!P6 IMAD.X R135, R2, 0x1, R247, P5 ;  /* 0x000000010287e824 */ /* 0x000fe200028e06f7 */
[----:B------:R-:W-:Y:S02]  /*6d50*/  @!P6 LEA R0, P0, R229, R0, 0x5 ;  /* 0x00000000e500e211 */ /* 0x000fe400078028ff */
[C---:B--2---:R-:W-:Y:S01]  /*6d60*/  @!P6 LEA R192, P5, R3.reuse, c[0x0][0x1f8], 0x1 ;  /* 0x00007e0003c0ea11 */ /* 0x044fe200078a08ff */
[C---:B------:R-:W-:Y:S04]  /*6d70*/  HMMA.16816.F32 R12, R172.reuse, R180, R12 ;  /* 0x000000b4ac0c723c */ /* 0x040fe8000000180c */
[----:B------:R-:W-:Y:S02]  /*6d80*/  @!P6 LEA.HI.X R193, R3, c[0x0][0x1fc], R135, 0x1, P5 ;  /* 0x00007f0003c1ea11 */ /* 0x000fe400028f0c87 */
[----:B------:R-:W-:Y:S01]  /*6d90*/  @!P6 LEA.HI.X R2, R229, R2, R230, 0x5, P0 ;  /* 0x00000002e502e211 */ /* 0x000fe200000f2ce6 */
[----:B------:R-:W-:Y:S01]  /*6da0*/  IMAD.MOV.U32 R230, RZ, RZ, 0x5 ;  /* 0x00000005ffe67424 */ /* 0x000fe200078e00ff */
[C---:B------:R-:W-:Y:S01]  /*6db0*/  HMMA.16816.F32 R16, R172.reuse, R182, R16 ;  /* 0x000000b6ac10723c */ /* 0x040fe20000001810 */
[----:B------:R3:W-:Y:S03]  /*6dc0*/  @!P6 LDGSTS.E.BYPASS.LTC128B.128 [R225+0x6100], [R192.64], !P1 ;  /* 0x06100000c0e1efae */ /* 0x0007e6000c901d4c */
[C---:B------:R-:W-:Y:S02]  /*6dd0*/  @!P6 IADD3 R132, P5, R0.reuse, R232, RZ ;  /* 0x000000e80084e210 */ /* 0x040fe40007fbe0ff */
[----:B------:R-:W-:Y:S02]  /*6de0*/  @!P6 IADD3 R3, P0, R0, R228, RZ ;  /* 0x000000e40003e210 */ /* 0x000fe40007f1e0ff */
[C---:B-1----:R-:W-:Y:S01]  /*6df0*/  HMMA.16816.F32 R20, R172.reuse, R184, R20 ;  /* 0x000000b8ac14723c */ /* 0x042fe20000001814 */
[----:B------:R-:W2:Y:S03]  /*6e00*/  LDL.64 R228, [R1+0x38] ;  /* 0x0000380001e47983 */ /* 0x000ea60000100a00 */
[----:B------:R-:W-:Y:S01]  /*6e10*/  @!P6 IMAD.X R135, R2, 0x1, R227, P5 ;  /* 0x000000010287e824 */ /* 0x000fe200028e06e3 */
[----:B------:R-:W-:Y:S01]  /*6e20*/  @!P6 LEA R176, P5, R132, c[0x0][0x1f8], 0x1 ;  /* 0x00007e0084b0ea11 */ /* 0x000fe200078a08ff */
[----:B----4-:R-:W-:Y:S01]  /*6e30*/  @!P6 IMAD.X R168, R2, 0x1, R223, P0 ;  /* 0x0000000102a8e824 */ /* 0x010fe200000e06df */
[C---:B------:R-:W-:Y:S01]  /*6e40*/  @!P6 LEA R170, P0, R3.reuse, c[0x0][0x1f8], 0x1 ;  /* 0x00007e0003aaea11 */ /* 0x040fe200078008ff */
[C---:B------:R-:W-:Y:S01]  /*6e50*/  HMMA.16816.F32 R24, R172.reuse, R186, R24 ;  /* 0x000000baac18723c */ /* 0x040fe20000001818 */
[----:B------:R-:W4:Y:S03]  /*6e60*/  LDL.64 R226, [R1+0x30] ;  /* 0x0000300001e27983 */ /* 0x000f260000100a00 */
[----:B------:R-:W-:Y:S01]  /*6e70*/  @!P6 LEA.HI.X R177, R132, c[0x0][0x1fc], R135, 0x1, P5 ;  /* 0x00007f0084b1ea11 */ /* 0x000fe200028f0c87 */
[----:B------:R-:W-:Y:S01]  /*6e80*/  IMAD.MOV.U32 R223, RZ, RZ, c[0x0][0x1e0] ;  /* 0x00007800ffdf7624 */ /* 0x000fe200078e00ff */
[----:B------:R-:W-:Y:S02]  /*6e90*/  @!P6 IADD3 R132, P5, R0, R252, RZ ;  /* 0x000000fc0084e210 */ /* 0x000fe40007fbe0ff */
[C---:B------:R-:W-:Y:S01]  /*6ea0*/  HMMA.16816.F32 R28, R172.reuse, R188, R28 ;  /* 0x000000bcac1c723c */ /* 0x040fe2000000181c */
[----:B------:R1:W-:Y:S03]  /*6eb0*/  @!P6 LDGSTS.E.BYPASS.LTC128B.128 [R225+0x1100], [R176.64], !P4 ;  /* 0x01100000b0e1efae */ /* 0x0003e6000e101d4c */
[----:B------:R-:W-:Y:S02]  /*6ec0*/  @!P6 LEA.HI.X R171, R3, c[0x0][0x1fc], R168, 0x1, P0 ;  /* 0x00007f0003abea11 */ /* 0x000fe400000f0ca8 */
[----:B------:R-:W-:Y:S02]  /*6ed0*/  @!P6 IADD3.X R135, R2, R251, RZ, P5, !PT ;  /* 0x000000fb0287e210 */ /* 0x000fe40002ffe4ff */
[----:B------:R-:W-:Y:S01]  /*6ee0*/  HMMA.16816.F32 R32, R172, R190, R32 ;  /* 0x000000beac20723c */ /* 0x000fe20000001820 */
[----:B------:R5:W-:Y:S03]  /*6ef0*/  @!P6 LDGSTS.E.BYPASS.LTC128B.128 [R225+0x3100], [R170.64], !P3 ;  /* 0x03100000aae1efae */ /* 0x000be6000d901d4c */
[----:B------:R-:W-:Y:S02]  /*6f00*/  @!P6 LEA R168, P5, R132, c[0x0][0x1f8], 0x1 ;  /* 0x00007e0084a8ea11 */ /* 0x000fe400078a08ff */
[----:B------:R-:W-:Y:S02]  /*6f10*/  @!P6 IADD3 R0, P0, R0, R250, RZ ;  /* 0x000000fa0000e210 */ /* 0x000fe40007f1e0ff */
[----:B------:R-:W-:Y:S04]  /*6f20*/  @!P6 LEA.HI.X R169, R132, c[0x0][0x1fc], R135, 0x1, P5 ;  /* 0x00007f0084a9ea11 */ /* 0x000fe800028f0c87 */
[----:B------:R-:W-:Y:S01]  /*6f30*/  @!P6 IMAD.X R3, R2, 0x1, R247, P0 ;  /* 0x000000010203e824 */ /* 0x000fe200000e06f7 */
[----:B------:R5:W-:Y:S01]  /*6f40*/  @!P6 LDGSTS.E.BYPASS.LTC128B.128 [R225+0x5100], [R168.64], !P2 ;  /* 0x05100000a8e1efae */ /* 0x000be2000d101d4c */
[C---:B------:R-:W-:Y:S02]  /*6f50*/  @!P6 LEA R2, P0, R0.reuse, c[0x0][0x1f8], 0x1 ;  /* 0x00007e000002ea11 */ /* 0x040fe400078008ff */
[----:B------:R-:W-:Y:S02]  /*6f60*/  SHF.L.U32 R223, R223, 0x5, RZ ;  /* 0x00000005dfdf7819 */ /* 0x000fe400000006ff */
[----:B------:R-:W-:Y:S05]  /*6f70*/  @!P6 LEA.HI.X R3, R0, c[0x0][0x1fc], R3, 0x1, P0 ;  /* 0x00007f000003ea11 */ /* 0x000fea00000f0c03 */
[----:B------:R5:W-:Y:S01]  /*6f80*/  @!P6 LDGSTS.E.BYPASS.LTC128B.128 [R225+0x7100], [R2.64], !P1 ;  /* 0x0710000002e1efae */ /* 0x000be2000c901d4c */
[C---:B------:R-:W-:Y:S05]  /*6f90*/  ISETP.GT.AND P6, PT, R224.reuse, R231, PT ;  /* 0x000000e7e000720c */ /* 0x040fea0003fc4270 */
[----:B-1----:R-:W-:Y:S06]  /*6fa0*/  LDSM.16.M88.4 R176, [R202+0x8100] ;  /* 0x00810000cab0783b */ /* 0x002fec0000000200 */
[----:B---3--:R-:W-:Y:S02]  /*6fb0*/  LDSM.16.M88.4 R192, [R202+0x8900] ;  /* 0x00890000cac0783b */ /* 0x008fe40000000200 */
[----:B------:R-:W-:Y:S04]  /*6fc0*/  @P6 IADD3 R0, R224, -0x1, RZ ;  /* 0xffffffffe0006810 */ /* 0x000fe80007ffe0ff */
[----:B-----5:R-:W1:Y:S06]  /*6fd0*/  LDSM.16.M88.4 R168, [R206+0x10100] ;  /* 0x01010000cea8783b */ /* 0x020e6c0000000200 */
[----:B------:R-:W3:Y:S01]  /*6fe0*/  LDSM.16.M88.4 R180, [R202+0x9100] ;  /* 0x00910000cab4783b */ /* 0x000ee20000000200 */
[----:B------:R-:W-:Y:S05]  /*6ff0*/  @P6 IMAD.WIDE.U32 R2, R0, c[0x0][0x1e0], RZ ;  /* 0x0000780000026a25 */ /* 0x000fea00078e00ff */
[----:B------:R-:W0:Y:S06]  /*7000*/  LDGDEPBAR ;  /* 0x00000000000079af */ /* 0x000e2c0000000000 */
[----:B------:R-:W5:Y:S06]  /*7010*/  LDSM.16.M88.4 R184, [R202+0x9900] ;  /* 0x00990000cab8783b */ /* 0x000f6c0000000200 */
[----:B------:R-:W-:Y:S06]  /*7020*/  LDSM.16.M88.4 R172, [R205+0x10100] ;  /* 0x01010000cdac783b */ /* 0x000fec0000000200 */
[----:B------:R-:W-:Y:S01]  /*7030*/  LDSM.16.M88.4 R188, [R201+0x800] ;  /* 0x00080000c9bc783b */ /* 0x000fe20000000200 */
[C---:B-1----:R-:W-:Y:S08]  /*7040*/  HMMA.16816.F32 R4, R168.reuse, R176, R4 ;  /* 0x000000b0a804723c */ /* 0x042ff00000001804 */
[C---:B------:R-:W-:Y:S01]  /*7050*/  HMMA.16816.F32 R8, R168.reuse, R178, R8 ;  /* 0x000000b2a808723c */ /* 0x040fe20000001808 */
[----:B------:R-:W1:Y:S07]  /*7060*/  LDSM.16.M88.4 R176, [R201] ;  /* 0x00000000c9b0783b */ /* 0x000e6e0000000200 */
[C---:B------:R-:W-:Y:S08]  /*7070*/  HMMA.16816.F32 R12, R168.reuse, R192, R12 ;  /* 0x000000c0a80c723c */ /* 0x040ff0000000180c */
[C---:B------:R-:W-:Y:S01]  /*7080*/  HMMA.16816.F32 R16, R168.reuse, R194, R16 ;  /* 0x000000c2a810723c */ /* 0x040fe20000001810 */
[----:B------:R-:W1:Y:S07]  /*7090*/  LDSM.16.M88.4 R192, [R201+0x1000] ;  /* 0x00100000c9c0783b */ /* 0x000e6e0000000200 */
[C---:B---3--:R-:W-:Y:S08]  /*70a0*/  HMMA.16816.F32 R20, R168.reuse, R180, R20 ;  /* 0x000000b4a814723c */ /* 0x048ff00000001814 */
[C---:B------:R-:W-:Y:S01]  /*70b0*/  HMMA.16816.F32 R24, R168.reuse, R182, R24 ;  /* 0x000000b6a818723c */ /* 0x040fe20000001818 */
[----:B------:R-:W3:Y:S07]  /*70c0*/  LDSM.16.M88.4 R180, [R201+0x1800] ;  /* 0x00180000c9b4783b */ /* 0x000eee0000000200 */
[C---:B-----5:R-:W-:Y:S08]  /*70d0*/  HMMA.16816.F32 R28, R168.reuse, R184, R28 ;  /* 0x000000b8a81c723c */ /* 0x060ff0000000181c */
[----:B------:R-:W-:Y:S01]  /*70e0*/  HMMA.16816.F32 R32, R168, R186, R32 ;  /* 0x000000baa820723c */ /* 0x000fe20000001820 */
[----:B------:R-:W-:Y:S06]  /*70f0*/  LDSM.16.M88.4 R168, [R203+0x14100] ;  /* 0x01410000cba8783b */ /* 0x000fec0000000200 */
[----:B------:R-:W5:Y:S01]  /*7100*/  LDSM.16.M88.4 R184, [R196+0xa100] ;  /* 0x00a10000c4b8783b */ /* 0x000f620000000200 */
        /* <DEDUP_REMOVED lines=8> */
[----:B------:R-:W-:Y:S07]  /*7190*/  LDSM.16.M88.4 R192, [R219] ;  /* 0x00000000dbc0783b */ /* 0x000fee0000000200 */
[C---:B---3--:R-:W-:Y:S08]  /*71a0*/  HMMA.16816.F32 R28, R172.reuse, R180, R28 ;  /* 0x000000b4ac1c723c */ /* 0x048ff0000000181c */
[----:B------:R-:W-:Y:S01]  /*71b0*/  HMMA.16816.F32 R32, R172, R182, R32 ;  /* 0x000000b6ac20723c */ /* 0x000fe20000001820 */
[----:B------:R-:W3:Y:S06]  /*71c0*/  LDSM.16.M88.4 R172, [R196+0xb900] ;  /* 0x00b90000c4ac783b */ /* 0x000eec0000000200 */
[----:B------:R-:W3:Y:S01]  /*71d0*/  LDSM.16.M88.4 R180, [R204+0x14100] ;  /* 0x01410000ccb4783b */ /* 0x000ee20000000200 */
[C---:B-----5:R-:W-:Y:S08]  /*71e0*/  HMMA.16816.F32 R4, R168.reuse, R184, R4 ;  /* 0x000000b8a804723c */ /* 0x060ff00000001804 */
[C---:B------:R-:W-:Y:S01]  /*71f0*/  HMMA.16816.F32 R8, R168.reuse, R186, R8 ;  /* 0x000000baa808723c */ /* 0x040fe20000001808 */
[----:B------:R-:W5:Y:S07]  /*7200*/  LDSM.16.M88.4 R184, [R218] ;  /* 0x00000000dab8783b */ /* 0x000f6e0000000200 */
[C---:B-1----:R-:W-:Y:S08]  /*7210*/  HMMA.16816.F32 R12, R168.reuse, R176, R12 ;  /* 0x000000b0a80c723c */ /* 0x042ff0000000180c */
[C---:B------:R-:W-:Y:S01]  /*7220*/  HMMA.16816.F32 R16, R168.reuse, R178, R16 ;  /* 0x000000b2a810723c */ /* 0x040fe20000001810 */
[----:B------:R-:W-:Y:S07]  /*7230*/  LDSM.16.M88.4 R176, [R206+0x14100] ;  /* 0x01410000ceb0783b */ /* 0x000fee0000000200 */
[C---:B------:R-:W-:Y:S08]  /*7240*/  HMMA.16816.F32 R20, R168.reuse, R188, R20 ;  /* 0x000000bca814723c */ /* 0x040ff00000001814 */
[C---:B------:R-:W-:Y:S01]  /*7250*/  HMMA.16816.F32 R24, R168.reuse, R190, R24 ;  /* 0x000000bea818723c */ /* 0x040fe20000001818 */
[----:B------:R-:W-:Y:S07]  /*7260*/  LDSM.16.M88.4 R188, [R202+0xa100] ;  /* 0x00a10000cabc783b */ /* 0x000fee0000000200 */
[C---:B---3--:R-:W-:Y:S08]  /*7270*/  HMMA.16816.F32 R28, R168.reuse, R172, R28 ;  /* 0x000000aca81c723c */ /* 0x048ff0000000181c */
[----:B------:R-:W-:Y:S01]  /*7280*/  HMMA.16816.F32 R32, R168, R174, R32 ;  /* 0x000000aea820723c */ /* 0x000fe20000001820 */
[----:B------:R-:W1:Y:S06]  /*7290*/  LDSM.16.M88.4 R168, [R217] ;  /* 0x00000000d9a8783b */ /* 0x000e6c0000000200 */
[----:B------:R-:W3:Y:S01]  /*72a0*/  LDSM.16.M88.4 R172, [R216] ;  /* 0x00000000d8ac783b */ /* 0x000ee20000000200 */
[C---:B------:R-:W-:Y:S08]  /*72b0*/  HMMA.16816.F32 R4, R180.reuse, R192, R4 ;  /* 0x000000c0b404723c */ /* 0x040ff00000001804 */
[C---:B------:R-:W-:Y:S01]  /*72c0*/  HMMA.16816.F32 R8, R180.reuse, R194, R8 ;  /* 0x000000c2b408723c */ /* 0x040fe20000001808 */
[----:B------:R-:W2:Y:S07]  /*72d0*/  LDSM.16.M88.4 R192, [R202+0xa900] ;  /* 0x00a90000cac0783b */ /* 0x000eae0000000200 */
[C---:B-----5:R-:W-:Y:S08]  /*72e0*/  HMMA.16816.F32 R12, R180.reuse, R184, R12 ;  /* 0x000000b8b40c723c */ /* 0x060ff0000000180c */
[C---:B------:R-:W-:Y:S01]  /*72f0*/  HMMA.16816.F32 R16, R180.reuse, R186, R16 ;  /* 0x000000bab410723c */ /* 0x040fe20000001810 */
[----:B------:R-:W5:Y:S07]  /*7300*/  LDSM.16.M88.4 R184, [R202+0xb100] ;  /* 0x00b10000cab8783b */ /* 0x000f6e0000000200 */
[C---:B-1----:R-:W-:Y:S08]  /*7310*/  HMMA.16816.F32 R20, R180.reuse, R168, R20 ;  /* 0x000000a8b414723c */ /* 0x042ff00000001814 */
[C---:B------:R-:W-:Y:S01]  /*7320*/  HMMA.16816.F32 R24, R180.reuse, R170, R24 ;  /* 0x000000aab418723c */ /* 0x040fe20000001818 */
[----:B------:R-:W1:Y:S07]  /*7330*/  LDSM.16.M88.4 R168, [R202+0xb900] ;  /* 0x00b90000caa8783b */ /* 0x000e6e0000000200 */
[C---:B---3--:R-:W-:Y:S08]  /*7340*/  HMMA.16816.F32 R28, R180.reuse, R172, R28 ;  /* 0x000000acb41c723c */ /* 0x048ff0000000181c */
[----:B------:R-:W-:Y:S01]  /*7350*/  HMMA.16816.F32 R32, R180, R174, R32 ;  /* 0x000000aeb420723c */ /* 0x000fe20000001820 */
[----:B------:R-:W-:Y:S06]  /*7360*/  LDSM.16.M88.4 R172, [R205+0x14100] ;  /* 0x01410000cdac783b */ /* 0x000fec0000000200 */
[----:B------:R-:W3:Y:S01]  /*7370*/  LDSM.16.M88.4 R180, [R201+0x2000] ;  /* 0x00200000c9b4783b */ /* 0x000ee20000000200 */
[C---:B------:R-:W-:Y:S08]  /*7380*/  HMMA.16816.F32 R4, R176.reuse, R188, R4 ;  /* 0x000000bcb004723c */ /* 0x040ff00000001804 */
[C---:B------:R-:W-:Y:S01]  /*7390*/  HMMA.16816.F32 R8, R176.reuse, R190, R8 ;  /* 0x000000beb008723c */ /* 0x040fe20000001808 */
[----:B------:R-:W3:Y:S07]  /*73a0*/  LDSM.16.M88.4 R188, [R201+0x2800] ;  /* 0x00280000c9bc783b */ /* 0x000eee0000000200 */
[C---:B--2---:R-:W-:Y:S08]  /*73b0*/  HMMA.16816.F32 R12, R176.reuse, R192, R12 ;  /* 0x000000c0b00c723c */ /* 0x044ff0000000180c */
[C---:B------:R-:W-:Y:S01]  /*73c0*/  HMMA.16816.F32 R16, R176.reuse, R194, R16 ;  /* 0x000000c2b010723c */ /* 0x040fe20000001810 */
[----:B------:R-:W2:Y:S07]  /*73d0*/  LDSM.16.M88.4 R192, [R201+0x3000] ;  /* 0x00300000c9c0783b */ /* 0x000eae0000000200 */
[C---:B-----5:R-:W-:Y:S08]  /*73e0*/  HMMA.16816.F32 R20, R176.reuse, R184, R20 ;  /* 0x000000b8b014723c */ /* 0x060ff00000001814 */
[C---:B------:R-:W-:Y:S01]  /*73f0*/  HMMA.16816.F32 R24, R176.reuse, R186, R24 ;  /* 0x000000bab018723c */ /* 0x040fe20000001818 */
[----:B------:R-:W5:Y:S07]  /*7400*/  LDSM.16.M88.4 R184, [R201+0x3800] ;  /* 0x00380000c9b8783b */ /* 0x000f6e0000000200 */
[C---:B-1----:R-:W-:Y:S08]  /*7410*/  HMMA.16816.F32 R28, R176.reuse, R168, R28 ;  /* 0x000000a8b01c723c */ /* 0x042ff0000000181c */
[----:B------:R-:W-:Y:S01]  /*7420*/  HMMA.16816.F32 R32, R176, R170, R32 ;  /* 0x000000aab020723c */ /* 0x000fe20000001820 */
[----:B------:R-:W-:Y:S06]  /*7430*/  LDSM.16.M88.4 R168, [R203+0x18100] ;  /* 0x01810000cba8783b */ /* 0x000fec0000000200 */
[----:B------:R-:W1:Y:S01]  /*7440*/  LDSM.16.M88.4 R176, [R196+0xc100] ;  /* 0x00c10000c4b0783b */ /* 0x000e620000000200 */
[C---:B---3--:R-:W-:Y:S08]  /*7450*/  HMMA.16816.F32 R4, R172.reuse, R180, R4 ;  /* 0x000000b4ac04723c */ /* 0x048ff00000001804 */
[C---:B------:R-:W-:Y:S01]  /*7460*/  HMMA.16816.F32 R8, R172.reuse, R182, R8 ;  /* 0x000000b6ac08723c */ /* 0x040fe20000001808 */
[----:B------:R-:W3:Y:S07]  /*7470*/  LDSM.16.M88.4 R180, [R196+0xc900] ;  /* 0x00c90000c4b4783b */ /* 0x000eee0000000200 */
[C---:B------:R-:W-:Y:S08]  /*7480*/  HMMA.16816.F32 R12, R172.reuse, R188, R12 ;  /* 0x000000bcac0c723c */ /* 0x040ff0000000180c */
[C---:B------:R-:W-:Y:S01]  /*7490*/  HMMA.16816.F32 R16, R172.reuse, R190, R16 ;  /* 0x000000beac10723c */ /* 0x040fe20000001810 */
[----:B------:R-:W3:Y:S07]  /*74a0*/  LDSM.16.M88.4 R188, [R196+0xd100] ;  /* 0x00d10000c4bc783b */ /* 0x000eee0000000200 */
[C---:B--2---:R-:W-:Y:S08]  /*74b0*/  HMMA.16816.F32 R20, R172.reuse, R192, R20 ;  /* 0x000000c0ac14723c */ /* 0x044ff00000001814 */
[C---:B------:R-:W-:Y:S01]  /*74c0*/  HMMA.16816.F32 R24, R172.reuse, R194, R24 ;  /* 0x000000c2ac18723c */ /* 0x040fe20000001818 */
[----:B------:R-:W2:Y:S07]  /*74d0*/  LDSM.16.M88.4 R192, [R196+0xd900] ;  /* 0x00d90000c4c0783b */ /* 0x000eae0000000200 */
[C---:B-----5:R-:W-:Y:S08]  /*74e0*/  HMMA.16816.F32 R28, R172.reuse, R184, R28 ;  /* 0x000000b8ac1c723c */ /* 0x060ff0000000181c */
[----:B------:R-:W-:Y:S01]  /*74f0*/  HMMA.16816.F32 R32, R172, R186, R32 ;  /* 0x000000baac20723c */ /* 0x000fe20000001820 */
[----:B------:R-:W-:Y:S06]  /*7500*/  LDSM.16.M88.4 R172, [R204+0x18100] ;  /* 0x01810000ccac783b */ /* 0x000fec0000000200 */
[----:B------:R-:W5:Y:S01]  /*7510*/  LDSM.16.M88.4 R184, [R215] ;  /* 0x00000000d7b8783b */ /* 0x000f620000000200 */
[C---:B-1----:R-:W-:Y:S08]  /*7520*/  HMMA.16816.F32 R4, R168.reuse, R176, R4 ;  /* 0x000000b0a804723c */ /* 0x042ff00000001804 */
[C---:B------:R-:W-:Y:S01]  /*7530*/  HMMA.16816.F32 R8, R168.reuse, R178, R8 ;  /* 0x000000b2a808723c */ /* 0x040fe20000001808 */
[----:B------:R-:W1:Y:S07]  /*7540*/  LDSM.16.M88.4 R176, [R214] ;  /* 0x00000000d6b0783b */ /* 0x000e6e0000000200 */
[C---:B---3--:R-:W-:Y:S08]  /*7550*/  HMMA.16816.F32 R12, R168.reuse, R180, R12 ;  /* 0x000000b4a80c723c */ /* 0x048ff0000000180c */
[C---:B------:R-:W-:Y:S01]  /*7560*/  HMMA.16816.F32 R16, R168.reuse, R182, R16 ;  /* 0x000000b6a810723c */ /* 0x040fe20000001810 */
[----:B------:R-:W3:Y:S07]  /*7570*/  LDSM.16.M88.4 R180, [R213] ;  /* 0x00000000d5b4783b */ /* 0x000eee0000000200 */
[C---:B------:R-:W-:Y:S08]  /*7580*/  HMMA.16816.F32 R20, R168.reuse, R188, R20 ;  /* 0x000000bca814723c */ /* 0x040ff00000001814 */
[C---:B------:R-:W-:Y:S01]  /*7590*/  HMMA.16816.F32 R24, R168.reuse, R190, R24 ;  /* 0x000000bea818723c */ /* 0x040fe20000001818 */
[----:B------:R-:W-:Y:S07]  /*75a0*/  LDSM.16.M88.4 R188, [R206+0x18100] ;  /* 0x01810000cebc783b */ /* 0x000fee0000000200 */
[C---:B--2---:R-:W-:Y:S08]  /*75b0*/  HMMA.16816.F32 R28, R168.reuse, R192, R28 ;  /* 0x000000c0a81c723c */ /* 0x044ff0000000181c */
[----:B------:R-:W-:Y:S01]  /*75c0*/  HMMA.16816.F32 R32, R168, R194, R32 ;  /* 0x000000c2a820723c */ /* 0x000fe20000001820 */
[----:B------:R-:W2:Y:S06]  /*75d0*/  LDSM.16.M88.4 R168, [R212] ;  /* 0x00000000d4a8783b */ /* 0x000eac0000000200 */
[----:B------:R-:W2:Y:S01]  /*75e0*/  LDSM.16.M88.4 R192, [R202+0xc100] ;  /* 0x00c10000cac0783b */ /* 0x000ea20000000200 */
[C---:B-----5:R-:W-:Y:S08]  /*75f0*/  HMMA.16816.F32 R4, R172.reuse, R184, R4 ;  /* 0x000000b8ac04723c */ /* 0x060ff00000001804 */
[C---:B------:R-:W-:Y:S01]  /*7600*/  HMMA.16816.F32 R8, R172.reuse, R186, R8 ;  /* 0x000000baac08723c */ /* 0x040fe20000001808 */
[----:B------:R-:W5:Y:S07]  /*7610*/  LDSM.16.M88.4 R184, [R202+0xc900] ;  /* 0x00c90000cab8783b */ /* 0x000f6e0000000200 */
[C---:B-1----:R-:W-:Y:S08]  /*7620*/  HMMA.16816.F32 R12, R172.reuse, R176, R12 ;  /* 0x000000b0ac0c723c */ /* 0x042ff0000000180c */
[C---:B------:R-:W-:Y:S01]  /*7630*/  HMMA.16816.F32 R16, R172.reuse, R178, R16 ;  /* 0x000000b2ac10723c */ /* 0x040fe20000001810 */
[----:B------:R-:W-:Y:S07]  /*7640*/  LDSM.16.M88.4 R176, [R205+0x18100] ;  /* 0x01810000cdb0783b */ /* 0x000fee0000000200 */
[C---:B---3--:R-:W-:Y:S08]  /*7650*/  HMMA.16816.F32 R20, R172.reuse, R180, R20 ;  /* 0x000000b4ac14723c */ /* 0x048ff00000001814 */
[C---:B------:R-:W-:Y:S01]  /*7660*/  HMMA.16816.F32 R24, R172.reuse, R182, R24 ;  /* 0x000000b6ac18723c */ /* 0x040fe20000001818 */
[----:B------:R-:W-:Y:S07]  /*7670*/  LDSM.16.M88.4 R180, [R201+0x4000] ;  /* 0x00400000c9b4783b */ /* 0x000fee0000000200 */
[C---:B--2---:R-:W-:Y:S08]  /*7680*/  HMMA.16816.F32 R28, R172.reuse, R168, R28 ;  /* 0x000000a8ac1c723c */ /* 0x044ff0000000181c */
[----:B------:R-:W-:Y:S01]  /*7690*/  HMMA.16816.F32 R32, R172, R170, R32 ;  /* 0x000000aaac20723c */ /* 0x000fe20000001820 */
[----:B------:R-:W1:Y:S06]  /*76a0*/  LDSM.16.M88.4 R168, [R202+0xd100] ;  /* 0x00d10000caa8783b */ /* 0x000e6c0000000200 */
[----:B------:R-:W2:Y:S01]  /*76b0*/  LDSM.16.M88.4 R172, [R202+0xd900] ;  /* 0x00d90000caac783b */ /* 0x000ea20000000200 */
[C---:B------:R-:W-:Y:S08]  /*76c0*/  HMMA.16816.F32 R4, R188.reuse, R192, R4 ;  /* 0x000000c0bc04723c */ /* 0x040ff00000001804 */
[C---:B------:R-:W-:Y:S01]  /*76d0*/  HMMA.16816.F32 R8, R188.reuse, R194, R8 ;  /* 0x000000c2bc08723c */ /* 0x040fe20000001808 */
[----:B------:R-:W3:Y:S07]  /*76e0*/  LDSM.16.M88.4 R192, [R201+0x4800] ;  /* 0x00480000c9c0783b */ /* 0x000eee0000000200 */
[C---:B-----5:R-:W-:Y:S08]  /*76f0*/  HMMA.16816.F32 R12, R188.reuse, R184, R12 ;  /* 0x000000b8bc0c723c */ /* 0x060ff0000000180c */
[C---:B------:R-:W-:Y:S01]  /*7700*/  HMMA.16816.F32 R16, R188.reuse, R186, R16 ;  /* 0x000000babc10723c */ /* 0x040fe20000001810 */
[----:B------:R-:W5:Y:S07]  /*7710*/  LDSM.16.M88.4 R184, [R201+0x5000] ;  /* 0x00500000c9b8783b */ /* 0x000f6e0000000200 */
[C---:B-1----:R-:W-:Y:S08]  /*7720*/  HMMA.16816.F32 R20, R188.reuse, R168, R20 ;  /* 0x000000a8bc14723c */ /* 0x042ff00000001814 */
[C---:B------:R-:W-:Y:S01]  /*7730*/  HMMA.16816.F32 R24, R188.reuse, R170, R24 ;  /* 0x000000aabc18723c */ /* 0x040fe20000001818 */
[----:B------:R-:W1:Y:S07]  /*7740*/  LDSM.16.M88.4 R168, [R201+0x5800] ;  /* 0x00580000c9a8783b */ /* 0x000e6e0000000200 */
[C---:B--2---:R-:W-:Y:S08]  /*7750*/  HMMA.16816.F32 R28, R188.reuse, R172, R28 ;  /* 0x000000acbc1c723c */ /* 0x044ff0000000181c */
[----:B------:R-:W-:Y:S01]  /*7760*/  HMMA.16816.F32 R32, R188, R174, R32 ;  /* 0x000000aebc20723c */ /* 0x000fe20000001820 */
[----:B------:R-:W-:Y:S06]  /*7770*/  LDSM.16.M88.4 R172, [R203+0x1c100] ;  /* 0x01c10000cbac783b */ /* 0x000fec0000000200 */
[----:B------:R-:W-:Y:S01]  /*7780*/  LDSM.16.M88.4 R188, [R196+0xe900] ;  /* 0x00e90000c4bc783b */ /* 0x000fe20000000200 */
[C---:B------:R-:W-:Y:S08]  /*7790*/  HMMA.16816.F32 R4, R176.reuse, R180, R4 ;  /* 0x000000b4b004723c */ /* 0x040ff00000001804 */
[C---:B------:R-:W-:Y:S01]  /*77a0*/  HMMA.16816.F32 R8, R176.reuse, R182, R8 ;  /* 0x000000b6b008723c */ /* 0x040fe20000001808 */
[----:B------:R-:W2:Y:S07]  /*77b0*/  LDSM.16.M88.4 R180, [R196+0xe100] ;  /* 0x00e10000c4b4783b */ /* 0x000eae0000000200 */
[C---:B---3--:R-:W-:Y:S08]  /*77c0*/  HMMA.16816.F32 R12, R176.reuse, R192, R12 ;  /* 0x000000c0b00c723c */ /* 0x048ff0000000180c */
[C---:B------:R-:W-:Y:S01]  /*77d0*/  HMMA.16816.F32 R16, R176.reuse, R194, R16 ;  /* 0x000000c2b010723c */ /* 0x040fe20000001810 */
[----:B------:R-:W3:Y:S07]  /*77e0*/  LDSM.16.M88.4 R192, [R196+0xf100] ;  /* 0x00f10000c4c0783b */ /* 0x000eee0000000200 */
[C---:B-----5:R-:W-:Y:S08]  /*77f0*/  HMMA.16816.F32 R20, R176.reuse, R184, R20 ;  /* 0x000000b8b014723c */ /* 0x060ff00000001814 */
[C---:B------:R-:W-:Y:S01]  /*7800*/  HMMA.16816.F32 R24, R176.reuse, R186, R24 ;  /* 0x000000bab018723c */ /* 0x040fe20000001818 */
[----:B------:R-:W5:Y:S07]  /*7810*/  LDSM.16.M88.4 R184, [R196+0xf900] ;  /* 0x00f90000c4b8783b */ /* 0x000f6e0000000200 */
[C---:B-1----:R-:W-:Y:S08]  /*7820*/  HMMA.16816.F32 R28, R176.reuse, R168, R28 ;  /* 0x000000a8b01c723c */ /* 0x042ff0000000181c */
[----:B------:R-:W-:Y:S01]  /*7830*/  HMMA.16816.F32 R32, R176, R170, R32 ;  /* 0x000000aab020723c */ /* 0x000fe20000001820 */
[----:B------:R-:W-:Y:S06]  /*7840*/  LDSM.16.M88.4 R168, [R204+0x1c100] ;  /* 0x01c10000cca8783b */ /* 0x000fec0000000200 */
[----:B------:R-:W1:Y:S01]  /*7850*/  LDSM.16.M88.4 R176, [R211] ;  /* 0x00000000d3b0783b */ /* 0x000e620000000200 */
[C---:B--2---:R-:W-:Y:S08]  /*7860*/  HMMA.16816.F32 R4, R172.reuse, R180, R4 ;  /* 0x000000b4ac04723c */ /* 0x044ff00000001804 */
[C---:B------:R-:W-:Y:S01]  /*7870*/  HMMA.16816.F32 R8, R172.reuse, R182, R8 ;  /* 0x000000b6ac08723c */ /* 0x040fe20000001808 */
[----:B------:R-:W2:Y:S07]  /*7880*/  LDSM.16.M88.4 R180, [R210] ;  /* 0x00000000d2b4783b */ /* 0x000eae0000000200 */
[C---:B------:R-:W-:Y:S08]  /*7890*/  HMMA.16816.F32 R12, R172.reuse, R188, R12 ;  /* 0x000000bcac0c723c */ /* 0x040ff0000000180c */
[C---:B------:R-:W-:Y:S01]  /*78a0*/  HMMA.16816.F32 R16, R172.reuse, R190, R16 ;  /* 0x000000beac10723c */ /* 0x040fe20000001810 */
[----:B------:R-:W2:Y:S07]  /*78b0*/  LDSM.16.M88.4 R188, [R209] ;  /* 0x00000000d1bc783b */ /* 0x000eae0000000200 */
[C---:B---3--:R-:W-:Y:S08]  /*78c0*/  HMMA.16816.F32 R20, R172.reuse, R192, R20 ;  /* 0x000000c0ac14723c */ /* 0x048ff00000001814 */
[C---:B------:R-:W-:Y:S01]  /*78d0*/  HMMA.16816.F32 R24, R172.reuse, R194, R24 ;  /* 0x000000c2ac18723c */ /* 0x040fe20000001818 */
[----:B------:R-:W3:Y:S07]  /*78e0*/  LDSM.16.M88.4 R192, [R208] ;  /* 0x00000000d0c0783b */ /* 0x000eee0000000200 */
[C---:B-----5:R-:W-:Y:S08]  /*78f0*/  HMMA.16816.F32 R28, R172.reuse, R184, R28 ;  /* 0x000000b8ac1c723c */ /* 0x060ff0000000181c */
[----:B------:R-:W-:Y:S01]  /*7900*/  HMMA.16816.F32 R32, R172, R186, R32 ;  /* 0x000000baac20723c */ /* 0x000fe20000001820 */
[----:B------:R-:W-:Y:S06]  /*7910*/  LDSM.16.M88.4 R172, [R206+0x1c100] ;  /* 0x01c10000ceac783b */ /* 0x000fec0000000200 */
[----:B------:R-:W5:Y:S01]  /*7920*/  LDSM.16.M88.4 R184, [R202+0xe100] ;  /* 0x00e10000cab8783b */ /* 0x000f620000000200 */
[C---:B-1----:R-:W-:Y:S08]  /*7930*/  HMMA.16816.F32 R4, R168.reuse, R176, R4 ;  /* 0x000000b0a804723c */ /* 0x042ff00000001804 */
[C---:B------:R-:W-:Y:S01]  /*7940*/  HMMA.16816.F32 R8, R168.reuse, R178, R8 ;  /* 0x000000b2a808723c */ /* 0x040fe20000001808 */
[----:B------:R-:W1:Y:S07]  /*7950*/  LDSM.16.M88.4 R176, [R202+0xe900] ;  /* 0x00e90000cab0783b */ /* 0x000e6e0000000200 */
[C---:B--2---:R-:W-:Y:S08]  /*7960*/  HMMA.16816.F32 R12, R168.reuse, R180, R12 ;  /* 0x000000b4a80c723c */ /* 0x044ff0000000180c */
[C---:B------:R-:W-:Y:S01]  /*7970*/  HMMA.16816.F32 R16, R168.reuse, R182, R16 ;  /* 0x000000b6a810723c */ /* 0x040fe20000001810 */
[----:B------:R-:W2:Y:S07]  /*7980*/  LDSM.16.M88.4 R180, [R202+0xf100] ;  /* 0x00f10000cab4783b */ /* 0x000eae0000000200 */
[C---:B------:R-:W-:Y:S08]  /*7990*/  HMMA.16816.F32 R20, R168.reuse, R188, R20 ;  /* 0x000000bca814723c */ /* 0x040ff00000001814 */
[C---:B------:R-:W-:Y:S01]  /*79a0*/  HMMA.16816.F32 R24, R168.reuse, R190, R24 ;  /* 0x000000bea818723c */ /* 0x040fe20000001818 */
[----:B------:R-:W-:Y:S07]  /*79b0*/  LDSM.16.M88.4 R188, [R205+0x1c100] ;  /* 0x01c10000cdbc783b */ /* 0x000fee0000000200 */
[C---:B---3--:R-:W-:Y:S08]  /*79c0*/  HMMA.16816.F32 R28, R168.reuse, R192, R28 ;  /* 0x000000c0a81c723c */ /* 0x048ff0000000181c */
[----:B------:R-:W-:Y:S01]  /*79d0*/  HMMA.16816.F32 R32, R168, R194, R32 ;  /* 0x000000c2a820723c */ /* 0x000fe20000001820 */
[----:B------:R-:W3:Y:S06]  /*79e0*/  LDSM.16.M88.4 R168, [R202+0xf900] ;  /* 0x00f90000caa8783b */ /* 0x000eec0000000200 */
[----:B------:R-:W3:Y:S01]  /*79f0*/  LDSM.16.M88.4 R192, [R201+0x6000] ;  /* 0x00600000c9c0783b */ /* 0x000ee20000000200 */
[C---:B-----5:R-:W-:Y:S08]  /*7a00*/  HMMA.16816.F32 R4, R172.reuse, R184, R4 ;  /* 0x000000b8ac04723c */ /* 0x060ff00000001804 */
[C---:B------:R-:W-:Y:S08]  /*7a10*/  HMMA.16816.F32 R8, R172.reuse, R186, R8 ;  /* 0x000000baac08723c */ /* 0x040ff00000001808 */
[C---:B-1----:R-:W-:Y:S08]  /*7a20*/  HMMA.16816.F32 R12, R172.reuse, R176, R12 ;  /* 0x000000b0ac0c723c */ /* 0x042ff0000000180c */
[C---:B------:R-:W-:Y:S08]  /*7a30*/  HMMA.16816.F32 R16, R172.reuse, R178, R16 ;  /* 0x000000b2ac10723c */ /* 0x040ff00000001810 */
[C---:B--2---:R-:W-:Y:S08]  /*7a40*/  HMMA.16816.F32 R20, R172.reuse, R180, R20 ;  /* 0x000000b4ac14723c */ /* 0x044ff00000001814 */
[C---:B------:R-:W-:Y:S08]  /*7a50*/  HMMA.16816.F32 R24, R172.reuse, R182, R24 ;  /* 0x000000b6ac18723c */ /* 0x040ff00000001818 */
[C---:B---3--:R-:W-:Y:S08]  /*7a60*/  HMMA.16816.F32 R28, R172.reuse, R168, R28 ;  /* 0x000000a8ac1c723c */ /* 0x048ff0000000181c */
[----:B------:R-:W-:Y:S01]  /*7a70*/  HMMA.16816.F32 R32, R172, R170, R32 ;  /* 0x000000aaac20723c */ /* 0x000fe20000001820 */
[----:B------:R-:W1:Y:S07]  /*7a80*/  LDSM.16.M88.4 R168, [R201+0x6800] ;  /* 0x00680000c9a8783b */ /* 0x000e6e0000000200 */
[C---:B------:R-:W-:Y:S08]  /*7a90*/  HMMA.16816.F32 R4, R188.reuse, R192, R4 ;  /* 0x000000c0bc04723c */ /* 0x040ff00000001804 */
[C---:B------:R-:W-:Y:S11]  /*7aa0*/  HMMA.16816.F32 R8, R188.reuse, R194, R8 ;  /* 0x000000c2bc08723c */ /* 0x040ff60000001808 */
[----:B------:R-:W-:Y:S05]  /*7ab0*/  @!UPT UIADD3 URZ, URZ, URZ, URZ ;  /* 0x0000003f3f3ff290 */ /* 0x000fea000fffe03f */
[----:B------:R-:W-:Y:S02]  /*7ac0*/  FMUL.FTZ R4, R4, c[0x0][0x320] ;  /* 0x0000c80004047a20 */ /* 0x000fe40000410000 */
[----:B------:R-:W-:Y:S02]  /*7ad0*/  FMUL.FTZ R5, R5, c[0x0][0x320] ;  /* 0x0000c80005057a20 */ /* 0x000fe40000410000 */
[----:B------:R-:W2:Y:S01]  /*7ae0*/  MUFU.TANH R180, R4 ;  /* 0x0000000400b47308 */ /* 0x000ea20000002400 */
[----:B------:R-:W-:Y:S02]  /*7af0*/  FMUL.FTZ R6, R6, c[0x0][0x320] ;  /* 0x0000c80006067a20 */ /* 0x000fe40000410000 */
[----:B------:R-:W-:Y:S02]  /*7b00*/  FMUL.FTZ R7, R7, c[0x0][0x320] ;  /* 0x0000c80007077a20 */ /* 0x000fe40000410000 */
[----:B------:R-:W-:Y:S01]  /*7b10*/  FMUL.FTZ R8, R8, c[0x0][0x320] ;  /* 0x0000c80008087a20 */ /* 0x000fe20000410000 */
[C---:B-1----:R-:W-:Y:S03]  /*7b20*/  HMMA.16816.F32 R12, R188.reuse, R168, R12 ;  /* 0x000000a8bc0c723c */ /* 0x042fe6000000180c */
[----:B------:R-:W-:Y:S01]  /*7b30*/  FMUL.FTZ R9, R9, c[0x0][0x320] ;  /* 0x0000c80009097a20 */ /* 0x000fe20000410000 */
[----:B------:R-:W1:Y:S01]  /*7b40*/  MUFU.TANH R179, R5 ;  /* 0x0000000500b37308 */ /* 0x000e620000002400 */
[----:B------:R-:W-:Y:S02]  /*7b50*/  FMUL.FTZ R10, R10, c[0x0][0x320] ;  /* 0x0000c8000a0a7a20 */ /* 0x000fe40000410000 */
[----:B------:R-:W-:Y:S01]  /*7b60*/  FMUL.FTZ R11, R11, c[0x0][0x320] ;  /* 0x0000c8000b0b7a20 */ /* 0x000fe20000410000 */
[C---:B------:R-:W-:Y:S06]  /*7b70*/  HMMA.16816.F32 R16, R188.reuse, R170, R16 ;  /* 0x000000aabc10723c */ /* 0x040fec0000001810 */
[----:B------:R-:W3:Y:S10]  /*7b80*/  MUFU.TANH R192, R6 ;  /* 0x0000000600c07308 */ /* 0x000ef40000002400 */
[----:B------:R5:W1:Y:S01]  /*7b90*/  MUFU.TANH R193, R7 ;  /* 0x0000000700c17308 */ /* 0x000a620000002400 */
[----:B------:R-:W-:Y:S02]  /*7ba0*/  FMUL.FTZ R14, R14, c[0x0][0x320] ;  /* 0x0000c8000e0e7a20 */ /* 0x000fe40000410000 */
[----:B------:R-:W-:Y:S02]  /*7bb0*/  FMUL.FTZ R15, R15, c[0x0][0x320] ;  /* 0x0000c8000f0f7a20 */ /* 0x000fe40000410000 */
[----:B------:R-:W-:Y:S02]  /*7bc0*/  FMUL.FTZ R12, R12, c[0x0][0x320] ;  /* 0x0000c8000c0c7a20 */ /* 0x000fe40000410000 */
[----:B------:R-:W-:Y:S02]  /*7bd0*/  FMUL.FTZ R13, R13, c[0x0][0x320] ;  /* 0x0000c8000d0d7a20 */ /* 0x000fe40000410000 */
[----:B------:R-:W-:Y:S01]  /*7be0*/  FMUL.FTZ R16, R16, c[0x0][0x320] ;  /* 0x0000c80010107a20 */ /* 0x000fe20000410000 */
[----:B------:R-:W1:Y:S01]  /*7bf0*/  MUFU.TANH R184, R14 ;  /* 0x0000000e00b87308 */ /* 0x000e620000002400 */
[----:B------:R-:W-:Y:S02]  /*7c00*/  FMUL.FTZ R18, R18, c[0x0][0x320] ;  /* 0x0000c80012127a20 */ /* 0x000fe40000410000 */
[----:B------:R-:W-:Y:S02]  /*7c10*/  FMUL.FTZ R17, R17, c[0x0][0x320] ;  /* 0x0000c80011117a20 */ /* 0x000fe40000410000 */
[----:B------:R-:W-:Y:S05]  /*7c20*/  FMUL.FTZ R19, R19, c[0x0][0x320] ;  /* 0x0000c80013137a20 */ /* 0x000fea0000410000 */
[----:B------:R-:W1:Y:S01]  /*7c30*/  MUFU.TANH R177, R8 ;  /* 0x0000000800b17308 */ /* 0x000e620000002400 */
[----:B-----5:R-:W5:Y:S09]  /*7c40*/  LDSM.16.M88.4 R4, [R201+0x7000] ;  /* 0x00700000c904783b */ /* 0x020f720000000200 */
[----:B------:R-:W1:Y:S10]  /*7c50*/  MUFU.TANH R171, R16 ;  /* 0x0000001000ab7308 */ /* 0x000e740000002400 */
[----:B------:R-:W1:Y:S10]  /*7c60*/  MUFU.TANH R176, R9 ;  /* 0x0000000900b07308 */ /* 0x000e740000002400 */
[----:B------:R-:W1:Y:S10]  /*7c70*/  MUFU.TANH R182, R18 ;  /* 0x0000001200b67308 */ /* 0x000e740000002400 */
[----:B------:R-:W1:Y:S01]  /*7c80*/  MUFU.TANH R186, R10 ;  /* 0x0000000a00ba7308 */ /* 0x000e620000002400 */
[C---:B-----5:R-:W-:Y:S09]  /*7c90*/  HMMA.16816.F32 R20, R188.reuse, R4, R20 ;  /* 0x00000004bc14723c */ /* 0x060ff20000001814 */
[----:B------:R-:W1:Y:S03]  /*7ca0*/  MUFU.TANH R170, R17 ;  /* 0x0000001100aa7308 */ /* 0x000e660000002400 */
[----:B------:R-:W-:Y:S01]  /*7cb0*/  @P6 SHF.R.S32.HI R4, RZ, 0x1f, R0 ;  /* 0x0000001fff046819 */ /* 0x000fe20000011400 */
[C---:B------:R-:W-:Y:S04]  /*7cc0*/  HMMA.16816.F32 R24, R188.reuse, R6, R24 ;  /* 0x00000006bc18723c */ /* 0x040fe80000001818 */
[----:B------:R-:W-:Y:S02]  /*7cd0*/  @P6 IMAD R4, R4, c[0x0][0x1e0], RZ ;  /* 0x0000780004046a24 */ /* 0x000fe400078e02ff */
[----:B------:R5:W1:Y:S02]  /*7ce0*/  MUFU.TANH R187, R11 ;  /* 0x0000000b00bb7308 */ /* 0x000a640000002400 */
[----:B------:R-:W-:Y:S04]  /*7cf0*/  @P6 IMAD R4, R0, c[0x0][0x1e4], R4 ;  /* 0x0000790000046a24 */ /* 0x000fe800078e0204 */
[----:B------:R-:W-:Y:S02]  /*7d00*/  @P6 IMAD.SHL.U32 R0, R2, 0x40, RZ ;  /* 0x0000004002006824 */ /* 0x000fe400078e00ff */
[----:B------:R-:W-:Y:S02]  /*7d10*/  @P6 IMAD.IADD R3, R3, 0x1, R4 ;  /* 0x0000000103036824 */ /* 0x000fe400078e0204 */
[----:B------:R-:W-:Y:S01]  /*7d20*/  FMUL.FTZ R20, R20, c[0x0][0x320] ;  /* 0x0000c80014147a20 */ /* 0x000fe20000410000 */
[----:B------:R-:W-:Y:S01]  /*7d30*/  @P6 IADD3 R4, P0, R0, R228, RZ ;  /* 0x000000e400046210 */ /* 0x000fe20007f1e0ff */
[----:B------:R-:W1:Y:S01]  /*7d40*/  MUFU.TANH R183, R19 ;  /* 0x0000001300b77308 */ /* 0x000e620000002400 */
[----:B------:R-:W-:Y:S01]  /*7d50*/  FMUL.FTZ R21, R21, c[0x0][0x320] ;  /* 0x0000c80015157a20 */ /* 0x000fe20000410000 */
[----:B------:R-:W-:Y:S01]  /*7d60*/  @P6 SHF.L.U64.HI R2, R2, 0x6, R3 ;  /* 0x0000000602026819 */ /* 0x000fe20000010203 */
[----:B------:R-:W-:Y:S02]  /*7d70*/  FMUL.FTZ R23, R23, c[0x0][0x320] ;  /* 0x0000c80017177a20 */ /* 0x000fe40000410000 */
[----:B------:R-:W-:Y:S02]  /*7d80*/  FMUL.FTZ R22, R22, c[0x0][0x320] ;  /* 0x0000c80016167a20 */ /* 0x000fe40000410000 */
[----:B----4-:R-:W-:Y:S01]  /*7d90*/  @P6 IMAD.X R5, R2, 0x1, R227, P0 ;  /* 0x0000000102056824 */ /* 0x010fe200000e06e3 */
[----:B------:R-:W-:Y:S01]  /*7da0*/  @P6 IADD3 R3, P0, R0, R246, RZ ;  /* 0x000000f600036210 */ /* 0x000fe20007f1e0ff */
[----:B------:R-:W-:Y:S01]  /*7db0*/  FMUL.FTZ R24, R24, c[0x0][0x320] ;  /* 0x0000c80018187a20 */ /* 0x000fe20000410000 */
[----:B------:R4:W1:Y:S01]  /*7dc0*/  MUFU.TANH R169, R20 ;  /* 0x0000001400a97308 */ /* 0x0008620000002400 */
[----:B------:R-:W-:Y:S02]  /*7dd0*/  FMUL.FTZ R26, R26, c[0x0][0x320] ;  /* 0x0000c8001a1a7a20 */ /* 0x000fe40000410000 */
[----:B------:R-:W-:Y:S01]  /*7de0*/  FMUL.FTZ R27, R27, c[0x0][0x320] ;  /* 0x0000c8001b1b7a20 */ /* 0x000fe20000410000 */
[----:B-----5:R-:W5:Y:S01]  /*7df0*/  LDSM.16.M88.4 R8, [R201+0x7800] ;  /* 0x00780000c908783b */ /* 0x020f620000000200 */
[----:B------:R-:W-:Y:S04]  /*7e00*/  DEPBAR.LE SB0, 0x0 ;  /* 0x000080000000791a */ /* 0x000fe80000000000 */
[----:B------:R-:W-:Y:S01]  /*7e10*/  FMUL.FTZ R25, R25, c[0x0][0x320] ;  /* 0x0000c80019197a20 */ /* 0x000fe20000410000 */
[----:B------:R1:W1:Y:S01]  /*7e20*/  MUFU.TANH R168, R21 ;  /* 0x0000001500a87308 */ /* 0x0002620000002400 */
[----:B------:R-:W-:Y:S09]  /*7e30*/  BAR.SYNC.DEFER_BLOCKING 0x0 ;  /* 0x0000000000007b1d */ /* 0x000ff20000010000 */
[----:B------:R2:W2:Y:S01]  /*7e40*/  MUFU.TANH R185, R15 ;  /* 0x0000000f00b97308 */ /* 0x0004a20000002400 */
[C---:B----4-:R-:W-:Y:S09]  /*7e50*/  @P6 LEA R20, P5, R4.reuse, c[0x0][0x1c8], 0x1 ;  /* 0x0000720004146a11 */ /* 0x050ff200078a08ff */
[----:B------:R-:W4:Y:S01]  /*7e60*/  MUFU.TANH R173, R12 ;  /* 0x0000000c00ad7308 */ /* 0x000f220000002400 */
[----:B-1----:R-:W-:Y:S01]  /*7e70*/  @P6 LEA.HI.X R21, R4, c[0x0][0x1cc], R5, 0x1, P5 ;  /* 0x0000730004156a11 */ /* 0x002fe200028f0c05 */
[----:B------:R-:W-:Y:S01]  /*7e80*/  @P6 IMAD.X R5, R2, 0x1, R245, P0 ;  /* 0x0000000102056824 */ /* 0x000fe200000e06f5 */
[----:B------:R-:W-:Y:S02]  /*7e90*/  @P6 IADD3 R4, P5, R0, R244, RZ ;  /* 0x000000f400046210 */ /* 0x000fe40007fbe0ff */
[C---:B------:R-:W-:Y:S01]  /*7ea0*/  @P6 LEA R16, P0, R3.reuse, c[0x0][0x1c8], 0x1 ;  /* 0x0000720003106a11 */ /* 0x040fe200078008ff */
[----:B------:R-:W-:Y:S01]  /*7eb0*/  @!PT LDS RZ, [RZ] ;  /* 0x00000000fffff984 */ /* 0x000fe20000000800 */
[----:B------:R-:W-:Y:S01]  /*7ec0*/  @!PT LDS RZ, [RZ] ;  /* 0x00000000fffff984 */ /* 0x000fe20000000800 */
[----:B------:R-:W-:Y:S01]  /*7ed0*/  @!PT LDS RZ, [RZ] ;  /* 0x00000000fffff984 */ /* 0x000fe20000000800 */
[----:B------:R1:W-:Y:S04]  /*7ee0*/  @P6 LDGSTS.E.BYPASS.LTC128B.128 [R225+0x8100], [R20.64], !P4 ;  /* 0x0810000014e16fae */ /* 0x0003e8000e101d4c */
[----:B------:R-:W1:Y:S01]  /*7ef0*/  MUFU.TANH R172, R13 ;  /* 0x0000000d00ac7308 */ /* 0x000e620000002400 */
[----:B------:R-:W-:Y:S01]  /*7f00*/  @P6 IMAD.X R6, R2, 0x1, R243, P5 ;  /* 0x0000000102066824 */ /* 0x000fe200028e06f3 */
[C---:B------:R-:W-:Y:S02]  /*7f10*/  @P6 LEA R18, P5, R4.reuse, c[0x0][0x1c8], 0x1 ;  /* 0x0000720004126a11 */ /* 0x040fe400078a08ff */
[----:B------:R-:W-:Y:S01]  /*7f20*/  @P6 LEA.HI.X R17, R3, c[0x0][0x1cc], R5, 0x1, P0 ;  /* 0x0000730003116a11 */ /* 0x000fe200000f0c05 */
[C---:B-----5:R-:W-:Y:S04]  /*7f30*/  HMMA.16816.F32 R28, R188.reuse, R8, R28 ;  /* 0x00000008bc1c723c */ /* 0x060fe8000000181c */
[----:B------:R2:W-:Y:S01]  /*7f40*/  @P6 LDGSTS.E.BYPASS.LTC128B.128 [R225+0xa100], [R16.64], !P3 ;  /* 0x0a10000010e16fae */ /* 0x0005e2000d901d4c */
[----:B------:R1:W1:Y:S01]  /*7f50*/  MUFU.TANH R181, R23 ;  /* 0x0000001700b57308 */ /* 0x0002620000002400 */
[----:B------:R-:W-:Y:S02]  /*7f60*/  @P6 LEA.HI.X R19, R4, c[0x0][0x1cc], R6, 0x1, P5 ;  /* 0x0000730004136a11 */ /* 0x000fe400028f0c06 */
[----:B------:R-:W-:Y:S01]  /*7f70*/  @P6 IADD3 R5, P0, R0, R242, RZ ;  /* 0x000000f200056210 */ /* 0x000fe20007f1e0ff */
[----:B------:R-:W-:Y:S02]  /*7f80*/  HMMA.16816.F32 R32, R188, R10, R32 ;  /* 0x0000000abc20723c */ /* 0x000fe40000001820 */
[----:B------:R3:W-:Y:S01]  /*7f90*/  @P6 LDGSTS.E.BYPASS.LTC128B.128 [R225+0xc100], [R18.64], !P2 ;  /* 0x0c10000012e16fae */ /* 0x0007e2000d101d4c */
[----:B------:R-:W-:Y:S01]  /*7fa0*/  @P6 IADD3 R0, P5, R223, R0, RZ ;  /* 0x00000000df006210 */ /* 0x000fe20007fbe0ff */
[----:B------:R-:W-:Y:S02]  /*7fb0*/  IMAD.MOV.U32 R223, RZ, RZ, c[0x0][0x1e0] ;  /* 0x00007800ffdf7624 */ /* 0x000fe400078e00ff */
[----:B------:R3:W3:Y:S01]  /*7fc0*/  MUFU.TANH R132, R24 ;  /* 0x0000001800847308 */ /* 0x0006e20000002400 */
[----:B------:R-:W-:Y:S01]  /*7fd0*/  @P6 IMAD.X R4, R2, 0x1, R241, P0 ;  /* 0x0000000102046824 */ /* 0x000fe200000e06f1 */
[----:B------:R-:W-:Y:S04]  /*7fe0*/  @P6 LEA R14, P0, R5, c[0x0][0x1c8], 0x1 ;  /* 0x00007200050e6a11 */ /* 0x000fe800078008ff */
[----:B------:R-:W-:Y:S02]  /*7ff0*/  SHF.L.U64.HI R223, R223, R230, c[0x0][0x1e4] ;  /* 0x00007900dfdf7619 */ /* 0x000fe400000102e6 */
[----:B--2---:R-:W-:Y:S02]  /*8000*/  @P6 LEA.HI.X R15, R5, c[0x0][0x1cc], R4, 0x1, P0 ;  /* 0x00007300050f6a11 */ /* 0x004fe400000f0c04 */
[----:B------:R2:W2:Y:S01]  /*8010*/  MUFU.TANH R178, R22 ;  /* 0x0000001600b27308 */ /* 0x0004a20000002400 */
[----:B------:R-:W-:Y:S01]  /*8020*/  @P6 IMAD.X R2, R223, 0x1, R2, P5 ;  /* 0x00000001df026824 */ /* 0x000fe200028e0602 */
[C---:B------:R-:W-:Y:S01]  /*8030*/  @P6 IADD3 R3, P5, R0.reuse, R228, RZ ;  /* 0x000000e400036210 */ /* 0x040fe20007fbe0ff */
[----:B------:R4:W-:Y:S01]  /*8040*/  @P6 LDGSTS.E.BYPASS.LTC128B.128 [R225+0xe100], [R14.64], !P1 ;  /* 0x0e1000000ee16fae */ /* 0x0009e2000c901d4c */
[----:B------:R-:W-:Y:S01]  /*8050*/  @P6 IADD3 R4, P0, R0, R246, RZ ;  /* 0x000000f600046210 */ /* 0x000fe20007f1e0ff */
[----:B-1----:R-:W-:Y:S02]  /*8060*/  FMUL.FTZ R23, R29, c[0x0][0x320] ;  /* 0x0000c8001d177a20 */ /* 0x002fe40000410000 */
[C---:B------:R-:W-:Y:S01]  /*8070*/  @P6 IMAD.X R5, R2.reuse, 0x1, R227, P5 ;  /* 0x0000000102056824 */ /* 0x040fe200028e06e3 */
[C---:B------:R-:W-:Y:S01]  /*8080*/  @P6 LEA R12, P5, R3.reuse, c[0x0][0x1c8], 0x1 ;  /* 0x00007200030c6a11 */ /* 0x040fe200078a08ff */
[----:B------:R-:W-:Y:S01]  /*8090*/  @P6 IMAD.X R6, R2, 0x1, R245, P0 ;  /* 0x0000000102066824 */ /* 0x000fe200000e06f5 */
[----:B------:R1:W1:Y:S01]  /*80a0*/  MUFU.TANH R175, R26 ;  /* 0x0000001a00af7308 */ /* 0x0002620000002400 */
[----:B------:R-:W-:Y:S01]  /*80b0*/  @P6 LEA R10, P0, R4, c[0x0][0x1c8], 0x1 ;  /* 0x00007200040a6a11 */ /* 0x000fe200078008ff */
[----:B------:R-:W5:Y:S01]  /*80c0*/  LDL R29, [R1+0x8] ;  /* 0x00000800011d7983 */ /* 0x000f620000100800 */
[----:B------:R-:W-:Y:S01]  /*80d0*/  @P6 LEA.HI.X R13, R3, c[0x0][0x1cc], R5, 0x1, P5 ;  /* 0x00007300030d6a11 */ /* 0x000fe200028f0c05 */
[----:B---3--:R-:W-:Y:S01]  /*80e0*/  FMUL.FTZ R24, R28, c[0x0][0x320] ;  /* 0x0000c8001c187a20 */ /* 0x008fe20000410000 */
[----:B------:R-:W-:Y:S01]  /*80f0*/  @P6 IADD3 R3, P5, R0, R244, RZ ;  /* 0x000000f400036210 */ /* 0x000fe20007fbe0ff */
[----:B------:R-:W-:Y:S01]  /*8100*/  FMUL.FTZ R33, R33, c[0x0][0x320] ;  /* 0x0000c80021217a20 */ /* 0x000fe20000410000 */
[----:B------:R-:W-:Y:S01]  /*8110*/  @P6 LEA.HI.X R11, R4, c[0x0][0x1cc], R6, 0x1, P0 ;  /* 0x00007300040b6a11 */ /* 0x000fe200000f0c06 */
[----:B------:R-:W3:Y:S01]  /*8120*/  LDL R28, [R1+0x24] ;  /* 0x00002400011c7983 */ /* 0x000ee20000100800 */
[----:B------:R-:W-:Y:S01]  /*8130*/  @P6 IADD3.X R4, R2, R243, RZ, P5, !PT ;  /* 0x000000f302046210 */ /* 0x000fe20002ffe4ff */
[----:B------:R1:W1:Y:S01]  /*8140*/  MUFU.TANH R174, R27 ;  /* 0x0000001b00ae7308 */ /* 0x0002620000002400 */
[----:B------:R-:W-:Y:S01]  /*8150*/  @P6 LEA R8, P5, R3, c[0x0][0x1c8], 0x1 ;  /* 0x0000720003086a11 */ /* 0x000fe200078a08ff */
[----:B------:R-:W-:Y:S01]  /*8160*/  FMUL.FTZ R35, R35, c[0x0][0x320] ;  /* 0x0000c80023237a20 */ /* 0x000fe20000410000 */
[----:B------:R-:W-:Y:S01]  /*8170*/  @P6 IADD3 R0, P0, R0, R242, RZ ;  /* 0x000000f200006210 */ /* 0x000fe20007f1e0ff */
[----:B------:R3:W-:Y:S01]  /*8180*/  @P6 LDGSTS.E.BYPASS.LTC128B.128 [R225+0x9100], [R12.64], !P4 ;  /* 0x091000000ce16fae */ /* 0x0007e2000e101d4c */
[----:B------:R-:W-:Y:S01]  /*8190*/  @P6 LEA.HI.X R9, R3, c[0x0][0x1cc], R4, 0x1, P5 ;  /* 0x0000730003096a11 */ /* 0x000fe200028f0c04 */
[----:B--2---:R-:W-:Y:S02]  /*81a0*/  FMUL.FTZ R22, R32, c[0x0][0x320] ;  /* 0x0000c80020167a20 */ /* 0x004fe40000410000 */
[----:B------:R-:W-:Y:S01]  /*81b0*/  @P6 IMAD.X R2, R2, 0x1, R241, P0 ;  /* 0x0000000102026824 */ /* 0x000fe200000e06f1 */
[----:B------:R-:W-:Y:S01]  /*81c0*/  @P6 LEA R6, P0, R0, c[0x0][0x1c8], 0x1 ;  /* 0x0000720000066a11 */ /* 0x000fe200078008ff */
[----:B------:R-:W2:Y:S01]  /*81d0*/  MUFU.TANH R25, R25 ;  /* 0x0000001900197308 */ /* 0x000ea20000002400 */
[----:B------:R2:W5:Y:S01]  /*81e0*/  LDL R4, [R1+0x4c] ;  /* 0x00004c0001047983 */ /* 0x0005620000100800 */
[----:B----4-:R-:W-:Y:S01]  /*81f0*/  FMUL.FTZ R14, R34, c[0x0][0x320] ;  /* 0x0000c800220e7a20 */ /* 0x010fe20000410000 */
[----:B------:R-:W-:Y:S01]  /*8200*/  @P6 LEA.HI.X R7, R0, c[0x0][0x1cc], R2, 0x1, P0 ;  /* 0x0000730000076a11 */ /* 0x000fe200000f0c02 */
[----:B-1----:R-:W-:Y:S01]  /*8210*/  FMUL.FTZ R26, R31, c[0x0][0x320] ;  /* 0x0000c8001f1a7a20 */ /* 0x002fe20000410000 */
[----:B------:R-:W-:Y:S01]  /*8220*/  PLOP3.LUT P0, PT, PT, PT, UP2, 0x80, 0x0 ;  /* 0x000000000000781c */ /* 0x000fe20003f0f028 */
[----:B------:R-:W-:Y:S01]  /*8230*/  IMAD.SHL.U32 R5, R224, 0x40, RZ ;  /* 0x00000040e0057824 */ /* 0x000fe200078e00ff */
[----:B------:R1:W-:Y:S03]  /*8240*/  @P6 LDGSTS.E.BYPASS.LTC128B.128 [R225+0xb100], [R10.64], !P3 ;  /* 0x0b1000000ae16fae */ /* 0x0003e6000d901d4c */
[----:B------:R-:W4:Y:S03]  /*8250*/  MUFU.TANH R24, R24 ;  /* 0x0000001800187308 */ /* 0x000f260000002400 */
[----:B------:R1:W-:Y:S01]  /*8260*/  @P6 LDGSTS.E.BYPASS.LTC128B.128 [R225+0xd100], [R8.64], !P2 ;  /* 0x0d10000008e16fae */ /* 0x0003e2000d101d4c */
[----:B------:R-:W-:Y:S05]  /*8270*/  FMUL.FTZ R27, R30, c[0x0][0x320] ;  /* 0x0000c8001e1b7a20 */ /* 0x000fea0000410000 */
[----:B------:R1:W-:Y:S01]  /*8280*/  @P6 LDGSTS.E.BYPASS.LTC128B.128 [R225+0xf100], [R6.64], !P1 ;  /* 0x0f10000006e16fae */ /* 0x0003e2000c901d4c */
[----:B------:R-:W1:Y:S05]  /*8290*/  MUFU.TANH R23, R23 ;  /* 0x0000001700177308 */ /* 0x000e6a0000002400 */
[----:B------:R-:W0:Y:S05]  /*82a0*/  LDGDEPBAR ;  /* 0x00000000000079af */ /* 0x000e2a0000000000 */
[----:B------:R-:W1:Y:S10]  /*82b0*/  MUFU.TANH R27, R27 ;  /* 0x0000001b001b7308 */ /* 0x000e740000002400 */
[----:B------:R-:W1:Y:S10]  /*82c0*/  MUFU.TANH R26, R26 ;  /* 0x0000001a001a7308 */ /* 0x000e740000002400 */
[----:B------:R-:W1:Y:S10]  /*82d0*/  MUFU.TANH R22, R22 ;  /* 0x0000001600167308 */ /* 0x000e740000002400 */
[----:B------:R1:W1:Y:S10]  /*82e0*/  MUFU.TANH R16, R33 ;  /* 0x0000002100107308 */ /* 0x0002740000002400 */
[----:B------:R-:W1:Y:S10]  /*82f0*/  MUFU.TANH R14, R14 ;  /* 0x0000000e000e7308 */ /* 0x000e740000002400 */
[----:B------:R1:W1:Y:S01]  /*8300*/  MUFU.TANH R135, R35 ;  /* 0x0000002300877308 */ /* 0x0002620000002400 */
[----:B---3--:R-:W-:Y:S04]  /*8310*/  IADD3 R0, -R28, 0x1, -R5 ;  /* 0x000000011c007810 */ /* 0x008fe80007ffe905 */
[----:B------:R-:W-:Y:S04]  /*8320*/  IADD3 R0, R0, c[0x0][0x1d0], RZ ;  /* 0x0000740000007a10 */ /* 0x000fe80007ffe0ff */
[----:B------:R-:W-:Y:S04]  /*8330*/  IADD3 R0, R0, -c[0x0][0x168], RZ ;  /* 0x80005a0000007a10 */ /* 0x000fe80007ffe0ff */
[C---:B-1----:R-:W-:Y:S01]  /*8340*/  IADD3 R7, R0.reuse, c[0x0][0x328], RZ ;  /* 0x0000ca0000077a10 */ /* 0x042fe20007ffe0ff */
[----:B-----5:R-:W-:Y:S01]  /*8350*/  @P0 IMAD.MOV.U32 R4, RZ, RZ, R29 ;  /* 0x000000ffff040224 */ /* 0x020fe200078e001d */
[----:B------:R-:W-:Y:S02]  /*8360*/  PLOP3.LUT P0, PT, PT, PT, UP1, 0x40, 0x0 ;  /* 0x000000000000781c */ /* 0x000fe40003f0e818 */
[----:B------:R-:W-:Y:S02]  /*8370*/  IADD3 R6, R0, UR6, RZ ;  /* 0x0000000600067c10 */ /* 0x000fe4000fffe0ff */
[----:B------:R-:W1:Y:S02]  /*8380*/  SHFL.IDX PT, R3, R4, RZ, 0x1c1f ;  /* 0x001c1fff04037589 */ /* 0x000e6400000e0000 */
[--C-:B-1----:R-:W-:Y:S02]  /*8390*/  IMAD.IADD R2, R7, 0x1, R3.reuse ;  /* 0x0000000107027824 */ /* 0x102fe400078e0203 */
[----:B------:R-:W-:Y:S05]  /*83a0*/  IMAD.IADD R0, R6, 0x1, R3 ;  /* 0x0000000106007824 */ /* 0x000fea00078e0203 */
[----:B------:R-:W-:-:S05]  /*83b0*/  @P0 BRA `(.L_x_1605) ;  /* 0x0000019000000947 */ /* 0x000fca0003800000 */
[----:B--2-4-:R-:W-:Y:S01]  /*83c0*/  IADD3 R3, R3, c[0x0][0x1d0], RZ ;  /* 0x0000740003037a10 */ /* 0x014fe20007ffe0ff */
        /* <DEDUP_REMOVED lines=13> */
.L_x_1607:
[----:B------:R-:W-:Y:S04]  /*84a0*/  MOV R8, c[0x0][0x32c] ;  /* 0x0000cb0000087a02 */ /* 0x000fe80000000f00 */
[----:B------:R-:W-:Y:S11]  /*84b0*/  ISETP.NE.AND P0, PT, R8, 0x1, PT ;  /* 0x000000010800780c */ /* 0x000ff60003f05270 */
[----:B------:R-:W-:Y:S02]  /*84c0*/  @!UPT UIADD3 URZ, URZ, URZ, URZ ;  /* 0x0000003f3f3ff290 */ /* 0x000fe4000fffe03f */
[----:B------:R-:W-:Y:S05]  /*84d0*/  @P0 IMAD.HI.U32 R8, R3, c[0x0][0x330], RZ ;  /* 0x0000cc0003080a27 */ /* 0x000fea00078e00ff */
[----:B------:R-:W-:Y:S02]  /*84e0*/  @P0 SHF.R.U32.HI R3, RZ, c[0x0][0x334], R8 ;  /* 0x0000cd00ff030a19 */ /* 0x000fe40000011608 */
.L_x_1608:
[----:B------:R-:W-:Y:S05]  /*84f0*/  BSYNC B0 ;  /* 0x0000000000007941 */ /* 0x000fea0003800000 */
.L_x_1606:
[----:B------:R-:W-:Y:S04]  /*8500*/  IMAD R3, R3, c[0x0][0x32c], -R5 ;  /* 0x0000cb0003037a24 */ /* 0x000fe800078e0a05 */
[----:B------:R-:W-:Y:S05]  /*8510*/  IMAD.IADD R3, R3, 0x1, -R28 ;  /* 0x0000000103037824 */ /* 0x000fea00078e0a1c */
[----:B------:R-:W-:Y:S02]  /*8520*/  IADD3 R8, R3, c[0x0][0x32c], RZ ;  /* 0x0000cb0003087a10 */ /* 0x000fe40007ffe0ff */
[----:B------:R-:W-:Y:S02]  /*8530*/  IMNMX R0, R0, R3, !PT ;  /* 0x0000000300007217 */ /* 0x000fe40007800200 */
[----:B------:R-:W-:Y:S02]  /*8540*/  IMNMX R2, R2, R8, PT ;  /* 0x0000000802027217 */ /* 0x000fe40003800200 */
.L_x_1605:
[----:B--2-4-:R-:W-:Y:S01]  /*8550*/  ISETP.GT.AND P0, PT, R224, -0x1, PT ;  /* 0xffffffffe000780c */ /* 0x014fe20003f04270 */
[----:B------:R-:W1:Y:S03]  /*8560*/  SHFL.IDX PT, R3, R4, 0x1, 0x1c1f ;  /* 0x003c1f0004037f89 */ /* 0x000e6600000e0000 */
[C---:B------:R-:W-:Y:S02]  /*8570*/  ISETP.GT.AND P5, PT, R0.reuse, RZ, P0 ;  /* 0x000000ff0000720c */ /* 0x040fe400007a4270 */
[----:B------:R-:W-:Y:S02]  /*8580*/  ISETP.GT.AND P6, PT, R0, 0x1, P0 ;  /* 0x000000010000780c */ /* 0x000fe400007c4270 */
[C---:B------:R-:W-:Y:S02]  /*8590*/  ISETP.LT.OR P5, PT, R2.reuse, 0x1, P5 ;  /* 0x000000010200780c */ /* 0x040fe40002fa1670 */
[----:B------:R-:W-:Y:S02]  /*85a0*/  ISETP.LT.OR P6, PT, R2, 0x2, P6 ;  /* 0x000000020200780c */ /* 0x000fe400037c1670 */
[----:B------:R-:W-:Y:S02]  /*85b0*/  FSEL R8, R180, -INF , !P5 ;  /* 0xff800000b4087808 */ /* 0x000fe40006800000 */
[----:B------:R-:W-:Y:S02]  /*85c0*/  ISETP.GT.AND P5, PT, R0, 0x8, P0 ;  /* 0x000000080000780c */ /* 0x000fe400007a4270 */
[----:B------:R-:W-:Y:S02]  /*85d0*/  FSEL R10, R179, -INF , !P6 ;  /* 0xff800000b30a7808 */ /* 0x000fe40007000000 */
[----:B------:R-:W-:Y:S02]  /*85e0*/  ISETP.LT.OR P5, PT, R2, 0x9, P5 ;  /* 0x000000090200780c */ /* 0x000fe40002fa1670 */
[C---:B------:R-:W-:Y:S02]  /*85f0*/  ISETP.GT.AND P6, PT, R0.reuse, 0x9, P0 ;  /* 0x000000090000780c */ /* 0x040fe400007c4270 */
[----:B------:R-:W-:Y:S02]  /*8600*/  FSEL R9, R177, -INF , !P5 ;  /* 0xff800000b1097808 */ /* 0x000fe40006800000 */
[----:B------:R-:W-:Y:S02]  /*8610*/  ISETP.GT.AND P5, PT, R0, 0x10, P0 ;  /* 0x000000100000780c */ /* 0x000fe400007a4270 */
[C---:B------:R-:W-:Y:S02]  /*8620*/  ISETP.LT.OR P6, PT, R2.reuse, 0xa, P6 ;  /* 0x0000000a0200780c */ /* 0x040fe400037c1670 */
[----:B------:R-:W-:Y:S02]  /*8630*/  ISETP.LT.OR P5, PT, R2, 0x11, P5 ;  /* 0x000000110200780c */ /* 0x000fe40002fa1670 */
[----:B------:R-:W-:Y:S02]  /*8640*/  FSEL R11, R176, -INF , !P6 ;  /* 0xff800000b00b7808 */ /* 0x000fe40007000000 */
[----:B------:R-:W-:Y:S02]  /*8650*/  FSEL R173, R173, -INF , !P5 ;  /* 0xff800000adad7808 */ /* 0x000fe40006800000 */
[C---:B------:R-:W-:Y:S02]  /*8660*/  ISETP.GT.AND P5, PT, R0.reuse, 0x18, P0 ;  /* 0x000000180000780c */ /* 0x040fe400007a4270 */
        /* <DEDUP_REMOVED lines=13> */
[----:B------:R-:W-:Y:S02]  /*8740*/  ISETP.GT.AND P6, PT, R0, 0x21, P0 ;  /* 0x000000210000780c */ /* 0x000fe400007c4270 */
        /* <DEDUP_REMOVED lines=13> */
[----:B------:R-:W-:Y:S02]  /*8820*/  PLOP3.LUT P5, PT, PT, PT, UP1, 0x40, 0x0 ;  /* 0x000000000000781c */ /* 0x000fe40003fae818 */
[----:B------:R-:W-:Y:S04]  /*8830*/  ISETP.LT.OR P6, PT, R2, 0x32, P6 ;  /* 0x000000320200780c */ /* 0x000fe800037c1670 */
[----:B------:R-:W-:Y:S02]  /*8840*/  FSEL R195, R23, -INF , !P6 ;  /* 0xff80000017c37808 */ /* 0x000fe40007000000 */
[----:B------:R-:W-:Y:S01]  /*8850*/  ISETP.GT.AND P6, PT, R0, 0x39, P0 ;  /* 0x000000390000780c */ /* 0x000fe200007c4270 */
[--C-:B-1----:R-:W-:Y:S03]  /*8860*/  IMAD.IADD R0, R6, 0x1, R3.reuse ;  /* 0x0000000106007824 */ /* 0x102fe600078e0203 */
[----:B------:R-:W-:Y:S01]  /*8870*/  ISETP.LT.OR P6, PT, R2, 0x3a, P6 ;  /* 0x0000003a0200780c */ /* 0x000fe200037c1670 */
[----:B------:R-:W-:Y:S03]  /*8880*/  IMAD.IADD R2, R7, 0x1, R3 ;  /* 0x0000000107027824 */ /* 0x000fe600078e0203 */
[----:B------:R-:W-:Y:S01]  /*8890*/  FSEL R226, R16, -INF , !P6 ;  /* 0xff80000010e27808 */ /* 0x000fe20007000000 */
        /* <DEDUP_REMOVED lines=15> */
.L_x_1611:
[----:B------:R-:W-:Y:S04]  /*8990*/  MOV R4, c[0x0][0x32c] ;  /* 0x0000cb0000047a02 */ /* 0x000fe80000000f00 */
[----:B------:R-:W-:Y:S11]  /*89a0*/  ISETP.NE.AND P5, PT, R4, 0x1, PT ;  /* 0x000000010400780c */ /* 0x000ff60003fa5270 */
[----:B------:R-:W-:Y:S02]  /*89b0*/  @!UPT UIADD3 URZ, URZ, URZ, URZ ;  /* 0x0000003f3f3ff290 */ /* 0x000fe4000fffe03f */
[----:B------:R-:W-:Y:S05]  /*89c0*/  @P5 IMAD.HI.U32 R4, R3, c[0x0][0x330], RZ ;  /* 0x0000cc0003045a27 */ /* 0x000fea00078e00ff */
[----:B------:R-:W-:Y:S02]  /*89d0*/  @P5 SHF.R.U32.HI R3, RZ, c[0x0][0x334], R4 ;  /* 0x0000cd00ff035a19 */ /* 0x000fe40000011604 */
.L_x_1612:
[----:B------:R-:W-:Y:S05]  /*89e0*/  BSYNC B0 ;  /* 0x0000000000007941 */ /* 0x000fea0003800000 */
.L_x_1610:
[----:B------:R-:W-:Y:S04]  /*89f0*/  IMAD R5, R3, c[0x0][0x32c], -R5 ;  /* 0x0000cb0003057a24 */ /* 0x000fe800078e0a05 */
[----:B------:R-:W-:Y:S05]  /*8a00*/  IMAD.IADD R5, R5, 0x1, -R28 ;  /* 0x0000000105057824 */ /* 0x000fea00078e0a1c */
[----:B------:R-:W-:Y:S02]  /*8a10*/  IADD3 R3, R5, c[0x0][0x32c], RZ ;  /* 0x0000cb0005037a10 */ /* 0x000fe40007ffe0ff */
[----:B------:R-:W-:Y:S02]  /*8a20*/  IMNMX R0, R0, R5, !PT ;  /* 0x0000000500007217 */ /* 0x000fe40007800200 */
[----:B------:R-:W-:Y:S02]  /*8a30*/  IMNMX R2, R2, R3, PT ;  /* 0x0000000302027217 */ /* 0x000fe40003800200 */
.L_x_1609:
[----:B------:R-:W-:Y:S01]  /*8a40*/  FMNMX.FTZ R3, R8, R133, !PT ;  /* 0x0000008508037209 */ /* 0x000fe20007810000 */
[----:B------:R-:W-:Y:S01]  /*8a50*/  LDSM.16.MT88.4 R20, [R198+0x100] ;  /* 0x00010000c614783b */ /* 0x000fe20000004200 */
[----:B------:R-:W-:Y:S02]  /*8a60*/  ISETP.GT.AND P5, PT, R0, RZ, P0 ;  /* 0x000000ff0000720c */ /* 0x000fe400007a4270 */
[----:B------:R-:W-:Y:S02]  /*8a70*/  FMNMX.FTZ R3, R10, R3, !PT ;  /* 0x000000030a037209 */ /* 0x000fe40007810000 */
[----:B------:R-:W-:Y:S02]  /*8a80*/  ISETP.GT.AND P6, PT, R0, 0x1, P0 ;  /* 0x000000010000780c */ /* 0x000fe400007c4270 */
[----:B------:R-:W-:Y:S01]  /*8a90*/  FMNMX.FTZ R3, R9, R3, !PT ;  /* 0x0000000309037209 */ /* 0x000fe20007810000 */
[----:B------:R-:W-:Y:S01]  /*8aa0*/  LDSM.16.MT88.4 R28, [R200+0x100] ;  /* 0x00010000c81c783b */ /* 0x000fe20000004200 */
[----:B------:R-:W-:Y:S02]  /*8ab0*/  ISETP.LT.OR P5, PT, R2, 0x1, P5 ;  /* 0x000000010200780c */ /* 0x000fe40002fa1670 */
[----:B------:R-:W-:Y:S02]  /*8ac0*/  FMNMX.FTZ R3, R11, R3, !PT ;  /* 0x000000030b037209 */ /* 0x000fe40007810000 */
[----:B------:R-:W-:Y:S02]  /*8ad0*/  FSEL R4, R192, -INF , !P5 ;  /* 0xff800000c0047808 */ /* 0x000fe40006800000 */
[----:B------:R-:W-:Y:S02]  /*8ae0*/  FMNMX.FTZ R3, R173, R3, !PT ;  /* 0x00000003ad037209 */ /* 0x000fe40007810000 */
[----:B------:R-:W-:Y:S02]  /*8af0*/  ISETP.GT.AND P5, PT, R0, 0x8, P0 ;  /* 0x000000080000780c */ /* 0x000fe400007a4270 */
[----:B------:R-:W-:Y:S02]  /*8b00*/  FMNMX.FTZ R3, R176, R3, !PT ;  /* 0x00000003b0037209 */ /* 0x000fe40007810000 */
[C---:B------:R-:W-:Y:S02]  /*8b10*/  ISETP.LT.OR P6, PT, R2.reuse, 0x2, P6 ;  /* 0x000000020200780c */ /* 0x040fe400037c1670 */
[----:B------:R-:W-:Y:S02]  /*8b20*/  FMNMX.FTZ R3, R177, R3, !PT ;  /* 0x00000003b1037209 */ /* 0x000fe40007810000 */
[----:B------:R-:W-:Y:S02]  /*8b30*/  ISETP.LT.OR P5, PT, R2, 0x9, P5 ;  /* 0x000000090200780c */ /* 0x000fe40002fa1670 */
[----:B------:R-:W-:Y:S02]  /*8b40*/  FSEL R6, R193, -INF , !P6 ;  /* 0xff800000c1067808 */ /* 0x000fe40007000000 */
[----:B------:R-:W-:Y:S02]  /*8b50*/  ISETP.GT.AND P6, PT, R0, 0x9, P0 ;  /* 0x000000090000780c */ /* 0x000fe400007c4270 */
[----:B------:R-:W-:Y:S02]  /*8b60*/  FMNMX.FTZ R12, R4, R134, !PT ;  /* 0x00000086040c7209 */ /* 0x000fe40007810000 */
[----:B------:R-:W-:Y:S02]  /*8b70*/  FMNMX.FTZ R3, R179, R3, !PT ;  /* 0x00000003b3037209 */ /* 0x000fe40007810000 */
[----:B------:R-:W-:Y:S02]  /*8b80*/  FSEL R5, R186, -INF , !P5 ;  /* 0xff800000ba057808 */ /* 0x000fe40006800000 */
[----:B------:R-:W-:Y:S02]  /*8b90*/  ISETP.GT.AND P5, PT, R0, 0x10, P0 ;  /* 0x000000100000780c */ /* 0x000fe400007a4270 */
[----:B------:R-:W-:Y:S02]  /*8ba0*/  ISETP.LT.OR P6, PT, R2, 0xa, P6 ;  /* 0x0000000a0200780c */ /* 0x000fe400037c1670 */
[----:B------:R-:W-:Y:S02]  /*8bb0*/  FMNMX.FTZ R12, R6, R12, !PT ;  /* 0x0000000c060c7209 */ /* 0x000fe40007810000 */
        /* <DEDUP_REMOVED lines=8> */
[C---:B------:R-:W-:Y:S02]  /*8c40*/  ISETP.LT.OR P6, PT, R2.reuse, 0x12, P6 ;  /* 0x000000120200780c */ /* 0x040fe400037c1670 */
        /* <DEDUP_REMOVED lines=28> */
[----:B------:R-:W-:Y:S01]  /*8e10*/  ISETP.GT.AND P5, PT, R0, 0x30, P0 ;  /* 0x000000300000780c */ /* 0x000fe200007a4270 */
        /* <DEDUP_REMOVED lines=10> */
[----:B------:R-:W-:Y:S02]  /*8ec0*/  ISETP.LT.OR P6, PT, R2, 0x32, P6 ;  /* 0x000000320200780c */ /* 0x000fe400037c1670 */
[----:B------:R-:W-:Y:S02]  /*8ed0*/  ISETP.GT.AND P0, PT, R0, 0x39, P0 ;  /* 0x000000390000780c */ /* 0x000fe40000704270 */
[----:B------:R-:W-:Y:S02]  /*8ee0*/  FMNMX.FTZ R0, R187, R12, !PT ;  /* 0x0000000cbb007209 */ /* 0x000fe40007810000 */
[----:B------:R-:W-:Y:S02]  /*8ef0*/  ISETP.LT.OR P5, PT, R2, 0x39, P5 ;  /* 0x000000390200780c */ /* 0x000fe40002fa1670 */
[----:B------:R-:W-:Y:S02]  /*8f00*/  FSEL R191, R26, -INF , !P6 ;  /* 0xff8000001abf7808 */ /* 0x000fe40007000000 */
[----:B------:R-:W-:Y:S02]  /*8f10*/  FSEL R192, R14, -INF , !P5 ;  /* 0xff8000000ec07808 */ /* 0x000fe40006800000 */
[----:B------:R-:W-:Y:S02]  /*8f20*/  ISETP.LT.OR P0, PT, R2, 0x3a, P0 ;  /* 0x0000003a0200780c */ /* 0x000fe40000701670 */
[----:B------:R-:W-:Y:S02]  /*8f30*/  FMNMX.FTZ R0, R191, R0, !PT ;  /* 0x00000000bf007209 */ /* 0x000fe40007810000 */
[----:B------:R-:W-:Y:S02]  /*8f40*/  FSEL R135, R135, -INF , !P0 ;  /* 0xff80000087877808 */ /* 0x000fe40004000000 */
[----:B------:R-:W-:Y:S02]  /*8f50*/  FMNMX.FTZ R0, R192, R0, !PT ;  /* 0x00000000c0007209 */ /* 0x000fe40007810000 */
[----:B-1----:R-:W-:Y:S02]  /*8f60*/  FMNMX.FTZ R3, R3, R13, !PT ;  /* 0x0000000d03037209 */ /* 0x002fe40007810000 */
[----:B------:R-:W-:Y:S01]  /*8f70*/  FMNMX.FTZ R0, R135, R0, !PT ;  /* 0x0000000087007209 */ /* 0x000fe20007810000 */
[----:B------:R-:W-:Y:S08]  /*8f80*/  LDSM.16.MT88.4 R12, [R197+0x100] ;  /* 0x00010000c50c783b */ /* 0x000ff00000004200 */
[----:B------:R-:W1:Y:S08]  /*8f90*/  SHFL.BFLY PT, R2, R0, 0x2, 0x1f ;  /* 0x0c401f0000027f89 */ /* 0x000e7000000e0000 */
[----:B------:R-:W2:Y:S01]  /*8fa0*/  SHFL.BFLY PT, R132, R3, 0x1, 0x1f ;  /* 0x0c201f0003847f89 */ /* 0x000ea200000e0000 */
[----:B-1----:R-:W-:Y:S02]  /*8fb0*/  FMNMX.FTZ R2, R0, R2, !PT ;  /* 0x0000000200027209 */ /* 0x002fe40007810000 */
[----:B--2---:R-:W-:Y:S05]  /*8fc0*/  FMNMX.FTZ R132, R3, R132, !PT ;  /* 0x0000008403847209 */ /* 0x004fea0007810000 */
[----:B------:R-:W1:Y:S01]  /*8fd0*/  SHFL.BFLY PT, R3, R2, 0x1, 0x1f ;  /* 0x0c201f0002037f89 */ /* 0x000e6200000e0000 */
[C---:B------:R-:W-:Y:S01]  /*8fe0*/  FSETP.NEU.FTZ.AND P0, PT, R132.reuse, -INF , PT ;  /* 0xff8000008400780b */ /* 0x040fe20003f1d000 */
[C---:B------:R-:W-:Y:S03]  /*8ff0*/  FMUL.FTZ R172, R132.reuse, c[0x0][0x2d0] ;  /* 0x0000b40084ac7a20 */ /* 0x040fe60000410000 */
[----:B------:R-:W-:Y:S02]  /*9000*/  FSEL R0, R132, RZ, P0 ;  /* 0x000000ff84007208 */ /* 0x000fe40000000000 */
[----:B------:R-:W-:Y:S03]  /*9010*/  FSEL R172, R172, RZ, P0 ;  /* 0x000000ffacac7208 */ /* 0x000fe60000000000 */
[----:B------:R-:W-:Y:S02]  /*9020*/  FADD.FTZ R0, -R0, R133 ;  /* 0x0000008500007221 */ /* 0x000fe40000010100 */
[--C-:B------:R-:W-:Y:S02]  /*9030*/  FFMA.FTZ R8, R8, c[0x0][0x2d0], -R172.reuse ;  /* 0x0000b40008087a23 */ /* 0x100fe400000108ac */
[----:B------:R-:W-:Y:S02]  /*9040*/  FMUL.FTZ R0, R0, c[0x0][0x2d0] ;  /* 0x0000b40000007a20 */ /* 0x000fe40000410000 */
[--C-:B------:R-:W-:Y:S01]  /*9050*/  FFMA.FTZ R10, R10, c[0x0][0x2d0], -R172.reuse ;  /* 0x0000b4000a0a7a23 */ /* 0x100fe200000108ac */
[----:B------:R-:W-:Y:S01]  /*9060*/  MUFU.EX2 R237, R8 ;  /* 0x0000000800ed7308 */ /* 0x000fe20000000800 */
[--C-:B------:R-:W-:Y:S02]  /*9070*/  FFMA.FTZ R9, R9, c[0x0][0x2d0], -R172.reuse ;  /* 0x0000b40009097a23 */ /* 0x100fe400000108ac */
[----:B------:R-:W-:Y:S01]  /*9080*/  FFMA.FTZ R11, R11, c[0x0][0x2d0], -R172 ;  /* 0x0000b4000b0b7a23 */ /* 0x000fe200000108ac */
[----:B-1----:R-:W-:Y:S06]  /*9090*/  FMNMX.FTZ R3, R2, R3, !PT ;  /* 0x0000000302037209 */ /* 0x002fec0007810000 */
[----:B------:R1:W2:Y:S01]  /*90a0*/  MUFU.EX2 R2, R0 ;  /* 0x0000000000027308 */ /* 0x0002a20000000800 */
[C---:B------:R-:W-:Y:S01]  /*90b0*/  FSETP.NEU.FTZ.AND P0, PT, R3.reuse, -INF , PT ;  /* 0xff8000000300780b */ /* 0x040fe20003f1d000 */
[----:B------:R-:W-:Y:S05]  /*90c0*/  FMUL.FTZ R133, R3, c[0x0][0x2d0] ;  /* 0x0000b40003857a20 */ /* 0x000fea0000410000 */
[----:B------:R-:W-:Y:S03]  /*90d0*/  FSEL R133, R133, RZ, P0 ;  /* 0x000000ff85857208 */ /* 0x000fe60000000000 */
[----:B------:R-:W3:Y:S02]  /*90e0*/  MUFU.EX2 R240, R10 ;  /* 0x0000000a00f07308 */ /* 0x000ee40000000800 */
[--C-:B------:R-:W-:Y:S02]  /*90f0*/  FFMA.FTZ R4, R4, c[0x0][0x2d0], -R133.reuse ;  /* 0x0000b40004047a23 */ /* 0x100fe40000010885 */
[--C-:B------:R-:W-:Y:S02]  /*9100*/  FFMA.FTZ R6, R6, c[0x0][0x2d0], -R133.reuse ;  /* 0x0000b40006067a23 */ /* 0x100fe40000010885 */
[--C-:B------:R-:W-:Y:S02]  /*9110*/  FFMA.FTZ R5, R5, c[0x0][0x2d0], -R133.reuse ;  /* 0x0000b40005057a23 */ /* 0x100fe40000010885 */
[--C-:B------:R-:W-:Y:S02]  /*9120*/  FFMA.FTZ R7, R7, c[0x0][0x2d0], -R133.reuse ;  /* 0x0000b40007077a23 */ /* 0x100fe40000010885 */
[----:B------:R4:W-:Y:S01]  /*9130*/  MUFU.EX2 R239, R9 ;  /* 0x0000000900ef7308 */ /* 0x0009e20000000800 */
[----:B-1----:R-:W-:Y:S01]  /*9140*/  FSEL R0, R3, RZ, P0 ;  /* 0x000000ff03007208 */ /* 0x002fe20000000000 */
[----:B--2---:R-:W-:Y:S01]  /*9150*/  FMUL.FTZ R8, R2, R140 ;  /* 0x0000008c02087220 */ /* 0x004fe20000410000 */
[----:B------:R-:W-:Y:S01]  /*9160*/  ISETP.GT.AND P0, PT, R224, UR4, PT ;  /* 0x00000004e0007c0c */ /* 0x000fe2000bf04270 */
[----:B------:R-:W-:Y:S02]  /*9170*/  FMUL.FTZ R16, R2, R148 ;  /* 0x0000009402107220 */ /* 0x000fe40000410000 */
[----:B------:R-:W-:Y:S04]  /*9180*/  FADD.FTZ R0, -R0, R134 ;  /* 0x0000008600007221 */ /* 0x000fe80000010100 */
[----:B------:R-:W1:Y:S01]  /*9190*/  MUFU.EX2 R238, R11 ;  /* 0x0000000b00ee7308 */ /* 0x000e620000000800 */
[----:B------:R-:W-:Y:S02]  /*91a0*/  FMUL.FTZ R17, R2, R149 ;  /* 0x0000009502117220 */ /* 0x000fe40000410000 */
[----:B------:R-:W-:Y:S01]  /*91b0*/  FMUL.FTZ R0, R0, c[0x0][0x2d0] ;  /* 0x0000b40000007a20 */ /* 0x000fe20000410000 */
[----:B---3--:R-:W-:Y:S01]  /*91c0*/  F2FP.PACK_AB R168, R240, R237 ;  /* 0x000000edf0a8723e */ /* 0x008fe200000000ff */
[C---:B------:R-:W-:Y:S02]  /*91d0*/  FMUL.FTZ R24, R2.reuse, R156 ;  /* 0x0000009c02187220 */ /* 0x040fe40000410000 */
[C---:B------:R-:W-:Y:S02]  /*91e0*/  FMUL.FTZ R25, R2.reuse, R157 ;  /* 0x0000009d02197220 */ /* 0x040fe40000410000 */
[C---:B------:R-:W-:Y:S01]  /*91f0*/  FMUL.FTZ R32, R2.reuse, R164 ;  /* 0x000000a402207220 */ /* 0x040fe20000410000 */
[----:B------:R2:W-:Y:S01]  /*9200*/  MUFU.EX2 R229, R4 ;  /* 0x0000000400e57308 */ /* 0x0005e20000000800 */
[C---:B------:R-:W-:Y:S02]  /*9210*/  FMUL.FTZ R33, R2.reuse, R165 ;  /* 0x000000a502217220 */ /* 0x040fe40000410000 */
[C---:B------:R-:W-:Y:S02]  /*9220*/  FMUL.FTZ R36, R2.reuse, R36 ;  /* 0x0000002402247220 */ /* 0x040fe40000410000 */
[C---:B----4-:R-:W-:Y:S02]  /*9230*/  FMUL.FTZ R9, R2.reuse, R141 ;  /* 0x0000008d02097220 */ /* 0x050fe40000410000 */
[C---:B------:R-:W-:Y:S02]  /*9240*/  FMUL.FTZ R37, R2.reuse, R37 ;  /* 0x0000002502257220 */ /* 0x040fe40000410000 */
[C---:B------:R-:W-:Y:S01]  /*9250*/  FMUL.FTZ R40, R2.reuse, R40 ;  /* 0x0000002802287220 */ /* 0x040fe20000410000 */
[----:B------:R-:W3:Y:S01]  /*9260*/  MUFU.EX2 R228, R6 ;  /* 0x0000000600e47308 */ /* 0x000ee20000000800 */
[C---:B------:R-:W-:Y:S02]  /*9270*/  FMUL.FTZ R41, R2.reuse, R41 ;  /* 0x0000002902297220 */ /* 0x040fe40000410000 */
[----:B------:R-:W-:Y:S01]  /*9280*/  FMUL.FTZ R44, R2, R44 ;  /* 0x0000002c022c7220 */ /* 0x000fe20000410000 */
[----:B-1----:R-:W-:Y:S01]  /*9290*/  F2FP.PACK_AB R170, R238, R239 ;  /* 0x000000efeeaa723e */ /* 0x002fe200000000ff */
[C---:B------:R-:W-:Y:S02]  /*92a0*/  FMUL.FTZ R45, R2.reuse, R45 ;  /* 0x0000002d022d7220 */ /* 0x040fe40000410000 */
[C---:B------:R-:W-:Y:S02]  /*92b0*/  FMUL.FTZ R48, R2.reuse, R48 ;  /* 0x0000003002307220 */ /* 0x040fe40000410000 */
[C---:B------:R-:W-:Y:S01]  /*92c0*/  FMUL.FTZ R49, R2.reuse, R49 ;  /* 0x0000003102317220 */ /* 0x040fe20000410000 */
[----:B------:R1:W-:Y:S01]  /*92d0*/  MUFU.EX2 R227, R5 ;  /* 0x0000000500e37308 */ /* 0x0003e20000000800 */
[C---:B------:R-:W-:Y:S02]  /*92e0*/  FMUL.FTZ R52, R2.reuse, R52 ;  /* 0x0000003402347220 */ /* 0x040fe40000410000 */
[C---:B------:R-:W-:Y:S02]  /*92f0*/  FMUL.FTZ R53, R2.reuse, R53 ;  /* 0x0000003502357220 */ /* 0x040fe40000410000 */
[C---:B--2---:R-:W-:Y:S02]  /*9300*/  FMUL.FTZ R4, R2.reuse, R136 ;  /* 0x0000008802047220 */ /* 0x044fe40000410000 */
[C---:B------:R-:W-:Y:S02]  /*9310*/  FMUL.FTZ R56, R2.reuse, R56 ;  /* 0x0000003802387220 */ /* 0x040fe40000410000 */
[C---:B------:R-:W-:Y:S01]  /*9320*/  FMUL.FTZ R57, R2.reuse, R57 ;  /* 0x0000003902397220 */ /* 0x040fe20000410000 */
[----:B------:R-:W2:Y:S01]  /*9330*/  MUFU.EX2 R193, R7 ;  /* 0x0000000700c17308 */ /* 0x000ea20000000800 */
[C---:B------:R-:W-:Y:S02]  /*9340*/  FMUL.FTZ R60, R2.reuse, R60 ;  /* 0x0000003c023c7220 */ /* 0x040fe40000410000 */
[----:B------:R-:W-:Y:S01]  /*9350*/  FMUL.FTZ R61, R2, R61 ;  /* 0x0000003d023d7220 */ /* 0x000fe20000410000 */
[----:B---3--:R-:W-:Y:S01]  /*9360*/  F2FP.PACK_AB R169, R228, R229 ;  /* 0x000000e5e4a9723e */ /* 0x008fe200000000ff */
[C---:B------:R-:W-:Y:S02]  /*9370*/  FMUL.FTZ R64, R2.reuse, R64 ;  /* 0x0000004002407220 */ /* 0x040fe40000410000 */
[C---:B------:R-:W-:Y:S02]  /*9380*/  FMUL.FTZ R65, R2.reuse, R65 ;  /* 0x0000004102417220 */ /* 0x040fe40000410000 */
[C---:B------:R-:W-:Y:S01]  /*9390*/  FMUL.FTZ R68, R2.reuse, R68 ;  /* 0x0000004402447220 */ /* 0x040fe20000410000 */
[----:B------:R-:W3:Y:S01]  /*93a0*/  MUFU.EX2 R0, R0 ;  /* 0x0000000000007308 */ /* 0x000ee20000000800 */
[C---:B------:R-:W-:Y:S02]  /*93b0*/  FMUL.FTZ R69, R2.reuse, R69 ;  /* 0x0000004502457220 */ /* 0x040fe40000410000 */
[C---:B------:R-:W-:Y:S02]  /*93c0*/  FMUL.FTZ R72, R2.reuse, R72 ;  /* 0x0000004802487220 */ /* 0x040fe40000410000 */
[C---:B-1----:R-:W-:Y:S02]  /*93d0*/  FMUL.FTZ R5, R2.reuse, R137 ;  /* 0x0000008902057220 */ /* 0x042fe40000410000 */
[C---:B------:R-:W-:Y:S02]  /*93e0*/  FMUL.FTZ R73, R2.reuse, R73 ;  /* 0x0000004902497220 */ /* 0x040fe40000410000 */
[C---:B------:R-:W-:Y:S02]  /*93f0*/  FMUL.FTZ R76, R2.reuse, R76 ;  /* 0x0000004c024c7220 */ /* 0x040fe40000410000 */
[C---:B------:R-:W-:Y:S02]  /*9400*/  FMUL.FTZ R77, R2.reuse, R77 ;  /* 0x0000004d024d7220 */ /* 0x040fe40000410000 */
[C---:B------:R-:W-:Y:S01]  /*9410*/  FMUL.FTZ R80, R2.reuse, R80 ;  /* 0x0000005002507220 */ /* 0x040fe20000410000 */
[----:B--2---:R-:W-:Y:S01]  /*9420*/  F2FP.PACK_AB R171, R193, R227 ;  /* 0x000000e3c1ab723e */ /* 0x004fe200000000ff */
[C---:B------:R-:W-:Y:S02]  /*9430*/  FMUL.FTZ R81, R2.reuse, R81 ;  /* 0x0000005102517220 */ /* 0x040fe40000410000 */
[C---:B------:R-:W-:Y:S02]  /*9440*/  FMUL.FTZ R84, R2.reuse, R84 ;  /* 0x0000005402547220 */ /* 0x040fe40000410000 */
[C---:B------:R-:W-:Y:S02]  /*9450*/  FMUL.FTZ R85, R2.reuse, R85 ;  /* 0x0000005502557220 */ /* 0x040fe40000410000 */
[C---:B------:R-:W-:Y:S02]  /*9460*/  FMUL.FTZ R88, R2.reuse, R88 ;  /* 0x0000005802587220 */ /* 0x040fe40000410000 */
[----:B------:R-:W-:Y:S02]  /*9470*/  FMUL.FTZ R89, R2, R89 ;  /* 0x0000005902597220 */ /* 0x000fe40000410000 */
[C---:B---3--:R-:W-:Y:S02]  /*9480*/  FMUL.FTZ R6, R0.reuse, R138 ;  /* 0x0000008a00067220 */ /* 0x048fe40000410000 */
[C---:B------:R-:W-:Y:S02]  /*9490*/  FMUL.FTZ R7, R0.reuse, R139 ;  /* 0x0000008b00077220 */ /* 0x040fe40000410000 */
[----:B------:R-:W1:Y:S01]  /*94a0*/  LDSM.16.MT88.4 R136, [R199+0x100] ;  /* 0x00010000c788783b */ /* 0x000e620000004200 */
[C---:B------:R-:W-:Y:S02]  /*94b0*/  FMUL.FTZ R10, R0.reuse, R142 ;  /* 0x0000008e000a7220 */ /* 0x040fe40000410000 */
[C---:B------:R-:W-:Y:S02]  /*94c0*/  FMUL.FTZ R11, R0.reuse, R143 ;  /* 0x0000008f000b7220 */ /* 0x040fe40000410000 */
[C---:B------:R-:W-:Y:S03]  /*94d0*/  HMMA.16816.F32 R4, R168.reuse, R12, R4 ;  /* 0x0000000ca804723c */ /* 0x040fe60000001804 */
[----:B------:R-:W2:Y:S02]  /*94e0*/  LDSM.16.MT88.4 R140, [R197+0x2100] ;  /* 0x00210000c58c783b */ /* 0x000ea40000004200 */
        /* <DEDUP_REMOVED lines=14> */
[----:B------:R-:W-:Y:S01]  /*95d0*/  FMUL.FTZ R38, R0, R38 ;  /* 0x0000002600267220 */ /* 0x000fe20000410000 */
[----:B------:R-:W-:Y:S01]  /*95e0*/  LDSM.16.MT88.4 R156, [R197+0x2900] ;  /* 0x00290000c59c783b */ /* 0x000fe20000004200 */
[C---:B------:R-:W-:Y:S01]  /*95f0*/  FMUL.FTZ R20, R2.reuse, R152 ;  /* 0x0000009802147220 */ /* 0x040fe20000410000 */
[C---:B------:R-:W-:Y:S04]  /*9600*/  HMMA.16816.F32 R16, R168.reuse, R22, R16 ;  /* 0x00000016a810723c */ /* 0x040fe80000001810 */
[----:B------:R-:W-:Y:S02]  /*9610*/  FMUL.FTZ R21, R2, R153 ;  /* 0x0000009902157220 */ /* 0x000fe40000410000 */
[--C-:B------:R-:W-:Y:S01]  /*9620*/  FFMA.FTZ R134, R173, c[0x0][0x2d0], -R172.reuse ;  /* 0x0000b400ad867a23 */ /* 0x100fe200000108ac */
[----:B------:R-:W-:Y:S01]  /*9630*/  LDSM.16.MT88.4 R164, [R199+0x1900] ;  /* 0x00190000c7a4783b */ /* 0x000fe20000004200 */
[C---:B------:R-:W-:Y:S02]  /*9640*/  FMUL.FTZ R22, R0.reuse, R154 ;  /* 0x0000009a00167220 */ /* 0x040fe40000410000 */
[----:B------:R4:W-:Y:S02]  /*9650*/  MUFU.EX2 R236, R134 ;  /* 0x0000008600ec7308 */ /* 0x0009e40000000800 */
[C---:B------:R-:W-:Y:S02]  /*9660*/  FMUL.FTZ R23, R0.reuse, R155 ;  /* 0x0000009b00177220 */ /* 0x040fe40000410000 */
[C---:B------:R-:W-:Y:S01]  /*9670*/  FMUL.FTZ R39, R0.reuse, R39 ;  /* 0x0000002700277220 */ /* 0x040fe20000410000 */
[----:B------:R-:W-:Y:S01]  /*9680*/  LDSM.16.MT88.4 R152, [R199+0x900] ;  /* 0x00090000c798783b */ /* 0x000fe20000004200 */
[C---:B------:R-:W-:Y:S02]  /*9690*/  FMUL.FTZ R42, R0.reuse, R42 ;  /* 0x0000002a002a7220 */ /* 0x040fe40000410000 */
[C---:B------:R-:W-:Y:S01]  /*96a0*/  FMUL.FTZ R43, R0.reuse, R43 ;  /* 0x0000002b002b7220 */ /* 0x040fe20000410000 */
[C---:B------:R-:W-:Y:S03]  /*96b0*/  HMMA.16816.F32 R20, R168.reuse, R28, R20 ;  /* 0x0000001ca814723c */ /* 0x040fe60000001814 */
[C---:B------:R-:W-:Y:S02]  /*96c0*/  FMUL.FTZ R46, R0.reuse, R46 ;  /* 0x0000002e002e7220 */ /* 0x040fe40000410000 */
[----:B------:R-:W-:Y:S02]  /*96d0*/  FMUL.FTZ R47, R0, R47 ;  /* 0x0000002f002f7220 */ /* 0x000fe40000410000 */
[C---:B------:R-:W-:Y:S01]  /*96e0*/  FMUL.FTZ R28, R2.reuse, R160 ;  /* 0x000000a0021c7220 */ /* 0x040fe20000410000 */
[C---:B------:R-:W-:Y:S04]  /*96f0*/  HMMA.16816.F32 R24, R168.reuse, R30, R24 ;  /* 0x0000001ea818723c */ /* 0x040fe80000001818 */
[----:B------:R-:W-:Y:S02]  /*9700*/  FMUL.FTZ R29, R2, R161 ;  /* 0x000000a1021d7220 */ /* 0x000fe40000410000 */
[C---:B------:R-:W-:Y:S02]  /*9710*/  FMUL.FTZ R50, R0.reuse, R50 ;  /* 0x0000003200327220 */ /* 0x040fe40000410000 */
[C---:B------:R-:W-:Y:S04]  /*9720*/  FMUL.FTZ R30, R0.reuse, R162 ;  /* 0x000000a2001e7220 */ /* 0x040fe80000410000 */
[C---:B------:R-:W-:Y:S02]  /*9730*/  FMUL.FTZ R31, R0.reuse, R163 ;  /* 0x000000a3001f7220 */ /* 0x040fe40000410000 */
[----:B------:R-:W-:Y:S01]  /*9740*/  LDSM.16.MT88.4 R160, [R200+0x1900] ;  /* 0x00190000c8a0783b */ /* 0x000fe20000004200 */
[C---:B------:R-:W-:Y:S02]  /*9750*/  FMUL.FTZ R51, R0.reuse, R51 ;  /* 0x0000003300337220 */ /* 0x040fe40000410000 */
[C---:B------:R-:W-:Y:S02]  /*9760*/  FMUL.FTZ R54, R0.reuse, R54 ;  /* 0x0000003600367220 */ /* 0x040fe40000410000 */
[C---:B-1----:R-:W-:Y:S03]  /*9770*/  HMMA.16816.F32 R28, R168.reuse, R136, R28 ;  /* 0x00000088a81c723c */ /* 0x042fe6000000181c */
[C---:B------:R-:W-:Y:S02]  /*9780*/  FMUL.FTZ R55, R0.reuse, R55 ;  /* 0x0000003700377220 */ /* 0x040fe40000410000 */
[C---:B------:R-:W-:Y:S02]  /*9790*/  FMUL.FTZ R58, R0.reuse, R58 ;  /* 0x0000003a003a7220 */ /* 0x040fe40000410000 */
[----:B------:R-:W-:Y:S01]  /*97a0*/  FMUL.FTZ R59, R0, R59 ;  /* 0x0000003b003b7220 */ /* 0x000fe20000410000 */
[C---:B------:R-:W-:Y:S01]  /*97b0*/  HMMA.16816.F32 R32, R168.reuse, R138, R32 ;  /* 0x0000008aa820723c */ /* 0x040fe20000001820 */
[----:B------:R-:W1:Y:S03]  /*97c0*/  LDSM.16.MT88.4 R136, [R200+0x2100] ;  /* 0x00210000c888783b */ /* 0x000e660000004200 */
[--C-:B----4-:R-:W-:Y:S02]  /*97d0*/  FFMA.FTZ R134, R176, c[0x0][0x2d0], -R172.reuse ;  /* 0x0000b400b0867a23 */ /* 0x110fe400000108ac */
[C---:B------:R-:W-:Y:S02]  /*97e0*/  FMUL.FTZ R62, R0.reuse, R62 ;  /* 0x0000003e003e7220 */ /* 0x040fe40000410000 */
[C---:B--2---:R-:W-:Y:S01]  /*97f0*/  HMMA.16816.F32 R36, R168.reuse, R140, R36 ;  /* 0x0000008ca824723c */ /* 0x044fe20000001824 */
[----:B------:R2:W4:Y:S03]  /*9800*/  MUFU.EX2 R235, R134 ;  /* 0x0000008600eb7308 */ /* 0x0005260000000800 */
[C---:B------:R-:W-:Y:S02]  /*9810*/  FMUL.FTZ R63, R0.reuse, R63 ;  /* 0x0000003f003f7220 */ /* 0x040fe40000410000 */
[C---:B------:R-:W-:Y:S02]  /*9820*/  FMUL.FTZ R66, R0.reuse, R66 ;  /* 0x0000004200427220 */ /* 0x040fe40000410000 */
[C---:B------:R-:W-:Y:S01]  /*9830*/  HMMA.16816.F32 R40, R168.reuse, R142, R40 ;  /* 0x0000008ea828723c */ /* 0x040fe20000001828 */
[----:B------:R-:W5:Y:S03]  /*9840*/  LDSM.16.MT88.4 R140, [R199+0x2100] ;  /* 0x00210000c78c783b */ /* 0x000f660000004200 */
[C---:B------:R-:W-:Y:S02]  /*9850*/  FMUL.FTZ R67, R0.reuse, R67 ;  /* 0x0000004300437220 */ /* 0x040fe40000410000 */
[C---:B------:R-:W-:Y:S02]  /*9860*/  FMUL.FTZ R70, R0.reuse, R70 ;  /* 0x0000004600467220 */ /* 0x040fe40000410000 */
[C---:B---3--:R-:W-:Y:S04]  /*9870*/  HMMA.16816.F32 R44, R168.reuse, R144, R44 ;  /* 0x00000090a82c723c */ /* 0x048fe8000000182c */
[C---:B------:R-:W-:Y:S02]  /*9880*/  FMUL.FTZ R71, R0.reuse, R71 ;  /* 0x0000004700477220 */ /* 0x040fe40000410000 */
[C---:B------:R-:W-:Y:S02]  /*9890*/  FMUL.FTZ R74, R0.reuse, R74 ;  /* 0x0000004a004a7220 */ /* 0x040fe40000410000 */
[C---:B------:R-:W-:Y:S01]  /*98a0*/  HMMA.16816.F32 R48, R168.reuse, R146, R48 ;  /* 0x00000092a830723c */ /* 0x040fe20000001830 */
[----:B------:R-:W3:Y:S03]  /*98b0*/  LDSM.16.MT88.4 R144, [R197+0x4100] ;  /* 0x00410000c590783b */ /* 0x000ee60000004200 */
[--C-:B--2---:R-:W-:Y:S02]  /*98c0*/  FFMA.FTZ R134, R177, c[0x0][0x2d0], -R172.reuse ;  /* 0x0000b400b1867a23 */ /* 0x104fe400000108ac */
[C---:B------:R-:W-:Y:S02]  /*98d0*/  FMUL.FTZ R75, R0.reuse, R75 ;  /* 0x0000004b004b7220 */ /* 0x040fe40000410000 */
[----:B------:R2:W-:Y:S01]  /*98e0*/  MUFU.EX2 R234, R134 ;  /* 0x0000008600ea7308 */ /* 0x0005e20000000800 */
[C---:B-1----:R-:W-:Y:S03]  /*98f0*/  HMMA.16816.F32 R52, R168.reuse, R136, R52 ;  /* 0x00000088a834723c */ /* 0x042fe60000001834 */
[C---:B------:R-:W-:Y:S02]  /*9900*/  FMUL.FTZ R78, R0.reuse, R78 ;  /* 0x0000004e004e7220 */ /* 0x040fe40000410000 */
[C---:B------:R-:W-:Y:S02]  /*9910*/  FMUL.FTZ R79, R0.reuse, R79 ;  /* 0x0000004f004f7220 */ /* 0x040fe40000410000 */
[C---:B------:R-:W-:Y:S01]  /*9920*/  FMUL.FTZ R82, R0.reuse, R82 ;  /* 0x0000005200527220 */ /* 0x040fe20000410000 */
[C---:B------:R-:W-:Y:S01]  /*9930*/  HMMA.16816.F32 R56, R168.reuse, R138, R56 ;  /* 0x0000008aa838723c */ /* 0x040fe20000001838 */
[----:B------:R-:W1:Y:S03]  /*9940*/  LDSM.16.MT88.4 R136, [R198+0x4100] ;  /* 0x00410000c688783b */ /* 0x000e660000004200 */
[C---:B------:R-:W-:Y:S02]  /*9950*/  FMUL.FTZ R83, R0.reuse, R83 ;  /* 0x0000005300537220 */ /* 0x040fe40000410000 */
[C---:B------:R-:W-:Y:S02]  /*9960*/  FMUL.FTZ R86, R0.reuse, R86 ;  /* 0x0000005600567220 */ /* 0x040fe40000410000 */
[C---:B-----5:R-:W-:Y:S04]  /*9970*/  HMMA.16816.F32 R60, R168.reuse, R140, R60 ;  /* 0x0000008ca83c723c */ /* 0x060fe8000000183c */
[C---:B------:R-:W-:Y:S02]  /*9980*/  FMUL.FTZ R87, R0.reuse, R87 ;  /* 0x0000005700577220 */ /* 0x040fe40000410000 */
[C---:B------:R-:W-:Y:S02]  /*9990*/  FMUL.FTZ R90, R0.reuse, R90 ;  /* 0x0000005a005a7220 */ /* 0x040fe40000410000 */
[C---:B------:R-:W-:Y:S01]  /*99a0*/  HMMA.16816.F32 R64, R168.reuse, R142, R64 ;  /* 0x0000008ea840723c */ /* 0x040fe20000001840 */
[----:B------:R-:W5:Y:S03]  /*99b0*/  LDSM.16.MT88.4 R140, [R200+0x4100] ;  /* 0x00410000c88c783b */ /* 0x000f660000004200 */
[--C-:B--2---:R-:W-:Y:S02]  /*99c0*/  FFMA.FTZ R134, R179, c[0x0][0x2d0], -R172.reuse ;  /* 0x0000b400b3867a23 */ /* 0x104fe400000108ac */
[----:B------:R-:W-:Y:S02]  /*99d0*/  FMUL.FTZ R91, R0, R91 ;  /* 0x0000005b005b7220 */ /* 0x000fe40000410000 */
[C---:B---3--:R-:W-:Y:S01]  /*99e0*/  HMMA.16816.F32 R68, R168.reuse, R144, R68 ;  /* 0x00000090a844723c */ /* 0x048fe20000001844 */
[----:B------:R2:W-:Y:S03]  /*99f0*/  MUFU.EX2 R233, R134 ;  /* 0x0000008600e97308 */ /* 0x0005e60000000800 */
        /* <DEDUP_REMOVED lines=13> */
[--C-:B--2---:R-:W-:Y:S02]  /*9ad0*/  FFMA.FTZ R134, R184, c[0x0][0x2d0], -R133.reuse ;  /* 0x0000b400b8867a23 */ /* 0x104fe40000010885 */
[C---:B------:R-:W-:Y:S02]  /*9ae0*/  FMUL.FTZ R100, R2.reuse, R100 ;  /* 0x0000006402647220 */ /* 0x040fe40000410000 */
[C---:B-----5:R-:W-:Y:S01]  /*9af0*/  HMMA.16816.F32 R84, R168.reuse, R140, R84 ;  /* 0x0000008ca854723c */ /* 0x060fe20000001854 */
[----:B------:R2:W-:Y:S03]  /*9b00*/  MUFU.EX2 R186, R134 ;  /* 0x0000008600ba7308 */ /* 0x0005e60000000800 */
[----:B------:R-:W-:Y:S02]  /*9b10*/  FMUL.FTZ R101, R2, R101 ;  /* 0x0000006502657220 */ /* 0x000fe40000410000 */
[C---:B------:R-:W-:Y:S02]  /*9b20*/  FMUL.FTZ R102, R0.reuse, R102 ;  /* 0x0000006600667220 */ /* 0x040fe40000410000 */
[C---:B------:R-:W-:Y:S01]  /*9b30*/  HMMA.16816.F32 R88, R168.reuse, R142, R88 ;  /* 0x0000008ea858723c */ /* 0x040fe20000001858 */
[----:B------:R-:W5:Y:S03]  /*9b40*/  LDSM.16.MT88.4 R140, [R198+0x6100] ;  /* 0x00610000c68c783b */ /* 0x000f660000004200 */
[----:B------:R-:W-:Y:S02]  /*9b50*/  FMUL.FTZ R103, R0, R103 ;  /* 0x0000006700677220 */ /* 0x000fe40000410000 */
[C---:B------:R-:W-:Y:S02]  /*9b60*/  FMUL.FTZ R104, R2.reuse, R104 ;  /* 0x0000006802687220 */ /* 0x040fe40000410000 */
[C---:B---3--:R-:W-:Y:S04]  /*9b70*/  HMMA.16816.F32 R92, R168.reuse, R144, R92 ;  /* 0x00000090a85c723c */ /* 0x048fe8000000185c */
[----:B------:R-:W-:Y:S02]  /*9b80*/  FMUL.FTZ R105, R2, R105 ;  /* 0x0000006902697220 */ /* 0x000fe40000410000 */
[C---:B------:R-:W-:Y:S02]  /*9b90*/  FMUL.FTZ R106, R0.reuse, R106 ;  /* 0x0000006a006a7220 */ /* 0x040fe40000410000 */
[C---:B------:R-:W-:Y:S01]  /*9ba0*/  HMMA.16816.F32 R96, R168.reuse, R146, R96 ;  /* 0x00000092a860723c */ /* 0x040fe20000001860 */
[----:B------:R-:W3:Y:S03]  /*9bb0*/  LDSM.16.MT88.4 R144, [R200+0x6100] ;  /* 0x00610000c890783b */ /* 0x000ee60000004200 */
[--C-:B--2---:R-:W-:Y:S02]  /*9bc0*/  FFMA.FTZ R134, R185, c[0x0][0x2d0], -R133.reuse ;  /* 0x0000b400b9867a23 */ /* 0x104fe40000010885 */
[----:B------:R-:W-:Y:S02]  /*9bd0*/  FMUL.FTZ R107, R0, R107 ;  /* 0x0000006b006b7220 */ /* 0x000fe40000410000 */
[----:B------:R2:W2:Y:S01]  /*9be0*/  MUFU.EX2 R184, R134 ;  /* 0x0000008600b87308 */ /* 0x0004a20000000800 */
        /* <DEDUP_REMOVED lines=8> */
[----:B------:R-:W-:Y:S03]  /*9c70*/  FMUL.FTZ R113, R2, R113 ;  /* 0x0000007102717220 */ /* 0x000fe60000410000 */
[C---:B-----5:R-:W-:Y:S03]  /*9c80*/  HMMA.16816.F32 R108, R168.reuse, R140, R108 ;  /* 0x0000008ca86c723c */ /* 0x060fe6000000186c */
[----:B------:R-:W-:Y:S02]  /*9c90*/  FMUL.FTZ R114, R0, R114 ;  /* 0x0000007200727220 */ /* 0x000fe40000410000 */
[--C-:B--2---:R-:W-:Y:S02]  /*9ca0*/  FFMA.FTZ R134, R182, c[0x0][0x2d0], -R133.reuse ;  /* 0x0000b400b6867a23 */ /* 0x104fe40000010885 */
[----:B------:R-:W-:Y:S02]  /*9cb0*/  FMUL.FTZ R115, R0, R115 ;  /* 0x0000007300737220 */ /* 0x000fe40000410000 */
[----:B------:R2:W-:Y:S03]  /*9cc0*/  MUFU.EX2 R182, R134 ;  /* 0x0000008600b67308 */ /* 0x0005e60000000800 */
[C---:B------:R-:W-:Y:S02]  /*9cd0*/  FMUL.FTZ R116, R2.reuse, R116 ;  /* 0x0000007402747220 */ /* 0x040fe40000410000 */
[C---:B------:R-:W-:Y:S01]  /*9ce0*/  HMMA.16816.F32 R112, R168.reuse, R142, R112 ;  /* 0x0000008ea870723c */ /* 0x040fe20000001870 */
[----:B------:R-:W5:Y:S02]  /*9cf0*/  LDSM.16.MT88.4 R140, [R197+0x900] ;  /* 0x00090000c58c783b */ /* 0x000f640000004200 */
[----:B------:R-:W-:Y:S02]  /*9d00*/  FMUL.FTZ R117, R2, R117 ;  /* 0x0000007502757220 */ /* 0x000fe40000410000 */
[C---:B------:R-:W-:Y:S02]  /*9d10*/  FMUL.FTZ R118, R0.reuse, R118 ;  /* 0x0000007600767220 */ /* 0x040fe40000410000 */
[----:B------:R-:W-:Y:S02]  /*9d20*/  FMUL.FTZ R119, R0, R119 ;  /* 0x0000007700777220 */ /* 0x000fe40000410000 */
[C---:B------:R-:W-:Y:S03]  /*9d30*/  FMUL.FTZ R120, R2.reuse, R120 ;  /* 0x0000007802787220 */ /* 0x040fe60000410000 */
[----:B------:R-:W-:Y:S02]  /*9d40*/  FMUL.FTZ R121, R2, R121 ;  /* 0x0000007902797220 */ /* 0x000fe40000410000 */
[C---:B---3--:R-:W-:Y:S03]  /*9d50*/  HMMA.16816.F32 R116, R168.reuse, R144, R116 ;  /* 0x00000090a874723c */ /* 0x048fe60000001874 */
[C---:B------:R-:W-:Y:S02]  /*9d60*/  FMUL.FTZ R122, R0.reuse, R122 ;  /* 0x0000007a007a7220 */ /* 0x040fe40000410000 */
[----:B------:R-:W-:Y:S02]  /*9d70*/  FMUL.FTZ R123, R0, R123 ;  /* 0x0000007b007b7220 */ /* 0x000fe40000410000 */
[--C-:B--2---:R-:W-:Y:S02]  /*9d80*/  FFMA.FTZ R134, R183, c[0x0][0x2d0], -R133.reuse ;  /* 0x0000b400b7867a23 */ /* 0x104fe40000010885 */
[C---:B------:R-:W-:Y:S02]  /*9d90*/  FMUL.FTZ R124, R2.reuse, R124 ;  /* 0x0000007c027c7220 */ /* 0x040fe40000410000 */
[----:B------:R2:W3:Y:S01]  /*9da0*/  MUFU.EX2 R179, R134 ;  /* 0x0000008600b37308 */ /* 0x0004e20000000800 */
[C---:B------:R-:W-:Y:S01]  /*9db0*/  HMMA.16816.F32 R120, R168.reuse, R146, R120 ;  /* 0x00000092a878723c */ /* 0x040fe20000001878 */
[----:B------:R-:W5:Y:S02]  /*9dc0*/  LDSM.16.MT88.4 R144, [R198+0x900] ;  /* 0x00090000c690783b */ /* 0x000f640000004200 */
[----:B------:R-:W-:Y:S02]  /*9dd0*/  FMUL.FTZ R125, R2, R125 ;  /* 0x0000007d027d7220 */ /* 0x000fe40000410000 */
[C---:B------:R-:W-:Y:S02]  /*9de0*/  FMUL.FTZ R126, R0.reuse, R126 ;  /* 0x0000007e007e7220 */ /* 0x040fe40000410000 */
[----:B------:R-:W-:Y:S02]  /*9df0*/  FMUL.FTZ R127, R0, R127 ;  /* 0x0000007f007f7220 */ /* 0x000fe40000410000 */
[C---:B------:R-:W-:Y:S03]  /*9e00*/  FMUL.FTZ R128, R2.reuse, R128 ;  /* 0x0000008002807220 */ /* 0x040fe60000410000 */
[----:B------:R-:W-:Y:S02]  /*9e10*/  FMUL.FTZ R129, R2, R129 ;  /* 0x0000008102817220 */ /* 0x000fe40000410000 */
[C---:B-1----:R-:W-:Y:S03]  /*9e20*/  HMMA.16816.F32 R124, R168.reuse, R136, R124 ;  /* 0x00000088a87c723c */ /* 0x042fe6000000187c */
[C---:B------:R-:W-:Y:S02]  /*9e30*/  FMUL.FTZ R130, R0.reuse, R130 ;  /* 0x0000008200827220 */ /* 0x040fe40000410000 */
[----:B------:R-:W-:Y:S02]  /*9e40*/  FMUL.FTZ R131, R0, R131 ;  /* 0x0000008300837220 */ /* 0x000fe40000410000 */
[----:B----4-:R-:W-:Y:S02]  /*9e50*/  F2FP.PACK_AB R136, R235, R236 ;  /* 0x000000eceb88723e */ /* 0x010fe400000000ff */
[----:B------:R-:W-:Y:S03]  /*9e60*/  F2FP.PACK_AB R137, R184, R186 ;  /* 0x000000bab889723e */ /* 0x000fe600000000ff */
[----:B------:R-:W-:Y:S03]  /*9e70*/  HMMA.16816.F32 R128, R168, R138, R128 ;  /* 0x0000008aa880723c */ /* 0x000fe60000001880 */
[--C-:B--2---:R-:W-:Y:S04]  /*9e80*/  FFMA.FTZ R134, R180, c[0x0][0x2d0], -R172.reuse ;  /* 0x0000b400b4867a23 */ /* 0x104fe800000108ac */
[----:B------:R-:W-:Y:S01]  /*9e90*/  F2FP.PACK_AB R138, R233, R234 ;  /* 0x000000eae98a723e */ /* 0x000fe200000000ff */
[----:B------:R1:W-:Y:S01]  /*9ea0*/  MUFU.EX2 R232, R134 ;  /* 0x0000008600e87308 */ /* 0x0003e20000000800 */
[----:B---3--:R-:W-:Y:S07]  /*9eb0*/  F2FP.PACK_AB R139, R179, R182 ;  /* 0x000000b6b38b723e */ /* 0x008fee00000000ff */
[C---:B-----5:R-:W-:Y:S08]  /*9ec0*/  HMMA.16816.F32 R4, R136.reuse, R140, R4 ;  /* 0x0000008c8804723c */ /* 0x060ff00000001804 */
[C---:B------:R-:W-:Y:S01]  /*9ed0*/  HMMA.16816.F32 R8, R136.reuse, R142, R8 ;  /* 0x0000008e8808723c */ /* 0x040fe20000001808 */
[----:B------:R-:W2:Y:S07]  /*9ee0*/  LDSM.16.MT88.4 R140, [R198+0x2900] ;  /* 0x00290000c68c783b */ /* 0x000eae0000004200 */
[C---:B------:R-:W-:Y:S04]  /*9ef0*/  HMMA.16816.F32 R12, R136.reuse, R144, R12 ;  /* 0x00000090880c723c */ /* 0x040fe8000000180c */
[--C-:B-1----:R-:W-:Y:S04]  /*9f00*/  FFMA.FTZ R134, R188, c[0x0][0x2d0], -R172.reuse ;  /* 0x0000b400bc867a23 */ /* 0x102fe800000108ac */
[C---:B------:R-:W-:Y:S01]  /*9f10*/  HMMA.16816.F32 R16, R136.reuse, R146, R16 ;  /* 0x000000928810723c */ /* 0x040fe20000001810 */
[----:B------:R-:W1:Y:S01]  /*9f20*/  LDSM.16.MT88.4 R144, [R200+0x2900] ;  /* 0x00290000c890783b */ /* 0x000e620000004200 */
[----:B------:R3:W4:Y:S06]  /*9f30*/  MUFU.EX2 R230, R134 ;  /* 0x0000008600e67308 */ /* 0x00072c0000000800 */
[C---:B------:R-:W-:Y:S08]  /*9f40*/  HMMA.16816.F32 R20, R136.reuse, R148, R20 ;  /* 0x000000948814723c */ /* 0x040ff00000001814 */
[C---:B------:R-:W-:Y:S01]  /*9f50*/  HMMA.16816.F32 R24, R136.reuse, R150, R24 ;  /* 0x000000968818723c */ /* 0x040fe20000001818 */
[----:B------:R-:W5:Y:S07]  /*9f60*/  LDSM.16.MT88.4 R148, [R199+0x2900] ;  /* 0x00290000c794783b */ /* 0x000f6e0000004200 */
[C---:B------:R-:W-:Y:S04]  /*9f70*/  HMMA.16816.F32 R28, R136.reuse, R152, R28 ;  /* 0x00000098881c723c */ /* 0x040fe8000000181c */
[--C-:B---3--:R-:W-:Y:S04]  /*9f80*/  FFMA.FTZ R134, R189, c[0x0][0x2d0], -R172.reuse ;  /* 0x0000b400bd867a23 */ /* 0x108fe800000108ac */
[C---:B------:R-:W-:Y:S01]  /*9f90*/  HMMA.16816.F32 R32, R136.reuse, R154, R32 ;  /* 0x0000009a8820723c */ /* 0x040fe20000001820 */
[----:B------:R-:W3:Y:S01]  /*9fa0*/  LDSM.16.MT88.4 R152, [R197+0x4900] ;  /* 0x00490000c598783b */ /* 0x000ee20000004200 */
[----:B------:R1:W-:Y:S06]  /*9fb0*/  MUFU.EX2 R188, R134 ;  /* 0x0000008600bc7308 */ /* 0x0003ec0000000800 */
[C---:B------:R-:W-:Y:S08]  /*9fc0*/  HMMA.16816.F32 R36, R136.reuse, R156, R36 ;  /* 0x0000009c8824723c */ /* 0x040ff00000001824 */
[C---:B------:R-:W-:Y:S01]  /*9fd0*/  HMMA.16816.F32 R40, R136.reuse, R158, R40 ;  /* 0x0000009e8828723c */ /* 0x040fe20000001828 */
[----:B------:R-:W3:Y:S07]  /*9fe0*/  LDSM.16.MT88.4 R156, [R198+0x4900] ;  /* 0x00490000c69c783b */ /* 0x000eee0000004200 */
[C---:B--2---:R-:W-:Y:S04]  /*9ff0*/  HMMA.16816.F32 R44, R136.reuse, R140, R44 ;  /* 0x0000008c882c723c */ /* 0x044fe8000000182c */
[--C-:B-1----:R-:W-:Y:S04]  /*a000*/  FFMA.FTZ R134, R190, c[0x0][0x2d0], -R172.reuse ;  /* 0x0000b400be867a23 */ /* 0x102fe800000108ac */
[C---:B------:R-:W-:Y:S01]  /*a010*/  HMMA.16816.F32 R48, R136.reuse, R142, R48 ;  /* 0x0000008e8830723c */ /* 0x040fe20000001830 */
[----:B------:R-:W1:Y:S01]  /*a020*/  LDSM.16.MT88.4 R140, [R200+0x4900] ;  /* 0x00490000c88c783b */ /* 0x000e620000004200 */
[----:B------:R2:W1:Y:S06]  /*a030*/  MUFU.EX2 R185, R134 ;  /* 0x0000008600b97308 */ /* 0x00046c0000000800 */
[C---:B------:R-:W-:Y:S08]  /*a040*/  HMMA.16816.F32 R52, R136.reuse, R144, R52 ;  /* 0x000000908834723c */ /* 0x040ff00000001834 */
[C---:B------:R-:W-:Y:S01]  /*a050*/  HMMA.16816.F32 R56, R136.reuse, R146, R56 ;  /* 0x000000928838723c */ /* 0x040fe20000001838 */
[----:B------:R-:W1:Y:S07]  /*a060*/  LDSM.16.MT88.4 R144, [R199+0x4900] ;  /* 0x00490000c790783b */ /* 0x000e6e0000004200 */
[C---:B-----5:R-:W-:Y:S04]  /*a070*/  HMMA.16816.F32 R60, R136.reuse, R148, R60 ;  /* 0x00000094883c723c */ /* 0x060fe8000000183c */
[--C-:B--2---:R-:W-:Y:S04]  /*a080*/  FFMA.FTZ R134, R181, c[0x0][0x2d0], -R133.reuse ;  /* 0x0000b400b5867a23 */ /* 0x104fe80000010885 */
[C---:B------:R-:W-:Y:S01]  /*a090*/  HMMA.16816.F32 R64, R136.reuse, R150, R64 ;  /* 0x000000968840723c */ /* 0x040fe20000001840 */
[----:B------:R-:W2:Y:S01]  /*a0a0*/  LDSM.16.MT88.4 R148, [R197+0x6900] ;  /* 0x00690000c594783b */ /* 0x000ea20000004200 */
[----:B------:R5:W-:Y:S06]  /*a0b0*/  MUFU.EX2 R176, R134 ;  /* 0x0000008600b07308 */ /* 0x000bec0000000800 */
[C---:B---3--:R-:W-:Y:S08]  /*a0c0*/  HMMA.16816.F32 R68, R136.reuse, R152, R68 ;  /* 0x000000988844723c */ /* 0x048ff00000001844 */
[C---:B------:R-:W-:Y:S01]  /*a0d0*/  HMMA.16816.F32 R72, R136.reuse, R154, R72 ;  /* 0x0000009a8848723c */ /* 0x040fe20000001848 */
[----:B------:R-:W3:Y:S07]  /*a0e0*/  LDSM.16.MT88.4 R152, [R198+0x6900] ;  /* 0x00690000c698783b */ /* 0x000eee0000004200 */
[C---:B------:R-:W-:Y:S04]  /*a0f0*/  HMMA.16816.F32 R76, R136.reuse, R156, R76 ;  /* 0x0000009c884c723c */ /* 0x040fe8000000184c */
[--C-:B-----5:R-:W-:Y:S03]  /*a100*/  FFMA.FTZ R134, R175, c[0x0][0x2d0], -R133.reuse ;  /* 0x0000b400af867a23 */ /* 0x120fe60000010885 */
[--C-:B------:R-:W-:Y:S01]  /*a110*/  FFMA.FTZ R156, R178, c[0x0][0x2d0], -R133.reuse ;  /* 0x0000b400b29c7a23 */ /* 0x100fe20000010885 */
[C---:B------:R-:W-:Y:S01]  /*a120*/  HMMA.16816.F32 R80, R136.reuse, R158, R80 ;  /* 0x0000009e8850723c */ /* 0x040fe20000001850 */
[----:B------:R5:W-:Y:S07]  /*a130*/  MUFU.EX2 R175, R134 ;  /* 0x0000008600af7308 */ /* 0x000bee0000000800 */
[C---:B-1----:R-:W-:Y:S03]  /*a140*/  HMMA.16816.F32 R84, R136.reuse, R140, R84 ;  /* 0x0000008c8854723c */ /* 0x042fe60000001854 */
[----:B------:R1:W1:Y:S05]  /*a150*/  MUFU.EX2 R177, R156 ;  /* 0x0000009c00b17308 */ /* 0x00026a0000000800 */
[C---:B------:R-:W-:Y:S01]  /*a160*/  HMMA.16816.F32 R88, R136.reuse, R142, R88 ;  /* 0x0000008e8858723c */ /* 0x040fe20000001858 */
[----:B------:R-:W4:Y:S07]  /*a170*/  LDSM.16.MT88.4 R140, [R200+0x6900] ;  /* 0x00690000c88c783b */ /* 0x000f2e0000004200 */
[C---:B------:R-:W-:Y:S04]  /*a180*/  HMMA.16816.F32 R92, R136.reuse, R144, R92 ;  /* 0x00000090885c723c */ /* 0x040fe8000000185c */
[--C-:B-----5:R-:W-:Y:S04]  /*a190*/  FFMA.FTZ R134, R174, c[0x0][0x2d0], -R133.reuse ;  /* 0x0000b400ae867a23 */ /* 0x120fe80000010885 */
[C---:B------:R-:W-:Y:S01]  /*a1a0*/  HMMA.16816.F32 R96, R136.reuse, R146, R96 ;  /* 0x000000928860723c */ /* 0x040fe20000001860 */
[----:B------:R-:W5:Y:S01]  /*a1b0*/  LDSM.16.MT88.4 R144, [R199+0x6900] ;  /* 0x00690000c790783b */ /* 0x000f620000004200 */
[----:B------:R4:W4:Y:S06]  /*a1c0*/  MUFU.EX2 R174, R134 ;  /* 0x0000008600ae7308 */ /* 0x00092c0000000800 */
[C---:B--2---:R-:W-:Y:S01]  /*a1d0*/  HMMA.16816.F32 R100, R136.reuse, R148, R100 ;  /* 0x000000948864723c */ /* 0x044fe20000001864 */
[----:B-1----:R-:W-:Y:S07]  /*a1e0*/  LDSM.16.MT88.4 R156, [R200+0x1100] ;  /* 0x00110000c89c783b */ /* 0x002fee0000004200 */
[C---:B------:R-:W-:Y:S01]  /*a1f0*/  HMMA.16816.F32 R104, R136.reuse, R150, R104 ;  /* 0x000000968868723c */ /* 0x040fe20000001868 */
[----:B------:R-:W1:Y:S07]  /*a200*/  LDSM.16.MT88.4 R148, [R197+0x1100] ;  /* 0x00110000c594783b */ /* 0x000e6e0000004200 */
[C---:B---3--:R-:W-:Y:S04]  /*a210*/  HMMA.16816.F32 R108, R136.reuse, R152, R108 ;  /* 0x00000098886c723c */ /* 0x048fe8000000186c */
[--C-:B----4-:R-:W-:Y:S04]  /*a220*/  FFMA.FTZ R134, R194, c[0x0][0x2d0], -R172.reuse ;  /* 0x0000b400c2867a23 */ /* 0x110fe800000108ac */
[C---:B------:R-:W-:Y:S01]  /*a230*/  HMMA.16816.F32 R112, R136.reuse, R154, R112 ;  /* 0x0000009a8870723c */ /* 0x040fe20000001870 */
[----:B------:R-:W2:Y:S01]  /*a240*/  LDSM.16.MT88.4 R152, [R198+0x1100] ;  /* 0x00110000c698783b */ /* 0x000ea20000004200 */
[----:B------:R3:W-:Y:S06]  /*a250*/  MUFU.EX2 R183, R134 ;  /* 0x0000008600b77308 */ /* 0x0007ec0000000800 */
[C---:B------:R-:W-:Y:S08]  /*a260*/  HMMA.16816.F32 R116, R136.reuse, R140, R116 ;  /* 0x0000008c8874723c */ /* 0x040ff00000001874 */
[C---:B------:R-:W-:Y:S01]  /*a270*/  HMMA.16816.F32 R120, R136.reuse, R142, R120 ;  /* 0x0000008e8878723c */ /* 0x040fe20000001878 */
[----:B------:R-:W4:Y:S07]  /*a280*/  LDSM.16.MT88.4 R140, [R199+0x1100] ;  /* 0x00110000c78c783b */ /* 0x000f2e0000004200 */
[C---:B-----5:R-:W-:Y:S04]  /*a290*/  HMMA.16816.F32 R124, R136.reuse, R144, R124 ;  /* 0x00000090887c723c */ /* 0x060fe8000000187c */
[--C-:B---3--:R-:W-:Y:S04]  /*a2a0*/  FFMA.FTZ R134, R195, c[0x0][0x2d0], -R172.reuse ;  /* 0x0000b400c3867a23 */ /* 0x108fe800000108ac */
[----:B------:R-:W-:Y:S01]  /*a2b0*/  HMMA.16816.F32 R128, R136, R146, R128 ;  /* 0x000000928880723c */ /* 0x000fe20000001880 */
[----:B------:R-:W3:Y:S01]  /*a2c0*/  LDSM.16.MT88.4 R144, [R197+0x3100] ;  /* 0x00310000c590783b */ /* 0x000ee20000004200 */
[----:B------:R-:W5:Y:S05]  /*a2d0*/  MUFU.EX2 R181, R134 ;  /* 0x0000008600b57308 */ /* 0x000f6a0000000800 */
[----:B------:R-:W-:Y:S02]  /*a2e0*/  F2FP.PACK_AB R136, R230, R232 ;  /* 0x000000e8e688723e */ /* 0x000fe400000000ff */
[----:B------:R-:W-:Y:S03]  /*a2f0*/  F2FP.PACK_AB R138, R185, R188 ;  /* 0x000000bcb98a723e */ /* 0x000fe600000000ff */
[----:B------:R-:W-:Y:S02]  /*a300*/  F2FP.PACK_AB R137, R176, R177 ;  /* 0x000000b1b089723e */ /* 0x000fe400000000ff */
[----:B------:R-:W-:Y:S07]  /*a310*/  F2FP.PACK_AB R139, R174, R175 ;  /* 0x000000afae8b723e */ /* 0x000fee00000000ff */
[C---:B-1----:R-:W-:Y:S03]  /*a320*/  HMMA.16816.F32 R4, R136.reuse, R148, R4 ;  /* 0x000000948804723c */ /* 0x042fe60000001804 */
[----:B-----5:R-:W-:Y:S01]  /*a330*/  F2FP.PACK_AB R168, R181, R183 ;  /* 0x000000b7b5a8723e */ /* 0x020fe200000000ff */
[--C-:B------:R-:W-:Y:S01]  /*a340*/  FFMA.FTZ R134, R223, c[0x0][0x2d0], -R172.reuse ;  /* 0x0000b400df867a23 */ /* 0x100fe200000108ac */
[----:B------:R-:W-:Y:S03]  /*a350*/  IADD3 R223, R224, -0x1, RZ ;  /* 0xffffffffe0df7810 */ /* 0x000fe60007ffe0ff */
[C---:B------:R-:W-:Y:S01]  /*a360*/  HMMA.16816.F32 R8, R136.reuse, R150, R8 ;  /* 0x000000968808723c */ /* 0x040fe20000001808 */
[----:B------:R-:W1:Y:S01]  /*a370*/  LDSM.16.MT88.4 R148, [R198+0x3100] ;  /* 0x00310000c694783b */ /* 0x000e620000004200 */
[----:B------:R5:W-:Y:S02]  /*a380*/  MUFU.EX2 R180, R134 ;  /* 0x0000008600b47308 */ /* 0x000be40000000800 */
[----:B------:R-:W-:Y:S01]  /*a390*/  FFMA.FTZ R172, R226, c[0x0][0x2d0], -R172 ;  /* 0x0000b400e2ac7a23 */ /* 0x000fe200000108ac */
[----:B------:R-:W-:Y:S03]  /*a3a0*/  MOV R224, R223 ;  /* 0x000000df00e07202 */ /* 0x000fe60000000f00 */
[C---:B--2---:R-:W-:Y:S04]  /*a3b0*/  HMMA.16816.F32 R12, R136.reuse, R152, R12 ;  /* 0x00000098880c723c */ /* 0x044fe8000000180c */
[----:B------:R-:W2:Y:S04]  /*a3c0*/  MUFU.EX2 R178, R172 ;  /* 0x000000ac00b27308 */ /* 0x000ea80000000800 */
[C---:B------:R-:W-:Y:S01]  /*a3d0*/  HMMA.16816.F32 R16, R136.reuse, R154, R16 ;  /* 0x0000009a8810723c */ /* 0x040fe20000001810 */
[----:B------:R-:W1:Y:S07]  /*a3e0*/  LDSM.16.MT88.4 R152, [R200+0x3100] ;  /* 0x00310000c898783b */ /* 0x000e6e0000004200 */
[C---:B------:R-:W-:Y:S04]  /*a3f0*/  HMMA.16816.F32 R20, R136.reuse, R156, R20 ;  /* 0x0000009c8814723c */ /* 0x040fe80000001814 */
[--C-:B-----5:R-:W-:Y:S04]  /*a400*/  FFMA.FTZ R134, R187, c[0x0][0x2d0], -R133.reuse ;  /* 0x0000b400bb867a23 */ /* 0x120fe80000010885 */
[C---:B------:R-:W-:Y:S01]  /*a410*/  HMMA.16816.F32 R24, R136.reuse, R158, R24 ;  /* 0x0000009e8818723c */ /* 0x040fe20000001818 */
[----:B------:R-:W-:Y:S01]  /*a420*/  LDSM.16.MT88.4 R156, [R197+0x5100] ;  /* 0x00510000c59c783b */ /* 0x000fe20000004200 */
[----:B------:R5:W-:Y:S02]  /*a430*/  MUFU.EX2 R173, R134 ;  /* 0x0000008600ad7308 */ /* 0x000be40000000800 */
[----:B--2---:R-:W-:Y:S04]  /*a440*/  F2FP.PACK_AB R170, R178, R180 ;  /* 0x000000b4b2aa723e */ /* 0x004fe800000000ff */
[C---:B----4-:R-:W-:Y:S08]  /*a450*/  HMMA.16816.F32 R28, R136.reuse, R140, R28 ;  /* 0x0000008c881c723c */ /* 0x050ff0000000181c */
[C---:B------:R-:W-:Y:S01]  /*a460*/  HMMA.16816.F32 R32, R136.reuse, R142, R32 ;  /* 0x0000008e8820723c */ /* 0x040fe20000001820 */
[----:B------:R-:W2:Y:S07]  /*a470*/  LDSM.16.MT88.4 R140, [R199+0x3100] ;  /* 0x00310000c78c783b */ /* 0x000eae0000004200 */
[C---:B---3--:R-:W-:Y:S04]  /*a480*/  HMMA.16816.F32 R36, R136.reuse, R144, R36 ;  /* 0x000000908824723c */ /* 0x048fe80000001824 */
[--C-:B-----5:R-:W-:Y:S04]  /*a490*/  FFMA.FTZ R134, R191, c[0x0][0x2d0], -R133.reuse ;  /* 0x0000b400bf867a23 */ /* 0x120fe80000010885 */
[C---:B------:R-:W-:Y:S01]  /*a4a0*/  HMMA.16816.F32 R40, R136.reuse, R146, R40 ;  /* 0x000000928828723c */ /* 0x040fe20000001828 */
[----:B------:R-:W3:Y:S01]  /*a4b0*/  LDSM.16.MT88.4 R144, [R198+0x5100] ;  /* 0x00510000c690783b */ /* 0x000ee20000004200 */
[----:B------:R-:W4:Y:S06]  /*a4c0*/  MUFU.EX2 R172, R134 ;  /* 0x0000008600ac7308 */ /* 0x000f2c0000000800 */
[C---:B-1----:R-:W-:Y:S08]  /*a4d0*/  HMMA.16816.F32 R44, R136.reuse, R148, R44 ;  /* 0x00000094882c723c */ /* 0x042ff0000000182c */
[C---:B------:R-:W-:Y:S01]  /*a4e0*/  HMMA.16816.F32 R48, R136.reuse, R150, R48 ;  /* 0x000000968830723c */ /* 0x040fe20000001830 */
[----:B------:R-:W1:Y:S07]  /*a4f0*/  LDSM.16.MT88.4 R148, [R200+0x5100] ;  /* 0x00510000c894783b */ /* 0x000e6e0000004200 */
[C---:B------:R-:W-:Y:S04]  /*a500*/  HMMA.16816.F32 R52, R136.reuse, R152, R52 ;  /* 0x000000988834723c */ /* 0x040fe80000001834 */
[----:B----4-:R-:W-:Y:S01]  /*a510*/  F2FP.PACK_AB R169, R172, R173 ;  /* 0x000000adaca9723e */ /* 0x010fe200000000ff */
[--C-:B------:R-:W-:Y:S02]  /*a520*/  FFMA.FTZ R134, R192, c[0x0][0x2d0], -R133.reuse ;  /* 0x0000b400c0867a23 */ /* 0x100fe40000010885 */
[----:B------:R-:W-:Y:S01]  /*a530*/  FFMA.FTZ R133, R135, c[0x0][0x2d0], -R133 ;  /* 0x0000b40087857a23 */ /* 0x000fe20000010885 */
[C---:B------:R-:W-:Y:S01]  /*a540*/  HMMA.16816.F32 R56, R136.reuse, R154, R56 ;  /* 0x0000009a8838723c */ /* 0x040fe20000001838 */
[----:B------:R-:W4:Y:S02]  /*a550*/  LDSM.16.MT88.4 R152, [R199+0x5100] ;  /* 0x00510000c798783b */ /* 0x000f240000004200 */
[----:B------:R-:W-:Y:S05]  /*a560*/  MUFU.EX2 R134, R134 ;  /* 0x0000008600867308 */ /* 0x000fea0000000800 */
[C---:B--2---:R-:W-:Y:S05]  /*a570*/  HMMA.16816.F32 R60, R136.reuse, R140, R60 ;  /* 0x0000008c883c723c */ /* 0x044fea000000183c */
[----:B------:R-:W2:Y:S03]  /*a580*/  MUFU.EX2 R133, R133 ;  /* 0x0000008500857308 */ /* 0x000ea60000000800 */
[C---:B------:R-:W-:Y:S01]  /*a590*/  HMMA.16816.F32 R64, R136.reuse, R142, R64 ;  /* 0x0000008e8840723c */ /* 0x040fe20000001840 */
[----:B------:R-:W5:Y:S07]  /*a5a0*/  LDSM.16.MT88.4 R140, [R197+0x7100] ;  /* 0x00710000c58c783b */ /* 0x000f6e0000004200 */
[C---:B------:R-:W-:Y:S08]  /*a5b0*/  HMMA.16816.F32 R68, R136.reuse, R156, R68 ;  /* 0x0000009c8844723c */ /* 0x040ff00000001844 */
[C---:B------:R-:W-:Y:S01]  /*a5c0*/  HMMA.16816.F32 R72, R136.reuse, R158, R72 ;  /* 0x0000009e8848723c */ /* 0x040fe20000001848 */
[----:B------:R-:W-:Y:S03]  /*a5d0*/  LDSM.16.MT88.4 R156, [R198+0x1900] ;  /* 0x00190000c69c783b */ /* 0x000fe60000004200 */
[----:B--2---:R-:W-:Y:S04]  /*a5e0*/  F2FP.PACK_AB R171, R133, R134 ;  /* 0x0000008685ab723e */ /* 0x004fe800000000ff */
[C---:B---3--:R-:W-:Y:S08]  /*a5f0*/  HMMA.16816.F32 R76, R136.reuse, R144, R76 ;  /* 0x00000090884c723c */ /* 0x048ff0000000184c */
[C---:B------:R-:W-:Y:S01]  /*a600*/  HMMA.16816.F32 R80, R136.reuse, R146, R80 ;  /* 0x000000928850723c */ /* 0x040fe20000001850 */
[----:B------:R-:W2:Y:S07]  /*a610*/  LDSM.16.MT88.4 R144, [R198+0x7100] ;  /* 0x00710000c690783b */ /* 0x000eae0000004200 */
[C---:B-1----:R-:W-:Y:S08]  /*a620*/  HMMA.16816.F32 R84, R136.reuse, R148, R84 ;  /* 0x000000948854723c */ /* 0x042ff00000001854 */
[C---:B------:R-:W-:Y:S01]  /*a630*/  HMMA.16816.F32 R88, R136.reuse, R150, R88 ;  /* 0x000000968858723c */ /* 0x040fe20000001858 */
[----:B------:R-:W1:Y:S07]  /*a640*/  LDSM.16.MT88.4 R148, [R200+0x7100] ;  /* 0x00710000c894783b */ /* 0x000e6e0000004200 */
[C---:B----4-:R-:W-:Y:S08]  /*a650*/  HMMA.16816.F32 R92, R136.reuse, R152, R92 ;  /* 0x00000098885c723c */ /* 0x050ff0000000185c */
[C---:B------:R-:W-:Y:S01]  /*a660*/  HMMA.16816.F32 R96, R136.reuse, R154, R96 ;  /* 0x0000009a8860723c */ /* 0x040fe20000001860 */
[----:B------:R-:W3:Y:S07]  /*a670*/  LDSM.16.MT88.4 R152, [R199+0x7100] ;  /* 0x00710000c798783b */ /* 0x000eee0000004200 */
[C---:B-----5:R-:W-:Y:S08]  /*a680*/  HMMA.16816.F32 R100, R136.reuse, R140, R100 ;  /* 0x0000008c8864723c */ /* 0x060ff00000001864 */
[C---:B------:R-:W-:Y:S01]  /*a690*/  HMMA.16816.F32 R104, R136.reuse, R142, R104 ;  /* 0x0000008e8868723c */ /* 0x040fe20000001868 */
[----:B------:R-:W4:Y:S07]  /*a6a0*/  LDSM.16.MT88.4 R140, [R197+0x1900] ;  /* 0x00190000c58c783b */ /* 0x000f2e0000004200 */
[C---:B--2---:R-:W-:Y:S08]  /*a6b0*/  HMMA.16816.F32 R108, R136.reuse, R144, R108 ;  /* 0x00000090886c723c */ /* 0x044ff0000000186c */
[C---:B------:R-:W-:Y:S08]  /*a6c0*/  HMMA.16816.F32 R112, R136.reuse, R146, R112 ;  /* 0x000000928870723c */ /* 0x040ff00000001870 */
[C---:B-1----:R-:W-:Y:S08]  /*a6d0*/  HMMA.16816.F32 R116, R136.reuse, R148, R116 ;  /* 0x000000948874723c */ /* 0x042ff00000001874 */
[C---:B------:R-:W-:Y:S08]  /*a6e0*/  HMMA.16816.F32 R120, R136.reuse, R150, R120 ;  /* 0x000000968878723c */ /* 0x040ff00000001878 */
[C---:B---3--:R-:W-:Y:S08]  /*a6f0*/  HMMA.16816.F32 R124, R136.reuse, R152, R124 ;  /* 0x00000098887c723c */ /* 0x048ff0000000187c */
[----:B------:R-:W-:Y:S08]  /*a700*/  HMMA.16816.F32 R128, R136, R154, R128 ;  /* 0x0000009a8880723c */ /* 0x000ff00000001880 */
[C---:B----4-:R-:W-:Y:S01]  /*a710*/  HMMA.16816.F32 R136, R168.reuse, R140, R4 ;  /* 0x0000008ca888723c */ /* 0x050fe20000001804 */
[----:B------:R-:W1:Y:S07]  /*a720*/  LDSM.16.MT88.4 R4, [R197+0x3900] ;  /* 0x00390000c504783b */ /* 0x000e6e0000004200 */
[C---:B------:R-:W-:Y:S01]  /*a730*/  HMMA.16816.F32 R140, R168.reuse, R142, R8 ;  /* 0x0000008ea88c723c */ /* 0x040fe20000001808 */
[----:B------:R-:W2:Y:S07]  /*a740*/  LDSM.16.MT88.4 R8, [R198+0x3900] ;  /* 0x00390000c608783b */ /* 0x000eae0000004200 */
[C---:B------:R-:W-:Y:S01]  /*a750*/  HMMA.16816.F32 R144, R168.reuse, R156, R12 ;  /* 0x0000009ca890723c */ /* 0x040fe2000000180c */
[----:B------:R-:W3:Y:S07]  /*a760*/  LDSM.16.MT88.4 R12, [R200+0x3900] ;  /* 0x00390000c80c783b */ /* 0x000eee0000004200 */
[C---:B------:R-:W-:Y:S01]  /*a770*/  HMMA.16816.F32 R148, R168.reuse, R158, R16 ;  /* 0x0000009ea894723c */ /* 0x040fe20000001810 */
[----:B------:R-:W4:Y:S07]  /*a780*/  LDSM.16.MT88.4 R16, [R199+0x3900] ;  /* 0x00390000c710783b */ /* 0x000f2e0000004200 */
[C---:B------:R-:W-:Y:S01]  /*a790*/  HMMA.16816.F32 R152, R168.reuse, R160, R20 ;  /* 0x000000a0a898723c */ /* 0x040fe20000001814 */
[----:B------:R-:W5:Y:S07]  /*a7a0*/  LDSM.16.MT88.4 R20, [R197+0x5900] ;  /* 0x00590000c514783b */ /* 0x000f6e0000004200 */
[C---:B------:R-:W-:Y:S01]  /*a7b0*/  HMMA.16816.F32 R156, R168.reuse, R162, R24 ;  /* 0x000000a2a89c723c */ /* 0x040fe20000001818 */
[----:B------:R-:W-:Y:S07]  /*a7c0*/  LDSM.16.MT88.4 R24, [R197+0x7900] ;  /* 0x00790000c518783b */ /* 0x000fee0000004200 */
        /* <DEDUP_REMOVED lines=14> */
[C---:B-----5:R-:W-:Y:S08]  /*a8b0*/  HMMA.16816.F32 R68, R168.reuse, R20, R68 ;  /* 0x00000014a844723c */ /* 0x060ff00000001844 */
[C---:B------:R-:W-:Y:S01]  /*a8c0*/  HMMA.16816.F32 R72, R168.reuse, R22, R72 ;  /* 0x00000016a848723c */ /* 0x040fe20000001848 */
[----:B------:R-:W5:Y:S07]  /*a8d0*/  LDSM.16.MT88.4 R20, [R200+0x7900] ;  /* 0x00790000c814783b */ /* 0x000f6e0000004200 */
[C---:B-1----:R-:W-:Y:S08]  /*a8e0*/  HMMA.16816.F32 R76, R168.reuse, R4, R76 ;  /* 0x00000004a84c723c */ /* 0x042ff0000000184c */
[C---:B------:R-:W-:Y:S01]  /*a8f0*/  HMMA.16816.F32 R80, R168.reuse, R6, R80 ;  /* 0x00000006a850723c */ /* 0x040fe20000001850 */
[----:B------:R-:W1:Y:S07]  /*a900*/  LDSM.16.MT88.4 R4, [R199+0x7900] ;  /* 0x00790000c704783b */ /* 0x000e6e0000004200 */
[C---:B--2---:R-:W-:Y:S07]  /*a910*/  HMMA.16816.F32 R84, R168.reuse, R8, R84 ;  /* 0x00000008a854723c */ /* 0x044fee0000001854 */
[----:B------:R-:W-:Y:S01]  /*a920*/  FFMA.FTZ R8, R2, R248, R237 ;  /* 0x000000f802087223 */ /* 0x000fe200000100ed */
[C---:B------:R-:W-:Y:S04]  /*a930*/  HMMA.16816.F32 R88, R168.reuse, R10, R88 ;  /* 0x0000000aa858723c */ /* 0x040fe80000001858 */
[----:B------:R-:W-:Y:S02]  /*a940*/  FFMA.FTZ R2, R0, R249, R229 ;  /* 0x000000f900027223 */ /* 0x000fe400000100e5 */
[----:B------:R-:W-:Y:S02]  /*a950*/  FADD.FTZ R0, R240, R8 ;  /* 0x00000008f0007221 */ /* 0x000fe40000010000 */
[C---:B---3--:R-:W-:Y:S04]  /*a960*/  HMMA.16816.F32 R92, R168.reuse, R12, R92 ;  /* 0x0000000ca85c723c */ /* 0x048fe8000000185c */
[----:B------:R-:W-:Y:S02]  /*a970*/  FADD.FTZ R2, R228, R2 ;  /* 0x00000002e4027221 */ /* 0x000fe40000010000 */
[----:B------:R-:W-:Y:S02]  /*a980*/  FADD.FTZ R0, R239, R0 ;  /* 0x00000000ef007221 */ /* 0x000fe40000010000 */
[C---:B------:R-:W-:Y:S04]  /*a990*/  HMMA.16816.F32 R96, R168.reuse, R14, R96 ;  /* 0x0000000ea860723c */ /* 0x040fe80000001860 */
        /* <DEDUP_REMOVED lines=14> */
[----:B------:R-:W-:Y:S01]  /*aa80*/  FADD.FTZ R2, R179, R2 ;  /* 0x00000002b3027221 */ /* 0x000fe20000010000 */
[C---:B-----5:R-:W-:Y:S03]  /*aa90*/  HMMA.16816.F32 R116, R168.reuse, R20, R116 ;  /* 0x00000014a874723c */ /* 0x060fe60000001874 */
[----:B------:R-:W-:Y:S02]  /*aaa0*/  FADD.FTZ R0, R232, R0 ;  /* 0x00000000e8007221 */ /* 0x000fe40000010000 */
[----:B------:R-:W-:Y:S02]  /*aab0*/  FADD.FTZ R2, R177, R2 ;  /* 0x00000002b1027221 */ /* 0x000fe40000010000 */
[----:B------:R-:W-:Y:S01]  /*aac0*/  FADD.FTZ R0, R230, R0 ;  /* 0x00000000e6007221 */ /* 0x000fe20000010000 */
[C---:B------:R-:W-:Y:S04]  /*aad0*/  HMMA.16816.F32 R120, R168.reuse, R22, R120 ;  /* 0x00000016a878723c */ /* 0x040fe80000001878 */
[----:B------:R-:W-:Y:S02]  /*aae0*/  FADD.FTZ R2, R176, R2 ;  /* 0x00000002b0027221 */ /* 0x000fe40000010000 */
[----:B------:R-:W-:Y:S02]  /*aaf0*/  FADD.FTZ R0, R188, R0 ;  /* 0x00000000bc007221 */ /* 0x000fe40000010000 */
[----:B------:R-:W-:Y:S01]  /*ab00*/  FADD.FTZ R2, R175, R2 ;  /* 0x00000002af027221 */ /* 0x000fe20000010000 */
[C---:B-1----:R-:W-:Y:S03]  /*ab10*/  HMMA.16816.F32 R124, R168.reuse, R4, R124 ;  /* 0x00000004a87c723c */ /* 0x042fe6000000187c */
[----:B------:R-:W-:Y:S04]  /*ab20*/  FADD.FTZ R0, R185, R0 ;  /* 0x00000000b9007221 */ /* 0x000fe80000010000 */
        /* <DEDUP_REMOVED lines=13> */
.L_x_1604:
[----:B------:R-:W1:Y:S01]  /*ac00*/  S2UR UR8, SR_CTAID.X ;  /* 0x00000000000879c3 */ /* 0x000e620000002500 */
[----:B------:R-:W-:Y:S01]  /*ac10*/  ULDC.64 UR4, c[0x0][0x2c8] ;  /* 0x0000b20000047ab9 */ /* 0x000fe20000000a00 */
[----:B------:R-:W-:Y:S01]  /*ac20*/  PLOP3.LUT P0, PT, PT, PT, UP1, 0x40, 0x0 ;  /* 0x000000000000781c */ /* 0x000fe20003f0e818 */
[----:B------:R-:W-:-:S02]  /*ac30*/  UMOV UR7, 0x1 ;  /* 0x0000000100077882 */ /* 0x000fc40000000000 */
[----:B-1----:R-:W-:-:S04]  /*ac40*/  ULEA UR8, UR8, 0x7f, 0x7 ;  /* 0x0000007f08087891 */ /* 0x002fc8000f8e383f */
[----:B------:R-:W-:-:S03]  /*ac50*/  UIMAD.WIDE.U32 UR14, UR8, UR4, URZ ;  /* 0x00000004080e72a5 */ /* 0x000fc6000f8e003f */
[----:B------:R-:W-:Y:S02]  /*ac60*/  ULDC UR4, c[0x0][0x168] ;  /* 0x00005a0000047ab9 */ /* 0x000fe40000000800 */
[----:B------:R-:W-:Y:S02]  /*ac70*/  UIADD3 UR4, UR7, -UR4, URZ ;  /* 0x8000000407047290 */ /* 0x000fe4000fffe03f */
[----:B------:R-:W-:-:S03]  /*ac80*/  @UP2 USHF.R.U32.HI UR8, URZ, UR5, UR15 ;  /* 0x000000053f082299 */ /* 0x000fc6000801160f */
[----:B------:R-:W-:Y:S02]  /*ac90*/  ULDC UR5, c[0x0][0x1d0] ;  /* 0x0000740000057ab9 */ /* 0x000fe40000000800 */
[----:B------:R-:W-:-:S03]  /*aca0*/  UIADD3 UR5, UR8, UR5, UR4 ;  /* 0x0000000508057290 */ /* 0x000fc6000fffe004 */
[----:B------:R-:W-:Y:S02]  /*acb0*/  ULDC UR4, c[0x0][0x324] ;  /* 0x0000c90000047ab9 */ /* 0x000fe40000000800 */
[----:B------:R-:W-:-:S06]  /*acc0*/  UIADD3 UR4, UR5, -UR4, URZ ;  /* 0x8000000405047290 */ /* 0x000fcc000fffe03f */
        /* <DEDUP_REMOVED lines=12> */
.L_x_1615:
[----:B------:R-:W-:-:S04]  /*ad90*/  MOV R4, c[0x0][0x32c] ;  /* 0x0000cb0000047a02 */ /* 0x000fc80000000f00 */
[----:B------:R-:W-:-:S13]  /*ada0*/  ISETP.NE.AND P0, PT, R4, 0x1, PT ;  /* 0x000000010400780c */ /* 0x000fda0003f05270 */
[----:B------:R-:W-:-:S05]  /*adb0*/  @P0 IMAD.HI.U32 R4, R0, c[0x0][0x330], RZ ;  /* 0x0000cc0000040a27 */ /* 0x000fca00078e00ff */
[----:B------:R-:W-:-:S05]  /*adc0*/  @P0 SHF.R.U32.HI R0, RZ, c[0x0][0x334], R4 ;  /* 0x0000cd00ff000a19 */ /* 0x000fca0000011604 */
.L_x_1616:
[----:B------:R-:W-:-:S05]  /*add0*/  IMAD R0, R0, c[0x0][0x32c], RZ ;  /* 0x0000cb0000007a24 */ /* 0x000fca00078e02ff */
[----:B------:R-:W-:-:S04]  /*ade0*/  IMNMX R2, R2, R0, !PT ;  /* 0x0000000002027217 */ /* 0x000fc80007800200 */
.L_x_1614:
[----:B------:R-:W-:-:S04]  /*adf0*/  IADD3 R2, R2, 0x3f, RZ ;  /* 0x0000003f02027810 */ /* 0x000fc80007ffe0ff */
[----:B------:R-:W-:-:S04]  /*ae00*/  SHF.R.S32.HI R0, RZ, 0x1f, R2 ;  /* 0x0000001fff007819 */ /* 0x000fc80000011402 */
[----:B------:R-:W-:-:S04]  /*ae10*/  LEA.HI R0, R0, R2, RZ, 0x6 ;  /* 0x0000000200007211 */ /* 0x000fc800078f30ff */
[----:B------:R-:W-:-:S04]  /*ae20*/  SHF.R.S32.HI R0, RZ, 0x6, R0 ;  /* 0x00000006ff007819 */ /* 0x000fc80000011400 */
[----:B------:R-:W-:-:S04]  /*ae30*/  IMNMX R4, R231, R0, !PT ;  /* 0x00000000e7047217 */ /* 0x000fc80007800200 */
[----:B------:R-:W-:Y:S01]  /*ae40*/  ISETP.GE.AND P0, PT, R223, R4, PT ;  /* 0x00000004df00720c */ /* 0x000fe20003f06270 */
[----:B------:R1:W-:-:S12]  /*ae50*/  STL [R1+0x48], R4 ;  /* 0x0000480401007387 */ /* 0x0003d80000100800 */
[----:B------:R-:W-:Y:S05]  /*ae60*/  @!P0 BRA `(.L_x_1617) ;  /* 0x0000393000008947 */ /* 0x000fea0003800000 */
[----:B------:R-:W2:Y:S04]  /*ae70*/  LDL.64 R10, [R1+0x40] ;  /* 0x00004000010a7983 */ /* 0x000ea80000100a00 */
[----:B------:R-:W3:Y:S04]  /*ae80*/  LDL.64 R8, [R1+0x28] ;  /* 0x0000280001087983 */ /* 0x000ee80000100a00 */
[----:B------:R-:W4:Y:S04]  /*ae90*/  LDL.64 R6, [R1+0x38] ;  /* 0x0000380001067983 */ /* 0x000f280000100a00 */
[----:B-1----:R-:W5:Y:S01]  /*aea0*/  LDL.64 R4, [R1+0x30] ;  /* 0x0000300001047983 */ /* 0x002f620000100a00 */
[----:B------:R-:W-:Y:S01]  /*aeb0*/  MOV R134, R3 ;  /* 0x0000000300867202 */ /* 0x000fe20000000f00 */
[----:B------:R-:W-:-:S02]  /*aec0*/  IMAD.MOV.U32 R133, RZ, RZ, R132 ;  /* 0x000000ffff857224 */ /* 0x000fc400078e0084 */
[----:B------:R-:W-:Y:S01]  /*aed0*/  IMAD.MOV.U32 R224, RZ, RZ, R223 ;  /* 0x000000ffffe07224 */ /* 0x000fe200078e00df */
[C---:B--2---:R-:W-:Y:S02]  /*aee0*/  IADD3 R2, P6, R10.reuse, 0x40, RZ ;  /* 0x000000400a027810 */ /* 0x044fe40007fde0ff */
[C---:B------:R-:W-:Y:S02]  /*aef0*/  IADD3 R0, P5, R10.reuse, 0x80, RZ ;  /* 0x000000800a007810 */ /* 0x040fe40007fbe0ff */
[----:B------:R-:W-:Y:S01]  /*af00*/  IADD3 R10, P0, R10, 0xc0, RZ ;  /* 0x000000c00a0a7810 */ /* 0x000fe20007f1e0ff */
[----:B------:R3:W-:Y:S04]  /*af10*/  STL [R1+0x20], R2 ;  /* 0x0000200201007387 */ /* 0x0007e80000100800 */
[----:B------:R4:W-:Y:S04]  /*af20*/  STL [R1+0x18], R0 ;  /* 0x0000180001007387 */ /* 0x0009e80000100800 */
[----:B------:R1:W-:Y:S01]  /*af30*/  STL [R1+0x10], R10 ;  /* 0x0000100a01007387 */ /* 0x0003e20000100800 */
[----:B---3--:R-:W-:Y:S01]  /*af40*/  IMAD.X R2, RZ, RZ, R9, P6 ;  /* 0x000000ffff027224 */ /* 0x008fe200030e0609 */
[----:B----4-:R-:W-:-:S04]  /*af50*/  IADD3 R0, P6, R6, 0x40, RZ ;  /* 0x0000004006007810 */ /* 0x010fc80007fde0ff */
[----:B------:R2:W-:Y:S01]  /*af60*/  STL [R1+0x1c], R2 ;  /* 0x00001c0201007387 */ /* 0x0005e20000100800 */
[----:B-1----:R-:W-:-:S03]  /*af70*/  IMAD.X R10, RZ, RZ, R9, P5 ;  /* 0x000000ffff0a7224 */ /* 0x002fc600028e0609 */
[----:B------:R1:W-:Y:S04]  /*af80*/  STL [R1+0x8], R0 ;  /* 0x0000080001007387 */ /* 0x0003e80000100800 */
[----:B------:R-:W-:Y:S01]  /*af90*/  STL [R1+0x14], R10 ;  /* 0x0000140a01007387 */ /* 0x000fe20000100800 */
[----:B--2---:R-:W-:Y:S01]  /*afa0*/  IADD3 R2, P5, R6, 0x80, RZ ;  /* 0x0000008006027810 */ /* 0x004fe20007fbe0ff */
[----:B-1----:R-:W-:-:S04]  /*afb0*/  IMAD.X R0, RZ, RZ, R9, P0 ;  /* 0x000000ffff007224 */ /* 0x002fc800000e0609 */
[----:B------:R-:W-:Y:S04]  /*afc0*/  STL [R1], R2 ;  /* 0x0000000201007387 */ /* 0x000fe80000100800 */
[----:B------:R5:W-:Y:S01]  /*afd0*/  STL [R1+0xc], R0 ;  /* 0x00000c0001007387 */ /* 0x000be20000100800 */
[----:B------:R-:W-:Y:S02]  /*afe0*/  IADD3 R251, P0, R6, 0xc0, RZ ;  /* 0x000000c006fb7810 */ /* 0x000fe40007f1e0ff */
[----:B-----5:R-:W-:-:S05]  /*aff0*/  IADD3.X R0, RZ, R5, RZ, P6, !PT ;  /* 0x00000005ff007210 */ /* 0x020fca00037fe4ff */
[----:B------:R1:W-:Y:S01]  /*b000*/  STL [R1+0x4], R0 ;  /* 0x0000040001007387 */ /* 0x0003e20000100800 */
[----:B------:R-:W-:Y:S01]  /*b010*/  IMAD.X R252, RZ, RZ, R5, P5 ;  /* 0x000000fffffc7224 */ /* 0x000fe200028e0605 */
[----:B------:R-:W-:Y:S02]  /*b020*/  IADD3.X R250, RZ, R5, RZ, P0, !PT ;  /* 0x00000005fffa7210 */ /* 0x000fe400007fe4ff */
.L_x_1618:
[----:B------:R-:W2:Y:S01]  /*b030*/  LDL.64 R236, [R1+0x40] ;  /* 0x0000400001ec7983 */ /* 0x000ea20000100a00 */
[----:B------:R-:W-:Y:S04]  /*b040*/  DEPBAR.LE SB0, 0x0 ;  /* 0x000080000000791a */ /* 0x000fe80000000000 */
[----:B------:R-:W-:Y:S01]  /*b050*/  ISETP.GT.AND P6, PT, R231, R224, PT ;  /* 0x000000e0e700720c */ /* 0x000fe20003fc4270 */
[----:B------:R-:W3:Y:S01]  /*b060*/  LDL.64 R232, [R1+0x28] ;  /* 0x0000280001e87983 */ /* 0x000ee20000100a00 */
[----:B------:R-:W-:Y:S02]  /*b070*/  MOV R234, c[0x0][0x208] ;  /* 0x0000820000ea7a02 */ /* 0x000fe40000000f00 */
[----:B------:R-:W-:Y:S03]  /*b080*/  MOV R235, c[0x0][0x20c] ;  /* 0x0000830000eb7a02 */ /* 0x000fe60000000f00 */
[----:B------:R-:W4:Y:S04]  /*b090*/  LDL R230, [R1+0x20] ;  /* 0x0000200001e67983 */ /* 0x000f280000100800 */
[----:B------:R-:W5:Y:S02]  /*b0a0*/  LDL R229, [R1+0x1c] ;  /* 0x00001c0001e57983 */ /* 0x000f640000100800 */
[----:B-1----:R-:W-:Y:S01]  /*b0b0*/  @!P6 SHF.R.S32.HI R0, RZ, 0x1f, R224 ;  /* 0x0000001fff00e819 */ /* 0x002fe200000114e0 */
[----:B------:R-:W-:Y:S01]  /*b0c0*/  @!P6 IMAD.WIDE.U32 R2, R224, c[0x0][0x208], RZ ;  /* 0x00008200e002ea25 */ /* 0x000fe200078e00ff */
[----:B------:R-:W5:Y:S03]  /*b0d0*/  LDL R228, [R1+0x18] ;  /* 0x0000180001e47983 */ /* 0x000f660000100800 */
[----:B------:R-:W-:Y:S01]  /*b0e0*/  @!P6 IMAD R0, R0, c[0x0][0x208], RZ ;  /* 0x000082000000ea24 */ /* 0x000fe200078e02ff */
[----:B------:R-:W5:Y:S03]  /*b0f0*/  LDL R226, [R1+0x14] ;  /* 0x0000140001e27983 */ /* 0x000f660000100800 */
[----:B------:R-:W-:Y:S01]  /*b100*/  @!P6 IMAD R20, R224, c[0x0][0x20c], R0 ;  /* 0x00008300e014ea24 */ /* 0x000fe200078e0200 */
[----:B------:R-:W5:Y:S01]  /*b110*/  LDL R227, [R1+0x10] ;  /* 0x0000100001e37983 */ /* 0x000f620000100800 */
[C---:B------:R-:W-:Y:S03]  /*b120*/  @!P6 SHF.L.U32 R0, R2.reuse, 0x6, RZ ;  /* 0x000000060200e819 */ /* 0x040fe600000006ff */
[----:B------:R-:W5:Y:S01]  /*b130*/  LDL R223, [R1+0xc] ;  /* 0x00000c0001df7983 */ /* 0x000f620000100800 */
[----:B------:R-:W-:Y:S03]  /*b140*/  @!P6 IADD3 R28, R3, R20, RZ ;  /* 0x00000014031ce210 */ /* 0x000fe60007ffe0ff */
[----:B------:R-:W-:Y:S01]  /*b150*/  BAR.SYNC.DEFER_BLOCKING 0x0 ;  /* 0x0000000000007b1d */ /* 0x000fe20000010000 */
[----:B------:R-:W-:Y:S07]  /*b160*/  @!P6 SHF.L.U64.HI R2, R2, 0x6, R28 ;  /* 0x000000060202e819 */ /* 0x000fee000001021c */
[----:B------:R-:W-:Y:S08]  /*b170*/  LDSM.16.M88.4 R32, [R203+0x10100] ;  /* 0x01010000cb20783b */ /* 0x000ff00000000200 */
[----:B------:R-:W1:Y:S08]  /*b180*/  LDSM.16.M88.4 R8, [R196+0x8100] ;  /* 0x00810000c408783b */ /* 0x000e700000000200 */
[----:B------:R-:W1:Y:S08]  /*b190*/  LDSM.16.M88.4 R16, [R196+0x8900] ;  /* 0x00890000c410783b */ /* 0x000e700000000200 */
[----:B------:R-:W1:Y:S08]  /*b1a0*/  LDSM.16.M88.4 R24, [R196+0x9100] ;  /* 0x00910000c418783b */ /* 0x000e700000000200 */
[----:B------:R-:W2:Y:S08]  /*b1b0*/  LDSM.16.M88.4 R168, [R196+0x9900] ;  /* 0x00990000c4a8783b */ /* 0x000eb00000000200 */
[----:B------:R-:W-:Y:S01]  /*b1c0*/  LDSM.16.M88.4 R172, [R204+0x10100] ;  /* 0x01010000ccac783b */ /* 0x000fe20000000200 */
[C---:B-1----:R-:W-:Y:S07]  /*b1d0*/  HMMA.16816.F32 R4, R32.reuse, R8, RZ ;  /* 0x000000082004723c */ /* 0x042fee00000018ff */
[----:B------:R-:W1:Y:S01]  /*b1e0*/  LDSM.16.M88.4 R176, [R207] ;  /* 0x00000000cfb0783b */ /* 0x000e620000000200 */
[C---:B------:R-:W-:Y:S07]  /*b1f0*/  HMMA.16816.F32 R8, R32.reuse, R10, RZ ;  /* 0x0000000a2008723c */ /* 0x040fee00000018ff */
[----:B------:R-:W1:Y:S01]  /*b200*/  LDSM.16.M88.4 R180, [R222] ;  /* 0x00000000deb4783b */ /* 0x000e620000000200 */
[C---:B------:R-:W-:Y:S07]  /*b210*/  HMMA.16816.F32 R12, R32.reuse, R16, RZ ;  /* 0x00000010200c723c */ /* 0x040fee00000018ff */
[----:B------:R-:W1:Y:S01]  /*b220*/  LDSM.16.M88.4 R184, [R221] ;  /* 0x00000000ddb8783b */ /* 0x000e620000000200 */
[C---:B------:R-:W-:Y:S07]  /*b230*/  HMMA.16816.F32 R16, R32.reuse, R18, RZ ;  /* 0x000000122010723c */ /* 0x040fee00000018ff */
[----:B------:R-:W1:Y:S01]  /*b240*/  LDSM.16.M88.4 R188, [R220] ;  /* 0x00000000dcbc783b */ /* 0x000e620000000200 */
[C---:B------:R-:W-:Y:S08]  /*b250*/  HMMA.16816.F32 R20, R32.reuse, R24, RZ ;  /* 0x000000182014723c */ /* 0x040ff000000018ff */
[C---:B------:R-:W-:Y:S01]  /*b260*/  HMMA.16816.F32 R24, R32.reuse, R26, RZ ;  /* 0x0000001a2018723c */ /* 0x040fe200000018ff */
[----:B--2---:R-:W-:Y:S04]  /*b270*/  @!P6 IADD3 R3, P5, R0, R236, RZ ;  /* 0x000000ec0003e210 */ /* 0x004fe80007fbe0ff */
[C---:B------:R-:W-:Y:S02]  /*b280*/  @!P6 LEA R192, P0, R3.reuse, c[0x0][0x1f8], 0x1 ;  /* 0x00007e0003c0ea11 */ /* 0x040fe400078008ff */
[----:B---3--:R-:W-:Y:S01]  /*b290*/  @!P6 IADD3.X R28, R2, R233, RZ, P5, !PT ;  /* 0x000000e9021ce210 */ /* 0x008fe20002ffe4ff */
[----:B------:R-:W2:Y:S04]  /*b2a0*/  LDL R232, [R1+0x50] ;  /* 0x0000500001e87983 */ /* 0x000ea80000100800 */
[----:B------:R-:W-:Y:S02]  /*b2b0*/  @!P6 LEA.HI.X R193, R3, c[0x0][0x1fc], R28, 0x1, P0 ;  /* 0x00007f0003c1ea11 */ /* 0x000fe400000f0c1c */
[C---:B------:R-:W-:Y:S01]  /*b2c0*/  HMMA.16816.F32 R28, R32.reuse, R168, RZ ;  /* 0x000000a8201c723c */ /* 0x040fe200000018ff */
[----:B----4-:R-:W-:Y:S02]  /*b2d0*/  @!P6 IADD3 R3, P0, R0, R230, RZ ;  /* 0x000000e60003e210 */ /* 0x010fe40007f1e0ff */
[----:B------:R-:W-:Y:S01]  /*b2e0*/  @!PT LDS RZ, [RZ] ;  /* 0x00000000fffff984 */ /* 0x000fe20000000800 */
[----:B------:R-:W-:Y:S01]  /*b2f0*/  @!PT LDS RZ, [RZ] ;  /* 0x00000000fffff984 */ /* 0x000fe20000000800 */
[----:B------:R-:W-:Y:S01]  /*b300*/  @!PT LDS RZ, [RZ] ;  /* 0x00000000fffff984 */ /* 0x000fe20000000800 */
[----:B------:R3:W-:Y:S02]  /*b310*/  @!P6 LDGSTS.E.BYPASS.LTC128B.128 [R225+0x100], [R192.64], !P4 ;  /* 0x00100000c0e1efae */ /* 0x0007e4000e101d4c */
[C---:B------:R-:W-:Y:S02]  /*b320*/  @!P6 LEA R194, P5, R3.reuse, c[0x0][0x1f8], 0x1 ;  /* 0x00007e0003c2ea11 */ /* 0x040fe400078a08ff */
[----:B-----5:R-:W-:Y:S01]  /*b330*/  @!P6 IADD3.X R135, R2, R229, RZ, P0, !PT ;  /* 0x000000e50287e210 */ /* 0x020fe200007fe4ff */
[----:B------:R-:W-:Y:S01]  /*b340*/  HMMA.16816.F32 R32, R32, R170, RZ ;  /* 0x000000aa2020723c */ /* 0x000fe200000018ff */
[----:B------:R-:W-:Y:S03]  /*b350*/  @!P6 IADD3 R132, P0, R0, R228, RZ ;  /* 0x000000e40084e210 */ /* 0x000fe60007f1e0ff */
[----:B------:R-:W-:Y:S02]  /*b360*/  @!P6 LEA.HI.X R195, R3, c[0x0][0x1fc], R135, 0x1, P5 ;  /* 0x00007f0003c3ea11 */ /* 0x000fe400028f0c87 */
[----:B------:R-:W-:Y:S02]  /*b370*/  @!P6 IADD3.X R169, R2, R226, RZ, P0, !PT ;  /* 0x000000e202a9e210 */ /* 0x000fe400007fe4ff */
[C---:B-1----:R-:W-:Y:S01]  /*b380*/  HMMA.16816.F32 R4, R172.reuse, R176, R4 ;  /* 0x000000b0ac04723c */ /* 0x042fe20000001804 */
[----:B------:R1:W-:Y:S04]  /*b390*/  @!P6 LDGSTS.E.BYPASS.LTC128B.128 [R225+0x2100], [R194.64], !P3 ;  /* 0x02100000c2e1efae */ /* 0x0003e8000d901d4c */
[----:B------:R-:W-:Y:S02]  /*b3a0*/  @!P6 LEA R168, P0, R132, c[0x0][0x1f8], 0x1 ;  /* 0x00007e0084a8ea11 */ /* 0x000fe400078008ff */
[----:B------:R-:W-:Y:S01]  /*b3b0*/  @!P6 IADD3 R3, P5, R0, R227, RZ ;  /* 0x000000e30003e210 */ /* 0x000fe20007fbe0ff */
[C---:B------:R-:W-:Y:S04]  /*b3c0*/  HMMA.16816.F32 R8, R172.reuse, R178, R8 ;  /* 0x000000b2ac08723c */ /* 0x040fe80000001808 */
[----:B------:R-:W-:Y:S02]  /*b3d0*/  @!P6 LEA.HI.X R169, R132, c[0x0][0x1fc], R169, 0x1, P0 ;  /* 0x00007f0084a9ea11 */ /* 0x000fe400000f0ca9 */
[----:B------:R-:W-:Y:S02]  /*b3e0*/  @!P6 IADD3.X R135, R2, R223, RZ, P5, !PT ;  /* 0x000000df0287e210 */ /* 0x000fe40002ffe4ff */
[C---:B------:R-:W-:Y:S01]  /*b3f0*/  HMMA.16816.F32 R12, R172.reuse, R180, R12 ;  /* 0x000000b4ac0c723c */ /* 0x040fe2000000180c */
[----:B------:R4:W-:Y:S03]  /*b400*/  @!P6 LDGSTS.E.BYPASS.LTC128B.128 [R225+0x4100], [R168.64], !P2 ;  /* 0x04100000a8e1efae */ /* 0x0009e6000d101d4c */
[C---:B---3--:R-:W-:Y:S02]  /*b410*/  @!P6 LEA R192, P5, R3.reuse, c[0x0][0x1f8], 0x1 ;  /* 0x00007e0003c0ea11 */ /* 0x048fe400078a08ff */
[----:B------:R-:W-:Y:S02]  /*b420*/  @!P6 LEA R0, P0, R234, R0, 0x5 ;  /* 0x00000000ea00e211 */ /* 0x000fe400078028ff */
[C---:B------:R-:W-:Y:S04]  /*b430*/  HMMA.16816.F32 R16, R172.reuse, R182, R16 ;  /* 0x000000b6ac10723c */ /* 0x040fe80000001810 */
[----:B------:R-:W-:Y:S02]  /*b440*/  @!P6 LEA.HI.X R193, R3, c[0x0][0x1fc], R135, 0x1, P5 ;  /* 0x00007f0003c1ea11 */ /* 0x000fe400028f0c87 */
[----:B------:R-:W-:Y:S02]  /*b450*/  @!P6 IADD3 R132, P5, R0, R236, RZ ;  /* 0x000000ec0084e210 */ /* 0x000fe40007fbe0ff */
[C---:B------:R-:W-:Y:S01]  /*b460*/  HMMA.16816.F32 R20, R172.reuse, R184, R20 ;  /* 0x000000b8ac14723c */ /* 0x040fe20000001814 */
[----:B------:R1:W-:Y:S03]  /*b470*/  @!P6 LDGSTS.E.BYPASS.LTC128B.128 [R225+0x6100], [R192.64], !P1 ;  /* 0x06100000c0e1efae */ /* 0x0003e6000c901d4c */
[----:B------:R-:W-:Y:S02]  /*b480*/  @!P6 LEA.HI.X R2, R234, R2, R235, 0x5, P0 ;  /* 0x00000002ea02e211 */ /* 0x000fe400000f2ceb */
[----:B------:R-:W-:Y:S02]  /*b490*/  @!P6 IADD3 R3, P0, R0, R230, RZ ;  /* 0x000000e60003e210 */ /* 0x000fe40007f1e0ff */
[C---:B------:R-:W-:Y:S01]  /*b4a0*/  HMMA.16816.F32 R24, R172.reuse, R186, R24 ;  /* 0x000000baac18723c */ /* 0x040fe20000001818 */
[----:B------:R-:W3:Y:S03]  /*b4b0*/  LDL R230, [R1+0x8] ;  /* 0x0000080001e67983 */ /* 0x000ee60000100800 */
[----:B------:R-:W-:Y:S02]  /*b4c0*/  @!P6 IADD3.X R135, R2, R233, RZ, P5, !PT ;  /* 0x000000e90287e210 */ /* 0x000fe40002ffe4ff */
[C---:B------:R-:W-:Y:S02]  /*b4d0*/  @!P6 LEA R176, P5, R132.reuse, c[0x0][0x1f8], 0x1 ;  /* 0x00007e0084b0ea11 */ /* 0x040fe400078a08ff */
[C---:B------:R-:W-:Y:S04]  /*b4e0*/  HMMA.16816.F32 R28, R172.reuse, R188, R28 ;  /* 0x000000bcac1c723c */ /* 0x040fe8000000181c */
[----:B------:R-:W-:Y:S02]  /*b4f0*/  @!P6 LEA.HI.X R177, R132, c[0x0][0x1fc], R135, 0x1, P5 ;  /* 0x00007f0084b1ea11 */ /* 0x000fe400028f0c87 */
[----:B----4-:R-:W-:Y:S02]  /*b500*/  @!P6 IADD3.X R168, R2, R229, RZ, P0, !PT ;  /* 0x000000e502a8e210 */ /* 0x010fe400007fe4ff */
[----:B------:R-:W-:Y:S01]  /*b510*/  HMMA.16816.F32 R32, R172, R190, R32 ;  /* 0x000000beac20723c */ /* 0x000fe20000001820 */
[----:B------:R4:W-:Y:S03]  /*b520*/  @!P6 LDGSTS.E.BYPASS.LTC128B.128 [R225+0x1100], [R176.64], !P4 ;  /* 0x01100000b0e1efae */ /* 0x0009e6000e101d4c */
[C---:B------:R-:W-:Y:S02]  /*b530*/  @!P6 LEA R170, P0, R3.reuse, c[0x0][0x1f8], 0x1 ;  /* 0x00007e0003aaea11 */ /* 0x040fe400078008ff */
[----:B------:R-:W-:Y:S02]  /*b540*/  @!P6 IADD3 R132, P5, R0, R228, RZ ;  /* 0x000000e40084e210 */ /* 0x000fe40007fbe0ff */
[----:B------:R-:W-:Y:S01]  /*b550*/  @!P6 LEA.HI.X R171, R3, c[0x0][0x1fc], R168, 0x1, P0 ;  /* 0x00007f0003abea11 */ /* 0x000fe200000f0ca8 */
[----:B------:R-:W5:Y:S03]  /*b560*/  LDL R229, [R1+0x4] ;  /* 0x0000040001e57983 */ /* 0x000f660000100800 */
[----:B------:R-:W-:Y:S01]  /*b570*/  @!P6 IADD3.X R135, R2, R226, RZ, P5, !PT ;  /* 0x000000e20287e210 */ /* 0x000fe20002ffe4ff */
[----:B------:R1:W-:Y:S01]  /*b580*/  @!P6 LDGSTS.E.BYPASS.LTC128B.128 [R225+0x3100], [R170.64], !P3 ;  /* 0x03100000aae1efae */ /* 0x0003e2000d901d4c */
[----:B------:R-:W-:Y:S02]  /*b590*/  @!P6 LEA R168, P5, R132, c[0x0][0x1f8], 0x1 ;  /* 0x00007e0084a8ea11 */ /* 0x000fe400078a08ff */
[----:B------:R-:W-:Y:S02]  /*b5a0*/  @!P6 IADD3 R0, P0, R0, R227, RZ ;  /* 0x000000e30000e210 */ /* 0x000fe40007f1e0ff */
[----:B------:R-:W-:Y:S02]  /*b5b0*/  @!P6 LEA.HI.X R169, R132, c[0x0][0x1fc], R135, 0x1, P5 ;  /* 0x00007f0084a9ea11 */ /* 0x000fe400028f0c87 */
[----:B------:R-:W-:Y:S01]  /*b5c0*/  @!P6 IADD3.X R3, R2, R223, RZ, P0, !PT ;  /* 0x000000df0203e210 */ /* 0x000fe200007fe4ff */
[----:B------:R-:W2:Y:S01]  /*b5d0*/  LDL R226, [R1] ;  /* 0x0000000001e27983 */ /* 0x000ea20000100800 */
[----:B------:R-:W-:Y:S02]  /*b5e0*/  @!P6 LEA R2, P0, R0, c[0x0][0x1f8], 0x1 ;  /* 0x00007e000002ea11 */ /* 0x000fe400078008ff */
[----:B------:R-:W-:Y:S01]  /*b5f0*/  IADD3 R223, R224, -0x1, RZ ;  /* 0xffffffffe0df7810 */ /* 0x000fe20007ffe0ff */
[----:B------:R1:W-:Y:S01]  /*b600*/  @!P6 LDGSTS.E.BYPASS.LTC128B.128 [R225+0x5100], [R168.64], !P2 ;  /* 0x05100000a8e1efae */ /* 0x0003e2000d101d4c */
[----:B------:R-:W-:Y:S07]  /*b610*/  @!P6 LEA.HI.X R3, R0, c[0x0][0x1fc], R3, 0x1, P0 ;  /* 0x00007f000003ea11 */ /* 0x000fee00000f0c03 */
[----:B------:R2:W-:Y:S01]  /*b620*/  @!P6 LDGSTS.E.BYPASS.LTC128B.128 [R225+0x7100], [R2.64], !P1 ;  /* 0x0710000002e1efae */ /* 0x0005e2000c901d4c */
[----:B------:R-:W-:Y:S07]  /*b630*/  ISETP.GT.AND P6, PT, R224, R231, PT ;  /* 0x000000e7e000720c */ /* 0x000fee0003fc4270 */
[----:B----4-:R-:W-:Y:S08]  /*b640*/  LDSM.16.M88.4 R176, [R202+0x8100] ;  /* 0x00810000cab0783b */ /* 0x010ff00000000200 */
[----:B-1----:R-:W-:Y:S08]  /*b650*/  LDSM.16.M88.4 R192, [R202+0x8900] ;  /* 0x00890000cac0783b */ /* 0x002ff00000000200 */
[----:B------:R-:W1:Y:S08]  /*b660*/  LDSM.16.M88.4 R168, [R206+0x10100] ;  /* 0x01010000cea8783b */ /* 0x000e700000000200 */
[----:B------:R-:W4:Y:S08]  /*b670*/  LDSM.16.M88.4 R180, [R202+0x9100] ;  /* 0x00910000cab4783b */ /* 0x000f300000000200 */
[----:B------:R-:W0:Y:S08]  /*b680*/  LDGDEPBAR ;  /* 0x00000000000079af */ /* 0x000e300000000000 */
[----:B------:R-:W4:Y:S08]  /*b690*/  LDSM.16.M88.4 R184, [R202+0x9900] ;  /* 0x00990000cab8783b */ /* 0x000f300000000200 */
[----:B------:R-:W-:Y:S01]  /*b6a0*/  LDSM.16.M88.4 R172, [R205+0x10100] ;  /* 0x01010000cdac783b */ /* 0x000fe20000000200 */
[C---:B-1----:R-:W-:Y:S07]  /*b6b0*/  HMMA.16816.F32 R4, R168.reuse, R176, R4 ;  /* 0x000000b0a804723c */ /* 0x042fee0000001804 */
[----:B------:R-:W-:Y:S01]  /*b6c0*/  LDSM.16.M88.4 R188, [R201+0x800] ;  /* 0x00080000c9bc783b */ /* 0x000fe20000000200 */
[C---:B------:R-:W-:Y:S07]  /*b6d0*/  HMMA.16816.F32 R8, R168.reuse, R178, R8 ;  /* 0x000000b2a808723c */ /* 0x040fee0000001808 */
[----:B------:R-:W1:Y:S01]  /*b6e0*/  LDSM.16.M88.4 R176, [R201] ;  /* 0x00000000c9b0783b */ /* 0x000e620000000200 */
[C---:B------:R-:W-:Y:S08]  /*b6f0*/  HMMA.16816.F32 R12, R168.reuse, R192, R12 ;  /* 0x000000c0a80c723c */ /* 0x040ff0000000180c */
[C---:B------:R-:W-:Y:S01]  /*b700*/  HMMA.16816.F32 R16, R168.reuse, R194, R16 ;  /* 0x000000c2a810723c */ /* 0x040fe20000001810 */
[----:B------:R-:W1:Y:S07]  /*b710*/  LDSM.16.M88.4 R192, [R201+0x1000] ;  /* 0x00100000c9c0783b */ /* 0x000e6e0000000200 */
[C---:B----4-:R-:W-:Y:S08]  /*b720*/  HMMA.16816.F32 R20, R168.reuse, R180, R20 ;  /* 0x000000b4a814723c */ /* 0x050ff00000001814 */
[C---:B------:R-:W-:Y:S01]  /*b730*/  HMMA.16816.F32 R24, R168.reuse, R182, R24 ;  /* 0x000000b6a818723c */ /* 0x040fe20000001818 */
[----:B------:R-:W4:Y:S07]  /*b740*/  LDSM.16.M88.4 R180, [R201+0x1800] ;  /* 0x00180000c9b4783b */ /* 0x000f2e0000000200 */
[C---:B------:R-:W-:Y:S08]  /*b750*/  HMMA.16816.F32 R28, R168.reuse, R184, R28 ;  /* 0x000000b8a81c723c */ /* 0x040ff0000000181c */
[----:B------:R-:W-:Y:S01]  /*b760*/  HMMA.16816.F32 R32, R168, R186, R32 ;  /* 0x000000baa820723c */ /* 0x000fe20000001820 */
[----:B------:R-:W-:Y:S07]  /*b770*/  LDSM.16.M88.4 R168, [R203+0x14100] ;  /* 0x01410000cba8783b */ /* 0x000fee0000000200 */
[C---:B-1----:R-:W-:Y:S01]  /*b780*/  HMMA.16816.F32 R4, R172.reuse, R176, R4 ;  /* 0x000000b0ac04723c */ /* 0x042fe20000001804 */
[----:B------:R-:W1:Y:S07]  /*b790*/  LDSM.16.M88.4 R184, [R196+0xa100] ;  /* 0x00a10000c4b8783b */ /* 0x000e6e0000000200 */
        /* <DEDUP_REMOVED lines=8> */
[C---:B----4-:R-:W-:Y:S08]  /*b820*/  HMMA.16816.F32 R28, R172.reuse, R180, R28 ;  /* 0x000000b4ac1c723c */ /* 0x050ff0000000181c */
[----:B------:R-:W-:Y:S01]  /*b830*/  HMMA.16816.F32 R32, R172, R182, R32 ;  /* 0x000000b6ac20723c */ /* 0x000fe20000001820 */
[----:B------:R-:W4:Y:S07]  /*b840*/  LDSM.16.M88.4 R172, [R196+0xb900] ;  /* 0x00b90000c4ac783b */ /* 0x000f2e0000000200 */
[C---:B-1----:R-:W-:Y:S01]  /*b850*/  HMMA.16816.F32 R4, R168.reuse, R184, R4 ;  /* 0x000000b8a804723c */ /* 0x042fe20000001804 */
[----:B------:R-:W1:Y:S07]  /*b860*/  LDSM.16.M88.4 R180, [R204+0x14100] ;  /* 0x01410000ccb4783b */ /* 0x000e6e0000000200 */
[C---:B------:R-:W-:Y:S01]  /*b870*/  HMMA.16816.F32 R8, R168.reuse, R186, R8 ;  /* 0x000000baa808723c */ /* 0x040fe20000001808 */
[----:B------:R-:W1:Y:S07]  /*b880*/  LDSM.16.M88.4 R184, [R218] ;  /* 0x00000000dab8783b */ /* 0x000e6e0000000200 */
[C---:B------:R-:W-:Y:S08]  /*b890*/  HMMA.16816.F32 R12, R168.reuse, R176, R12 ;  /* 0x000000b0a80c723c */ /* 0x040ff0000000180c */
[C---:B------:R-:W-:Y:S01]  /*b8a0*/  HMMA.16816.F32 R16, R168.reuse, R178, R16 ;  /* 0x000000b2a810723c */ /* 0x040fe20000001810 */
[----:B------:R-:W-:Y:S07]  /*b8b0*/  LDSM.16.M88.4 R176, [R206+0x14100] ;  /* 0x01410000ceb0783b */ /* 0x000fee0000000200 */
[C---:B------:R-:W-:Y:S08]  /*b8c0*/  HMMA.16816.F32 R20, R168.reuse, R188, R20 ;  /* 0x000000bca814723c */ /* 0x040ff00000001814 */
[C---:B------:R-:W-:Y:S01]  /*b8d0*/  HMMA.16816.F32 R24, R168.reuse, R190, R24 ;  /* 0x000000bea818723c */ /* 0x040fe20000001818 */
[----:B------:R-:W-:Y:S07]  /*b8e0*/  LDSM.16.M88.4 R188, [R202+0xa100] ;  /* 0x00a10000cabc783b */ /* 0x000fee0000000200 */
[C---:B----4-:R-:W-:Y:S08]  /*b8f0*/  HMMA.16816.F32 R28, R168.reuse, R172, R28 ;  /* 0x000000aca81c723c */ /* 0x050ff0000000181c */
[----:B------:R-:W-:Y:S01]  /*b900*/  HMMA.16816.F32 R32, R168, R174, R32 ;  /* 0x000000aea820723c */ /* 0x000fe20000001820 */
[----:B------:R-:W4:Y:S07]  /*b910*/  LDSM.16.M88.4 R168, [R217] ;  /* 0x00000000d9a8783b */ /* 0x000f2e0000000200 */
[C---:B-1----:R-:W-:Y:S01]  /*b920*/  HMMA.16816.F32 R4, R180.reuse, R192, R4 ;  /* 0x000000c0b404723c */ /* 0x042fe20000001804 */
[----:B------:R-:W1:Y:S07]  /*b930*/  LDSM.16.M88.4 R172, [R216] ;  /* 0x00000000d8ac783b */ /* 0x000e6e0000000200 */
[C---:B------:R-:W-:Y:S01]  /*b940*/  HMMA.16816.F32 R8, R180.reuse, R194, R8 ;  /* 0x000000c2b408723c */ /* 0x040fe20000001808 */
[----:B------:R-:W1:Y:S07]  /*b950*/  LDSM.16.M88.4 R192, [R202+0xa900] ;  /* 0x00a90000cac0783b */ /* 0x000e6e0000000200 */
[C---:B------:R-:W-:Y:S08]  /*b960*/  HMMA.16816.F32 R12, R180.reuse, R184, R12 ;  /* 0x000000b8b40c723c */ /* 0x040ff0000000180c */
[C---:B------:R-:W-:Y:S01]  /*b970*/  HMMA.16816.F32 R16, R180.reuse, R186, R16 ;  /* 0x000000bab410723c */ /* 0x040fe20000001810 */
[----:B------:R-:W2:Y:S07]  /*b980*/  LDSM.16.M88.4 R184, [R202+0xb100] ;  /* 0x00b10000cab8783b */ /* 0x000eae0000000200 */
[C---:B----4-:R-:W-:Y:S08]  /*b990*/  HMMA.16816.F32 R20, R180.reuse, R168, R20 ;  /* 0x000000a8b414723c */ /* 0x050ff00000001814 */
[C---:B------:R-:W-:Y:S01]  /*b9a0*/  HMMA.16816.F32 R24, R180.reuse, R170, R24 ;  /* 0x000000aab418723c */ /* 0x040fe20000001818 */
[----:B------:R-:W4:Y:S07]  /*b9b0*/  LDSM.16.M88.4 R168, [R202+0xb900] ;  /* 0x00b90000caa8783b */ /* 0x000f2e0000000200 */
[C---:B-1----:R-:W-:Y:S08]  /*b9c0*/  HMMA.16816.F32 R28, R180.reuse, R172, R28 ;  /* 0x000000acb41c723c */ /* 0x042ff0000000181c */
[----:B------:R-:W-:Y:S01]  /*b9d0*/  HMMA.16816.F32 R32, R180, R174, R32 ;  /* 0x000000aeb420723c */ /* 0x000fe20000001820 */
[----:B------:R-:W-:Y:S07]  /*b9e0*/  LDSM.16.M88.4 R172, [R205+0x14100] ;  /* 0x01410000cdac783b */ /* 0x000fee0000000200 */
[C---:B------:R-:W-:Y:S01]  /*b9f0*/  HMMA.16816.F32 R4, R176.reuse, R188, R4 ;  /* 0x000000bcb004723c */ /* 0x040fe20000001804 */
[----:B------:R-:W1:Y:S07]  /*ba00*/  LDSM.16.M88.4 R180, [R201+0x2000] ;  /* 0x00200000c9b4783b */ /* 0x000e6e0000000200 */
[C---:B------:R-:W-:Y:S01]  /*ba10*/  HMMA.16816.F32 R8, R176.reuse, R190, R8 ;  /* 0x000000beb008723c */ /* 0x040fe20000001808 */
[----:B------:R-:W1:Y:S07]  /*ba20*/  LDSM.16.M88.4 R188, [R201+0x2800] ;  /* 0x00280000c9bc783b */ /* 0x000e6e0000000200 */
[C---:B------:R-:W-:Y:S08]  /*ba30*/  HMMA.16816.F32 R12, R176.reuse, R192, R12 ;  /* 0x000000c0b00c723c */ /* 0x040ff0000000180c */
[C---:B------:R-:W-:Y:S01]  /*ba40*/  HMMA.16816.F32 R16, R176.reuse, R194, R16 ;  /* 0x000000c2b010723c */ /* 0x040fe20000001810 */
[----:B------:R-:W3:Y:S07]  /*ba50*/  LDSM.16.M88.4 R192, [R201+0x3000] ;  /* 0x00300000c9c0783b */ /* 0x000eee0000000200 */
[C---:B--2---:R-:W-:Y:S08]  /*ba60*/  HMMA.16816.F32 R20, R176.reuse, R184, R20 ;  /* 0x000000b8b014723c */ /* 0x044ff00000001814 */
[C---:B------:R-:W-:Y:S01]  /*ba70*/  HMMA.16816.F32 R24, R176.reuse, R186, R24 ;  /* 0x000000bab018723c */ /* 0x040fe20000001818 */
[----:B------:R-:W2:Y:S07]  /*ba80*/  LDSM.16.M88.4 R184, [R201+0x3800] ;  /* 0x00380000c9b8783b */ /* 0x000eae0000000200 */
[C---:B----4-:R-:W-:Y:S08]  /*ba90*/  HMMA.16816.F32 R28, R176.reuse, R168, R28 ;  /* 0x000000a8b01c723c */ /* 0x050ff0000000181c */
[----:B------:R-:W-:Y:S01]  /*baa0*/  HMMA.16816.F32 R32, R176, R170, R32 ;  /* 0x000000aab020723c */ /* 0x000fe20000001820 */
[----:B------:R-:W-:Y:S07]  /*bab0*/  LDSM.16.M88.4 R168, [R203+0x18100] ;  /* 0x01810000cba8783b */ /* 0x000fee0000000200 */
[C---:B-1----:R-:W-:Y:S01]  /*bac0*/  HMMA.16816.F32 R4, R172.reuse, R180, R4 ;  /* 0x000000b4ac04723c */ /* 0x042fe20000001804 */
[----:B------:R-:W1:Y:S07]  /*bad0*/  LDSM.16.M88.4 R176, [R196+0xc100] ;  /* 0x00c10000c4b0783b */ /* 0x000e6e0000000200 */
[C---:B------:R-:W-:Y:S01]  /*bae0*/  HMMA.16816.F32 R8, R172.reuse, R182, R8 ;  /* 0x000000b6ac08723c */ /* 0x040fe20000001808 */
[----:B------:R-:W4:Y:S07]  /*baf0*/  LDSM.16.M88.4 R180, [R196+0xc900] ;  /* 0x00c90000c4b4783b */ /* 0x000f2e0000000200 */
[C---:B------:R-:W-:Y:S08]  /*bb00*/  HMMA.16816.F32 R12, R172.reuse, R188, R12 ;  /* 0x000000bcac0c723c */ /* 0x040ff0000000180c */
[C---:B------:R-:W-:Y:S01]  /*bb10*/  HMMA.16816.F32 R16, R172.reuse, R190, R16 ;  /* 0x000000beac10723c */ /* 0x040fe20000001810 */
[----:B------:R-:W4:Y:S07]  /*bb20*/  LDSM.16.M88.4 R188, [R196+0xd100] ;  /* 0x00d10000c4bc783b */ /* 0x000f2e0000000200 */
[C---:B---3--:R-:W-:Y:S08]  /*bb30*/  HMMA.16816.F32 R20, R172.reuse, R192, R20 ;  /* 0x000000c0ac14723c */ /* 0x048ff00000001814 */
[C---:B------:R-:W-:Y:S01]  /*bb40*/  HMMA.16816.F32 R24, R172.reuse, R194, R24 ;  /* 0x000000c2ac18723c */ /* 0x040fe20000001818 */
[----:B------:R-:W3:Y:S07]  /*bb50*/  LDSM.16.M88.4 R192, [R196+0xd900] ;  /* 0x00d90000c4c0783b */ /* 0x000eee0000000200 */
[C---:B--2---:R-:W-:Y:S08]  /*bb60*/  HMMA.16816.F32 R28, R172.reuse, R184, R28 ;  /* 0x000000b8ac1c723c */ /* 0x044ff0000000181c */
[----:B------:R-:W-:Y:S01]  /*bb70*/  HMMA.16816.F32 R32, R172, R186, R32 ;  /* 0x000000baac20723c */ /* 0x000fe20000001820 */
[----:B------:R-:W-:Y:S07]  /*bb80*/  LDSM.16.M88.4 R172, [R204+0x18100] ;  /* 0x01810000ccac783b */ /* 0x000fee0000000200 */
[C---:B-1----:R-:W-:Y:S01]  /*bb90*/  HMMA.16816.F32 R4, R168.reuse, R176, R4 ;  /* 0x000000b0a804723c */ /* 0x042fe20000001804 */
[----:B------:R-:W1:Y:S07]  /*bba0*/  LDSM.16.M88.4 R184, [R215] ;  /* 0x00000000d7b8783b */ /* 0x000e6e0000000200 */
[C---:B------:R-:W-:Y:S01]  /*bbb0*/  HMMA.16816.F32 R8, R168.reuse, R178, R8 ;  /* 0x000000b2a808723c */ /* 0x040fe20000001808 */
[----:B------:R-:W2:Y:S07]  /*bbc0*/  LDSM.16.M88.4 R176, [R214] ;  /* 0x00000000d6b0783b */ /* 0x000eae0000000200 */
[C---:B----4-:R-:W-:Y:S08]  /*bbd0*/  HMMA.16816.F32 R12, R168.reuse, R180, R12 ;  /* 0x000000b4a80c723c */ /* 0x050ff0000000180c */
[C---:B------:R-:W-:Y:S01]  /*bbe0*/  HMMA.16816.F32 R16, R168.reuse, R182, R16 ;  /* 0x000000b6a810723c */ /* 0x040fe20000001810 */
[----:B------:R-:W4:Y:S07]  /*bbf0*/  LDSM.16.M88.4 R180, [R213] ;  /* 0x00000000d5b4783b */ /* 0x000f2e0000000200 */
[C---:B------:R-:W-:Y:S08]  /*bc00*/  HMMA.16816.F32 R20, R168.reuse, R188, R20 ;  /* 0x000000bca814723c */ /* 0x040ff00000001814 */
[C---:B------:R-:W-:Y:S01]  /*bc10*/  HMMA.16816.F32 R24, R168.reuse, R190, R24 ;  /* 0x000000bea818723c */ /* 0x040fe20000001818 */
[----:B------:R-:W-:Y:S07]  /*bc20*/  LDSM.16.M88.4 R188, [R206+0x18100] ;  /* 0x01810000cebc783b */ /* 0x000fee0000000200 */
[C---:B---3--:R-:W-:Y:S08]  /*bc30*/  HMMA.16816.F32 R28, R168.reuse, R192, R28 ;  /* 0x000000c0a81c723c */ /* 0x048ff0000000181c */
[----:B------:R-:W-:Y:S01]  /*bc40*/  HMMA.16816.F32 R32, R168, R194, R32 ;  /* 0x000000c2a820723c */ /* 0x000fe20000001820 */
[----:B------:R-:W3:Y:S07]  /*bc50*/  LDSM.16.M88.4 R168, [R212] ;  /* 0x00000000d4a8783b */ /* 0x000eee0000000200 */
[C---:B-1----:R-:W-:Y:S01]  /*bc60*/  HMMA.16816.F32 R4, R172.reuse, R184, R4 ;  /* 0x000000b8ac04723c */ /* 0x042fe20000001804 */
[----:B------:R-:W1:Y:S07]  /*bc70*/  LDSM.16.M88.4 R192, [R202+0xc100] ;  /* 0x00c10000cac0783b */ /* 0x000e6e0000000200 */
[C---:B------:R-:W-:Y:S01]  /*bc80*/  HMMA.16816.F32 R8, R172.reuse, R186, R8 ;  /* 0x000000baac08723c */ /* 0x040fe20000001808 */
[----:B------:R-:W1:Y:S07]  /*bc90*/  LDSM.16.M88.4 R184, [R202+0xc900] ;  /* 0x00c90000cab8783b */ /* 0x000e6e0000000200 */
[C---:B--2---:R-:W-:Y:S08]  /*bca0*/  HMMA.16816.F32 R12, R172.reuse, R176, R12 ;  /* 0x000000b0ac0c723c */ /* 0x044ff0000000180c */
[C---:B------:R-:W-:Y:S01]  /*bcb0*/  HMMA.16816.F32 R16, R172.reuse, R178, R16 ;  /* 0x000000b2ac10723c */ /* 0x040fe20000001810 */
[----:B------:R-:W-:Y:S07]  /*bcc0*/  LDSM.16.M88.4 R176, [R205+0x18100] ;  /* 0x01810000cdb0783b */ /* 0x000fee0000000200 */
[C---:B----4-:R-:W-:Y:S08]  /*bcd0*/  HMMA.16816.F32 R20, R172.reuse, R180, R20 ;  /* 0x000000b4ac14723c */ /* 0x050ff00000001814 */
[C---:B------:R-:W-:Y:S01]  /*bce0*/  HMMA.16816.F32 R24, R172.reuse, R182, R24 ;  /* 0x000000b6ac18723c */ /* 0x040fe20000001818 */
[----:B------:R-:W-:Y:S07]  /*bcf0*/  LDSM.16.M88.4 R180, [R201+0x4000] ;  /* 0x00400000c9b4783b */ /* 0x000fee0000000200 */
[C---:B---3--:R-:W-:Y:S08]  /*bd00*/  HMMA.16816.F32 R28, R172.reuse, R168, R28 ;  /* 0x000000a8ac1c723c */ /* 0x048ff0000000181c */
[----:B------:R-:W-:Y:S01]  /*bd10*/  HMMA.16816.F32 R32, R172, R170, R32 ;  /* 0x000000aaac20723c */ /* 0x000fe20000001820 */
[----:B------:R-:W2:Y:S07]  /*bd20*/  LDSM.16.M88.4 R168, [R202+0xd100] ;  /* 0x00d10000caa8783b */ /* 0x000eae0000000200 */
[C---:B-1----:R-:W-:Y:S01]  /*bd30*/  HMMA.16816.F32 R4, R188.reuse, R192, R4 ;  /* 0x000000c0bc04723c */ /* 0x042fe20000001804 */
[----:B------:R-:W1:Y:S07]  /*bd40*/  LDSM.16.M88.4 R172, [R202+0xd900] ;  /* 0x00d90000caac783b */ /* 0x000e6e0000000200 */
[C---:B------:R-:W-:Y:S01]  /*bd50*/  HMMA.16816.F32 R8, R188.reuse, R194, R8 ;  /* 0x000000c2bc08723c */ /* 0x040fe20000001808 */
[----:B------:R-:W3:Y:S07]  /*bd60*/  LDSM.16.M88.4 R192, [R201+0x4800] ;  /* 0x00480000c9c0783b */ /* 0x000eee0000000200 */
        /* <DEDUP_REMOVED lines=8> */
[----:B------:R-:W-:Y:S07]  /*bdf0*/  LDSM.16.M88.4 R172, [R203+0x1c100] ;  /* 0x01c10000cbac783b */ /* 0x000fee0000000200 */
[C---:B------:R-:W-:Y:S01]  /*be00*/  HMMA.16816.F32 R4, R176.reuse, R180, R4 ;  /* 0x000000b4b004723c */ /* 0x040fe20000001804 */
[----:B------:R-:W-:Y:S07]  /*be10*/  LDSM.16.M88.4 R188, [R196+0xe900] ;  /* 0x00e90000c4bc783b */ /* 0x000fee0000000200 */
[C---:B------:R-:W-:Y:S01]  /*be20*/  HMMA.16816.F32 R8, R176.reuse, R182, R8 ;  /* 0x000000b6b008723c */ /* 0x040fe20000001808 */
[----:B------:R-:W1:Y:S07]  /*be30*/  LDSM.16.M88.4 R180, [R196+0xe100] ;  /* 0x00e10000c4b4783b */ /* 0x000e6e0000000200 */
[C---:B---3--:R-:W-:Y:S08]  /*be40*/  HMMA.16816.F32 R12, R176.reuse, R192, R12 ;  /* 0x000000c0b00c723c */ /* 0x048ff0000000180c */
[C---:B------:R-:W-:Y:S01]  /*be50*/  HMMA.16816.F32 R16, R176.reuse, R194, R16 ;  /* 0x000000c2b010723c */ /* 0x040fe20000001810 */
[----:B------:R-:W3:Y:S07]  /*be60*/  LDSM.16.M88.4 R192, [R196+0xf100] ;  /* 0x00f10000c4c0783b */ /* 0x000eee0000000200 */
[C---:B----4-:R-:W-:Y:S08]  /*be70*/  HMMA.16816.F32 R20, R176.reuse, R184, R20 ;  /* 0x000000b8b014723c */ /* 0x050ff00000001814 */
[C---:B------:R-:W-:Y:S01]  /*be80*/  HMMA.16816.F32 R24, R176.reuse, R186, R24 ;  /* 0x000000bab018723c */ /* 0x040fe20000001818 */
[----:B------:R-:W4:Y:S07]  /*be90*/  LDSM.16.M88.4 R184, [R196+0xf900] ;  /* 0x00f90000c4b8783b */ /* 0x000f2e0000000200 */
[C---:B--2---:R-:W-:Y:S08]  /*bea0*/  HMMA.16816.F32 R28, R176.reuse, R168, R28 ;  /* 0x000000a8b01c723c */ /* 0x044ff0000000181c */
[----:B------:R-:W-:Y:S01]  /*beb0*/  HMMA.16816.F32 R32, R176, R170, R32 ;  /* 0x000000aab020723c */ /* 0x000fe20000001820 */
[----:B------:R-:W-:Y:S07]  /*bec0*/  LDSM.16.M88.4 R168, [R204+0x1c100] ;  /* 0x01c10000cca8783b */ /* 0x000fee0000000200 */
[C---:B-1----:R-:W-:Y:S01]  /*bed0*/  HMMA.16816.F32 R4, R172.reuse, R180, R4 ;  /* 0x000000b4ac04723c */ /* 0x042fe20000001804 */
[----:B------:R-:W1:Y:S07]  /*bee0*/  LDSM.16.M88.4 R176, [R211] ;  /* 0x00000000d3b0783b */ /* 0x000e6e0000000200 */
        /* <DEDUP_REMOVED lines=8> */
[C---:B----4-:R-:W-:Y:S08]  /*bf70*/  HMMA.16816.F32 R28, R172.reuse, R184, R28 ;  /* 0x000000b8ac1c723c */ /* 0x050ff0000000181c */
[----:B------:R-:W-:Y:S01]  /*bf80*/  HMMA.16816.F32 R32, R172, R186, R32 ;  /* 0x000000baac20723c */ /* 0x000fe20000001820 */
[----:B------:R-:W-:Y:S07]  /*bf90*/  LDSM.16.M88.4 R172, [R206+0x1c100] ;  /* 0x01c10000ceac783b */ /* 0x000fee0000000200 */
[C---:B-1----:R-:W-:Y:S01]  /*bfa0*/  HMMA.16816.F32 R4, R168.reuse, R176, R4 ;  /* 0x000000b0a804723c */ /* 0x042fe20000001804 */
[----:B------:R-:W1:Y:S07]  /*bfb0*/  LDSM.16.M88.4 R184, [R202+0xe100] ;  /* 0x00e10000cab8783b */ /* 0x000e6e0000000200 */
[C---:B------:R-:W-:Y:S01]  /*bfc0*/  HMMA.16816.F32 R8, R168.reuse, R178, R8 ;  /* 0x000000b2a808723c */ /* 0x040fe20000001808 */
[----:B------:R-:W4:Y:S07]  /*bfd0*/  LDSM.16.M88.4 R176, [R202+0xe900] ;  /* 0x00e90000cab0783b */ /* 0x000f2e0000000200 */
        /* <DEDUP_REMOVED lines=8> */
[----:B------:R-:W3:Y:S07]  /*c060*/  LDSM.16.M88.4 R168, [R202+0xf900] ;  /* 0x00f90000caa8783b */ /* 0x000eee0000000200 */
[C---:B-1----:R-:W-:Y:S01]  /*c070*/  HMMA.16816.F32 R4, R172.reuse, R184, R4 ;  /* 0x000000b8ac04723c */ /* 0x042fe20000001804 */
[----:B------:R-:W5:Y:S06]  /*c080*/  LDL.64 R184, [R1+0x30] ;  /* 0x0000300001b87983 */ /* 0x000f6c0000100a00 */
[----:B------:R-:W1:Y:S01]  /*c090*/  LDSM.16.M88.4 R192, [R201+0x6000] ;  /* 0x00600000c9c0783b */ /* 0x000e620000000200 */
[C---:B------:R-:W-:Y:S07]  /*c0a0*/  HMMA.16816.F32 R8, R172.reuse, R186, R8 ;  /* 0x000000baac08723c */ /* 0x040fee0000001808 */
[----:B------:R-:W5:Y:S01]  /*c0b0*/  LDL.64 R186, [R1+0x38] ;  /* 0x0000380001ba7983 */ /* 0x000f620000100a00 */
[C---:B----4-:R-:W-:Y:S08]  /*c0c0*/  HMMA.16816.F32 R12, R172.reuse, R176, R12 ;  /* 0x000000b0ac0c723c */ /* 0x050ff0000000180c */
[C---:B------:R-:W-:Y:S08]  /*c0d0*/  HMMA.16816.F32 R16, R172.reuse, R178, R16 ;  /* 0x000000b2ac10723c */ /* 0x040ff00000001810 */
[C---:B--2---:R-:W-:Y:S08]  /*c0e0*/  HMMA.16816.F32 R20, R172.reuse, R180, R20 ;  /* 0x000000b4ac14723c */ /* 0x044ff00000001814 */
[C---:B------:R-:W-:Y:S07]  /*c0f0*/  HMMA.16816.F32 R24, R172.reuse, R182, R24 ;  /* 0x000000b6ac18723c */ /* 0x040fee0000001818 */
[----:B------:R-:W-:Y:S01]  /*c100*/  MOV R183, c[0x0][0x1e0] ;  /* 0x0000780000b77a02 */ /* 0x000fe20000000f00 */
[C---:B---3--:R-:W-:Y:S04]  /*c110*/  HMMA.16816.F32 R28, R172.reuse, R168, R28 ;  /* 0x000000a8ac1c723c */ /* 0x048fe8000000181c */
[----:B------:R-:W-:Y:S04]  /*c120*/  SHF.L.U32 R183, R183, 0x5, RZ ;  /* 0x00000005b7b77819 */ /* 0x000fe800000006ff */
[----:B------:R-:W-:Y:S01]  /*c130*/  HMMA.16816.F32 R32, R172, R170, R32 ;  /* 0x000000aaac20723c */ /* 0x000fe20000001820 */
[----:B------:R-:W2:Y:S07]  /*c140*/  LDSM.16.M88.4 R168, [R201+0x6800] ;  /* 0x00680000c9a8783b */ /* 0x000eae0000000200 */
[C---:B-1----:R-:W-:Y:S08]  /*c150*/  HMMA.16816.F32 R4, R188.reuse, R192, R4 ;  /* 0x000000c0bc04723c */ /* 0x042ff00000001804 */
[C---:B------:R-:W-:Y:S11]  /*c160*/  HMMA.16816.F32 R8, R188.reuse, R194, R8 ;  /* 0x000000c2bc08723c */ /* 0x040ff60000001808 */
[----:B------:R-:W-:Y:S05]  /*c170*/  @!UPT UIADD3 URZ, URZ, URZ, URZ ;  /* 0x0000003f3f3ff290 */ /* 0x000fea000fffe03f */
[----:B------:R-:W-:Y:S02]  /*c180*/  FMUL.FTZ R4, R4, c[0x0][0x320] ;  /* 0x0000c80004047a20 */ /* 0x000fe40000410000 */
[----:B------:R-:W-:Y:S02]  /*c190*/  FMUL.FTZ R5, R5, c[0x0][0x320] ;  /* 0x0000c80005057a20 */ /* 0x000fe40000410000 */
[----:B------:R-:W-:Y:S01]  /*c1a0*/  FMUL.FTZ R6, R6, c[0x0][0x320] ;  /* 0x0000c80006067a20 */ /* 0x000fe20000410000 */
[----:B------:R-:W1:Y:S01]  /*c1b0*/  MUFU.TANH R172, R4 ;  /* 0x0000000400ac7308 */ /* 0x000e620000002400 */
[----:B------:R-:W-:Y:S02]  /*c1c0*/  FMUL.FTZ R7, R7, c[0x0][0x320] ;  /* 0x0000c80007077a20 */ /* 0x000fe40000410000 */
[----:B------:R-:W-:Y:S01]  /*c1d0*/  FMUL.FTZ R8, R8, c[0x0][0x320] ;  /* 0x0000c80008087a20 */ /* 0x000fe20000410000 */
[C---:B--2---:R-:W-:Y:S03]  /*c1e0*/  HMMA.16816.F32 R12, R188.reuse, R168, R12 ;  /* 0x000000a8bc0c723c */ /* 0x044fe6000000180c */
[----:B------:R-:W-:Y:S02]  /*c1f0*/  FMUL.FTZ R9, R9, c[0x0][0x320] ;  /* 0x0000c80009097a20 */ /* 0x000fe40000410000 */
[----:B------:R-:W-:Y:S01]  /*c200*/  FMUL.FTZ R10, R10, c[0x0][0x320] ;  /* 0x0000c8000a0a7a20 */ /* 0x000fe20000410000 */
[----:B------:R-:W2:Y:S01]  /*c210*/  MUFU.TANH R173, R5 ;  /* 0x0000000500ad7308 */ /* 0x000ea20000002400 */
[----:B------:R-:W-:Y:S01]  /*c220*/  FMUL.FTZ R11, R11, c[0x0][0x320] ;  /* 0x0000c8000b0b7a20 */ /* 0x000fe20000410000 */
[C---:B------:R-:W-:Y:S08]  /*c230*/  HMMA.16816.F32 R16, R188.reuse, R170, R16 ;  /* 0x000000aabc10723c */ /* 0x040ff00000001810 */
[----:B------:R-:W3:Y:S01]  /*c240*/  MUFU.TANH R178, R6 ;  /* 0x0000000600b27308 */ /* 0x000ee20000002400 */
[----:B-1----:R-:W-:Y:S07]  /*c250*/  FMNMX.FTZ R0, R172, R133, !PT ;  /* 0x00000085ac007209 */ /* 0x002fee0007810000 */
[----:B------:R-:W-:Y:S02]  /*c260*/  FMUL.FTZ R12, R12, c[0x0][0x320] ;  /* 0x0000c8000c0c7a20 */ /* 0x000fe40000410000 */
[----:B------:R1:W4:Y:S01]  /*c270*/  MUFU.TANH R177, R7 ;  /* 0x0000000700b17308 */ /* 0x0003220000002400 */
[----:B------:R-:W-:Y:S02]  /*c280*/  FMUL.FTZ R13, R13, c[0x0][0x320] ;  /* 0x0000c8000d0d7a20 */ /* 0x000fe40000410000 */
[----:B------:R-:W-:Y:S01]  /*c290*/  FMUL.FTZ R14, R14, c[0x0][0x320] ;  /* 0x0000c8000e0e7a20 */ /* 0x000fe20000410000 */
[----:B--2---:R-:W-:Y:S01]  /*c2a0*/  FMNMX.FTZ R0, R173, R0, !PT ;  /* 0x00000000ad007209 */ /* 0x004fe20007810000 */
[----:B------:R-:W-:Y:S02]  /*c2b0*/  FMUL.FTZ R15, R15, c[0x0][0x320] ;  /* 0x0000c8000f0f7a20 */ /* 0x000fe40000410000 */
[----:B------:R-:W-:Y:S02]  /*c2c0*/  FMUL.FTZ R16, R16, c[0x0][0x320] ;  /* 0x0000c80010107a20 */ /* 0x000fe40000410000 */
[----:B------:R-:W-:Y:S01]  /*c2d0*/  FMUL.FTZ R17, R17, c[0x0][0x320] ;  /* 0x0000c80011117a20 */ /* 0x000fe20000410000 */
[----:B------:R-:W2:Y:S01]  /*c2e0*/  MUFU.TANH R174, R8 ;  /* 0x0000000800ae7308 */ /* 0x000ea20000002400 */
[----:B------:R-:W-:Y:S02]  /*c2f0*/  FMUL.FTZ R18, R18, c[0x0][0x320] ;  /* 0x0000c80012127a20 */ /* 0x000fe40000410000 */
[----:B------:R-:W-:Y:S01]  /*c300*/  FMUL.FTZ R19, R19, c[0x0][0x320] ;  /* 0x0000c80013137a20 */ /* 0x000fe20000410000 */
[----:B---3--:R-:W-:Y:S06]  /*c310*/  FMNMX.FTZ R2, R178, R134, !PT ;  /* 0x00000086b2027209 */ /* 0x008fec0007810000 */
[----:B------:R-:W3:Y:S01]  /*c320*/  MUFU.TANH R169, R9 ;  /* 0x0000000900a97308 */ /* 0x000ee20000002400 */
[----:B-1----:R-:W1:Y:S01]  /*c330*/  LDSM.16.M88.4 R4, [R201+0x7000] ;  /* 0x00700000c904783b */ /* 0x002e620000000200 */
[----:B----4-:R-:W-:Y:S08]  /*c340*/  FMNMX.FTZ R2, R177, R2, !PT ;  /* 0x00000002b1027209 */ /* 0x010ff00007810000 */
[----:B------:R-:W4:Y:S01]  /*c350*/  MUFU.TANH R175, R10 ;  /* 0x0000000a00af7308 */ /* 0x000f220000002400 */
[----:B--2---:R-:W-:Y:S09]  /*c360*/  FMNMX.FTZ R0, R174, R0, !PT ;  /* 0x00000000ae007209 */ /* 0x004ff20007810000 */
[----:B------:R2:W1:Y:S01]  /*c370*/  MUFU.TANH R176, R11 ;  /* 0x0000000b00b07308 */ /* 0x0004620000002400 */
[----:B---3--:R-:W-:Y:S09]  /*c380*/  FMNMX.FTZ R0, R169, R0, !PT ;  /* 0x00000000a9007209 */ /* 0x008ff20007810000 */
[----:B------:R-:W-:Y:S01]  /*c390*/  MUFU.TANH R227, R18 ;  /* 0x0000001200e37308 */ /* 0x000fe20000002400 */
[----:B----4-:R-:W-:Y:S09]  /*c3a0*/  FMNMX.FTZ R2, R175, R2, !PT ;  /* 0x00000002af027209 */ /* 0x010ff20007810000 */
[----:B------:R-:W3:Y:S01]  /*c3b0*/  MUFU.TANH R171, R12 ;  /* 0x0000000c00ab7308 */ /* 0x000ee20000002400 */
[C---:B-1----:R-:W-:Y:S01]  /*c3c0*/  HMMA.16816.F32 R20, R188.reuse, R4, R20 ;  /* 0x00000004bc14723c */ /* 0x042fe20000001814 */
[----:B--2---:R-:W1:Y:S01]  /*c3d0*/  LDSM.16.M88.4 R8, [R201+0x7800] ;  /* 0x00780000c908783b */ /* 0x004e620000000200 */
[----:B------:R-:W-:Y:S07]  /*c3e0*/  DEPBAR.LE SB0, 0x0 ;  /* 0x000080000000791a */ /* 0x000fee0000000000 */
[----:B------:R-:W2:Y:S03]  /*c3f0*/  MUFU.TANH R179, R13 ;  /* 0x0000000d00b37308 */ /* 0x000ea60000002400 */
[----:B------:R-:W-:Y:S01]  /*c400*/  FMNMX.FTZ R2, R176, R2, !PT ;  /* 0x00000002b0027209 */ /* 0x000fe20007810000 */
[C---:B------:R-:W-:Y:S01]  /*c410*/  HMMA.16816.F32 R24, R188.reuse, R6, R24 ;  /* 0x00000006bc18723c */ /* 0x040fe20000001818 */
[----:B------:R-:W-:Y:S04]  /*c420*/  BAR.SYNC.DEFER_BLOCKING 0x0 ;  /* 0x0000000000007b1d */ /* 0x000fe80000010000 */
[----:B---3--:R-:W-:Y:S07]  /*c430*/  FMNMX.FTZ R0, R171, R0, !PT ;  /* 0x00000000ab007209 */ /* 0x008fee0007810000 */
[----:B------:R-:W-:Y:S02]  /*c440*/  FMUL.FTZ R23, R23, c[0x0][0x320] ;  /* 0x0000c80017177a20 */ /* 0x000fe40000410000 */
[----:B------:R-:W-:Y:S02]  /*c450*/  FMUL.FTZ R20, R20, c[0x0][0x320] ;  /* 0x0000c80014147a20 */ /* 0x000fe40000410000 */
[----:B------:R-:W-:Y:S02]  /*c460*/  FMUL.FTZ R22, R22, c[0x0][0x320] ;  /* 0x0000c80016167a20 */ /* 0x000fe40000410000 */
[----:B------:R-:W-:Y:S01]  /*c470*/  FMUL.FTZ R21, R21, c[0x0][0x320] ;  /* 0x0000c80015157a20 */ /* 0x000fe20000410000 */
[----:B--2---:R-:W-:Y:S05]  /*c480*/  FMNMX.FTZ R0, R179, R0, !PT ;  /* 0x00000000b3007209 */ /* 0x004fea0007810000 */
[----:B------:R-:W-:Y:S01]  /*c490*/  FMUL.FTZ R24, R24, c[0x0][0x320] ;  /* 0x0000c80018187a20 */ /* 0x000fe20000410000 */
[----:B------:R-:W2:Y:S01]  /*c4a0*/  MUFU.TANH R180, R14 ;  /* 0x0000000e00b47308 */ /* 0x000ea20000002400 */
[----:B------:R-:W-:Y:S02]  /*c4b0*/  FMUL.FTZ R25, R25, c[0x0][0x320] ;  /* 0x0000c80019197a20 */ /* 0x000fe40000410000 */
[----:B------:R-:W-:Y:S02]  /*c4c0*/  FMUL.FTZ R26, R26, c[0x0][0x320] ;  /* 0x0000c8001a1a7a20 */ /* 0x000fe40000410000 */
[----:B------:R-:W-:Y:S01]  /*c4d0*/  FMUL.FTZ R27, R27, c[0x0][0x320] ;  /* 0x0000c8001b1b7a20 */ /* 0x000fe20000410000 */
[C---:B-1----:R-:W-:Y:S04]  /*c4e0*/  HMMA.16816.F32 R28, R188.reuse, R8, R28 ;  /* 0x00000008bc1c723c */ /* 0x042fe8000000181c */
[----:B------:R-:W1:Y:S03]  /*c4f0*/  MUFU.TANH R182, R16 ;  /* 0x0000001000b67308 */ /* 0x000e660000002400 */
[----:B------:R-:W-:Y:S01]  /*c500*/  @P6 IMAD.WIDE.U32 R8, R223, c[0x0][0x1e0], RZ ;  /* 0x00007800df086a25 */ /* 0x000fe200078e00ff */
[----:B------:R-:W-:Y:S06]  /*c510*/  HMMA.16816.F32 R32, R188, R10, R32 ;  /* 0x0000000abc20723c */ /* 0x000fec0000001820 */
[----:B------:R-:W3:Y:S01]  /*c520*/  MUFU.TANH R181, R15 ;  /* 0x0000000f00b57308 */ /* 0x000ee20000002400 */
[----:B------:R-:W-:Y:S02]  /*c530*/  @P6 SHF.L.U32 R5, R8, 0x6, RZ ;  /* 0x0000000608056819 */ /* 0x000fe400000006ff */
[----:B--2---:R-:W-:Y:S07]  /*c540*/  FMNMX.FTZ R2, R180, R2, !PT ;  /* 0x00000002b4027209 */ /* 0x004fee0007810000 */
[----:B------:R-:W2:Y:S01]  /*c550*/  MUFU.TANH R192, R17 ;  /* 0x0000001100c07308 */ /* 0x000ea20000002400 */
[----:B------:R-:W-:Y:S01]  /*c560*/  FMUL.FTZ R28, R28, c[0x0][0x320] ;  /* 0x0000c8001c1c7a20 */ /* 0x000fe20000410000 */
[----:B-1----:R-:W-:Y:S01]  /*c570*/  FMNMX.FTZ R0, R182, R0, !PT ;  /* 0x00000000b6007209 */ /* 0x002fe20007810000 */
[----:B------:R-:W-:Y:S02]  /*c580*/  FMUL.FTZ R29, R29, c[0x0][0x320] ;  /* 0x0000c8001d1d7a20 */ /* 0x000fe40000410000 */
[----:B------:R-:W-:Y:S02]  /*c590*/  FMUL.FTZ R30, R30, c[0x0][0x320] ;  /* 0x0000c8001e1e7a20 */ /* 0x000fe40000410000 */
[----:B------:R-:W-:Y:S03]  /*c5a0*/  FMUL.FTZ R31, R31, c[0x0][0x320] ;  /* 0x0000c8001f1f7a20 */ /* 0x000fe60000410000 */
[----:B------:R-:W1:Y:S01]  /*c5b0*/  MUFU.TANH R234, R20 ;  /* 0x0000001400ea7308 */ /* 0x000e620000002400 */
[----:B------:R-:W-:Y:S02]  /*c5c0*/  FMUL.FTZ R32, R32, c[0x0][0x320] ;  /* 0x0000c80020207a20 */ /* 0x000fe40000410000 */
[----:B------:R-:W-:Y:S01]  /*c5d0*/  FMUL.FTZ R33, R33, c[0x0][0x320] ;  /* 0x0000c80021217a20 */ /* 0x000fe20000410000 */
[----:B---3--:R-:W-:Y:S01]  /*c5e0*/  FMNMX.FTZ R2, R181, R2, !PT ;  /* 0x00000002b5027209 */ /* 0x008fe20007810000 */
[----:B------:R-:W-:Y:S03]  /*c5f0*/  FMUL.FTZ R34, R34, c[0x0][0x320] ;  /* 0x0000c80022227a20 */ /* 0x000fe60000410000 */
[----:B------:R-:W-:Y:S02]  /*c600*/  FMNMX.FTZ R2, R227, R2, !PT ;  /* 0x00000002e3027209 */ /* 0x000fe40007810000 */
[----:B------:R-:W-:Y:S01]  /*c610*/  MUFU.TANH R235, R21 ;  /* 0x0000001500eb7308 */ /* 0x000fe20000002400 */
[----:B--2---:R-:W-:Y:S09]  /*c620*/  FMNMX.FTZ R0, R192, R0, !PT ;  /* 0x00000000c0007209 */ /* 0x004ff20007810000 */
[----:B------:R-:W2:Y:S01]  /*c630*/  MUFU.TANH R228, R19 ;  /* 0x0000001300e47308 */ /* 0x000ea20000002400 */
[----:B-1----:R-:W-:Y:S09]  /*c640*/  FMNMX.FTZ R0, R234, R0, !PT ;  /* 0x00000000ea007209 */ /* 0x002ff20007810000 */
[----:B------:R-:W1:Y:S10]  /*c650*/  MUFU.TANH R238, R24 ;  /* 0x0000001800ee7308 */ /* 0x000e740000002400 */
[----:B------:R-:W3:Y:S01]  /*c660*/  MUFU.TANH R239, R25 ;  /* 0x0000001900ef7308 */ /* 0x000ee20000002400 */
[----:B--2---:R-:W-:Y:S02]  /*c670*/  FMNMX.FTZ R3, R228, R2, !PT ;  /* 0x00000002e4037209 */ /* 0x004fe40007810000 */
[----:B------:R-:W-:Y:S01]  /*c680*/  FMNMX.FTZ R2, R235, R0, !PT ;  /* 0x00000000eb027209 */ /* 0x000fe20007810000 */
[----:B------:R-:W-:Y:S06]  /*c690*/  FMUL.FTZ R0, R35, c[0x0][0x320] ;  /* 0x0000c80023007a20 */ /* 0x000fec0000410000 */
[----:B------:R-:W2:Y:S01]  /*c6a0*/  MUFU.TANH R242, R28 ;  /* 0x0000001c00f27308 */ /* 0x000ea20000002400 */
[----:B-1----:R-:W-:Y:S02]  /*c6b0*/  FMNMX.FTZ R2, R238, R2, !PT ;  /* 0x00000002ee027209 */ /* 0x002fe40007810000 */
[----:B-----5:R-:W-:Y:S07]  /*c6c0*/  @P6 IADD3 R6, P5, R5, R186, RZ ;  /* 0x000000ba05066210 */ /* 0x020fee0007fbe0ff */
[----:B------:R3:W-:Y:S01]  /*c6d0*/  MUFU.TANH R168, R0 ;  /* 0x0000000000a87308 */ /* 0x0007e20000002400 */
[----:B------:R-:W-:Y:S09]  /*c6e0*/  @P6 LEA R20, P0, R6, c[0x0][0x1c8], 0x1 ;  /* 0x0000720006146a11 */ /* 0x000ff200078008ff */
[----:B------:R-:W1:Y:S10]  /*c6f0*/  MUFU.TANH R243, R29 ;  /* 0x0000001d00f37308 */ /* 0x000e740000002400 */
[----:B------:R-:W4:Y:S01]  /*c700*/  MUFU.TANH R236, R22 ;  /* 0x0000001600ec7308 */ /* 0x000f220000002400 */
[----:B---3--:R-:W-:Y:S04]  /*c710*/  FMNMX.FTZ R0, R239, R2, !PT ;  /* 0x00000002ef007209 */ /* 0x008fe80007810000 */
[----:B--2---:R-:W-:Y:S05]  /*c720*/  FMNMX.FTZ R0, R242, R0, !PT ;  /* 0x00000000f2007209 */ /* 0x004fea0007810000 */
[----:B------:R-:W2:Y:S01]  /*c730*/  MUFU.TANH R237, R23 ;  /* 0x0000001700ed7308 */ /* 0x000ea20000002400 */
[----:B-1----:R-:W-:Y:S09]  /*c740*/  FMNMX.FTZ R0, R243, R0, !PT ;  /* 0x00000000f3007209 */ /* 0x002ff20007810000 */
[----:B------:R-:W1:Y:S01]  /*c750*/  MUFU.TANH R246, R32 ;  /* 0x0000002000f67308 */ /* 0x000e620000002400 */
[----:B----4-:R-:W-:Y:S09]  /*c760*/  FMNMX.FTZ R3, R236, R3, !PT ;  /* 0x00000003ec037209 */ /* 0x010ff20007810000 */
[----:B------:R-:W3:Y:S01]  /*c770*/  MUFU.TANH R240, R26 ;  /* 0x0000001a00f07308 */ /* 0x000ee20000002400 */
[----:B--2---:R-:W-:Y:S09]  /*c780*/  FMNMX.FTZ R3, R237, R3, !PT ;  /* 0x00000003ed037209 */ /* 0x004ff20007810000 */
[----:B------:R-:W2:Y:S01]  /*c790*/  MUFU.TANH R247, R33 ;  /* 0x0000002100f77308 */ /* 0x000ea20000002400 */
[----:B-1----:R-:W-:Y:S09]  /*c7a0*/  FMNMX.FTZ R132, R246, R0, !PT ;  /* 0x00000000f6847209 */ /* 0x002ff20007810000 */
[----:B------:R-:W1:Y:S01]  /*c7b0*/  MUFU.TANH R241, R27 ;  /* 0x0000001b00f17308 */ /* 0x000e620000002400 */
[----:B---3--:R-:W-:Y:S09]  /*c7c0*/  FMNMX.FTZ R2, R240, R3, !PT ;  /* 0x00000003f0027209 */ /* 0x008ff20007810000 */
[----:B------:R-:W3:Y:S01]  /*c7d0*/  MUFU.TANH R244, R30 ;  /* 0x0000001e00f47308 */ /* 0x000ee20000002400 */
[----:B--2---:R-:W-:Y:S05]  /*c7e0*/  FMNMX.FTZ R132, R247, R132, !PT ;  /* 0x00000084f7847209 */ /* 0x004fea0007810000 */
[----:B------:R-:W2:Y:S04]  /*c7f0*/  SHFL.BFLY PT, R3, R132, 0x2, 0x1f ;  /* 0x0c401f0084037f89 */ /* 0x000ea800000e0000 */
[----:B------:R-:W4:Y:S01]  /*c800*/  MUFU.TANH R245, R31 ;  /* 0x0000001f00f57308 */ /* 0x000f220000002400 */
[----:B-1----:R-:W-:Y:S09]  /*c810*/  FMNMX.FTZ R2, R241, R2, !PT ;  /* 0x00000002f1027209 */ /* 0x002ff20007810000 */
[----:B------:R-:W1:Y:S01]  /*c820*/  MUFU.TANH R135, R34 ;  /* 0x0000002200877308 */ /* 0x000e620000002400 */
[----:B---3--:R-:W-:Y:S02]  /*c830*/  FMNMX.FTZ R2, R244, R2, !PT ;  /* 0x00000002f4027209 */ /* 0x008fe40007810000 */
[----:B--2---:R-:W-:Y:S02]  /*c840*/  FMNMX.FTZ R132, R132, R3, !PT ;  /* 0x0000000384847209 */ /* 0x004fe40007810000 */
[----:B----4-:R-:W-:Y:S03]  /*c850*/  FMNMX.FTZ R0, R245, R2, !PT ;  /* 0x00000002f5007209 */ /* 0x010fe60007810000 */
[----:B------:R-:W2:Y:S01]  /*c860*/  SHFL.BFLY PT, R4, R132, 0x1, 0x1f ;  /* 0x0c201f0084047f89 */ /* 0x000ea200000e0000 */
[----:B-1----:R-:W-:Y:S04]  /*c870*/  FMNMX.FTZ R0, R135, R0, !PT ;  /* 0x0000000087007209 */ /* 0x002fe80007810000 */
[----:B------:R-:W-:Y:S05]  /*c880*/  FMNMX.FTZ R0, R168, R0, !PT ;  /* 0x00000000a8007209 */ /* 0x000fea0007810000 */
[----:B------:R-:W1:Y:S01]  /*c890*/  SHFL.BFLY PT, R2, R0, 0x2, 0x1f ;  /* 0x0c401f0000027f89 */ /* 0x000e6200000e0000 */
[----:B--2---:R-:W-:Y:S05]  /*c8a0*/  FMNMX.FTZ R132, R132, R4, !PT ;  /* 0x0000000484847209 */ /* 0x004fea0007810000 */
[----:B------:R-:W-:Y:S04]  /*c8b0*/  FMUL.FTZ R170, R132, c[0x0][0x2d0] ;  /* 0x0000b40084aa7a20 */ /* 0x000fe80000410000 */
[--C-:B------:R-:W-:Y:S02]  /*c8c0*/  FFMA.FTZ R10, R172, c[0x0][0x2d0], -R170.reuse ;  /* 0x0000b400ac0a7a23 */ /* 0x100fe400000108aa */
[----:B------:R-:W-:Y:S02]  /*c8d0*/  FFMA.FTZ R22, R169, c[0x0][0x2d0], -R170 ;  /* 0x0000b400a9167a23 */ /* 0x000fe400000108aa */
[----:B------:R2:W-:Y:S01]  /*c8e0*/  MUFU.EX2 R233, R10 ;  /* 0x0000000a00e97308 */ /* 0x0005e20000000800 */
[----:B-1----:R-:W-:Y:S02]  /*c8f0*/  FMNMX.FTZ R0, R0, R2, !PT ;  /* 0x0000000200007209 */ /* 0x002fe40007810000 */
[----:B------:R-:W-:Y:S03]  /*c900*/  @P6 SHF.R.S32.HI R2, RZ, 0x1f, R223 ;  /* 0x0000001fff026819 */ /* 0x000fe600000114df */
[----:B------:R-:W1:Y:S02]  /*c910*/  SHFL.BFLY PT, R3, R0, 0x1, 0x1f ;  /* 0x0c201f0000037f89 */ /* 0x000e6400000e0000 */
[----:B------:R-:W-:Y:S04]  /*c920*/  @P6 IMAD R2, R2, c[0x0][0x1e0], RZ ;  /* 0x0000780002026a24 */ /* 0x000fe800078e02ff */
[----:B------:R-:W-:Y:S02]  /*c930*/  @P6 IMAD R4, R223, c[0x0][0x1e4], R2 ;  /* 0x00007900df046a24 */ /* 0x000fe400078e0202 */
[----:B------:R-:W-:Y:S03]  /*c940*/  FADD.FTZ R2, -R132, R133 ;  /* 0x0000008584027221 */ /* 0x000fe60000010100 */
[----:B------:R-:W-:Y:S04]  /*c950*/  @P6 IADD3 R4, R9, R4, RZ ;  /* 0x0000000409046210 */ /* 0x000fe80007ffe0ff */
[----:B------:R-:W-:Y:S04]  /*c960*/  @P6 SHF.L.U64.HI R4, R8, 0x6, R4 ;  /* 0x0000000608046819 */ /* 0x000fe80000010204 */
[----:B------:R-:W-:Y:S04]  /*c970*/  @P6 IADD3.X R7, R4, R185, RZ, P5, !PT ;  /* 0x000000b904076210 */ /* 0x000fe80002ffe4ff */
[----:B------:R-:W-:Y:S02]  /*c980*/  @P6 LEA.HI.X R21, R6, c[0x0][0x1cc], R7, 0x1, P0 ;  /* 0x0000730006156a11 */ /* 0x000fe400000f0c07 */
[C---:B------:R-:W-:Y:S02]  /*c990*/  @P6 IADD3 R7, P0, R5.reuse, R230, RZ ;  /* 0x000000e605076210 */ /* 0x040fe40007f1e0ff */
[----:B------:R-:W-:Y:S01]  /*c9a0*/  @P6 IADD3 R6, P5, R5, R226, RZ ;  /* 0x000000e205066210 */ /* 0x000fe20007fbe0ff */
[----:B------:R3:W-:Y:S01]  /*c9b0*/  @P6 LDGSTS.E.BYPASS.LTC128B.128 [R225+0x8100], [R20.64], !P4 ;  /* 0x0810000014e16fae */ /* 0x0007e2000e101d4c */
[C---:B------:R-:W-:Y:S02]  /*c9c0*/  @P6 IADD3.X R8, R4.reuse, R229, RZ, P0, !PT ;  /* 0x000000e504086210 */ /* 0x040fe400007fe4ff */
[C---:B------:R-:W-:Y:S02]  /*c9d0*/  @P6 LEA R16, P0, R7.reuse, c[0x0][0x1c8], 0x1 ;  /* 0x0000720007106a11 */ /* 0x040fe400078008ff */
[----:B------:R-:W-:Y:S02]  /*c9e0*/  @P6 IADD3.X R9, R4, R252, RZ, P5, !PT ;  /* 0x000000fc04096210 */ /* 0x000fe40002ffe4ff */
[C---:B------:R-:W-:Y:S02]  /*c9f0*/  @P6 LEA R14, P5, R6.reuse, c[0x0][0x1c8], 0x1 ;  /* 0x00007200060e6a11 */ /* 0x040fe400078a08ff */
[----:B------:R-:W-:Y:S02]  /*ca00*/  @P6 LEA.HI.X R17, R7, c[0x0][0x1cc], R8, 0x1, P0 ;  /* 0x0000730007116a11 */ /* 0x000fe400000f0c08 */
[----:B------:R-:W-:Y:S01]  /*ca10*/  @P6 LEA.HI.X R15, R6, c[0x0][0x1cc], R9, 0x1, P5 ;  /* 0x00007300060f6a11 */ /* 0x000fe200028f0c09 */
[----:B------:R-:W-:Y:S01]  /*ca20*/  FFMA.FTZ R9, R173, c[0x0][0x2d0], -R170 ;  /* 0x0000b400ad097a23 */ /* 0x000fe200000108aa */
[----:B------:R-:W-:Y:S01]  /*ca30*/  @P6 IADD3 R7, P0, R5, R251, RZ ;  /* 0x000000fb05076210 */ /* 0x000fe20007f1e0ff */
[----:B------:R4:W-:Y:S01]  /*ca40*/  @P6 LDGSTS.E.BYPASS.LTC128B.128 [R225+0xa100], [R16.64], !P3 ;  /* 0x0a10000010e16fae */ /* 0x0009e2000d901d4c */
[----:B------:R-:W-:Y:S02]  /*ca50*/  @P6 IADD3 R5, P5, R183, R5, RZ ;  /* 0x00000005b7056210 */ /* 0x000fe40007fbe0ff */
[----:B------:R-:W-:Y:S02]  /*ca60*/  @P6 IADD3.X R8, R4, R250, RZ, P0, !PT ;  /* 0x000000fa04086210 */ /* 0x000fe400007fe4ff */
[----:B------:R-:W-:Y:S02]  /*ca70*/  @P6 IADD3.X R4, R232, R4, RZ, P5, !PT ;  /* 0x00000004e8046210 */ /* 0x000fe40002ffe4ff */
[----:B------:R5:W-:Y:S01]  /*ca80*/  MUFU.EX2 R232, R9 ;  /* 0x0000000900e87308 */ /* 0x000be20000000800 */
[----:B------:R-:W-:Y:S01]  /*ca90*/  @P6 LEA R12, P0, R7, c[0x0][0x1c8], 0x1 ;  /* 0x00007200070c6a11 */ /* 0x000fe200078008ff */
[----:B------:R3:W-:Y:S01]  /*caa0*/  @P6 LDGSTS.E.BYPASS.LTC128B.128 [R225+0xc100], [R14.64], !P2 ;  /* 0x0c1000000ee16fae */ /* 0x0007e2000d101d4c */
[----:B------:R-:W-:Y:S02]  /*cab0*/  @P6 IADD3 R6, P5, R5, R186, RZ ;  /* 0x000000ba05066210 */ /* 0x000fe40007fbe0ff */
[----:B------:R-:W-:Y:S02]  /*cac0*/  @P6 LEA.HI.X R13, R7, c[0x0][0x1cc], R8, 0x1, P0 ;  /* 0x00007300070d6a11 */ /* 0x000fe400000f0c08 */
[----:B------:R-:W-:Y:S02]  /*cad0*/  @P6 IADD3.X R8, R4, R185, RZ, P5, !PT ;  /* 0x000000b904086210 */ /* 0x000fe40002ffe4ff */
[----:B------:R-:W-:Y:S01]  /*cae0*/  @P6 IADD3 R7, P5, R5, R230, RZ ;  /* 0x000000e605076210 */ /* 0x000fe20007fbe0ff */
[----:B------:R3:W-:Y:S01]  /*caf0*/  @P6 LDGSTS.E.BYPASS.LTC128B.128 [R225+0xe100], [R12.64], !P1 ;  /* 0x0e1000000ce16fae */ /* 0x0007e2000c901d4c */
[----:B--2---:R-:W-:Y:S02]  /*cb00*/  @P6 LEA R10, P0, R6, c[0x0][0x1c8], 0x1 ;  /* 0x00007200060a6a11 */ /* 0x004fe400078008ff */
[----:B-1----:R-:W-:Y:S01]  /*cb10*/  FMNMX.FTZ R3, R0, R3, !PT ;  /* 0x0000000300037209 */ /* 0x002fe20007810000 */
[----:B------:R-:W-:Y:S01]  /*cb20*/  FMUL.FTZ R0, R2, c[0x0][0x2d0] ;  /* 0x0000b40002007a20 */ /* 0x000fe20000410000 */
[----:B------:R-:W-:Y:S02]  /*cb30*/  @P6 LEA.HI.X R11, R6, c[0x0][0x1cc], R8, 0x1, P0 ;  /* 0x00007300060b6a11 */ /* 0x000fe400000f0c08 */
[----:B------:R-:W-:Y:S01]  /*cb40*/  @P6 LEA R8, P0, R7, c[0x0][0x1c8], 0x1 ;  /* 0x0000720007086a11 */ /* 0x000fe200078008ff */
[----:B------:R1:W2:Y:S01]  /*cb50*/  MUFU.EX2 R2, R0 ;  /* 0x0000000000027308 */ /* 0x0002a20000000800 */
[----:B------:R-:W-:Y:S01]  /*cb60*/  @P6 IADD3.X R6, R4, R229, RZ, P5, !PT ;  /* 0x000000e504066210 */ /* 0x000fe20002ffe4ff */
[----:B------:R3:W-:Y:S01]  /*cb70*/  @P6 LDGSTS.E.BYPASS.LTC128B.128 [R225+0x9100], [R10.64], !P4 ;  /* 0x091000000ae16fae */ /* 0x0007e2000e101d4c */
[----:B------:R-:W-:Y:S01]  /*cb80*/  @P6 IADD3 R18, P5, R5, R226, RZ ;  /* 0x000000e205126210 */ /* 0x000fe20007fbe0ff */
[----:B------:R-:W-:Y:S02]  /*cb90*/  FMUL.FTZ R133, R3, c[0x0][0x2d0] ;  /* 0x0000b40003857a20 */ /* 0x000fe40000410000 */
[----:B-----5:R-:W-:Y:S02]  /*cba0*/  FFMA.FTZ R9, R174, c[0x0][0x2d0], -R170 ;  /* 0x0000b400ae097a23 */ /* 0x020fe400000108aa */
[--C-:B----4-:R-:W-:Y:S02]  /*cbb0*/  FFMA.FTZ R16, R177, c[0x0][0x2d0], -R133.reuse ;  /* 0x0000b400b1107a23 */ /* 0x110fe40000010885 */
[----:B------:R4:W-:Y:S01]  /*cbc0*/  MUFU.EX2 R230, R9 ;  /* 0x0000000900e67308 */ /* 0x0009e20000000800 */
[----:B------:R-:W-:Y:S09]  /*cbd0*/  FFMA.FTZ R135, R135, c[0x0][0x2d0], -R133 ;  /* 0x0000b40087877a23 */ /* 0x000ff20000010885 */
[----:B------:R-:W-:Y:S01]  /*cbe0*/  MUFU.EX2 R229, R22 ;  /* 0x0000001600e57308 */ /* 0x000fe20000000800 */
[----:B-1----:R-:W-:Y:S02]  /*cbf0*/  FADD.FTZ R0, -R3, R134 ;  /* 0x0000008603007221 */ /* 0x002fe40000010100 */
[----:B--2---:R-:W-:Y:S02]  /*cc00*/  FMUL.FTZ R17, R2, R149 ;  /* 0x0000009502117220 */ /* 0x004fe40000410000 */
[----:B------:R-:W-:Y:S05]  /*cc10*/  FMUL.FTZ R0, R0, c[0x0][0x2d0] ;  /* 0x0000b40000007a20 */ /* 0x000fea0000410000 */
[----:B------:R1:W-:Y:S01]  /*cc20*/  MUFU.EX2 R187, R16 ;  /* 0x0000001000bb7308 */ /* 0x0003e20000000800 */
[C---:B------:R-:W-:Y:S02]  /*cc30*/  FMUL.FTZ R24, R2.reuse, R156 ;  /* 0x0000009c02187220 */ /* 0x040fe40000410000 */
[C---:B------:R-:W-:Y:S01]  /*cc40*/  FMUL.FTZ R25, R2.reuse, R157 ;  /* 0x0000009d02197220 */ /* 0x040fe20000410000 */
[----:B----4-:R-:W-:Y:S01]  /*cc50*/  @P6 LEA.HI.X R9, R7, c[0x0][0x1cc], R6, 0x1, P0 ;  /* 0x0000730007096a11 */ /* 0x010fe200000f0c06 */
[----:B------:R-:W-:Y:S01]  /*cc60*/  FMUL.FTZ R32, R2, R164 ;  /* 0x000000a402207220 */ /* 0x000fe20000410000 */
[----:B------:R-:W-:Y:S01]  /*cc70*/  @P6 IADD3.X R7, R4, R252, RZ, P5, !PT ;  /* 0x000000fc04076210 */ /* 0x000fe20002ffe4ff */
[----:B------:R-:W-:Y:S01]  /*cc80*/  FMUL.FTZ R33, R2, R165 ;  /* 0x000000a502217220 */ /* 0x000fe20000410000 */
[C---:B------:R-:W-:Y:S01]  /*cc90*/  @P6 LEA R6, P5, R18.reuse, c[0x0][0x1c8], 0x1 ;  /* 0x0000720012066a11 */ /* 0x040fe200078a08ff */
[----:B------:R2:W-:Y:S01]  /*cca0*/  @P6 LDGSTS.E.BYPASS.LTC128B.128 [R225+0xb100], [R8.64], !P3 ;  /* 0x0b10000008e16fae */ /* 0x0005e2000d901d4c */
[----:B------:R-:W-:Y:S01]  /*ccb0*/  @P6 IADD3 R5, P0, R5, R251, RZ ;  /* 0x000000fb05056210 */ /* 0x000fe20007f1e0ff */
[----:B------:R-:W4:Y:S01]  /*ccc0*/  MUFU.EX2 R0, R0 ;  /* 0x0000000000007308 */ /* 0x000f220000000800 */
[----:B------:R-:W-:Y:S01]  /*ccd0*/  @P6 LEA.HI.X R7, R18, c[0x0][0x1cc], R7, 0x1, P5 ;  /* 0x0000730012076a11 */ /* 0x000fe200028f0c07 */
[----:B------:R-:W-:Y:S01]  /*cce0*/  FFMA.FTZ R18, R178, c[0x0][0x2d0], -R133 ;  /* 0x0000b400b2127a23 */ /* 0x000fe20000010885 */
[----:B------:R-:W-:Y:S01]  /*ccf0*/  @P6 IADD3.X R19, R4, R250, RZ, P0, !PT ;  /* 0x000000fa04136210 */ /* 0x000fe200007fe4ff */
[C---:B------:R-:W-:Y:S01]  /*cd00*/  FMUL.FTZ R36, R2.reuse, R36 ;  /* 0x0000002402247220 */ /* 0x040fe20000410000 */
[C---:B------:R-:W-:Y:S01]  /*cd10*/  @P6 LEA R4, P0, R5.reuse, c[0x0][0x1c8], 0x1 ;  /* 0x0000720005046a11 */ /* 0x040fe200078008ff */
[----:B------:R5:W-:Y:S01]  /*cd20*/  @P6 LDGSTS.E.BYPASS.LTC128B.128 [R225+0xd100], [R6.64], !P2 ;  /* 0x0d10000006e16fae */ /* 0x000be2000d101d4c */
[C---:B------:R-:W-:Y:S02]  /*cd30*/  FMUL.FTZ R37, R2.reuse, R37 ;  /* 0x0000002502257220 */ /* 0x040fe40000410000 */
[----:B------:R-:W-:Y:S01]  /*cd40*/  @P6 LEA.HI.X R5, R5, c[0x0][0x1cc], R19, 0x1, P0 ;  /* 0x0000730005056a11 */ /* 0x000fe200000f0c13 */
[----:B------:R5:W5:Y:S01]  /*cd50*/  MUFU.EX2 R189, R18 ;  /* 0x0000001200bd7308 */ /* 0x000b620000000800 */
[C---:B------:R-:W-:Y:S02]  /*cd60*/  FMUL.FTZ R40, R2.reuse, R40 ;  /* 0x0000002802287220 */ /* 0x040fe40000410000 */
[C---:B-1----:R-:W-:Y:S01]  /*cd70*/  FMUL.FTZ R16, R2.reuse, R148 ;  /* 0x0000009402107220 */ /* 0x042fe20000410000 */
[----:B------:R1:W-:Y:S01]  /*cd80*/  @P6 LDGSTS.E.BYPASS.LTC128B.128 [R225+0xf100], [R4.64], !P1 ;  /* 0x0f10000004e16fae */ /* 0x0003e2000c901d4c */
[C---:B------:R-:W-:Y:S02]  /*cd90*/  FMUL.FTZ R41, R2.reuse, R41 ;  /* 0x0000002902297220 */ /* 0x040fe40000410000 */
[C---:B------:R-:W-:Y:S02]  /*cda0*/  FMUL.FTZ R44, R2.reuse, R44 ;  /* 0x0000002c022c7220 */ /* 0x040fe40000410000 */
[C---:B------:R-:W-:Y:S01]  /*cdb0*/  FMUL.FTZ R45, R2.reuse, R45 ;  /* 0x0000002d022d7220 */ /* 0x040fe20000410000 */
[----:B------:R-:W-:Y:S01]  /*cdc0*/  MUFU.EX2 R135, R135 ;  /* 0x0000008700877308 */ /* 0x000fe20000000800 */
[C---:B------:R-:W-:Y:S01]  /*cdd0*/  FMUL.FTZ R48, R2.reuse, R48 ;  /* 0x0000003002307220 */ /* 0x040fe20000410000 */
[----:B---3--:R-:W3:Y:S01]  /*cde0*/  LDSM.16.MT88.4 R12, [R197+0x100] ;  /* 0x00010000c50c783b */ /* 0x008ee20000004200 */
[C---:B------:R-:W-:Y:S02]  /*cdf0*/  FMUL.FTZ R49, R2.reuse, R49 ;  /* 0x0000003102317220 */ /* 0x040fe40000410000 */
[--C-:B--2---:R-:W-:Y:S02]  /*ce00*/  FFMA.FTZ R8, R175, c[0x0][0x2d0], -R133.reuse ;  /* 0x0000b400af087a23 */ /* 0x104fe40000010885 */
[----:B------:R-:W-:Y:S02]  /*ce10*/  FMUL.FTZ R9, R2, R141 ;  /* 0x0000008d02097220 */ /* 0x000fe40000410000 */
[C---:B----4-:R-:W-:Y:S01]  /*ce20*/  FMUL.FTZ R10, R0.reuse, R142 ;  /* 0x0000008e000a7220 */ /* 0x050fe20000410000 */
[----:B------:R2:W-:Y:S01]  /*ce30*/  MUFU.EX2 R186, R8 ;  /* 0x0000000800ba7308 */ /* 0x0005e20000000800 */
[----:B------:R-:W4:Y:S01]  /*ce40*/  LDSM.16.MT88.4 R20, [R198+0x100] ;  /* 0x00010000c614783b */ /* 0x000f220000004200 */
[C---:B------:R-:W-:Y:S02]  /*ce50*/  FMUL.FTZ R11, R0.reuse, R143 ;  /* 0x0000008f000b7220 */ /* 0x040fe40000410000 */
[C---:B-----5:R-:W-:Y:S01]  /*ce60*/  FMUL.FTZ R6, R0.reuse, R138 ;  /* 0x0000008a00067220 */ /* 0x060fe20000410000 */
[----:B------:R-:W-:Y:S01]  /*ce70*/  F2FP.PACK_AB R138, R229, R230 ;  /* 0x000000e6e58a723e */ /* 0x000fe200000000ff */
[C---:B------:R-:W-:Y:S02]  /*ce80*/  FMUL.FTZ R7, R0.reuse, R139 ;  /* 0x0000008b00077220 */ /* 0x040fe40000410000 */
[C---:B------:R-:W-:Y:S01]  /*ce90*/  FMUL.FTZ R18, R0.reuse, R150 ;  /* 0x0000009600127220 */ /* 0x040fe20000410000 */
[----:B------:R-:W5:Y:S01]  /*cea0*/  LDSM.16.MT88.4 R28, [R200+0x100] ;  /* 0x00010000c81c783b */ /* 0x000f620000004200 */
[----:B------:R-:W-:Y:S02]  /*ceb0*/  FMUL.FTZ R19, R0, R151 ;  /* 0x0000009700137220 */ /* 0x000fe40000410000 */
[--C-:B-1----:R-:W-:Y:S02]  /*cec0*/  FFMA.FTZ R4, R176, c[0x0][0x2d0], -R133.reuse ;  /* 0x0000b400b0047a23 */ /* 0x102fe40000010885 */
[----:B------:R-:W-:Y:S01]  /*ced0*/  FMUL.FTZ R5, R2, R137 ;  /* 0x0000008902057220 */ /* 0x000fe20000410000 */
[----:B------:R-:W-:Y:S01]  /*cee0*/  F2FP.PACK_AB R137, R187, R189 ;  /* 0x000000bdbb89723e */ /* 0x000fe200000000ff */
[----:B------:R-:W1:Y:S01]  /*cef0*/  MUFU.EX2 R185, R4 ;  /* 0x0000000400b97308 */ /* 0x000e620000000800 */
[----:B------:R-:W-:Y:S01]  /*cf00*/  LDSM.16.MT88.4 R148, [R198+0x2100] ;  /* 0x00210000c694783b */ /* 0x000fe20000004200 */
[C---:B------:R-:W-:Y:S02]  /*cf10*/  FMUL.FTZ R26, R0.reuse, R158 ;  /* 0x0000009e001a7220 */ /* 0x040fe40000410000 */
[C---:B------:R-:W-:Y:S02]  /*cf20*/  FMUL.FTZ R27, R0.reuse, R159 ;  /* 0x0000009f001b7220 */ /* 0x040fe40000410000 */
[----:B------:R-:W-:Y:S02]  /*cf30*/  FMUL.FTZ R34, R0, R166 ;  /* 0x000000a600227220 */ /* 0x000fe40000410000 */
[----:B--2---:R-:W-:Y:S01]  /*cf40*/  FMUL.FTZ R8, R2, R140 ;  /* 0x0000008c02087220 */ /* 0x004fe20000410000 */
[----:B------:R-:W-:Y:S01]  /*cf50*/  LDSM.16.MT88.4 R156, [R198+0x2900] ;  /* 0x00290000c69c783b */ /* 0x000fe20000004200 */
[C---:B------:R-:W-:Y:S02]  /*cf60*/  FMUL.FTZ R35, R0.reuse, R167 ;  /* 0x000000a700237220 */ /* 0x040fe40000410000 */
[C---:B------:R-:W-:Y:S02]  /*cf70*/  FMUL.FTZ R38, R0.reuse, R38 ;  /* 0x0000002600267220 */ /* 0x040fe40000410000 */
[C---:B------:R-:W-:Y:S02]  /*cf80*/  FMUL.FTZ R39, R0.reuse, R39 ;  /* 0x0000002700277220 */ /* 0x040fe40000410000 */
[C---:B------:R-:W-:Y:S01]  /*cf90*/  FMUL.FTZ R42, R0.reuse, R42 ;  /* 0x0000002a002a7220 */ /* 0x040fe20000410000 */
[----:B------:R-:W2:Y:S01]  /*cfa0*/  LDSM.16.MT88.4 R140, [R199+0x100] ;  /* 0x00010000c78c783b */ /* 0x000ea20000004200 */
[C---:B------:R-:W-:Y:S02]  /*cfb0*/  FMUL.FTZ R43, R0.reuse, R43 ;  /* 0x0000002b002b7220 */ /* 0x040fe40000410000 */
[C---:B------:R-:W-:Y:S02]  /*cfc0*/  FMUL.FTZ R46, R0.reuse, R46 ;  /* 0x0000002e002e7220 */ /* 0x040fe40000410000 */
[----:B------:R-:W-:Y:S01]  /*cfd0*/  FMUL.FTZ R47, R0, R47 ;  /* 0x0000002f002f7220 */ /* 0x000fe20000410000 */
[----:B-1----:R-:W-:Y:S01]  /*cfe0*/  F2FP.PACK_AB R139, R185, R186 ;  /* 0x000000bab98b723e */ /* 0x002fe200000000ff */
[----:B------:R-:W-:Y:S01]  /*cff0*/  FMUL.FTZ R4, R2, R136 ;  /* 0x0000008802047220 */ /* 0x000fe20000410000 */
[----:B------:R-:W-:Y:S01]  /*d000*/  F2FP.PACK_AB R136, R232, R233 ;  /* 0x000000e9e888723e */ /* 0x000fe200000000ff */
[----:B------:R-:W-:Y:S01]  /*d010*/  LDSM.16.MT88.4 R164, [R199+0x1900] ;  /* 0x00190000c7a4783b */ /* 0x000fe20000004200 */
[C---:B------:R-:W-:Y:S02]  /*d020*/  FMUL.FTZ R50, R0.reuse, R50 ;  /* 0x0000003200327220 */ /* 0x040fe40000410000 */
[----:B------:R-:W-:Y:S02]  /*d030*/  FMUL.FTZ R51, R0, R51 ;  /* 0x0000003300337220 */ /* 0x000fe40000410000 */
[C---:B------:R-:W-:Y:S01]  /*d040*/  FMUL.FTZ R52, R2.reuse, R52 ;  /* 0x0000003402347220 */ /* 0x040fe20000410000 */
[C---:B---3--:R-:W-:Y:S02]  /*d050*/  HMMA.16816.F32 R4, R136.reuse, R12, R4 ;  /* 0x0000000c8804723c */ /* 0x048fe40000001804 */
[----:B------:R-:W0:Y:S03]  /*d060*/  LDGDEPBAR ;  /* 0x00000000000079af */ /* 0x000e260000000000 */
[C---:B------:R-:W-:Y:S02]  /*d070*/  FMUL.FTZ R53, R2.reuse, R53 ;  /* 0x0000003502357220 */ /* 0x040fe40000410000 */
[C---:B------:R-:W-:Y:S01]  /*d080*/  FMUL.FTZ R12, R2.reuse, R144 ;  /* 0x00000090020c7220 */ /* 0x040fe20000410000 */
[C---:B------:R-:W-:Y:S04]  /*d090*/  HMMA.16816.F32 R8, R136.reuse, R14, R8 ;  /* 0x0000000e8808723c */ /* 0x040fe80000001808 */
[----:B------:R-:W-:Y:S02]  /*d0a0*/  FMUL.FTZ R13, R2, R145 ;  /* 0x00000091020d7220 */ /* 0x000fe40000410000 */
[--C-:B------:R-:W-:Y:S02]  /*d0b0*/  FFMA.FTZ R134, R171, c[0x0][0x2d0], -R170.reuse ;  /* 0x0000b400ab867a23 */ /* 0x100fe400000108aa */
[C---:B------:R-:W-:Y:S02]  /*d0c0*/  FMUL.FTZ R14, R0.reuse, R146 ;  /* 0x00000092000e7220 */ /* 0x040fe40000410000 */
[----:B------:R1:W-:Y:S02]  /*d0d0*/  MUFU.EX2 R226, R134 ;  /* 0x0000008600e27308 */ /* 0x0003e40000000800 */
[C---:B------:R-:W-:Y:S02]  /*d0e0*/  FMUL.FTZ R15, R0.reuse, R147 ;  /* 0x00000093000f7220 */ /* 0x040fe40000410000 */
[----:B------:R-:W3:Y:S01]  /*d0f0*/  LDSM.16.MT88.4 R144, [R197+0x2100] ;  /* 0x00210000c590783b */ /* 0x000ee20000004200 */
[C---:B------:R-:W-:Y:S02]  /*d100*/  FMUL.FTZ R54, R0.reuse, R54 ;  /* 0x0000003600367220 */ /* 0x040fe40000410000 */
[----:B------:R-:W-:Y:S02]  /*d110*/  FMUL.FTZ R55, R0, R55 ;  /* 0x0000003700377220 */ /* 0x000fe40000410000 */
[C---:B----4-:R-:W-:Y:S03]  /*d120*/  HMMA.16816.F32 R12, R136.reuse, R20, R12 ;  /* 0x00000014880c723c */ /* 0x050fe6000000180c */
[C---:B------:R-:W-:Y:S02]  /*d130*/  FMUL.FTZ R56, R2.reuse, R56 ;  /* 0x0000003802387220 */ /* 0x040fe40000410000 */
[C---:B------:R-:W-:Y:S02]  /*d140*/  FMUL.FTZ R57, R2.reuse, R57 ;  /* 0x0000003902397220 */ /* 0x040fe40000410000 */
[C---:B------:R-:W-:Y:S01]  /*d150*/  FMUL.FTZ R20, R2.reuse, R152 ;  /* 0x0000009802147220 */ /* 0x040fe20000410000 */
[C---:B------:R-:W-:Y:S04]  /*d160*/  HMMA.16816.F32 R16, R136.reuse, R22, R16 ;  /* 0x000000168810723c */ /* 0x040fe80000001810 */
[----:B------:R-:W-:Y:S02]  /*d170*/  FMUL.FTZ R21, R2, R153 ;  /* 0x0000009902157220 */ /* 0x000fe40000410000 */
[C---:B------:R-:W-:Y:S02]  /*d180*/  FMUL.FTZ R58, R0.reuse, R58 ;  /* 0x0000003a003a7220 */ /* 0x040fe40000410000 */
[C---:B------:R-:W-:Y:S04]  /*d190*/  FMUL.FTZ R22, R0.reuse, R154 ;  /* 0x0000009a00167220 */ /* 0x040fe80000410000 */
[C---:B------:R-:W-:Y:S02]  /*d1a0*/  FMUL.FTZ R23, R0.reuse, R155 ;  /* 0x0000009b00177220 */ /* 0x040fe40000410000 */
[----:B------:R-:W-:Y:S01]  /*d1b0*/  LDSM.16.MT88.4 R152, [R200+0x900] ;  /* 0x00090000c898783b */ /* 0x000fe20000004200 */
[----:B------:R-:W-:Y:S02]  /*d1c0*/  FMUL.FTZ R59, R0, R59 ;  /* 0x0000003b003b7220 */ /* 0x000fe40000410000 */
[C---:B------:R-:W-:Y:S02]  /*d1d0*/  FMUL.FTZ R60, R2.reuse, R60 ;  /* 0x0000003c023c7220 */ /* 0x040fe40000410000 */
[C---:B-----5:R-:W-:Y:S03]  /*d1e0*/  HMMA.16816.F32 R20, R136.reuse, R28, R20 ;  /* 0x0000001c8814723c */ /* 0x060fe60000001814 */
[----:B------:R-:W-:Y:S02]  /*d1f0*/  FMUL.FTZ R61, R2, R61 ;  /* 0x0000003d023d7220 */ /* 0x000fe40000410000 */
[----:B------:R-:W-:Y:S02]  /*d200*/  FMUL.FTZ R62, R0, R62 ;  /* 0x0000003e003e7220 */ /* 0x000fe40000410000 */
[C---:B------:R-:W-:Y:S01]  /*d210*/  FMUL.FTZ R28, R2.reuse, R160 ;  /* 0x000000a0021c7220 */ /* 0x040fe20000410000 */
[C---:B------:R-:W-:Y:S04]  /*d220*/  HMMA.16816.F32 R24, R136.reuse, R30, R24 ;  /* 0x0000001e8818723c */ /* 0x040fe80000001818 */
[----:B------:R-:W-:Y:S02]  /*d230*/  FMUL.FTZ R29, R2, R161 ;  /* 0x000000a1021d7220 */ /* 0x000fe40000410000 */
[--C-:B-1----:R-:W-:Y:S02]  /*d240*/  FFMA.FTZ R134, R179, c[0x0][0x2d0], -R170.reuse ;  /* 0x0000b400b3867a23 */ /* 0x102fe400000108aa */
[C---:B------:R-:W-:Y:S02]  /*d250*/  FMUL.FTZ R30, R0.reuse, R162 ;  /* 0x000000a2001e7220 */ /* 0x040fe40000410000 */
[----:B------:R1:W4:Y:S02]  /*d260*/  MUFU.EX2 R195, R134 ;  /* 0x0000008600c37308 */ /* 0x0003240000000800 */
[C---:B------:R-:W-:Y:S02]  /*d270*/  FMUL.FTZ R31, R0.reuse, R163 ;  /* 0x000000a3001f7220 */ /* 0x040fe40000410000 */
[----:B------:R-:W-:Y:S01]  /*d280*/  LDSM.16.MT88.4 R160, [R200+0x1900] ;  /* 0x00190000c8a0783b */ /* 0x000fe20000004200 */
[----:B------:R-:W-:Y:S02]  /*d290*/  FMUL.FTZ R63, R0, R63 ;  /* 0x0000003f003f7220 */ /* 0x000fe40000410000 */
[C---:B------:R-:W-:Y:S02]  /*d2a0*/  FMUL.FTZ R64, R2.reuse, R64 ;  /* 0x0000004002407220 */ /* 0x040fe40000410000 */
        /* <DEDUP_REMOVED lines=15> */
[C---:B------:R-:W-:Y:S04]  /*d3a0*/  HMMA.16816.F32 R44, R136.reuse, R148, R44 ;  /* 0x00000094882c723c */ /* 0x040fe8000000182c */
[--C-:B-1----:R-:W-:Y:S02]  /*d3b0*/  FFMA.FTZ R134, R180, c[0x0][0x2d0], -R133.reuse ;  /* 0x0000b400b4867a23 */ /* 0x102fe40000010885 */
[C---:B------:R-:W-:Y:S02]  /*d3c0*/  FMUL.FTZ R74, R0.reuse, R74 ;  /* 0x0000004a004a7220 */ /* 0x040fe40000410000 */
[C---:B------:R-:W-:Y:S01]  /*d3d0*/  HMMA.16816.F32 R48, R136.reuse, R150, R48 ;  /* 0x000000968830723c */ /* 0x040fe20000001830 */
[----:B------:R-:W1:Y:S01]  /*d3e0*/  LDSM.16.MT88.4 R148, [R197+0x4100] ;  /* 0x00410000c594783b */ /* 0x000e620000004200 */
[----:B------:R5:W-:Y:S02]  /*d3f0*/  MUFU.EX2 R184, R134 ;  /* 0x0000008600b87308 */ /* 0x000be40000000800 */
        /* <DEDUP_REMOVED lines=11> */
[C---:B---3--:R-:W-:Y:S04]  /*d4b0*/  HMMA.16816.F32 R60, R136.reuse, R144, R60 ;  /* 0x00000090883c723c */ /* 0x048fe8000000183c */
[--C-:B-----5:R-:W-:Y:S02]  /*d4c0*/  FFMA.FTZ R134, R181, c[0x0][0x2d0], -R133.reuse ;  /* 0x0000b400b5867a23 */ /* 0x120fe40000010885 */
[----:B------:R-:W-:Y:S02]  /*d4d0*/  FMUL.FTZ R83, R0, R83 ;  /* 0x0000005300537220 */ /* 0x000fe40000410000 */
[C---:B------:R-:W-:Y:S01]  /*d4e0*/  HMMA.16816.F32 R64, R136.reuse, R146, R64 ;  /* 0x000000928840723c */ /* 0x040fe20000001840 */
[----:B------:R3:W5:Y:S01]  /*d4f0*/  MUFU.EX2 R183, R134 ;  /* 0x0000008600b77308 */ /* 0x0007620000000800 */
[----:B------:R-:W4:Y:S02]  /*d500*/  LDSM.16.MT88.4 R144, [R200+0x4100] ;  /* 0x00410000c890783b */ /* 0x000f240000004200 */
[C---:B------:R-:W-:Y:S02]  /*d510*/  FMUL.FTZ R84, R2.reuse, R84 ;  /* 0x0000005402547220 */ /* 0x040fe40000410000 */
[----:B------:R-:W-:Y:S02]  /*d520*/  FMUL.FTZ R85, R2, R85 ;  /* 0x0000005502557220 */ /* 0x000fe40000410000 */
[C---:B-1----:R-:W-:Y:S04]  /*d530*/  HMMA.16816.F32 R68, R136.reuse, R148, R68 ;  /* 0x000000948844723c */ /* 0x042fe80000001844 */
[C---:B------:R-:W-:Y:S02]  /*d540*/  FMUL.FTZ R86, R0.reuse, R86 ;  /* 0x0000005600567220 */ /* 0x040fe40000410000 */
[----:B------:R-:W-:Y:S02]  /*d550*/  FMUL.FTZ R87, R0, R87 ;  /* 0x0000005700577220 */ /* 0x000fe40000410000 */
[C---:B------:R-:W-:Y:S01]  /*d560*/  HMMA.16816.F32 R72, R136.reuse, R150, R72 ;  /* 0x000000968848723c */ /* 0x040fe20000001848 */
[----:B------:R-:W1:Y:S03]  /*d570*/  LDSM.16.MT88.4 R148, [R199+0x4100] ;  /* 0x00410000c794783b */ /* 0x000e660000004200 */
[C---:B------:R-:W-:Y:S02]  /*d580*/  FMUL.FTZ R88, R2.reuse, R88 ;  /* 0x0000005802587220 */ /* 0x040fe40000410000 */
[----:B------:R-:W-:Y:S02]  /*d590*/  FMUL.FTZ R89, R2, R89 ;  /* 0x0000005902597220 */ /* 0x000fe40000410000 */
[----:B------:R-:W-:Y:S01]  /*d5a0*/  FMUL.FTZ R90, R0, R90 ;  /* 0x0000005a005a7220 */ /* 0x000fe20000410000 */
[C---:B--2---:R-:W-:Y:S03]  /*d5b0*/  HMMA.16816.F32 R76, R136.reuse, R140, R76 ;  /* 0x0000008c884c723c */ /* 0x044fe6000000184c */
[--C-:B---3--:R-:W-:Y:S02]  /*d5c0*/  FFMA.FTZ R134, R182, c[0x0][0x2d0], -R170.reuse ;  /* 0x0000b400b6867a23 */ /* 0x108fe400000108aa */
[----:B------:R-:W-:Y:S02]  /*d5d0*/  FMUL.FTZ R91, R0, R91 ;  /* 0x0000005b005b7220 */ /* 0x000fe40000410000 */
[----:B------:R2:W-:Y:S01]  /*d5e0*/  MUFU.EX2 R194, R134 ;  /* 0x0000008600c27308 */ /* 0x0005e20000000800 */
[C---:B------:R-:W-:Y:S01]  /*d5f0*/  HMMA.16816.F32 R80, R136.reuse, R142, R80 ;  /* 0x0000008e8850723c */ /* 0x040fe20000001850 */
[----:B------:R-:W3:Y:S03]  /*d600*/  LDSM.16.MT88.4 R140, [R197+0x6100] ;  /* 0x00610000c58c783b */ /* 0x000ee60000004200 */
        /* <DEDUP_REMOVED lines=9> */
[----:B------:R-:W-:Y:S02]  /*d6a0*/  FMUL.FTZ R98, R0, R98 ;  /* 0x0000006200627220 */ /* 0x000fe40000410000 */
[--C-:B--2---:R-:W-:Y:S02]  /*d6b0*/  FFMA.FTZ R134, R192, c[0x0][0x2d0], -R170.reuse ;  /* 0x0000b400c0867a23 */ /* 0x104fe400000108aa */
[C---:B-1----:R-:W-:Y:S02]  /*d6c0*/  HMMA.16816.F32 R92, R136.reuse, R148, R92 ;  /* 0x00000094885c723c */ /* 0x042fe4000000185c */
[----:B------:R1:W2:Y:S02]  /*d6d0*/  MUFU.EX2 R193, R134 ;  /* 0x0000008600c17308 */ /* 0x0002a40000000800 */
[----:B------:R-:W-:Y:S02]  /*d6e0*/  FMUL.FTZ R99, R0, R99 ;  /* 0x0000006300637220 */ /* 0x000fe40000410000 */
[C---:B------:R-:W-:Y:S02]  /*d6f0*/  FMUL.FTZ R100, R2.reuse, R100 ;  /* 0x0000006402647220 */ /* 0x040fe40000410000 */
[----:B------:R-:W-:Y:S03]  /*d700*/  FMUL.FTZ R101, R2, R101 ;  /* 0x0000006502657220 */ /* 0x000fe60000410000 */
[C---:B------:R-:W-:Y:S01]  /*d710*/  HMMA.16816.F32 R96, R136.reuse, R150, R96 ;  /* 0x000000968860723c */ /* 0x040fe20000001860 */
[----:B------:R-:W2:Y:S02]  /*d720*/  LDSM.16.MT88.4 R148, [R200+0x6100] ;  /* 0x00610000c894783b */ /* 0x000ea40000004200 */
[C---:B------:R-:W-:Y:S02]  /*d730*/  FMUL.FTZ R102, R0.reuse, R102 ;  /* 0x0000006600667220 */ /* 0x040fe40000410000 */
[----:B------:R-:W-:Y:S02]  /*d740*/  FMUL.FTZ R103, R0, R103 ;  /* 0x0000006700677220 */ /* 0x000fe40000410000 */
[C---:B------:R-:W-:Y:S02]  /*d750*/  FMUL.FTZ R104, R2.reuse, R104 ;  /* 0x0000006802687220 */ /* 0x040fe40000410000 */
[----:B------:R-:W-:Y:S03]  /*d760*/  FMUL.FTZ R105, R2, R105 ;  /* 0x0000006902697220 */ /* 0x000fe60000410000 */
[C---:B---3--:R-:W-:Y:S03]  /*d770*/  HMMA.16816.F32 R100, R136.reuse, R140, R100 ;  /* 0x0000008c8864723c */ /* 0x048fe60000001864 */
[C---:B------:R-:W-:Y:S02]  /*d780*/  FMUL.FTZ R106, R0.reuse, R106 ;  /* 0x0000006a006a7220 */ /* 0x040fe40000410000 */
[----:B------:R-:W-:Y:S02]  /*d790*/  FMUL.FTZ R107, R0, R107 ;  /* 0x0000006b006b7220 */ /* 0x000fe40000410000 */
[--C-:B-1----:R-:W-:Y:S02]  /*d7a0*/  FFMA.FTZ R134, R227, c[0x0][0x2d0], -R133.reuse ;  /* 0x0000b400e3867a23 */ /* 0x102fe40000010885 */
[----:B------:R-:W3:Y:S02]  /*d7b0*/  LDL R227, [R1+0x48] ;  /* 0x0000480001e37983 */ /* 0x000ee40000100800 */
[----:B------:R1:W-:Y:S01]  /*d7c0*/  MUFU.EX2 R182, R134 ;  /* 0x0000008600b67308 */ /* 0x0003e20000000800 */
[C---:B------:R-:W-:Y:S01]  /*d7d0*/  HMMA.16816.F32 R104, R136.reuse, R142, R104 ;  /* 0x0000008e8868723c */ /* 0x040fe20000001868 */
[----:B------:R-:W1:Y:S02]  /*d7e0*/  LDSM.16.MT88.4 R140, [R199+0x6100] ;  /* 0x00610000c78c783b */ /* 0x000e640000004200 */
[C---:B------:R-:W-:Y:S02]  /*d7f0*/  FMUL.FTZ R108, R2.reuse, R108 ;  /* 0x0000006c026c7220 */ /* 0x040fe40000410000 */
[----:B------:R-:W-:Y:S02]  /*d800*/  FMUL.FTZ R109, R2, R109 ;  /* 0x0000006d026d7220 */ /* 0x000fe40000410000 */
[C---:B------:R-:W-:Y:S02]  /*d810*/  FMUL.FTZ R110, R0.reuse, R110 ;  /* 0x0000006e006e7220 */ /* 0x040fe40000410000 */
[----:B------:R-:W-:Y:S03]  /*d820*/  FMUL.FTZ R111, R0, R111 ;  /* 0x0000006f006f7220 */ /* 0x000fe60000410000 */
[C---:B------:R-:W-:Y:S02]  /*d830*/  FMUL.FTZ R112, R2.reuse, R112 ;  /* 0x0000007002707220 */ /* 0x040fe40000410000 */
[----:B------:R-:W-:Y:S02]  /*d840*/  FMUL.FTZ R113, R2, R113 ;  /* 0x0000007102717220 */ /* 0x000fe40000410000 */
[C---:B----4-:R-:W-:Y:S03]  /*d850*/  HMMA.16816.F32 R108, R136.reuse, R144, R108 ;  /* 0x00000090886c723c */ /* 0x050fe6000000186c */
[C---:B------:R-:W-:Y:S02]  /*d860*/  FMUL.FTZ R114, R0.reuse, R114 ;  /* 0x0000007200727220 */ /* 0x040fe40000410000 */
[----:B------:R-:W-:Y:S02]  /*d870*/  FMUL.FTZ R115, R0, R115 ;  /* 0x0000007300737220 */ /* 0x000fe40000410000 */
[C---:B------:R-:W-:Y:S02]  /*d880*/  FMUL.FTZ R116, R2.reuse, R116 ;  /* 0x0000007402747220 */ /* 0x040fe40000410000 */
[----:B------:R-:W-:Y:S03]  /*d890*/  FMUL.FTZ R117, R2, R117 ;  /* 0x0000007502757220 */ /* 0x000fe60000410000 */
        /* <DEDUP_REMOVED lines=9> */
[----:B-1----:R-:W-:Y:S02]  /*d930*/  FFMA.FTZ R134, R228, c[0x0][0x2d0], -R133 ;  /* 0x0000b400e4867a23 */ /* 0x002fe40000010885 */
[C---:B------:R-:W-:Y:S02]  /*d940*/  FMUL.FTZ R124, R2.reuse, R124 ;  /* 0x0000007c027c7220 */ /* 0x040fe40000410000 */
[----:B------:R1:W2:Y:S01]  /*d950*/  MUFU.EX2 R181, R134 ;  /* 0x0000008600b57308 */ /* 0x0002a20000000800 */
[C---:B------:R-:W-:Y:S01]  /*d960*/  HMMA.16816.F32 R120, R136.reuse, R150, R120 ;  /* 0x000000968878723c */ /* 0x040fe20000001878 */
[----:B------:R-:W4:Y:S02]  /*d970*/  LDSM.16.MT88.4 R148, [R198+0x900] ;  /* 0x00090000c694783b */ /* 0x000f240000004200 */
[----:B------:R-:W-:Y:S02]  /*d980*/  FMUL.FTZ R125, R2, R125 ;  /* 0x0000007d027d7220 */ /* 0x000fe40000410000 */
[C---:B------:R-:W-:Y:S02]  /*d990*/  FMUL.FTZ R126, R0.reuse, R126 ;  /* 0x0000007e007e7220 */ /* 0x040fe40000410000 */
[----:B------:R-:W-:Y:S02]  /*d9a0*/  FMUL.FTZ R127, R0, R127 ;  /* 0x0000007f007f7220 */ /* 0x000fe40000410000 */
[C---:B------:R-:W-:Y:S03]  /*d9b0*/  FMUL.FTZ R128, R2.reuse, R128 ;  /* 0x0000008002807220 */ /* 0x040fe60000410000 */
[----:B------:R-:W-:Y:S02]  /*d9c0*/  FMUL.FTZ R129, R2, R129 ;  /* 0x0000008102817220 */ /* 0x000fe40000410000 */
[C---:B------:R-:W-:Y:S03]  /*d9d0*/  HMMA.16816.F32 R124, R136.reuse, R140, R124 ;  /* 0x0000008c887c723c */ /* 0x040fe6000000187c */
[C---:B------:R-:W-:Y:S02]  /*d9e0*/  FMUL.FTZ R130, R0.reuse, R130 ;  /* 0x0000008200827220 */ /* 0x040fe40000410000 */
[----:B------:R-:W-:Y:S02]  /*d9f0*/  FMUL.FTZ R131, R0, R131 ;  /* 0x0000008300837220 */ /* 0x000fe40000410000 */
[----:B------:R-:W-:Y:S02]  /*da00*/  FFMA.FTZ R2, R2, R248, R233 ;  /* 0x000000f802027223 */ /* 0x000fe400000100e9 */
[----:B-1----:R-:W-:Y:S03]  /*da10*/  FFMA.FTZ R134, R234, c[0x0][0x2d0], -R170 ;  /* 0x0000b400ea867a23 */ /* 0x002fe600000108aa */
[----:B------:R-:W-:Y:S01]  /*da20*/  HMMA.16816.F32 R128, R136, R142, R128 ;  /* 0x0000008e8880723c */ /* 0x000fe20000001880 */
[----:B------:R-:W1:Y:S01]  /*da30*/  LDSM.16.MT88.4 R140, [R199+0x900] ;  /* 0x00090000c78c783b */ /* 0x000e620000004200 */
[----:B------:R4:W1:Y:S01]  /*da40*/  MUFU.EX2 R192, R134 ;  /* 0x0000008600c07308 */ /* 0x0008620000000800 */
[----:B------:R-:W-:Y:S02]  /*da50*/  FFMA.FTZ R0, R0, R249, R189 ;  /* 0x000000f900007223 */ /* 0x000fe400000100bd */
[----:B------:R-:W-:Y:S02]  /*da60*/  FADD.FTZ R2, R232, R2 ;  /* 0x00000002e8027221 */ /* 0x000fe40000010000 */
[----:B------:R-:W-:Y:S01]  /*da70*/  F2FP.PACK_AB R136, R195, R226 ;  /* 0x000000e2c388723e */ /* 0x000fe200000000ff */
[----:B------:R-:W-:Y:S01]  /*da80*/  FADD.FTZ R0, R187, R0 ;  /* 0x00000000bb007221 */ /* 0x000fe20000010000 */
[----:B-----5:R-:W-:Y:S03]  /*da90*/  F2FP.PACK_AB R137, R183, R184 ;  /* 0x000000b8b789723e */ /* 0x020fe600000000ff */
[----:B------:R-:W-:Y:S01]  /*daa0*/  F2FP.PACK_AB R138, R193, R194 ;  /* 0x000000c2c18a723e */ /* 0x000fe200000000ff */
[----:B------:R-:W-:Y:S01]  /*dab0*/  FADD.FTZ R2, R230, R2 ;  /* 0x00000002e6027221 */ /* 0x000fe20000010000 */
[----:B--2---:R-:W-:Y:S01]  /*dac0*/  F2FP.PACK_AB R139, R181, R182 ;  /* 0x000000b6b58b723e */ /* 0x004fe200000000ff */
[----:B------:R-:W-:Y:S02]  /*dad0*/  FADD.FTZ R0, R186, R0 ;  /* 0x00000000ba007221 */ /* 0x000fe40000010000 */
[----:B------:R-:W-:Y:S02]  /*dae0*/  FADD.FTZ R2, R229, R2 ;  /* 0x00000002e5027221 */ /* 0x000fe40000010000 */
[----:B------:R-:W-:Y:S02]  /*daf0*/  FADD.FTZ R0, R185, R0 ;  /* 0x00000000b9007221 */ /* 0x000fe40000010000 */
[C---:B----4-:R-:W-:Y:S03]  /*db00*/  HMMA.16816.F32 R4, R136.reuse, R144, R4 ;  /* 0x000000908804723c */ /* 0x050fe60000001804 */
[----:B------:R-:W-:Y:S02]  /*db10*/  FADD.FTZ R2, R226, R2 ;  /* 0x00000002e2027221 */ /* 0x000fe40000010000 */
[----:B------:R-:W-:Y:S02]  /*db20*/  FFMA.FTZ R134, R235, c[0x0][0x2d0], -R170 ;  /* 0x0000b400eb867a23 */ /* 0x000fe400000108aa */
[----:B------:R-:W-:Y:S01]  /*db30*/  FADD.FTZ R0, R184, R0 ;  /* 0x00000000b8007221 */ /* 0x000fe20000010000 */
[C---:B------:R-:W-:Y:S01]  /*db40*/  HMMA.16816.F32 R8, R136.reuse, R146, R8 ;  /* 0x000000928808723c */ /* 0x040fe20000001808 */
[----:B------:R-:W2:Y:S01]  /*db50*/  LDSM.16.MT88.4 R144, [R197+0x2900] ;  /* 0x00290000c590783b */ /* 0x000ea20000004200 */
[----:B------:R4:W5:Y:S02]  /*db60*/  MUFU.EX2 R191, R134 ;  /* 0x0000008600bf7308 */ /* 0x0009640000000800 */
        /* <DEDUP_REMOVED lines=8> */
[----:B------:R-:W-:Y:S02]  /*dbf0*/  FADD.FTZ R0, R181, R0 ;  /* 0x00000000b5007221 */ /* 0x000fe40000010000 */
[C---:B------:R-:W-:Y:S04]  /*dc00*/  HMMA.16816.F32 R20, R136.reuse, R152, R20 ;  /* 0x000000988814723c */ /* 0x040fe80000001814 */
[--C-:B----4-:R-:W-:Y:S02]  /*dc10*/  FFMA.FTZ R134, R236, c[0x0][0x2d0], -R133.reuse ;  /* 0x0000b400ec867a23 */ /* 0x110fe40000010885 */
[----:B-1----:R-:W-:Y:S02]  /*dc20*/  FADD.FTZ R2, R192, R2 ;  /* 0x00000002c0027221 */ /* 0x002fe40000010000 */
[C---:B------:R-:W-:Y:S01]  /*dc30*/  HMMA.16816.F32 R24, R136.reuse, R154, R24 ;  /* 0x0000009a8818723c */ /* 0x040fe20000001818 */
[----:B------:R-:W1:Y:S01]  /*dc40*/  LDSM.16.MT88.4 R152, [R199+0x2900] ;  /* 0x00290000c798783b */ /* 0x000e620000004200 */
[----:B------:R4:W4:Y:S02]  /*dc50*/  MUFU.EX2 R177, R134 ;  /* 0x0000008600b17308 */ /* 0x0009240000000800 */
[----:B-----5:R-:W-:Y:S04]  /*dc60*/  FADD.FTZ R2, R191, R2 ;  /* 0x00000002bf027221 */ /* 0x020fe80000010000 */
[C---:B------:R-:W-:Y:S08]  /*dc70*/  HMMA.16816.F32 R28, R136.reuse, R140, R28 ;  /* 0x0000008c881c723c */ /* 0x040ff0000000181c */
[C---:B------:R-:W-:Y:S01]  /*dc80*/  HMMA.16816.F32 R32, R136.reuse, R142, R32 ;  /* 0x0000008e8820723c */ /* 0x040fe20000001820 */
[----:B------:R-:W5:Y:S07]  /*dc90*/  LDSM.16.MT88.4 R140, [R197+0x4900] ;  /* 0x00490000c58c783b */ /* 0x000f6e0000004200 */
[C---:B--2---:R-:W-:Y:S04]  /*dca0*/  HMMA.16816.F32 R36, R136.reuse, R144, R36 ;  /* 0x000000908824723c */ /* 0x044fe80000001824 */
[--C-:B----4-:R-:W-:Y:S02]  /*dcb0*/  FFMA.FTZ R134, R237, c[0x0][0x2d0], -R133.reuse ;  /* 0x0000b400ed867a23 */ /* 0x110fe40000010885 */
[----:B------:R-:W-:Y:S02]  /*dcc0*/  FADD.FTZ R0, R177, R0 ;  /* 0x00000000b1007221 */ /* 0x000fe40000010000 */
[C---:B------:R-:W-:Y:S01]  /*dcd0*/  HMMA.16816.F32 R40, R136.reuse, R146, R40 ;  /* 0x000000928828723c */ /* 0x040fe20000001828 */
[----:B------:R-:W2:Y:S01]  /*dce0*/  LDSM.16.MT88.4 R144, [R198+0x4900] ;  /* 0x00490000c690783b */ /* 0x000ea20000004200 */
[----:B------:R4:W1:Y:S06]  /*dcf0*/  MUFU.EX2 R176, R134 ;  /* 0x0000008600b07308 */ /* 0x00086c0000000800 */
[C---:B------:R-:W-:Y:S08]  /*dd00*/  HMMA.16816.F32 R44, R136.reuse, R156, R44 ;  /* 0x0000009c882c723c */ /* 0x040ff0000000182c */
[C---:B------:R-:W-:Y:S01]  /*dd10*/  HMMA.16816.F32 R48, R136.reuse, R158, R48 ;  /* 0x0000009e8830723c */ /* 0x040fe20000001830 */
[----:B------:R-:W2:Y:S07]  /*dd20*/  LDSM.16.MT88.4 R156, [R200+0x4900] ;  /* 0x00490000c89c783b */ /* 0x000eae0000004200 */
[C---:B------:R-:W-:Y:S04]  /*dd30*/  HMMA.16816.F32 R52, R136.reuse, R148, R52 ;  /* 0x000000948834723c */ /* 0x040fe80000001834 */
[----:B----4-:R-:W-:Y:S02]  /*dd40*/  FFMA.FTZ R134, R238, c[0x0][0x2d0], -R170 ;  /* 0x0000b400ee867a23 */ /* 0x010fe400000108aa */
[----:B-1----:R-:W-:Y:S02]  /*dd50*/  FADD.FTZ R0, R176, R0 ;  /* 0x00000000b0007221 */ /* 0x002fe40000010000 */
[C---:B------:R-:W-:Y:S01]  /*dd60*/  HMMA.16816.F32 R56, R136.reuse, R150, R56 ;  /* 0x000000968838723c */ /* 0x040fe20000001838 */
[----:B------:R-:W1:Y:S01]  /*dd70*/  LDSM.16.MT88.4 R148, [R199+0x4900] ;  /* 0x00490000c794783b */ /* 0x000e620000004200 */
[----:B------:R4:W2:Y:S06]  /*dd80*/  MUFU.EX2 R190, R134 ;  /* 0x0000008600be7308 */ /* 0x0008ac0000000800 */
[C---:B------:R-:W-:Y:S08]  /*dd90*/  HMMA.16816.F32 R60, R136.reuse, R152, R60 ;  /* 0x00000098883c723c */ /* 0x040ff0000000183c */
[C---:B------:R-:W-:Y:S01]  /*dda0*/  HMMA.16816.F32 R64, R136.reuse, R154, R64 ;  /* 0x0000009a8840723c */ /* 0x040fe20000001840 */
[----:B------:R-:W-:Y:S07]  /*ddb0*/  LDSM.16.MT88.4 R152, [R200+0x6900] ;  /* 0x00690000c898783b */ /* 0x000fee0000004200 */
[C---:B-----5:R-:W-:Y:S04]  /*ddc0*/  HMMA.16816.F32 R68, R136.reuse, R140, R68 ;  /* 0x0000008c8844723c */ /* 0x060fe80000001844 */
[----:B----4-:R-:W-:Y:S02]  /*ddd0*/  FFMA.FTZ R134, R239, c[0x0][0x2d0], -R170 ;  /* 0x0000b400ef867a23 */ /* 0x010fe400000108aa */
[----:B--2---:R-:W-:Y:S02]  /*dde0*/  FADD.FTZ R2, R190, R2 ;  /* 0x00000002be027221 */ /* 0x004fe40000010000 */
[C---:B------:R-:W-:Y:S01]  /*ddf0*/  HMMA.16816.F32 R72, R136.reuse, R142, R72 ;  /* 0x0000008e8848723c */ /* 0x040fe20000001848 */
[----:B------:R-:W2:Y:S01]  /*de00*/  LDSM.16.MT88.4 R140, [R197+0x6900] ;  /* 0x00690000c58c783b */ /* 0x000ea20000004200 */
[----:B------:R4:W5:Y:S06]  /*de10*/  MUFU.EX2 R188, R134 ;  /* 0x0000008600bc7308 */ /* 0x00096c0000000800 */
[C---:B------:R-:W-:Y:S08]  /*de20*/  HMMA.16816.F32 R76, R136.reuse, R144, R76 ;  /* 0x00000090884c723c */ /* 0x040ff0000000184c */
[C---:B------:R-:W-:Y:S01]  /*de30*/  HMMA.16816.F32 R80, R136.reuse, R146, R80 ;  /* 0x000000928850723c */ /* 0x040fe20000001850 */
[----:B------:R-:W3:Y:S07]  /*de40*/  LDSM.16.MT88.4 R144, [R198+0x6900] ;  /* 0x00690000c690783b */ /* 0x000eee0000004200 */
[C---:B------:R-:W-:Y:S04]  /*de50*/  HMMA.16816.F32 R84, R136.reuse, R156, R84 ;  /* 0x0000009c8854723c */ /* 0x040fe80000001854 */
[--C-:B----4-:R-:W-:Y:S02]  /*de60*/  FFMA.FTZ R134, R240, c[0x0][0x2d0], -R133.reuse ;  /* 0x0000b400f0867a23 */ /* 0x110fe40000010885 */
[----:B-----5:R-:W-:Y:S02]  /*de70*/  FADD.FTZ R2, R188, R2 ;  /* 0x00000002bc027221 */ /* 0x020fe40000010000 */
[C---:B------:R-:W-:Y:S01]  /*de80*/  HMMA.16816.F32 R88, R136.reuse, R158, R88 ;  /* 0x0000009e8858723c */ /* 0x040fe20000001858 */
[----:B------:R-:W-:Y:S01]  /*de90*/  LDSM.16.MT88.4 R156, [R198+0x1100] ;  /* 0x00110000c69c783b */ /* 0x000fe20000004200 */
[----:B------:R4:W5:Y:S06]  /*dea0*/  MUFU.EX2 R175, R134 ;  /* 0x0000008600af7308 */ /* 0x00096c0000000800 */
[C---:B-1----:R-:W-:Y:S08]  /*deb0*/  HMMA.16816.F32 R92, R136.reuse, R148, R92 ;  /* 0x00000094885c723c */ /* 0x042ff0000000185c */
[C---:B------:R-:W-:Y:S01]  /*dec0*/  HMMA.16816.F32 R96, R136.reuse, R150, R96 ;  /* 0x000000968860723c */ /* 0x040fe20000001860 */
[----:B------:R-:W1:Y:S07]  /*ded0*/  LDSM.16.MT88.4 R148, [R199+0x6900] ;  /* 0x00690000c794783b */ /* 0x000e6e0000004200 */
[C---:B--2---:R-:W-:Y:S04]  /*dee0*/  HMMA.16816.F32 R100, R136.reuse, R140, R100 ;  /* 0x0000008c8864723c */ /* 0x044fe80000001864 */
[--C-:B----4-:R-:W-:Y:S02]  /*def0*/  FFMA.FTZ R134, R241, c[0x0][0x2d0], -R133.reuse ;  /* 0x0000b400f1867a23 */ /* 0x110fe40000010885 */
[----:B-----5:R-:W-:Y:S01]  /*df00*/  FADD.FTZ R0, R175, R0 ;  /* 0x00000000af007221 */ /* 0x020fe20000010000 */
[----:B---3--:R-:W-:Y:S01]  /*df10*/  ISETP.GT.AND P0, PT, R224, R227, PT ;  /* 0x000000e3e000720c */ /* 0x008fe20003f04270 */
[C---:B------:R-:W-:Y:S01]  /*df20*/  HMMA.16816.F32 R104, R136.reuse, R142, R104 ;  /* 0x0000008e8868723c */ /* 0x040fe20000001868 */
[----:B------:R-:W2:Y:S01]  /*df30*/  LDSM.16.MT88.4 R140, [R197+0x1100] ;  /* 0x00110000c58c783b */ /* 0x000ea20000004200 */
[----:B------:R3:W4:Y:S02]  /*df40*/  MUFU.EX2 R174, R134 ;  /* 0x0000008600ae7308 */ /* 0x0007240000000800 */
[----:B------:R-:W-:Y:S04]  /*df50*/  MOV R224, R223 ;  /* 0x000000df00e07202 */ /* 0x000fe80000000f00 */
[C---:B------:R-:W-:Y:S08]  /*df60*/  HMMA.16816.F32 R108, R136.reuse, R144, R108 ;  /* 0x00000090886c723c */ /* 0x040ff0000000186c */
[C---:B------:R-:W-:Y:S01]  /*df70*/  HMMA.16816.F32 R112, R136.reuse, R146, R112 ;  /* 0x000000928870723c */ /* 0x040fe20000001870 */
[----:B------:R-:W5:Y:S07]  /*df80*/  LDSM.16.MT88.4 R144, [R200+0x1100] ;  /* 0x00110000c890783b */ /* 0x000f6e0000004200 */
[C---:B------:R-:W-:Y:S04]  /*df90*/  HMMA.16816.F32 R116, R136.reuse, R152, R116 ;  /* 0x000000988874723c */ /* 0x040fe80000001874 */
[----:B---3--:R-:W-:Y:S02]  /*dfa0*/  FFMA.FTZ R134, R242, c[0x0][0x2d0], -R170 ;  /* 0x0000b400f2867a23 */ /* 0x008fe400000108aa */
[----:B----4-:R-:W-:Y:S02]  /*dfb0*/  FADD.FTZ R0, R174, R0 ;  /* 0x00000000ae007221 */ /* 0x010fe40000010000 */
[C---:B------:R-:W-:Y:S01]  /*dfc0*/  HMMA.16816.F32 R120, R136.reuse, R154, R120 ;  /* 0x0000009a8878723c */ /* 0x040fe20000001878 */
[----:B------:R-:W-:Y:S01]  /*dfd0*/  LDSM.16.MT88.4 R152, [R198+0x3100] ;  /* 0x00310000c698783b */ /* 0x000fe20000004200 */
[----:B------:R3:W4:Y:S06]  /*dfe0*/  MUFU.EX2 R180, R134 ;  /* 0x0000008600b47308 */ /* 0x00072c0000000800 */
[C---:B-1----:R-:W-:Y:S08]  /*dff0*/  HMMA.16816.F32 R124, R136.reuse, R148, R124 ;  /* 0x00000094887c723c */ /* 0x042ff0000000187c */
[----:B------:R-:W-:Y:S01]  /*e000*/  HMMA.16816.F32 R128, R136, R150, R128 ;  /* 0x000000968880723c */ /* 0x000fe20000001880 */
[----:B------:R-:W1:Y:S06]  /*e010*/  LDSM.16.MT88.4 R148, [R199+0x1100] ;  /* 0x00110000c794783b */ /* 0x000e6c0000004200 */
[----:B------:R-:W-:Y:S02]  /*e020*/  F2FP.PACK_AB R136, R191, R192 ;  /* 0x000000c0bf88723e */ /* 0x000fe400000000ff */
[----:B------:R-:W-:Y:S03]  /*e030*/  F2FP.PACK_AB R137, R176, R177 ;  /* 0x000000b1b089723e */ /* 0x000fe600000000ff */
[----:B------:R-:W-:Y:S01]  /*e040*/  F2FP.PACK_AB R138, R188, R190 ;  /* 0x000000bebc8a723e */ /* 0x000fe200000000ff */
[----:B---3--:R-:W-:Y:S01]  /*e050*/  FFMA.FTZ R134, R243, c[0x0][0x2d0], -R170 ;  /* 0x0000b400f3867a23 */ /* 0x008fe200000108aa */
[----:B------:R-:W-:Y:S01]  /*e060*/  F2FP.PACK_AB R139, R174, R175 ;  /* 0x000000afae8b723e */ /* 0x000fe200000000ff */
[----:B----4-:R-:W-:Y:S02]  /*e070*/  FADD.FTZ R2, R180, R2 ;  /* 0x00000002b4027221 */ /* 0x010fe40000010000 */
[----:B------:R3:W4:Y:S04]  /*e080*/  MUFU.EX2 R179, R134 ;  /* 0x0000008600b37308 */ /* 0x0007280000000800 */
[C---:B--2---:R-:W-:Y:S08]  /*e090*/  HMMA.16816.F32 R4, R136.reuse, R140, R4 ;  /* 0x0000008c8804723c */ /* 0x044ff00000001804 */
[C---:B------:R-:W-:Y:S01]  /*e0a0*/  HMMA.16816.F32 R8, R136.reuse, R142, R8 ;  /* 0x0000008e8808723c */ /* 0x040fe20000001808 */
[----:B------:R-:W2:Y:S07]  /*e0b0*/  LDSM.16.MT88.4 R140, [R197+0x3100] ;  /* 0x00310000c58c783b */ /* 0x000eae0000004200 */
[C---:B------:R-:W-:Y:S04]  /*e0c0*/  HMMA.16816.F32 R12, R136.reuse, R156, R12 ;  /* 0x0000009c880c723c */ /* 0x040fe8000000180c */
[--C-:B---3--:R-:W-:Y:S04]  /*e0d0*/  FFMA.FTZ R134, R244, c[0x0][0x2d0], -R133.reuse ;  /* 0x0000b400f4867a23 */ /* 0x108fe80000010885 */
[C---:B------:R-:W-:Y:S01]  /*e0e0*/  HMMA.16816.F32 R16, R136.reuse, R158, R16 ;  /* 0x0000009e8810723c */ /* 0x040fe20000001810 */
[----:B------:R-:W3:Y:S01]  /*e0f0*/  LDSM.16.MT88.4 R156, [R200+0x3100] ;  /* 0x00310000c89c783b */ /* 0x000ee20000004200 */
[----:B------:R2:W-:Y:S06]  /*e100*/  MUFU.EX2 R173, R134 ;  /* 0x0000008600ad7308 */ /* 0x0005ec0000000800 */
[C---:B-----5:R-:W-:Y:S08]  /*e110*/  HMMA.16816.F32 R20, R136.reuse, R144, R20 ;  /* 0x000000908814723c */ /* 0x060ff00000001814 */
[C---:B------:R-:W-:Y:S01]  /*e120*/  HMMA.16816.F32 R24, R136.reuse, R146, R24 ;  /* 0x000000928818723c */ /* 0x040fe20000001818 */
[----:B------:R-:W5:Y:S07]  /*e130*/  LDSM.16.MT88.4 R144, [R199+0x3100] ;  /* 0x00310000c790783b */ /* 0x000f6e0000004200 */
[C---:B-1----:R-:W-:Y:S04]  /*e140*/  HMMA.16816.F32 R28, R136.reuse, R148, R28 ;  /* 0x00000094881c723c */ /* 0x042fe8000000181c */
[--C-:B--2---:R-:W-:Y:S02]  /*e150*/  FFMA.FTZ R134, R245, c[0x0][0x2d0], -R133.reuse ;  /* 0x0000b400f5867a23 */ /* 0x104fe40000010885 */
[----:B------:R-:W-:Y:S01]  /*e160*/  FFMA.FTZ R133, R168, c[0x0][0x2d0], -R133 ;  /* 0x0000b400a8857a23 */ /* 0x000fe20000010885 */
[----:B----4-:R-:W-:Y:S01]  /*e170*/  F2FP.PACK_AB R168, R179, R180 ;  /* 0x000000b4b3a8723e */ /* 0x010fe200000000ff */
[C---:B------:R-:W-:Y:S01]  /*e180*/  HMMA.16816.F32 R32, R136.reuse, R150, R32 ;  /* 0x000000968820723c */ /* 0x040fe20000001820 */
[----:B------:R-:W-:Y:S01]  /*e190*/  LDSM.16.MT88.4 R148, [R198+0x5100] ;  /* 0x00510000c694783b */ /* 0x000fe20000004200 */
[----:B------:R-:W1:Y:S06]  /*e1a0*/  MUFU.EX2 R172, R134 ;  /* 0x0000008600ac7308 */ /* 0x000e6c0000000800 */
[C---:B------:R-:W-:Y:S04]  /*e1b0*/  HMMA.16816.F32 R36, R136.reuse, R140, R36 ;  /* 0x0000008c8824723c */ /* 0x040fe80000001824 */
[----:B------:R-:W2:Y:S04]  /*e1c0*/  MUFU.EX2 R133, R133 ;  /* 0x0000008500857308 */ /* 0x000ea80000000800 */
[C---:B------:R-:W-:Y:S01]  /*e1d0*/  HMMA.16816.F32 R40, R136.reuse, R142, R40 ;  /* 0x0000008e8828723c */ /* 0x040fe20000001828 */
[----:B------:R-:W4:Y:S07]  /*e1e0*/  LDSM.16.MT88.4 R140, [R197+0x5100] ;  /* 0x00510000c58c783b */ /* 0x000f2e0000004200 */
[C---:B------:R-:W-:Y:S04]  /*e1f0*/  HMMA.16816.F32 R44, R136.reuse, R152, R44 ;  /* 0x00000098882c723c */ /* 0x040fe8000000182c */
[----:B-1----:R-:W-:Y:S01]  /*e200*/  F2FP.PACK_AB R169, R172, R173 ;  /* 0x000000adaca9723e */ /* 0x002fe200000000ff */
[--C-:B------:R-:W-:Y:S03]  /*e210*/  FFMA.FTZ R134, R246, c[0x0][0x2d0], -R170.reuse ;  /* 0x0000b400f6867a23 */ /* 0x100fe600000108aa */
[C---:B------:R-:W-:Y:S01]  /*e220*/  HMMA.16816.F32 R48, R136.reuse, R154, R48 ;  /* 0x0000009a8830723c */ /* 0x040fe20000001830 */
[----:B------:R-:W1:Y:S01]  /*e230*/  LDSM.16.MT88.4 R152, [R200+0x5100] ;  /* 0x00510000c898783b */ /* 0x000e620000004200 */
[----:B------:R4:W-:Y:S02]  /*e240*/  MUFU.EX2 R178, R134 ;  /* 0x0000008600b27308 */ /* 0x0009e40000000800 */
[----:B--2---:R-:W-:Y:S04]  /*e250*/  F2FP.PACK_AB R171, R133, R135 ;  /* 0x0000008785ab723e */ /* 0x004fe800000000ff */
[C---:B---3--:R-:W-:Y:S08]  /*e260*/  HMMA.16816.F32 R52, R136.reuse, R156, R52 ;  /* 0x0000009c8834723c */ /* 0x048ff00000001834 */
[C---:B------:R-:W-:Y:S01]  /*e270*/  HMMA.16816.F32 R56, R136.reuse, R158, R56 ;  /* 0x0000009e8838723c */ /* 0x040fe20000001838 */
[----:B------:R-:W2:Y:S07]  /*e280*/  LDSM.16.MT88.4 R156, [R199+0x5100] ;  /* 0x00510000c79c783b */ /* 0x000eae0000004200 */
[C---:B-----5:R-:W-:Y:S04]  /*e290*/  HMMA.16816.F32 R60, R136.reuse, R144, R60 ;  /* 0x00000090883c723c */ /* 0x060fe8000000183c */
[----:B----4-:R-:W-:Y:S04]  /*e2a0*/  FFMA.FTZ R134, R247, c[0x0][0x2d0], -R170 ;  /* 0x0000b400f7867a23 */ /* 0x010fe800000108aa */
[C---:B------:R-:W-:Y:S01]  /*e2b0*/  HMMA.16816.F32 R64, R136.reuse, R146, R64 ;  /* 0x000000928840723c */ /* 0x040fe20000001840 */
[----:B------:R-:W-:Y:S01]  /*e2c0*/  LDSM.16.MT88.4 R144, [R198+0x7100] ;  /* 0x00710000c690783b */ /* 0x000fe20000004200 */
[----:B------:R-:W3:Y:S06]  /*e2d0*/  MUFU.EX2 R134, R134 ;  /* 0x0000008600867308 */ /* 0x000eec0000000800 */
[C---:B------:R-:W-:Y:S08]  /*e2e0*/  HMMA.16816.F32 R68, R136.reuse, R140, R68 ;  /* 0x0000008c8844723c */ /* 0x040ff00000001844 */
[C---:B------:R-:W-:Y:S01]  /*e2f0*/  HMMA.16816.F32 R72, R136.reuse, R142, R72 ;  /* 0x0000008e8848723c */ /* 0x040fe20000001848 */
[----:B------:R-:W4:Y:S07]  /*e300*/  LDSM.16.MT88.4 R140, [R197+0x7100] ;  /* 0x00710000c58c783b */ /* 0x000f2e0000004200 */
[C---:B------:R-:W-:Y:S04]  /*e310*/  HMMA.16816.F32 R76, R136.reuse, R148, R76 ;  /* 0x00000094884c723c */ /* 0x040fe8000000184c */
[----:B---3--:R-:W-:Y:S04]  /*e320*/  F2FP.PACK_AB R170, R134, R178 ;  /* 0x000000b286aa723e */ /* 0x008fe800000000ff */
[C---:B------:R-:W-:Y:S01]  /*e330*/  HMMA.16816.F32 R80, R136.reuse, R150, R80 ;  /* 0x000000968850723c */ /* 0x040fe20000001850 */
[----:B------:R-:W3:Y:S07]  /*e340*/  LDSM.16.MT88.4 R148, [R200+0x7100] ;  /* 0x00710000c894783b */ /* 0x000eee0000004200 */
[C---:B-1----:R-:W-:Y:S08]  /*e350*/  HMMA.16816.F32 R84, R136.reuse, R152, R84 ;  /* 0x000000988854723c */ /* 0x042ff00000001854 */
[C---:B------:R-:W-:Y:S01]  /*e360*/  HMMA.16816.F32 R88, R136.reuse, R154, R88 ;  /* 0x0000009a8858723c */ /* 0x040fe20000001858 */
[----:B------:R-:W1:Y:S07]  /*e370*/  LDSM.16.MT88.4 R152, [R199+0x7100] ;  /* 0x00710000c798783b */ /* 0x000e6e0000004200 */
[C---:B--2---:R-:W-:Y:S08]  /*e380*/  HMMA.16816.F32 R92, R136.reuse, R156, R92 ;  /* 0x0000009c885c723c */ /* 0x044ff0000000185c */
[C---:B------:R-:W-:Y:S01]  /*e390*/  HMMA.16816.F32 R96, R136.reuse, R158, R96 ;  /* 0x0000009e8860723c */ /* 0x040fe20000001860 */
[----:B------:R-:W-:Y:S07]  /*e3a0*/  LDSM.16.MT88.4 R156, [R198+0x1900] ;  /* 0x00190000c69c783b */ /* 0x000fee0000004200 */
[C---:B----4-:R-:W-:Y:S08]  /*e3b0*/  HMMA.16816.F32 R100, R136.reuse, R140, R100 ;  /* 0x0000008c8864723c */ /* 0x050ff00000001864 */
[C---:B------:R-:W-:Y:S01]  /*e3c0*/  HMMA.16816.F32 R104, R136.reuse, R142, R104 ;  /* 0x0000008e8868723c */ /* 0x040fe20000001868 */
[----:B------:R-:W2:Y:S07]  /*e3d0*/  LDSM.16.MT88.4 R140, [R197+0x1900] ;  /* 0x00190000c58c783b */ /* 0x000eae0000004200 */
[C---:B------:R-:W-:Y:S08]  /*e3e0*/  HMMA.16816.F32 R108, R136.reuse, R144, R108 ;  /* 0x00000090886c723c */ /* 0x040ff0000000186c */
[C---:B------:R-:W-:Y:S08]  /*e3f0*/  HMMA.16816.F32 R112, R136.reuse, R146, R112 ;  /* 0x000000928870723c */ /* 0x040ff00000001870 */
[C---:B---3--:R-:W-:Y:S08]  /*e400*/  HMMA.16816.F32 R116, R136.reuse, R148, R116 ;  /* 0x000000948874723c */ /* 0x048ff00000001874 */
[C---:B------:R-:W-:Y:S08]  /*e410*/  HMMA.16816.F32 R120, R136.reuse, R150, R120 ;  /* 0x000000968878723c */ /* 0x040ff00000001878 */
[C---:B-1----:R-:W-:Y:S08]  /*e420*/  HMMA.16816.F32 R124, R136.reuse, R152, R124 ;  /* 0x00000098887c723c */ /* 0x042ff0000000187c */
[----:B------:R-:W-:Y:S08]  /*e430*/  HMMA.16816.F32 R128, R136, R154, R128 ;  /* 0x0000009a8880723c */ /* 0x000ff00000001880 */
[C---:B--2---:R-:W-:Y:S01]  /*e440*/  HMMA.16816.F32 R136, R168.reuse, R140, R4 ;  /* 0x0000008ca888723c */ /* 0x044fe20000001804 */
        /* <DEDUP_REMOVED lines=35> */
[C---:B----4-:R-:W-:Y:S08]  /*e680*/  HMMA.16816.F32 R100, R168.reuse, R16, R100 ;  /* 0x00000010a864723c */ /* 0x050ff00000001864 */
[C---:B------:R-:W-:Y:S08]  /*e690*/  HMMA.16816.F32 R104, R168.reuse, R18, R104 ;  /* 0x00000012a868723c */ /* 0x040ff00000001868 */
[C---:B-----5:R-:W-:Y:S08]  /*e6a0*/  HMMA.16816.F32 R108, R168.reuse, R20, R108 ;  /* 0x00000014a86c723c */ /* 0x060ff0000000186c */
        /* <DEDUP_REMOVED lines=8> */
[----:B------:R-:W-:Y:S02]  /*e730*/  FADD.FTZ R0, R135, R4 ;  /* 0x0000000487007221 */ /* 0x000fe40000010000 */
[----:B------:R-:W-:Y:S04]  /*e740*/  HMMA.16816.F32 R128, R168, R10, R128 ;  /* 0x0000000aa880723c */ /* 0x000fe80000001880 */
[----:B------:R-:W-:Y:S01]  /*e750*/  FADD.FTZ R248, R134, R2 ;  /* 0x0000000286f87221 */ /* 0x000fe20000010000 */
[----:B------:R-:W-:Y:S01]  /*e760*/  MOV R134, R3 ;  /* 0x0000000300867202 */ /* 0x000fe20000000f00 */
[----:B------:R-:W-:Y:S01]  /*e770*/  FADD.FTZ R249, R133, R0 ;  /* 0x0000000085f97221 */ /* 0x000fe20000010000 */
[----:B------:R-:W-:Y:S01]  /*e780*/  MOV R133, R132 ;  /* 0x0000008400857202 */ /* 0x000fe20000000f00 */
[----:B------:R-:W-:-:S05]  /*e790*/  @P0 BRA `(.L_x_1618) ;  /* 0xffffc89000000947 */ /* 0x000fca000383ffff */
.L_x_1617:
[----:B------:R-:W-:-:S13]  /*e7a0*/  ISETP.GE.AND P0, PT, R223, R231, PT ;  /* 0x000000e7df00720c */ /* 0x000fda0003f06270 */
[----:B------:R-:W-:Y:S05]  /*e7b0*/  @!P0 BRA `(.L_x_1619) ;  /* 0x000043b000008947 */ /* 0x000fea0003800000 */
[----:B------:R-:W2:Y:S01]  /*e7c0*/  LDL.64 R6, [R1+0x40] ;  /* 0x0000400001067983 */ /* 0x000ea20000100a00 */
[----:B------:R-:W-:-:S03]  /*e7d0*/  ULDC.64 UR4, c[0x0][0x208] ;  /* 0x0000820000047ab9 */ /* 0x000fc60000000a00 */
[----:B-1----:R-:W3:Y:S04]  /*e7e0*/  LDL.64 R4, [R1+0x28] ;  /* 0x0000280001047983 */ /* 0x002ee80000100a00 */
[----:B------:R-:W4:Y:S04]  /*e7f0*/  LDL.64 R10, [R1+0x38] ;  /* 0x00003800010a7983 */ /* 0x000f280000100a00 */
[----:B------:R-:W5:Y:S01]  /*e800*/  LDL.64 R8, [R1+0x30] ;  /* 0x0000300001087983 */ /* 0x000f620000100a00 */
[----:B------:R-:W-:Y:S01]  /*e810*/  MOV R134, R3 ;  /* 0x0000000300867202 */ /* 0x000fe20000000f00 */
[----:B------:R-:W-:Y:S01]  /*e820*/  IMAD.MOV.U32 R133, RZ, RZ, R132 ;  /* 0x000000ffff857224 */ /* 0x000fe200078e0084 */
[----:B------:R-:W-:-:S02]  /*e830*/  USHF.L.U64.HI UR5, UR4, 0x5, UR5 ;  /* 0x0000000504057899 */ /* 0x000fc40008010205 */
[----:B------:R-:W-:Y:S01]  /*e840*/  USHF.L.U32 UR4, UR4, 0x5, URZ ;  /* 0x0000000504047899 */ /* 0x000fe2000800063f */
[----:B--2---:R-:W-:-:S05]  /*e850*/  IADD3 R238, P6, R6, 0x40, RZ ;  /* 0x0000004006ee7810 */ /* 0x004fca0007fde0ff */
[----:B---3--:R-:W-:Y:S01]  /*e860*/  IMAD.X R239, RZ, RZ, R5, P6 ;  /* 0x000000ffffef7224 */ /* 0x008fe200030e0605 */
[----:B----4-:R-:W-:Y:S02]  /*e870*/  IADD3 R0, P6, R10, 0x40, RZ ;  /* 0x000000400a007810 */ /* 0x010fe40007fde0ff */
[----:B------:R-:W-:-:S03]  /*e880*/  MOV R4, R6 ;  /* 0x0000000600047202 */ /* 0x000fc60000000f00 */
[----:B------:R5:W-:Y:S01]  /*e890*/  STL [R1+0x4], R0 ;  /* 0x0000040001007387 */ /* 0x000be20000100800 */
[C---:B------:R-:W-:Y:S02]  /*e8a0*/  IADD3 R234, P0, R6.reuse, 0xc0, RZ ;  /* 0x000000c006ea7810 */ /* 0x040fe40007f1e0ff */
[----:B------:R-:W-:Y:S01]  /*e8b0*/  IADD3 R236, P5, R6, 0x80, RZ ;  /* 0x0000008006ec7810 */ /* 0x000fe20007fbe0ff */
[----:B-----5:R-:W-:-:S05]  /*e8c0*/  IMAD.X R0, RZ, RZ, R9, P6 ;  /* 0x000000ffff007224 */ /* 0x020fca00030e0609 */
[----:B------:R1:W-:Y:S04]  /*e8d0*/  STL [R1], R0 ;  /* 0x0000000001007387 */ /* 0x0003e80000100800 */
[----:B------:R1:W-:Y:S01]  /*e8e0*/  STL.64 [R1+0x28], R4 ;  /* 0x0000280401007387 */ /* 0x0003e20000100a00 */
[--C-:B------:R-:W-:Y:S01]  /*e8f0*/  IMAD.X R235, RZ, RZ, R5.reuse, P0 ;  /* 0x000000ffffeb7224 */ /* 0x100fe200000e0605 */
[C---:B------:R-:W-:Y:S01]  /*e900*/  IADD3 R250, P0, R10.reuse, 0xc0, RZ ;  /* 0x000000c00afa7810 */ /* 0x040fe20007f1e0ff */
[----:B------:R-:W-:Y:S01]  /*e910*/  IMAD.X R237, RZ, RZ, R5, P5 ;  /* 0x000000ffffed7224 */ /* 0x000fe200028e0605 */
[----:B------:R-:W-:-:S03]  /*e920*/  IADD3 R252, P5, R10, 0x80, RZ ;  /* 0x000000800afc7810 */ /* 0x000fc60007fbe0ff */
[----:B------:R-:W-:Y:S01]  /*e930*/  IMAD.X R247, RZ, RZ, R9, P0 ;  /* 0x000000fffff77224 */ /* 0x000fe200000e0609 */
[----:B------:R-:W-:Y:S02]  /*e940*/  IADD3.X R251, RZ, R9, RZ, P5, !PT ;  /* 0x00000009fffb7210 */ /* 0x000fe40002ffe4ff */
.L_x_1628:
[----:B------:R-:W2:Y:S01]  /*e950*/  LDL.64 R24, [R1+0x28] ;  /* 0x0000280001187983 */ /* 0x000ea20000100a00 */
[----:B------:R-:W-:Y:S04]  /*e960*/  DEPBAR.LE SB0, 0x0 ;  /* 0x000080000000791a */ /* 0x000fe80000000000 */
[----:B------:R-:W-:Y:S01]  /*e970*/  IMAD.MOV.U32 R2, RZ, RZ, 0x6 ;  /* 0x00000006ff027424 */ /* 0x000fe200078e00ff */
[----:B------:R-:W3:Y:S01]  /*e980*/  LDL.64 R16, [R1+0x40] ;  /* 0x0000400001107983 */ /* 0x000ee20000100a00 */
[----:B-1----:R-:W-:Y:S01]  /*e990*/  IMAD.MOV.U32 R0, RZ, RZ, c[0x0][0x208] ;  /* 0x00008200ff007624 */ /* 0x002fe200078e00ff */
[----:B------:R-:W-:Y:S01]  /*e9a0*/  SHF.R.S32.HI R4, RZ, 0x1f, R223 ;  /* 0x0000001fff047819 */ /* 0x000fe200000114df */
[----:B------:R-:W-:Y:S02]  /*e9b0*/  IMAD.MOV.U32 R18, RZ, RZ, c[0x0][0x208] ;  /* 0x00008200ff127624 */ /* 0x000fe400078e00ff */
[----:B------:R-:W-:Y:S01]  /*e9c0*/  IMAD.MOV.U32 R232, RZ, RZ, 0x5 ;  /* 0x00000005ffe87424 */ /* 0x000fe200078e00ff */
[----:B------:R-:W-:Y:S01]  /*e9d0*/  BAR.SYNC.DEFER_BLOCKING 0x0 ;  /* 0x0000000000007b1d */ /* 0x000fe20000010000 */
[----:B------:R-:W-:Y:S01]  /*e9e0*/  SHF.L.U64.HI R0, R0, R2, c[0x0][0x20c] ;  /* 0x0000830000007619 */ /* 0x000fe20000010202 */
[----:B------:R-:W-:Y:S04]  /*e9f0*/  IMAD.SHL.U32 R18, R18, 0x40, RZ ;  /* 0x0000004012127824 */ /* 0x000fe800078e00ff */
[----:B------:R-:W-:Y:S02]  /*ea00*/  IMAD R0, R0, R223, RZ ;  /* 0x000000df00007224 */ /* 0x000fe400078e02ff */
[CC--:B------:R-:W-:Y:S04]  /*ea10*/  IMAD.WIDE.U32 R12, R223.reuse, R18.reuse, UR4 ;  /* 0x00000004df0c7e25 */ /* 0x0c0fe8000f8e0012 */
[-C--:B------:R-:W-:Y:S02]  /*ea20*/  IMAD R0, R4, R18.reuse, R0 ;  /* 0x0000001204007224 */ /* 0x080fe400078e0200 */
[CC--:B------:R-:W-:Y:S04]  /*ea30*/  IMAD.WIDE.U32 R4, R223.reuse, R18.reuse, R238 ;  /* 0x00000012df047225 */ /* 0x0c0fe800078e00ee */
[CC--:B------:R-:W-:Y:S04]  /*ea40*/  IMAD.WIDE.U32 R6, R223.reuse, R18.reuse, R236 ;  /* 0x00000012df067225 */ /* 0x0c0fe800078e00ec */
[----:B------:R-:W-:Y:S01]  /*ea50*/  IMAD.IADD R7, R0, 0x1, R7 ;  /* 0x0000000100077824 */ /* 0x000fe200078e0207 */
[C---:B------:R-:W-:Y:S01]  /*ea60*/  LEA R22, P6, R6.reuse, c[0x0][0x1f8], 0x1 ;  /* 0x00007e0006167a11 */ /* 0x040fe200078c08ff */
[----:B------:R-:W-:Y:S03]  /*ea70*/  LDSM.16.M88.4 R32, [R203+0x10100] ;  /* 0x01010000cb20783b */ /* 0x000fe60000000200 */
[----:B------:R-:W-:Y:S03]  /*ea80*/  LEA.HI.X R23, R6, c[0x0][0x1fc], R7, 0x1, P6 ;  /* 0x00007f0006177a11 */ /* 0x000fe600030f0c07 */
[----:B------:R-:W1:Y:S06]  /*ea90*/  LDSM.16.M88.4 R8, [R196+0x8100] ;  /* 0x00810000c408783b */ /* 0x000e6c0000000200 */
[----:B------:R-:W-:Y:S06]  /*eaa0*/  LDSM.16.M88.4 R168, [R196+0x9900] ;  /* 0x00990000c4a8783b */ /* 0x000fec0000000200 */
[----:B------:R-:W-:Y:S06]  /*eab0*/  LDSM.16.M88.4 R172, [R204+0x10100] ;  /* 0x01010000ccac783b */ /* 0x000fec0000000200 */
[----:B------:R-:W-:Y:S06]  /*eac0*/  LDSM.16.M88.4 R176, [R207] ;  /* 0x00000000cfb0783b */ /* 0x000fec0000000200 */
[----:B------:R-:W-:Y:S06]  /*ead0*/  LDSM.16.M88.4 R180, [R222] ;  /* 0x00000000deb4783b */ /* 0x000fec0000000200 */
[----:B------:R-:W-:Y:S06]  /*eae0*/  LDSM.16.M88.4 R184, [R221] ;  /* 0x00000000ddb8783b */ /* 0x000fec0000000200 */
[----:B------:R-:W-:Y:S06]  /*eaf0*/  LDSM.16.M88.4 R188, [R220] ;  /* 0x00000000dcbc783b */ /* 0x000fec0000000200 */
[----:B------:R-:W4:Y:S06]  /*eb00*/  LDL R230, [R1+0x4c] ;  /* 0x00004c0001e67983 */ /* 0x000f2c0000100800 */
[----:B------:R-:W5:Y:S06]  /*eb10*/  LDL.64 R228, [R1+0x38] ;  /* 0x0000380001e47983 */ /* 0x000f6c0000100a00 */
[----:B------:R-:W4:Y:S06]  /*eb20*/  LDL.64 R226, [R1+0x30] ;  /* 0x0000300001e27983 */ /* 0x000f2c0000100a00 */
[----:B------:R-:W4:Y:S06]  /*eb30*/  LDL R224, [R1+0x4] ;  /* 0x0000040001e07983 */ /* 0x000f2c0000100800 */
[----:B------:R-:W4:Y:S01]  /*eb40*/  LDL R135, [R1] ;  /* 0x0000000001877983 */ /* 0x000f220000100800 */
[----:B--2---:R-:W-:Y:S05]  /*eb50*/  IMAD.WIDE.U32 R2, R223, R18, R24 ;  /* 0x00000012df027225 */ /* 0x004fea00078e0018 */
[C---:B------:R-:W-:Y:S02]  /*eb60*/  LEA R20, P0, R2.reuse, c[0x0][0x1f8], 0x1 ;  /* 0x00007e0002147a11 */ /* 0x040fe400078008ff */
[----:B------:R-:W-:Y:S04]  /*eb70*/  IADD3 R3, R3, R0, RZ ;  /* 0x0000000003037210 */ /* 0x000fe80007ffe0ff */
[----:B------:R-:W-:Y:S01]  /*eb80*/  LEA.HI.X R21, R2, c[0x0][0x1fc], R3, 0x1, P0 ;  /* 0x00007f0002157a11 */ /* 0x000fe200000f0c03 */
[----:B------:R-:W-:Y:S01]  /*eb90*/  IMAD.IADD R2, R0, 0x1, R5 ;  /* 0x0000000100027824 */ /* 0x000fe200078e0205 */
[C---:B------:R-:W-:Y:S04]  /*eba0*/  LEA R14, P0, R4.reuse, c[0x0][0x1f8], 0x1 ;  /* 0x00007e00040e7a11 */ /* 0x040fe800078008ff */
[----:B------:R-:W-:Y:S01]  /*ebb0*/  LEA.HI.X R15, R4, c[0x0][0x1fc], R2, 0x1, P0 ;  /* 0x00007f00040f7a11 */ /* 0x000fe200000f0c02 */
[----:B------:R-:W-:Y:S01]  /*ebc0*/  IMAD.WIDE.U32 R4, R223, R18, R234 ;  /* 0x00000012df047225 */ /* 0x000fe200078e00ea */
[-C--:B---3--:R-:W-:Y:S02]  /*ebd0*/  IADD3 R3, P0, R16, R12.reuse, RZ ;  /* 0x0000000c10037210 */ /* 0x088fe40007f1e0ff */
[----:B------:R-:W2:Y:S01]  /*ebe0*/  LDSM.16.M88.4 R16, [R196+0x8900] ;  /* 0x00890000c410783b */ /* 0x000ea20000000200 */
[C---:B------:R-:W-:Y:S01]  /*ebf0*/  IMAD.IADD R2, R0.reuse, 0x1, R13 ;  /* 0x0000000100027824 */ /* 0x040fe200078e020d */
[----:B------:R-:W-:Y:S02]  /*ec00*/  IADD3 R0, R0, R5, RZ ;  /* 0x0000000500007210 */ /* 0x000fe40007ffe0ff */
[----:B------:R-:W-:Y:S01]  /*ec10*/  LEA R28, P5, R4, c[0x0][0x1f8], 0x1 ;  /* 0x00007e00041c7a11 */ /* 0x000fe200078a08ff */
[----:B------:R-:W-:Y:S01]  /*ec20*/  IMAD.X R5, R2, 0x1, R25, P0 ;  /* 0x0000000102057824 */ /* 0x000fe200000e0619 */
[C---:B------:R-:W-:Y:S01]  /*ec30*/  LEA R192, P0, R3.reuse, c[0x0][0x1f8], 0x1 ;  /* 0x00007e0003c07a11 */ /* 0x040fe200078008ff */
[----:B------:R-:W3:Y:S01]  /*ec40*/  LDSM.16.M88.4 R24, [R196+0x9100] ;  /* 0x00910000c418783b */ /* 0x000ee20000000200 */
[----:B------:R-:W-:Y:S02]  /*ec50*/  LEA.HI.X R29, R4, c[0x0][0x1fc], R0, 0x1, P5 ;  /* 0x00007f00041d7a11 */ /* 0x000fe400028f0c00 */
[----:B------:R-:W-:Y:S02]  /*ec60*/  LEA.HI.X R193, R3, c[0x0][0x1fc], R5, 0x1, P0 ;  /* 0x00007f0003c17a11 */ /* 0x000fe400000f0c05 */
[-C--:B------:R-:W-:Y:S01]  /*ec70*/  IADD3 R0, P6, R238, R12.reuse, RZ ;  /* 0x0000000cee007210 */ /* 0x080fe20007fde0ff */
[----:B------:R-:W-:Y:S01]  /*ec80*/  @!PT LDS RZ, [RZ] ;  /* 0x00000000fffff984 */ /* 0x000fe20000000800 */
[----:B------:R-:W-:Y:S01]  /*ec90*/  @!PT LDS RZ, [RZ] ;  /* 0x00000000fffff984 */ /* 0x000fe20000000800 */
[----:B------:R-:W-:Y:S01]  /*eca0*/  @!PT LDS RZ, [RZ] ;  /* 0x00000000fffff984 */ /* 0x000fe20000000800 */
[----:B------:R3:W-:Y:S01]  /*ecb0*/  LDGSTS.E.BYPASS.LTC128B.128 [R225+0x100], [R20.64], !P4 ;  /* 0x0010000014e17fae */ /* 0x0007e2000e101d4c */
[-C--:B------:R-:W-:Y:S02]  /*ecc0*/  IADD3 R3, P5, R236, R12.reuse, RZ ;  /* 0x0000000cec037210 */ /* 0x080fe40007fbe0ff */
[----:B------:R-:W-:Y:S01]  /*ecd0*/  IADD3 R12, P0, R234, R12, RZ ;  /* 0x0000000cea0c7210 */ /* 0x000fe20007f1e0ff */
[----:B------:R-:W-:Y:S01]  /*ece0*/  IMAD.X R5, R2, 0x1, R239, P6 ;  /* 0x0000000102057824 */ /* 0x000fe200030e06ef */
[----:B------:R-:W-:Y:S01]  /*ecf0*/  LEA R30, P6, R0, c[0x0][0x1f8], 0x1 ;  /* 0x00007e00001e7a11 */ /* 0x000fe200078c08ff */
[----:B------:R2:W-:Y:S01]  /*ed00*/  LDGSTS.E.BYPASS.LTC128B.128 [R225+0x2100], [R14.64], !P3 ;  /* 0x021000000ee17fae */ /* 0x0005e2000d901d4c */
[C---:B------:R-:W-:Y:S01]  /*ed10*/  IMAD.X R6, R2.reuse, 0x1, R237, P5 ;  /* 0x0000000102067824 */ /* 0x040fe200028e06ed */
[C---:B------:R-:W-:Y:S02]  /*ed20*/  LEA R194, P5, R3.reuse, c[0x0][0x1f8], 0x1 ;  /* 0x00007e0003c27a11 */ /* 0x040fe400078a08ff */
[----:B------:R-:W-:Y:S02]  /*ed30*/  IADD3.X R4, R2, R235, RZ, P0, !PT ;  /* 0x000000eb02047210 */ /* 0x000fe400007fe4ff */
[----:B------:R-:W-:Y:S01]  /*ed40*/  LEA R2, P0, R12, c[0x0][0x1f8], 0x1 ;  /* 0x00007e000c027a11 */ /* 0x000fe200078008ff */
[----:B------:R3:W-:Y:S01]  /*ed50*/  LDGSTS.E.BYPASS.LTC128B.128 [R225+0x4100], [R22.64], !P2 ;  /* 0x0410000016e17fae */ /* 0x0007e2000d101d4c */
[----:B------:R-:W-:Y:S02]  /*ed60*/  LEA.HI.X R31, R0, c[0x0][0x1fc], R5, 0x1, P6 ;  /* 0x00007f00001f7a11 */ /* 0x000fe400030f0c05 */
[----:B------:R-:W-:Y:S02]  /*ed70*/  LEA.HI.X R195, R3, c[0x0][0x1fc], R6, 0x1, P5 ;  /* 0x00007f0003c37a11 */ /* 0x000fe400028f0c06 */
[----:B------:R-:W-:Y:S01]  /*ed80*/  LEA.HI.X R3, R12, c[0x0][0x1fc], R4, 0x1, P0 ;  /* 0x00007f000c037a11 */ /* 0x000fe200000f0c04 */
[----:B------:R3:W-:Y:S01]  /*ed90*/  LDGSTS.E.BYPASS.LTC128B.128 [R225+0x6100], [R28.64], !P1 ;  /* 0x061000001ce17fae */ /* 0x0007e2000c901d4c */
[C---:B-1----:R-:W-:Y:S01]  /*eda0*/  HMMA.16816.F32 R4, R32.reuse, R8, RZ ;  /* 0x000000082004723c */ /* 0x042fe200000018ff */
[----:B------:R-:W-:Y:S02]  /*edb0*/  PLOP3.LUT P5, PT, PT, PT, UP2, 0x80, 0x0 ;  /* 0x000000000000781c */ /* 0x000fe40003faf028 */
[C---:B------:R-:W-:Y:S02]  /*edc0*/  ISETP.GT.AND P6, PT, R223.reuse, R231, PT ;  /* 0x000000e7df00720c */ /* 0x040fe40003fc4270 */
[----:B------:R1:W-:Y:S01]  /*edd0*/  LDGSTS.E.BYPASS.LTC128B.128 [R225+0x1100], [R192.64], !P4 ;  /* 0x01100000c0e17fae */ /* 0x0003e2000e101d4c */
[----:B------:R-:W-:Y:S02]  /*ede0*/  PLOP3.LUT P0, PT, PT, PT, UP2, 0x80, 0x0 ;  /* 0x000000000000781c */ /* 0x000fe40003f0f028 */
[C---:B------:R-:W-:Y:S03]  /*edf0*/  HMMA.16816.F32 R8, R32.reuse, R10, RZ ;  /* 0x0000000a2008723c */ /* 0x040fe600000018ff */
[----:B------:R1:W-:Y:S05]  /*ee00*/  LDGSTS.E.BYPASS.LTC128B.128 [R225+0x3100], [R30.64], !P3 ;  /* 0x031000001ee17fae */ /* 0x0003ea000d901d4c */
[C---:B--2---:R-:W-:Y:S01]  /*ee10*/  HMMA.16816.F32 R12, R32.reuse, R16, RZ ;  /* 0x00000010200c723c */ /* 0x044fe200000018ff */
[----:B------:R2:W-:Y:S06]  /*ee20*/  LDGSTS.E.BYPASS.LTC128B.128 [R225+0x5100], [R194.64], !P2 ;  /* 0x05100000c2e17fae */ /* 0x0005ec000d101d4c */
[----:B------:R2:W-:Y:S01]  /*ee30*/  LDGSTS.E.BYPASS.LTC128B.128 [R225+0x7100], [R2.64], !P1 ;  /* 0x0710000002e17fae */ /* 0x0005e2000c901d4c */
[C---:B------:R-:W-:Y:S05]  /*ee40*/  HMMA.16816.F32 R16, R32.reuse, R18, RZ ;  /* 0x000000122010723c */ /* 0x040fea00000018ff */
[----:B------:R-:W0:Y:S03]  /*ee50*/  LDGDEPBAR ;  /* 0x00000000000079af */ /* 0x000e260000000000 */
[C---:B---3--:R-:W-:Y:S08]  /*ee60*/  HMMA.16816.F32 R20, R32.reuse, R24, RZ ;  /* 0x000000182014723c */ /* 0x048ff000000018ff */
[C---:B------:R-:W-:Y:S08]  /*ee70*/  HMMA.16816.F32 R24, R32.reuse, R26, RZ ;  /* 0x0000001a2018723c */ /* 0x040ff000000018ff */
[C---:B-1----:R-:W-:Y:S01]  /*ee80*/  HMMA.16816.F32 R28, R32.reuse, R168, RZ ;  /* 0x000000a8201c723c */ /* 0x042fe200000018ff */
[----:B--2---:R-:W-:Y:S07]  /*ee90*/  @P6 IADD3 R2, R223, -0x1, RZ ;  /* 0xffffffffdf026810 */ /* 0x004fee0007ffe0ff */
[----:B------:R-:W-:Y:S01]  /*eea0*/  HMMA.16816.F32 R32, R32, R170, RZ ;  /* 0x000000aa2020723c */ /* 0x000fe200000018ff */
[----:B------:R-:W-:Y:S03]  /*eeb0*/  LDSM.16.M88.4 R168, [R206+0x10100] ;  /* 0x01010000cea8783b */ /* 0x000fe60000000200 */
[----:B------:R-:W-:Y:S04]  /*eec0*/  @P6 SHF.R.S32.HI R0, RZ, 0x1f, R2 ;  /* 0x0000001fff006819 */ /* 0x000fe80000011402 */
[C---:B------:R-:W-:Y:S05]  /*eed0*/  HMMA.16816.F32 R4, R172.reuse, R176, R4 ;  /* 0x000000b0ac04723c */ /* 0x040fea0000001804 */
[----:B------:R-:W-:Y:S03]  /*eee0*/  @P6 IMAD R0, R0, c[0x0][0x1e0], RZ ;  /* 0x0000780000006a24 */ /* 0x000fe600078e02ff */
[C---:B------:R-:W-:Y:S01]  /*eef0*/  HMMA.16816.F32 R8, R172.reuse, R178, R8 ;  /* 0x000000b2ac08723c */ /* 0x040fe20000001808 */
[----:B------:R-:W1:Y:S03]  /*ef00*/  LDSM.16.M88.4 R176, [R202+0x8100] ;  /* 0x00810000cab0783b */ /* 0x000e660000000200 */
[C---:B------:R-:W-:Y:S02]  /*ef10*/  @P6 IMAD R0, R2.reuse, c[0x0][0x1e4], R0 ;  /* 0x0000790002006a24 */ /* 0x040fe400078e0200 */
[----:B------:R-:W-:Y:S02]  /*ef20*/  @P6 IMAD.WIDE.U32 R2, R2, c[0x0][0x1e0], RZ ;  /* 0x0000780002026a25 */ /* 0x000fe400078e00ff */
[C---:B------:R-:W-:Y:S04]  /*ef30*/  HMMA.16816.F32 R12, R172.reuse, R180, R12 ;  /* 0x000000b4ac0c723c */ /* 0x040fe8000000180c */
[----:B------:R-:W-:Y:S02]  /*ef40*/  @P6 IMAD.IADD R3, R3, 0x1, R0 ;  /* 0x0000000103036824 */ /* 0x000fe400078e0200 */
[C---:B------:R-:W-:Y:S02]  /*ef50*/  @P6 IMAD.SHL.U32 R0, R2.reuse, 0x40, RZ ;  /* 0x0000004002006824 */ /* 0x040fe400078e00ff */
[C---:B------:R-:W-:Y:S01]  /*ef60*/  HMMA.16816.F32 R16, R172.reuse, R182, R16 ;  /* 0x000000b6ac10723c */ /* 0x040fe20000001810 */
[----:B------:R-:W2:Y:S03]  /*ef70*/  LDSM.16.M88.4 R180, [R202+0x8900] ;  /* 0x00890000cab4783b */ /* 0x000ea60000000200 */
[----:B------:R-:W-:Y:S04]  /*ef80*/  @P6 SHF.L.U64.HI R2, R2, 0x6, R3 ;  /* 0x0000000602026819 */ /* 0x000fe80000010203 */
[C---:B------:R-:W-:Y:S08]  /*ef90*/  HMMA.16816.F32 R20, R172.reuse, R184, R20 ;  /* 0x000000b8ac14723c */ /* 0x040ff00000001814 */
[C---:B------:R-:W-:Y:S01]  /*efa0*/  HMMA.16816.F32 R24, R172.reuse, R186, R24 ;  /* 0x000000baac18723c */ /* 0x040fe20000001818 */
[----:B------:R-:W3:Y:S07]  /*efb0*/  LDSM.16.M88.4 R184, [R202+0x9100] ;  /* 0x00910000cab8783b */ /* 0x000eee0000000200 */
[C---:B------:R-:W-:Y:S08]  /*efc0*/  HMMA.16816.F32 R28, R172.reuse, R188, R28 ;  /* 0x000000bcac1c723c */ /* 0x040ff0000000181c */
[----:B------:R-:W-:Y:S01]  /*efd0*/  HMMA.16816.F32 R32, R172, R190, R32 ;  /* 0x000000beac20723c */ /* 0x000fe20000001820 */
[----:B------:R-:W4:Y:S06]  /*efe0*/  LDSM.16.M88.4 R172, [R202+0x9900] ;  /* 0x00990000caac783b */ /* 0x000f2c0000000200 */
[----:B------:R-:W-:Y:S01]  /*eff0*/  LDSM.16.M88.4 R188, [R201+0x1000] ;  /* 0x00100000c9bc783b */ /* 0x000fe20000000200 */
[C---:B-1----:R-:W-:Y:S08]  /*f000*/  HMMA.16816.F32 R4, R168.reuse, R176, R4 ;  /* 0x000000b0a804723c */ /* 0x042ff00000001804 */
[C---:B------:R-:W-:Y:S01]  /*f010*/  HMMA.16816.F32 R8, R168.reuse, R178, R8 ;  /* 0x000000b2a808723c */ /* 0x040fe20000001808 */
[----:B------:R-:W-:Y:S07]  /*f020*/  LDSM.16.M88.4 R176, [R205+0x10100] ;  /* 0x01010000cdb0783b */ /* 0x000fee0000000200 */
[C---:B--2---:R-:W-:Y:S08]  /*f030*/  HMMA.16816.F32 R12, R168.reuse, R180, R12 ;  /* 0x000000b4a80c723c */ /* 0x044ff0000000180c */
[C---:B------:R-:W-:Y:S01]  /*f040*/  HMMA.16816.F32 R16, R168.reuse, R182, R16 ;  /* 0x000000b6a810723c */ /* 0x040fe20000001810 */
[----:B------:R-:W1:Y:S07]  /*f050*/  LDSM.16.M88.4 R180, [R201] ;  /* 0x00000000c9b4783b */ /* 0x000e6e0000000200 */
[C---:B---3--:R-:W-:Y:S08]  /*f060*/  HMMA.16816.F32 R20, R168.reuse, R184, R20 ;  /* 0x000000b8a814723c */ /* 0x048ff00000001814 */
[C---:B------:R-:W-:Y:S01]  /*f070*/  HMMA.16816.F32 R24, R168.reuse, R186, R24 ;  /* 0x000000baa818723c */ /* 0x040fe20000001818 */
[----:B------:R-:W2:Y:S07]  /*f080*/  LDSM.16.M88.4 R184, [R201+0x800] ;  /* 0x00080000c9b8783b */ /* 0x000eae0000000200 */
[C---:B----4-:R-:W-:Y:S08]  /*f090*/  HMMA.16816.F32 R28, R168.reuse, R172, R28 ;  /* 0x000000aca81c723c */ /* 0x050ff0000000181c */
[----:B------:R-:W-:Y:S01]  /*f0a0*/  HMMA.16816.F32 R32, R168, R174, R32 ;  /* 0x000000aea820723c */ /* 0x000fe20000001820 */
[----:B------:R-:W3:Y:S06]  /*f0b0*/  LDSM.16.M88.4 R168, [R201+0x1800] ;  /* 0x00180000c9a8783b */ /* 0x000eec0000000200 */
[----:B------:R-:W-:Y:S01]  /*f0c0*/  LDSM.16.M88.4 R172, [R203+0x14100] ;  /* 0x01410000cbac783b */ /* 0x000fe20000000200 */
        /* <DEDUP_REMOVED lines=8> */
[----:B------:R-:W4:Y:S07]  /*f150*/  LDSM.16.M88.4 R188, [R196+0xb100] ;  /* 0x00b10000c4bc783b */ /* 0x000f2e0000000200 */
[C---:B---3--:R-:W-:Y:S08]  /*f160*/  HMMA.16816.F32 R28, R176.reuse, R168, R28 ;  /* 0x000000a8b01c723c */ /* 0x048ff0000000181c */
[----:B------:R-:W-:Y:S01]  /*f170*/  HMMA.16816.F32 R32, R176, R170, R32 ;  /* 0x000000aab020723c */ /* 0x000fe20000001820 */
[----:B------:R-:W3:Y:S06]  /*f180*/  LDSM.16.M88.4 R168, [R196+0xb900] ;  /* 0x00b90000c4a8783b */ /* 0x000eec0000000200 */
[----:B------:R-:W-:Y:S01]  /*f190*/  LDSM.16.M88.4 R176, [R204+0x14100] ;  /* 0x01410000ccb0783b */ /* 0x000fe20000000200 */
[C---:B-1----:R-:W-:Y:S08]  /*f1a0*/  HMMA.16816.F32 R4, R172.reuse, R180, R4 ;  /* 0x000000b4ac04723c */ /* 0x042ff00000001804 */
[C---:B------:R-:W-:Y:S01]  /*f1b0*/  HMMA.16816.F32 R8, R172.reuse, R182, R8 ;  /* 0x000000b6ac08723c */ /* 0x040fe20000001808 */
[----:B------:R-:W1:Y:S07]  /*f1c0*/  LDSM.16.M88.4 R180, [R219] ;  /* 0x00000000dbb4783b */ /* 0x000e6e0000000200 */
[C---:B--2---:R-:W-:Y:S08]  /*f1d0*/  HMMA.16816.F32 R12, R172.reuse, R184, R12 ;  /* 0x000000b8ac0c723c */ /* 0x044ff0000000180c */
[C---:B------:R-:W-:Y:S01]  /*f1e0*/  HMMA.16816.F32 R16, R172.reuse, R186, R16 ;  /* 0x000000baac10723c */ /* 0x040fe20000001810 */
[----:B------:R-:W2:Y:S07]  /*f1f0*/  LDSM.16.M88.4 R184, [R218] ;  /* 0x00000000dab8783b */ /* 0x000eae0000000200 */
[C---:B----4-:R-:W-:Y:S08]  /*f200*/  HMMA.16816.F32 R20, R172.reuse, R188, R20 ;  /* 0x000000bcac14723c */ /* 0x050ff00000001814 */
[C---:B------:R-:W-:Y:S01]  /*f210*/  HMMA.16816.F32 R24, R172.reuse, R190, R24 ;  /* 0x000000beac18723c */ /* 0x040fe20000001818 */
[----:B------:R-:W4:Y:S07]  /*f220*/  LDSM.16.M88.4 R188, [R217] ;  /* 0x00000000d9bc783b */ /* 0x000f2e0000000200 */
[C---:B---3--:R-:W-:Y:S08]  /*f230*/  HMMA.16816.F32 R28, R172.reuse, R168, R28 ;  /* 0x000000a8ac1c723c */ /* 0x048ff0000000181c */
[----:B------:R-:W-:Y:S01]  /*f240*/  HMMA.16816.F32 R32, R172, R170, R32 ;  /* 0x000000aaac20723c */ /* 0x000fe20000001820 */
[----:B------:R-:W3:Y:S06]  /*f250*/  LDSM.16.M88.4 R168, [R216] ;  /* 0x00000000d8a8783b */ /* 0x000eec0000000200 */
[----:B------:R-:W-:Y:S01]  /*f260*/  LDSM.16.M88.4 R172, [R206+0x14100] ;  /* 0x01410000ceac783b */ /* 0x000fe20000000200 */
[C---:B-1----:R-:W-:Y:S08]  /*f270*/  HMMA.16816.F32 R4, R176.reuse, R180, R4 ;  /* 0x000000b4b004723c */ /* 0x042ff00000001804 */
[C---:B------:R-:W-:Y:S01]  /*f280*/  HMMA.16816.F32 R8, R176.reuse, R182, R8 ;  /* 0x000000b6b008723c */ /* 0x040fe20000001808 */
[----:B------:R-:W1:Y:S07]  /*f290*/  LDSM.16.M88.4 R180, [R202+0xa100] ;  /* 0x00a10000cab4783b */ /* 0x000e6e0000000200 */
[C---:B--2---:R-:W-:Y:S08]  /*f2a0*/  HMMA.16816.F32 R12, R176.reuse, R184, R12 ;  /* 0x000000b8b00c723c */ /* 0x044ff0000000180c */
[C---:B------:R-:W-:Y:S01]  /*f2b0*/  HMMA.16816.F32 R16, R176.reuse, R186, R16 ;  /* 0x000000bab010723c */ /* 0x040fe20000001810 */
[----:B------:R-:W2:Y:S07]  /*f2c0*/  LDSM.16.M88.4 R184, [R202+0xa900] ;  /* 0x00a90000cab8783b */ /* 0x000eae0000000200 */
[C---:B----4-:R-:W-:Y:S08]  /*f2d0*/  HMMA.16816.F32 R20, R176.reuse, R188, R20 ;  /* 0x000000bcb014723c */ /* 0x050ff00000001814 */
        /* <DEDUP_REMOVED lines=105> */
[----:B------:R-:W-:Y:S07]  /*f970*/  LDSM.16.M88.4 R188, [R201+0x6000] ;  /* 0x00600000c9bc783b */ /* 0x000fee0000000200 */
[C---:B---3--:R-:W-:Y:S08]  /*f980*/  HMMA.16816.F32 R28, R176.reuse, R168, R28 ;  /* 0x000000a8b01c723c */ /* 0x048ff0000000181c */
[----:B------:R-:W-:Y:S01]  /*f990*/  HMMA.16816.F32 R32, R176, R170, R32 ;  /* 0x000000aab020723c */ /* 0x000fe20000001820 */
[----:B------:R-:W3:Y:S06]  /*f9a0*/  LDSM.16.M88.4 R168, [R202+0xf100] ;  /* 0x00f10000caa8783b */ /* 0x000eec0000000200 */
[----:B------:R-:W4:Y:S01]  /*f9b0*/  LDSM.16.M88.4 R176, [R202+0xf900] ;  /* 0x00f90000cab0783b */ /* 0x000f220000000200 */
[C---:B-1----:R-:W-:Y:S08]  /*f9c0*/  HMMA.16816.F32 R4, R172.reuse, R180, R4 ;  /* 0x000000b4ac04723c */ /* 0x042ff00000001804 */
[C---:B------:R-:W-:Y:S01]  /*f9d0*/  HMMA.16816.F32 R8, R172.reuse, R182, R8 ;  /* 0x000000b6ac08723c */ /* 0x040fe20000001808 */
[----:B------:R-:W1:Y:S07]  /*f9e0*/  LDSM.16.M88.4 R180, [R205+0x1c100] ;  /* 0x01c10000cdb4783b */ /* 0x000e6e0000000200 */
[C---:B--2---:R-:W-:Y:S08]  /*f9f0*/  HMMA.16816.F32 R12, R172.reuse, R184, R12 ;  /* 0x000000b8ac0c723c */ /* 0x044ff0000000180c */
[C---:B------:R-:W-:Y:S08]  /*fa00*/  HMMA.16816.F32 R16, R172.reuse, R186, R16 ;  /* 0x000000baac10723c */ /* 0x040ff00000001810 */
[C---:B---3--:R-:W-:Y:S08]  /*fa10*/  HMMA.16816.F32 R20, R172.reuse, R168, R20 ;  /* 0x000000a8ac14723c */ /* 0x048ff00000001814 */
[C---:B------:R-:W-:Y:S01]  /*fa20*/  HMMA.16816.F32 R24, R172.reuse, R170, R24 ;  /* 0x000000aaac18723c */ /* 0x040fe20000001818 */
[----:B------:R-:W2:Y:S07]  /*fa30*/  LDSM.16.M88.4 R168, [R201+0x6800] ;  /* 0x00680000c9a8783b */ /* 0x000eae0000000200 */
[C---:B----4-:R-:W-:Y:S08]  /*fa40*/  HMMA.16816.F32 R28, R172.reuse, R176, R28 ;  /* 0x000000b0ac1c723c */ /* 0x050ff0000000181c */
[----:B------:R-:W-:Y:S08]  /*fa50*/  HMMA.16816.F32 R32, R172, R178, R32 ;  /* 0x000000b2ac20723c */ /* 0x000ff00000001820 */
[C---:B-1----:R-:W-:Y:S08]  /*fa60*/  HMMA.16816.F32 R4, R180.reuse, R188, R4 ;  /* 0x000000bcb404723c */ /* 0x042ff00000001804 */
[C---:B------:R-:W-:Y:S08]  /*fa70*/  HMMA.16816.F32 R8, R180.reuse, R190, R8 ;  /* 0x000000beb408723c */ /* 0x040ff00000001808 */
[C---:B--2---:R-:W-:Y:S08]  /*fa80*/  HMMA.16816.F32 R12, R180.reuse, R168, R12 ;  /* 0x000000a8b40c723c */ /* 0x044ff0000000180c */
[----:B------:R-:W-:Y:S01]  /*fa90*/  FMUL.FTZ R4, R4, c[0x0][0x320] ;  /* 0x0000c80004047a20 */ /* 0x000fe20000410000 */
[C---:B------:R-:W-:Y:S03]  /*faa0*/  HMMA.16816.F32 R16, R180.reuse, R170, R16 ;  /* 0x000000aab410723c */ /* 0x040fe60000001810 */
[----:B------:R-:W1:Y:S01]  /*fab0*/  MUFU.TANH R184, R4 ;  /* 0x0000000400b87308 */ /* 0x000e620000002400 */
[----:B------:R-:W-:Y:S02]  /*fac0*/  FMUL.FTZ R5, R5, c[0x0][0x320] ;  /* 0x0000c80005057a20 */ /* 0x000fe40000410000 */
[----:B------:R-:W-:Y:S02]  /*fad0*/  FMUL.FTZ R6, R6, c[0x0][0x320] ;  /* 0x0000c80006067a20 */ /* 0x000fe40000410000 */
[----:B------:R-:W-:Y:S04]  /*fae0*/  FMUL.FTZ R7, R7, c[0x0][0x320] ;  /* 0x0000c80007077a20 */ /* 0x000fe80000410000 */
[----:B------:R-:W-:Y:S01]  /*faf0*/  FMUL.FTZ R8, R8, c[0x0][0x320] ;  /* 0x0000c80008087a20 */ /* 0x000fe20000410000 */
[----:B------:R-:W2:Y:S01]  /*fb00*/  MUFU.TANH R179, R5 ;  /* 0x0000000500b37308 */ /* 0x000ea20000002400 */
[----:B------:R-:W-:Y:S02]  /*fb10*/  FMUL.FTZ R9, R9, c[0x0][0x320] ;  /* 0x0000c80009097a20 */ /* 0x000fe40000410000 */
[----:B------:R-:W-:Y:S02]  /*fb20*/  FMUL.FTZ R10, R10, c[0x0][0x320] ;  /* 0x0000c8000a0a7a20 */ /* 0x000fe40000410000 */
[----:B------:R-:W-:Y:S02]  /*fb30*/  FMUL.FTZ R11, R11, c[0x0][0x320] ;  /* 0x0000c8000b0b7a20 */ /* 0x000fe40000410000 */
[----:B------:R-:W-:Y:S02]  /*fb40*/  FMUL.FTZ R14, R14, c[0x0][0x320] ;  /* 0x0000c8000e0e7a20 */ /* 0x000fe40000410000 */
[----:B------:R-:W-:Y:S01]  /*fb50*/  FMUL.FTZ R15, R15, c[0x0][0x320] ;  /* 0x0000c8000f0f7a20 */ /* 0x000fe20000410000 */
[----:B------:R-:W3:Y:S01]  /*fb60*/  MUFU.TANH R192, R6 ;  /* 0x0000000600c07308 */ /* 0x000ee20000002400 */
[----:B------:R-:W-:Y:S02]  /*fb70*/  FMUL.FTZ R16, R16, c[0x0][0x320] ;  /* 0x0000c80010107a20 */ /* 0x000fe40000410000 */
[----:B------:R-:W-:Y:S02]  /*fb80*/  FMUL.FTZ R18, R18, c[0x0][0x320] ;  /* 0x0000c80012127a20 */ /* 0x000fe40000410000 */
[----:B------:R-:W-:Y:S02]  /*fb90*/  FMUL.FTZ R17, R17, c[0x0][0x320] ;  /* 0x0000c80011117a20 */ /* 0x000fe40000410000 */
[----:B------:R-:W-:Y:S02]  /*fba0*/  FMUL.FTZ R19, R19, c[0x0][0x320] ;  /* 0x0000c80013137a20 */ /* 0x000fe40000410000 */
[----:B------:R-:W-:Y:S01]  /*fbb0*/  FMUL.FTZ R12, R12, c[0x0][0x320] ;  /* 0x0000c8000c0c7a20 */ /* 0x000fe20000410000 */
[----:B------:R4:W1:Y:S01]  /*fbc0*/  MUFU.TANH R193, R7 ;  /* 0x0000000700c17308 */ /* 0x0008620000002400 */
[----:B------:R-:W-:Y:S09]  /*fbd0*/  FMUL.FTZ R13, R13, c[0x0][0x320] ;  /* 0x0000c8000d0d7a20 */ /* 0x000ff20000410000 */
[----:B------:R-:W1:Y:S10]  /*fbe0*/  MUFU.TANH R177, R8 ;  /* 0x0000000800b17308 */ /* 0x000e740000002400 */
[----:B------:R-:W1:Y:S01]  /*fbf0*/  MUFU.TANH R176, R9 ;  /* 0x0000000900b07308 */ /* 0x000e620000002400 */
[----:B----4-:R-:W4:Y:S09]  /*fc00*/  LDSM.16.M88.4 R4, [R201+0x7000] ;  /* 0x00700000c904783b */ /* 0x010f320000000200 */
[----:B------:R-:W1:Y:S10]  /*fc10*/  MUFU.TANH R190, R10 ;  /* 0x0000000a00be7308 */ /* 0x000e740000002400 */
[----:B------:R1:W1:Y:S10]  /*fc20*/  MUFU.TANH R191, R11 ;  /* 0x0000000b00bf7308 */ /* 0x0002740000002400 */
[----:B------:R-:W2:Y:S10]  /*fc30*/  MUFU.TANH R172, R16 ;  /* 0x0000001000ac7308 */ /* 0x000eb40000002400 */
[----:B------:R-:W2:Y:S01]  /*fc40*/  MUFU.TANH R186, R18 ;  /* 0x0000001200ba7308 */ /* 0x000ea20000002400 */
[----:B-1----:R-:W1:Y:S01]  /*fc50*/  LDSM.16.M88.4 R8, [R201+0x7800] ;  /* 0x00780000c908783b */ /* 0x002e620000000200 */
[C---:B----4-:R-:W-:Y:S01]  /*fc60*/  HMMA.16816.F32 R20, R180.reuse, R4, R20 ;  /* 0x00000004b414723c */ /* 0x050fe20000001814 */
[----:B------:R-:W-:Y:S07]  /*fc70*/  DEPBAR.LE SB0, 0x0 ;  /* 0x000080000000791a */ /* 0x000fee0000000000 */
[----:B------:R-:W4:Y:S01]  /*fc80*/  MUFU.TANH R171, R17 ;  /* 0x0000001100ab7308 */ /* 0x000f220000002400 */
[----:B------:R-:W-:Y:S03]  /*fc90*/  BAR.SYNC.DEFER_BLOCKING 0x0 ;  /* 0x0000000000007b1d */ /* 0x000fe60000010000 */
[----:B------:R-:W-:Y:S01]  /*fca0*/  @P5 IMAD.HI.U32 R4, R230, c[0x0][0x2c8], RZ ;  /* 0x0000b200e6045a27 */ /* 0x000fe200078e00ff */
[C---:B------:R-:W-:Y:S05]  /*fcb0*/  HMMA.16816.F32 R24, R180.reuse, R6, R24 ;  /* 0x00000006b418723c */ /* 0x040fea0000001818 */
[----:B-----5:R-:W-:Y:S01]  /*fcc0*/  @P6 IADD3 R3, P5, R0, R228, RZ ;  /* 0x000000e400036210 */ /* 0x020fe20007fbe0ff */
[----:B------:R-:W-:Y:S01]  /*fcd0*/  IMAD.MOV.U32 R5, RZ, RZ, R230 ;  /* 0x000000ffff057224 */ /* 0x000fe200078e00e6 */
[----:B------:R-:W1:Y:S01]  /*fce0*/  MUFU.TANH R187, R19 ;  /* 0x0000001300bb7308 */ /* 0x000e620000002400 */
[----:B------:R-:W-:Y:S01]  /*fcf0*/  @P0 SHF.R.U32.HI R5, RZ, c[0x0][0x2cc], R4 ;  /* 0x0000b300ff050a19 */ /* 0x000fe20000011604 */
[----:B------:R-:W-:Y:S03]  /*fd00*/  IMAD.MOV.U32 R230, RZ, RZ, c[0x0][0x1e0] ;  /* 0x00007800ffe67624 */ /* 0x000fe600078e00ff */
[----:B------:R-:W-:Y:S02]  /*fd10*/  @P6 IADD3.X R6, R2, R227, RZ, P5, !PT ;  /* 0x000000e302066210 */ /* 0x000fe40002ffe4ff */
[----:B------:R-:W-:Y:S01]  /*fd20*/  @P6 IADD3 R4, P0, R0, R224, RZ ;  /* 0x000000e000046210 */ /* 0x000fe20007f1e0ff */
[----:B------:R-:W-:Y:S02]  /*fd30*/  FMUL.FTZ R20, R20, c[0x0][0x320] ;  /* 0x0000c80014147a20 */ /* 0x000fe40000410000 */
[----:B------:R-:W2:Y:S01]  /*fd40*/  MUFU.TANH R188, R14 ;  /* 0x0000000e00bc7308 */ /* 0x000ea20000002400 */
[----:B------:R-:W-:Y:S01]  /*fd50*/  FMUL.FTZ R21, R21, c[0x0][0x320] ;  /* 0x0000c80015157a20 */ /* 0x000fe20000410000 */
[----:B------:R-:W-:Y:S01]  /*fd60*/  SHF.L.U32 R230, R230, 0x5, RZ ;  /* 0x00000005e6e67819 */ /* 0x000fe200000006ff */
[----:B------:R-:W-:Y:S02]  /*fd70*/  FMUL.FTZ R22, R22, c[0x0][0x320] ;  /* 0x0000c80016167a20 */ /* 0x000fe40000410000 */
[----:B------:R-:W-:Y:S02]  /*fd80*/  FMUL.FTZ R23, R23, c[0x0][0x320] ;  /* 0x0000c80017177a20 */ /* 0x000fe40000410000 */
[----:B------:R-:W-:Y:S02]  /*fd90*/  FMUL.FTZ R24, R24, c[0x0][0x320] ;  /* 0x0000c80018187a20 */ /* 0x000fe40000410000 */
[----:B------:R-:W-:Y:S01]  /*fda0*/  FMUL.FTZ R25, R25, c[0x0][0x320] ;  /* 0x0000c80019197a20 */ /* 0x000fe20000410000 */
[----:B------:R5:W2:Y:S01]  /*fdb0*/  MUFU.TANH R170, R20 ;  /* 0x0000001400aa7308 */ /* 0x000aa20000002400 */
[----:B------:R-:W-:Y:S02]  /*fdc0*/  FMUL.FTZ R26, R26, c[0x0][0x320] ;  /* 0x0000c8001a1a7a20 */ /* 0x000fe40000410000 */
[----:B------:R-:W-:Y:S01]  /*fdd0*/  FMUL.FTZ R27, R27, c[0x0][0x320] ;  /* 0x0000c8001b1b7a20 */ /* 0x000fe20000410000 */
[C---:B-1----:R-:W-:Y:S06]  /*fde0*/  HMMA.16816.F32 R28, R180.reuse, R8, R28 ;  /* 0x00000008b41c723c */ /* 0x042fec000000181c */
[----:B------:R1:W1:Y:S02]  /*fdf0*/  MUFU.TANH R168, R24 ;  /* 0x0000001800a87308 */ /* 0x0002640000002400 */
[----:B------:R-:W-:Y:S08]  /*fe00*/  HMMA.16816.F32 R32, R180, R10, R32 ;  /* 0x0000000ab420723c */ /* 0x000ff00000001820 */
[----:B------:R2:W2:Y:S01]  /*fe10*/  MUFU.TANH R169, R21 ;  /* 0x0000001500a97308 */ /* 0x0004a20000002400 */
[----:B-----5:R-:W-:Y:S09]  /*fe20*/  @P6 LEA R20, P5, R3, c[0x0][0x1c8], 0x1 ;  /* 0x0000720003146a11 */ /* 0x020ff200078a08ff */
[----:B------:R5:W3:Y:S01]  /*fe30*/  MUFU.TANH R189, R15 ;  /* 0x0000000f00bd7308 */ /* 0x000ae20000002400 */
[----:B-1----:R-:W-:Y:S02]  /*fe40*/  FMUL.FTZ R24, R28, c[0x0][0x320] ;  /* 0x0000c8001c187a20 */ /* 0x002fe40000410000 */
[----:B------:R-:W3:Y:S03]  /*fe50*/  LDL R28, [R1+0x24] ;  /* 0x00002400011c7983 */ /* 0x000ee60000100800 */
[----:B------:R-:W-:Y:S02]  /*fe60*/  FMUL.FTZ R33, R33, c[0x0][0x320] ;  /* 0x0000c80021217a20 */ /* 0x000fe40000410000 */
[----:B------:R-:W-:Y:S02]  /*fe70*/  FMUL.FTZ R35, R35, c[0x0][0x320] ;  /* 0x0000c80023237a20 */ /* 0x000fe40000410000 */
[----:B------:R1:W1:Y:S01]  /*fe80*/  MUFU.TANH R174, R12 ;  /* 0x0000000c00ae7308 */ /* 0x0002620000002400 */
[----:B--2---:R-:W-:Y:S01]  /*fe90*/  @P6 LEA.HI.X R21, R3, c[0x0][0x1cc], R6, 0x1, P5 ;  /* 0x0000730003156a11 */ /* 0x004fe200028f0c06 */
[----:B------:R-:W-:Y:S01]  /*fea0*/  @P6 IMAD.X R6, R2, 0x1, R135, P0 ;  /* 0x0000000102066824 */ /* 0x000fe200000e0687 */
[----:B------:R-:W-:Y:S02]  /*feb0*/  @P6 LEA R18, P0, R4, c[0x0][0x1c8], 0x1 ;  /* 0x0000720004126a11 */ /* 0x000fe400078008ff */
[----:B------:R-:W-:Y:S01]  /*fec0*/  @P6 IADD3 R3, P5, R0, R252, RZ ;  /* 0x000000fc00036210 */ /* 0x000fe20007fbe0ff */
[----:B------:R-:W-:Y:S01]  /*fed0*/  @!PT LDS RZ, [RZ] ;  /* 0x00000000fffff984 */ /* 0x000fe20000000800 */
[----:B------:R-:W-:Y:S01]  /*fee0*/  @!PT LDS RZ, [RZ] ;  /* 0x00000000fffff984 */ /* 0x000fe20000000800 */
[----:B------:R-:W-:Y:S01]  /*fef0*/  @!PT LDS RZ, [RZ] ;  /* 0x00000000fffff984 */ /* 0x000fe20000000800 */
[----:B------:R2:W-:Y:S04]  /*ff00*/  @P6 LDGSTS.E.BYPASS.LTC128B.128 [R225+0x8100], [R20.64], !P4 ;  /* 0x0810000014e16fae */ /* 0x0005e8000e101d4c */
[----:B------:R-:W1:Y:S01]  /*ff10*/  MUFU.TANH R173, R13 ;  /* 0x0000000d00ad7308 */ /* 0x000e620000002400 */
[----:B------:R-:W-:Y:S01]  /*ff20*/  @P6 LEA.HI.X R19, R4, c[0x0][0x1cc], R6, 0x1, P0 ;  /* 0x0000730004136a11 */ /* 0x000fe200000f0c06 */
[----:B------:R-:W-:Y:S01]  /*ff30*/  @P6 IMAD.X R7, R2, 0x1, R251, P5 ;  /* 0x0000000102076824 */ /* 0x000fe200028e06fb */
[C---:B------:R-:W-:Y:S03]  /*ff40*/  @P6 LEA R16, P5, R3.reuse, c[0x0][0x1c8], 0x1 ;  /* 0x0000720003106a11 */ /* 0x040fe600078a08ff */
[----:B------:R1:W-:Y:S01]  /*ff50*/  @P6 LDGSTS.E.BYPASS.LTC128B.128 [R225+0xa100], [R18.64], !P3 ;  /* 0x0a10000012e16fae */ /* 0x0003e2000d901d4c */
[----:B------:R-:W-:Y:S02]  /*ff60*/  @P6 IADD3 R6, P0, R0, R250, RZ ;  /* 0x000000fa00066210 */ /* 0x000fe40007f1e0ff */
[----:B------:R-:W-:Y:S01]  /*ff70*/  @P6 LEA.HI.X R17, R3, c[0x0][0x1cc], R7, 0x1, P5 ;  /* 0x0000730003116a11 */ /* 0x000fe200028f0c07 */
[----:B------:R1:W1:Y:S01]  /*ff80*/  MUFU.TANH R178, R22 ;  /* 0x0000001600b27308 */ /* 0x0002620000002400 */
[----:B------:R-:W-:Y:S01]  /*ff90*/  @P6 IADD3 R0, P5, R230, R0, RZ ;  /* 0x00000000e6006210 */ /* 0x000fe20007fbe0ff */
[----:B------:R-:W-:Y:S01]  /*ffa0*/  @P6 IMAD.X R3, R2, 0x1, R247, P0 ;  /* 0x0000000102036824 */ /* 0x000fe200000e06f7 */
[C---:B------:R-:W-:Y:S01]  /*ffb0*/  @P6 LEA R14, P0, R6.reuse, c[0x0][0x1c8], 0x1 ;  /* 0x00007200060e6a11 */ /* 0x040fe200078008ff */
[----:B------:R2:W-:Y:S01]  /*ffc0*/  @P6 LDGSTS.E.BYPASS.LTC128B.128 [R225+0xc100], [R16.64], !P2 ;  /* 0x0c10000010e16fae */ /* 0x0005e2000d101d4c */
[----:B------:R-:W-:Y:S02]  /*ffd0*/  IMAD.MOV.U32 R230, RZ, RZ, c[0x0][0x1e0] ;  /* 0x00007800ffe67624 */ /* 0x000fe400078e00ff */
[----:B-----5:R-:W-:Y:S02]  /*ffe0*/  @P6 LEA.HI.X R15, R6, c[0x0][0x1cc], R3, 0x1, P0 ;  /* 0x00007300060f6a11 */ /* 0x020fe400000f0c03 */
[----:B------:R-:W-:Y:S01]  /*fff0*/  @P6 IADD3 R3, P0, R0, R224, RZ ;  /* 0x000000e000036210 */ /* 0x000fe20007f1e0ff */
[----:B------:R5:W2:Y:S01]  /*10000*/  MUFU.TANH R185, R23 ;  /* 0x0000001700b97308 */ /* 0x000aa20000002400 */
[----:B------:R-:W-:Y:S01]  /*10010*/  SHF.L.U64.HI R230, R230, R232, c[0x0][0x1e4] ;  /* 0x00007900e6e67619 */ /* 0x000fe200000102e8 */
[----:B------:R2:W-:Y:S03]  /*10020*/  @P6 LDGSTS.E.BYPASS.LTC128B.128 [R225+0xe100], [R14.64], !P1 ;  /* 0x0e1000000ee16fae */ /* 0x0005e6000c901d4c */
[----:B------:R-:W-:Y:S02]  /*10030*/  @P6 IADD3.X R2, R230, R2, RZ, P5, !PT ;  /* 0x00000002e6026210 */ /* 0x000fe40002ffe4ff */
[----:B------:R-:W-:Y:S03]  /*10040*/  @P6 IADD3 R4, P5, R0, R228, RZ ;  /* 0x000000e400046210 */ /* 0x000fe60007fbe0ff */
[----:B------:R4:W3:Y:S01]  /*10050*/  MUFU.TANH R132, R25 ;  /* 0x0000001900847308 */ /* 0x0008e20000002400 */
[C---:B------:R-:W-:Y:S01]  /*10060*/  @P6 IMAD.X R7, R2.reuse, 0x1, R135, P0 ;  /* 0x0000000102076824 */ /* 0x040fe200000e0687 */
[C---:B------:R-:W-:Y:S01]  /*10070*/  @P6 LEA R10, P0, R3.reuse, c[0x0][0x1c8], 0x1 ;  /* 0x00007200030a6a11 */ /* 0x040fe200078008ff */
[----:B------:R-:W-:Y:S01]  /*10080*/  @P6 IMAD.X R6, R2, 0x1, R227, P5 ;  /* 0x0000000102066824 */ /* 0x000fe200028e06e3 */
[----:B-1----:R-:W-:Y:S01]  /*10090*/  @P6 LEA R12, P5, R4, c[0x0][0x1c8], 0x1 ;  /* 0x00007200040c6a11 */ /* 0x002fe200078a08ff */
[----:B------:R-:W-:Y:S01]  /*100a0*/  FMUL.FTZ R22, R32, c[0x0][0x320] ;  /* 0x0000c80020167a20 */ /* 0x000fe20000410000 */
[----:B------:R-:W-:Y:S02]  /*100b0*/  @P6 LEA.HI.X R11, R3, c[0x0][0x1cc], R7, 0x1, P0 ;  /* 0x00007300030b6a11 */ /* 0x000fe400000f0c07 */
[----:B------:R-:W-:Y:S02]  /*100c0*/  @P6 LEA.HI.X R13, R4, c[0x0][0x1cc], R6, 0x1, P5 ;  /* 0x00007300040d6a11 */ /* 0x000fe400028f0c06 */
[----:B------:R1:W1:Y:S01]  /*100d0*/  MUFU.TANH R175, R26 ;  /* 0x0000001a00af7308 */ /* 0x0002620000002400 */
[C---:B------:R-:W-:Y:S02]  /*100e0*/  @P6 IADD3 R4, P5, R0.reuse, R252, RZ ;  /* 0x000000fc00046210 */ /* 0x040fe40007fbe0ff */
[----:B------:R3:W-:Y:S01]  /*100f0*/  @P6 LDGSTS.E.BYPASS.LTC128B.128 [R225+0x9100], [R12.64], !P4 ;  /* 0x091000000ce16fae */ /* 0x0007e2000e101d4c */
[----:B------:R-:W-:Y:S01]  /*10100*/  @P6 IADD3 R0, P0, R0, R250, RZ ;  /* 0x000000fa00006210 */ /* 0x000fe20007f1e0ff */
[----:B-----5:R-:W-:Y:S01]  /*10110*/  FMUL.FTZ R23, R29, c[0x0][0x320] ;  /* 0x0000c8001d177a20 */ /* 0x020fe20000410000 */
[----:B------:R-:W-:Y:S02]  /*10120*/  @P6 IADD3.X R3, R2, R251, RZ, P5, !PT ;  /* 0x000000fb02036210 */ /* 0x000fe40002ffe4ff */
[----:B------:R-:W-:Y:S01]  /*10130*/  @P6 LEA R8, P5, R4, c[0x0][0x1c8], 0x1 ;  /* 0x0000720004086a11 */ /* 0x000fe200078a08ff */
[----:B------:R3:W-:Y:S01]  /*10140*/  @P6 LDGSTS.E.BYPASS.LTC128B.128 [R225+0xb100], [R10.64], !P3 ;  /* 0x0b1000000ae16fae */ /* 0x0007e2000d901d4c */
[----:B------:R-:W3:Y:S01]  /*10150*/  MUFU.TANH R27, R27 ;  /* 0x0000001b001b7308 */ /* 0x000ee20000002400 */
[----:B------:R-:W-:Y:S01]  /*10160*/  @P6 IMAD.X R2, R2, 0x1, R247, P0 ;  /* 0x0000000102026824 */ /* 0x000fe200000e06f7 */
[----:B------:R-:W-:Y:S01]  /*10170*/  @P6 LEA.HI.X R9, R4, c[0x0][0x1cc], R3, 0x1, P5 ;  /* 0x0000730004096a11 */ /* 0x000fe200028f0c03 */
[----:B--2---:R-:W-:Y:S01]  /*10180*/  FMUL.FTZ R14, R34, c[0x0][0x320] ;  /* 0x0000c800220e7a20 */ /* 0x004fe20000410000 */
[C---:B------:R-:W-:Y:S01]  /*10190*/  @P6 LEA R6, P0, R0.reuse, c[0x0][0x1c8], 0x1 ;  /* 0x0000720000066a11 */ /* 0x040fe200078008ff */
[----:B----4-:R-:W-:Y:S01]  /*101a0*/  FMUL.FTZ R25, R31, c[0x0][0x320] ;  /* 0x0000c8001f197a20 */ /* 0x010fe20000410000 */
[----:B------:R-:W2:Y:S01]  /*101b0*/  SHFL.IDX PT, R3, R5, RZ, 0x1c1f ;  /* 0x001c1fff05037589 */ /* 0x000ea200000e0000 */
[----:B------:R-:W-:Y:S01]  /*101c0*/  IMAD.SHL.U32 R4, R223, 0x40, RZ ;  /* 0x00000040df047824 */ /* 0x000fe200078e00ff */
[----:B------:R-:W-:Y:S02]  /*101d0*/  @P6 LEA.HI.X R7, R0, c[0x0][0x1cc], R2, 0x1, P0 ;  /* 0x0000730000076a11 */ /* 0x000fe400000f0c02 */
[----:B------:R-:W4:Y:S01]  /*101e0*/  MUFU.TANH R24, R24 ;  /* 0x0000001800187308 */ /* 0x000f220000002400 */
[----:B------:R-:W-:Y:S01]  /*101f0*/  PLOP3.LUT P0, PT, PT, PT, UP1, 0x40, 0x0 ;  /* 0x000000000000781c */ /* 0x000fe20003f0e818 */
[----:B------:R2:W-:Y:S01]  /*10200*/  @P6 LDGSTS.E.BYPASS.LTC128B.128 [R225+0xd100], [R8.64], !P2 ;  /* 0x0d10000008e16fae */ /* 0x0005e2000d101d4c */
[----:B-1----:R-:W-:Y:S05]  /*10210*/  FMUL.FTZ R26, R30, c[0x0][0x320] ;  /* 0x0000c8001e1a7a20 */ /* 0x002fea0000410000 */
[----:B------:R1:W-:Y:S02]  /*10220*/  @P6 LDGSTS.E.BYPASS.LTC128B.128 [R225+0xf100], [R6.64], !P1 ;  /* 0x0f10000006e16fae */ /* 0x0003e4000c901d4c */
[----:B------:R-:W1:Y:S04]  /*10230*/  MUFU.TANH R23, R23 ;  /* 0x0000001700177308 */ /* 0x000e680000002400 */
[----:B------:R-:W0:Y:S06]  /*10240*/  LDGDEPBAR ;  /* 0x00000000000079af */ /* 0x000e2c0000000000 */
        /* <DEDUP_REMOVED lines=9> */
[C---:B-1----:R-:W-:Y:S02]  /*102e0*/  IADD3 R6, R0.reuse, UR6, RZ ;  /* 0x0000000600067c10 */ /* 0x042fe4000fffe0ff */
[----:B------:R-:W-:Y:S03]  /*102f0*/  IADD3 R7, R0, c[0x0][0x328], RZ ;  /* 0x0000ca0000077a10 */ /* 0x000fe60007ffe0ff */
[----:B--2---:R-:W-:Y:S01]  /*10300*/  IMAD.IADD R0, R6, 0x1, R3 ;  /* 0x0000000106007824 */ /* 0x004fe200078e0203 */
[----:B------:R-:W-:Y:S01]  /*10310*/  IADD3 R2, R7, R3, RZ ;  /* 0x0000000307027210 */ /* 0x000fe20007ffe0ff */
[----:B------:R-:W-:-:S05]  /*10320*/  @P0 BRA `(.L_x_1620) ;  /* 0x0000019000000947 */ /* 0x000fca0003800000 */
[----:B----4-:R-:W-:Y:S01]  /*10330*/  IADD3 R3, R3, c[0x0][0x1d0], RZ ;  /* 0x0000740003037a10 */ /* 0x010fe20007ffe0ff */
        /* <DEDUP_REMOVED lines=13> */
.L_x_1622:
[----:B------:R-:W-:Y:S04]  /*10410*/  MOV R8, c[0x0][0x32c] ;  /* 0x0000cb0000087a02 */ /* 0x000fe80000000f00 */
[----:B------:R-:W-:Y:S11]  /*10420*/  ISETP.NE.AND P0, PT, R8, 0x1, PT ;  /* 0x000000010800780c */ /* 0x000ff60003f05270 */
[----:B------:R-:W-:Y:S02]  /*10430*/  @!UPT UIADD3 URZ, URZ, URZ, URZ ;  /* 0x0000003f3f3ff290 */ /* 0x000fe4000fffe03f */
[----:B------:R-:W-:Y:S05]  /*10440*/  @P0 IMAD.HI.U32 R8, R3, c[0x0][0x330], RZ ;  /* 0x0000cc0003080a27 */ /* 0x000fea00078e00ff */
[----:B------:R-:W-:Y:S02]  /*10450*/  @P0 SHF.R.U32.HI R3, RZ, c[0x0][0x334], R8 ;  /* 0x0000cd00ff030a19 */ /* 0x000fe40000011608 */
.L_x_1623:
[----:B------:R-:W-:Y:S05]  /*10460*/  BSYNC B0 ;  /* 0x0000000000007941 */ /* 0x000fea0003800000 */
.L_x_1621:
[----:B------:R-:W-:Y:S04]  /*10470*/  IMAD R3, R3, c[0x0][0x32c], -R4 ;  /* 0x0000cb0003037a24 */ /* 0x000fe800078e0a04 */
[----:B------:R-:W-:Y:S05]  /*10480*/  IMAD.IADD R3, R3, 0x1, -R28 ;  /* 0x0000000103037824 */ /* 0x000fea00078e0a1c */
[----:B------:R-:W-:Y:S02]  /*10490*/  IADD3 R8, R3, c[0x0][0x32c], RZ ;  /* 0x0000cb0003087a10 */ /* 0x000fe40007ffe0ff */
[----:B------:R-:W-:Y:S02]  /*104a0*/  IMNMX R0, R0, R3, !PT ;  /* 0x0000000300007217 */ /* 0x000fe40007800200 */
[----:B------:R-:W-:Y:S02]  /*104b0*/  IMNMX R2, R2, R8, PT ;  /* 0x0000000802027217 */ /* 0x000fe40003800200 */
.L_x_1620:
[----:B----4-:R-:W-:Y:S01]  /*104c0*/  ISETP.GT.AND P0, PT, R223, -0x1, PT ;  /* 0xffffffffdf00780c */ /* 0x010fe20003f04270 */
        /* <DEDUP_REMOVED lines=67> */
.L_x_1626:
[----:B------:R-:W-:Y:S04]  /*10900*/  MOV R5, c[0x0][0x32c] ;  /* 0x0000cb0000057a02 */ /* 0x000fe80000000f00 */
[----:B------:R-:W-:Y:S11]  /*10910*/  ISETP.NE.AND P5, PT, R5, 0x1, PT ;  /* 0x000000010500780c */ /* 0x000ff60003fa5270 */
[----:B------:R-:W-:Y:S02]  /*10920*/  @!UPT UIADD3 URZ, URZ, URZ, URZ ;  /* 0x0000003f3f3ff290 */ /* 0x000fe4000fffe03f */
[----:B------:R-:W-:Y:S05]  /*10930*/  @P5 IMAD.HI.U32 R5, R3, c[0x0][0x330], RZ ;  /* 0x0000cc0003055a27 */ /* 0x000fea00078e00ff */
[----:B------:R-:W-:Y:S02]  /*10940*/  @P5 SHF.R.U32.HI R3, RZ, c[0x0][0x334], R5 ;  /* 0x0000cd00ff035a19 */ /* 0x000fe40000011605 */
.L_x_1627:
[----:B------:R-:W-:Y:S05]  /*10950*/  BSYNC B0 ;  /* 0x0000000000007941 */ /* 0x000fea0003800000 */
.L_x_1625:
[----:B------:R-:W-:Y:S04]  /*10960*/  IMAD R4, R3, c[0x0][0x32c], -R4 ;  /* 0x0000cb0003047a24 */ /* 0x000fe800078e0a04 */
[----:B------:R-:W-:Y:S05]  /*10970*/  IMAD.IADD R4, R4, 0x1, -R28 ;  /* 0x0000000104047824 */ /* 0x000fea00078e0a1c */
[----:B------:R-:W-:Y:S02]  /*10980*/  IADD3 R3, R4, c[0x0][0x32c], RZ ;  /* 0x0000cb0004037a10 */ /* 0x000fe40007ffe0ff */
[----:B------:R-:W-:Y:S02]  /*10990*/  IMNMX R0, R0, R4, !PT ;  /* 0x0000000400007217 */ /* 0x000fe40007800200 */
[----:B------:R-:W-:Y:S02]  /*109a0*/  IMNMX R2, R2, R3, PT ;  /* 0x0000000302027217 */ /* 0x000fe40003800200 */
.L_x_1624:
        /* <DEDUP_REMOVED lines=13> */
[----:B------:R-:W-:Y:S02]  /*10a80*/  ISETP.LT.OR P6, PT, R2, 0x2, P6 ;  /* 0x000000020200780c */ /* 0x000fe400037c1670 */
[----:B------:R-:W-:Y:S02]  /*10a90*/  FMNMX.FTZ R3, R176, R3, !PT ;  /* 0x00000003b0037209 */ /* 0x000fe40007810000 */
[----:B------:R-:W-:Y:S02]  /*10aa0*/  FSEL R6, R193, -INF , !P6 ;  /* 0xff800000c1067808 */ /* 0x000fe40007000000 */
[----:B------:R-:W-:Y:S02]  /*10ab0*/  ISETP.GT.AND P6, PT, R0, 0x9, P0 ;  /* 0x000000090000780c */ /* 0x000fe400007c4270 */
[----:B------:R-:W-:Y:S02]  /*10ac0*/  ISETP.LT.OR P5, PT, R2, 0x9, P5 ;  /* 0x000000090200780c */ /* 0x000fe40002fa1670 */
        /* <DEDUP_REMOVED lines=95> */
[C---:B--2---:R-:W-:Y:S01]  /*110c0*/  FMUL.FTZ R8, R2.reuse, R140 ;  /* 0x0000008c02087220 */ /* 0x044fe20000410000 */
[----:B------:R-:W-:Y:S01]  /*110d0*/  ISETP.GT.AND P0, PT, R223, R231, PT ;  /* 0x000000e7df00720c */ /* 0x000fe20003f04270 */
        /* <DEDUP_REMOVED lines=30> */
[C---:B------:R-:W-:Y:S01]  /*112c0*/  FMUL.FTZ R61, R2.reuse, R61 ;  /* 0x0000003d023d7220 */ /* 0x040fe20000410000 */
        /* <DEDUP_REMOVED lines=68> */
[C---:B------:R-:W-:Y:S01]  /*11710*/  FMUL.FTZ R59, R0.reuse, R59 ;  /* 0x0000003b003b7220 */ /* 0x040fe20000410000 */
        /* <DEDUP_REMOVED lines=14> */
[----:B------:R-:W-:Y:S02]  /*11800*/  FMUL.FTZ R74, R0, R74 ;  /* 0x0000004a004a7220 */ /* 0x000fe40000410000 */
        /* <DEDUP_REMOVED lines=114> */
[C---:B--2---:R-:W-:Y:S08]  /*11f30*/  HMMA.16816.F32 R36, R136.reuse, R140, R36 ;  /* 0x0000008c8824723c */ /* 0x044ff00000001824 */
[C---:B------:R-:W-:Y:S01]  /*11f40*/  HMMA.16816.F32 R40, R136.reuse, R142, R40 ;  /* 0x0000008e8828723c */ /* 0x040fe20000001828 */
[----:B------:R-:W2:Y:S07]  /*11f50*/  LDSM.16.MT88.4 R140, [R197+0x4900] ;  /* 0x00490000c58c783b */ /* 0x000eae0000004200 */
[C---:B-1----:R-:W-:Y:S04]  /*11f60*/  HMMA.16816.F32 R44, R136.reuse, R144, R44 ;  /* 0x00000090882c723c */ /* 0x042fe8000000182c */
[--C-:B----4-:R-:W-:Y:S04]  /*11f70*/  FFMA.FTZ R134, R183, c[0x0][0x2d0], -R172.reuse ;  /* 0x0000b400b7867a23 */ /* 0x110fe800000108ac */
[C---:B------:R-:W-:Y:S01]  /*11f80*/  HMMA.16816.F32 R48, R136.reuse, R146, R48 ;  /* 0x000000928830723c */ /* 0x040fe20000001830 */
[----:B------:R-:W1:Y:S01]  /*11f90*/  LDSM.16.MT88.4 R144, [R198+0x4900] ;  /* 0x00490000c690783b */ /* 0x000e620000004200 */
[----:B------:R4:W1:Y:S06]  /*11fa0*/  MUFU.EX2 R182, R134 ;  /* 0x0000008600b67308 */ /* 0x00086c0000000800 */
[C---:B-----5:R-:W-:Y:S08]  /*11fb0*/  HMMA.16816.F32 R52, R136.reuse, R148, R52 ;  /* 0x000000948834723c */ /* 0x060ff00000001834 */
[C---:B------:R-:W-:Y:S01]  /*11fc0*/  HMMA.16816.F32 R56, R136.reuse, R150, R56 ;  /* 0x000000968838723c */ /* 0x040fe20000001838 */
[----:B------:R-:W5:Y:S07]  /*11fd0*/  LDSM.16.MT88.4 R148, [R200+0x4900] ;  /* 0x00490000c894783b */ /* 0x000f6e0000004200 */
[C---:B---3--:R-:W-:Y:S04]  /*11fe0*/  HMMA.16816.F32 R60, R136.reuse, R152, R60 ;  /* 0x00000098883c723c */ /* 0x048fe8000000183c */
[--C-:B----4-:R-:W-:Y:S04]  /*11ff0*/  FFMA.FTZ R134, R178, c[0x0][0x2d0], -R133.reuse ;  /* 0x0000b400b2867a23 */ /* 0x110fe80000010885 */
        /* <DEDUP_REMOVED lines=32> */
[----:B------:R-:W-:Y:S01]  /*12200*/  HMMA.16816.F32 R128, R136, R154, R128 ;  /* 0x0000009a8880723c */ /* 0x000fe20000001880 */
[----:B------:R-:W3:Y:S01]  /*12210*/  LDSM.16.MT88.4 R152, [R199+0x1100] ;  /* 0x00110000c798783b */ /* 0x000ee20000004200 */
[----:B------:R4:W-:Y:S05]  /*12220*/  MUFU.EX2 R181, R134 ;  /* 0x0000008600b57308 */ /* 0x0009ea0000000800 */
[----:B------:R-:W-:Y:S02]  /*12230*/  F2FP.PACK_AB R136, R189, R232 ;  /* 0x000000e8bd88723e */ /* 0x000fe400000000ff */
[----:B------:R-:W-:Y:S03]  /*12240*/  F2FP.PACK_AB R138, R182, R187 ;  /* 0x000000bbb68a723e */ /* 0x000fe600000000ff */
[----:B------:R-:W-:Y:S02]  /*12250*/  F2FP.PACK_AB R137, R176, R177 ;  /* 0x000000b1b089723e */ /* 0x000fe400000000ff */
[----:B-1----:R-:W-:Y:S07]  /*12260*/  F2FP.PACK_AB R139, R174, R175 ;  /* 0x000000afae8b723e */ /* 0x002fee00000000ff */
[C---:B--2---:R-:W-:Y:S03]  /*12270*/  HMMA.16816.F32 R4, R136.reuse, R140, R4 ;  /* 0x0000008c8804723c */ /* 0x044fe60000001804 */
[--C-:B----4-:R-:W-:Y:S05]  /*12280*/  FFMA.FTZ R134, R195, c[0x0][0x2d0], -R172.reuse ;  /* 0x0000b400c3867a23 */ /* 0x110fea00000108ac */
[C---:B------:R-:W-:Y:S01]  /*12290*/  HMMA.16816.F32 R8, R136.reuse, R142, R8 ;  /* 0x0000008e8808723c */ /* 0x040fe20000001808 */
[----:B------:R-:W1:Y:S01]  /*122a0*/  LDSM.16.MT88.4 R140, [R197+0x3100] ;  /* 0x00310000c58c783b */ /* 0x000e620000004200 */
[----:B------:R-:W2:Y:S06]  /*122b0*/  MUFU.EX2 R180, R134 ;  /* 0x0000008600b47308 */ /* 0x000eac0000000800 */
[C---:B------:R-:W-:Y:S08]  /*122c0*/  HMMA.16816.F32 R12, R136.reuse, R144, R12 ;  /* 0x00000090880c723c */ /* 0x040ff0000000180c */
[C---:B------:R-:W-:Y:S01]  /*122d0*/  HMMA.16816.F32 R16, R136.reuse, R146, R16 ;  /* 0x000000928810723c */ /* 0x040fe20000001810 */
[----:B------:R-:W4:Y:S07]  /*122e0*/  LDSM.16.MT88.4 R144, [R198+0x3100] ;  /* 0x00310000c690783b */ /* 0x000f2e0000004200 */
[C---:B-----5:R-:W-:Y:S04]  /*122f0*/  HMMA.16816.F32 R20, R136.reuse, R148, R20 ;  /* 0x000000948814723c */ /* 0x060fe80000001814 */
[----:B--2---:R-:W-:Y:S01]  /*12300*/  F2FP.PACK_AB R168, R180, R181 ;  /* 0x000000b5b4a8723e */ /* 0x004fe200000000ff */
[--C-:B------:R-:W-:Y:S02]  /*12310*/  FFMA.FTZ R134, R224, c[0x0][0x2d0], -R172.reuse ;  /* 0x0000b400e0867a23 */ /* 0x100fe400000108ac */
[----:B------:R-:W-:Y:S01]  /*12320*/  FFMA.FTZ R172, R226, c[0x0][0x2d0], -R172 ;  /* 0x0000b400e2ac7a23 */ /* 0x000fe200000108ac */
[C---:B------:R-:W-:Y:S01]  /*12330*/  HMMA.16816.F32 R24, R136.reuse, R150, R24 ;  /* 0x000000968818723c */ /* 0x040fe20000001818 */
[----:B------:R-:W2:Y:S01]  /*12340*/  LDSM.16.MT88.4 R148, [R200+0x3100] ;  /* 0x00310000c894783b */ /* 0x000ea20000004200 */
[----:B------:R5:W-:Y:S06]  /*12350*/  MUFU.EX2 R179, R134 ;  /* 0x0000008600b37308 */ /* 0x000bec0000000800 */
[C---:B---3--:R-:W-:Y:S04]  /*12360*/  HMMA.16816.F32 R28, R136.reuse, R152, R28 ;  /* 0x00000098881c723c */ /* 0x048fe8000000181c */
[----:B------:R-:W3:Y:S04]  /*12370*/  MUFU.EX2 R178, R172 ;  /* 0x000000ac00b27308 */ /* 0x000ee80000000800 */
[C---:B------:R-:W-:Y:S01]  /*12380*/  HMMA.16816.F32 R32, R136.reuse, R154, R32 ;  /* 0x0000009a8820723c */ /* 0x040fe20000001820 */
[----:B------:R-:W2:Y:S07]  /*12390*/  LDSM.16.MT88.4 R152, [R199+0x3100] ;  /* 0x00310000c798783b */ /* 0x000eae0000004200 */
[C---:B-1----:R-:W-:Y:S04]  /*123a0*/  HMMA.16816.F32 R36, R136.reuse, R140, R36 ;  /* 0x0000008c8824723c */ /* 0x042fe80000001824 */
[--C-:B-----5:R-:W-:Y:S04]  /*123b0*/  FFMA.FTZ R134, R191, c[0x0][0x2d0], -R133.reuse ;  /* 0x0000b400bf867a23 */ /* 0x120fe80000010885 */
[C---:B------:R-:W-:Y:S01]  /*123c0*/  HMMA.16816.F32 R40, R136.reuse, R142, R40 ;  /* 0x0000008e8828723c */ /* 0x040fe20000001828 */
[----:B------:R-:W1:Y:S01]  /*123d0*/  LDSM.16.MT88.4 R140, [R197+0x5100] ;  /* 0x00510000c58c783b */ /* 0x000e620000004200 */
[----:B------:R5:W-:Y:S02]  /*123e0*/  MUFU.EX2 R173, R134 ;  /* 0x0000008600ad7308 */ /* 0x000be40000000800 */
[----:B---3--:R-:W-:Y:S04]  /*123f0*/  F2FP.PACK_AB R170, R178, R179 ;  /* 0x000000b3b2aa723e */ /* 0x008fe800000000ff */
[C---:B----4-:R-:W-:Y:S08]  /*12400*/  HMMA.16816.F32 R44, R136.reuse, R144, R44 ;  /* 0x00000090882c723c */ /* 0x050ff0000000182c */
[C---:B------:R-:W-:Y:S01]  /*12410*/  HMMA.16816.F32 R48, R136.reuse, R146, R48 ;  /* 0x000000928830723c */ /* 0x040fe20000001830 */
[----:B------:R-:W3:Y:S07]  /*12420*/  LDSM.16.MT88.4 R144, [R198+0x5100] ;  /* 0x00510000c690783b */ /* 0x000eee0000004200 */
[C---:B--2---:R-:W-:Y:S04]  /*12430*/  HMMA.16816.F32 R52, R136.reuse, R148, R52 ;  /* 0x000000948834723c */ /* 0x044fe80000001834 */
[--C-:B-----5:R-:W-:Y:S04]  /*12440*/  FFMA.FTZ R134, R192, c[0x0][0x2d0], -R133.reuse ;  /* 0x0000b400c0867a23 */ /* 0x120fe80000010885 */
[C---:B------:R-:W-:Y:S01]  /*12450*/  HMMA.16816.F32 R56, R136.reuse, R150, R56 ;  /* 0x000000968838723c */ /* 0x040fe20000001838 */
[----:B------:R-:W2:Y:S01]  /*12460*/  LDSM.16.MT88.4 R148, [R200+0x5100] ;  /* 0x00510000c894783b */ /* 0x000ea20000004200 */
[----:B------:R-:W4:Y:S06]  /*12470*/  MUFU.EX2 R172, R134 ;  /* 0x0000008600ac7308 */ /* 0x000f2c0000000800 */
[C---:B------:R-:W-:Y:S08]  /*12480*/  HMMA.16816.F32 R60, R136.reuse, R152, R60 ;  /* 0x00000098883c723c */ /* 0x040ff0000000183c */
[C---:B------:R-:W-:Y:S01]  /*12490*/  HMMA.16816.F32 R64, R136.reuse, R154, R64 ;  /* 0x0000009a8840723c */ /* 0x040fe20000001840 */
[----:B------:R-:W5:Y:S07]  /*124a0*/  LDSM.16.MT88.4 R152, [R199+0x5100] ;  /* 0x00510000c798783b */ /* 0x000f6e0000004200 */
[C---:B-1----:R-:W-:Y:S04]  /*124b0*/  HMMA.16816.F32 R68, R136.reuse, R140, R68 ;  /* 0x0000008c8844723c */ /* 0x042fe80000001844 */
[----:B----4-:R-:W-:Y:S01]  /*124c0*/  F2FP.PACK_AB R169, R172, R173 ;  /* 0x000000adaca9723e */ /* 0x010fe200000000ff */
[--C-:B------:R-:W-:Y:S02]  /*124d0*/  FFMA.FTZ R134, R193, c[0x0][0x2d0], -R133.reuse ;  /* 0x0000b400c1867a23 */ /* 0x100fe40000010885 */
[----:B------:R-:W-:Y:S01]  /*124e0*/  FFMA.FTZ R133, R135, c[0x0][0x2d0], -R133 ;  /* 0x0000b40087857a23 */ /* 0x000fe20000010885 */
[C---:B------:R-:W-:Y:S01]  /*124f0*/  HMMA.16816.F32 R72, R136.reuse, R142, R72 ;  /* 0x0000008e8848723c */ /* 0x040fe20000001848 */
[----:B------:R-:W1:Y:S02]  /*12500*/  LDSM.16.MT88.4 R140, [R197+0x7100] ;  /* 0x00710000c58c783b */ /* 0x000e640000004200 */
[----:B------:R-:W-:Y:S05]  /*12510*/  MUFU.EX2 R134, R134 ;  /* 0x0000008600867308 */ /* 0x000fea0000000800 */
[C---:B---3--:R-:W-:Y:S05]  /*12520*/  HMMA.16816.F32 R76, R136.reuse, R144, R76 ;  /* 0x00000090884c723c */ /* 0x048fea000000184c */
[----:B------:R-:W3:Y:S03]  /*12530*/  MUFU.EX2 R133, R133 ;  /* 0x0000008500857308 */ /* 0x000ee60000000800 */
[C---:B------:R-:W-:Y:S01]  /*12540*/  HMMA.16816.F32 R80, R136.reuse, R146, R80 ;  /* 0x000000928850723c */ /* 0x040fe20000001850 */
[----:B------:R-:W4:Y:S07]  /*12550*/  LDSM.16.MT88.4 R144, [R198+0x7100] ;  /* 0x00710000c690783b */ /* 0x000f2e0000004200 */
[C---:B--2---:R-:W-:Y:S08]  /*12560*/  HMMA.16816.F32 R84, R136.reuse, R148, R84 ;  /* 0x000000948854723c */ /* 0x044ff00000001854 */
[C---:B------:R-:W-:Y:S01]  /*12570*/  HMMA.16816.F32 R88, R136.reuse, R150, R88 ;  /* 0x000000968858723c */ /* 0x040fe20000001858 */
[----:B------:R-:W2:Y:S03]  /*12580*/  LDSM.16.MT88.4 R148, [R200+0x7100] ;  /* 0x00710000c894783b */ /* 0x000ea60000004200 */
[----:B---3--:R-:W-:Y:S04]  /*12590*/  F2FP.PACK_AB R171, R133, R134 ;  /* 0x0000008685ab723e */ /* 0x008fe800000000ff */
[C---:B-----5:R-:W-:Y:S08]  /*125a0*/  HMMA.16816.F32 R92, R136.reuse, R152, R92 ;  /* 0x00000098885c723c */ /* 0x060ff0000000185c */
[C---:B------:R-:W-:Y:S01]  /*125b0*/  HMMA.16816.F32 R96, R136.reuse, R154, R96 ;  /* 0x0000009a8860723c */ /* 0x040fe20000001860 */
[----:B------:R-:W3:Y:S07]  /*125c0*/  LDSM.16.MT88.4 R152, [R199+0x7100] ;  /* 0x00710000c798783b */ /* 0x000eee0000004200 */
[C---:B-1----:R-:W-:Y:S08]  /*125d0*/  HMMA.16816.F32 R100, R136.reuse, R140, R100 ;  /* 0x0000008c8864723c */ /* 0x042ff00000001864 */
[C---:B------:R-:W-:Y:S01]  /*125e0*/  HMMA.16816.F32 R104, R136.reuse, R142, R104 ;  /* 0x0000008e8868723c */ /* 0x040fe20000001868 */
[----:B------:R-:W1:Y:S07]  /*125f0*/  LDSM.16.MT88.4 R140, [R197+0x1900] ;  /* 0x00190000c58c783b */ /* 0x000e6e0000004200 */
[C---:B----4-:R-:W-:Y:S08]  /*12600*/  HMMA.16816.F32 R108, R136.reuse, R144, R108 ;  /* 0x00000090886c723c */ /* 0x050ff0000000186c */
[C---:B------:R-:W-:Y:S08]  /*12610*/  HMMA.16816.F32 R112, R136.reuse, R146, R112 ;  /* 0x000000928870723c */ /* 0x040ff00000001870 */
[C---:B--2---:R-:W-:Y:S08]  /*12620*/  HMMA.16816.F32 R116, R136.reuse, R148, R116 ;  /* 0x000000948874723c */ /* 0x044ff00000001874 */
[C---:B------:R-:W-:Y:S08]  /*12630*/  HMMA.16816.F32 R120, R136.reuse, R150, R120 ;  /* 0x000000968878723c */ /* 0x040ff00000001878 */
[C---:B---3--:R-:W-:Y:S08]  /*12640*/  HMMA.16816.F32 R124, R136.reuse, R152, R124 ;  /* 0x00000098887c723c */ /* 0x048ff0000000187c */
[----:B------:R-:W-:Y:S08]  /*12650*/  HMMA.16816.F32 R128, R136, R154, R128 ;  /* 0x0000009a8880723c */ /* 0x000ff00000001880 */
[C---:B-1----:R-:W-:Y:S01]  /*12660*/  HMMA.16816.F32 R136, R168.reuse, R140, R4 ;  /* 0x0000008ca888723c */ /* 0x042fe20000001804 */
[----:B------:R-:W1:Y:S07]  /*12670*/  LDSM.16.MT88.4 R4, [R197+0x3900] ;  /* 0x00390000c504783b */ /* 0x000e6e0000004200 */
[C---:B------:R-:W-:Y:S01]  /*12680*/  HMMA.16816.F32 R140, R168.reuse, R142, R8 ;  /* 0x0000008ea88c723c */ /* 0x040fe20000001808 */
[----:B------:R-:W2:Y:S07]  /*12690*/  LDSM.16.MT88.4 R8, [R198+0x3900] ;  /* 0x00390000c608783b */ /* 0x000eae0000004200 */
[C---:B------:R-:W-:Y:S01]  /*126a0*/  HMMA.16816.F32 R144, R168.reuse, R156, R12 ;  /* 0x0000009ca890723c */ /* 0x040fe2000000180c */
        /* <DEDUP_REMOVED lines=29> */
[----:B------:R-:W-:Y:S01]  /*12880*/  FFMA.FTZ R16, R2, R248, R243 ;  /* 0x000000f802107223 */ /* 0x000fe200000100f3 */
[C---:B------:R-:W-:Y:S04]  /*12890*/  HMMA.16816.F32 R96, R168.reuse, R18, R96 ;  /* 0x00000012a860723c */ /* 0x040fe80000001860 */
[----:B------:R-:W-:Y:S02]  /*128a0*/  FFMA.FTZ R2, R0, R249, R230 ;  /* 0x000000f900027223 */ /* 0x000fe400000100e6 */
[----:B------:R-:W-:Y:S02]  /*128b0*/  FADD.FTZ R0, R246, R16 ;  /* 0x00000010f6007221 */ /* 0x000fe40000010000 */
[C---:B-1----:R-:W-:Y:S04]  /*128c0*/  HMMA.16816.F32 R100, R168.reuse, R4, R100 ;  /* 0x00000004a864723c */ /* 0x042fe80000001864 */
[----:B------:R-:W-:Y:S02]  /*128d0*/  FADD.FTZ R2, R229, R2 ;  /* 0x00000002e5027221 */ /* 0x000fe40000010000 */
[----:B------:R-:W-:Y:S02]  /*128e0*/  FADD.FTZ R0, R245, R0 ;  /* 0x00000000f5007221 */ /* 0x000fe40000010000 */
[C---:B------:R-:W-:Y:S01]  /*128f0*/  HMMA.16816.F32 R104, R168.reuse, R6, R104 ;  /* 0x00000006a868723c */ /* 0x040fe20000001868 */
[----:B------:R-:W1:Y:S03]  /*12900*/  LDSM.16.MT88.4 R4, [R199+0x7900] ;  /* 0x00790000c704783b */ /* 0x000e660000004200 */
[----:B------:R-:W-:Y:S02]  /*12910*/  FADD.FTZ R2, R228, R2 ;  /* 0x00000002e4027221 */ /* 0x000fe40000010000 */
[----:B------:R-:W-:Y:S02]  /*12920*/  FADD.FTZ R0, R244, R0 ;  /* 0x00000000f4007221 */ /* 0x000fe40000010000 */
[----:B------:R-:W-:Y:S01]  /*12930*/  FADD.FTZ R2, R227, R2 ;  /* 0x00000002e3027221 */ /* 0x000fe20000010000 */
[C---:B--2---:R-:W-:Y:S03]  /*12940*/  HMMA.16816.F32 R108, R168.reuse, R8, R108 ;  /* 0x00000008a86c723c */ /* 0x044fe6000000186c */
[----:B------:R-:W-:Y:S02]  /*12950*/  FADD.FTZ R0, R242, R0 ;  /* 0x00000000f2007221 */ /* 0x000fe40000010000 */
[----:B------:R-:W-:Y:S02]  /*12960*/  FADD.FTZ R2, R190, R2 ;  /* 0x00000002be027221 */ /* 0x000fe40000010000 */
[----:B------:R-:W-:Y:S01]  /*12970*/  FADD.FTZ R0, R241, R0 ;  /* 0x00000000f1007221 */ /* 0x000fe20000010000 */
[C---:B------:R-:W-:Y:S04]  /*12980*/  HMMA.16816.F32 R112, R168.reuse, R10, R112 ;  /* 0x0000000aa870723c */ /* 0x040fe80000001870 */
[----:B------:R-:W-:Y:S02]  /*12990*/  FADD.FTZ R2, R188, R2 ;  /* 0x00000002bc027221 */ /* 0x000fe40000010000 */
[----:B------:R-:W-:Y:S02]  /*129a0*/  FADD.FTZ R0, R240, R0 ;  /* 0x00000000f0007221 */ /* 0x000fe40000010000 */
[----:B------:R-:W-:Y:S01]  /*129b0*/  FADD.FTZ R2, R186, R2 ;  /* 0x00000002ba027221 */ /* 0x000fe20000010000 */
[C---:B---3--:R-:W-:Y:S03]  /*129c0*/  HMMA.16816.F32 R116, R168.reuse, R12, R116 ;  /* 0x0000000ca874723c */ /* 0x048fe60000001874 */
        /* <DEDUP_REMOVED lines=8> */
[----:B------:R-:W-:Y:S02]  /*12a50*/  FADD.FTZ R0, R187, R0 ;  /* 0x00000000bb007221 */ /* 0x000fe40000010000 */
[----:B------:R-:W-:Y:S02]  /*12a60*/  FADD.FTZ R2, R175, R2 ;  /* 0x00000002af027221 */ /* 0x000fe40000010000 */
        /* <DEDUP_REMOVED lines=16> */
.L_x_1619:
[----:B------:R-:W2:Y:S01]  /*12b70*/  SHFL.BFLY PT, R6, R248, 0x2, 0x1f ;  /* 0x0c401f00f8067f89 */ /* 0x000ea200000e0000 */
[----:B------:R-:W-:-:S02]  /*12b80*/  MOV R17, 0xff800000 ;  /* 0xff80000000117802 */ /* 0x000fc40000000f00 */
[----:B------:R-:W-:Y:S01]  /*12b90*/  MOV R18, 0xff800000 ;  /* 0xff80000000127802 */ /* 0x000fe20000000f00 */
[----:B------:R-:W3:Y:S01]  /*12ba0*/  SHFL.BFLY PT, R7, R249, 0x2, 0x1f ;  /* 0x0c401f00f9077f89 */ /* 0x000ee200000e0000 */
[----:B------:R-:W-:Y:S01]  /*12bb0*/  PLOP3.LUT P2, PT, PT, PT, PT, 0x8, 0x0 ;  /* 0x000000000000781c */ /* 0x000fe20003f4e170 */
[----:B--2---:R-:W-:Y:S02]  /*12bc0*/  FADD.FTZ R6, R6, R248 ;  /* 0x000000f806067221 */ /* 0x004fe40000010000 */
[----:B---3--:R-:W-:-:S03]  /*12bd0*/  FADD.FTZ R7, R7, R249 ;  /* 0x000000f907077221 */ /* 0x008fc60000010000 */
[----:B------:R-:W2:Y:S04]  /*12be0*/  SHFL.BFLY PT, R2, R6, 0x1, 0x1f ;  /* 0x0c201f0006027f89 */ /* 0x000ea800000e0000 */
[----:B------:R-:W3:Y:S01]  /*12bf0*/  SHFL.BFLY PT, R0, R7, 0x1, 0x1f ;  /* 0x0c201f0007007f89 */ /* 0x000ee200000e0000 */
[----:B--2---:R-:W-:Y:S01]  /*12c00*/  FADD.FTZ R6, R6, R2 ;  /* 0x0000000206067221 */ /* 0x004fe20000010000 */
[----:B------:R-:W-:Y:S01]  /*12c10*/  MOV R2, RZ ;  /* 0x000000ff00027202 */ /* 0x000fe20000000f00 */
[----:B---3--:R-:W-:-:S03]  /*12c20*/  FADD.FTZ R7, R0, R7 ;  /* 0x0000000700077221 */ /* 0x008fc60000010000 */
[----:B------:R-:W-:Y:S02]  /*12c30*/  FSETP.NE.FTZ.AND P1, PT, R6, RZ, PT ;  /* 0x000000ff0600720b */ /* 0x000fe40003f35000 */
[----:B------:R-:W-:Y:S02]  /*12c40*/  MOV R0, RZ ;  /* 0x000000ff00007202 */ /* 0x000fe40000000f00 */
[----:B------:R-:W-:-:S09]  /*12c50*/  FSETP.NE.FTZ.AND P0, PT, R7, RZ, PT ;  /* 0x000000ff0700720b */ /* 0x000fd20003f15000 */
[----:B------:R-:W2:Y:S01]  /*12c60*/  @P1 MUFU.RCP R2, R6 ;  /* 0x0000000600021308 */ /* 0x000ea20000001000 */
[----:B-1----:R-:W-:-:S05]  /*12c70*/  @P1 MOV R4, 0x3f317218 ;  /* 0x3f31721800041802 */ /* 0x002fca0000000f00 */
[----:B------:R-:W-:Y:S02]  /*12c80*/  @P1 FMUL.FTZ R5, R4, c[0x0][0x2d0] ;  /* 0x0000b40004051a20 */ /* 0x000fe40000410000 */
[----:B------:R-:W-:Y:S08]  /*12c90*/  @P0 MUFU.RCP R0, R7 ;  /* 0x0000000700000308 */ /* 0x000ff00000001000 */
[----:B------:R-:W1:Y:S01]  /*12ca0*/  @P1 MUFU.LG2 R6, R6 ;  /* 0x0000000600061308 */ /* 0x000e620000000c00 */
[----:B--2---:R-:W-:-:S02]  /*12cb0*/  FMUL.FTZ R136, R2, R136 ;  /* 0x0000008802887220 */ /* 0x004fc40000410000 */
[C---:B------:R-:W-:Y:S02]  /*12cc0*/  FMUL.FTZ R137, R2.reuse, R137 ;  /* 0x0000008902897220 */ /* 0x040fe40000410000 */
[C---:B------:R-:W-:Y:S02]  /*12cd0*/  FMUL.FTZ R140, R2.reuse, R140 ;  /* 0x0000008c028c7220 */ /* 0x040fe40000410000 */
[C---:B------:R-:W-:Y:S01]  /*12ce0*/  FMUL.FTZ R141, R2.reuse, R141 ;  /* 0x0000008d028d7220 */ /* 0x040fe20000410000 */
[----:B------:R-:W2:Y:S01]  /*12cf0*/  @P0 MUFU.LG2 R7, R7 ;  /* 0x0000000700070308 */ /* 0x000ea20000000c00 */
        /* <DEDUP_REMOVED lines=61> */
[----:B-1----:R-:W-:Y:S02]  /*130d0*/  @P1 FMUL.FTZ R6, R6, 0.69314718246459960938 ;  /* 0x3f31721806061820 */ /* 0x002fe40000410000 */
[----:B--2---:R-:W-:Y:S02]  /*130e0*/  @P0 FMUL.FTZ R4, R7, 0.69314718246459960938 ;  /* 0x3f31721807040820 */ /* 0x004fe40000410000 */
        /* <DEDUP_REMOVED lines=67> */
.L_x_1586:
        /* <DEDUP_REMOVED lines=310> */
.L_x_1631:
[----:B------:R-:W-:Y:S05]  /*14880*/  BSYNC B0 ;  /* 0x0000000000007941 */ /* 0x000fea0003800000 */
.L_x_1630:
        /* <DEDUP_REMOVED lines=72> */
[----:B-----5:R-:W-:Y:S02]  /*14d10*/  @!P6 LEA.HI R4, R15, R15, RZ, 0x1 ;  /* 0x0000000f0f04e211 */ /* 0x020fe400078f08ff */
        /* <DEDUP_REMOVED lines=13> */
[----:B--2---:R-:W-:Y:S02]  /*14df0*/  @!P2 LEA.HI R7, R10, R10, RZ, 0x1 ;  /* 0x0000000a0a07a211 */ /* 0x004fe400078f08ff */
[----:B------:R-:W-:-:S02]  /*14e00*/  @!P1 LEA.HI R6, R11, R11, RZ, 0x1 ;  /* 0x0000000b0b069211 */ /* 0x000fc400078f08ff */
[----:B---3--:R-:W-:Y:S02]  /*14e10*/  @!P4 LEA.HI R4, R8, R8, RZ, 0x1 ;  /* 0x000000080804c211 */ /* 0x008fe400078f08ff */
        /* <DEDUP_REMOVED lines=39> */
[----:B--2---:R-:W-:-:S02]  /*15090*/  @!P2 LEA.HI R7, R10, R10, RZ, 0x1 ;  /* 0x0000000a0a07a211 */ /* 0x004fc400078f08ff */
[----:B------:R-:W-:Y:S02]  /*150a0*/  @!P1 LEA.HI R6, R11, R11, RZ, 0x1 ;  /* 0x0000000b0b069211 */ /* 0x000fe400078f08ff */
[----:B---3--:R-:W-:Y:S02]  /*150b0*/  @!P4 LEA.HI R4, R8, R8, RZ, 0x1 ;  /* 0x000000080804c211 */ /* 0x008fe400078f08ff */
        /* <DEDUP_REMOVED lines=36> */
[----:B--2---:R-:W-:-:S04]  /*15300*/  @!P2 LEA.HI R7, R10, R10, RZ, 0x1 ;  /* 0x0000000a0a07a211 */ /* 0x004fc800078f08ff */
        /* <DEDUP_REMOVED lines=26> */
.L_x_1629:
        /* <DEDUP_REMOVED lines=50> */
.L_x_1632:
        /* <DEDUP_REMOVED lines=11> */
.L_x_5187:


//--------------------- .text._ZN7cutlass13device_kernelIN5flash19enable_sm80_to_sm89INS1_16FlashAttnFwdSm80INS1_25CollectiveMainloopFwdSm80ILi8ELi1ELb0EN4cute5tupleIJNS5_1CILi128EEENS7_ILi64EEENS7_ILi256EEEEEELi256ENS_6half_tEfNS_4arch4Sm80ELb0ELb1ELb1ELb1ELb0ELb0ELb1ELb1EEENS1_21CollectiveEpilogueFwdINS6_IJS8_SA_S9_EEENS6_IJNS7_ILi1EEESI_SI_EEESC_SE_Li256ELb1ELb1ELb1ELb0EEENS1_36VarlenDynamicPersistentTileSchedulerILi128ELi64ELi256ELi256ELb1ELb1ELb0ELb1ELb0ELb1EEEEEEEEEvNT_6ParamsE --------------------------
	.section	.text._ZN7cutlass13device_kernelIN5flash19enable_sm80_to_sm89INS1_16FlashAttnFwdSm80INS1_25CollectiveMainloopFwdSm80ILi8ELi1ELb0EN4cute5tupleIJNS5_1CILi128EEENS7_ILi64EEENS7_ILi256EEEEEELi256ENS_6half_tEfNS_4arch4Sm80ELb0ELb1ELb1ELb1ELb0ELb0ELb1ELb1EEENS1_21CollectiveEpilogueFwdINS6_IJS8_SA_S9_EEENS6_IJNS7_ILi1EEESI_SI_EEESC_SE_Li256ELb1ELb1ELb1ELb0EEENS1_36VarlenDynamicPersistentTileSchedulerILi128ELi64ELi256ELi256ELb1ELb1ELb0ELb1ELb0ELb1EEEEEEEEEvNT_6ParamsE,"ax",@progbits
	.sectioninfo	@"SHI_REGISTERS=255"
	.align	128
.text._ZN7cutlass13device_kernelIN5flash19enable_sm80_to_sm89INS1_16FlashAttnFwdSm80INS1_25CollectiveMainloopFwdSm80ILi8ELi1ELb0EN4cute5tupleIJNS5_1CILi128EEENS7_ILi64EEENS7_ILi256EEEEEELi256ENS_6half_tEfNS_4arch4Sm80ELb0ELb1ELb1ELb1ELb0ELb0ELb1ELb1EEENS1_21CollectiveEpilogueFwdINS6_IJS8_SA_S9_EEENS6_IJNS7_ILi1EEESI_SI_EEESC_SE_Li256ELb1ELb1ELb1ELb0EEENS1_36VarlenDynamicPersistentTileSchedulerILi128ELi64ELi256ELi256ELb1ELb1ELb0ELb1ELb0ELb1EEEEEEEEEvNT_6ParamsE:
        .type           _ZN7cutlass13device_kernelIN5flash19enable_sm80_to_sm89INS1_16FlashAttnFwdSm80INS1_25CollectiveMainloopFwdSm80ILi8ELi1ELb0EN4cute5tupleIJNS5_1CILi128EEENS7_ILi64EEENS7_ILi256EEEEEELi256ENS_6half_tEfNS_4arch4Sm80ELb0ELb1ELb1ELb1ELb0ELb0ELb1ELb1EEENS1_21CollectiveEpilogueFwdINS6_IJS8_SA_S9_EEENS6_IJNS7_ILi1EEESI_SI_EEESC_SE_Li256ELb1ELb1ELb1ELb0EEENS1_36VarlenDynamicPersistentTileSchedulerILi128ELi64ELi256ELi256ELb1ELb1ELb0ELb1ELb0ELb1EEEEEEEEEvNT_6ParamsE,@function
        .size           _ZN7cutlass13device_kernelIN5flash19enable_sm80_to_sm89INS1_16FlashAttnFwdSm80INS1_25CollectiveMainloopFwdSm80ILi8ELi1ELb0EN4cute5tupleIJNS5_1CILi128EEENS7_ILi64EEENS7_ILi256EEEEEELi256ENS_6half_tEfNS_4arch4Sm80ELb0ELb1ELb1ELb1ELb0ELb0ELb1ELb1EEENS1_21CollectiveEpilogueFwdINS6_IJS8_SA_S9_EEENS6_IJNS7_ILi1EEESI_SI_EEESC_SE_Li256ELb1ELb1ELb1ELb0EEENS1_36VarlenDynamicPersistentTileSchedulerILi128ELi64ELi256ELi256ELb1ELb1ELb0ELb1ELb0ELb1EEEEEEEEEvNT_6ParamsE,(.L_x_5188 - _ZN7cutlass13device_kernelIN5flash19enable_sm80_to_sm89INS1_16FlashAttnFwdSm80INS1_25CollectiveMainloopFwdSm80ILi8ELi1ELb0EN4cute5tupleIJNS5_1CILi128EEENS7_ILi64EEENS7_ILi256EEEEEELi256ENS_6half_tEfNS_4arch4Sm80ELb0ELb1ELb1ELb1ELb0ELb0ELb1ELb1EEENS1_21CollectiveEpilogueFwdINS6_IJS8_SA_S9_EEENS6_IJNS7_ILi1EEESI_SI_EEESC_SE_Li256ELb1ELb1ELb1ELb0EEENS1_36VarlenDynamicPersistentTileSchedulerILi128ELi64ELi256ELi256ELb1ELb1ELb0ELb1ELb0ELb1EEEEEEEEEvNT_6ParamsE)
        .other          _ZN7cutlass13device_kernelIN5flash19enable_sm80_to_sm89INS1_16FlashAttnFwdSm80INS1_25CollectiveMainloopFwdSm80ILi8ELi1ELb0EN4cute5tupleIJNS5_1CILi128EEENS7_ILi64EEENS7_ILi256EEEEEELi256ENS_6half_tEfNS_4arch4Sm80ELb0ELb1ELb1ELb1ELb0ELb0ELb1ELb1EEENS1_21CollectiveEpilogueFwdINS6_IJS8_SA_S9_EEENS6_IJNS7_ILi1EEESI_SI_EEESC_SE_Li256ELb1ELb1ELb1ELb0EEENS1_36VarlenDynamicPersistentTileSchedulerILi128ELi64ELi256ELi256ELb1ELb1ELb0ELb1ELb0ELb1EEEEEEEEEvNT_6ParamsE,@"STO_CUDA_ENTRY STV_DEFAULT"
_ZN7cutlass13device_kernelIN5flash19enable_sm80_to_sm89INS1_16FlashAttnFwdSm80INS1_25CollectiveMainloopFwdSm80ILi8ELi1ELb0EN4cute5tupleIJNS5_1CILi128EEENS7_ILi64EEENS7_ILi256EEEEEELi256ENS_6half_tEfNS_4arch4Sm80ELb0ELb1ELb1ELb1ELb0ELb0ELb1ELb1EEENS1_21CollectiveEpilogueFwdINS6_IJS8_SA_S9_EEENS6_IJNS7_ILi1EEESI_SI_EEESC_SE_Li256ELb1ELb1ELb1ELb0EEENS1_36VarlenDynamicPersistentTileSchedulerILi128ELi64ELi256ELi256ELb1ELb1ELb0ELb1ELb0ELb1EEEEEEEEEvNT_6ParamsE:
[----:B------:R-:W-:-:S03]  /*0000*/  MOV R1, c[0x0][0x28] ;  /* 0x00000a0000017a02 */ /* 0x000fc60000000f00 */
[----:B------:R-:W1:Y:S01]  /*0010*/  S2R R2, SR_TID.X ;  /* 0x0000000000027919 */ /* 0x000e620000002100 */
[----:B------:R-:W-:Y:S01]  /*0020*/  IADD3 R1, R1, -0xb0, RZ ;  /* 0xffffff5001017810 */ /* 0x000fe20007ffe0ff */
[----:B------:R-:W-:Y:S01]  /*0030*/  ULDC.64 UR6, c[0x0][0x118] ;  /* 0x0000460000067ab9 */ /* 0x000fe20000000a00 */
[----:B-1----:R-:W-:-:S06]  /*0040*/  SHF.R.U32.HI R0, RZ, 0x5, R2 ;  /* 0x00000005ff007819 */ /* 0x002fcc0000011602 */
[----:B------:R-:W1:Y:S02]  /*0050*/  SHFL.IDX PT, R0, R0, RZ, 0x1f ;  /* 0x00001fff00007589 */ /* 0x000e6400000e0000 */
[----:B-1----:R-:W1:Y:S02]  /*0060*/  R2UR UR5, R0 ;  /* 0x00000000000573c2 */ /* 0x002e6400000e0000 */
[----:B-1----:R-:W-:-:S13]  /*0070*/  ISETP.NE.AND P0, PT, RZ, UR5, PT ;  /* 0x00000005ff007c0c */ /* 0x002fda000bf05270 */
        /* <DEDUP_REMOVED lines=46> */
.L_x_1638:
        /* <DEDUP_REMOVED lines=16> */
.L_x_1777:
        /* <DEDUP_REMOVED lines=16> */
.L_x_1778:
[----:B--2---:R-:W-:-:S05]  /*0560*/  IMAD R0, R0, c[0x0][0x538], RZ ;  /* 0x00014e0000007a24 */ /* 0x004fca00078e02ff */
[----:B------:R-:W-:-:S04]  /*0570*/  IADD3 R7, R0, R7, RZ ;  /* 0x0000000700077210 */ /* 0x000fc80007ffe0ff */
[----:B------:R-:W-:-:S13]  /*0580*/  ISETP.GT.AND P0, PT, R7, UR4, PT ;  /* 0x0000000407007c0c */ /* 0x000fda000bf04270 */
[----:B-1----:R-:W-:Y:S05]  /*0590*/  @!P0 BRA `(.L_x_1638) ;  /* 0xfffffdc000008947 */ /* 0x002fea000383ffff */
.L_x_1634:
[----:B------:R-:W-:-:S05]  /*05a0*/  IADD3 R11, -R0, R7, RZ ;  /* 0x00000007000b7210 */ /* 0x000fca0007ffe1ff */
[----:B------:R-:W-:-:S05]  /*05b0*/  IMAD R0, R4, c[0x0][0x538], R11 ;  /* 0x00014e0004007a24 */ /* 0x000fca00078e020b */
[----:B------:R-:W-:Y:S01]  /*05c0*/  ISETP.GT.AND P0, PT, R0, UR4, PT ;  /* 0x0000000400007c0c */ /* 0x000fe2000bf04270 */
[----:B------:R-:W-:-:S12]  /*05d0*/  BRA.DIV ~URZ, `(.L_x_1639) ;  /* 0x000194a27f007947 */ /* 0x000fd8000b800000 */
[----:B------:R-:W-:-:S04]  /*05e0*/  VOTE.ANY R10, PT, !P0 ;  /* 0x00000000000a7806 */ /* 0x000fc800040e0100 */
.L_x_1779:
[----:B------:R-:W1:Y:S02]  /*05f0*/  POPC R7, R10 ;  /* 0x0000000a00077309 */ /* 0x000e640000000000 */
[----:B-1----:R-:W-:-:S05]  /*0600*/  IADD3 R0, R7, R6, RZ ;  /* 0x0000000607007210 */ /* 0x002fca0007ffe0ff */
[----:B------:R1:W-:Y:S01]  /*0610*/  STL [R1+0x34], R0 ;  /* 0x0000340001007387 */ /* 0x0003e20000100800 */
[----:B------:R-:W-:Y:S05]  /*0620*/  BRA.DIV ~URZ, `(.L_x_1640) ;  /* 0x000194a27f007947 */ /* 0x000fea000b800000 */
[----:B------:R2:W3:Y:S01]  /*0630*/  SHFL.IDX PT, R12, R9, R7, 0x1f ;  /* 0x00001f07090c7589 */ /* 0x0004e200000e0000 */
[----:B------:R-:W-:-:S03]  /*0640*/  MOV R6, RZ ;  /* 0x000000ff00067202 */ /* 0x000fc60000000f00 */
[----:B------:R2:W4:Y:S04]  /*0650*/  SHFL.IDX PT, R9, R8, R7, 0x1f ;  /* 0x00001f0708097589 */ /* 0x00052800000e0000 */
.L_x_1780:
[----:B------:R-:W-:Y:S01]  /*0660*/  ISETP.NE.AND P0, PT, R10, RZ, PT ;  /* 0x000000ff0a00720c */ /* 0x000fe20003f05270 */
[----:B------:R-:W-:-:S12]  /*0670*/  BSSY B0, `(.L_x_1641) ;  /* 0x0000005000007945 */ /* 0x000fd80003800000 */
[----:B------:R-:W-:Y:S05]  /*0680*/  @!P0 BRA `(.L_x_1642) ;  /* 0x0000003000008947 */ /* 0x000fea0003800000 */
[----:B------:R-:W-:Y:S01]  /*0690*/  IADD3 R3, R7, -0x1, RZ ;  /* 0xffffffff07037810 */ /* 0x000fe20007ffe0ff */
[----:B------:R-:W-:Y:S05]  /*06a0*/  BRA.DIV ~URZ, `(.L_x_1643) ;  /* 0x000195027f007947 */ /* 0x000fea000b800000 */
[----:B------:R1:W2:Y:S02]  /*06b0*/  SHFL.IDX PT, R6, R4, R3, 0x1f ;  /* 0x00001f0304067589 */ /* 0x0002a400000e0000 */
.L_x_1642:
[----:B------:R-:W-:Y:S05]  /*06c0*/  BSYNC B0 ;  /* 0x0000000000007941 */ /* 0x000fea0003800000 */
.L_x_1641:
        /* <DEDUP_REMOVED lines=69> */
.L_x_1645:
        /* <DEDUP_REMOVED lines=70> */
.L_x_1646:
[----:B------:R-:W-:Y:S05]  /*0f80*/  BSYNC B0 ;  /* 0x0000000000007941 */ /* 0x000fea0003800000 */
.L_x_1644:
[----:B------:R-:W-:-:S04]  /*0f90*/  LOP3.LUT R0, RZ, R0, RZ, 0x33, !PT ;  /* 0x00000000ff007212 */ /* 0x000fc800078e33ff */
[----:B------:R-:W-:-:S05]  /*0fa0*/  IADD3 R0, R0, R12, RZ ;  /* 0x0000000c00007210 */ /* 0x000fca0007ffe0ff */
[----:B------:R2:W-:Y:S01]  /*0fb0*/  STL [R1+0x2c], R0 ;  /* 0x00002c0001007387 */ /* 0x0005e20000100800 */
[----:B------:R-:W-:Y:S05]  /*0fc0*/  BRA `(.L_x_1647) ;  /* 0x0000006000007947 */ /* 0x000fea0003800000 */
.L_x_1635:
[----:B------:R-:W-:Y:S01]  /*0fd0*/  MOV R0, UR4 ;  /* 0x0000000400007c02 */ /* 0x000fe20008000f00 */
[----:B------:R-:W-:Y:S04]  /*0fe0*/  STL [R1+0x2c], RZ ;  /* 0x00002cff01007387 */ /* 0x000fe80000100800 */
[----:B------:R-:W-:Y:S04]  /*0ff0*/  STL [R1+0x30], RZ ;  /* 0x000030ff01007387 */ /* 0x000fe80000100800 */
[----:B------:R1:W-:Y:S02]  /*1000*/  STL [R1+0x28], R0 ;  /* 0x0000280001007387 */ /* 0x0003e40000100800 */
[----:B-1----:R-:W-:-:S05]  /*1010*/  MOV R0, c[0x0][0x53c] ;  /* 0x00014f0000007a02 */ /* 0x002fca0000000f00 */
[----:B------:R1:W-:Y:S02]  /*1020*/  STL [R1+0x34], R0 ;  /* 0x0000340001007387 */ /* 0x0003e40000100800 */
.L_x_1647:
        /* <DEDUP_REMOVED lines=8> */
.L_x_1633:
[----:B-12---:R-:W2:Y:S02]  /*10b0*/  LDL R0, [R1+0x34] ;  /* 0x0000340001007983 */ /* 0x006ea40000100800 */
[----:B--2---:R-:W-:-:S13]  /*10c0*/  ISETP.GE.AND P0, PT, R0, c[0x0][0x53c], PT ;  /* 0x00014f0000007a0c */ /* 0x004fda0003f06270 */
[----:B------:R-:W-:Y:S05]  /*10d0*/  @P0 EXIT ;  /* 0x000000000000094d */ /* 0x000fea0003800000 */
[----:B------:R-:W1:Y:S02]  /*10e0*/  S2R R16, SR_TID.X ;  /* 0x0000000000107919 */ /* 0x000e640000002100 */
[----:B-1----:R-:W-:-:S04]  /*10f0*/  SHF.R.S32.HI R11, RZ, 0x1f, R16 ;  /* 0x0000001fff0b7819 */ /* 0x002fc80000011410 */
[CC--:B------:R-:W-:Y:S02]  /*1100*/  LEA.HI R2, R11.reuse, R16.reuse, RZ, 0x4 ;  /* 0x000000100b027211 */ /* 0x0c0fe400078f20ff */
[----:B------:R-:W-:Y:S02]  /*1110*/  LEA.HI R8, R11, R16, RZ, 0x3 ;  /* 0x000000100b087211 */ /* 0x000fe400078f18ff */
[----:B------:R-:W-:Y:S02]  /*1120*/  SHF.R.S32.HI R3, RZ, 0x4, R2 ;  /* 0x00000004ff037819 */ /* 0x000fe40000011402 */
[----:B---3--:R-:W-:Y:S02]  /*1130*/  LOP3.LUT R5, R8, 0xfffffff8, RZ, 0xc0, !PT ;  /* 0xfffffff808057812 */ /* 0x008fe400078ec0ff */
        /* <DEDUP_REMOVED lines=25> */
[----:B------:R-:W-:Y:S02]  /*12d0*/  LOP3.LUT R4, R13, 0xfffffff8, RZ, 0xc0, !PT ;  /* 0xfffffff80d047812 */ /* 0x000fe400078ec0ff */
[----:B------:R-:W-:-:S02]  /*12e0*/  LEA.HI R6, R11, R16, RZ, 0x5 ;  /* 0x000000100b067211 */ /* 0x000fc400078f28ff */
[----:B------:R-:W-:Y:S02]  /*12f0*/  LOP3.LUT R15, R3, R0, RZ, 0x3c, !PT ;  /* 0x00000000030f7212 */ /* 0x000fe400078e3cff */
[----:B------:R-:W-:Y:S01]  /*1300*/  LEA.HI R7, R11, R16, RZ, 0x6 ;  /* 0x000000100b077211 */ /* 0x000fe200078f30ff */
[----:B------:R-:W-:Y:S01]  /*1310*/  IMAD.IADD R11, R2, 0x1, -R4 ;  /* 0x00000001020b7824 */ /* 0x000fe200078e0a04 */
[----:B------:R-:W-:Y:S02]  /*1320*/  LOP3.LUT R0, R6, 0xffffffe0, RZ, 0xc0, !PT ;  /* 0xffffffe006007812 */ /* 0x000fe400078ec0ff */
[--C-:B------:R-:W-:Y:S01]  /*1330*/  SHF.R.S32.HI R8, RZ, 0x5, R6.reuse ;  /* 0x00000005ff087819 */ /* 0x100fe20000011406 */
[----:B------:R-:W-:Y:S01]  /*1340*/  IMAD.SHL.U32 R4, R7, 0x8, RZ ;  /* 0x0000000807047824 */ /* 0x000fe200078e00ff */
[----:B------:R-:W-:Y:S01]  /*1350*/  SHF.R.S32.HI R2, RZ, 0x1f, R6 ;  /* 0x0000001fff027819 */ /* 0x000fe20000011406 */
[----:B------:R-:W-:Y:S01]  /*1360*/  IMAD.IADD R17, R16, 0x1, -R0 ;  /* 0x0000000110117824 */ /* 0x000fe200078e0a00 */
[----:B------:R-:W-:-:S02]  /*1370*/  LOP3.LUT R3, R12, 0xfffffffc, RZ, 0xc0, !PT ;  /* 0xfffffffc0c037812 */ /* 0x000fc400078ec0ff */
[----:B------:R-:W-:Y:S01]  /*1380*/  LEA.HI R0, R2, R8, RZ, 0x3 ;  /* 0x0000000802007211 */ /* 0x000fe200078f18ff */
[----:B------:R-:W-:Y:S01]  /*1390*/  IMAD.SHL.U32 R2, R11, 0x40, RZ ;  /* 0x000000400b027824 */ /* 0x000fe200078e00ff */
[----:B------:R-:W-:Y:S01]  /*13a0*/  LOP3.LUT R219, R5, 0x7ffffe00, R4, 0xf8, !PT ;  /* 0x7ffffe0005db7812 */ /* 0x000fe200078ef804 */
[----:B------:R-:W-:Y:S01]  /*13b0*/  IMAD.SHL.U32 R5, R14, 0x8, RZ ;  /* 0x000000080e057824 */ /* 0x000fe200078e00ff */
[----:B------:R-:W-:Y:S01]  /*13c0*/  SHF.R.S32.HI R12, RZ, 0x1f, R17 ;  /* 0x0000001fff0c7819 */ /* 0x000fe20000011411 */
[----:B------:R-:W-:Y:S01]  /*13d0*/  IMAD.IADD R7, R16, 0x1, -R3 ;  /* 0x0000000110077824 */ /* 0x000fe200078e0a03 */
[----:B------:R-:W-:Y:S01]  /*13e0*/  LOP3.LUT R2, R2, 0x1c0, RZ, 0xc0, !PT ;  /* 0x000001c002027812 */ /* 0x000fe200078ec0ff */
[----:B------:R-:W-:Y:S01]  /*13f0*/  IMAD.SHL.U32 R219, R219, 0x2, RZ ;  /* 0x00000002dbdb7824 */ /* 0x000fe200078e00ff */
[----:B------:R-:W-:Y:S02]  /*1400*/  LOP3.LUT R0, R0, 0xffffff8, RZ, 0xc0, !PT ;  /* 0x0ffffff800007812 */ /* 0x000fe400078ec0ff */
[----:B------:R-:W-:-:S02]  /*1410*/  LEA.HI R12, R12, R17, RZ, 0x2 ;  /* 0x000000110c0c7211 */ /* 0x000fc400078f10ff */
[----:B------:R-:W-:Y:S01]  /*1420*/  LOP3.LUT R5, R2, 0x8, R5, 0xf8, !PT ;  /* 0x0000000802057812 */ /* 0x000fe200078ef805 */
[----:B------:R-:W-:Y:S01]  /*1430*/  IMAD.IADD R3, R8, 0x1, -R0 ;  /* 0x0000000108037824 */ /* 0x000fe200078e0a00 */
[----:B------:R-:W-:Y:S02]  /*1440*/  SHF.R.U32.HI R2, RZ, 0x3, R2 ;  /* 0x00000003ff027819 */ /* 0x000fe40000011602 */
[----:B------:R-:W-:Y:S02]  /*1450*/  SHF.R.S32.HI R0, RZ, 0x2, R12 ;  /* 0x00000002ff007819 */ /* 0x000fe4000001140c */
[----:B------:R-:W-:Y:S01]  /*1460*/  LOP3.LUT R6, R5, R2, RZ, 0x3c, !PT ;  /* 0x0000000205067212 */ /* 0x000fe200078e3cff */
[C---:B------:R-:W-:Y:S01]  /*1470*/  IMAD.SHL.U32 R2, R9.reuse, 0x40, RZ ;  /* 0x0000004009027824 */ /* 0x040fe200078e00ff */
[----:B------:R-:W-:Y:S01]  /*1480*/  LOP3.LUT R4, R9, 0x1, RZ, 0xc0, !PT ;  /* 0x0000000109047812 */ /* 0x000fe200078ec0ff */
[----:B------:R-:W-:Y:S01]  /*1490*/  IMAD R16, R3, 0x10, R0 ;  /* 0x0000001003107824 */ /* 0x000fe200078e0200 */
[----:B------:R-:W-:Y:S01]  /*14a0*/  LEA.HI R0, R7, R7, RZ, 0x1 ;  /* 0x0000000707007211 */ /* 0x000fe200078f08ff */
[----:B------:R-:W-:Y:S01]  /*14b0*/  IMAD.SHL.U32 R3, R13, 0x40, RZ ;  /* 0x000000400d037824 */ /* 0x000fe200078e00ff */
[----:B------:R-:W-:Y:S01]  /*14c0*/  ISETP.NE.U32.AND P0, PT, R4, 0x1, PT ;  /* 0x000000010400780c */ /* 0x000fe20003f05070 */
[----:B------:R-:W-:Y:S01]  /*14d0*/  IMAD.SHL.U32 R4, R8, 0x400, RZ ;  /* 0x0000040008047824 */ /* 0x000fe200078e00ff */
[----:B------:R-:W-:Y:S01]  /*14e0*/  LOP3.LUT R2, R2, 0x1c0, RZ, 0xc0, !PT ;  /* 0x000001c002027812 */ /* 0x000fe200078ec0ff */
[----:B------:R-:W-:Y:S01]  /*14f0*/  STL [R1+0xac], R16 ;  /* 0x0000ac1001007387 */ /* 0x000fe20000100800 */
[----:B------:R-:W-:Y:S01]  /*1500*/  LOP3.LUT R0, R0, 0x1ffffffe, RZ, 0xc0, !PT ;  /* 0x1ffffffe00007812 */ /* 0x000fe200078ec0ff */
[----:B------:R-:W-:Y:S01]  /*1510*/  IMAD R5, R7, 0x2, R4 ;  /* 0x0000000207057824 */ /* 0x000fe200078e0204 */
[----:B------:R-:W-:Y:S01]  /*1520*/  LEA.HI R2, R2, R2, RZ, 0x1d ;  /* 0x0000000202027211 */ /* 0x000fe200078fe8ff */
[----:B------:R-:W-:Y:S01]  /*1530*/  IMAD.MOV.U32 R13, RZ, RZ, 0x20 ;  /* 0x00000020ff0d7424 */ /* 0x000fe200078e00ff */
[----:B------:R-:W-:-:S02]  /*1540*/  LOP3.LUT R3, R3, 0xfffffe00, RZ, 0xc0, !PT ;  /* 0xfffffe0003037812 */ /* 0x000fc400078ec0ff */
[----:B------:R-:W-:Y:S01]  /*1550*/  R2P PR, R9, 0x6 ;  /* 0x0000000609007804 */ /* 0x000fe20000000000 */
[----:B------:R-:W-:Y:S01]  /*1560*/  IMAD.IADD R9, R7, 0x1, -R0 ;  /* 0x0000000107097824 */ /* 0x000fe200078e0a00 */
[CC--:B------:R-:W-:Y:S01]  /*1570*/  IADD3 R4, R6.reuse, R3.reuse, R4 ;  /* 0x0000000306047210 */ /* 0x0c0fe20007ffe004 */
[----:B------:R-:W-:Y:S01]  /*1580*/  IMAD.IADD R7, R5, 0x1, R2 ;  /* 0x0000000105077824 */ /* 0x000fe200078e0202 */
[----:B------:R-:W-:Y:S01]  /*1590*/  LOP3.LUT R5, R6, R3, RZ, 0xfc, !PT ;  /* 0x0000000306057212 */ /* 0x000fe200078efcff */
[----:B------:R-:W-:Y:S01]  /*15a0*/  IMAD R3, R10, 0x20, R20 ;  /* 0x000000200a037824 */ /* 0x000fe200078e0214 */
[----:B------:R-:W-:Y:S01]  /*15b0*/  SHF.R.S32.HI R19, RZ, 0x1f, R18 ;  /* 0x0000001fff137819 */ /* 0x000fe20000011412 */
[----:B------:R-:W-:Y:S01]  /*15c0*/  IMAD R0, R14, 0x200, R15 ;  /* 0x000002000e007824 */ /* 0x000fe200078e020f */
[----:B------:R-:W-:Y:S01]  /*15d0*/  IADD3 R14, R18, 0x40, RZ ;  /* 0x00000040120e7810 */ /* 0x000fe20007ffe0ff */
[----:B------:R-:W-:Y:S01]  /*15e0*/  IMAD R9, R9, 0x8, R16 ;  /* 0x0000000809097824 */ /* 0x000fe200078e0210 */
[C---:B------:R-:W-:Y:S01]  /*15f0*/  LOP3.LUT P3, RZ, R10.reuse, 0x4, RZ, 0xc0, !PT ;  /* 0x000000040aff7812 */ /* 0x040fe2000786c0ff */
[----:B------:R1:W-:Y:S01]  /*1600*/  STL [R1+0x90], R3 ;  /* 0x0000900301007387 */ /* 0x0003e20000100800 */
[----:B------:R-:W-:-:S02]  /*1610*/  LOP3.LUT P4, RZ, R10, 0x2, RZ, 0xc0, !PT ;  /* 0x000000020aff7812 */ /* 0x000fc4000788c0ff */
[C---:B------:R-:W-:Y:S01]  /*1620*/  IADD3 R8, R18.reuse, 0x80, RZ ;  /* 0x0000008012087810 */ /* 0x040fe20007ffe0ff */
[----:B------:R-:W-:Y:S01]  /*1630*/  STL.64 [R1+0x20], R18 ;  /* 0x0000201201007387 */ /* 0x000fe20000100a00 */
[----:B------:R-:W-:Y:S02]  /*1640*/  SHF.R.S32.HI R10, RZ, 0x1f, R14 ;  /* 0x0000001fff0a7819 */ /* 0x000fe4000001140e */
[----:B------:R-:W-:Y:S01]  /*1650*/  IADD3 R6, R18, 0xc0, RZ ;  /* 0x000000c012067810 */ /* 0x000fe20007ffe0ff */
[----:B------:R-:W-:Y:S01]  /*1660*/  STL [R1+0x3c], R14 ;  /* 0x00003c0e01007387 */ /* 0x000fe20000100800 */
[C---:B------:R-:W-:Y:S02]  /*1670*/  LOP3.LUT P6, RZ, R11.reuse, 0x2, RZ, 0xc0, !PT ;  /* 0x000000020bff7812 */ /* 0x040fe400078cc0ff */
[----:B------:R-:W-:Y:S01]  /*1680*/  LOP3.LUT P5, RZ, R11, 0x4, RZ, 0xc0, !PT ;  /* 0x000000040bff7812 */ /* 0x000fe200078ac0ff */
[----:B------:R2:W-:Y:S01]  /*1690*/  STL [R1+0x38], R8 ;  /* 0x0000380801007387 */ /* 0x0005e20000100800 */
[----:B------:R-:W-:Y:S01]  /*16a0*/  IMAD.MOV.U32 R11, RZ, RZ, 0x40 ;  /* 0x00000040ff0b7424 */ /* 0x000fe200078e00ff */
[----:B------:R-:W-:-:S02]  /*16b0*/  LEA R192, R0, 0x8100, 0x1 ;  /* 0x0000810000c07811 */ /* 0x000fc400078e08ff */
[----:B------:R3:W-:Y:S01]  /*16c0*/  STL [R1+0x54], R10 ;  /* 0x0000540a01007387 */ /* 0x0007e20000100800 */
[----:B------:R-:W-:Y:S02]  /*16d0*/  LEA R199, R4, 0x10100, 0x1 ;  /* 0x0001010004c77811 */ /* 0x000fe400078e08ff */
[C---:B------:R-:W-:Y:S01]  /*16e0*/  SEL R2, R11.reuse, 0xffffffc0, !P3 ;  /* 0xffffffc00b027807 */ /* 0x040fe20005800000 */
[----:B------:R4:W-:Y:S01]  /*16f0*/  STL [R1+0x40], R6 ;  /* 0x0000400601007387 */ /* 0x0009e20000100800 */
[----:B------:R-:W-:Y:S02]  /*1700*/  SEL R0, R11, 0xffffffc0, !P5 ;  /* 0xffffffc00b007807 */ /* 0x000fe40006800000 */
[C---:B------:R-:W-:Y:S01]  /*1710*/  IADD3 R203, R192.reuse, 0x20, RZ ;  /* 0x00000020c0cb7810 */ /* 0x040fe20007ffe0ff */
[----:B------:R-:W-:Y:S01]  /*1720*/  IMAD.IADD R198, R192, 0x1, R2 ;  /* 0x00000001c0c67824 */ /* 0x000fe200078e0202 */
[----:B-1----:R-:W-:Y:S01]  /*1730*/  LOP3.LUT R3, R12, 0x7ffffffc, RZ, 0xc0, !PT ;  /* 0x7ffffffc0c037812 */ /* 0x002fe200078ec0ff */
[----:B------:R-:W-:Y:S01]  /*1740*/  IMAD.IADD R202, R199, 0x1, R0 ;  /* 0x00000001c7ca7824 */ /* 0x000fe200078e0200 */
[----:B------:R-:W-:-:S02]  /*1750*/  @P4 IADD3 R203, R192, -0x20, RZ ;  /* 0xffffffe0c0cb4810 */ /* 0x000fc40007ffe0ff */
[----:B------:R-:W-:Y:S01]  /*1760*/  LEA R193, R5, 0x100, 0x1 ;  /* 0x0000010005c17811 */ /* 0x000fe200078e08ff */
[----:B------:R-:W-:Y:S01]  /*1770*/  IMAD.IADD R3, R17, 0x1, -R3 ;  /* 0x0000000111037824 */ /* 0x000fe200078e0a03 */
[C---:B------:R-:W-:Y:S01]  /*1780*/  IADD3 R218, R203.reuse, 0x800, RZ ;  /* 0x00000800cbda7810 */ /* 0x040fe20007ffe0ff */
[----:B------:R-:W-:Y:S01]  /*1790*/  IMAD.IADD R195, R2, 0x1, R203 ;  /* 0x0000000102c37824 */ /* 0x000fe200078e02cb */
[C---:B------:R-:W-:Y:S01]  /*17a0*/  IADD3 R217, R203.reuse, 0x1000, RZ ;  /* 0x00001000cbd97810 */ /* 0x040fe20007ffe0ff */
[----:B------:R-:W-:Y:S01]  /*17b0*/  IMAD.IADD R197, R0, 0x1, R193 ;  /* 0x0000000100c57824 */ /* 0x000fe200078e02c1 */
[C---:B------:R-:W-:Y:S02]  /*17c0*/  IADD3 R216, R203.reuse, 0x1800, RZ ;  /* 0x00001800cbd87810 */ /* 0x040fe40007ffe0ff */
[----:B--2---:R-:W-:Y:S02]  /*17d0*/  SHF.R.S32.HI R8, RZ, 0x1f, R8 ;  /* 0x0000001fff087819 */ /* 0x004fe40000011408 */
[----:B------:R-:W-:Y:S01]  /*17e0*/  IADD3 R215, R203, 0x2000, RZ ;  /* 0x00002000cbd77810 */ /* 0x000fe20007ffe0ff */
[----:B---3--:R-:W-:-:S02]  /*17f0*/  IMAD.SHL.U32 R10, R3, 0x2, RZ ;  /* 0x00000002030a7824 */ /* 0x008fc400078e00ff */
[----:B------:R1:W-:Y:S01]  /*1800*/  STL [R1+0x50], R8 ;  /* 0x0000500801007387 */ /* 0x0003e20000100800 */
[----:B------:R-:W-:Y:S02]  /*1810*/  SEL R3, R13, 0xffffffe0, !P6 ;  /* 0xffffffe00d037807 */ /* 0x000fe40007000000 */
[----:B----4-:R-:W-:Y:S02]  /*1820*/  SHF.R.S32.HI R6, RZ, 0x1f, R6 ;  /* 0x0000001fff067819 */ /* 0x010fe40000011406 */
[C---:B------:R-:W-:Y:S01]  /*1830*/  IADD3 R14, R10.reuse, 0x8, RZ ;  /* 0x000000080a0e7810 */ /* 0x040fe20007ffe0ff */
[----:B------:R-:W-:Y:S01]  /*1840*/  IMAD.IADD R200, R199, 0x1, R3 ;  /* 0x00000001c7c87824 */ /* 0x000fe200078e0203 */
[----:B------:R-:W-:Y:S01]  /*1850*/  IADD3 R12, R10, 0xe8, RZ ;  /* 0x000000e80a0c7810 */ /* 0x000fe20007ffe0ff */
[----:B------:R2:W-:Y:S01]  /*1860*/  STL [R1+0x4c], R6 ;  /* 0x00004c0601007387 */ /* 0x0005e20000100800 */
[----:B------:R-:W-:Y:S01]  /*1870*/  IMAD.IADD R194, R3, 0x1, R193 ;  /* 0x0000000103c27824 */ /* 0x000fe200078e02c1 */
[C---:B------:R-:W-:Y:S01]  /*1880*/  IADD3 R214, R203.reuse, 0x2800, RZ ;  /* 0x00002800cbd67810 */ /* 0x040fe20007ffe0ff */
[----:B------:R-:W-:Y:S01]  /*1890*/  IMAD.IADD R201, R200, 0x1, R0 ;  /* 0x00000001c8c97824 */ /* 0x000fe200078e0200 */
[----:B------:R3:W-:Y:S01]  /*18a0*/  STL [R1+0x44], R9 ;  /* 0x0000440901007387 */ /* 0x0007e20000100800 */
[C---:B------:R-:W-:Y:S01]  /*18b0*/  IADD3 R213, R203.reuse, 0x3000, RZ ;  /* 0x00003000cbd57810 */ /* 0x040fe20007ffe0ff */
[----:B------:R-:W-:Y:S01]  /*18c0*/  IMAD.IADD R196, R0, 0x1, R194 ;  /* 0x0000000100c47824 */ /* 0x000fe200078e02c2 */
[C---:B------:R-:W-:Y:S01]  /*18d0*/  IADD3 R212, R203.reuse, 0x3800, RZ ;  /* 0x00003800cbd47810 */ /* 0x040fe20007ffe0ff */
[----:B------:R-:W-:Y:S01]  /*18e0*/  STL [R1+0x4], R10 ;  /* 0x0000040a01007387 */ /* 0x000fe20000100800 */
[----:B------:R-:W-:-:S02]  /*18f0*/  IADD3 R211, R203, 0x4000, RZ ;  /* 0x00004000cbd37810 */ /* 0x000fc40007ffe0ff */
[C---:B------:R-:W-:Y:S02]  /*1900*/  IADD3 R210, R203.reuse, 0x4800, RZ ;  /* 0x00004800cbd27810 */ /* 0x040fe40007ffe0ff */
[C---:B------:R-:W-:Y:S02]  /*1910*/  IADD3 R209, R203.reuse, 0x5000, RZ ;  /* 0x00005000cbd17810 */ /* 0x040fe40007ffe0ff */
[----:B------:R-:W-:Y:S02]  /*1920*/  IADD3 R208, R203, 0x5800, RZ ;  /* 0x00005800cbd07810 */ /* 0x000fe40007ffe0ff */
[----:B-1----:R-:W-:Y:S02]  /*1930*/  SEL R8, R13, 0xffffffe0, !P1 ;  /* 0xffffffe00d087807 */ /* 0x002fe40004800000 */
[----:B------:R-:W-:Y:S02]  /*1940*/  IADD3 R13, R10, 0xe0, RZ ;  /* 0x000000e00a0d7810 */ /* 0x000fe40007ffe0ff */
[----:B------:R-:W-:-:S02]  /*1950*/  IADD3 R207, R203, 0x6000, RZ ;  /* 0x00006000cbcf7810 */ /* 0x000fc40007ffe0ff */
[----:B------:R-:W-:Y:S02]  /*1960*/  IADD3 R206, R203, 0x6800, RZ ;  /* 0x00006800cbce7810 */ /* 0x000fe40007ffe0ff */
[----:B--2---:R-:W-:Y:S02]  /*1970*/  SEL R6, R11, 0xffffffc0, !P2 ;  /* 0xffffffc00b067807 */ /* 0x004fe40005000000 */
[----:B------:R-:W-:Y:S02]  /*1980*/  SHF.R.S32.HI R11, RZ, 0x1f, R10 ;  /* 0x0000001fff0b7819 */ /* 0x000fe4000001140a */
[----:B---3--:R-:W-:Y:S02]  /*1990*/  IADD3 R9, R10, 0x10, RZ ;  /* 0x000000100a097810 */ /* 0x008fe40007ffe0ff */
[C---:B------:R-:W-:Y:S01]  /*19a0*/  IADD3 R205, R203.reuse, 0x7000, RZ ;  /* 0x00007000cbcd7810 */ /* 0x040fe20007ffe0ff */
[----:B------:R1:W-:Y:S01]  /*19b0*/  STL [R1+0xa8], R11 ;  /* 0x0000a80b01007387 */ /* 0x0003e20000100800 */
[----:B------:R-:W-:-:S03]  /*19c0*/  IADD3 R204, R203, 0x7800, RZ ;  /* 0x00007800cbcc7810 */ /* 0x000fc60007ffe0ff */
[----:B------:R2:W-:Y:S04]  /*19d0*/  STL [R1+0x78], R9 ;  /* 0x0000780901007387 */ /* 0x0005e80000100800 */
[----:B------:R-:W-:Y:S04]  /*19e0*/  STL [R1+0x8c], R14 ;  /* 0x00008c0e01007387 */ /* 0x000fe80000100800 */
[----:B------:R3:W-:Y:S04]  /*19f0*/  STL [R1+0x88], R13 ;  /* 0x0000880d01007387 */ /* 0x0007e80000100800 */
[----:B------:R4:W-:Y:S01]  /*1a00*/  STL [R1+0x84], R12 ;  /* 0x0000840c01007387 */ /* 0x0009e20000100800 */
[----:B-1----:R-:W-:-:S02]  /*1a10*/  IADD3 R11, R10, 0xf0, RZ ;  /* 0x000000f00a0b7810 */ /* 0x002fc40007ffe0ff */
[----:B--2---:R-:W-:-:S03]  /*1a20*/  IADD3 R9, R10, 0xf8, RZ ;  /* 0x000000f80a097810 */ /* 0x004fc60007ffe0ff */
[----:B------:R-:W-:Y:S01]  /*1a30*/  STL [R1+0x80], R11 ;  /* 0x0000800b01007387 */ /* 0x000fe20000100800 */
[----:B------:R-:W-:Y:S02]  /*1a40*/  LEA R10, R7, 0x80, 0x1 ;  /* 0x00000080070a7811 */ /* 0x000fe400078e08ff */
[----:B------:R-:W-:Y:S01]  /*1a50*/  SHF.R.S32.HI R7, RZ, 0x1f, R14 ;  /* 0x0000001fff077819 */ /* 0x000fe2000001140e */
[----:B------:R1:W-:Y:S01]  /*1a60*/  STL [R1+0x7c], R9 ;  /* 0x00007c0901007387 */ /* 0x0003e20000100800 */
[----:B---3--:R-:W-:-:S03]  /*1a70*/  SHF.R.S32.HI R13, RZ, 0x1f, R13 ;  /* 0x0000001fff0d7819 */ /* 0x008fc6000001140d */
[----:B------:R-:W-:Y:S01]  /*1a80*/  STL [R1+0x58], R10 ;  /* 0x0000580a01007387 */ /* 0x000fe20000100800 */
[----:B----4-:R-:W-:-:S03]  /*1a90*/  SHF.R.S32.HI R12, RZ, 0x1f, R12 ;  /* 0x0000001fff0c7819 */ /* 0x010fc6000001140c */
[----:B------:R2:W-:Y:S04]  /*1aa0*/  STL [R1+0xa4], R7 ;  /* 0x0000a40701007387 */ /* 0x0005e80000100800 */
[----:B------:R-:W-:Y:S04]  /*1ab0*/  STL [R1+0xa0], R13 ;  /* 0x0000a00d01007387 */ /* 0x000fe80000100800 */
[----:B------:R-:W-:Y:S01]  /*1ac0*/  STL [R1+0x9c], R12 ;  /* 0x00009c0c01007387 */ /* 0x000fe20000100800 */
[----:B-1----:R-:W-:Y:S02]  /*1ad0*/  SHF.R.S32.HI R9, RZ, 0x1f, R9 ;  /* 0x0000001fff097819 */ /* 0x002fe40000011409 */
[----:B--2---:R-:W-:Y:S01]  /*1ae0*/  SHF.R.S32.HI R7, RZ, 0x1f, R11 ;  /* 0x0000001fff077819 */ /* 0x004fe2000001140b */
[----:B------:R-:W-:-:S04]  /*1af0*/  IMAD.IADD R11, R10, 0x1, R6 ;  /* 0x000000010a0b7824 */ /* 0x000fc800078e0206 */
[----:B------:R1:W-:Y:S04]  /*1b00*/  STL [R1+0x98], R7 ;  /* 0x0000980701007387 */ /* 0x0003e80000100800 */
[----:B------:R2:W-:Y:S04]  /*1b10*/  STL [R1+0x94], R9 ;  /* 0x0000940901007387 */ /* 0x0005e80000100800 */
[----:B------:R-:W-:Y:S01]  /*1b20*/  STL [R1+0x74], R11 ;  /* 0x0000740b01007387 */ /* 0x000fe20000100800 */
[C---:B-1----:R-:W-:Y:S02]  /*1b30*/  IADD3 R7, R10.reuse, -0x10, RZ ;  /* 0xfffffff00a077810 */ /* 0x042fe40007ffe0ff */
[C---:B------:R-:W-:Y:S01]  /*1b40*/  @P0 IADD3 R7, R10.reuse, 0x10, RZ ;  /* 0x000000100a070810 */ /* 0x040fe20007ffe0ff */
[----:B--2---:R-:W-:-:S04]  /*1b50*/  IMAD.IADD R9, R10, 0x1, R8 ;  /* 0x000000010a097824 */ /* 0x004fc800078e0208 */
[--C-:B------:R-:W-:Y:S02]  /*1b60*/  IMAD.IADD R4, R6, 0x1, R7.reuse ;  /* 0x0000000106047824 */ /* 0x100fe400078e0207 */
        /* <DEDUP_REMOVED lines=9> */
.L_x_1776:
[----:B------:R-:W2:Y:S01]  /*1c00*/  LDL R122, [R1+0x34] ;  /* 0x00003400017a7983 */ /* 0x000ea20000100800 */
[----:B------:R-:W-:Y:S02]  /*1c10*/  ISETP.NE.U32.AND P0, PT, RZ, c[0x0][0x370], PT ;  /* 0x0000dc00ff007a0c */ /* 0x000fe40003f05070 */
[----:B------:R-:W-:Y:S01]  /*1c20*/  ISETP.NE.U32.AND P2, PT, RZ, c[0x0][0x360], PT ;  /* 0x0000d800ff007a0c */ /* 0x000fe20003f45070 */
[----:B------:R-:W3:Y:S01]  /*1c30*/  LDL R15, [R1+0x30] ;  /* 0x00003000010f7983 */ /* 0x000ee20000100800 */
[----:B------:R-:W-:Y:S02]  /*1c40*/  ISETP.NE.AND.EX P1, PT, RZ, c[0x0][0x374], PT, P0 ;  /* 0x0000dd00ff007a0c */ /* 0x000fe40003f25300 */
[----:B------:R-:W-:Y:S01]  /*1c50*/  ISETP.NE.AND.EX P0, PT, RZ, c[0x0][0x364], PT, P2 ;  /* 0x0000d900ff007a0c */ /* 0x000fe20003f05320 */
[----:B------:R-:W-:Y:S01]  /*1c60*/  IMAD.MOV.U32 R14, RZ, RZ, 0x4 ;  /* 0x00000004ff0e7424 */ /* 0x000fe200078e00ff */
[----:B------:R-:W-:Y:S02]  /*1c70*/  ISETP.NE.U32.AND P3, PT, RZ, c[0x0][0x348], PT ;  /* 0x0000d200ff007a0c */ /* 0x000fe40003f65070 */
[----:B------:R-:W-:-:S02]  /*1c80*/  ISETP.NE.U32.AND P4, PT, RZ, c[0x0][0x350], PT ;  /* 0x0000d400ff007a0c */ /* 0x000fc40003f85070 */
[----:B------:R-:W-:Y:S02]  /*1c90*/  ISETP.NE.AND.EX P3, PT, RZ, c[0x0][0x34c], PT, P3 ;  /* 0x0000d300ff007a0c */ /* 0x000fe40003f65330 */
[----:B------:R-:W-:Y:S01]  /*1ca0*/  ISETP.NE.AND.EX P4, PT, RZ, c[0x0][0x354], PT, P4 ;  /* 0x0000d500ff007a0c */ /* 0x000fe20003f85340 */
[----:B------:R-:W-:Y:S01]  /*1cb0*/  CS2R R4, SRZ ;  /* 0x0000000000047805 */ /* 0x000fe2000001ff00 */
[----:B------:R-:W-:-:S03]  /*1cc0*/  IMAD.MOV.U32 R12, RZ, RZ, RZ ;  /* 0x000000ffff0c7224 */ /* 0x000fc600078e00ff */
[----:B--2---:R-:W-:-:S05]  /*1cd0*/  @P0 IMAD.WIDE R8, R122, R14, c[0x0][0x360] ;  /* 0x0000d8007a080625 */ /* 0x004fca00078e020e */
[----:B------:R-:W2:Y:S01]  /*1ce0*/  @P0 LDG.E R0, [R8.64] ;  /* 0x0000000608000981 */ /* 0x000ea2000c1e1900 */
[----:B------:R-:W-:-:S04]  /*1cf0*/  @P1 IMAD.WIDE R10, R122, R14, c[0x0][0x370] ;  /* 0x0000dc007a0a1625 */ /* 0x000fc800078e020e */
[CC--:B------:R-:W-:Y:S01]  /*1d00*/  IMAD.WIDE R6, R122.reuse, R14.reuse, c[0x0][0x348] ;  /* 0x0000d2007a067625 */ /* 0x0c0fe200078e020e */
[----:B------:R4:W5:Y:S03]  /*1d10*/  @P1 LDG.E R4, [R10.64] ;  /* 0x000000060a041981 */ /* 0x000966000c1e1900 */
[----:B-1----:R-:W-:Y:S01]  /*1d20*/  IMAD.WIDE R2, R122, R14, c[0x0][0x350] ;  /* 0x0000d4007a027625 */ /* 0x002fe200078e020e */
[----:B------:R4:W5:Y:S04]  /*1d30*/  @P3 LDG.E R12, [R6.64] ;  /* 0x00000006060c3981 */ /* 0x000968000c1e1900 */
[----:B------:R4:W5:Y:S01]  /*1d40*/  @P4 LDG.E R5, [R2.64] ;  /* 0x0000000602054981 */ /* 0x000962000c1e1900 */
[----:B---3--:R-:W-:-:S05]  /*1d50*/  LOP3.LUT R115, R15, 0xffff, RZ, 0xc0, !PT ;  /* 0x0000ffff0f737812 */ /* 0x008fca00078ec0ff */
[----:B------:R4:W-:Y:S01]  /*1d60*/  STL [R1+0x48], R115 ;  /* 0x0000487301007387 */ /* 0x0009e20000100800 */
[----:B------:R-:W-:Y:S03]  /*1d70*/  YIELD ;  /* 0x0000000000007946 */ /* 0x000fe60003800000 */
[----:B--2---:R4:W-:Y:S01]  /*1d80*/  @P0 STL [R1+0x10], R0 ;  /* 0x0000100001000387 */ /* 0x0049e20000100800 */
[----:B------:R-:W-:Y:S05]  /*1d90*/  @P0 BRA `(.L_x_1648) ;  /* 0x0000007000000947 */ /* 0x000fea0003800000 */
[----:B----4-:R-:W-:-:S05]  /*1da0*/  MOV R0, c[0x0][0x168] ;  /* 0x00005a0000007a02 */ /* 0x010fca0000000f00 */
[----:B------:R1:W-:Y:S01]  /*1db0*/  STL [R1+0x10], R0 ;  /* 0x0000100001007387 */ /* 0x0003e20000100800 */
[----:B------:R-:W-:Y:S05]  /*1dc0*/  @!P3 BRA `(.L_x_1648) ;  /* 0x000000400000b947 */ /* 0x000fea0003800000 */
[----:B------:R-:W2:Y:S04]  /*1dd0*/  LDG.E R8, [R6.64] ;  /* 0x0000000606087981 */ /* 0x000ea8000c1e1900 */
[----:B-1----:R-:W2:Y:S02]  /*1de0*/  LDG.E R0, [R6.64+0x4] ;  /* 0x0000040606007981 */ /* 0x002ea4000c1e1900 */
[----:B--2---:R-:W-:-:S05]  /*1df0*/  IADD3 R0, -R8, R0, RZ ;  /* 0x0000000008007210 */ /* 0x004fca0007ffe1ff */
[----:B------:R1:W-:Y:S02]  /*1e00*/  STL [R1+0x10], R0 ;  /* 0x0000100001007387 */ /* 0x0003e40000100800 */
.L_x_1648:
[----:B------:R-:W-:-:S04]  /*1e10*/  ISETP.NE.U32.AND P0, PT, RZ, c[0x0][0x368], PT ;  /* 0x0000da00ff007a0c */ /* 0x000fc80003f05070 */
[----:B------:R-:W-:-:S13]  /*1e20*/  ISETP.NE.AND.EX P0, PT, RZ, c[0x0][0x36c], PT, P0 ;  /* 0x0000db00ff007a0c */ /* 0x000fda0003f05300 */
[----:B------:R-:W-:Y:S05]  /*1e30*/  @!P0 BRA `(.L_x_1649) ;  /* 0x0000003000008947 */ /* 0x000fea0003800000 */
[----:B----4-:R-:W-:-:S05]  /*1e40*/  IMAD.WIDE R2, R122, R14, c[0x0][0x368] ;  /* 0x0000da007a027625 */ /* 0x010fca00078e020e */
[----:B-1----:R1:W5:Y:S01]  /*1e50*/  LDG.E R0, [R2.64] ;  /* 0x0000000602007981 */ /* 0x002362000c1e1900 */
[----:B------:R-:W-:Y:S05]  /*1e60*/  BRA `(.L_x_1650) ;  /* 0x0000005000007947 */ /* 0x000fea0003800000 */
.L_x_1649:
[----:B-1--4-:R-:W-:Y:S01]  /*1e70*/  MOV R0, c[0x0][0x1d0] ;  /* 0x0000740000007a02 */ /* 0x012fe20000000f00 */
[----:B------:R-:W-:Y:S05]  /*1e80*/  @!P4 BRA `(.L_x_1650) ;  /* 0x000000300000c947 */ /* 0x000fea0003800000 */
[----:B------:R-:W2:Y:S04]  /*1e90*/  LDG.E R6, [R2.64] ;  /* 0x0000000602067981 */ /* 0x000ea8000c1e1900 */
[----:B------:R-:W2:Y:S02]  /*1ea0*/  LDG.E R0, [R2.64+0x4] ;  /* 0x0000040602007981 */ /* 0x000ea4000c1e1900 */
[----:B--2---:R-:W-:Y:S02]  /*1eb0*/  IADD3 R0, -R6, R0, RZ ;  /* 0x0000000006007210 */ /* 0x004fe40007ffe1ff */
.L_x_1650:
[----:B-1----:R-:W2:Y:S04]  /*1ec0*/  LDL R3, [R1+0x10] ;  /* 0x0000100001037983 */ /* 0x002ea80000100800 */
[----:B------:R-:W3:Y:S04]  /*1ed0*/  LDL.LU R2, [R1+0x2c] ;  /* 0x00002c0001027983 */ /* 0x000ee80000300800 */
[----:B------:R-:W4:Y:S01]  /*1ee0*/  LDL.LU R16, [R1+0x1c] ;  /* 0x00001c0001107983 */ /* 0x000f220000300800 */
[----:B------:R-:W-:-:S05]  /*1ef0*/  IMAD.MOV.U32 R8, RZ, RZ, c[0x0][0x32c] ;  /* 0x0000cb00ff087624 */ /* 0x000fca00078e00ff */
[----:B------:R-:W-:Y:S01]  /*1f00*/  ISETP.GE.AND P1, PT, R8, 0x1, PT ;  /* 0x000000010800780c */ /* 0x000fe20003f26270 */
[--C-:B-----5:R-:W-:Y:S02]  /*1f10*/  IMAD.IADD R7, R0, 0x1, -R4.reuse ;  /* 0x0000000100077824 */ /* 0x120fe400078e0a04 */
[----:B------:R-:W-:Y:S02]  /*1f20*/  IMAD.IADD R13, R5, 0x1, R4 ;  /* 0x00000001050d7824 */ /* 0x000fe400078e0204 */
[----:B--2---:R-:W-:Y:S02]  /*1f30*/  IMAD.MOV.U32 R9, RZ, RZ, R3 ;  /* 0x000000ffff097224 */ /* 0x004fe400078e0003 */
[----:B------:R-:W-:-:S05]  /*1f40*/  IMAD.MOV.U32 R3, RZ, RZ, c[0x0][0x2c4] ;  /* 0x0000b100ff037624 */ /* 0x000fca00078e00ff */
[----:B------:R-:W-:Y:S02]  /*1f50*/  ISETP.NE.AND P5, PT, R3, 0x1, PT ;  /* 0x000000010300780c */ /* 0x000fe40003fa5270 */
[----:B----4-:R-:W-:Y:S01]  /*1f60*/  LOP3.LUT R16, R16, 0xfffffff7, RZ, 0xc0, !PT ;  /* 0xfffffff710107812 */ /* 0x010fe200078ec0ff */
[----:B---3--:R-:W-:-:S10]  /*1f70*/  IMAD.SHL.U32 R114, R2, 0x80, RZ ;  /* 0x0000008002727824 */ /* 0x008fd400078e00ff */
[----:B------:R-:W-:-:S04]  /*1f80*/  @P5 LOP3.LUT R16, R16, 0x8, RZ, 0xfc, !PT ;  /* 0x0000000810105812 */ /* 0x000fc800078efcff */
[----:B------:R-:W-:Y:S01]  /*1f90*/  LOP3.LUT R16, R16, 0xffffffef, RZ, 0xc0, !PT ;  /* 0xffffffef10107812 */ /* 0x000fe200078ec0ff */
[----:B------:R1:W-:Y:S03]  /*1fa0*/  STL [R1+0x18], R114 ;  /* 0x0000187201007387 */ /* 0x0003e60000100800 */
[----:B------:R-:W-:Y:S01]  /*1fb0*/  @P1 LOP3.LUT R16, R16, 0x10, RZ, 0xfc, !PT ;  /* 0x0000001010101812 */ /* 0x000fe200078efcff */
[----:B------:R1:W-:Y:S01]  /*1fc0*/  STL [R1+0xc], R7 ;  /* 0x00000c0701007387 */ /* 0x0003e20000100800 */
[----:B------:R-:W-:-:S03]  /*1fd0*/  IADD3 R2, R114, 0x7f, RZ ;  /* 0x0000007f72027810 */ /* 0x000fc60007ffe0ff */
[----:B------:R1:W-:Y:S02]  /*1fe0*/  STL [R1+0x1c], R16 ;  /* 0x00001c1001007387 */ /* 0x0003e40000100800 */
[----:B------:R-:W-:-:S04]  /*1ff0*/  @P5 IMAD.HI.U32 R3, R2, c[0x0][0x2c8], RZ ;  /* 0x0000b20002035a27 */ /* 0x000fc800078e00ff */
[----:B------:R-:W-:Y:S01]  /*2000*/  IMAD.MOV.U32 R0, RZ, RZ, R2 ;  /* 0x000000ffff007224 */ /* 0x000fe200078e0002 */
[----:B------:R-:W-:Y:S02]  /*2010*/  IADD3 R2, R7, 0x1, -R9 ;  /* 0x0000000107027810 */ /* 0x000fe40007ffe809 */
[----:B------:R-:W-:-:S05]  /*2020*/  @P5 SHF.R.U32.HI R0, RZ, c[0x0][0x2cc], R3 ;  /* 0x0000b300ff005a19 */ /* 0x000fca0000011603 */
        /* <DEDUP_REMOVED lines=13> */
.L_x_1653:
[----:B------:R-:W-:-:S13]  /*2100*/  ISETP.NE.AND P0, PT, R8, 0x1, PT ;  /* 0x000000010800780c */ /* 0x000fda0003f05270 */
[----:B------:R-:W-:-:S05]  /*2110*/  @P0 IMAD.HI.U32 R0, R2, c[0x0][0x330], RZ ;  /* 0x0000cc0002000a27 */ /* 0x000fca00078e00ff */
[----:B------:R-:W-:Y:S02]  /*2120*/  @P0 SHF.R.U32.HI R2, RZ, c[0x0][0x334], R0 ;  /* 0x0000cd00ff020a19 */ /* 0x000fe40000011600 */
.L_x_1654:
[----:B------:R-:W-:Y:S05]  /*2130*/  BSYNC B0 ;  /* 0x0000000000007941 */ /* 0x000fea0003800000 */
.L_x_1652:
[----:B------:R-:W-:-:S05]  /*2140*/  IMAD R2, R2, R8, c[0x0][0x32c] ;  /* 0x0000cb0002027624 */ /* 0x000fca00078e0208 */
[----:B------:R-:W-:-:S04]  /*2150*/  IMNMX R3, R3, R2, PT ;  /* 0x0000000203037217 */ /* 0x000fc80003800200 */
.L_x_1651:
[----:B------:R-:W-:Y:S01]  /*2160*/  IADD3 R3, R3, 0x3f, RZ ;  /* 0x0000003f03037810 */ /* 0x000fe20007ffe0ff */
[----:B------:R-:W-:Y:S01]  /*2170*/  @P5 IMAD.HI.U32 R4, R114, c[0x0][0x2c8], RZ ;  /* 0x0000b20072045a27 */ /* 0x000fe200078e00ff */
[C---:B------:R-:W-:Y:S02]  /*2180*/  IADD3 R2, R7.reuse, 0x3f, RZ ;  /* 0x0000003f07027810 */ /* 0x040fe40007ffe0ff */
[----:B------:R-:W-:Y:S01]  /*2190*/  SHF.R.S32.HI R5, RZ, 0x1f, R3 ;  /* 0x0000001fff057819 */ /* 0x000fe20000011403 */
[----:B------:R-:W-:Y:S01]  /*21a0*/  IMAD.MOV.U32 R0, RZ, RZ, R114 ;  /* 0x000000ffff007224 */ /* 0x000fe200078e0072 */
[----:B------:R-:W-:Y:S02]  /*21b0*/  SHF.R.S32.HI R6, RZ, 0x1f, R2 ;  /* 0x0000001fff067819 */ /* 0x000fe40000011402 */
[----:B------:R-:W-:Y:S01]  /*21c0*/  @P5 SHF.R.U32.HI R0, RZ, c[0x0][0x2cc], R4 ;  /* 0x0000b300ff005a19 */ /* 0x000fe20000011604 */
[----:B------:R-:W-:Y:S01]  /*21d0*/  IMAD.IADD R4, R7, 0x1, -R9 ;  /* 0x0000000107047824 */ /* 0x000fe200078e0a09 */
[----:B------:R-:W-:-:S02]  /*21e0*/  LEA.HI R3, R5, R3, RZ, 0x6 ;  /* 0x0000000305037211 */ /* 0x000fc400078f30ff */
[----:B------:R-:W-:Y:S01]  /*21f0*/  LEA.HI R2, R6, R2, RZ, 0x6 ;  /* 0x0000000206027211 */ /* 0x000fe200078f30ff */
[----:B------:R-:W-:Y:S01]  /*2200*/  IMAD.IADD R0, R4, 0x1, R0 ;  /* 0x0000000104007824 */ /* 0x000fe200078e0200 */
[----:B------:R-:W-:Y:S02]  /*2210*/  SHF.R.S32.HI R3, RZ, 0x6, R3 ;  /* 0x00000006ff037819 */ /* 0x000fe40000011403 */
[----:B-1----:R-:W-:Y:S02]  /*2220*/  SHF.R.S32.HI R7, RZ, 0x6, R2 ;  /* 0x00000006ff077819 */ /* 0x002fe40000011402 */
        /* <DEDUP_REMOVED lines=12> */
.L_x_1657:
[----:B------:R-:W-:-:S13]  /*22f0*/  ISETP.NE.AND P0, PT, R8, 0x1, PT ;  /* 0x000000010800780c */ /* 0x000fda0003f05270 */
[----:B------:R-:W-:-:S05]  /*2300*/  @P0 IMAD.HI.U32 R3, R0, c[0x0][0x330], RZ ;  /* 0x0000cc0000030a27 */ /* 0x000fca00078e00ff */
[----:B------:R-:W-:Y:S02]  /*2310*/  @P0 SHF.R.U32.HI R0, RZ, c[0x0][0x334], R3 ;  /* 0x0000cd00ff000a19 */ /* 0x000fe40000011603 */
.L_x_1658:
[----:B------:R-:W-:Y:S05]  /*2320*/  BSYNC B0 ;  /* 0x0000000000007941 */ /* 0x000fea0003800000 */
.L_x_1656:
[----:B------:R-:W-:-:S05]  /*2330*/  IMAD R0, R0, c[0x0][0x32c], RZ ;  /* 0x0000cb0000007a24 */ /* 0x000fca00078e02ff */
[----:B------:R-:W-:-:S04]  /*2340*/  IMNMX R2, R2, R0, !PT ;  /* 0x0000000002027217 */ /* 0x000fc80007800200 */
.L_x_1655:
[----:B------:R-:W-:Y:S01]  /*2350*/  SHF.R.S32.HI R0, RZ, 0x1f, R2 ;  /* 0x0000001fff007819 */ /* 0x000fe20000011402 */
[----:B------:R-:W-:Y:S01]  /*2360*/  BSSY B0, `(.L_x_1659) ;  /* 0x000002e000007945 */ /* 0x000fe20003800000 */
[C---:B------:R-:W-:Y:S02]  /*2370*/  LOP3.LUT R3, R15.reuse, 0xff000000, RZ, 0xc0, !PT ;  /* 0xff0000000f037812 */ /* 0x040fe400078ec0ff */
[----:B------:R-:W-:Y:S02]  /*2380*/  LEA.HI R0, R0, R2, RZ, 0x6 ;  /* 0x0000000200007211 */ /* 0x000fe400078f30ff */
[----:B------:R-:W-:Y:S02]  /*2390*/  LOP3.LUT R2, R15, 0xff0000, RZ, 0xc0, !PT ;  /* 0x00ff00000f027812 */ /* 0x000fe400078ec0ff */
[----:B------:R-:W-:-:S04]  /*23a0*/  SHF.R.S32.HI R0, RZ, 0x6, R0 ;  /* 0x00000006ff007819 */ /* 0x000fc80000011400 */
[----:B------:R-:W-:Y:S02]  /*23b0*/  IMNMX R6, RZ, R0, !PT ;  /* 0x00000000ff067217 */ /* 0x000fe40007800200 */
[----:B------:R-:W-:Y:S02]  /*23c0*/  SHF.R.U32.HI R0, RZ, 0x8, R3 ;  /* 0x00000008ff007819 */ /* 0x000fe40000011603 */
[----:B------:R-:W-:Y:S02]  /*23d0*/  ISETP.GT.AND P0, PT, R7, R6, PT ;  /* 0x000000060700720c */ /* 0x000fe40003f04270 */
[----:B------:R-:W-:Y:S01]  /*23e0*/  LEA.HI R0, R2, R0, RZ, 0x10 ;  /* 0x0000000002007211 */ /* 0x000fe200078f80ff */
[----:B------:R-:W-:-:S03]  /*23f0*/  IMAD.MOV.U32 R2, RZ, RZ, RZ ;  /* 0x000000ffff027224 */ /* 0x000fc600078e00ff */
[----:B------:R-:W-:Y:S02]  /*2400*/  LOP3.LUT R15, R0, 0xff, RZ, 0xc0, !PT ;  /* 0x000000ff000f7812 */ /* 0x000fe400078ec0ff */
[----:B------:R-:W-:-:S03]  /*2410*/  SHF.R.U32.HI R5, RZ, 0x10, R0 ;  /* 0x00000010ff057819 */ /* 0x000fc60000011600 */
[----:B------:R1:W-:Y:S04]  /*2420*/  STL [R1+0x30], R15 ;  /* 0x0000300f01007387 */ /* 0x0003e80000100800 */
[----:B------:R1:W-:Y:S01]  /*2430*/  STL [R1+0x2c], R5 ;  /* 0x00002c0501007387 */ /* 0x0003e20000100800 */
[----:B------:R-:W-:Y:S05]  /*2440*/  @!P0 BRA `(.L_x_1660) ;  /* 0x000001f000008947 */ /* 0x000fea0003800000 */
[----:B------:R-:W-:-:S04]  /*2450*/  ISETP.NE.AND P0, PT, R5, RZ, PT ;  /* 0x000000ff0500720c */ /* 0x000fc80003f05270 */
[----:B------:R-:W-:-:S04]  /*2460*/  SEL R0, R5, c[0x0][0x338], P0 ;  /* 0x0000ce0005007a07 */ /* 0x000fc80000000000 */
[----:B------:R-:W-:Y:S02]  /*2470*/  IABS R3, R0 ;  /* 0x0000000000037213 */ /* 0x000fe40000000000 */
[----:B------:R-:W-:Y:S02]  /*2480*/  IADD3 R4, R0, -0x1, R7 ;  /* 0xffffffff00047810 */ /* 0x000fe40007ffe007 */
[----:B------:R-:W2:Y:S03]  /*2490*/  I2F.RP R2, R3 ;  /* 0x0000000300027306 */ /* 0x000ea60000209400 */
[----:B------:R-:W-:Y:S02]  /*24a0*/  IMAD.IADD R8, R4, 0x1, -R6 ;  /* 0x0000000104087824 */ /* 0x000fe400078e0a06 */
[----:B------:R-:W-:-:S03]  /*24b0*/  IMAD.MOV.U32 R4, RZ, RZ, RZ ;  /* 0x000000ffff047224 */ /* 0x000fc600078e00ff */
[----:B------:R-:W-:Y:S01]  /*24c0*/  IABS R11, R8 ;  /* 0x00000008000b7213 */ /* 0x000fe20000000000 */
        /* <DEDUP_REMOVED lines=23> */
.L_x_1660:
[----:B------:R-:W-:Y:S05]  /*2640*/  BSYNC B0 ;  /* 0x0000000000007941 */ /* 0x000fea0003800000 */
.L_x_1659:
[----:B------:R-:W-:Y:S01]  /*2650*/  IMAD R230, R15, R2, R6 ;  /* 0x000000020fe67224 */ /* 0x000fe200078e0206 */
[----:B------:R-:W-:Y:S01]  /*2660*/  PRMT R0, RZ, 0x7610, R0 ;  /* 0x00007610ff007816 */ /* 0x000fe20000000000 */
[----:B------:R-:W-:Y:S01]  /*2670*/  CS2R R20, SRZ ;  /* 0x0000000000147805 */ /* 0x000fe2000001ff00 */
[----:B------:R-:W-:Y:S01]  /*2680*/  CS2R R74, SRZ ;  /* 0x00000000004a7805 */ /* 0x000fe2000001ff00 */
[----:B------:R-:W-:Y:S01]  /*2690*/  IMAD.IADD R2, R230, 0x1, R2 ;  /* 0x00000001e6027824 */ /* 0x000fe200078e0202 */
[----:B------:R-:W-:Y:S01]  /*26a0*/  CS2R R84, SRZ ;  /* 0x0000000000547805 */ /* 0x000fe2000001ff00 */
        /* <DEDUP_REMOVED lines=65> */
[----:B------:R-:W2:Y:S01]  /*2ac0*/  LDL R9, [R1+0x90] ;  /* 0x0000900001097983 */ /* 0x000ea20000100800 */
[----:B------:R-:W-:-:S03]  /*2ad0*/  ISETP.NE.U32.AND P0, PT, RZ, c[0x0][0x340], PT ;  /* 0x0000d000ff007a0c */ /* 0x000fc60003f05070 */
[----:B------:R-:W3:Y:S01]  /*2ae0*/  LDL.64 R118, [R1+0x20] ;  /* 0x0000200001767983 */ /* 0x000ee20000100a00 */
[----:B------:R-:W-:-:S03]  /*2af0*/  ISETP.NE.AND.EX P0, PT, RZ, c[0x0][0x344], PT, P0 ;  /* 0x0000d100ff007a0c */ /* 0x000fc60003f05300 */
[----:B------:R-:W4:Y:S04]  /*2b00*/  LDL R110, [R1+0x3c] ;  /* 0x00003c00016e7983 */ /* 0x000f280000100800 */
[----:B------:R-:W5:Y:S04]  /*2b10*/  LDL R20, [R1+0x38] ;  /* 0x0000380001147983 */ /* 0x000f680000100800 */
[----:B------:R-:W4:Y:S02]  /*2b20*/  LDL R19, [R1+0x40] ;  /* 0x0000400001137983 */ /* 0x000f240000100800 */
[----:B------:R-:W-:-:S05]  /*2b30*/  @P0 IMAD.WIDE R2, R122, R14, c[0x0][0x340] ;  /* 0x0000d0007a020625 */ /* 0x000fca00078e020e */
[----:B-1----:R1:W5:Y:S01]  /*2b40*/  @P0 LDG.E R15, [R2.64] ;  /* 0x00000006020f0981 */ /* 0x002362000c1e1900 */
[----:B------:R-:W-:Y:S01]  /*2b50*/  SHF.R.S32.HI R0, RZ, 0x1f, R12 ;  /* 0x0000001fff007819 */ /* 0x000fe2000001140c */
[----:B------:R-:W-:Y:S01]  /*2b60*/  IMAD.MOV.U32 R18, RZ, RZ, R16 ;  /* 0x000000ffff127224 */ /* 0x000fe200078e0010 */
[----:B------:R-:W-:Y:S01]  /*2b70*/  SHF.R.S32.HI R14, RZ, 0x1f, R122 ;  /* 0x0000001fff0e7819 */ /* 0x000fe2000001147a */
[----:B------:R-:W1:Y:S02]  /*2b80*/  S2R R8, SR_TID.X ;  /* 0x0000000000087919 */ /* 0x000e640000002100 */
[----:B------:R-:W-:-:S04]  /*2b90*/  IMAD R0, R0, c[0x0][0x178], RZ ;  /* 0x00005e0000007a24 */ /* 0x000fc800078e02ff */
[----:B------:R-:W-:Y:S01]  /*2ba0*/  IMAD R0, R12, c[0x0][0x17c], R0 ;  /* 0x00005f000c007a24 */ /* 0x000fe200078e0200 */
[----:B------:R-:W-:Y:S02]  /*2bb0*/  SEL R7, R14, RZ, !P3 ;  /* 0x000000ff0e077207 */ /* 0x000fe40005800000 */
[----:B------:R-:W-:Y:S01]  /*2bc0*/  SHF.R.S32.HI R10, RZ, 0x1f, R13 ;  /* 0x0000001fff0a7819 */ /* 0x000fe2000001140d */
[----:B-1----:R-:W-:Y:S01]  /*2bd0*/  IMAD.WIDE.U32 R2, R12, c[0x0][0x178], RZ ;  /* 0x00005e000c027a25 */ /* 0x002fe200078e00ff */
[----:B------:R-:W-:-:S03]  /*2be0*/  SHF.R.S32.HI R111, RZ, 0x1f, R8 ;  /* 0x0000001fff6f7819 */ /* 0x000fc60000011408 */
[----:B------:R-:W-:Y:S02]  /*2bf0*/  IMAD.IADD R5, R3, 0x1, R0 ;  /* 0x0000000103057824 */ /* 0x000fe400078e0200 */
[----:B------:R-:W-:Y:S01]  /*2c00*/  IMAD.MOV.U32 R4, RZ, RZ, R2 ;  /* 0x000000ffff047224 */ /* 0x000fe200078e0002 */
[----:B------:R-:W-:-:S04]  /*2c10*/  LEA.HI R111, R111, R8, RZ, 0x3 ;  /* 0x000000086f6f7211 */ /* 0x000fc800078f18ff */
[----:B------:R-:W-:Y:S01]  /*2c20*/  SHF.R.S32.HI R111, RZ, 0x3, R111 ;  /* 0x00000003ff6f7819 */ /* 0x000fe2000001146f */
[----:B------:R-:W-:-:S03]  /*2c30*/  IMAD.WIDE.U32 R4, R115, c[0x0][0x1b8], R4 ;  /* 0x00006e0073047a25 */ /* 0x000fc600078e0004 */
[----:B------:R-:W-:Y:S01]  /*2c40*/  IADD3 R2, P1, R111, R13, RZ ;  /* 0x0000000d6f027210 */ /* 0x000fe20007f3e0ff */
[----:B------:R-:W-:Y:S01]  /*2c50*/  IMAD R5, R115, c[0x0][0x1bc], R5 ;  /* 0x00006f0073057a24 */ /* 0x000fe200078e0205 */
[----:B------:R-:W-:Y:S01]  /*2c60*/  SEL R3, R122, RZ, !P3 ;  /* 0x000000ff7a037207 */ /* 0x000fe20005800000 */
[----:B------:R-:W-:Y:S01]  /*2c70*/  IMAD R7, R7, c[0x0][0x1c0], RZ ;  /* 0x0000700007077a24 */ /* 0x000fe200078e02ff */
[----:B------:R-:W-:-:S03]  /*2c80*/  LEA.HI.X.SX32 R10, R111, R10, 0x1, P1 ;  /* 0x0000000a6f0a7211 */ /* 0x000fc600008f0eff */
[C---:B------:R-:W-:Y:S02]  /*2c90*/  IMAD R11, R3.reuse, c[0x0][0x1c4], R7 ;  /* 0x00007100030b7a24 */ /* 0x040fe400078e0207 */
[----:B------:R-:W-:-:S04]  /*2ca0*/  IMAD.WIDE.U32 R4, R3, c[0x0][0x1c0], R4 ;  /* 0x0000700003047a25 */ /* 0x000fc800078e0004 */
[C---:B------:R-:W-:Y:S02]  /*2cb0*/  IMAD R7, R10.reuse, c[0x0][0x1e0], RZ ;  /* 0x000078000a077a24 */ /* 0x040fe400078e02ff */
[----:B------:R-:W-:Y:S02]  /*2cc0*/  IMAD R3, R10, c[0x0][0x208], RZ ;  /* 0x000082000a037a24 */ /* 0x000fe400078e02ff */
[C---:B------:R-:W-:Y:S02]  /*2cd0*/  IMAD R16, R2.reuse, c[0x0][0x1e4], R7 ;  /* 0x0000790002107a24 */ /* 0x040fe400078e0207 */
[----:B------:R-:W-:Y:S02]  /*2ce0*/  IMAD R17, R2, c[0x0][0x20c], R3 ;  /* 0x0000830002117a24 */ /* 0x000fe400078e0203 */
[----:B------:R-:W-:Y:S01]  /*2cf0*/  IMAD.IADD R3, R5, 0x1, R11 ;  /* 0x0000000105037824 */ /* 0x000fe200078e020b */
[----:B------:R-:W-:Y:S02]  /*2d00*/  LOP3.LUT R18, R18, 0xfffffffb, RZ, 0xc0, !PT ;  /* 0xfffffffb12127812 */ /* 0x000fe400078ec0ff */
[----:B------:R-:W-:-:S02]  /*2d10*/  IADD3 R96, R238, -0x1, RZ ;  /* 0xffffffffee607810 */ /* 0x000fc40007ffe0ff */
[----:B--2---:R-:W-:-:S05]  /*2d20*/  IADD3 R6, R9, R114, RZ ;  /* 0x0000007209067210 */ /* 0x004fca0007ffe0ff */
[----:B------:R-:W-:-:S04]  /*2d30*/  @P5 IMAD.HI.U32 R8, R6, c[0x0][0x2c8], RZ ;  /* 0x0000b20006085a27 */ /* 0x000fc800078e00ff */
[----:B------:R-:W-:Y:S01]  /*2d40*/  IMAD.MOV.U32 R0, RZ, RZ, R6 ;  /* 0x000000ffff007224 */ /* 0x000fe200078e0006 */
[----:B------:R-:W-:Y:S01]  /*2d50*/  @P5 SHF.R.U32.HI R0, RZ, c[0x0][0x2cc], R8 ;  /* 0x0000b300ff005a19 */ /* 0x000fe20000011608 */
[----:B---3--:R-:W-:-:S04]  /*2d60*/  IMAD.WIDE.U32 R8, R2, c[0x0][0x1e0], R118 ;  /* 0x0000780002087a25 */ /* 0x008fc800078e0076 */
[----:B------:R-:W-:Y:S01]  /*2d70*/  IMAD.WIDE.U32 R12, R2, c[0x0][0x208], R118 ;  /* 0x00008200020c7a25 */ /* 0x000fe200078e0076 */
[----:B------:R-:W-:Y:S02]  /*2d80*/  SHF.R.S32.HI R2, RZ, 0x1f, R0 ;  /* 0x0000001fff027819 */ /* 0x000fe40000011400 */
[----:B------:R-:W-:Y:S02]  /*2d90*/  IADD3 R7, -R0, RZ, RZ ;  /* 0x000000ff00077210 */ /* 0x000fe40007ffe1ff */
[----:B----4-:R-:W-:Y:S01]  /*2da0*/  ISETP.GE.AND P5, PT, R110, c[0x0][0x1d4], PT ;  /* 0x000075006e007a0c */ /* 0x010fe20003fa6270 */
[----:B------:R-:W-:Y:S01]  /*2db0*/  IMAD R5, R2, c[0x0][0x1b0], RZ ;  /* 0x00006c0002057a24 */ /* 0x000fe200078e02ff */
[----:B------:R-:W-:Y:S01]  /*2dc0*/  ISETP.GE.AND P6, PT, R118, c[0x0][0x1d4], PT ;  /* 0x0000750076007a0c */ /* 0x000fe20003fc6270 */
[----:B------:R-:W-:Y:S01]  /*2dd0*/  IMAD R10, R7, c[0x0][0x2c4], R6 ;  /* 0x0000b100070a7a24 */ /* 0x000fe200078e0206 */
[----:B------:R-:W-:Y:S01]  /*2de0*/  SEL R6, RZ, 0xffffffff, P5 ;  /* 0xffffffffff067807 */ /* 0x000fe20002800000 */
[----:B------:R-:W-:Y:S01]  /*2df0*/  IMAD.MOV.U32 R2, RZ, RZ, R4 ;  /* 0x000000ffff027224 */ /* 0x000fe200078e0004 */
[----:B------:R-:W-:Y:S01]  /*2e00*/  SEL R4, RZ, 0x1, P6 ;  /* 0x00000001ff047807 */ /* 0x000fe20003000000 */
[----:B------:R-:W-:Y:S01]  /*2e10*/  IMAD R5, R0, c[0x0][0x1b4], R5 ;  /* 0x00006d0000057a24 */ /* 0x000fe200078e0205 */
[----:B------:R-:W-:Y:S01]  /*2e20*/  SHF.L.U32 R6, R6, 0x1, RZ ;  /* 0x0000000106067819 */ /* 0x000fe200000006ff */
[----:B------:R-:W-:Y:S01]  /*2e30*/  IMAD.WIDE.U32 R2, R0, c[0x0][0x1b0], R2 ;  /* 0x00006c0000027a25 */ /* 0x000fe200078e0002 */
[----:B------:R-:W-:-:S03]  /*2e40*/  SHF.R.S32.HI R0, RZ, 0x1f, R10 ;  /* 0x0000001fff007819 */ /* 0x000fc6000001140a */
[----:B------:R-:W-:Y:S01]  /*2e50*/  IMAD.IADD R9, R9, 0x1, R16 ;  /* 0x0000000109097824 */ /* 0x000fe200078e0210 */
[----:B------:R-:W-:Y:S01]  /*2e60*/  LOP3.LUT R16, R6, 0x2, R4, 0xe2, !PT ;  /* 0x0000000206107812 */ /* 0x000fe200078ee204 */
[----:B------:R-:W-:Y:S01]  /*2e70*/  IMAD R0, R0, c[0x0][0x1a8], RZ ;  /* 0x00006a0000007a24 */ /* 0x000fe200078e02ff */
[----:B------:R-:W-:Y:S01]  /*2e80*/  IADD3 R5, R3, R5, RZ ;  /* 0x0000000503057210 */ /* 0x000fe20007ffe0ff */
[----:B------:R-:W-:Y:S01]  /*2e90*/  IMAD.MOV.U32 R4, RZ, RZ, R2 ;  /* 0x000000ffff047224 */ /* 0x000fe200078e0002 */
[----:B-----5:R-:W-:Y:S01]  /*2ea0*/  @P0 MOV R2, R15 ;  /* 0x0000000f00020202 */ /* 0x020fe20000000f00 */
[----:B------:R-:W-:Y:S01]  /*2eb0*/  @!P0 IMAD.MOV.U32 R2, RZ, RZ, R122 ;  /* 0x000000ffff028224 */ /* 0x000fe200078e007a */
[----:B------:R-:W-:Y:S01]  /*2ec0*/  @P0 SHF.R.S32.HI R3, RZ, 0x1f, R15 ;  /* 0x0000001fff030819 */ /* 0x000fe2000001140f */
[----:B------:R-:W-:Y:S01]  /*2ed0*/  IMAD.IADD R7, R13, 0x1, R17 ;  /* 0x000000010d077824 */ /* 0x000fe200078e0211 */
[----:B------:R-:W-:Y:S01]  /*2ee0*/  @!P0 MOV R3, R14 ;  /* 0x0000000e00038202 */ /* 0x000fe20000000f00 */
[----:B------:R-:W-:-:S02]  /*2ef0*/  IMAD.MOV.U32 R6, RZ, RZ, R12 ;  /* 0x000000ffff067224 */ /* 0x000fc400078e000c */
[C---:B------:R-:W-:Y:S02]  /*2f00*/  IMAD R13, R10.reuse, c[0x0][0x1ac], R0 ;  /* 0x00006b000a0d7a24 */ /* 0x040fe400078e0200 */
[----:B------:R-:W-:Y:S01]  /*2f10*/  IMAD.WIDE.U32 R10, R10, c[0x0][0x1a8], R4 ;  /* 0x00006a000a0a7a25 */ /* 0x000fe200078e0004 */
[----:B------:R-:W-:Y:S02]  /*2f20*/  SEL R12, R2, RZ, !P4 ;  /* 0x000000ff020c7207 */ /* 0x000fe40006000000 */
[----:B------:R-:W-:Y:S01]  /*2f30*/  SEL R0, R3, RZ, !P4 ;  /* 0x000000ff03007207 */ /* 0x000fe20006000000 */
[----:B------:R-:W-:Y:S01]  /*2f40*/  IMAD.WIDE.U32 R2, R115, c[0x0][0x210], R6 ;  /* 0x0000840073027a25 */ /* 0x000fe200078e0006 */
[----:B------:R-:W-:-:S03]  /*2f50*/  LEA R15, P0, R10, c[0x0][0x160], 0x1 ;  /* 0x000058000a0f7a11 */ /* 0x000fc600078008ff */
[----:B------:R-:W-:-:S05]  /*2f60*/  IMAD.IADD R6, R11, 0x1, R13 ;  /* 0x000000010b067824 */ /* 0x000fca00078e020d */
[----:B------:R-:W-:Y:S02]  /*2f70*/  LEA.HI.X R14, R10, c[0x0][0x164], R6, 0x1, P0 ;  /* 0x000059000a0e7a11 */ /* 0x000fe400000f0c06 */
[----:B------:R-:W-:Y:S02]  /*2f80*/  ISETP.GE.AND P0, PT, R110, c[0x0][0x198], PT ;  /* 0x000066006e007a0c */ /* 0x000fe40003f06270 */
[----:B------:R-:W-:-:S11]  /*2f90*/  ISETP.GE.AND P1, PT, R20, c[0x0][0x198], PT ;  /* 0x0000660014007a0c */ /* 0x000fd60003f26270 */
[----:B------:R-:W-:Y:S02]  /*2fa0*/  @P0 LOP3.LUT R18, R18, 0x4, RZ, 0xfc, !PT ;  /* 0x0000000412120812 */ /* 0x000fe400078efcff */
[----:B------:R-:W-:Y:S02]  /*2fb0*/  ISETP.GE.AND P0, PT, R19, c[0x0][0x198], PT ;  /* 0x0000660013007a0c */ /* 0x000fe40003f06270 */
[----:B------:R-:W-:-:S04]  /*2fc0*/  LOP3.LUT R18, R18, 0xfffffffe, RZ, 0xc0, !PT ;  /* 0xfffffffe12127812 */ /* 0x000fc800078ec0ff */
[----:B------:R-:W-:-:S04]  /*2fd0*/  LOP3.LUT R18, R18, 0xfffffffd, RZ, 0xc0, !PT ;  /* 0xfffffffd12127812 */ /* 0x000fc800078ec0ff */
[----:B------:R-:W-:-:S04]  /*2fe0*/  @P1 LOP3.LUT R18, R18, 0x2, RZ, 0xfc, !PT ;  /* 0x0000000212121812 */ /* 0x000fc800078efcff */
[----:B------:R-:W-:-:S05]  /*2ff0*/  @P0 LOP3.LUT R18, R18, 0x1, RZ, 0xfc, !PT ;  /* 0x0000000112120812 */ /* 0x000fca00078efcff */
[----:B------:R1:W-:Y:S01]  /*3000*/  STL [R1+0x1c], R18 ;  /* 0x00001c1201007387 */ /* 0x0003e20000100800 */
[----:B------:R-:W-:Y:S01]  /*3010*/  IMAD.WIDE.U32 R4, R115, c[0x0][0x1e8], R8 ;  /* 0x00007a0073047a25 */ /* 0x000fe200078e0008 */
[----:B------:R-:W-:-:S03]  /*3020*/  ISETP.GE.AND P4, PT, R20, c[0x0][0x1d4], PT ;  /* 0x0000750014007a0c */ /* 0x000fc60003f86270 */
[C---:B------:R-:W-:Y:S01]  /*3030*/  IMAD R6, R0.reuse, c[0x0][0x1f0], RZ ;  /* 0x00007c0000067a24 */ /* 0x040fe200078e02ff */
[----:B------:R-:W-:Y:S01]  /*3040*/  ISETP.GE.AND P3, PT, R19, c[0x0][0x1d4], PT ;  /* 0x0000750013007a0c */ /* 0x000fe20003f66270 */
[C---:B------:R-:W-:Y:S02]  /*3050*/  IMAD R3, R115.reuse, c[0x0][0x214], R3 ;  /* 0x0000850073037a24 */ /* 0x040fe400078e0203 */
[----:B------:R-:W-:Y:S02]  /*3060*/  IMAD R0, R0, c[0x0][0x218], RZ ;  /* 0x0000860000007a24 */ /* 0x000fe400078e02ff */
[----:B------:R-:W-:Y:S01]  /*3070*/  IMAD R5, R115, c[0x0][0x1ec], R5 ;  /* 0x00007b0073057a24 */ /* 0x000fe200078e0205 */
[----:B------:R-:W-:Y:S01]  /*3080*/  SEL R8, RZ, 0x4, P4 ;  /* 0x00000004ff087807 */ /* 0x000fe20002000000 */
[----:B------:R-:W-:Y:S01]  /*3090*/  IMAD.WIDE.U32 R234, R12, c[0x0][0x218], R2 ;  /* 0x000086000cea7a25 */ /* 0x000fe200078e0002 */
[----:B------:R-:W-:-:S03]  /*30a0*/  SEL R7, RZ, 0x8, P3 ;  /* 0x00000008ff077807 */ /* 0x000fc60001800000 */
[C---:B------:R-:W-:Y:S02]  /*30b0*/  IMAD R0, R12.reuse, c[0x0][0x21c], R0 ;  /* 0x000087000c007a24 */ /* 0x040fe400078e0200 */
[----:B------:R-:W-:-:S04]  /*30c0*/  IMAD.WIDE.U32 R232, R12, c[0x0][0x1f0], R4 ;  /* 0x00007c000ce87a25 */ /* 0x000fc800078e0004 */
[----:B------:R-:W-:Y:S01]  /*30d0*/  IMAD R2, R12, c[0x0][0x1f4], R6 ;  /* 0x00007d000c027a24 */ /* 0x000fe200078e0206 */
[----:B------:R-:W-:Y:S02]  /*30e0*/  LOP3.LUT R24, R7, R16, R8, 0xfe, !PT ;  /* 0x0000001007187212 */ /* 0x000fe400078efe08 */
[----:B------:R-:W-:Y:S01]  /*30f0*/  ISETP.GE.AND P2, PT, R118, c[0x0][0x198], PT ;  /* 0x0000660076007a0c */ /* 0x000fe20003f46270 */
[----:B------:R-:W-:Y:S01]  /*3100*/  IMAD.IADD R231, R233, 0x1, R2 ;  /* 0x00000001e9e77824 */ /* 0x000fe200078e0202 */
[----:B------:R-:W-:Y:S02]  /*3110*/  IADD3 R12, R111, R114, RZ ;  /* 0x000000726f0c7210 */ /* 0x000fe40007ffe0ff */
[----:B------:R-:W-:Y:S01]  /*3120*/  IADD3 R236, R235, R0, RZ ;  /* 0x00000000ebec7210 */ /* 0x000fe20007ffe0ff */
[----:B------:R-:W-:Y:S06]  /*3130*/  BRA.DIV ~URZ, `(.L_x_1662) ;  /* 0x00016ad27f007947 */ /* 0x000fec000b800000 */
[----:B-1----:R1:W2:Y:S02]  /*3140*/  SHFL.IDX PT, R4, R14, RZ, 0x181f ;  /* 0x00181fff0e047589 */ /* 0x0022a400000e0000 */
.L_x_1781:
[----:B------:R-:W-:Y:S05]  /*3150*/  BRA.DIV ~URZ, `(.L_x_1663) ;  /* 0x00016b227f007947 */ /* 0x000fea000b800000 */
[----:B------:R3:W4:Y:S02]  /*3160*/  SHFL.IDX PT, R0, R15, RZ, 0x181f ;  /* 0x00181fff0f007589 */ /* 0x00072400000e0000 */
.L_x_1782:
[----:B------:R-:W5:Y:S01]  /*3170*/  LDL R2, [R1+0x10] ;  /* 0x0000100001027983 */ /* 0x000f620000100800 */
[----:B------:R-:W-:Y:S01]  /*3180*/  BSSY B0, `(.L_x_1664) ;  /* 0x0000020000007945 */ /* 0x000fe20003800000 */
[----:B-----5:R-:W-:-:S05]  /*3190*/  IMAD R13, R2, c[0x0][0x2c4], RZ ;  /* 0x0000b100020d7a24 */ /* 0x020fca00078e02ff */
        /* <DEDUP_REMOVED lines=8> */
[----:B------:R-:W2:Y:S04]  /*3220*/  LDL R18, [R1+0x4c] ;  /* 0x00004c0001127983 */ /* 0x000ea80000100800 */
[----:B------:R-:W2:Y:S01]  /*3230*/  LDL R16, [R1+0x1c] ;  /* 0x00001c0001107983 */ /* 0x000ea20000100800 */
[----:B------:R-:W-:-:S02]  /*3240*/  P2R R5, PR, RZ, 0x8 ;  /* 0x00000008ff057803 */ /* 0x000fc40000000000 */
        /* <DEDUP_REMOVED lines=8> */
[----:B--2---:R-:W-:-:S04]  /*32d0*/  LEA R6, P0, R2, R0, 0x1 ;  /* 0x0000000002067211 */ /* 0x004fc800078008ff */
[----:B------:R-:W-:Y:S02]  /*32e0*/  LEA.HI.X R7, R2, R4, R3, 0x1, P0 ;  /* 0x0000000402077211 */ /* 0x000fe400000f0c03 */
[----:B------:R-:W-:-:S04]  /*32f0*/  LEA R2, P0, R17, R0, 0x1 ;  /* 0x0000000011027211 */ /* 0x000fc800078008ff */
[----:B------:R-:W-:Y:S02]  /*3300*/  LEA.HI.X R3, R17, R4, R18, 0x1, P0 ;  /* 0x0000000411037211 */ /* 0x000fe400000f0c12 */
[C---:B------:R-:W-:Y:S02]  /*3310*/  LOP3.LUT P3, RZ, R16.reuse, 0x4, RZ, 0xc0, !PT ;  /* 0x0000000410ff7812 */ /* 0x040fe4000786c0ff */
[C---:B------:R-:W-:Y:S02]  /*3320*/  LOP3.LUT P0, RZ, R16.reuse, 0x2, RZ, 0xc0, !PT ;  /* 0x0000000210ff7812 */ /* 0x040fe4000780c0ff */
[----:B------:R-:W-:-:S09]  /*3330*/  LOP3.LUT P1, RZ, R16, 0x1, RZ, 0xc0, !PT ;  /* 0x0000000110ff7812 */ /* 0x000fd2000782c0ff */
[----:B------:R3:W-:Y:S04]  /*3340*/  LDGSTS.E.BYPASS.LTC128B.128 [R219+0x14100], [R8.64], !P3 ;  /* 0x1410000008db7fae */ /* 0x0007e8000d901d46 */
[----:B------:R3:W-:Y:S04]  /*3350*/  LDGSTS.E.BYPASS.LTC128B.128 [R219+0x18100], [R6.64], !P0 ;  /* 0x1810000006db7fae */ /* 0x0007e8000c101d46 */
[----:B------:R3:W-:Y:S01]  /*3360*/  LDGSTS.E.BYPASS.LTC128B.128 [R219+0x1c100], [R2.64], !P1 ;  /* 0x1c10000002db7fae */ /* 0x0007e2000c901d46 */
[----:B------:R-:W-:-:S08]  /*3370*/  ISETP.NE.AND P3, PT, R5, RZ, PT ;  /* 0x000000ff0500720c */ /* 0x000fd00003f65270 */
.L_x_1665:
[----:B------:R-:W-:Y:S05]  /*3380*/  BSYNC B0 ;  /* 0x0000000000007941 */ /* 0x000fea0003800000 */
.L_x_1664:
[----:B------:R-:W-:Y:S05]  /*3390*/  BRA.DIV ~URZ, `(.L_x_1666) ;  /* 0x000169427f007947 */ /* 0x000fea000b800000 */
[----:B--2---:R2:W1:Y:S04]  /*33a0*/  SHFL.IDX PT, R4, R14, 0x1, 0x181f ;  /* 0x00381f000e047f89 */ /* 0x00446800000e0000 */
[----:B----4-:R2:W4:Y:S02]  /*33b0*/  SHFL.IDX PT, R0, R15, 0x1, 0x181f ;  /* 0x00381f000f007f89 */ /* 0x01052400000e0000 */
.L_x_1783:
[----:B---3--:R-:W-:Y:S01]  /*33c0*/  IADD3 R2, R12, 0x20, RZ ;  /* 0x000000200c027810 */ /* 0x008fe20007ffe0ff */
[----:B------:R-:W-:Y:S03]  /*33d0*/  BSSY B0, `(.L_x_1667) ;  /* 0x000001f000007945 */ /* 0x000fe60003800000 */
[----:B------:R-:W-:-:S13]  /*33e0*/  ISETP.GE.AND P0, PT, R2, R13, PT ;  /* 0x0000000d0200720c */ /* 0x000fda0003f06270 */
[----:B------:R-:W-:Y:S05]  /*33f0*/  @P0 BRA `(.L_x_1668) ;  /* 0x000001c000000947 */ /* 0x000fea0003800000 */
[----:B------:R-:W3:Y:S04]  /*3400*/  LDL.64 R8, [R1+0x20] ;  /* 0x0000200001087983 */ /* 0x000ee80000100a00 */
[----:B------:R-:W5:Y:S04]  /*3410*/  LDL R6, [R1+0x3c] ;  /* 0x00003c0001067983 */ /* 0x000f680000100800 */
[----:B--2---:R-:W2:Y:S04]  /*3420*/  LDL R7, [R1+0x54] ;  /* 0x0000540001077983 */ /* 0x004ea80000100800 */
[----:B----4-:R-:W4:Y:S04]  /*3430*/  LDL R3, [R1+0x38] ;  /* 0x0000380001037983 */ /* 0x010f280000100800 */
[----:B------:R-:W4:Y:S04]  /*3440*/  LDL R19, [R1+0x50] ;  /* 0x0000500001137983 */ /* 0x000f280000100800 */
[----:B------:R-:W4:Y:S04]  /*3450*/  LDL R17, [R1+0x40] ;  /* 0x0000400001117983 */ /* 0x000f280000100800 */
[----:B------:R-:W4:Y:S04]  /*3460*/  LDL R18, [R1+0x4c] ;  /* 0x00004c0001127983 */ /* 0x000f280000100800 */
[----:B------:R-:W4:Y:S01]  /*3470*/  LDL R16, [R1+0x1c] ;  /* 0x00001c0001107983 */ /* 0x000f220000100800 */
[----:B------:R-:W-:-:S02]  /*3480*/  P2R R5, PR, RZ, 0x8 ;  /* 0x00000008ff057803 */ /* 0x000fc40000000000 */
        /* <DEDUP_REMOVED lines=8> */
[----:B----4-:R-:W-:-:S04]  /*3510*/  LEA R6, P0, R3, R0, 0x1 ;  /* 0x0000000003067211 */ /* 0x010fc800078008ff */
        /* <DEDUP_REMOVED lines=10> */
.L_x_1668:
[----:B------:R-:W-:Y:S05]  /*35c0*/  BSYNC B0 ;  /* 0x0000000000007941 */ /* 0x000fea0003800000 */
.L_x_1667:
[----:B------:R-:W-:Y:S05]  /*35d0*/  BRA.DIV ~URZ, `(.L_x_1669) ;  /* 0x000167c27f007947 */ /* 0x000fea000b800000 */
[----:B-1----:R1:W3:Y:S02]  /*35e0*/  SHFL.IDX PT, R4, R14, 0x2, 0x181f ;  /* 0x00581f000e047f89 */ /* 0x0022e400000e0000 */
.L_x_1784:
[----:B------:R-:W-:Y:S05]  /*35f0*/  BRA.DIV ~URZ, `(.L_x_1670) ;  /* 0x000168127f007947 */ /* 0x000fea000b800000 */
[----:B----4-:R4:W1:Y:S02]  /*3600*/  SHFL.IDX PT, R0, R15, 0x2, 0x181f ;  /* 0x00581f000f007f89 */ /* 0x01086400000e0000 */
.L_x_1785:
[----:B------:R-:W-:Y:S01]  /*3610*/  IADD3 R2, R12, 0x40, RZ ;  /* 0x000000400c027810 */ /* 0x000fe20007ffe0ff */
        /* <DEDUP_REMOVED lines=9> */
[----:B------:R-:W3:Y:S04]  /*36b0*/  LDL R18, [R1+0x4c] ;  /* 0x00004c0001127983 */ /* 0x000ee80000100800 */
[----:B------:R-:W3:Y:S01]  /*36c0*/  LDL R16, [R1+0x1c] ;  /* 0x00001c0001107983 */ /* 0x000ee20000100800 */
[----:B------:R-:W-:-:S02]  /*36d0*/  P2R R5, PR, RZ, 0x8 ;  /* 0x00000008ff057803 */ /* 0x000fc40000000000 */
        /* <DEDUP_REMOVED lines=8> */
[----:B---3--:R-:W-:-:S04]  /*3760*/  LEA R6, P0, R3, R0, 0x1 ;  /* 0x0000000003067211 */ /* 0x008fc800078008ff */
        /* <DEDUP_REMOVED lines=10> */
.L_x_1672:
[----:B------:R-:W-:Y:S05]  /*3810*/  BSYNC B0 ;  /* 0x0000000000007941 */ /* 0x000fea0003800000 */
.L_x_1671:
[----:B------:R-:W-:Y:S05]  /*3820*/  BRA.DIV ~URZ, `(.L_x_1673) ;  /* 0x000166427f007947 */ /* 0x000fea000b800000 */
[----:B---3--:R3:W2:Y:S04]  /*3830*/  SHFL.IDX PT, R4, R14, 0x3, 0x181f ;  /* 0x00781f000e047f89 */ /* 0x0086a800000e0000 */
[----:B-1----:R3:W1:Y:S02]  /*3840*/  SHFL.IDX PT, R0, R15, 0x3, 0x181f ;  /* 0x00781f000f007f89 */ /* 0x00266400000e0000 */
.L_x_1786:
[----:B------:R-:W5:Y:S04]  /*3850*/  LDL.64 R8, [R1+0x20] ;  /* 0x0000200001087983 */ /* 0x000f680000100a00 */
[----:B---3--:R-:W3:Y:S04]  /*3860*/  LDL R6, [R1+0x3c] ;  /* 0x00003c0001067983 */ /* 0x008ee80000100800 */
[----:B----4-:R-:W4:Y:S04]  /*3870*/  LDL R7, [R1+0x54] ;  /* 0x0000540001077983 */ /* 0x010f280000100800 */
[----:B--2---:R-:W2:Y:S04]  /*3880*/  LDL R15, [R1+0x38] ;  /* 0x00003800010f7983 */ /* 0x004ea80000100800 */
[----:B------:R-:W2:Y:S04]  /*3890*/  LDL R16, [R1+0x50] ;  /* 0x0000500001107983 */ /* 0x000ea80000100800 */
[----:B------:R-:W2:Y:S04]  /*38a0*/  LDL R11, [R1+0x40] ;  /* 0x00004000010b7983 */ /* 0x000ea80000100800 */
[----:B------:R-:W2:Y:S04]  /*38b0*/  LDL R14, [R1+0x4c] ;  /* 0x00004c00010e7983 */ /* 0x000ea80000100800 */
[----:B------:R-:W2:Y:S04]  /*38c0*/  LDL R10, [R1+0x1c] ;  /* 0x00001c00010a7983 */ /* 0x000ea80000100800 */
[----:B------:R-:W2:Y:S01]  /*38d0*/  LDL R242, [R1+0xc] ;  /* 0x00000c0001f27983 */ /* 0x000ea20000100800 */
[----:B------:R-:W-:-:S04]  /*38e0*/  IADD3 R2, R12, 0x60, RZ ;  /* 0x000000600c027810 */ /* 0x000fc80007ffe0ff */
[----:B------:R-:W-:Y:S02]  /*38f0*/  ISETP.GE.AND P0, PT, R2, R13, PT ;  /* 0x0000000d0200720c */ /* 0x000fe40003f06270 */
[----:B------:R-:W-:Y:S01]  /*3900*/  P2R R5, PR, RZ, 0x8 ;  /* 0x00000008ff057803 */ /* 0x000fe20000000000 */
[----:B------:R-:W-:-:S10]  /*3910*/  IMAD.SHL.U32 R97, R96, 0x40, RZ ;  /* 0x0000004060617824 */ /* 0x000fd400078e00ff */
[----:B-1---5:R-:W-:-:S04]  /*3920*/  @!P0 LEA R2, P1, R8, R0, 0x1 ;  /* 0x0000000008028211 */ /* 0x022fc800078208ff */
[----:B------:R-:W-:Y:S02]  /*3930*/  @!P0 LEA.HI.X R3, R8, R4, R9, 0x1, P1 ;  /* 0x0000000408038211 */ /* 0x000fe400008f0c09 */
[----:B---3--:R-:W-:-:S03]  /*3940*/  @!P0 LEA R8, P1, R6, R0, 0x1 ;  /* 0x0000000006088211 */ /* 0x008fc600078208ff */
[----:B------:R-:W-:Y:S01]  /*3950*/  @!PT LDS RZ, [RZ] ;  /* 0x00000000fffff984 */ /* 0x000fe20000000800 */
[----:B------:R-:W-:Y:S01]  /*3960*/  @!PT LDS RZ, [RZ] ;  /* 0x00000000fffff984 */ /* 0x000fe20000000800 */
[----:B------:R-:W-:Y:S01]  /*3970*/  @!PT LDS RZ, [RZ] ;  /* 0x00000000fffff984 */ /* 0x000fe20000000800 */
[----:B------:R1:W-:Y:S01]  /*3980*/  @!P0 LDGSTS.E.BYPASS.LTC128B.128 [R219+0x13100], [R2.64], !P2 ;  /* 0x1310000002db8fae */ /* 0x0003e2000d101d46 */
[----:B----4-:R-:W-:Y:S02]  /*3990*/  @!P0 LEA.HI.X R9, R6, R4, R7, 0x1, P1 ;  /* 0x0000000406098211 */ /* 0x010fe400008f0c07 */
[----:B--2---:R-:W-:-:S04]  /*39a0*/  @!P0 LEA R6, P1, R15, R0, 0x1 ;  /* 0x000000000f068211 */ /* 0x004fc800078208ff */
[----:B------:R-:W-:Y:S02]  /*39b0*/  @!P0 LEA.HI.X R7, R15, R4, R16, 0x1, P1 ;  /* 0x000000040f078211 */ /* 0x000fe400008f0c10 */
[----:B-1----:R-:W-:-:S04]  /*39c0*/  @!P0 LEA R2, P1, R11, R0, 0x1 ;  /* 0x000000000b028211 */ /* 0x002fc800078208ff */
[----:B------:R-:W-:Y:S02]  /*39d0*/  @!P0 LEA.HI.X R3, R11, R4, R14, 0x1, P1 ;  /* 0x000000040b038211 */ /* 0x000fe400008f0c0e */
[----:B------:R-:W1:Y:S01]  /*39e0*/  S2R R11, SR_TID.X ;  /* 0x00000000000b7919 */ /* 0x000e620000002100 */
[C---:B------:R-:W-:Y:S02]  /*39f0*/  LOP3.LUT P3, RZ, R10.reuse, 0x4, RZ, 0xc0, !PT ;  /* 0x000000040aff7812 */ /* 0x040fe4000786c0ff */
[C---:B------:R-:W-:Y:S02]  /*3a00*/  LOP3.LUT P1, RZ, R10.reuse, 0x2, RZ, 0xc0, !PT ;  /* 0x000000020aff7812 */ /* 0x040fe4000782c0ff */
[----:B------:R-:W-:-:S09]  /*3a10*/  LOP3.LUT P2, RZ, R10, 0x1, RZ, 0xc0, !PT ;  /* 0x000000010aff7812 */ /* 0x000fd2000784c0ff */
[----:B------:R2:W-:Y:S04]  /*3a20*/  @!P0 LDGSTS.E.BYPASS.LTC128B.128 [R219+0x17100], [R8.64], !P3 ;  /* 0x1710000008db8fae */ /* 0x0005e8000d901d46 */
[----:B------:R3:W-:Y:S01]  /*3a30*/  @!P0 LDGSTS.E.BYPASS.LTC128B.128 [R219+0x1b100], [R6.64], !P1 ;  /* 0x1b10000006db8fae */ /* 0x0007e2000c901d46 */
[----:B------:R-:W-:Y:S02]  /*3a40*/  ISETP.NE.AND P3, PT, R5, RZ, PT ;  /* 0x000000ff0500720c */ /* 0x000fe40003f65270 */
[----:B-1----:R-:W-:Y:S01]  /*3a50*/  SHF.R.S32.HI R10, RZ, 0x1f, R11 ;  /* 0x0000001fff0a7819 */ /* 0x002fe2000001140b */
[----:B------:R1:W-:Y:S01]  /*3a60*/  @!P0 LDGSTS.E.BYPASS.LTC128B.128 [R219+0x1f100], [R2.64], !P2 ;  /* 0x1f10000002db8fae */ /* 0x0003e2000d101d46 */
[----:B------:R-:W-:Y:S02]  /*3a70*/  IMAD.WIDE.U32 R4, R96, c[0x0][0x1e0], RZ ;  /* 0x0000780060047a25 */ /* 0x000fe400078e00ff */
[----:B------:R-:W-:Y:S01]  /*3a80*/  LEA.HI R10, R10, R11, RZ, 0x3 ;  /* 0x0000000b0a0a7211 */ /* 0x000fe200078f18ff */
[----:B------:R-:W0:Y:S03]  /*3a90*/  LDGDEPBAR ;  /* 0x00000000000079af */ /* 0x000e260000000000 */
[----:B------:R-:W-:-:S02]  /*3aa0*/  SHF.R.S32.HI R10, RZ, 0x3, R10 ;  /* 0x00000003ff0a7819 */ /* 0x000fc4000001140a */
[----:B---3--:R-:W-:-:S05]  /*3ab0*/  SHF.R.S32.HI R7, RZ, 0x1f, R96 ;  /* 0x0000001fff077819 */ /* 0x008fca0000011460 */
[----:B------:R-:W-:-:S04]  /*3ac0*/  IMAD R0, R7, c[0x0][0x1e0], RZ ;  /* 0x0000780007007a24 */ /* 0x000fc800078e02ff */
[----:B-1----:R-:W-:Y:S01]  /*3ad0*/  IMAD R2, R96, c[0x0][0x1e4], R0 ;  /* 0x0000790060027a24 */ /* 0x002fe200078e0200 */
[----:B------:R-:W-:-:S03]  /*3ae0*/  LEA R0, P0, R4, R232, 0x6 ;  /* 0x000000e804007211 */ /* 0x000fc600078030ff */
[----:B------:R-:W-:Y:S01]  /*3af0*/  IMAD.IADD R3, R5, 0x1, R2 ;  /* 0x0000000105037824 */ /* 0x000fe200078e0202 */
[----:B------:R-:W-:-:S04]  /*3b00*/  IADD3 R2, -R97, R242, -R10 ;  /* 0x000000f261027210 */ /* 0x000fc80007ffe90a */
[----:B------:R-:W-:Y:S02]  /*3b10*/  LEA.HI.X R3, R4, R231, R3, 0x6, P0 ;  /* 0x000000e704037211 */ /* 0x000fe400000f3403 */
[----:B------:R-:W-:Y:S01]  /*3b20*/  ISETP.GE.AND P0, PT, R2, 0x21, PT ;  /* 0x000000210200780c */ /* 0x000fe20003f06270 */
[----:B------:R-:W-:-:S04]  /*3b30*/  IMAD.MOV.U32 R4, RZ, RZ, 0x20 ;  /* 0x00000020ff047424 */ /* 0x000fc800078e00ff */
[----:B--2---:R-:W-:-:S04]  /*3b40*/  IMAD.WIDE.U32 R8, R4, c[0x0][0x1e0], RZ ;  /* 0x0000780004087a25 */ /* 0x004fc800078e00ff */
[----:B------:R-:W-:Y:S01]  /*3b50*/  IMAD R4, R4, c[0x0][0x1e4], RZ ;  /* 0x0000790004047a24 */ /* 0x000fe200078e02ff */
[----:B------:R-:W-:Y:S01]  /*3b60*/  WARPSYNC 0xffffffff ;  /* 0xffffffff00007948 */ /* 0x000fe20003800000 */
[----:B------:R-:W-:Y:S02]  /*3b70*/  BAR.SYNC.DEFER_BLOCKING 0x0 ;  /* 0x0000000000007b1d */ /* 0x000fe40000010000 */
[----:B------:R-:W-:-:S04]  /*3b80*/  @P0 IADD3 R6, P1, R0, R8, RZ ;  /* 0x0000000800060210 */ /* 0x000fc80007f3e0ff */
[----:B------:R-:W-:Y:S02]  /*3b90*/  @P0 IADD3.X R8, R3, R9, R4, P1, !PT ;  /* 0x0000000903080210 */ /* 0x000fe40000ffe404 */
[----:B------:R-:W-:-:S13]  /*3ba0*/  ISETP.GE.AND P1, PT, R2, 0x1, PT ;  /* 0x000000010200780c */ /* 0x000fda0003f26270 */
        /* <DEDUP_REMOVED lines=19> */
[----:B------:R-:W-:Y:S01]  /*3ce0*/  LEA R0, P0, R4, R234, 0x6 ;  /* 0x000000ea04007211 */ /* 0x000fe200078030ff */
[----:B--2---:R-:W-:Y:S01]  /*3cf0*/  IMAD.IADD R3, R5, 0x1, R6 ;  /* 0x0000000105037824 */ /* 0x004fe200078e0206 */
[----:B------:R-:W-:-:S04]  /*3d00*/  DEPBAR.LE SB0, 0x1 ;  /* 0x000080400000791a */ /* 0x000fc80000000000 */
[----:B------:R-:W-:Y:S01]  /*3d10*/  LEA.HI.X R3, R4, R236, R3, 0x6, P0 ;  /* 0x000000ec04037211 */ /* 0x000fe200000f3403 */
[----:B------:R-:W-:-:S04]  /*3d20*/  DEPBAR.LE SB0, 0x0 ;  /* 0x000080000000791a */ /* 0x000fc80000000000 */
[C---:B------:R-:W-:Y:S01]  /*3d30*/  LEA R2, P0, R0.reuse, c[0x0][0x1f8], 0x1 ;  /* 0x00007e0000027a11 */ /* 0x040fe200078008ff */
[----:B------:R-:W-:Y:S01]  /*3d40*/  BAR.SYNC.DEFER_BLOCKING 0x0 ;  /* 0x0000000000007b1d */ /* 0x000fe20000010000 */
[----:B------:R-:W-:Y:S02]  /*3d50*/  IMAD.MOV.U32 R4, RZ, RZ, c[0x0][0x208] ;  /* 0x00008200ff047624 */ /* 0x000fe400078e00ff */
[----:B------:R-:W-:Y:S01]  /*3d60*/  LEA.HI.X R3, R0, c[0x0][0x1fc], R3, 0x1, P0 ;  /* 0x00007f0000037a11 */ /* 0x000fe200000f0c03 */
[----:B------:R-:W-:Y:S01]  /*3d70*/  IMAD.IADD R98, R242, 0x1, -R97 ;  /* 0x00000001f2627824 */ /* 0x000fe200078e0a61 */
[----:B------:R-:W-:Y:S01]  /*3d80*/  LOP3.LUT R0, R24, 0x1, RZ, 0xc0, !PT ;  /* 0x0000000118007812 */ /* 0x000fe200078ec0ff */
[----:B------:R-:W-:Y:S01]  /*3d90*/  IMAD.MOV.U32 R5, RZ, RZ, c[0x0][0x20c] ;  /* 0x00008300ff057624 */ /* 0x000fe200078e00ff */
[----:B------:R-:W-:Y:S02]  /*3da0*/  P2R R14, PR, RZ, 0x40 ;  /* 0x00000040ff0e7803 */ /* 0x000fe40000000000 */
[----:B------:R-:W-:Y:S01]  /*3db0*/  ISETP.NE.U32.AND P6, PT, R0, 0x1, PT ;  /* 0x000000010000780c */ /* 0x000fe20003fc5070 */
[----:B------:R-:W-:Y:S01]  /*3dc0*/  IMAD.IADD R0, R98, 0x1, -R10 ;  /* 0x0000000162007824 */ /* 0x000fe200078e0a0a */
[----:B------:R-:W-:-:S04]  /*3dd0*/  LEA R12, P0, R4, R2, 0x6 ;  /* 0x00000002040c7211 */ /* 0x000fc800078030ff */
        /* <DEDUP_REMOVED lines=21> */
[----:B------:R-:W-:Y:S02]  /*3f30*/  P2R R15, PR, RZ, 0x20 ;  /* 0x00000020ff0f7803 */ /* 0x000fe40000000000 */
[C---:B------:R-:W-:Y:S02]  /*3f40*/  ISETP.LT.OR P6, PT, R0.reuse, 0x21, P6 ;  /* 0x000000210000780c */ /* 0x040fe400037c1670 */
[----:B------:R-:W-:-:S07]  /*3f50*/  ISETP.LT.OR P2, PT, R0, 0x21, !P2 ;  /* 0x000000210000780c */ /* 0x000fce0005741670 */
[----:B------:R2:W-:Y:S01]  /*3f60*/  LDGSTS.E.BYPASS.LTC128B.128 [R219+0x4100], [R2.64+0x100], !P0 ;  /* 0x0410010002db7fae */ /* 0x0005e2000c101d46 */
[----:B------:R-:W-:-:S04]  /*3f70*/  LOP3.LUT P0, RZ, R24, 0x8, RZ, 0xc0, !PT ;  /* 0x0000000818ff7812 */ /* 0x000fc8000780c0ff */
[C---:B------:R-:W-:Y:S02]  /*3f80*/  ISETP.LT.OR P5, PT, R0.reuse, 0x1, !P0 ;  /* 0x000000010000780c */ /* 0x040fe400047a1670 */
[C---:B------:R-:W-:Y:S02]  /*3f90*/  ISETP.LT.OR P1, PT, R0.reuse, 0x21, !P1 ;  /* 0x000000210000780c */ /* 0x040fe40004f21670 */
[----:B------:R-:W-:Y:S01]  /*3fa0*/  ISETP.LT.OR P0, PT, R0, 0x21, !P0 ;  /* 0x000000210000780c */ /* 0x000fe20004701670 */
[C---:B-1----:R-:W-:Y:S08]  /*3fb0*/  HMMA.16816.F32 R24, R4.reuse, R20, RZ ;  /* 0x000000140418723c */ /* 0x042ff000000018ff */
[----:B------:R1:W-:Y:S01]  /*3fc0*/  LDGSTS.E.BYPASS.LTC128B.128 [R219+0x6100], [R2.64+0x180], !P5 ;  /* 0x0610018002db7fae */ /* 0x0003e2000e901d46 */
[----:B------:R-:W-:Y:S03]  /*3fd0*/  HMMA.16816.F32 R28, R4, R22, RZ ;  /* 0x00000016041c723c */ /* 0x000fe600000018ff */
[----:B------:R1:W-:Y:S01]  /*3fe0*/  LDGSTS.E.BYPASS.LTC128B.128 [R219+0x1100], [R12.64], !P6 ;  /* 0x011000000cdb7fae */ /* 0x0003e2000f101d46 */
[----:B------:R-:W-:-:S03]  /*3ff0*/  ISETP.NE.AND P5, PT, R15, RZ, PT ;  /* 0x000000ff0f00720c */ /* 0x000fc60003fa5270 */
[----:B------:R1:W-:Y:S01]  /*4000*/  LDGSTS.E.BYPASS.LTC128B.128 [R219+0x3100], [R12.64+0x80], !P2 ;  /* 0x031000800cdb7fae */ /* 0x0003e2000d101d46 */
[C---:B--2---:R-:W-:Y:S01]  /*4010*/  HMMA.16816.F32 R20, R4.reuse, R16, RZ ;  /* 0x000000100414723c */ /* 0x044fe200000018ff */
[----:B------:R-:W-:Y:S02]  /*4020*/  ISETP.NE.AND P6, PT, R14, RZ, PT ;  /* 0x000000ff0e00720c */ /* 0x000fe40003fc5270 */
        /* <DEDUP_REMOVED lines=17> */
[----:B------:R-:W-:Y:S07]  /*4140*/  LDSM.16.M88.4 R48, [R195+0x1800] ;  /* 0x00180000c330783b */ /* 0x000fee0000000200 */
[C---:B------:R-:W-:Y:S01]  /*4150*/  HMMA.16816.F32 R32, R8.reuse, R60, R20 ;  /* 0x0000003c0820723c */ /* 0x040fe20000001814 */
[----:B------:R-:W2:Y:S07]  /*4160*/  LDSM.16.M88.4 R20, [R198+0x1800] ;  /* 0x00180000c614783b */ /* 0x000eae0000000200 */
        /* <DEDUP_REMOVED lines=162> */
[----:B------:R-:W2:Y:S07]  /*4b90*/  LDSM.16.M88.4 R60, [R204] ;  /* 0x00000000cc3c783b */ /* 0x000eae0000000200 */
[----:B------:R-:W-:Y:S01]  /*4ba0*/  HMMA.16816.F32 R64, R16, R72, R88 ;  /* 0x000000481040723c */ /* 0x000fe20000001858 */
[----:B------:R4:W1:Y:S07]  /*4bb0*/  MUFU.TANH R72, R0 ;  /* 0x0000000000487308 */ /* 0x00086e0000002400 */
[----:B---3--:R-:W-:Y:S01]  /*4bc0*/  HMMA.16816.F32 R36, R4, R52, R36 ;  /* 0x000000340424723c */ /* 0x008fe20000001824 */
[----:B----4-:R-:W-:-:S04]  /*4bd0*/  FMUL.FTZ R0, R50, c[0x0][0x320] ;  /* 0x0000c80032007a20 */ /* 0x010fc80000410000 */
[----:B------:R3:W4:Y:S03]  /*4be0*/  MUFU.TANH R77, R0 ;  /* 0x00000000004d7308 */ /* 0x0007260000002400 */
[----:B------:R-:W-:Y:S01]  /*4bf0*/  HMMA.16816.F32 R40, R12, R70, R44 ;  /* 0x000000460c28723c */ /* 0x000fe2000000182c */
[----:B------:R-:W-:Y:S01]  /*4c00*/  LDSM.16.M88.4 R44, [R198+0x7800] ;  /* 0x00780000c62c783b */ /* 0x000fe20000000200 */
[----:B---3--:R-:W-:-:S03]  /*4c10*/  FMUL.FTZ R0, R51, c[0x0][0x320] ;  /* 0x0000c80033007a20 */ /* 0x008fc60000410000 */
[----:B------:R-:W3:Y:S01]  /*4c20*/  LDSM.16.M88.4 R48, [R195+0x7000] ;  /* 0x00700000c330783b */ /* 0x000ee20000000200 */
        /* <DEDUP_REMOVED lines=19> */
[----:B-1----:R-:W-:-:S06]  /*4d60*/  FMUL.FTZ R0, R38, c[0x0][0x320] ;  /* 0x0000c80026007a20 */ /* 0x002fcc0000410000 */
[----:B------:R1:W1:Y:S01]  /*4d70*/  MUFU.TANH R53, R0 ;  /* 0x0000000000357308 */ /* 0x0002620000002400 */
        /* <DEDUP_REMOVED lines=55> */
[----:B------:R-:W-:Y:S02]  /*50f0*/  IMAD.MOV.U32 R5, RZ, RZ, c[0x0][0x1e0] ;  /* 0x00007800ff057624 */ /* 0x000fe400078e00ff */
[----:B------:R-:W-:Y:S01]  /*5100*/  IMAD.MOV.U32 R6, RZ, RZ, c[0x0][0x1e4] ;  /* 0x00007900ff067624 */ /* 0x000fe200078e00ff */
[----:B------:R-:W-:-:S05]  /*5110*/  SHF.R.S32.HI R2, RZ, 0x1f, R0 ;  /* 0x0000001fff027819 */ /* 0x000fca0000011400 */
[----:B------:R-:W-:Y:S02]  /*5120*/  IMAD R4, R2, c[0x0][0x1e0], RZ ;  /* 0x0000780002047a24 */ /* 0x000fe400078e02ff */
[----:B------:R-:W-:-:S04]  /*5130*/  IMAD.WIDE.U32 R2, R0, c[0x0][0x1e0], RZ ;  /* 0x0000780000027a25 */ /* 0x000fc800078e00ff */
[----:B------:R-:W-:Y:S01]  /*5140*/  IMAD R4, R0, c[0x0][0x1e4], R4 ;  /* 0x0000790000047a24 */ /* 0x000fe200078e0204 */
[----:B------:R-:W-:-:S03]  /*5150*/  LEA R0, P0, R2, R232, 0x6 ;  /* 0x000000e802007211 */ /* 0x000fc600078030ff */
[----:B------:R-:W-:-:S05]  /*5160*/  IMAD.IADD R3, R3, 0x1, R4 ;  /* 0x0000000103037824 */ /* 0x000fca00078e0204 */
[----:B------:R-:W-:Y:S02]  /*5170*/  LEA.HI.X R3, R2, R231, R3, 0x6, P0 ;  /* 0x000000e702037211 */ /* 0x000fe400000f3403 */
[----:B------:R-:W-:-:S04]  /*5180*/  LEA R2, P0, R0, c[0x0][0x1c8], 0x1 ;  /* 0x0000720000027a11 */ /* 0x000fc800078008ff */
[----:B------:R-:W-:Y:S02]  /*5190*/  LEA.HI.X R3, R0, c[0x0][0x1cc], R3, 0x1, P0 ;  /* 0x0000730000037a11 */ /* 0x000fe400000f0c03 */
[----:B------:R-:W-:-:S03]  /*51a0*/  LEA R4, P0, R5, R2, 0x6 ;  /* 0x0000000205047211 */ /* 0x000fc600078030ff */
[----:B------:R-:W-:Y:S01]  /*51b0*/  @!PT LDS RZ, [RZ] ;  /* 0x00000000fffff984 */ /* 0x000fe20000000800 */
[----:B------:R-:W-:Y:S01]  /*51c0*/  @!PT LDS RZ, [RZ] ;  /* 0x00000000fffff984 */ /* 0x000fe20000000800 */
[----:B------:R-:W-:Y:S01]  /*51d0*/  @!PT LDS RZ, [RZ] ;  /* 0x00000000fffff984 */ /* 0x000fe20000000800 */
[----:B------:R1:W-:Y:S01]  /*51e0*/  LDGSTS.E.BYPASS.LTC128B.128 [R219+0x8100], [R2.64], !P6 ;  /* 0x0810000002db7fae */ /* 0x0003e2000f101d46 */
[----:B------:R-:W-:-:S03]  /*51f0*/  LEA.HI.X R5, R5, R3, R6, 0x6, P0 ;  /* 0x0000000305057211 */ /* 0x000fc600000f3406 */
[----:B------:R1:W-:Y:S04]  /*5200*/  LDGSTS.E.BYPASS.LTC128B.128 [R219+0xa100], [R2.64+0x80], !P5 ;  /* 0x0a10008002db7fae */ /* 0x0003e8000e901d46 */
[----:B------:R1:W-:Y:S04]  /*5210*/  LDGSTS.E.BYPASS.LTC128B.128 [R219+0xc100], [R2.64+0x100], !P4 ;  /* 0x0c10010002db7fae */ /* 0x0003e8000e101d46 */
[----:B------:R1:W-:Y:S04]  /*5220*/  LDGSTS.E.BYPASS.LTC128B.128 [R219+0xe100], [R2.64+0x180], !P3 ;  /* 0x0e10018002db7fae */ /* 0x0003e8000d901d46 */
[----:B------:R1:W-:Y:S04]  /*5230*/  LDGSTS.E.BYPASS.LTC128B.128 [R219+0x9100], [R4.64], !P6 ;  /* 0x0910000004db7fae */ /* 0x0003e8000f101d46 */
[----:B------:R1:W-:Y:S04]  /*5240*/  LDGSTS.E.BYPASS.LTC128B.128 [R219+0xb100], [R4.64+0x80], !P5 ;  /* 0x0b10008004db7fae */ /* 0x0003e8000e901d46 */
[----:B------:R1:W-:Y:S04]  /*5250*/  LDGSTS.E.BYPASS.LTC128B.128 [R219+0xd100], [R4.64+0x100], !P4 ;  /* 0x0d10010004db7fae */ /* 0x0003e8000e101d46 */
[----:B------:R1:W-:Y:S02]  /*5260*/  LDGSTS.E.BYPASS.LTC128B.128 [R219+0xf100], [R4.64+0x180], !P3 ;  /* 0x0f10018004db7fae */ /* 0x0003e4000d901d46 */
.L_x_1675:
[----:B--234-:R-:W-:Y:S05]  /*5270*/  BSYNC B0 ;  /* 0x0000000000007941 */ /* 0x01cfea0003800000 */
.L_x_1674:
[----:B-1----:R-:W2:Y:S01]  /*5280*/  LDL R0, [R1+0x44] ;  /* 0x0000440001007983 */ /* 0x002ea20000100800 */
[----:B------:R-:W-:-:S03]  /*5290*/  IMAD.MOV.U32 R2, RZ, RZ, c[0x0][0x2c4] ;  /* 0x0000b100ff027624 */ /* 0x000fc600078e00ff */
[----:B------:R-:W2:Y:S04]  /*52a0*/  LDL R125, [R1+0x18] ;  /* 0x00001800017d7983 */ /* 0x000ea80000100800 */
[----:B------:R-:W3:Y:S04]  /*52b0*/  LDL R14, [R1+0x4] ;  /* 0x00000400010e7983 */ /* 0x000ee80000100800 */
[----:B------:R-:W3:Y:S01]  /*52c0*/  LDL R243, [R1+0x10] ;  /* 0x0000100001f37983 */ /* 0x000ee20000100800 */
[----:B------:R-:W-:Y:S01]  /*52d0*/  ISETP.NE.AND P0, PT, R2, 0x1, PT ;  /* 0x000000010200780c */ /* 0x000fe20003f05270 */
[----:B------:R-:W-:Y:S01]  /*52e0*/  IMAD.MOV.U32 R8, RZ, RZ, c[0x0][0x32c] ;  /* 0x0000cb00ff087624 */ /* 0x000fe200078e00ff */
[----:B------:R-:W-:Y:S01]  /*52f0*/  ULDC UR4, c[0x0][0x324] ;  /* 0x0000c90000047ab9 */ /* 0x000fe20000000800 */
[----:B------:R-:W0:Y:S03]  /*5300*/  LDGDEPBAR ;  /* 0x00000000000079af */ /* 0x000e260000000000 */
[----:B------:R-:W-:Y:S01]  /*5310*/  ISETP.GE.AND P2, PT, R8, 0x1, PT ;  /* 0x000000010800780c */ /* 0x000fe20003f46270 */
[----:B------:R-:W-:Y:S01]  /*5320*/  ULOP3.LUT UR4, URZ, UR4, URZ, 0x33, !UPT ;  /* 0x000000043f047292 */ /* 0x000fe2000f8e333f */
[----:B--2---:R-:W-:-:S05]  /*5330*/  IMAD.IADD R0, R0, 0x1, R125 ;  /* 0x0000000100007824 */ /* 0x004fca00078e027d */
[----:B------:R-:W-:-:S04]  /*5340*/  @P0 IMAD.HI.U32 R2, R0, c[0x0][0x2c8], RZ ;  /* 0x0000b20000020a27 */ /* 0x000fc800078e00ff */
[----:B------:R-:W-:Y:S01]  /*5350*/  IMAD.MOV.U32 R4, RZ, RZ, R0 ;  /* 0x000000ffff047224 */ /* 0x000fe200078e0000 */
[----:B------:R-:W-:-:S05]  /*5360*/  @P0 SHF.R.U32.HI R4, RZ, c[0x0][0x2cc], R2 ;  /* 0x0000b300ff040a19 */ /* 0x000fca0000011602 */
[----:B------:R-:W1:Y:S01]  /*5370*/  SHFL.IDX PT, R3, R4, RZ, 0x1c1f ;  /* 0x001c1fff04037589 */ /* 0x000e6200000e0000 */
[----:B------:R-:W-:-:S04]  /*5380*/  IADD3 R0, R242, 0x1, -R97 ;  /* 0x00000001f2007810 */ /* 0x000fc80007ffe861 */
[----:B---3--:R-:W-:-:S04]  /*5390*/  IADD3 R0, -R243, R0, -R14 ;  /* 0x00000000f3007210 */ /* 0x008fc80007ffe90e */
[----:B------:R-:W-:Y:S01]  /*53a0*/  IADD3 R5, R0, c[0x0][0x328], RZ ;  /* 0x0000ca0000057a10 */ /* 0x000fe20007ffe0ff */
[----:B------:R-:W-:Y:S01]  /*53b0*/  IMAD.IADD R7, R98, 0x1, -R14 ;  /* 0x0000000162077824 */ /* 0x000fe200078e0a0e */
[----:B------:R-:W-:-:S03]  /*53c0*/  IADD3 R6, R0, UR4, RZ ;  /* 0x0000000400067c10 */ /* 0x000fc6000fffe0ff */
[--C-:B-1----:R-:W-:Y:S02]  /*53d0*/  IMAD.IADD R2, R5, 0x1, R3.reuse ;  /* 0x0000000105027824 */ /* 0x102fe400078e0203 */
[----:B------:R-:W-:-:S03]  /*53e0*/  IMAD.IADD R0, R6, 0x1, R3 ;  /* 0x0000000106007824 */ /* 0x000fc600078e0203 */
        /* <DEDUP_REMOVED lines=13> */
.L_x_1678:
[----:B------:R-:W-:-:S04]  /*54c0*/  MOV R8, c[0x0][0x32c] ;  /* 0x0000cb0000087a02 */ /* 0x000fc80000000f00 */
[----:B------:R-:W-:-:S13]  /*54d0*/  ISETP.NE.AND P0, PT, R8, 0x1, PT ;  /* 0x000000010800780c */ /* 0x000fda0003f05270 */
[----:B------:R-:W-:-:S05]  /*54e0*/  @P0 IMAD.HI.U32 R8, R3, c[0x0][0x330], RZ ;  /* 0x0000cc0003080a27 */ /* 0x000fca00078e00ff */
[----:B------:R-:W-:Y:S02]  /*54f0*/  @P0 SHF.R.U32.HI R3, RZ, c[0x0][0x334], R8 ;  /* 0x0000cd00ff030a19 */ /* 0x000fe40000011608 */
.L_x_1679:
[----:B------:R-:W-:Y:S05]  /*5500*/  BSYNC B0 ;  /* 0x0000000000007941 */ /* 0x000fea0003800000 */
.L_x_1677:
[----:B------:R-:W-:-:S04]  /*5510*/  IMAD R3, R3, c[0x0][0x32c], -R97 ;  /* 0x0000cb0003037a24 */ /* 0x000fc800078e0a61 */
[----:B------:R-:W-:-:S05]  /*5520*/  IMAD.IADD R3, R3, 0x1, -R14 ;  /* 0x0000000103037824 */ /* 0x000fca00078e0a0e */
[----:B------:R-:W-:Y:S02]  /*5530*/  IADD3 R8, R3, c[0x0][0x32c], RZ ;  /* 0x0000cb0003087a10 */ /* 0x000fe40007ffe0ff */
[----:B------:R-:W-:Y:S02]  /*5540*/  IMNMX R0, R0, R3, !PT ;  /* 0x0000000300007217 */ /* 0x000fe40007800200 */
[----:B------:R-:W-:Y:S02]  /*5550*/  IMNMX R2, R2, R8, PT ;  /* 0x0000000802027217 */ /* 0x000fe40003800200 */
.L_x_1676:
[----:B------:R-:W-:Y:S01]  /*5560*/  ISETP.GT.AND P1, PT, R238, RZ, PT ;  /* 0x000000ffee00720c */ /* 0x000fe20003f24270 */
        /* <DEDUP_REMOVED lines=64> */
.L_x_1682:
[----:B------:R-:W-:-:S04]  /*5970*/  MOV R4, c[0x0][0x32c] ;  /* 0x0000cb0000047a02 */ /* 0x000fc80000000f00 */
[----:B------:R-:W-:-:S13]  /*5980*/  ISETP.NE.AND P0, PT, R4, 0x1, PT ;  /* 0x000000010400780c */ /* 0x000fda0003f05270 */
[----:B------:R-:W-:-:S05]  /*5990*/  @P0 IMAD.HI.U32 R4, R3, c[0x0][0x330], RZ ;  /* 0x0000cc0003040a27 */ /* 0x000fca00078e00ff */
[----:B------:R-:W-:Y:S02]  /*59a0*/  @P0 SHF.R.U32.HI R3, RZ, c[0x0][0x334], R4 ;  /* 0x0000cd00ff030a19 */ /* 0x000fe40000011604 */
.L_x_1683:
[----:B------:R-:W-:Y:S05]  /*59b0*/  BSYNC B0 ;  /* 0x0000000000007941 */ /* 0x000fea0003800000 */
.L_x_1681:
[----:B------:R-:W-:-:S04]  /*59c0*/  IMAD R3, R3, c[0x0][0x32c], -R97 ;  /* 0x0000cb0003037a24 */ /* 0x000fc800078e0a61 */
[----:B------:R-:W-:-:S05]  /*59d0*/  IMAD.IADD R3, R3, 0x1, -R14 ;  /* 0x0000000103037824 */ /* 0x000fca00078e0a0e */
[----:B------:R-:W-:Y:S02]  /*59e0*/  IADD3 R4, R3, c[0x0][0x32c], RZ ;  /* 0x0000cb0003047a10 */ /* 0x000fe40007ffe0ff */
[----:B------:R-:W-:Y:S02]  /*59f0*/  IMNMX R0, R0, R3, !PT ;  /* 0x0000000300007217 */ /* 0x000fe40007800200 */
[----:B------:R-:W-:Y:S02]  /*5a00*/  IMNMX R2, R2, R4, PT ;  /* 0x0000000402027217 */ /* 0x000fe40003800200 */
.L_x_1680:
[----:B------:R-:W-:Y:S01]  /*5a10*/  ISETP.GT.AND P0, PT, R0, RZ, P1 ;  /* 0x000000ff0000720c */ /* 0x000fe20000f04270 */
[----:B------:R-:W-:Y:S01]  /*5a20*/  LDSM.16.MT88.4 R36, [R193+0x800] ;  /* 0x00080000c124783b */ /* 0x000fe20000004200 */
[----:B------:R-:W-:Y:S02]  /*5a30*/  FMNMX.FTZ R3, R8, R9, !PT ;  /* 0x0000000908037209 */ /* 0x000fe40007810000 */
[----:B------:R-:W-:Y:S01]  /*5a40*/  ISETP.LT.OR P0, PT, R2, 0x1, P0 ;  /* 0x000000010200780c */ /* 0x000fe20000701670 */
[----:B------:R-:W-:Y:S01]  /*5a50*/  LDSM.16.MT88.4 R48, [R197] ;  /* 0x00000000c530783b */ /* 0x000fe20000004200 */
[----:B------:R-:W-:-:S02]  /*5a60*/  FMNMX.FTZ R3, R11, R3, !PT ;  /* 0x000000030b037209 */ /* 0x000fc40007810000 */
[----:B------:R-:W-:Y:S01]  /*5a70*/  FSEL R6, R77, -INF , !P0 ;  /* 0xff8000004d067808 */ /* 0x000fe20004000000 */
[----:B------:R-:W-:Y:S01]  /*5a80*/  LDSM.16.MT88.4 R60, [R193+0x2000] ;  /* 0x00200000c13c783b */ /* 0x000fe20000004200 */
[----:B------:R-:W-:Y:S02]  /*5a90*/  ISETP.GT.AND P0, PT, R0, 0x1, P1 ;  /* 0x000000010000780c */ /* 0x000fe40000f04270 */
[----:B------:R-:W-:Y:S01]  /*5aa0*/  FMNMX.FTZ R3, R13, R3, !PT ;  /* 0x000000030d037209 */ /* 0x000fe20007810000 */
[----:B------:R-:W-:Y:S01]  /*5ab0*/  LDSM.16.MT88.4 R76, [R197+0x2000] ;  /* 0x00200000c54c783b */ /* 0x000fe20000004200 */
[----:B------:R-:W-:Y:S02]  /*5ac0*/  ISETP.LT.OR P0, PT, R2, 0x2, P0 ;  /* 0x000000020200780c */ /* 0x000fe40000701670 */
[----:B------:R-:W-:Y:S02]  /*5ad0*/  FMNMX.FTZ R3, R15, R3, !PT ;  /* 0x000000030f037209 */ /* 0x000fe40007810000 */
[----:B------:R-:W-:-:S02]  /*5ae0*/  FSEL R7, R73, -INF , !P0 ;  /* 0xff80000049077808 */ /* 0x000fc40004000000 */
[----:B------:R-:W-:Y:S01]  /*5af0*/  ISETP.GT.AND P0, PT, R0, 0x8, P1 ;  /* 0x000000080000780c */ /* 0x000fe20000f04270 */
[----:B------:R-:W-:Y:S01]  /*5b00*/  LDSM.16.MT88.4 R72, [R197+0x800] ;  /* 0x00080000c548783b */ /* 0x000fe20000004200 */
[----:B------:R-:W-:Y:S02]  /*5b10*/  FMNMX.FTZ R3, R22, R3, !PT ;  /* 0x0000000316037209 */ /* 0x000fe40007810000 */
[----:B------:R-:W-:Y:S02]  /*5b20*/  ISETP.LT.OR P0, PT, R2, 0x9, P0 ;  /* 0x000000090200780c */ /* 0x000fe40000701670 */
[----:B------:R-:W-:Y:S02]  /*5b30*/  FMNMX.FTZ R3, R23, R3, !PT ;  /* 0x0000000317037209 */ /* 0x000fe40007810000 */
[----:B------:R-:W-:Y:S02]  /*5b40*/  FSEL R10, R70, -INF , !P0 ;  /* 0xff800000460a7808 */ /* 0x000fe40004000000 */
[----:B------:R-:W-:Y:S01]  /*5b50*/  ISETP.GT.AND P0, PT, R0, 0x9, P1 ;  /* 0x000000090000780c */ /* 0x000fe20000f04270 */
[----:B------:R-:W-:Y:S01]  /*5b60*/  LDSM.16.MT88.4 R68, [R194+0x2000] ;  /* 0x00200000c244783b */ /* 0x000fe20000004200 */
[----:B------:R-:W-:-:S02]  /*5b70*/  FMNMX.FTZ R3, R24, R3, !PT ;  /* 0x0000000318037209 */ /* 0x000fc40007810000 */
[----:B------:R-:W-:Y:S02]  /*5b80*/  ISETP.LT.OR P0, PT, R2, 0xa, P0 ;  /* 0x0000000a0200780c */ /* 0x000fe40000701670 */
[----:B------:R-:W-:Y:S02]  /*5b90*/  FMNMX.FTZ R3, R106, R3, !PT ;  /* 0x000000036a037209 */ /* 0x000fe40007810000 */
[----:B------:R-:W-:Y:S02]  /*5ba0*/  FSEL R14, R56, -INF , !P0 ;  /* 0xff800000380e7808 */ /* 0x000fe40004000000 */
[----:B------:R-:W-:Y:S01]  /*5bb0*/  ISETP.GT.AND P0, PT, R0, 0x10, P1 ;  /* 0x000000100000780c */ /* 0x000fe20000f04270 */
[----:B------:R-:W-:Y:S01]  /*5bc0*/  LDSM.16.MT88.4 R56, [R197+0x2800] ;  /* 0x00280000c538783b */ /* 0x000fe20000004200 */
[----:B------:R-:W-:Y:S02]  /*5bd0*/  FMNMX.FTZ R4, R6, R7, !PT ;  /* 0x0000000706047209 */ /* 0x000fe40007810000 */
[----:B------:R-:W-:-:S02]  /*5be0*/  ISETP.LT.OR P0, PT, R2, 0x11, P0 ;  /* 0x000000110200780c */ /* 0x000fc40000701670 */
[----:B------:R-:W-:Y:S02]  /*5bf0*/  FMNMX.FTZ R3, R105, R3, !PT ;  /* 0x0000000369037209 */ /* 0x000fe40007810000 */
[----:B------:R-:W-:Y:S02]  /*5c00*/  FSEL R20, R53, -INF , !P0 ;  /* 0xff80000035147808 */ /* 0x000fe40004000000 */
[----:B------:R-:W-:Y:S02]  /*5c10*/  ISETP.GT.AND P0, PT, R0, 0x11, P1 ;  /* 0x000000110000780c */ /* 0x000fe40000f04270 */
[----:B------:R-:W-:Y:S02]  /*5c20*/  FMNMX.FTZ R4, R10, R4, !PT ;  /* 0x000000040a047209 */ /* 0x000fe40007810000 */
[----:B------:R-:W-:Y:S02]  /*5c30*/  ISETP.LT.OR P0, PT, R2, 0x12, P0 ;  /* 0x000000120200780c */ /* 0x000fe40000701670 */
[----:B------:R-:W-:-:S02]  /*5c40*/  FMNMX.FTZ R3, R104, R3, !PT ;  /* 0x0000000368037209 */ /* 0x000fc40007810000 */
[----:B------:R-:W-:Y:S02]  /*5c50*/  FSEL R21, R43, -INF , !P0 ;  /* 0xff8000002b157808 */ /* 0x000fe40004000000 */
[----:B------:R-:W-:Y:S02]  /*5c60*/  ISETP.GT.AND P0, PT, R0, 0x18, P1 ;  /* 0x000000180000780c */ /* 0x000fe40000f04270 */
[----:B------:R-:W-:Y:S02]  /*5c70*/  FMNMX.FTZ R4, R14, R4, !PT ;  /* 0x000000040e047209 */ /* 0x000fe40007810000 */
[----:B------:R-:W-:Y:S02]  /*5c80*/  ISETP.LT.OR P0, PT, R2, 0x19, P0 ;  /* 0x000000190200780c */ /* 0x000fe40000701670 */
[----:B------:R-:W-:Y:S02]  /*5c90*/  FMNMX.FTZ R3, R103, R3, !PT ;  /* 0x0000000367037209 */ /* 0x000fe40007810000 */
[----:B------:R-:W-:-:S02]  /*5ca0*/  FSEL R52, R42, -INF , !P0 ;  /* 0xff8000002a347808 */ /* 0x000fc40004000000 */
[----:B------:R-:W-:Y:S02]  /*5cb0*/  ISETP.GT.AND P0, PT, R0, 0x19, P1 ;  /* 0x000000190000780c */ /* 0x000fe40000f04270 */
[----:B------:R-:W-:Y:S02]  /*5cc0*/  FMNMX.FTZ R4, R20, R4, !PT ;  /* 0x0000000414047209 */ /* 0x000fe40007810000 */
[----:B------:R-:W-:Y:S02]  /*5cd0*/  ISETP.LT.OR P0, PT, R2, 0x1a, P0 ;  /* 0x0000001a0200780c */ /* 0x000fe40000701670 */
[----:B------:R-:W-:Y:S02]  /*5ce0*/  FMNMX.FTZ R3, R107, R3, !PT ;  /* 0x000000036b037209 */ /* 0x000fe40007810000 */
[----:B------:R-:W-:Y:S02]  /*5cf0*/  FSEL R53, R40, -INF , !P0 ;  /* 0xff80000028357808 */ /* 0x000fe40004000000 */
[----:B------:R-:W-:-:S02]  /*5d00*/  ISETP.GT.AND P0, PT, R0, 0x20, P1 ;  /* 0x000000200000780c */ /* 0x000fc40000f04270 */
[----:B------:R-:W-:Y:S02]  /*5d10*/  FMNMX.FTZ R4, R21, R4, !PT ;  /* 0x0000000415047209 */ /* 0x000fe40007810000 */
[----:B------:R-:W-:Y:S02]  /*5d20*/  ISETP.LT.OR P0, PT, R2, 0x21, P0 ;  /* 0x000000210200780c */ /* 0x000fe40000701670 */
[----:B------:R-:W-:Y:S02]  /*5d30*/  FMNMX.FTZ R3, R109, R3, !PT ;  /* 0x000000036d037209 */ /* 0x000fe40007810000 */
[----:B------:R-:W-:Y:S02]  /*5d40*/  FSEL R83, R33, -INF , !P0 ;  /* 0xff80000021537808 */ /* 0x000fe40004000000 */
[----:B------:R-:W-:Y:S02]  /*5d50*/  ISETP.GT.AND P0, PT, R0, 0x21, P1 ;  /* 0x000000210000780c */ /* 0x000fe40000f04270 */
        /* <DEDUP_REMOVED lines=10> */
[----:B------:R-:W-:Y:S01]  /*5e00*/  ISETP.GT.AND P0, PT, R0, 0x29, P1 ;  /* 0x000000290000780c */ /* 0x000fe20000f04270 */
[----:B------:R-:W1:Y:S01]  /*5e10*/  SHFL.BFLY PT, R5, R3, 0x2, 0x1f ;  /* 0x0c401f0003057f89 */ /* 0x000e6200000e0000 */
        /* <DEDUP_REMOVED lines=9> */
[----:B------:R-:W-:-:S04]  /*5eb0*/  ISETP.GT.AND P0, PT, R0, 0x31, P1 ;  /* 0x000000310000780c */ /* 0x000fc80000f04270 */
[----:B------:R-:W-:-:S04]  /*5ec0*/  ISETP.LT.OR P0, PT, R2, 0x32, P0 ;  /* 0x000000320200780c */ /* 0x000fc80000701670 */
[----:B------:R-:W-:Y:S02]  /*5ed0*/  FSEL R100, R19, -INF , !P0 ;  /* 0xff80000013647808 */ /* 0x000fe40004000000 */
[----:B------:R-:W-:-:S04]  /*5ee0*/  ISETP.GT.AND P0, PT, R0, 0x38, P1 ;  /* 0x000000380000780c */ /* 0x000fc80000f04270 */
[----:B------:R-:W-:-:S04]  /*5ef0*/  ISETP.LT.OR P0, PT, R2, 0x39, P0 ;  /* 0x000000390200780c */ /* 0x000fc80000701670 */
[----:B------:R-:W-:Y:S02]  /*5f00*/  FSEL R87, R18, -INF , !P0 ;  /* 0xff80000012577808 */ /* 0x000fe40004000000 */
[----:B------:R-:W-:Y:S01]  /*5f10*/  ISETP.GT.AND P0, PT, R0, 0x39, P1 ;  /* 0x000000390000780c */ /* 0x000fe20000f04270 */
[----:B------:R-:W-:Y:S01]  /*5f20*/  LDSM.16.MT88.4 R16, [R193] ;  /* 0x00000000c110783b */ /* 0x000fe20000004200 */
[----:B------:R-:W-:Y:S02]  /*5f30*/  FMNMX.FTZ R0, R101, R4, !PT ;  /* 0x0000000465007209 */ /* 0x000fe40007810000 */
[----:B------:R-:W-:Y:S02]  /*5f40*/  ISETP.LT.OR P0, PT, R2, 0x3a, P0 ;  /* 0x0000003a0200780c */ /* 0x000fe40000701670 */
[----:B------:R-:W-:Y:S02]  /*5f50*/  FMNMX.FTZ R0, R100, R0, !PT ;  /* 0x0000000064007209 */ /* 0x000fe40007810000 */
[----:B------:R-:W-:-:S02]  /*5f60*/  FSEL R82, R29, -INF , !P0 ;  /* 0xff8000001d527808 */ /* 0x000fc40004000000 */
[----:B------:R-:W-:Y:S01]  /*5f70*/  FMNMX.FTZ R2, R87, R0, !PT ;  /* 0x0000000057027209 */ /* 0x000fe20007810000 */
[----:B------:R-:W-:Y:S01]  /*5f80*/  LDSM.16.MT88.4 R28, [R196] ;  /* 0x00000000c41c783b */ /* 0x000fe20000004200 */
[----:B-1----:R-:W-:Y:S02]  /*5f90*/  FMNMX.FTZ R0, R3, R5, !PT ;  /* 0x0000000503007209 */ /* 0x002fe40007810000 */
        /* <DEDUP_REMOVED lines=19> */
[----:B--2---:R-:W-:Y:S01]  /*60d0*/  FFMA.FTZ R3, R11, c[0x0][0x2d0], -R2 ;  /* 0x0000b4000b037a23 */ /* 0x004fe20000010802 */
[----:B---3--:R-:W-:-:S03]  /*60e0*/  F2FP.PACK_AB R8, R110, R111 ;  /* 0x0000006f6e08723e */ /* 0x008fc600000000ff */
[----:B------:R1:W2:Y:S02]  /*60f0*/  MUFU.EX2 R229, R3 ;  /* 0x0000000300e57308 */ /* 0x0002a40000000800 */
[--C-:B-1----:R-:W-:Y:S02]  /*6100*/  FFMA.FTZ R3, R15, c[0x0][0x2d0], -R2.reuse ;  /* 0x0000b4000f037a23 */ /* 0x102fe40000010802 */
[----:B------:R-:W-:-:S04]  /*6110*/  FFMA.FTZ R15, R102, c[0x0][0x2d0], -R2 ;  /* 0x0000b400660f7a23 */ /* 0x000fc80000010802 */
[----:B------:R1:W-:Y:S08]  /*6120*/  MUFU.EX2 R241, R3 ;  /* 0x0000000300f17308 */ /* 0x0003f00000000800 */
[----:B------:R-:W-:Y:S01]  /*6130*/  MUFU.EX2 R15, R15 ;  /* 0x0000000f000f7308 */ /* 0x000fe20000000800 */
[----:B-1----:R-:W-:-:S07]  /*6140*/  FFMA.FTZ R3, R6, c[0x0][0x2d0], -R0 ;  /* 0x0000b40006037a23 */ /* 0x002fce0000010800 */
[----:B------:R1:W-:Y:S02]  /*6150*/  MUFU.EX2 R80, R3 ;  /* 0x0000000300507308 */ /* 0x0003e40000000800 */
[--C-:B-1----:R-:W-:Y:S02]  /*6160*/  FFMA.FTZ R3, R7, c[0x0][0x2d0], -R0.reuse ;  /* 0x0000b40007037a23 */ /* 0x102fe40000010800 */
[----:B------:R-:W1:Y:S04]  /*6170*/  LDSM.16.MT88.4 R4, [R194] ;  /* 0x00000000c204783b */ /* 0x000e680000004200 */
[----:B------:R3:W4:Y:S02]  /*6180*/  MUFU.EX2 R13, R3 ;  /* 0x00000003000d7308 */ /* 0x0007240000000800 */
[----:B---3--:R-:W-:Y:S01]  /*6190*/  FFMA.FTZ R3, R10, c[0x0][0x2d0], -R0 ;  /* 0x0000b4000a037a23 */ /* 0x008fe20000010800 */
[----:B--2---:R-:W-:-:S02]  /*61a0*/  F2FP.PACK_AB R10, R240, R229 ;  /* 0x000000e5f00a723e */ /* 0x004fc400000000ff */
[----:B----4-:R-:W-:-:S03]  /*61b0*/  F2FP.PACK_AB R9, R13, R80 ;  /* 0x000000500d09723e */ /* 0x010fc600000000ff */
[----:B------:R2:W-:Y:S02]  /*61c0*/  MUFU.EX2 R81, R3 ;  /* 0x0000000300517308 */ /* 0x0005e40000000800 */
[--C-:B--2---:R-:W-:Y:S02]  /*61d0*/  FFMA.FTZ R3, R14, c[0x0][0x2d0], -R0.reuse ;  /* 0x0000b4000e037a23 */ /* 0x104fe40000010800 */
[----:B------:R-:W-:-:S04]  /*61e0*/  FFMA.FTZ R14, R87, c[0x0][0x2d0], -R0 ;  /* 0x0000b400570e7a23 */ /* 0x000fc80000010800 */
[----:B------:R2:W3:Y:S02]  /*61f0*/  MUFU.EX2 R228, R3 ;  /* 0x0000000300e47308 */ /* 0x0004e40000000800 */
[----:B--2---:R-:W-:Y:S01]  /*6200*/  FFMA.FTZ R3, R22, c[0x0][0x2d0], -R2 ;  /* 0x0000b40016037a23 */ /* 0x004fe20000010802 */
[----:B---3--:R-:W-:-:S05]  /*6210*/  F2FP.PACK_AB R11, R228, R81 ;  /* 0x00000051e40b723e */ /* 0x008fca00000000ff */
[----:B------:R2:W3:Y:S02]  /*6220*/  MUFU.EX2 R252, R3 ;  /* 0x0000000300fc7308 */ /* 0x0004e40000000800 */
[C---:B------:R-:W-:Y:S08]  /*6230*/  HMMA.16816.F32 R40, R8.reuse, R18, RZ ;  /* 0x000000120828723c */ /* 0x040ff000000018ff */
[----:B------:R-:W-:Y:S01]  /*6240*/  HMMA.16816.F32 R44, R8, R16, RZ ;  /* 0x00000010082c723c */ /* 0x000fe200000018ff */
[----:B--2---:R-:W-:-:S04]  /*6250*/  FFMA.FTZ R3, R23, c[0x0][0x2d0], -R2 ;  /* 0x0000b40017037a23 */ /* 0x004fc80000010802 */
[----:B------:R2:W-:Y:S03]  /*6260*/  MUFU.EX2 R251, R3 ;  /* 0x0000000300fb7308 */ /* 0x0005e60000000800 */
[C---:B------:R-:W-:Y:S08]  /*6270*/  HMMA.16816.F32 R16, R8.reuse, R48, RZ ;  /* 0x000000300810723c */ /* 0x040ff000000018ff */
[----:B------:R-:W-:Y:S01]  /*6280*/  HMMA.16816.F32 R64, R8, R50, RZ ;  /* 0x000000320840723c */ /* 0x000fe200000018ff */
[----:B------:R-:W-:Y:S01]  /*6290*/  LDSM.16.MT88.4 R48, [R196+0x800] ;  /* 0x00080000c430783b */ /* 0x000fe20000004200 */
[----:B--2---:R-:W-:-:S06]  /*62a0*/  FFMA.FTZ R3, R24, c[0x0][0x2d0], -R2 ;  /* 0x0000b40018037a23 */ /* 0x004fcc0000010802 */
[----:B-1----:R-:W-:Y:S01]  /*62b0*/  HMMA.16816.F32 R24, R8, R4, RZ ;  /* 0x000000040818723c */ /* 0x002fe200000018ff */
[----:B------:R1:W2:Y:S06]  /*62c0*/  MUFU.EX2 R124, R3 ;  /* 0x00000003007c7308 */ /* 0x0002ac0000000800 */
[----:B---3--:R-:W-:Y:S01]  /*62d0*/  F2FP.PACK_AB R4, R252, R241 ;  /* 0x000000f1fc04723e */ /* 0x008fe200000000ff */
[----:B-1----:R-:W-:-:S04]  /*62e0*/  FFMA.FTZ R3, R20, c[0x0][0x2d0], -R0 ;  /* 0x0000b40014037a23 */ /* 0x002fc80000010800 */
[----:B------:R1:W-:Y:S02]  /*62f0*/  MUFU.EX2 R135, R3 ;  /* 0x0000000300877308 */ /* 0x0003e40000000800 */
[--C-:B-1----:R-:W-:Y:S02]  /*6300*/  FFMA.FTZ R3, R21, c[0x0][0x2d0], -R0.reuse ;  /* 0x0000b40015037a23 */ /* 0x102fe40000010800 */
[----:B------:R-:W-:Y:S04]  /*6310*/  HMMA.16816.F32 R20, R8, R6, RZ ;  /* 0x000000060814723c */ /* 0x000fe800000018ff */
[----:B------:R1:W3:Y:S03]  /*6320*/  MUFU.EX2 R127, R3 ;  /* 0x00000003007f7308 */ /* 0x0002e60000000800 */
[----:B--2---:R-:W-:Y:S01]  /*6330*/  F2FP.PACK_AB R6, R124, R251 ;  /* 0x000000fb7c06723e */ /* 0x004fe200000000ff */
[----:B-1----:R-:W-:Y:S01]  /*6340*/  FFMA.FTZ R3, R52, c[0x0][0x2d0], -R0 ;  /* 0x0000b40034037a23 */ /* 0x002fe20000010800 */
[----:B---3--:R-:W-:-:S03]  /*6350*/  F2FP.PACK_AB R5, R127, R135 ;  /* 0x000000877f05723e */ /* 0x008fc600000000ff */
[----:B------:R1:W-:Y:S02]  /*6360*/  MUFU.EX2 R126, R3 ;  /* 0x00000003007e7308 */ /* 0x0003e40000000800 */
[----:B-1----:R-:W-:Y:S02]  /*6370*/  FFMA.FTZ R3, R53, c[0x0][0x2d0], -R0 ;  /* 0x0000b40035037a23 */ /* 0x002fe40000010800 */
[----:B------:R-:W-:Y:S04]  /*6380*/  HMMA.16816.F32 R52, R8, R28, RZ ;  /* 0x0000001c0834723c */ /* 0x000fe800000018ff */
[----:B------:R-:W1:Y:S02]  /*6390*/  MUFU.EX2 R237, R3 ;  /* 0x0000000300ed7308 */ /* 0x000e640000000800 */
[----:B-1----:R-:W-:Y:S01]  /*63a0*/  F2FP.PACK_AB R7, R237, R126 ;  /* 0x0000007eed07723e */ /* 0x002fe200000000ff */
[----:B------:R-:W-:-:S02]  /*63b0*/  FFMA.FTZ R3, R106, c[0x0][0x2d0], -R2 ;  /* 0x0000b4006a037a23 */ /* 0x000fc40000010802 */
[----:B------:R-:W-:-:S03]  /*63c0*/  IMAD.MOV.U32 R106, RZ, RZ, R125 ;  /* 0x000000ffff6a7224 */ /* 0x000fc600078e007d */
[----:B------:R1:W-:Y:S01]  /*63d0*/  MUFU.EX2 R248, R3 ;  /* 0x0000000300f87308 */ /* 0x0003e20000000800 */
[C---:B------:R-:W-:Y:S01]  /*63e0*/  HMMA.16816.F32 R144, R4.reuse, R38, R40 ;  /* 0x000000260490723c */ /* 0x040fe20000001828 */
[----:B------:R-:W2:Y:S07]  /*63f0*/  LDSM.16.MT88.4 R40, [R194+0x2800] ;  /* 0x00280000c228783b */ /* 0x000eae0000004200 */
[----:B------:R-:W-:Y:S01]  /*6400*/  HMMA.16816.F32 R136, R4, R36, R44 ;  /* 0x000000240488723c */ /* 0x000fe2000000182c */
[----:B------:R-:W3:Y:S01]  /*6410*/  LDSM.16.MT88.4 R44, [R193+0x2800] ;  /* 0x00280000c12c783b */ /* 0x000ee20000004200 */
[----:B-1----:R-:W-:-:S06]  /*6420*/  FFMA.FTZ R3, R105, c[0x0][0x2d0], -R2 ;  /* 0x0000b40069037a23 */ /* 0x002fcc0000010802 */
[C---:B------:R-:W-:Y:S01]  /*6430*/  HMMA.16816.F32 R224, R4.reuse, R32, R24 ;  /* 0x0000002004e0723c */ /* 0x040fe20000001818 */
[----:B------:R-:W-:Y:S01]  /*6440*/  IMAD.MOV.U32 R105, RZ, RZ, R124 ;  /* 0x000000ffff697224 */ /* 0x000fe200078e007c */
[----:B------:R1:W4:Y:S06]  /*6450*/  MUFU.EX2 R239, R3 ;  /* 0x0000000300ef7308 */ /* 0x00032c0000000800 */
[----:B------:R-:W-:Y:S08]  /*6460*/  HMMA.16816.F32 R152, R4, R34, R20 ;  /* 0x000000220498723c */ /* 0x000ff00000001814 */
[----:B------:R-:W-:Y:S01]  /*6470*/  HMMA.16816.F32 R36, R8, R30, RZ ;  /* 0x0000001e0824723c */ /* 0x000fe200000018ff */
[----:B-1----:R-:W-:-:S04]  /*6480*/  FFMA.FTZ R3, R104, c[0x0][0x2d0], -R2 ;  /* 0x0000b40068037a23 */ /* 0x002fc80000010802 */
[----:B------:R1:W-:Y:S03]  /*6490*/  MUFU.EX2 R250, R3 ;  /* 0x0000000300fa7308 */ /* 0x0003e60000000800 */
[C---:B------:R-:W-:Y:S08]  /*64a0*/  HMMA.16816.F32 R24, R8.reuse, R68, RZ ;  /* 0x000000440818723c */ /* 0x040ff000000018ff */
[----:B------:R-:W-:Y:S01]  /*64b0*/  HMMA.16816.F32 R20, R8, R70, RZ ;  /* 0x000000460814723c */ /* 0x000fe200000018ff */
[----:B------:R-:W5:Y:S01]  /*64c0*/  LDSM.16.MT88.4 R68, [R196+0x2000] ;  /* 0x00200000c444783b */ /* 0x000f620000004200 */
[----:B-1----:R-:W-:-:S06]  /*64d0*/  FFMA.FTZ R3, R103, c[0x0][0x2d0], -R2 ;  /* 0x0000b40067037a23 */ /* 0x002fcc0000010802 */
[----:B------:R-:W-:Y:S01]  /*64e0*/  HMMA.16816.F32 R28, R8, R62, RZ ;  /* 0x0000003e081c723c */ /* 0x000fe200000018ff */
[----:B------:R1:W1:Y:S07]  /*64f0*/  MUFU.EX2 R249, R3 ;  /* 0x0000000300f97308 */ /* 0x00026e0000000800 */
[----:B------:R-:W-:Y:S08]  /*6500*/  HMMA.16816.F32 R220, R4, R72, R16 ;  /* 0x0000004804dc723c */ /* 0x000ff00000001810 */
[----:B------:R-:W-:Y:S01]  /*6510*/  HMMA.16816.F32 R32, R8, R60, RZ ;  /* 0x0000003c0820723c */ /* 0x000fe200000018ff */
[----:B-1----:R-:W-:-:S04]  /*6520*/  FFMA.FTZ R3, R83, c[0x0][0x2d0], -R0 ;  /* 0x0000b40053037a23 */ /* 0x002fc80000010800 */
[----:B------:R1:W-:Y:S03]  /*6530*/  MUFU.EX2 R125, R3 ;  /* 0x00000003007d7308 */ /* 0x0003e60000000800 */
[C---:B------:R-:W-:Y:S08]  /*6540*/  HMMA.16816.F32 R16, R8.reuse, R76, RZ ;  /* 0x0000004c0810723c */ /* 0x040ff000000018ff */
[----:B------:R-:W-:Y:S01]  /*6550*/  HMMA.16816.F32 R60, R8, R78, RZ ;  /* 0x0000004e083c723c */ /* 0x000fe200000018ff */
[----:B-1----:R-:W-:-:S07]  /*6560*/  FADD.FTZ R3, R111, R110 ;  /* 0x0000006e6f037221 */ /* 0x002fce0000010000 */
[----:B------:R-:W-:Y:S01]  /*6570*/  HMMA.16816.F32 R160, R4, R74, R64 ;  /* 0x0000004a04a0723c */ /* 0x000fe20000001840 */
[----:B------:R-:W1:Y:S01]  /*6580*/  LDSM.16.MT88.4 R64, [R193+0x4000] ;  /* 0x00400000c140783b */ /* 0x000e620000004200 */
[----:B------:R-:W-:Y:S02]  /*6590*/  FADD.FTZ R229, R229, R3 ;  /* 0x00000003e5e57221 */ /* 0x000fe40000010000 */
[----:B------:R-:W-:-:S04]  /*65a0*/  FFMA.FTZ R3, R100, c[0x0][0x2d0], -R0 ;  /* 0x0000b40064037a23 */ /* 0x000fc80000010800 */
[C---:B--2---:R-:W-:Y:S01]  /*65b0*/  HMMA.16816.F32 R180, R4.reuse, R40, R24 ;  /* 0x0000002804b4723c */ /* 0x044fe20000001818 */
[----:B------:R-:W2:Y:S07]  /*65c0*/  LDSM.16.MT88.4 R24, [R196+0x2800] ;  /* 0x00280000c418783b */ /* 0x000eae0000004200 */
[C---:B---3--:R-:W-:Y:S01]  /*65d0*/  HMMA.16816.F32 R72, R4.reuse, R46, R28 ;  /* 0x0000002e0448723c */ /* 0x048fe2000000181c */
[----:B------:R-:W3:Y:S07]  /*65e0*/  LDSM.16.MT88.4 R28, [R194+0x4000] ;  /* 0x00400000c21c783b */ /* 0x000eee0000004200 */
[C---:B------:R-:W-:Y:S01]  /*65f0*/  HMMA.16816.F32 R184, R4.reuse, R44, R32 ;  /* 0x0000002c04b8723c */ /* 0x040fe20000001820 */
[----:B------:R-:W1:Y:S07]  /*6600*/  LDSM.16.MT88.4 R44, [R193+0x4800] ;  /* 0x00480000c12c783b */ /* 0x000e6e0000004200 */
[C---:B------:R-:W-:Y:S08]  /*6610*/  HMMA.16816.F32 R176, R4.reuse, R56, R16 ;  /* 0x0000003804b0723c */ /* 0x040ff00000001810 */
[C---:B------:R-:W-:Y:S01]  /*6620*/  HMMA.16816.F32 R168, R4.reuse, R58, R60 ;  /* 0x0000003a04a8723c */ /* 0x040fe2000000183c */
[----:B------:R-:W2:Y:S04]  /*6630*/  LDSM.16.MT88.4 R56, [R197+0x4000] ;  /* 0x00400000c538783b */ /* 0x000ea80000004200 */
[----:B------:R-:W-:Y:S03]  /*6640*/  LDSM.16.MT88.4 R60, [R196+0x4000] ;  /* 0x00400000c43c783b */ /* 0x000fe60000004200 */
[----:B------:R-:W-:Y:S01]  /*6650*/  HMMA.16816.F32 R76, R4, R42, R20 ;  /* 0x0000002a044c723c */ /* 0x000fe20000001814 */
[----:B------:R-:W2:Y:S07]  /*6660*/  LDSM.16.MT88.4 R40, [R194+0x4800] ;  /* 0x00480000c228783b */ /* 0x000eae0000004200 */
[C---:B-----5:R-:W-:Y:S08]  /*6670*/  HMMA.16816.F32 R20, R8.reuse, R68, RZ ;  /* 0x000000440814723c */ /* 0x060ff000000018ff */
[----:B------:R-:W-:Y:S08]  /*6680*/  HMMA.16816.F32 R16, R8, R70, RZ ;  /* 0x000000460810723c */ /* 0x000ff000000018ff */
[----:B------:R-:W-:Y:S08]  /*6690*/  HMMA.16816.F32 R172, R4, R50, R36 ;  /* 0x0000003204ac723c */ /* 0x000ff00000001824 */
[----:B-1----:R-:W-:Y:S08]  /*66a0*/  HMMA.16816.F32 R36, R8, R64, RZ ;  /* 0x000000400824723c */ /* 0x002ff000000018ff */
[C---:B------:R-:W-:Y:S01]  /*66b0*/  HMMA.16816.F32 R188, R4.reuse, R48, R52 ;  /* 0x0000003004bc723c */ /* 0x040fe20000001834 */
[----:B------:R-:W1:Y:S04]  /*66c0*/  LDSM.16.MT88.4 R52, [R197+0x4800] ;  /* 0x00480000c534783b */ /* 0x000e680000004200 */
[----:B------:R-:W-:Y:S03]  /*66d0*/  LDSM.16.MT88.4 R48, [R196+0x4800] ;  /* 0x00480000c430783b */ /* 0x000fe60000004200 */
[----:B--2---:R-:W-:Y:S08]  /*66e0*/  HMMA.16816.F32 R164, R4, R24, R20 ;  /* 0x0000001804a4723c */ /* 0x004ff00000001814 */
[C---:B------:R-:W-:Y:S01]  /*66f0*/  HMMA.16816.F32 R32, R8.reuse, R66, RZ ;  /* 0x000000420820723c */ /* 0x040fe200000018ff */
[----:B------:R-:W2:Y:S07]  /*6700*/  LDSM.16.MT88.4 R64, [R193+0x6000] ;  /* 0x00600000c140783b */ /* 0x000eae0000004200 */
[----:B---3--:R-:W-:Y:S08]  /*6710*/  HMMA.16816.F32 R20, R8, R28, RZ ;  /* 0x0000001c0814723c */ /* 0x008ff000000018ff */
[----:B------:R-:W-:Y:S08]  /*6720*/  HMMA.16816.F32 R156, R4, R26, R16 ;  /* 0x0000001a049c723c */ /* 0x000ff00000001810 */
[----:B------:R-:W-:Y:S08]  /*6730*/  HMMA.16816.F32 R16, R8, R30, RZ ;  /* 0x0000001e0810723c */ /* 0x000ff000000018ff */
[----:B------:R-:W-:Y:S01]  /*6740*/  HMMA.16816.F32 R148, R4, R44, R36 ;  /* 0x0000002c0494723c */ /* 0x000fe20000001824 */
[----:B------:R-:W3:Y:S07]  /*6750*/  LDSM.16.MT88.4 R36, [R194+0x6000] ;  /* 0x00600000c224783b */ /* 0x000eee0000004200 */
[----:B------:R-:W-:Y:S08]  /*6760*/  HMMA.16816.F32 R28, R8, R58, RZ ;  /* 0x0000003a081c723c */ /* 0x000ff000000018ff */
[C---:B------:R-:W-:Y:S01]  /*6770*/  HMMA.16816.F32 R128, R4.reuse, R46, R32 ;  /* 0x0000002e0480723c */ /* 0x040fe20000001820 */
[----:B------:R-:W5:Y:S07]  /*6780*/  LDSM.16.MT88.4 R44, [R193+0x6800] ;  /* 0x00680000c12c783b */ /* 0x000f6e0000004200 */
[----:B------:R-:W-:Y:S08]  /*6790*/  HMMA.16816.F32 R140, R4, R40, R20 ;  /* 0x00000028048c723c */ /* 0x000ff00000001814 */
[C---:B------:R-:W-:Y:S08]  /*67a0*/  HMMA.16816.F32 R20, R8.reuse, R62, RZ ;  /* 0x0000003e0814723c */ /* 0x040ff000000018ff */
[----:B------:R-:W-:Y:S08]  /*67b0*/  HMMA.16816.F32 R32, R8, R56, RZ ;  /* 0x000000380820723c */ /* 0x000ff000000018ff */
[C---:B-1----:R-:W-:Y:S01]  /*67c0*/  HMMA.16816.F32 R112, R4.reuse, R54, R28 ;  /* 0x000000360470723c */ /* 0x042fe2000000181c */
[----:B------:R-:W1:Y:S07]  /*67d0*/  LDSM.16.MT88.4 R28, [R194+0x6800] ;  /* 0x00680000c21c783b */ /* 0x000e6e0000004200 */
[----:B------:R-:W-:Y:S08]  /*67e0*/  HMMA.16816.F32 R120, R4, R42, R16 ;  /* 0x0000002a0478723c */ /* 0x000ff00000001810 */
[----:B--2---:R-:W-:Y:S08]  /*67f0*/  HMMA.16816.F32 R16, R8, R64, RZ ;  /* 0x000000400810723c */ /* 0x004ff000000018ff */
[C---:B------:R-:W-:Y:S08]  /*6800*/  HMMA.16816.F32 R92, R4.reuse, R50, R20 ;  /* 0x00000032045c723c */ /* 0x040ff00000001814 */
[----:B------:R-:W-:Y:S01]  /*6810*/  HMMA.16816.F32 R116, R4, R52, R32 ;  /* 0x000000340474723c */ /* 0x000fe20000001820 */
[----:B------:R-:W2:Y:S07]  /*6820*/  LDSM.16.MT88.4 R32, [R197+0x6000] ;  /* 0x00600000c520783b */ /* 0x000eae0000004200 */
[C---:B---3--:R-:W-:Y:S08]  /*6830*/  HMMA.16816.F32 R20, R8.reuse, R36, RZ ;  /* 0x000000240814723c */ /* 0x048ff000000018ff */
[----:B------:R-:W-:Y:S08]  /*6840*/  HMMA.16816.F32 R24, R8, R60, RZ ;  /* 0x0000003c0818723c */ /* 0x000ff000000018ff */
[----:B-----5:R-:W-:Y:S08]  /*6850*/  HMMA.16816.F32 R88, R4, R44, R16 ;  /* 0x0000002c0458723c */ /* 0x020ff00000001810 */
[----:B------:R-:W-:Y:S08]  /*6860*/  HMMA.16816.F32 R16, R8, R38, RZ ;  /* 0x000000260810723c */ /* 0x000ff000000018ff */
[C---:B-1----:R-:W-:Y:S01]  /*6870*/  HMMA.16816.F32 R56, R4.reuse, R28, R20 ;  /* 0x0000001c0438723c */ /* 0x042fe20000001814 */
[----:B------:R-:W1:Y:S07]  /*6880*/  LDSM.16.MT88.4 R20, [R197+0x6800] ;  /* 0x00680000c514783b */ /* 0x000e6e0000004200 */
[----:B------:R-:W-:Y:S08]  /*6890*/  HMMA.16816.F32 R96, R4, R48, R24 ;  /* 0x000000300460723c */ /* 0x000ff00000001818 */
[----:B------:R-:W-:Y:S08]  /*68a0*/  HMMA.16816.F32 R24, R8, R66, RZ ;  /* 0x000000420818723c */ /* 0x000ff000000018ff */
[----:B------:R-:W-:Y:S08]  /*68b0*/  HMMA.16816.F32 R52, R4, R30, R16 ;  /* 0x0000001e0434723c */ /* 0x000ff00000001810 */
[----:B--2---:R-:W-:Y:S08]  /*68c0*/  HMMA.16816.F32 R16, R8, R32, RZ ;  /* 0x000000200810723c */ /* 0x004ff000000018ff */
[C---:B------:R-:W-:Y:S11]  /*68d0*/  HMMA.16816.F32 R60, R4.reuse, R46, R24 ;  /* 0x0000002e043c723c */ /* 0x040ff60000001818 */
[----:B------:R-:W-:Y:S05]  /*68e0*/  @!UPT UIADD3 URZ, URZ, URZ, URZ ;  /* 0x0000003f3f3ff290 */ /* 0x000fea000fffe03f */
[----:B-1----:R-:W-:Y:S08]  /*68f0*/  HMMA.16816.F32 R44, R4, R20, R16 ;  /* 0x00000014042c723c */ /* 0x002ff00000001810 */
[----:B------:R-:W-:Y:S11]  /*6900*/  HMMA.16816.F32 R16, R8, R34, RZ ;  /* 0x000000220810723c */ /* 0x000ff600000018ff */
[----:B------:R-:W-:Y:S11]  /*6910*/  @!UPT UIADD3 URZ, URZ, URZ, URZ ;  /* 0x0000003f3f3ff290 */ /* 0x000ff6000fffe03f */
[----:B------:R-:W-:Y:S02]  /*6920*/  @!UPT UIADD3 URZ, URZ, URZ, URZ ;  /* 0x0000003f3f3ff290 */ /* 0x000fe4000fffe03f */
[----:B------:R-:W-:Y:S01]  /*6930*/  HMMA.16816.F32 R36, R4, R22, R16 ;  /* 0x000000160424723c */ /* 0x000fe20000001810 */
[----:B------:R-:W1:Y:S07]  /*6940*/  LDSM.16.MT88.4 R16, [R196+0x6000] ;  /* 0x00600000c410783b */ /* 0x000e6e0000004200 */
[C---:B-1----:R-:W-:Y:S08]  /*6950*/  HMMA.16816.F32 R20, R8.reuse, R16, RZ ;  /* 0x000000100814723c */ /* 0x042ff000000018ff */
[----:B------:R-:W-:Y:S01]  /*6960*/  HMMA.16816.F32 R8, R8, R18, RZ ;  /* 0x000000120808723c */ /* 0x000fe200000018ff */
[----:B------:R-:W1:Y:S11]  /*6970*/  LDSM.16.MT88.4 R16, [R196+0x6800] ;  /* 0x00680000c410783b */ /* 0x000e760000004200 */
[----:B------:R-:W-:Y:S04]  /*6980*/  @!UPT UIADD3 URZ, URZ, URZ, URZ ;  /* 0x0000003f3f3ff290 */ /* 0x000fe8000fffe03f */
[C---:B-1----:R-:W-:Y:S07]  /*6990*/  HMMA.16816.F32 R28, R4.reuse, R16, R20 ;  /* 0x00000010041c723c */ /* 0x042fee0000001814 */
[----:B------:R-:W-:Y:S01]  /*69a0*/  FFMA.FTZ R17, R108, c[0x0][0x2d0], -R2 ;  /* 0x0000b4006c117a23 */ /* 0x000fe20000010802 */
[----:B------:R-:W-:Y:S01]  /*69b0*/  HMMA.16816.F32 R20, R4, R18, R8 ;  /* 0x000000120414723c */ /* 0x000fe20000001808 */
[----:B------:R-:W1:Y:S01]  /*69c0*/  LDSM.16.MT88.4 R8, [R193+0x1000] ;  /* 0x00100000c108783b */ /* 0x000e620000004200 */
[----:B------:R-:W-:-:S03]  /*69d0*/  FFMA.FTZ R16, R82, c[0x0][0x2d0], -R0 ;  /* 0x0000b40052107a23 */ /* 0x000fc60000010800 */
[----:B------:R-:W-:Y:S02]  /*69e0*/  MUFU.EX2 R17, R17 ;  /* 0x0000001100117308 */ /* 0x000fe40000000800 */
[--C-:B------:R-:W-:Y:S01]  /*69f0*/  FFMA.FTZ R19, R107, c[0x0][0x2d0], -R2.reuse ;  /* 0x0000b4006b137a23 */ /* 0x100fe20000010802 */
[----:B----4-:R-:W-:Y:S01]  /*6a00*/  F2FP.PACK_AB R4, R239, R248 ;  /* 0x000000f8ef04723e */ /* 0x010fe200000000ff */
[----:B------:R-:W-:Y:S01]  /*6a10*/  FFMA.FTZ R18, R109, c[0x0][0x2d0], -R2 ;  /* 0x0000b4006d127a23 */ /* 0x000fe20000010802 */
[----:B------:R-:W-:Y:S01]  /*6a20*/  F2FP.PACK_AB R6, R249, R250 ;  /* 0x000000faf906723e */ /* 0x000fe200000000ff */
[--C-:B------:R-:W-:Y:S02]  /*6a30*/  FFMA.FTZ R2, R84, c[0x0][0x2d0], -R0.reuse ;  /* 0x0000b40054027a23 */ /* 0x100fe40000010800 */
[----:B------:R-:W-:Y:S08]  /*6a40*/  MUFU.EX2 R19, R19 ;  /* 0x0000001300137308 */ /* 0x000ff00000000800 */
[----:B------:R2:W3:Y:S08]  /*6a50*/  MUFU.EX2 R124, R2 ;  /* 0x00000002007c7308 */ /* 0x0004f00000000800 */
[----:B------:R-:W-:Y:S01]  /*6a60*/  MUFU.EX2 R18, R18 ;  /* 0x0000001200127308 */ /* 0x000fe20000000800 */
[----:B--2---:R-:W-:Y:S01]  /*6a70*/  FFMA.FTZ R2, R85, c[0x0][0x2d0], -R0 ;  /* 0x0000b40055027a23 */ /* 0x004fe20000010800 */
[----:B---3--:R-:W-:-:S06]  /*6a80*/  F2FP.PACK_AB R5, R124, R125 ;  /* 0x0000007d7c05723e */ /* 0x008fcc00000000ff */
[----:B------:R2:W-:Y:S02]  /*6a90*/  MUFU.EX2 R133, R2 ;  /* 0x0000000200857308 */ /* 0x0005e40000000800 */
[----:B--2---:R-:W-:-:S06]  /*6aa0*/  FFMA.FTZ R2, R86, c[0x0][0x2d0], -R0 ;  /* 0x0000b40056027a23 */ /* 0x004fcc0000010800 */
[----:B------:R-:W2:Y:S02]  /*6ab0*/  MUFU.EX2 R134, R2 ;  /* 0x0000000200867308 */ /* 0x000ea40000000800 */
[----:B--2---:R-:W-:Y:S01]  /*6ac0*/  F2FP.PACK_AB R7, R134, R133 ;  /* 0x000000858607723e */ /* 0x004fe200000000ff */
[----:B------:R-:W-:Y:S02]  /*6ad0*/  FADD.FTZ R2, R80, R13 ;  /* 0x0000000d50027221 */ /* 0x000fe40000010000 */
[----:B------:R-:W-:Y:S02]  /*6ae0*/  FFMA.FTZ R13, R101, c[0x0][0x2d0], -R0 ;  /* 0x0000b400650d7a23 */ /* 0x000fe40000010800 */
[----:B------:R-:W-:Y:S02]  /*6af0*/  FADD.FTZ R0, R81, R2 ;  /* 0x0000000251007221 */ /* 0x000fe40000010000 */
[----:B-1----:R-:W-:Y:S01]  /*6b00*/  HMMA.16816.F32 R136, R4, R8, R136 ;  /* 0x000000080488723c */ /* 0x002fe20000001888 */
[----:B------:R-:W-:-:S02]  /*6b10*/  IMAD.MOV.U32 R2, RZ, RZ, R240 ;  /* 0x000000ffff027224 */ /* 0x000fc400078e00f0 */
[----:B------:R-:W-:Y:S02]  /*6b20*/  FADD.FTZ R0, R228, R0 ;  /* 0x00000000e4007221 */ /* 0x000fe40000010000 */
[----:B------:R-:W-:Y:S02]  /*6b30*/  FADD.FTZ R2, R2, R229 ;  /* 0x000000e502027221 */ /* 0x000fe40000010000 */
[----:B------:R-:W-:Y:S01]  /*6b40*/  FADD.FTZ R0, R135, R0 ;  /* 0x0000000087007221 */ /* 0x000fe20000010000 */
[----:B------:R-:W-:Y:S01]  /*6b50*/  HMMA.16816.F32 R24, R4, R10, R144 ;  /* 0x0000000a0418723c */ /* 0x000fe20000001890 */
[----:B------:R-:W1:Y:S02]  /*6b60*/  LDSM.16.MT88.4 R8, [R194+0x1000] ;  /* 0x00100000c208783b */ /* 0x000e640000004200 */
[----:B------:R-:W-:-:S04]  /*6b70*/  FADD.FTZ R0, R127, R0 ;  /* 0x000000007f007221 */ /* 0x000fc80000010000 */
[----:B------:R-:W-:-:S04]  /*6b80*/  FADD.FTZ R0, R126, R0 ;  /* 0x000000007e007221 */ /* 0x000fc80000010000 */
[----:B------:R-:W-:-:S04]  /*6b90*/  FADD.FTZ R0, R237, R0 ;  /* 0x00000000ed007221 */ /* 0x000fc80000010000 */
[----:B------:R-:W-:-:S04]  /*6ba0*/  FADD.FTZ R0, R125, R0 ;  /* 0x000000007d007221 */ /* 0x000fc80000010000 */
[----:B------:R-:W-:-:S04]  /*6bb0*/  FADD.FTZ R0, R124, R0 ;  /* 0x000000007c007221 */ /* 0x000fc80000010000 */
[----:B------:R-:W-:-:S04]  /*6bc0*/  FADD.FTZ R0, R133, R0 ;  /* 0x0000000085007221 */ /* 0x000fc80000010000 */
        /* <DEDUP_REMOVED lines=20> */
[----:B------:R-:W-:Y:S01]  /*6d10*/  IMAD.MOV.U32 R167, RZ, RZ, R105 ;  /* 0x000000ffffa77224 */ /* 0x000fe200078e0069 */
[----:B------:R-:W-:Y:S01]  /*6d20*/  HMMA.16816.F32 R220, R4, R10, R156 ;  /* 0x0000000a04dc723c */ /* 0x000fe2000000189c */
[----:B------:R-:W1:Y:S01]  /*6d30*/  LDSM.16.MT88.4 R8, [R193+0x5000] ;  /* 0x00500000c108783b */ /* 0x000e620000004200 */
[----:B------:R-:W-:-:S02]  /*6d40*/  IMAD.MOV.U32 R166, RZ, RZ, R106 ;  /* 0x000000ffffa67224 */ /* 0x000fc400078e006a */
[----:B------:R-:W-:Y:S02]  /*6d50*/  IMAD.MOV.U32 R165, RZ, RZ, R243 ;  /* 0x000000ffffa57224 */ /* 0x000fe400078e00f3 */
[----:B------:R-:W-:Y:S02]  /*6d60*/  IMAD.MOV.U32 R164, RZ, RZ, R242 ;  /* 0x000000ffffa47224 */ /* 0x000fe400078e00f2 */
[----:B------:R-:W-:Y:S02]  /*6d70*/  IMAD.MOV.U32 R159, RZ, RZ, R241 ;  /* 0x000000ffff9f7224 */ /* 0x000fe400078e00f1 */
[----:B------:R-:W-:Y:S02]  /*6d80*/  IMAD.MOV.U32 R229, RZ, RZ, R166 ;  /* 0x000000ffffe57224 */ /* 0x000fe400078e00a6 */
[----:B------:R-:W-:Y:S02]  /*6d90*/  FADD.FTZ R2, R159, R2 ;  /* 0x000000029f027221 */ /* 0x000fe40000010000 */
[----:B------:R-:W-:Y:S02]  /*6da0*/  LDSM.16.MT88.4 R156, [R197+0x1800] ;  /* 0x00180000c59c783b */ /* 0x000fe40000004200 */
[----:B------:R-:W-:-:S04]  /*6db0*/  FADD.FTZ R2, R252, R2 ;  /* 0x00000002fc027221 */ /* 0x000fc80000010000 */
[----:B------:R-:W-:Y:S01]  /*6dc0*/  FADD.FTZ R2, R251, R2 ;  /* 0x00000002fb027221 */ /* 0x000fe20000010000 */
[C---:B-1----:R-:W-:Y:S01]  /*6dd0*/  HMMA.16816.F32 R180, R4.reuse, R8, R148 ;  /* 0x0000000804b4723c */ /* 0x042fe20000001894 */
[----:B------:R-:W-:Y:S07]  /*6de0*/  LDSM.16.MT88.4 R148, [R194+0x1800] ;  /* 0x00180000c294783b */ /* 0x000fee0000004200 */
[----:B------:R-:W-:Y:S01]  /*6df0*/  HMMA.16816.F32 R100, R4, R10, R128 ;  /* 0x0000000a0464723c */ /* 0x000fe20000001880 */
[----:B------:R-:W1:Y:S06]  /*6e00*/  LDSM.16.MT88.4 R8, [R194+0x5000] ;  /* 0x00500000c208783b */ /* 0x000e6c0000004200 */
[----:B------:R-:W-:-:S02]  /*6e10*/  F2FP.PACK_AB R128, R18, R19 ;  /* 0x000000131280723e */ /* 0x000fc400000000ff */
[----:B------:R-:W-:Y:S01]  /*6e20*/  F2FP.PACK_AB R130, R15, R17 ;  /* 0x000000110f82723e */ /* 0x000fe200000000ff */
[C---:B-1----:R-:W-:Y:S01]  /*6e30*/  HMMA.16816.F32 R104, R4.reuse, R8, R140 ;  /* 0x000000080468723c */ /* 0x042fe2000000188c */
[----:B------:R-:W-:Y:S07]  /*6e40*/  LDSM.16.MT88.4 R140, [R193+0x1800] ;  /* 0x00180000c18c783b */ /* 0x000fee0000004200 */
        /* <DEDUP_REMOVED lines=21> */
[----:B------:R1:W-:Y:S07]  /*6fa0*/  MUFU.EX2 R8, R13 ;  /* 0x0000000d00087308 */ /* 0x0003ee0000000800 */
[----:B------:R-:W-:Y:S01]  /*6fb0*/  HMMA.16816.F32 R20, R4, R10, R20 ;  /* 0x0000000a0414723c */ /* 0x000fe20000001814 */
[----:B------:R2:W3:Y:S01]  /*6fc0*/  MUFU.EX2 R9, R3 ;  /* 0x0000000300097308 */ /* 0x0004e20000000800 */
[----:B------:R-:W-:Y:S07]  /*6fd0*/  LDSM.16.MT88.4 R4, [R196+0x7800] ;  /* 0x00780000c404783b */ /* 0x000fee0000004200 */
[----:B------:R4:W-:Y:S01]  /*6fe0*/  MUFU.EX2 R10, R14 ;  /* 0x0000000e000a7308 */ /* 0x0009e20000000800 */
[----:B-1----:R-:W-:-:S02]  /*6ff0*/  IMAD.MOV.U32 R13, RZ, RZ, R164 ;  /* 0x000000ffff0d7224 */ /* 0x002fc400078e00a4 */
[----:B--2---:R-:W-:-:S05]  /*7000*/  IMAD.MOV.U32 R3, RZ, RZ, R167 ;  /* 0x000000ffff037224 */ /* 0x004fca00078e00a7 */
[----:B------:R-:W1:Y:S01]  /*7010*/  MUFU.EX2 R11, R16 ;  /* 0x00000010000b7308 */ /* 0x000e620000000800 */
[----:B---3--:R-:W-:Y:S01]  /*7020*/  F2FP.PACK_AB R129, R9, R8 ;  /* 0x000000080981723e */ /* 0x008fe200000000ff */
[----:B------:R-:W-:Y:S02]  /*7030*/  FADD.FTZ R2, R3, R2 ;  /* 0x0000000203027221 */ /* 0x000fe40000010000 */
[----:B------:R-:W-:Y:S02]  /*7040*/  IMAD.MOV.U32 R3, RZ, RZ, c[0x0][0x2c4] ;  /* 0x0000b100ff037624 */ /* 0x000fe400078e00ff */
[----:B----4-:R-:W-:Y:S02]  /*7050*/  IMAD.MOV.U32 R14, RZ, RZ, R165 ;  /* 0x000000ffff0e7224 */ /* 0x010fe400078e00a5 */
[----:B------:R-:W2:Y:S01]  /*7060*/  LDSM.16.MT88.4 R164, [R196+0x1800] ;  /* 0x00180000c4a4783b */ /* 0x000ea20000004200 */
[----:B------:R-:W-:Y:S01]  /*7070*/  FADD.FTZ R2, R248, R2 ;  /* 0x00000002f8027221 */ /* 0x000fe20000010000 */
[----:B------:R-:W-:-:S03]  /*7080*/  ISETP.NE.AND P1, PT, R3, 0x1, PT ;  /* 0x000000010300780c */ /* 0x000fc60003f25270 */
[----:B------:R-:W-:Y:S01]  /*7090*/  FADD.FTZ R2, R239, R2 ;  /* 0x00000002ef027221 */ /* 0x000fe20000010000 */
[----:B-1----:R-:W-:-:S03]  /*70a0*/  F2FP.PACK_AB R131, R11, R10 ;  /* 0x0000000a0b83723e */ /* 0x002fc600000000ff */
[----:B------:R-:W-:-:S04]  /*70b0*/  FADD.FTZ R2, R250, R2 ;  /* 0x00000002fa027221 */ /* 0x000fc80000010000 */
[----:B------:R-:W-:Y:S01]  /*70c0*/  FADD.FTZ R2, R249, R2 ;  /* 0x00000002f9027221 */ /* 0x000fe20000010000 */
[C---:B------:R-:W-:Y:S01]  /*70d0*/  HMMA.16816.F32 R52, R128.reuse, R56, R80 ;  /* 0x000000388034723c */ /* 0x040fe20000001850 */
[----:B------:R-:W-:Y:S02]  /*70e0*/  LDSM.16.MT88.4 R80, [R194+0x5800] ;  /* 0x00580000c250783b */ /* 0x000fe40000004200 */
[----:B------:R-:W-:Y:S02]  /*70f0*/  FADD.FTZ R3, R19, R2 ;  /* 0x0000000213037221 */ /* 0x000fe40000010000 */
[----:B------:R-:W-:Y:S02]  /*7100*/  FADD.FTZ R2, R8, R0 ;  /* 0x0000000008027221 */ /* 0x000fe40000010000 */
[----:B------:R-:W-:Y:S01]  /*7110*/  IMAD.MOV.U32 R0, RZ, RZ, R229 ;  /* 0x000000ffff007224 */ /* 0x000fe200078e00e5 */
[C---:B------:R-:W-:Y:S08]  /*7120*/  HMMA.16816.F32 R152, R128.reuse, R156, R152 ;  /* 0x0000009c8098723c */ /* 0x040ff00000001898 */
[C---:B------:R-:W-:Y:S01]  /*7130*/  HMMA.16816.F32 R156, R128.reuse, R158, R40 ;  /* 0x0000009e809c723c */ /* 0x040fe20000001828 */
[----:B------:R-:W1:Y:S07]  /*7140*/  LDSM.16.MT88.4 R40, [R193+0x3800] ;  /* 0x00380000c128783b */ /* 0x000e6e0000004200 */
[C---:B------:R-:W-:Y:S08]  /*7150*/  HMMA.16816.F32 R92, R128.reuse, R96, R176 ;  /* 0x00000060805c723c */ /* 0x040ff000000018b0 */
[C---:B--2---:R-:W-:Y:S08]  /*7160*/  HMMA.16816.F32 R160, R128.reuse, R164, R160 ;  /* 0x000000a480a0723c */ /* 0x044ff000000018a0 */
[C---:B------:R-:W-:Y:S01]  /*7170*/  HMMA.16816.F32 R164, R128.reuse, R166, R48 ;  /* 0x000000a680a4723c */ /* 0x040fe20000001830 */
[----:B------:R-:W2:Y:S07]  /*7180*/  LDSM.16.MT88.4 R48, [R194+0x3800] ;  /* 0x00380000c230783b */ /* 0x000eae0000004200 */
[C---:B------:R-:W-:Y:S01]  /*7190*/  HMMA.16816.F32 R96, R128.reuse, R98, R120 ;  /* 0x000000628060723c */ /* 0x040fe20000001878 */
[----:B------:R-:W-:Y:S07]  /*71a0*/  LDSM.16.MT88.4 R120, [R197+0x7800] ;  /* 0x00780000c578783b */ /* 0x000fee0000004200 */
[C---:B------:R-:W-:Y:S07]  /*71b0*/  HMMA.16816.F32 R124, R128.reuse, R4, R28 ;  /* 0x00000004807c723c */ /* 0x040fee000000181c */
[----:B------:R-:W-:Y:S01]  /*71c0*/  @P1 IMAD.HI.U32 R4, R229, c[0x0][0x2c8], RZ ;  /* 0x0000b200e5041a27 */ /* 0x000fe200078e00ff */
[----:B-1----:R-:W-:Y:S01]  /*71d0*/  HMMA.16816.F32 R36, R128, R40, R64 ;  /* 0x000000288024723c */ /* 0x002fe20000001840 */
[----:B------:R-:W-:Y:S02]  /*71e0*/  LDSM.16.MT88.4 R64, [R196+0x3800] ;  /* 0x00380000c440783b */ /* 0x000fe40000004200 */
[----:B------:R-:W-:Y:S01]  /*71f0*/  FADD.FTZ R5, R18, R3 ;  /* 0x0000000312057221 */ /* 0x000fe20000010000 */
[----:B------:R-:W-:Y:S01]  /*7200*/  @P1 SHF.R.U32.HI R0, RZ, c[0x0][0x2cc], R4 ;  /* 0x0000b300ff001a19 */ /* 0x000fe20000011604 */
[----:B------:R-:W-:-:S02]  /*7210*/  FADD.FTZ R3, R9, R2 ;  /* 0x0000000209037221 */ /* 0x000fc40000010000 */
[----:B------:R-:W-:Y:S01]  /*7220*/  IMAD.IADD R2, R13, 0x1, -R14 ;  /* 0x000000010d027824 */ /* 0x000fe200078e0a0e */
[C---:B------:R-:W-:Y:S01]  /*7230*/  HMMA.16816.F32 R40, R128.reuse, R42, R68 ;  /* 0x0000002a8028723c */ /* 0x040fe20000001844 */
[----:B------:R-:W-:Y:S02]  /*7240*/  FADD.FTZ R4, R17, R5 ;  /* 0x0000000511047221 */ /* 0x000fe40000010000 */
[----:B------:R-:W-:Y:S02]  /*7250*/  FADD.FTZ R3, R10, R3 ;  /* 0x000000030a037221 */ /* 0x000fe40000010000 */
[----:B------:R-:W-:Y:S02]  /*7260*/  IMAD.IADD R2, R2, 0x1, R0 ;  /* 0x0000000102027824 */ /* 0x000fe400078e0200 */
[----:B------:R-:W-:Y:S01]  /*7270*/  FADD.FTZ R0, R15, R4 ;  /* 0x000000040f007221 */ /* 0x000fe20000010000 */
[----:B------:R-:W-:Y:S01]  /*7280*/  HMMA.16816.F32 R56, R128, R58, R84 ;  /* 0x0000003a8038723c */ /* 0x000fe20000001854 */
[----:B------:R-:W-:-:S03]  /*7290*/  FADD.FTZ R3, R11, R3 ;  /* 0x000000030b037221 */ /* 0x000fc60000010000 */
[----:B------:R1:W-:Y:S04]  /*72a0*/  STL [R1], R0 ;  /* 0x0000000001007387 */ /* 0x0003e80000100800 */
[C---:B--2---:R-:W-:Y:S01]  /*72b0*/  HMMA.16816.F32 R44, R128.reuse, R48, R72 ;  /* 0x00000030802c723c */ /* 0x044fe20000001848 */
[----:B------:R-:W2:Y:S04]  /*72c0*/  LDSM.16.MT88.4 R72, [R193+0x5800] ;  /* 0x00580000c148783b */ /* 0x000ea80000004200 */
[----:B------:R-:W-:Y:S03]  /*72d0*/  STL [R1+0x8], R3 ;  /* 0x0000080301007387 */ /* 0x000fe60000100800 */
[C---:B------:R-:W-:Y:S08]  /*72e0*/  HMMA.16816.F32 R48, R128.reuse, R50, R76 ;  /* 0x000000328030723c */ /* 0x040ff0000000184c */
[----:B------:R-:W-:Y:S01]  /*72f0*/  HMMA.16816.F32 R76, R128, R80, R104 ;  /* 0x00000050804c723c */ /* 0x000fe20000001868 */
[----:B------:R-:W3:Y:S01]  /*7300*/  LDSM.16.MT88.4 R104, [R193+0x7800] ;  /* 0x00780000c168783b */ /* 0x000ee20000004200 */
[----:B-1----:R-:W-:-:S06]  /*7310*/  IADD3 R0, R2, c[0x0][0x328], RZ ;  /* 0x0000ca0002007a10 */ /* 0x002fcc0007ffe0ff */
[C---:B------:R-:W-:Y:S08]  /*7320*/  HMMA.16816.F32 R80, R128.reuse, R82, R108 ;  /* 0x000000528050723c */ /* 0x040ff0000000186c */
[C---:B------:R-:W-:Y:S08]  /*7330*/  HMMA.16816.F32 R136, R128.reuse, R140, R136 ;  /* 0x0000008c8088723c */ /* 0x040ff00000001888 */
[C---:B------:R-:W-:Y:S08]  /*7340*/  HMMA.16816.F32 R144, R128.reuse, R148, R144 ;  /* 0x000000948090723c */ /* 0x040ff00000001890 */
[C---:B--2---:R-:W-:Y:S08]  /*7350*/  HMMA.16816.F32 R68, R128.reuse, R72, R180 ;  /* 0x000000488044723c */ /* 0x044ff000000018b4 */
[C---:B------:R-:W-:Y:S08]  /*7360*/  HMMA.16816.F32 R72, R128.reuse, R74, R100 ;  /* 0x0000004a8048723c */ /* 0x040ff00000001864 */
[C---:B---3--:R-:W-:Y:S08]  /*7370*/  HMMA.16816.F32 R100, R128.reuse, R104, R116 ;  /* 0x000000688064723c */ /* 0x048ff00000001874 */
        /* <DEDUP_REMOVED lines=8> */
[C---:B------:R-:W-:Y:S07]  /*7400*/  HMMA.16816.F32 R64, R128.reuse, R66, R220 ;  /* 0x000000428040723c */ /* 0x040fee00000018dc */
[----:B------:R-:W-:Y:S01]  /*7410*/  IADD3 R220, R238, -0x2, RZ ;  /* 0xfffffffeeedc7810 */ /* 0x000fe20007ffe0ff */
        /* <DEDUP_REMOVED lines=16> */
.L_x_1686:
[----:B------:R-:W-:-:S13]  /*7520*/  ISETP.NE.AND P0, PT, R4, 0x1, PT ;  /* 0x000000010400780c */ /* 0x000fda0003f05270 */
[----:B------:R-:W-:-:S05]  /*7530*/  @P0 IMAD.HI.U32 R2, R3, c[0x0][0x330], RZ ;  /* 0x0000cc0003020a27 */ /* 0x000fca00078e00ff */
[----:B------:R-:W-:Y:S02]  /*7540*/  @P0 SHF.R.U32.HI R3, RZ, c[0x0][0x334], R2 ;  /* 0x0000cd00ff030a19 */ /* 0x000fe40000011602 */
.L_x_1687:
[----:B------:R-:W-:Y:S05]  /*7550*/  BSYNC B0 ;  /* 0x0000000000007941 */ /* 0x000fea0003800000 */
.L_x_1685:
[----:B------:R-:W-:-:S05]  /*7560*/  IMAD R3, R3, R4, c[0x0][0x32c] ;  /* 0x0000cb0003037624 */ /* 0x000fca00078e0204 */
[----:B------:R-:W-:-:S04]  /*7570*/  IMNMX R0, R0, R3, PT ;  /* 0x0000000300007217 */ /* 0x000fc80003800200 */
.L_x_1684:
        /* <DEDUP_REMOVED lines=9> */
.L_x_1697:
[----:B------:R-:W-:Y:S01]  /*7610*/  ISETP.GT.AND P0, PT, R230, R222, PT ;  /* 0x000000dee600720c */ /* 0x000fe20003f04270 */
[----:B------:R-:W-:Y:S04]  /*7620*/  DEPBAR.LE SB0, 0x0 ;  /* 0x000080000000791a */ /* 0x000fe80000000000 */
[----:B------:R-:W-:Y:S01]  /*7630*/  WARPSYNC 0xffffffff ;  /* 0xffffffff00007948 */ /* 0x000fe20003800000 */
[----:B------:R-:W-:Y:S01]  /*7640*/  BAR.SYNC.DEFER_BLOCKING 0x0 ;  /* 0x0000000000007b1d */ /* 0x000fe20000010000 */
[----:B------:R-:W-:Y:S05]  /*7650*/  IMAD.MOV.U32 R241, RZ, RZ, c[0x0][0x2c4] ;  /* 0x0000b100fff17624 */ /* 0x000fea00078e00ff */
[----:B------:R-:W-:Y:S01]  /*7660*/  ISETP.NE.AND P2, PT, R241, 0x1, PT ;  /* 0x00000001f100780c */ /* 0x000fe20003f45270 */
[----:B------:R-:W-:Y:S01]  /*7670*/  @!P0 IMAD.WIDE.U32 R4, R222, c[0x0][0x208], RZ ;  /* 0x00008200de048a25 */ /* 0x000fe200078e00ff */
[----:B--2---:R-:W-:Y:S02]  /*7680*/  @!P0 SHF.R.S32.HI R0, RZ, 0x1f, R222 ;  /* 0x0000001fff008819 */ /* 0x004fe400000114de */
[----:B------:R-:W-:Y:S01]  /*7690*/  @!P0 IADD3 R11, P1, R234, 0x40, RZ ;  /* 0x00000040ea0b8810 */ /* 0x000fe20007f3e0ff */
[----:B------:R-:W-:Y:S02]  /*76a0*/  @!P0 IMAD.MOV.U32 R6, RZ, RZ, c[0x0][0x208] ;  /* 0x00008200ff068624 */ /* 0x000fe400078e00ff */
[----:B------:R-:W-:Y:S02]  /*76b0*/  @!P0 IMAD R0, R0, c[0x0][0x208], RZ ;  /* 0x0000820000008a24 */ /* 0x000fe400078e02ff */
[----:B------:R-:W-:Y:S02]  /*76c0*/  @!P0 IMAD.SHL.U32 R3, R4, 0x40, RZ ;  /* 0x0000004004038824 */ /* 0x000fe400078e00ff */
[----:B------:R-:W-:Y:S02]  /*76d0*/  @!P0 IMAD R0, R222, c[0x0][0x20c], R0 ;  /* 0x00008300de008a24 */ /* 0x000fe400078e0200 */
[----:B------:R-:W-:Y:S02]  /*76e0*/  @!P0 IMAD.X R12, RZ, RZ, R236, P1 ;  /* 0x000000ffff0c8224 */ /* 0x000fe400008e06ec */
[----:B------:R-:W-:Y:S01]  /*76f0*/  @!P0 IMAD.IADD R0, R5, 0x1, R0 ;  /* 0x0000000105008824 */ /* 0x000fe200078e0200 */
[----:B------:R-:W-:Y:S01]  /*7700*/  @!P0 LEA R5, P1, R6, R3, 0x5 ;  /* 0x0000000306058211 */ /* 0x000fe200078228ff */
[----:B------:R-:W-:Y:S01]  /*7710*/  LDSM.16.M88.4 R32, [R199] ;  /* 0x00000000c720783b */ /* 0x000fe20000000200 */
[----:B------:R-:W-:Y:S02]  /*7720*/  ULDC UR4, c[0x0][0x324] ;  /* 0x0000c90000047ab9 */ /* 0x000fe40000000800 */
[----:B------:R-:W-:Y:S01]  /*7730*/  @!P0 SHF.L.U64.HI R0, R4, 0x6, R0 ;  /* 0x0000000604008819 */ /* 0x000fe20000010200 */
[----:B------:R-:W-:Y:S01]  /*7740*/  @!P0 IMAD.MOV.U32 R4, RZ, RZ, c[0x0][0x20c] ;  /* 0x00008300ff048624 */ /* 0x000fe200078e00ff */
[----:B------:R-:W-:Y:S01]  /*7750*/  ULOP3.LUT UR4, URZ, UR4, URZ, 0x33, !UPT ;  /* 0x000000043f047292 */ /* 0x000fe2000f8e333f */
[----:B------:R-:W-:Y:S03]  /*7760*/  LDSM.16.M88.4 R16, [R192+0x800] ;  /* 0x00080000c010783b */ /* 0x000fe60000000200 */
[----:B------:R-:W-:Y:S02]  /*7770*/  @!P0 LEA.HI.X R4, R6, R0, R4, 0x5, P1 ;  /* 0x0000000006048211 */ /* 0x000fe400008f2c04 */
[C---:B------:R-:W-:Y:S01]  /*7780*/  @!P0 IADD3 R6, P1, R3.reuse, R234, RZ ;  /* 0x000000ea03068210 */ /* 0x040fe20007f3e0ff */
[----:B------:R-:W-:Y:S04]  /*7790*/  LDSM.16.M88.4 R24, [R192+0x1000] ;  /* 0x00100000c018783b */ /* 0x000fe80000000200 */
[C---:B------:R-:W-:Y:S01]  /*77a0*/  @!P0 IMAD.X R8, R0.reuse, 0x1, R236, P1 ;  /* 0x0000000100088824 */ /* 0x040fe200008e06ec */
[----:B------:R-:W-:Y:S01]  /*77b0*/  @!P0 IADD3 R7, P1, R3, R11, RZ ;  /* 0x0000000b03078210 */ /* 0x000fe20007f3e0ff */
[----:B------:R-:W-:Y:S04]  /*77c0*/  LDSM.16.M88.4 R168, [R192+0x1800] ;  /* 0x00180000c0a8783b */ /* 0x000fe80000000200 */
[----:B------:R-:W-:Y:S01]  /*77d0*/  @!P0 IMAD.X R9, R0, 0x1, R12, P1 ;  /* 0x0000000100098824 */ /* 0x000fe200008e060c */
[C---:B------:R-:W-:Y:S01]  /*77e0*/  @!P0 LEA R134, P1, R6.reuse, c[0x0][0x1f8], 0x1 ;  /* 0x00007e0006868a11 */ /* 0x040fe200078208ff */
[----:B------:R-:W-:Y:S03]  /*77f0*/  LDSM.16.M88.4 R172, [R200] ;  /* 0x00000000c8ac783b */ /* 0x000fe60000000200 */
[----:B------:R-:W-:Y:S02]  /*7800*/  @!P0 LEA.HI.X R135, R6, c[0x0][0x1fc], R8, 0x1, P1 ;  /* 0x00007f0006878a11 */ /* 0x000fe400008f0c08 */
[C---:B------:R-:W-:Y:S01]  /*7810*/  @!P0 LEA R28, P1, R7.reuse, c[0x0][0x1f8], 0x1 ;  /* 0x00007e00071c8a11 */ /* 0x040fe200078208ff */
[----:B------:R-:W-:Y:S03]  /*7820*/  LDSM.16.M88.4 R176, [R203] ;  /* 0x00000000cbb0783b */ /* 0x000fe60000000200 */
[----:B------:R-:W-:Y:S02]  /*7830*/  @!P0 LEA.HI.X R29, R7, c[0x0][0x1fc], R9, 0x1, P1 ;  /* 0x00007f00071d8a11 */ /* 0x000fe400008f0c09 */
[----:B------:R-:W-:Y:S01]  /*7840*/  @!P0 IADD3 R8, P1, R234, 0x80, RZ ;  /* 0x00000080ea088810 */ /* 0x000fe20007f3e0ff */
[----:B------:R-:W-:Y:S04]  /*7850*/  LDSM.16.M88.4 R180, [R218] ;  /* 0x00000000dab4783b */ /* 0x000fe80000000200 */
[----:B------:R-:W-:Y:S01]  /*7860*/  @!P0 IMAD.X R10, RZ, RZ, R236, P1 ;  /* 0x000000ffff0a8224 */ /* 0x000fe200008e06ec */
[CC--:B------:R-:W-:Y:S01]  /*7870*/  @!P0 IADD3 R6, P1, R3.reuse, R8.reuse, RZ ;  /* 0x0000000803068210 */ /* 0x0c0fe20007f3e0ff */
[----:B------:R-:W-:Y:S04]  /*7880*/  LDSM.16.M88.4 R184, [R217] ;  /* 0x00000000d9b8783b */ /* 0x000fe80000000200 */
[----:B------:R-:W-:Y:S01]  /*7890*/  @!P0 IMAD.X R7, R0, 0x1, R10, P1 ;  /* 0x0000000100078824 */ /* 0x000fe200008e060a */
[C---:B------:R-:W-:Y:S01]  /*78a0*/  @!P0 LEA R14, P1, R6.reuse, c[0x0][0x1f8], 0x1 ;  /* 0x00007e00060e8a11 */ /* 0x040fe200078208ff */
[----:B------:R-:W-:Y:S03]  /*78b0*/  LDSM.16.M88.4 R188, [R216] ;  /* 0x00000000d8bc783b */ /* 0x000fe60000000200 */
[----:B------:R-:W-:Y:S02]  /*78c0*/  @!P0 LEA.HI.X R15, R6, c[0x0][0x1fc], R7, 0x1, P1 ;  /* 0x00007f00060f8a11 */ /* 0x000fe400008f0c07 */
[----:B------:R-:W-:Y:S01]  /*78d0*/  @!P0 IADD3 R7, P1, R234, 0xc0, RZ ;  /* 0x000000c0ea078810 */ /* 0x000fe20007f3e0ff */
[----:B------:R-:W2:Y:S04]  /*78e0*/  LDL R239, [R1+0x18] ;  /* 0x0000180001ef7983 */ /* 0x000ea80000100800 */
[----:B------:R-:W-:Y:S01]  /*78f0*/  @!P0 IMAD.X R9, RZ, RZ, R236, P1 ;  /* 0x000000ffff098224 */ /* 0x000fe200008e06ec */
[----:B------:R-:W-:Y:S01]  /*7900*/  @!P0 IADD3 R3, P1, R3, R7, RZ ;  /* 0x0000000703038210 */ /* 0x000fe20007f3e0ff */
[----:B------:R-:W2:Y:S04]  /*7910*/  LDL R238, [R1+0x44] ;  /* 0x0000440001ee7983 */ /* 0x000ea80000100800 */
[--C-:B------:R-:W-:Y:S01]  /*7920*/  @!P0 IMAD.X R0, R0, 0x1, R9.reuse, P1 ;  /* 0x0000000100008824 */ /* 0x100fe200008e0609 */
[C---:B------:R-:W-:Y:S01]  /*7930*/  @!P0 LEA R22, P1, R3.reuse, c[0x0][0x1f8], 0x1 ;  /* 0x00007e0003168a11 */ /* 0x040fe200078208ff */
[----:B------:R-:W3:Y:S03]  /*7940*/  LDL R237, [R1+0x4] ;  /* 0x0000040001ed7983 */ /* 0x000ee60000100800 */
[----:B------:R-:W-:Y:S02]  /*7950*/  @!P0 LEA.HI.X R23, R3, c[0x0][0x1fc], R0, 0x1, P1 ;  /* 0x00007f0003178a11 */ /* 0x000fe400008f0c00 */
[C---:B------:R-:W-:Y:S05]  /*7960*/  @!P0 IADD3 R3, P1, R5.reuse, R11, RZ ;  /* 0x0000000b05038210 */ /* 0x040fea0007f3e0ff */
[C---:B------:R-:W-:Y:S01]  /*7970*/  @!P0 IMAD.X R11, R4.reuse, 0x1, R12, P1 ;  /* 0x00000001040b8824 */ /* 0x040fe200008e060c */
[C---:B------:R-:W-:Y:S04]  /*7980*/  @!P0 IADD3 R6, P1, R5.reuse, R8, RZ ;  /* 0x0000000805068210 */ /* 0x040fe80007f3e0ff */
[C---:B------:R-:W-:Y:S02]  /*7990*/  @!P0 IADD3.X R10, R4.reuse, R10, RZ, P1, !PT ;  /* 0x0000000a040a8210 */ /* 0x040fe40000ffe4ff */
[C---:B------:R-:W-:Y:S05]  /*79a0*/  @!P0 IADD3 R7, P1, R5.reuse, R7, RZ ;  /* 0x0000000705078210 */ /* 0x040fea0007f3e0ff */
[C---:B------:R-:W-:Y:S01]  /*79b0*/  @!P0 IMAD.X R9, R4.reuse, 0x1, R9, P1 ;  /* 0x0000000104098824 */ /* 0x040fe200008e0609 */
[----:B------:R-:W-:Y:S05]  /*79c0*/  @!P0 IADD3 R0, P1, R5, R234, RZ ;  /* 0x000000ea05008210 */ /* 0x000fea0007f3e0ff */
[----:B------:R-:W-:Y:S01]  /*79d0*/  @!P0 IMAD.X R4, R4, 0x1, R236, P1 ;  /* 0x0000000104048824 */ /* 0x000fe200008e06ec */
[C---:B------:R-:W-:Y:S04]  /*79e0*/  @!P0 LEA R12, P1, R0.reuse, c[0x0][0x1f8], 0x1 ;  /* 0x00007e00000c8a11 */ /* 0x040fe800078208ff */
[----:B------:R-:W-:Y:S02]  /*79f0*/  @!P0 LEA.HI.X R13, R0, c[0x0][0x1fc], R4, 0x1, P1 ;  /* 0x00007f00000d8a11 */ /* 0x000fe400008f0c04 */
[C---:B------:R-:W-:Y:S04]  /*7a00*/  @!P0 LEA R20, P1, R3.reuse, c[0x0][0x1f8], 0x1 ;  /* 0x00007e0003148a11 */ /* 0x040fe800078208ff */
[----:B------:R-:W-:Y:S02]  /*7a10*/  @!P0 LEA.HI.X R21, R3, c[0x0][0x1fc], R11, 0x1, P1 ;  /* 0x00007f0003158a11 */ /* 0x000fe400008f0c0b */
[C---:B------:R-:W-:Y:S04]  /*7a20*/  @!P0 LEA R30, P1, R6.reuse, c[0x0][0x1f8], 0x1 ;  /* 0x00007e00061e8a11 */ /* 0x040fe800078208ff */
[----:B------:R-:W-:Y:S02]  /*7a30*/  @!P0 LEA.HI.X R31, R6, c[0x0][0x1fc], R10, 0x1, P1 ;  /* 0x00007f00061f8a11 */ /* 0x000fe400008f0c0a */
[C---:B------:R-:W-:Y:S04]  /*7a40*/  @!P0 LEA R220, P1, R7.reuse, c[0x0][0x1f8], 0x1 ;  /* 0x00007e0007dc8a11 */ /* 0x040fe800078208ff */
[----:B------:R-:W-:Y:S02]  /*7a50*/  @!P0 LEA.HI.X R221, R7, c[0x0][0x1fc], R9, 0x1, P1 ;  /* 0x00007f0007dd8a11 */ /* 0x000fe400008f0c09 */
[----:B------:R-:W1:Y:S06]  /*7a60*/  LDSM.16.M88.4 R8, [R192] ;  /* 0x00000000c008783b */ /* 0x000e6c0000000200 */
[----:B------:R-:W-:Y:S01]  /*7a70*/  @!PT LDS RZ, [RZ] ;  /* 0x00000000fffff984 */ /* 0x000fe20000000800 */
[----:B------:R-:W-:Y:S01]  /*7a80*/  @!PT LDS RZ, [RZ] ;  /* 0x00000000fffff984 */ /* 0x000fe20000000800 */
[----:B------:R-:W-:Y:S01]  /*7a90*/  @!PT LDS RZ, [RZ] ;  /* 0x00000000fffff984 */ /* 0x000fe20000000800 */
[----:B------:R4:W-:Y:S06]  /*7aa0*/  @!P0 LDGSTS.E.BYPASS.LTC128B.128 [R219+0x100], [R134.64], !P6 ;  /* 0x0010000086db8fae */ /* 0x0009ec000f101d46 */
[----:B------:R5:W-:Y:S06]  /*7ab0*/  @!P0 LDGSTS.E.BYPASS.LTC128B.128 [R219+0x2100], [R28.64], !P5 ;  /* 0x021000001cdb8fae */ /* 0x000bec000e901d46 */
[----:B------:R4:W-:Y:S06]  /*7ac0*/  @!P0 LDGSTS.E.BYPASS.LTC128B.128 [R219+0x4100], [R14.64], !P4 ;  /* 0x041000000edb8fae */ /* 0x0009ec000e101d46 */
[----:B------:R4:W-:Y:S06]  /*7ad0*/  @!P0 LDGSTS.E.BYPASS.LTC128B.128 [R219+0x6100], [R22.64], !P3 ;  /* 0x0610000016db8fae */ /* 0x0009ec000d901d46 */
[----:B------:R4:W-:Y:S06]  /*7ae0*/  @!P0 LDGSTS.E.BYPASS.LTC128B.128 [R219+0x1100], [R12.64], !P6 ;  /* 0x011000000cdb8fae */ /* 0x0009ec000f101d46 */
[----:B------:R5:W-:Y:S01]  /*7af0*/  @!P0 LDGSTS.E.BYPASS.LTC128B.128 [R219+0x3100], [R20.64], !P5 ;  /* 0x0310000014db8fae */ /* 0x000be2000e901d46 */
[C---:B-1----:R-:W-:Y:S05]  /*7b00*/  HMMA.16816.F32 R4, R32.reuse, R8, RZ ;  /* 0x000000082004723c */ /* 0x042fea00000018ff */
[----:B------:R1:W-:Y:S03]  /*7b10*/  @!P0 LDGSTS.E.BYPASS.LTC128B.128 [R219+0x5100], [R30.64], !P4 ;  /* 0x051000001edb8fae */ /* 0x0003e6000e101d46 */
[C---:B------:R-:W-:Y:S03]  /*7b20*/  HMMA.16816.F32 R8, R32.reuse, R10, RZ ;  /* 0x0000000a2008723c */ /* 0x040fe600000018ff */
[----:B------:R1:W-:Y:S01]  /*7b30*/  @!P0 LDGSTS.E.BYPASS.LTC128B.128 [R219+0x7100], [R220.64], !P3 ;  /* 0x07100000dcdb8fae */ /* 0x0003e2000d901d46 */
[C---:B------:R-:W-:Y:S05]  /*7b40*/  ISETP.GT.AND P0, PT, R222.reuse, R230, PT ;  /* 0x000000e6de00720c */ /* 0x040fea0003f04270 */
[----:B------:R-:W0:Y:S01]  /*7b50*/  LDGDEPBAR ;  /* 0x00000000000079af */ /* 0x000e220000000000 */
[C---:B----4-:R-:W-:Y:S07]  /*7b60*/  HMMA.16816.F32 R12, R32.reuse, R16, RZ ;  /* 0x00000010200c723c */ /* 0x050fee00000018ff */
[----:B------:R-:W-:Y:S01]  /*7b70*/  @P0 IADD3 R0, R222, -0x1, RZ ;  /* 0xffffffffde000810 */ /* 0x000fe20007ffe0ff */
[----:B------:R-:W-:Y:S01]  /*7b80*/  @P0 IMAD.MOV.U32 R132, RZ, RZ, c[0x0][0x1e4] ;  /* 0x00007900ff840624 */ /* 0x000fe200078e00ff */
[C---:B------:R-:W-:Y:S03]  /*7b90*/  HMMA.16816.F32 R16, R32.reuse, R18, RZ ;  /* 0x000000122010723c */ /* 0x040fe600000018ff */
[----:B------:R-:W-:Y:S01]  /*7ba0*/  @P0 SHF.R.S32.HI R3, RZ, 0x1f, R0 ;  /* 0x0000001fff030819 */ /* 0x000fe20000011400 */
[C---:B------:R-:W-:Y:S04]  /*7bb0*/  @P0 IMAD.WIDE.U32 R134, R0.reuse, c[0x0][0x1e0], RZ ;  /* 0x0000780000860a25 */ /* 0x040fe800078e00ff */
[C---:B-----5:R-:W-:Y:S01]  /*7bc0*/  HMMA.16816.F32 R20, R32.reuse, R24, RZ ;  /* 0x000000182014723c */ /* 0x060fe200000018ff */
[----:B------:R-:W-:Y:S04]  /*7bd0*/  @P0 IMAD R3, R3, c[0x0][0x1e0], RZ ;  /* 0x0000780003030a24 */ /* 0x000fe800078e02ff */
[----:B------:R-:W-:Y:S03]  /*7be0*/  @P0 IMAD R3, R0, c[0x0][0x1e4], R3 ;  /* 0x0000790000030a24 */ /* 0x000fe600078e0203 */
[C---:B------:R-:W-:Y:S01]  /*7bf0*/  HMMA.16816.F32 R24, R32.reuse, R26, RZ ;  /* 0x0000001a2018723c */ /* 0x040fe200000018ff */
[----:B------:R-:W-:Y:S03]  /*7c00*/  @P0 IMAD.IADD R3, R135, 0x1, R3 ;  /* 0x0000000187030824 */ /* 0x000fe600078e0203 */
[C---:B------:R-:W-:Y:S04]  /*7c10*/  @P0 IMAD.SHL.U32 R135, R134.reuse, 0x40, RZ ;  /* 0x0000004086870824 */ /* 0x040fe800078e00ff */
[C---:B-1----:R-:W-:Y:S01]  /*7c20*/  HMMA.16816.F32 R28, R32.reuse, R168, RZ ;  /* 0x000000a8201c723c */ /* 0x042fe200000018ff */
[C---:B------:R-:W-:Y:S07]  /*7c30*/  @P0 IADD3 R0, P1, R135.reuse, R232, RZ ;  /* 0x000000e887000210 */ /* 0x040fee0007f3e0ff */
[----:B------:R-:W-:Y:S01]  /*7c40*/  HMMA.16816.F32 R32, R32, R170, RZ ;  /* 0x000000aa2020723c */ /* 0x000fe200000018ff */
[----:B------:R-:W-:Y:S07]  /*7c50*/  LDSM.16.M88.4 R168, [R202] ;  /* 0x00000000caa8783b */ /* 0x000fee0000000200 */
[C---:B------:R-:W-:Y:S07]  /*7c60*/  HMMA.16816.F32 R4, R172.reuse, R176, R4 ;  /* 0x000000b0ac04723c */ /* 0x040fee0000001804 */
[----:B------:R-:W-:Y:S01]  /*7c70*/  @P0 SHF.L.U64.HI R176, R134, 0x6, R3 ;  /* 0x0000000686b00819 */ /* 0x000fe20000010203 */
[C---:B------:R-:W-:Y:S04]  /*7c80*/  HMMA.16816.F32 R8, R172.reuse, R178, R8 ;  /* 0x000000b2ac08723c */ /* 0x040fe80000001808 */
[----:B------:R-:W-:Y:S01]  /*7c90*/  @P0 IMAD.X R3, R176, 0x1, R231, P1 ;  /* 0x00000001b0030824 */ /* 0x000fe200008e06e7 */
[C---:B------:R-:W-:Y:S03]  /*7ca0*/  @P0 LEA R228, P1, R0.reuse, c[0x0][0x1c8], 0x1 ;  /* 0x0000720000e40a11 */ /* 0x040fe600078208ff */
[C---:B------:R-:W-:Y:S04]  /*7cb0*/  HMMA.16816.F32 R12, R172.reuse, R180, R12 ;  /* 0x000000b4ac0c723c */ /* 0x040fe8000000180c */
[----:B------:R-:W-:Y:S02]  /*7cc0*/  @P0 LEA.HI.X R229, R0, c[0x0][0x1cc], R3, 0x1, P1 ;  /* 0x0000730000e50a11 */ /* 0x000fe400008f0c03 */
[----:B------:R-:W-:Y:S02]  /*7cd0*/  @P0 IADD3 R179, P1, R232, 0x40, RZ ;  /* 0x00000040e8b30810 */ /* 0x000fe40007f3e0ff */
[C---:B------:R-:W-:Y:S04]  /*7ce0*/  HMMA.16816.F32 R16, R172.reuse, R182, R16 ;  /* 0x000000b6ac10723c */ /* 0x040fe80000001810 */
[----:B------:R-:W-:Y:S01]  /*7cf0*/  @P0 IMAD.X R180, RZ, RZ, R231, P1 ;  /* 0x000000ffffb40224 */ /* 0x000fe200008e06e7 */
[C---:B------:R-:W-:Y:S03]  /*7d00*/  @P0 IADD3 R0, P1, R135.reuse, R179, RZ ;  /* 0x000000b387000210 */ /* 0x040fe60007f3e0ff */
        /* <DEDUP_REMOVED lines=9> */
[----:B------:R-:W-:Y:S01]  /*7da0*/  HMMA.16816.F32 R32, R172, R190, R32 ;  /* 0x000000beac20723c */ /* 0x000fe20000001820 */
[----:B------:R-:W1:Y:S03]  /*7db0*/  LDSM.16.M88.4 R172, [R198] ;  /* 0x00000000c6ac783b */ /* 0x000e660000000200 */
[----:B------:R-:W-:Y:S02]  /*7dc0*/  @P0 IADD3.X R3, R176, R178, RZ, P1, !PT ;  /* 0x000000b2b0030210 */ /* 0x000fe40000ffe4ff */
[C---:B------:R-:W-:Y:S06]  /*7dd0*/  @P0 LEA R224, P1, R0.reuse, c[0x0][0x1c8], 0x1 ;  /* 0x0000720000e00a11 */ /* 0x040fec00078208ff */
[----:B------:R-:W-:Y:S01]  /*7de0*/  @P0 LEA.HI.X R225, R0, c[0x0][0x1cc], R3, 0x1, P1 ;  /* 0x0000730000e10a11 */ /* 0x000fe200008f0c03 */
[----:B------:R-:W-:Y:S05]  /*7df0*/  @P0 IMAD.MOV.U32 R0, RZ, RZ, c[0x0][0x1e0] ;  /* 0x00007800ff000624 */ /* 0x000fea00078e00ff */
[C---:B------:R-:W-:Y:S04]  /*7e00*/  @P0 LEA R3, P1, R0.reuse, R135, 0x5 ;  /* 0x0000008700030211 */ /* 0x040fe800078228ff */
[----:B------:R-:W-:Y:S02]  /*7e10*/  @P0 LEA.HI.X R0, R0, R176, R132, 0x5, P1 ;  /* 0x000000b000000211 */ /* 0x000fe400008f2c84 */
[----:B------:R-:W-:Y:S05]  /*7e20*/  @P0 IADD3 R134, P1, R232, 0xc0, RZ ;  /* 0x000000c0e8860810 */ /* 0x000fea0007f3e0ff */
[----:B------:R-:W-:Y:S01]  /*7e30*/  @P0 IMAD.X R132, RZ, RZ, R231, P1 ;  /* 0x000000ffff840224 */ /* 0x000fe200008e06e7 */
[-C--:B------:R-:W-:Y:S01]  /*7e40*/  @P0 IADD3 R135, P1, R135, R134.reuse, RZ ;  /* 0x0000008687870210 */ /* 0x080fe20007f3e0ff */
        /* <DEDUP_REMOVED lines=11> */
[----:B------:R-:W-:Y:S06]  /*7f00*/  LDSM.16.M88.4 R168, [R201] ;  /* 0x00000000c9a8783b */ /* 0x000fec0000000200 */
[----:B------:R-:W1:Y:S02]  /*7f10*/  LDSM.16.M88.4 R172, [R195] ;  /* 0x00000000c3ac783b */ /* 0x000e640000000200 */
        /* <DEDUP_REMOVED lines=11> */
[----:B------:R-:W-:Y:S06]  /*7fd0*/  LDSM.16.M88.4 R168, [R199+0x4000] ;  /* 0x00400000c7a8783b */ /* 0x000fec0000000200 */
[----:B------:R-:W1:Y:S02]  /*7fe0*/  LDSM.16.M88.4 R172, [R192+0x2000] ;  /* 0x00200000c0ac783b */ /* 0x000e640000000200 */
        /* <DEDUP_REMOVED lines=12> */
[----:B------:R-:W1:Y:S02]  /*80b0*/  LDSM.16.M88.4 R172, [R215] ;  /* 0x00000000d7ac783b */ /* 0x000e640000000200 */
        /* <DEDUP_REMOVED lines=138> */
[----:B------:R-:W1:Y:S01]  /*8960*/  LDSM.16.M88.4 R172, [R195+0x7800] ;  /* 0x00780000c3ac783b */ /* 0x000e620000000200 */
[----:B------:R-:W-:Y:S05]  /*8970*/  DEPBAR.LE SB0, 0x0 ;  /* 0x000080000000791a */ /* 0x000fea0000000000 */
[----:B------:R-:W-:Y:S01]  /*8980*/  BAR.SYNC.DEFER_BLOCKING 0x0 ;  /* 0x0000000000007b1d */ /* 0x000fe20000010000 */
[C---:B-1----:R-:W-:Y:S08]  /*8990*/  HMMA.16816.F32 R28, R168.reuse, R172, R28 ;  /* 0x000000aca81c723c */ /* 0x042ff0000000181c */
[----:B------:R-:W-:Y:S07]  /*89a0*/  HMMA.16816.F32 R32, R168, R174, R32 ;  /* 0x000000aea820723c */ /* 0x000fee0000001820 */
[----:B------:R-:W-:Y:S01]  /*89b0*/  @P0 IMAD.X R168, R176, 0x1, R132, P1 ;  /* 0x00000001b0a80824 */ /* 0x000fe200008e0684 */
[C---:B------:R-:W-:Y:S04]  /*89c0*/  @P0 LEA R174, P1, R135.reuse, c[0x0][0x1c8], 0x1 ;  /* 0x0000720087ae0a11 */ /* 0x040fe800078208ff */
[----:B------:R-:W-:Y:S02]  /*89d0*/  @P0 LEA.HI.X R175, R135, c[0x0][0x1cc], R168, 0x1, P1 ;  /* 0x0000730087af0a11 */ /* 0x000fe400008f0ca8 */
[C---:B------:R-:W-:Y:S05]  /*89e0*/  @P0 IADD3 R135, P1, R3.reuse, R179, RZ ;  /* 0x000000b303870210 */ /* 0x040fea0007f3e0ff */
[C---:B------:R-:W-:Y:S01]  /*89f0*/  @P0 IMAD.X R170, R0.reuse, 0x1, R180, P1 ;  /* 0x0000000100aa0824 */ /* 0x040fe200008e06b4 */
[C---:B------:R-:W-:Y:S05]  /*8a00*/  @P0 IADD3 R168, P1, R3.reuse, R177, RZ ;  /* 0x000000b103a80210 */ /* 0x040fea0007f3e0ff */
[C---:B------:R-:W-:Y:S01]  /*8a10*/  @P0 IMAD.X R171, R0.reuse, 0x1, R178, P1 ;  /* 0x0000000100ab0824 */ /* 0x040fe200008e06b2 */
[C---:B------:R-:W-:Y:S05]  /*8a20*/  @P0 IADD3 R169, P1, R3.reuse, R134, RZ ;  /* 0x0000008603a90210 */ /* 0x040fea0007f3e0ff */
[C---:B------:R-:W-:Y:S01]  /*8a30*/  @P0 IMAD.X R132, R0.reuse, 0x1, R132, P1 ;  /* 0x0000000100840824 */ /* 0x040fe200008e0684 */
[----:B------:R-:W-:Y:S04]  /*8a40*/  @P0 IADD3 R3, P1, R3, R232, RZ ;  /* 0x000000e803030210 */ /* 0x000fe80007f3e0ff */
[----:B------:R-:W-:Y:S02]  /*8a50*/  @P0 IADD3.X R0, R0, R231, RZ, P1, !PT ;  /* 0x000000e700000210 */ /* 0x000fe40000ffe4ff */
[C---:B------:R-:W-:Y:S04]  /*8a60*/  @P0 LEA R172, P1, R3.reuse, c[0x0][0x1c8], 0x1 ;  /* 0x0000720003ac0a11 */ /* 0x040fe800078208ff */
[----:B------:R-:W-:Y:S01]  /*8a70*/  @P0 LEA.HI.X R173, R3, c[0x0][0x1cc], R0, 0x1, P1 ;  /* 0x0000730003ad0a11 */ /* 0x000fe200008f0c00 */
[----:B------:R-:W-:Y:S01]  /*8a80*/  FMUL.FTZ R0, R5, c[0x0][0x320] ;  /* 0x0000c80005007a20 */ /* 0x000fe20000410000 */
[C---:B------:R-:W-:Y:S01]  /*8a90*/  @P0 LEA R134, P1, R135.reuse, c[0x0][0x1c8], 0x1 ;  /* 0x0000720087860a11 */ /* 0x040fe200078208ff */
[----:B------:R-:W-:Y:S02]  /*8aa0*/  FMUL.FTZ R3, R4, c[0x0][0x320] ;  /* 0x0000c80004037a20 */ /* 0x000fe40000410000 */
[----:B------:R1:W4:Y:S01]  /*8ab0*/  MUFU.TANH R181, R0 ;  /* 0x0000000000b57308 */ /* 0x0003220000002400 */
[----:B------:R-:W-:Y:S01]  /*8ac0*/  @P0 LEA.HI.X R135, R135, c[0x0][0x1cc], R170, 0x1, P1 ;  /* 0x0000730087870a11 */ /* 0x000fe200008f0caa */
[----:B------:R-:W-:Y:S01]  /*8ad0*/  @!PT LDS RZ, [RZ] ;  /* 0x00000000fffff984 */ /* 0x000fe20000000800 */
[----:B------:R-:W-:Y:S01]  /*8ae0*/  @!PT LDS RZ, [RZ] ;  /* 0x00000000fffff984 */ /* 0x000fe20000000800 */
[----:B------:R-:W-:Y:S01]  /*8af0*/  @!PT LDS RZ, [RZ] ;  /* 0x00000000fffff984 */ /* 0x000fe20000000800 */
[----:B------:R3:W-:Y:S01]  /*8b00*/  @P0 LDGSTS.E.BYPASS.LTC128B.128 [R219+0x8100], [R228.64], !P6 ;  /* 0x08100000e4db0fae */ /* 0x0007e2000f101d46 */
[----:B------:R-:W-:Y:S01]  /*8b10*/  @P0 LEA R170, P1, R168, c[0x0][0x1c8], 0x1 ;  /* 0x00007200a8aa0a11 */ /* 0x000fe200078208ff */
[----:B------:R-:W-:Y:S03]  /*8b20*/  IMAD.SHL.U32 R5, R222, 0x40, RZ ;  /* 0x00000040de057824 */ /* 0x000fe600078e00ff */
[----:B------:R-:W-:Y:S01]  /*8b30*/  @P0 LEA.HI.X R171, R168, c[0x0][0x1cc], R171, 0x1, P1 ;  /* 0x00007300a8ab0a11 */ /* 0x000fe200008f0cab */
[----:B------:R3:W-:Y:S01]  /*8b40*/  @P0 LDGSTS.E.BYPASS.LTC128B.128 [R219+0xa100], [R226.64], !P5 ;  /* 0x0a100000e2db0fae */ /* 0x0007e2000e901d46 */
[C---:B------:R-:W-:Y:S01]  /*8b50*/  @P0 LEA R168, P1, R169.reuse, c[0x0][0x1c8], 0x1 ;  /* 0x00007200a9a80a11 */ /* 0x040fe200078208ff */
[----:B------:R5:W3:Y:S03]  /*8b60*/  MUFU.TANH R182, R3 ;  /* 0x0000000300b67308 */ /* 0x000ae60000002400 */
[----:B------:R-:W-:Y:S01]  /*8b70*/  @P0 LEA.HI.X R169, R169, c[0x0][0x1cc], R132, 0x1, P1 ;  /* 0x00007300a9a90a11 */ /* 0x000fe200008f0c84 */
[----:B------:R3:W-:Y:S06]  /*8b80*/  @P0 LDGSTS.E.BYPASS.LTC128B.128 [R219+0xc100], [R224.64], !P4 ;  /* 0x0c100000e0db0fae */ /* 0x0007ec000e101d46 */
[----:B------:R3:W-:Y:S01]  /*8b90*/  @P0 LDGSTS.E.BYPASS.LTC128B.128 [R219+0xe100], [R174.64], !P3 ;  /* 0x0e100000aedb0fae */ /* 0x0007e2000d901d46 */
[----:B-1----:R-:W-:Y:S05]  /*8ba0*/  FMUL.FTZ R0, R6, c[0x0][0x320] ;  /* 0x0000c80006007a20 */ /* 0x002fea0000410000 */
[----:B------:R1:W-:Y:S01]  /*8bb0*/  @P0 LDGSTS.E.BYPASS.LTC128B.128 [R219+0x9100], [R172.64], !P6 ;  /* 0x09100000acdb0fae */ /* 0x0003e2000f101d46 */
[----:B--2---:R-:W-:Y:S01]  /*8bc0*/  IMAD.IADD R6, R238, 0x1, R239 ;  /* 0x00000001ee067824 */ /* 0x004fe200078e02ef */
[----:B------:R2:W1:Y:S04]  /*8bd0*/  MUFU.TANH R223, R0 ;  /* 0x0000000000df7308 */ /* 0x0004680000002400 */
[----:B------:R1:W-:Y:S01]  /*8be0*/  @P0 LDGSTS.E.BYPASS.LTC128B.128 [R219+0xb100], [R134.64], !P5 ;  /* 0x0b10000086db0fae */ /* 0x0003e2000e901d46 */
[----:B-----5:R-:W-:Y:S05]  /*8bf0*/  FMUL.FTZ R3, R31, c[0x0][0x320] ;  /* 0x0000c8001f037a20 */ /* 0x020fea0000410000 */
[----:B------:R1:W-:Y:S06]  /*8c00*/  @P0 LDGSTS.E.BYPASS.LTC128B.128 [R219+0xd100], [R170.64], !P4 ;  /* 0x0d100000aadb0fae */ /* 0x0003ec000e101d46 */
[----:B------:R1:W-:Y:S06]  /*8c10*/  @P0 LDGSTS.E.BYPASS.LTC128B.128 [R219+0xf100], [R168.64], !P3 ;  /* 0x0f100000a8db0fae */ /* 0x0003ec000d901d46 */
[----:B------:R-:W0:Y:S01]  /*8c20*/  LDGDEPBAR ;  /* 0x00000000000079af */ /* 0x000e220000000000 */
[----:B--2---:R-:W-:Y:S02]  /*8c30*/  FMUL.FTZ R0, R7, c[0x0][0x320] ;  /* 0x0000c80007007a20 */ /* 0x004fe40000410000 */
[----:B------:R-:W-:Y:S02]  /*8c40*/  IMAD.MOV.U32 R7, RZ, RZ, c[0x0][0x32c] ;  /* 0x0000cb00ff077624 */ /* 0x000fe400078e00ff */
        /* <DEDUP_REMOVED lines=38> */
[----:B------:R2:W1:Y:S10]  /*8eb0*/  MUFU.TANH R26, R3 ;  /* 0x00000003001a7308 */ /* 0x0004740000002400 */
[----:B------:R5:W1:Y:S01]  /*8ec0*/  MUFU.TANH R184, R0 ;  /* 0x0000000000b87308 */ /* 0x000a620000002400 */
[----:B--2---:R-:W-:Y:S09]  /*8ed0*/  FMUL.FTZ R3, R32, c[0x0][0x320] ;  /* 0x0000c80020037a20 */ /* 0x004ff20000410000 */
[----:B------:R-:W2:Y:S01]  /*8ee0*/  MUFU.TANH R11, R3 ;  /* 0x00000003000b7308 */ /* 0x000ea20000002400 */
[----:B-----5:R-:W-:Y:S09]  /*8ef0*/  FMUL.FTZ R0, R27, c[0x0][0x320] ;  /* 0x0000c8001b007a20 */ /* 0x020ff20000410000 */
[----:B------:R5:W1:Y:S02]  /*8f00*/  MUFU.TANH R183, R0 ;  /* 0x0000000000b77308 */ /* 0x000a640000002400 */
[----:B-----5:R-:W-:Y:S08]  /*8f10*/  FMUL.FTZ R0, R28, c[0x0][0x320] ;  /* 0x0000c8001c007a20 */ /* 0x020ff00000410000 */
[----:B------:R5:W1:Y:S02]  /*8f20*/  MUFU.TANH R13, R0 ;  /* 0x00000000000d7308 */ /* 0x000a640000002400 */
[----:B-----5:R-:W-:Y:S02]  /*8f30*/  FMUL.FTZ R0, R29, c[0x0][0x320] ;  /* 0x0000c8001d007a20 */ /* 0x020fe40000410000 */
[----:B------:R-:W5:Y:S06]  /*8f40*/  LDL R29, [R1+0x10] ;  /* 0x00001000011d7983 */ /* 0x000f6c0000100800 */
[----:B------:R1:W1:Y:S02]  /*8f50*/  MUFU.TANH R12, R0 ;  /* 0x00000000000c7308 */ /* 0x0002640000002400 */
[----:B-1----:R-:W-:Y:S02]  /*8f60*/  FMUL.FTZ R0, R30, c[0x0][0x320] ;  /* 0x0000c8001e007a20 */ /* 0x002fe40000410000 */
[----:B------:R-:W5:Y:S06]  /*8f70*/  LDL R30, [R1+0xc] ;  /* 0x00000c00011e7983 */ /* 0x000f6c0000100800 */
[----:B------:R1:W1:Y:S02]  /*8f80*/  MUFU.TANH R27, R0 ;  /* 0x00000000001b7308 */ /* 0x0002640000002400 */
[----:B-1----:R-:W-:Y:S05]  /*8f90*/  @P2 IMAD.HI.U32 R0, R6, c[0x0][0x2c8], RZ ;  /* 0x0000b20006002a27 */ /* 0x002fea00078e00ff */
[----:B------:R-:W-:Y:S01]  /*8fa0*/  @P2 SHF.R.U32.HI R6, RZ, c[0x0][0x2cc], R0 ;  /* 0x0000b300ff062a19 */ /* 0x000fe20000011600 */
[----:B------:R-:W-:Y:S01]  /*8fb0*/  FMUL.FTZ R0, R33, c[0x0][0x320] ;  /* 0x0000c80021007a20 */ /* 0x000fe20000410000 */
[----:B------:R-:W-:Y:S03]  /*8fc0*/  ISETP.GE.AND P2, PT, R7, 0x1, PT ;  /* 0x000000010700780c */ /* 0x000fe60003f46270 */
[----:B------:R1:W1:Y:S01]  /*8fd0*/  MUFU.TANH R10, R0 ;  /* 0x00000000000a7308 */ /* 0x0002620000002400 */
[----:B------:R-:W2:Y:S01]  /*8fe0*/  SHFL.IDX PT, R4, R6, RZ, 0x1c1f ;  /* 0x001c1fff06047589 */ /* 0x000ea200000e0000 */
[----:B-1----:R-:W-:Y:S08]  /*8ff0*/  FMUL.FTZ R0, R34, c[0x0][0x320] ;  /* 0x0000c80022007a20 */ /* 0x002ff00000410000 */
[----:B------:R1:W1:Y:S02]  /*9000*/  MUFU.TANH R25, R0 ;  /* 0x0000000000197308 */ /* 0x0002640000002400 */
[----:B-1----:R-:W-:Y:S08]  /*9010*/  FMUL.FTZ R0, R35, c[0x0][0x320] ;  /* 0x0000c80023007a20 */ /* 0x002ff00000410000 */
[----:B------:R3:W1:Y:S02]  /*9020*/  MUFU.TANH R28, R0 ;  /* 0x00000000001c7308 */ /* 0x0006640000002400 */
[----:B---3--:R-:W-:Y:S04]  /*9030*/  IADD3 R0, -R237, 0x1, -R5 ;  /* 0x00000001ed007810 */ /* 0x008fe80007ffe905 */
[----:B-----5:R-:W-:Y:S04]  /*9040*/  IADD3 R0, -R29, R0, R30 ;  /* 0x000000001d007210 */ /* 0x020fe80007ffe11e */
[C---:B------:R-:W-:Y:S02]  /*9050*/  IADD3 R8, R0.reuse, c[0x0][0x328], RZ ;  /* 0x0000ca0000087a10 */ /* 0x040fe40007ffe0ff */
[----:B------:R-:W-:Y:S03]  /*9060*/  IADD3 R7, R0, UR4, RZ ;  /* 0x0000000400077c10 */ /* 0x000fe6000fffe0ff */
[--C-:B--2---:R-:W-:Y:S02]  /*9070*/  IMAD.IADD R3, R8, 0x1, R4.reuse ;  /* 0x0000000108037824 */ /* 0x104fe400078e0204 */
[----:B------:R-:W-:Y:S01]  /*9080*/  IMAD.IADD R0, R7, 0x1, R4 ;  /* 0x0000000107007824 */ /* 0x000fe200078e0204 */
[----:B------:R-:W-:-:S05]  /*9090*/  @!P2 BRA `(.L_x_1689) ;  /* 0x000001800000a947 */ /* 0x000fca0003800000 */
[----:B-1--4-:R-:W-:Y:S01]  /*90a0*/  IADD3 R4, -R29, R30, R4 ;  /* 0x0000001e1d047210 */ /* 0x012fe20007ffe104 */
        /* <DEDUP_REMOVED lines=12> */
.L_x_1691:
[----:B------:R-:W-:Y:S04]  /*9170*/  MOV R9, c[0x0][0x32c] ;  /* 0x0000cb0000097a02 */ /* 0x000fe80000000f00 */
[----:B------:R-:W-:Y:S11]  /*9180*/  ISETP.NE.AND P0, PT, R9, 0x1, PT ;  /* 0x000000010900780c */ /* 0x000ff60003f05270 */
[----:B------:R-:W-:Y:S02]  /*9190*/  @!UPT UIADD3 URZ, URZ, URZ, URZ ;  /* 0x0000003f3f3ff290 */ /* 0x000fe4000fffe03f */
[----:B------:R-:W-:Y:S05]  /*91a0*/  @P0 IMAD.HI.U32 R9, R4, c[0x0][0x330], RZ ;  /* 0x0000cc0004090a27 */ /* 0x000fea00078e00ff */
[----:B------:R-:W-:Y:S02]  /*91b0*/  @P0 SHF.R.U32.HI R4, RZ, c[0x0][0x334], R9 ;  /* 0x0000cd00ff040a19 */ /* 0x000fe40000011609 */
.L_x_1692:
[----:B------:R-:W-:Y:S05]  /*91c0*/  BSYNC B0 ;  /* 0x0000000000007941 */ /* 0x000fea0003800000 */
.L_x_1690:
[----:B------:R-:W-:Y:S04]  /*91d0*/  IMAD R4, R4, c[0x0][0x32c], -R5 ;  /* 0x0000cb0004047a24 */ /* 0x000fe800078e0a05 */
[----:B------:R-:W-:Y:S05]  /*91e0*/  IMAD.IADD R4, R4, 0x1, -R237 ;  /* 0x0000000104047824 */ /* 0x000fea00078e0aed */
[----:B------:R-:W-:Y:S02]  /*91f0*/  IMNMX R0, R0, R4, !PT ;  /* 0x0000000400007217 */ /* 0x000fe40007800200 */
[----:B------:R-:W-:Y:S04]  /*9200*/  IADD3 R4, R4, c[0x0][0x32c], RZ ;  /* 0x0000cb0004047a10 */ /* 0x000fe80007ffe0ff */
[----:B------:R-:W-:Y:S02]  /*9210*/  IMNMX R3, R3, R4, PT ;  /* 0x0000000403037217 */ /* 0x000fe40003800200 */
.L_x_1689:
[----:B-1--4-:R-:W-:Y:S04]  /*9220*/  ISETP.GT.AND P1, PT, R222, -0x1, PT ;  /* 0xffffffffde00780c */ /* 0x012fe80003f24270 */
[----:B------:R-:W-:Y:S04]  /*9230*/  ISETP.GT.AND P0, PT, R0, RZ, P1 ;  /* 0x000000ff0000720c */ /* 0x000fe80000f04270 */
[C---:B------:R-:W-:Y:S04]  /*9240*/  ISETP.LT.OR P0, PT, R3.reuse, 0x1, P0 ;  /* 0x000000010300780c */ /* 0x040fe80000701670 */
[----:B------:R-:W-:Y:S02]  /*9250*/  FSEL R9, R182, -INF , !P0 ;  /* 0xff800000b6097808 */ /* 0x000fe40004000000 */
[C---:B------:R-:W-:Y:S04]  /*9260*/  ISETP.GT.AND P0, PT, R0.reuse, 0x1, P1 ;  /* 0x000000010000780c */ /* 0x040fe80000f04270 */
[----:B------:R-:W-:Y:S04]  /*9270*/  ISETP.LT.OR P0, PT, R3, 0x2, P0 ;  /* 0x000000020300780c */ /* 0x000fe80000701670 */
[----:B------:R-:W-:Y:S02]  /*9280*/  FSEL R24, R181, -INF , !P0 ;  /* 0xff800000b5187808 */ /* 0x000fe40004000000 */
[----:B------:R-:W-:Y:S04]  /*9290*/  ISETP.GT.AND P0, PT, R0, 0x8, P1 ;  /* 0x000000080000780c */ /* 0x000fe80000f04270 */
        /* <DEDUP_REMOVED lines=38> */
[----:B------:R-:W-:Y:S02]  /*9500*/  ISETP.GT.AND P0, PT, R0, 0x39, P1 ;  /* 0x000000390000780c */ /* 0x000fe40000f04270 */
[----:B------:R-:W1:Y:S02]  /*9510*/  SHFL.IDX PT, R0, R6, 0x1, 0x1c1f ;  /* 0x003c1f0006007f89 */ /* 0x000e6400000e0000 */
[----:B------:R-:W-:Y:S04]  /*9520*/  ISETP.LT.OR P0, PT, R3, 0x3a, P0 ;  /* 0x0000003a0300780c */ /* 0x000fe80000701670 */
[----:B------:R-:W-:Y:S01]  /*9530*/  FSEL R10, R10, -INF , !P0 ;  /* 0xff8000000a0a7808 */ /* 0x000fe20004000000 */
[--C-:B-1----:R-:W-:Y:S02]  /*9540*/  IMAD.IADD R4, R8, 0x1, R0.reuse ;  /* 0x0000000108047824 */ /* 0x102fe400078e0200 */
        /* <DEDUP_REMOVED lines=15> */
.L_x_1695:
[----:B------:R-:W-:Y:S04]  /*9640*/  MOV R6, c[0x0][0x32c] ;  /* 0x0000cb0000067a02 */ /* 0x000fe80000000f00 */
[----:B------:R-:W-:Y:S11]  /*9650*/  ISETP.NE.AND P0, PT, R6, 0x1, PT ;  /* 0x000000010600780c */ /* 0x000ff60003f05270 */
[----:B------:R-:W-:Y:S02]  /*9660*/  @!UPT UIADD3 URZ, URZ, URZ, URZ ;  /* 0x0000003f3f3ff290 */ /* 0x000fe4000fffe03f */
[----:B------:R-:W-:Y:S05]  /*9670*/  @P0 IMAD.HI.U32 R6, R0, c[0x0][0x330], RZ ;  /* 0x0000cc0000060a27 */ /* 0x000fea00078e00ff */
[----:B------:R-:W-:Y:S02]  /*9680*/  @P0 SHF.R.U32.HI R0, RZ, c[0x0][0x334], R6 ;  /* 0x0000cd00ff000a19 */ /* 0x000fe40000011606 */
.L_x_1696:
[----:B------:R-:W-:Y:S05]  /*9690*/  BSYNC B0 ;  /* 0x0000000000007941 */ /* 0x000fea0003800000 */
.L_x_1694:
[----:B------:R-:W-:Y:S04]  /*96a0*/  IMAD R5, R0, c[0x0][0x32c], -R5 ;  /* 0x0000cb0000057a24 */ /* 0x000fe800078e0a05 */
[----:B------:R-:W-:Y:S05]  /*96b0*/  IMAD.IADD R0, R5, 0x1, -R237 ;  /* 0x0000000105007824 */ /* 0x000fea00078e0aed */
[----:B------:R-:W-:Y:S02]  /*96c0*/  IMNMX R3, R3, R0, !PT ;  /* 0x0000000003037217 */ /* 0x000fe40007800200 */
[----:B------:R-:W-:Y:S04]  /*96d0*/  IADD3 R0, R0, c[0x0][0x32c], RZ ;  /* 0x0000cb0000007a10 */ /* 0x000fe80007ffe0ff */
[----:B------:R-:W-:Y:S02]  /*96e0*/  IMNMX R4, R4, R0, PT ;  /* 0x0000000004047217 */ /* 0x000fe40003800200 */
.L_x_1693:
[----:B------:R-:W2:Y:S01]  /*96f0*/  LDL.LU R29, [R1] ;  /* 0x00000000011d7983 */ /* 0x000ea20000300800 */
[----:B------:R-:W-:Y:S03]  /*9700*/  FMNMX.FTZ R0, R9, R2, !PT ;  /* 0x0000000209007209 */ /* 0x000fe60007810000 */
[----:B------:R-:W-:Y:S01]  /*9710*/  LDSM.16.MT88.4 R172, [R193] ;  /* 0x00000000c1ac783b */ /* 0x000fe20000004200 */
        /* <DEDUP_REMOVED lines=20> */
[----:B------:R-:W-:Y:S05]  /*9860*/  FSEL R0, R132, RZ, P0 ;  /* 0x000000ff84007208 */ /* 0x000fea0000000000 */
[----:B------:R-:W-:Y:S02]  /*9870*/  FADD.FTZ R0, -R0, R2 ;  /* 0x0000000200007221 */ /* 0x000fe40000010100 */
[----:B------:R-:W-:Y:S02]  /*9880*/  FMUL.FTZ R2, R132, c[0x0][0x2d0] ;  /* 0x0000b40084027a20 */ /* 0x000fe40000410000 */
[----:B------:R-:W-:Y:S03]  /*9890*/  FMUL.FTZ R0, R0, c[0x0][0x2d0] ;  /* 0x0000b40000007a20 */ /* 0x000fe60000410000 */
[----:B------:R-:W-:Y:S02]  /*98a0*/  FSEL R2, R2, RZ, P0 ;  /* 0x000000ff02027208 */ /* 0x000fe40000000000 */
[----:B------:R-:W-:Y:S03]  /*98b0*/  ISETP.GT.AND P0, PT, R3, RZ, P1 ;  /* 0x000000ff0300720c */ /* 0x000fe60000f04270 */
        /* <DEDUP_REMOVED lines=8> */
[----:B------:R-:W-:Y:S01]  /*9940*/  MUFU.EX2 R9, R9 ;  /* 0x0000000900097308 */ /* 0x000fe20000000800 */
        /* <DEDUP_REMOVED lines=8> */
[----:B------:R-:W1:Y:S01]  /*99d0*/  MUFU.EX2 R8, R8 ;  /* 0x0000000800087308 */ /* 0x000e620000000800 */
        /* <DEDUP_REMOVED lines=9> */
[----:B------:R-:W-:Y:S01]  /*9a70*/  FFMA.FTZ R237, R11, c[0x0][0x2d0], -R2 ;  /* 0x0000b4000bed7a23 */ /* 0x000fe20000010802 */
[----:B------:R-:W-:Y:S02]  /*9a80*/  ISETP.LT.OR P0, PT, R4, 0xa, P0 ;  /* 0x0000000a0400780c */ /* 0x000fe40000701670 */
[----:B------:R-:W-:Y:S02]  /*9a90*/  IADD3 R220, R222, -0x1, RZ ;  /* 0xffffffffdedc7810 */ /* 0x000fe40007ffe0ff */
[----:B------:R-:W-:Y:S02]  /*9aa0*/  FSEL R10, R191, -INF , !P0 ;  /* 0xff800000bf0a7808 */ /* 0x000fe40004000000 */
[C---:B------:R-:W-:Y:S02]  /*9ab0*/  ISETP.GT.AND P0, PT, R3.reuse, 0x10, P1 ;  /* 0x000000100300780c */ /* 0x040fe40000f04270 */
[----:B------:R-:W3:Y:S02]  /*9ac0*/  MUFU.EX2 R2, R0 ;  /* 0x0000000000027308 */ /* 0x000ee40000000800 */
[----:B------:R-:W-:Y:S02]  /*9ad0*/  ISETP.LT.OR P0, PT, R4, 0x11, P0 ;  /* 0x000000110400780c */ /* 0x000fe40000701670 */
[----:B-1----:R-:W-:Y:S02]  /*9ae0*/  F2FP.PACK_AB R168, R8, R9 ;  /* 0x0000000908a8723e */ /* 0x002fe400000000ff */
[----:B------:R-:W-:Y:S02]  /*9af0*/  FSEL R176, R190, -INF , !P0 ;  /* 0xff800000beb07808 */ /* 0x000fe40004000000 */
[----:B------:R-:W-:Y:S02]  /*9b00*/  ISETP.GT.AND P0, PT, R3, 0x11, P1 ;  /* 0x000000110300780c */ /* 0x000fe40000f04270 */
[----:B------:R1:W-:Y:S02]  /*9b10*/  MUFU.EX2 R15, R20 ;  /* 0x00000014000f7308 */ /* 0x0003e40000000800 */
[C---:B------:R-:W-:Y:S04]  /*9b20*/  ISETP.LT.OR P0, PT, R4.reuse, 0x12, P0 ;  /* 0x000000120400780c */ /* 0x040fe80000701670 */
[----:B------:R-:W-:Y:S02]  /*9b30*/  FSEL R135, R189, -INF , !P0 ;  /* 0xff800000bd877808 */ /* 0x000fe40004000000 */
[C---:B------:R-:W-:Y:S04]  /*9b40*/  ISETP.GT.AND P0, PT, R3.reuse, 0x18, P1 ;  /* 0x000000180300780c */ /* 0x040fe80000f04270 */
[----:B------:R-:W-:Y:S01]  /*9b50*/  ISETP.LT.OR P0, PT, R4, 0x19, P0 ;  /* 0x000000190400780c */ /* 0x000fe20000701670 */
[----:B---3--:R-:W-:Y:S03]  /*9b60*/  FMUL.FTZ R24, R2, R156 ;  /* 0x0000009c02187220 */ /* 0x008fe60000410000 */
[----:B------:R-:W-:Y:S01]  /*9b70*/  FSEL R177, R188, -INF , !P0 ;  /* 0xff800000bcb17808 */ /* 0x000fe20004000000 */
[C---:B------:R-:W-:Y:S01]  /*9b80*/  FMUL.FTZ R12, R2.reuse, R144 ;  /* 0x00000090020c7220 */ /* 0x040fe20000410000 */
[----:B------:R-:W-:Y:S01]  /*9b90*/  ISETP.GT.AND P0, PT, R3, 0x19, P1 ;  /* 0x000000190300780c */ /* 0x000fe20000f04270 */
[C---:B------:R-:W-:Y:S01]  /*9ba0*/  FMUL.FTZ R32, R2.reuse, R164 ;  /* 0x000000a402207220 */ /* 0x040fe20000410000 */
[----:B------:R-:W3:Y:S01]  /*9bb0*/  LDL.LU R188, [R1+0x8] ;  /* 0x0000080001bc7983 */ /* 0x000ee20000300800 */
[----:B------:R-:W-:Y:S01]  /*9bc0*/  FMUL.FTZ R33, R2, R165 ;  /* 0x000000a502217220 */ /* 0x000fe20000410000 */
[----:B------:R-:W-:Y:S01]  /*9bd0*/  ISETP.LT.OR P0, PT, R4, 0x1a, P0 ;  /* 0x0000001a0400780c */ /* 0x000fe20000701670 */
[C---:B------:R-:W-:Y:S02]  /*9be0*/  FMUL.FTZ R13, R2.reuse, R145 ;  /* 0x00000091020d7220 */ /* 0x040fe40000410000 */
[C---:B------:R-:W-:Y:S01]  /*9bf0*/  FMUL.FTZ R16, R2.reuse, R148 ;  /* 0x0000009402107220 */ /* 0x040fe20000410000 */
[----:B------:R-:W-:Y:S01]  /*9c00*/  FSEL R178, R187, -INF , !P0 ;  /* 0xff800000bbb27808 */ /* 0x000fe20004000000 */
[C---:B------:R-:W-:Y:S01]  /*9c10*/  FMUL.FTZ R17, R2.reuse, R149 ;  /* 0x0000009502117220 */ /* 0x040fe20000410000 */
[C---:B------:R-:W-:Y:S01]  /*9c20*/  ISETP.GT.AND P0, PT, R3.reuse, 0x20, P1 ;  /* 0x000000200300780c */ /* 0x040fe20000f04270 */
[C---:B-1----:R-:W-:Y:S01]  /*9c30*/  FMUL.FTZ R20, R2.reuse, R152 ;  /* 0x0000009802147220 */ /* 0x042fe20000410000 */
[----:B------:R-:W-:Y:S01]  /*9c40*/  MUFU.EX2 R187, R225 ;  /* 0x000000e100bb7308 */ /* 0x000fe20000000800 */
[----:B------:R-:W-:Y:S01]  /*9c50*/  FMUL.FTZ R21, R2, R153 ;  /* 0x0000009902157220 */ /* 0x000fe20000410000 */
[----:B------:R-:W-:Y:S01]  /*9c60*/  ISETP.LT.OR P0, PT, R4, 0x21, P0 ;  /* 0x000000210400780c */ /* 0x000fe20000701670 */
[C---:B------:R-:W-:Y:S02]  /*9c70*/  FMUL.FTZ R36, R2.reuse, R36 ;  /* 0x0000002402247220 */ /* 0x040fe40000410000 */
[----:B------:R-:W-:Y:S01]  /*9c80*/  FMUL.FTZ R37, R2, R37 ;  /* 0x0000002502257220 */ /* 0x000fe20000410000 */
[----:B------:R-:W-:Y:S01]  /*9c90*/  FSEL R179, R186, -INF , !P0 ;  /* 0xff800000bab37808 */ /* 0x000fe20004000000 */
[C---:B------:R-:W-:Y:S01]  /*9ca0*/  FMUL.FTZ R40, R2.reuse, R40 ;  /* 0x0000002802287220 */ /* 0x040fe20000410000 */
[----:B------:R-:W-:Y:S01]  /*9cb0*/  ISETP.GT.AND P0, PT, R3, 0x21, P1 ;  /* 0x000000210300780c */ /* 0x000fe20000f04270 */
[C---:B------:R-:W-:Y:S02]  /*9cc0*/  FMUL.FTZ R41, R2.reuse, R41 ;  /* 0x0000002902297220 */ /* 0x040fe40000410000 */
[----:B------:R-:W-:Y:S01]  /*9cd0*/  FMUL.FTZ R44, R2, R44 ;  /* 0x0000002c022c7220 */ /* 0x000fe20000410000 */
[----:B------:R-:W-:Y:S01]  /*9ce0*/  ISETP.LT.OR P0, PT, R4, 0x22, P0 ;  /* 0x000000220400780c */ /* 0x000fe20000701670 */
[C---:B------:R-:W-:Y:S02]  /*9cf0*/  FMUL.FTZ R45, R2.reuse, R45 ;  /* 0x0000002d022d7220 */ /* 0x040fe40000410000 */
[C---:B------:R-:W-:Y:S01]  /*9d00*/  FMUL.FTZ R48, R2.reuse, R48 ;  /* 0x0000003002307220 */ /* 0x040fe20000410000 */
[----:B------:R-:W-:Y:S01]  /*9d10*/  FSEL R180, R185, -INF , !P0 ;  /* 0xff800000b9b47808 */ /* 0x000fe20004000000 */
[C---:B------:R-:W-:Y:S01]  /*9d20*/  FMUL.FTZ R49, R2.reuse, R49 ;  /* 0x0000003102317220 */ /* 0x040fe20000410000 */
[C---:B------:R-:W-:Y:S01]  /*9d30*/  ISETP.GT.AND P0, PT, R3.reuse, 0x28, P1 ;  /* 0x000000280300780c */ /* 0x040fe20000f04270 */
[C---:B------:R-:W-:Y:S02]  /*9d40*/  FMUL.FTZ R52, R2.reuse, R52 ;  /* 0x0000003402347220 */ /* 0x040fe40000410000 */
        /* <DEDUP_REMOVED lines=43> */
[----:B------:R-:W-:Y:S01]  /*a000*/  FMUL.FTZ R105, R2, R105 ;  /* 0x0000006902697220 */ /* 0x000fe20000410000 */
[----:B------:R-:W-:Y:S01]  /*a010*/  FSEL R134, R28, -INF , !P0 ;  /* 0xff8000001c867808 */ /* 0x000fe20004000000 */
[C---:B--2---:R-:W-:Y:S02]  /*a020*/  FFMA.FTZ R0, R2.reuse, R29, R9 ;  /* 0x0000001d02007223 */ /* 0x044fe40000010009 */
[----:B------:R-:W-:Y:S01]  /*a030*/  MUFU.EX2 R9, R23 ;  /* 0x0000001700097308 */ /* 0x000fe20000000800 */
[----:B------:R-:W-:Y:S02]  /*a040*/  FMUL.FTZ R28, R2, R160 ;  /* 0x000000a0021c7220 */ /* 0x000fe40000410000 */
[----:B------:R-:W-:Y:S01]  /*a050*/  FADD.FTZ R4, R8, R0 ;  /* 0x0000000008047221 */ /* 0x000fe20000010000 */
[----:B------:R-:W-:Y:S01]  /*a060*/  FMNMX.FTZ R0, R5, R133, !PT ;  /* 0x0000008505007209 */ /* 0x000fe20007810000 */
[C---:B------:R-:W-:Y:S02]  /*a070*/  FMUL.FTZ R29, R2.reuse, R161 ;  /* 0x000000a1021d7220 */ /* 0x040fe40000410000 */
[C---:B------:R-:W-:Y:S01]  /*a080*/  FMUL.FTZ R108, R2.reuse, R108 ;  /* 0x0000006c026c7220 */ /* 0x040fe20000410000 */
[----:B------:R-:W-:Y:S01]  /*a090*/  FMNMX.FTZ R0, R7, R0, !PT ;  /* 0x0000000007007209 */ /* 0x000fe20007810000 */
[C---:B------:R-:W-:Y:S01]  /*a0a0*/  FMUL.FTZ R109, R2.reuse, R109 ;  /* 0x0000006d026d7220 */ /* 0x040fe20000410000 */
[----:B------:R-:W1:Y:S01]  /*a0b0*/  MUFU.EX2 R8, R22 ;  /* 0x0000001600087308 */ /* 0x000e620000000800 */
[----:B------:R-:W-:Y:S01]  /*a0c0*/  FMUL.FTZ R112, R2, R112 ;  /* 0x0000007002707220 */ /* 0x000fe20000410000 */
[----:B------:R-:W-:Y:S01]  /*a0d0*/  FMNMX.FTZ R0, R6, R0, !PT ;  /* 0x0000000006007209 */ /* 0x000fe20007810000 */
[C---:B------:R-:W-:Y:S02]  /*a0e0*/  FMUL.FTZ R113, R2.reuse, R113 ;  /* 0x0000007102717220 */ /* 0x040fe40000410000 */
[----:B------:R-:W-:Y:S01]  /*a0f0*/  FMUL.FTZ R116, R2, R116 ;  /* 0x0000007402747220 */ /* 0x000fe20000410000 */
[----:B------:R-:W-:Y:S01]  /*a100*/  FMNMX.FTZ R0, R10, R0, !PT ;  /* 0x000000000a007209 */ /* 0x000fe20007810000 */
[C---:B------:R-:W-:Y:S02]  /*a110*/  FMUL.FTZ R117, R2.reuse, R117 ;  /* 0x0000007502757220 */ /* 0x040fe40000410000 */
[----:B------:R-:W-:Y:S01]  /*a120*/  FMUL.FTZ R120, R2, R120 ;  /* 0x0000007802787220 */ /* 0x000fe20000410000 */
[----:B------:R-:W-:Y:S01]  /*a130*/  FMNMX.FTZ R0, R176, R0, !PT ;  /* 0x00000000b0007209 */ /* 0x000fe20007810000 */
[C---:B------:R-:W-:Y:S01]  /*a140*/  FMUL.FTZ R121, R2.reuse, R121 ;  /* 0x0000007902797220 */ /* 0x040fe20000410000 */
[----:B------:R-:W-:Y:S01]  /*a150*/  MUFU.EX2 R160, R228 ;  /* 0x000000e400a07308 */ /* 0x000fe20000000800 */
[C---:B------:R-:W-:Y:S01]  /*a160*/  FMUL.FTZ R124, R2.reuse, R124 ;  /* 0x0000007c027c7220 */ /* 0x040fe20000410000 */
[----:B------:R-:W-:Y:S01]  /*a170*/  FMNMX.FTZ R0, R135, R0, !PT ;  /* 0x0000000087007209 */ /* 0x000fe20007810000 */
[C---:B------:R-:W-:Y:S02]  /*a180*/  FMUL.FTZ R125, R2.reuse, R125 ;  /* 0x0000007d027d7220 */ /* 0x040fe40000410000 */
[C---:B------:R-:W-:Y:S01]  /*a190*/  FMUL.FTZ R128, R2.reuse, R128 ;  /* 0x0000008002807220 */ /* 0x040fe20000410000 */
[----:B------:R-:W-:Y:S01]  /*a1a0*/  FMNMX.FTZ R0, R177, R0, !PT ;  /* 0x00000000b1007209 */ /* 0x000fe20007810000 */
[----:B------:R-:W-:Y:S03]  /*a1b0*/  FMUL.FTZ R129, R2, R129 ;  /* 0x0000008102817220 */ /* 0x000fe60000410000 */
[----:B------:R-:W-:Y:S01]  /*a1c0*/  FMNMX.FTZ R0, R178, R0, !PT ;  /* 0x00000000b2007209 */ /* 0x000fe20007810000 */
[----:B------:R-:W-:Y:S01]  /*a1d0*/  MUFU.EX2 R161, R227 ;  /* 0x000000e300a17308 */ /* 0x000fe20000000800 */
[----:B-1----:R-:W-:Y:S02]  /*a1e0*/  F2FP.PACK_AB R170, R8, R9 ;  /* 0x0000000908aa723e */ /* 0x002fe400000000ff */
        /* <DEDUP_REMOVED lines=15> */
[----:B------:R-:W-:Y:S02]  /*a2e0*/  FADD.FTZ R14, R8, R0 ;  /* 0x00000000080e7221 */ /* 0x000fe40000010000 */
[C---:B------:R-:W-:Y:S01]  /*a2f0*/  FMUL.FTZ R4, R3.reuse, c[0x0][0x2d0] ;  /* 0x0000b40003047a20 */ /* 0x040fe20000410000 */
[----:B------:R-:W-:Y:S01]  /*a300*/  FSEL R0, R3, RZ, P0 ;  /* 0x000000ff03007208 */ /* 0x000fe20000000000 */
[----:B------:R-:W-:Y:S01]  /*a310*/  FMUL.FTZ R8, R2, R140 ;  /* 0x0000008c02087220 */ /* 0x000fe20000410000 */
[----:B------:R-:W-:Y:S03]  /*a320*/  F2FP.PACK_AB R140, R15, R18 ;  /* 0x000000120f8c723e */ /* 0x000fe600000000ff */
[----:B------:R-:W-:Y:S01]  /*a330*/  FADD.FTZ R0, -R0, R133 ;  /* 0x0000008500007221 */ /* 0x000fe20000010100 */
[----:B------:R-:W-:Y:S01]  /*a340*/  FSEL R133, R4, RZ, P0 ;  /* 0x000000ff04857208 */ /* 0x000fe20000000000 */
[----:B------:R-:W-:Y:S01]  /*a350*/  FMUL.FTZ R4, R2, R136 ;  /* 0x0000008802047220 */ /* 0x000fe20000410000 */
[----:B------:R-:W-:Y:S01]  /*a360*/  ISETP.GT.AND P0, PT, R222, R240, PT ;  /* 0x000000f0de00720c */ /* 0x000fe20003f04270 */
[----:B------:R-:W-:Y:S01]  /*a370*/  FMUL.FTZ R0, R0, c[0x0][0x2d0] ;  /* 0x0000b40000007a20 */ /* 0x000fe20000410000 */
[----:B------:R-:W-:Y:S01]  /*a380*/  MOV R222, R220 ;  /* 0x000000dc00de7202 */ /* 0x000fe20000000f00 */
[--C-:B------:R-:W-:Y:S02]  /*a390*/  FFMA.FTZ R6, R6, c[0x0][0x2d0], -R133.reuse ;  /* 0x0000b40006067a23 */ /* 0x100fe40000010885 */
[--C-:B------:R-:W-:Y:S02]  /*a3a0*/  FFMA.FTZ R7, R7, c[0x0][0x2d0], -R133.reuse ;  /* 0x0000b40007077a23 */ /* 0x100fe40000010885 */
[----:B------:R1:W-:Y:S01]  /*a3b0*/  MUFU.EX2 R156, R6 ;  /* 0x00000006009c7308 */ /* 0x0003e20000000800 */
[--C-:B------:R-:W-:Y:S02]  /*a3c0*/  FFMA.FTZ R11, R5, c[0x0][0x2d0], -R133.reuse ;  /* 0x0000b400050b7a23 */ /* 0x100fe40000010885 */
[----:B------:R-:W-:Y:S02]  /*a3d0*/  FMUL.FTZ R5, R2, R137 ;  /* 0x0000008902057220 */ /* 0x000fe40000410000 */
[--C-:B------:R-:W-:Y:S05]  /*a3e0*/  FFMA.FTZ R2, R10, c[0x0][0x2d0], -R133.reuse ;  /* 0x0000b4000a027a23 */ /* 0x100fea0000010885 */
[----:B------:R-:W-:Y:S10]  /*a3f0*/  MUFU.EX2 R144, R7 ;  /* 0x0000000700907308 */ /* 0x000ff40000000800 */
[----:B------:R-:W2:Y:S01]  /*a400*/  MUFU.EX2 R0, R0 ;  /* 0x0000000000007308 */ /* 0x000ea20000000800 */
[----:B-1----:R-:W-:Y:S04]  /*a410*/  FADD.FTZ R6, R18, R14 ;  /* 0x0000000e12067221 */ /* 0x002fe80000010000 */
[----:B------:R-:W-:Y:S05]  /*a420*/  FADD.FTZ R157, R15, R6 ;  /* 0x000000060f9d7221 */ /* 0x000fea0000010000 */
[----:B------:R-:W1:Y:S10]  /*a430*/  MUFU.EX2 R145, R11 ;  /* 0x0000000b00917308 */ /* 0x000e740000000800 */
[----:B------:R-:W4:Y:S01]  /*a440*/  MUFU.EX2 R153, R2 ;  /* 0x0000000200997308 */ /* 0x000f220000000800 */
[C---:B--2---:R-:W-:Y:S02]  /*a450*/  FMUL.FTZ R6, R0.reuse, R138 ;  /* 0x0000008a00067220 */ /* 0x044fe40000410000 */
[C---:B------:R-:W-:Y:S02]  /*a460*/  FMUL.FTZ R7, R0.reuse, R139 ;  /* 0x0000008b00077220 */ /* 0x040fe40000410000 */
[----:B------:R-:W2:Y:S01]  /*a470*/  LDSM.16.MT88.4 R136, [R194] ;  /* 0x00000000c288783b */ /* 0x000ea20000004200 */
[C---:B------:R-:W-:Y:S02]  /*a480*/  FMUL.FTZ R10, R0.reuse, R142 ;  /* 0x0000008e000a7220 */ /* 0x040fe40000410000 */
[C---:B------:R-:W-:Y:S02]  /*a490*/  FMUL.FTZ R14, R0.reuse, R146 ;  /* 0x00000092000e7220 */ /* 0x040fe40000410000 */
[----:B------:R-:W-:Y:S01]  /*a4a0*/  FMUL.FTZ R15, R0, R147 ;  /* 0x00000093000f7220 */ /* 0x000fe20000410000 */
[----:B-1----:R-:W-:Y:S01]  /*a4b0*/  F2FP.PACK_AB R169, R144, R145 ;  /* 0x0000009190a9723e */ /* 0x002fe200000000ff */
[C---:B------:R-:W-:Y:S02]  /*a4c0*/  FMUL.FTZ R11, R0.reuse, R143 ;  /* 0x0000008f000b7220 */ /* 0x040fe40000410000 */
[C---:B------:R-:W-:Y:S02]  /*a4d0*/  FMUL.FTZ R18, R0.reuse, R150 ;  /* 0x0000009600127220 */ /* 0x040fe40000410000 */
[C---:B------:R-:W-:Y:S01]  /*a4e0*/  FMUL.FTZ R19, R0.reuse, R151 ;  /* 0x0000009700137220 */ /* 0x040fe20000410000 */
[----:B------:R-:W-:Y:S01]  /*a4f0*/  MUFU.EX2 R150, R224 ;  /* 0x000000e000967308 */ /* 0x000fe20000000800 */
[C---:B------:R-:W-:Y:S02]  /*a500*/  FMUL.FTZ R22, R0.reuse, R154 ;  /* 0x0000009a00167220 */ /* 0x040fe40000410000 */
[C---:B------:R-:W-:Y:S01]  /*a510*/  FMUL.FTZ R23, R0.reuse, R155 ;  /* 0x0000009b00177220 */ /* 0x040fe20000410000 */
[----:B----4-:R-:W-:Y:S01]  /*a520*/  F2FP.PACK_AB R171, R153, R156 ;  /* 0x0000009c99ab723e */ /* 0x010fe200000000ff */
[C---:B------:R-:W-:Y:S02]  /*a530*/  FMUL.FTZ R26, R0.reuse, R158 ;  /* 0x0000009e001a7220 */ /* 0x040fe40000410000 */
[C---:B------:R-:W-:Y:S02]  /*a540*/  FMUL.FTZ R27, R0.reuse, R159 ;  /* 0x0000009f001b7220 */ /* 0x040fe40000410000 */
[C---:B------:R-:W-:Y:S01]  /*a550*/  FMUL.FTZ R34, R0.reuse, R166 ;  /* 0x000000a600227220 */ /* 0x040fe20000410000 */
[----:B------:R-:W1:Y:S01]  /*a560*/  MUFU.EX2 R151, R182 ;  /* 0x000000b600977308 */ /* 0x000e620000000800 */
[C---:B------:R-:W-:Y:S05]  /*a570*/  HMMA.16816.F32 R4, R168.reuse, R172, R4 ;  /* 0x000000aca804723c */ /* 0x040fea0000001804 */
[C---:B------:R-:W-:Y:S02]  /*a580*/  FMUL.FTZ R35, R0.reuse, R167 ;  /* 0x000000a700237220 */ /* 0x040fe40000410000 */
[----:B------:R-:W-:Y:S01]  /*a590*/  LDSM.16.MT88.4 R164, [R196+0x1800] ;  /* 0x00180000c4a4783b */ /* 0x000fe20000004200 */
[C---:B------:R-:W-:Y:S01]  /*a5a0*/  HMMA.16816.F32 R8, R168.reuse, R174, R8 ;  /* 0x000000aea808723c */ /* 0x040fe20000001808 */
[----:B------:R-:W-:Y:S03]  /*a5b0*/  MUFU.EX2 R182, R226 ;  /* 0x000000e200b67308 */ /* 0x000fe60000000800 */
[C---:B------:R-:W-:Y:S02]  /*a5c0*/  FMUL.FTZ R30, R0.reuse, R162 ;  /* 0x000000a2001e7220 */ /* 0x040fe40000410000 */
[C---:B------:R-:W-:Y:S02]  /*a5d0*/  FMUL.FTZ R31, R0.reuse, R163 ;  /* 0x000000a3001f7220 */ /* 0x040fe40000410000 */
[C---:B------:R-:W-:Y:S01]  /*a5e0*/  FMUL.FTZ R38, R0.reuse, R38 ;  /* 0x0000002600267220 */ /* 0x040fe20000410000 */
[C---:B--2---:R-:W-:Y:S03]  /*a5f0*/  HMMA.16816.F32 R12, R168.reuse, R136, R12 ;  /* 0x00000088a80c723c */ /* 0x044fe6000000180c */
[C---:B------:R-:W-:Y:S02]  /*a600*/  FMUL.FTZ R39, R0.reuse, R39 ;  /* 0x0000002700277220 */ /* 0x040fe40000410000 */
[C---:B------:R-:W-:Y:S01]  /*a610*/  FMUL.FTZ R42, R0.reuse, R42 ;  /* 0x0000002a002a7220 */ /* 0x040fe20000410000 */
[----:B-1----:R-:W-:Y:S01]  /*a620*/  F2FP.PACK_AB R142, R151, R150 ;  /* 0x00000096978e723e */ /* 0x002fe200000000ff */
[C---:B------:R-:W-:Y:S01]  /*a630*/  FMUL.FTZ R43, R0.reuse, R43 ;  /* 0x0000002b002b7220 */ /* 0x040fe20000410000 */
[C---:B------:R-:W-:Y:S01]  /*a640*/  HMMA.16816.F32 R16, R168.reuse, R138, R16 ;  /* 0x0000008aa810723c */ /* 0x040fe20000001810 */
[----:B------:R-:W1:Y:S03]  /*a650*/  LDSM.16.MT88.4 R136, [R197] ;  /* 0x00000000c588783b */ /* 0x000e660000004200 */
        /* <DEDUP_REMOVED lines=50> */
[C---:B------:R-:W-:Y:S04]  /*a980*/  FMUL.FTZ R130, R0.reuse, R130 ;  /* 0x0000008200827220 */ /* 0x040fe80000410000 */
[C---:B------:R-:W-:Y:S02]  /*a990*/  FMUL.FTZ R131, R0.reuse, R131 ;  /* 0x0000008300837220 */ /* 0x040fe40000410000 */
[----:B---3--:R-:W-:Y:S02]  /*a9a0*/  FFMA.FTZ R0, R0, R188, R145 ;  /* 0x000000bc00007223 */ /* 0x008fe40000010091 */
[--C-:B--2---:R-:W-:Y:S02]  /*a9b0*/  FFMA.FTZ R2, R135, c[0x0][0x2d0], -R133.reuse ;  /* 0x0000b40087027a23 */ /* 0x104fe40000010885 */
[----:B------:R-:W-:Y:S02]  /*a9c0*/  FADD.FTZ R0, R144, R0 ;  /* 0x0000000090007221 */ /* 0x000fe40000010000 */
[----:B------:R-:W-:Y:S01]  /*a9d0*/  LDSM.16.MT88.4 R144, [R194+0x1000] ;  /* 0x00100000c290783b */ /* 0x000fe20000004200 */
[----:B------:R-:W2:Y:S01]  /*a9e0*/  MUFU.EX2 R149, R2 ;  /* 0x0000000200957308 */ /* 0x000ea20000000800 */
[C---:B-1----:R-:W-:Y:S03]  /*a9f0*/  HMMA.16816.F32 R36, R168.reuse, R136, R36 ;  /* 0x00000088a824723c */ /* 0x042fe60000001824 */
[----:B--2---:R-:W-:Y:S01]  /*aa00*/  F2FP.PACK_AB R141, R149, R148 ;  /* 0x00000094958d723e */ /* 0x004fe200000000ff */
[--C-:B------:R-:W-:Y:S05]  /*aa10*/  FFMA.FTZ R2, R177, c[0x0][0x2d0], -R133.reuse ;  /* 0x0000b400b1027a23 */ /* 0x100fea0000010885 */
[----:B------:R-:W-:Y:S01]  /*aa20*/  MUFU.EX2 R177, R239 ;  /* 0x000000ef00b17308 */ /* 0x000fe20000000800 */
[C---:B------:R-:W-:Y:S01]  /*aa30*/  HMMA.16816.F32 R40, R168.reuse, R138, R40 ;  /* 0x0000008aa828723c */ /* 0x040fe20000001828 */
[----:B------:R-:W1:Y:S08]  /*aa40*/  LDSM.16.MT88.4 R136, [R194+0x2000] ;  /* 0x00200000c288783b */ /* 0x000e700000004200 */
[----:B------:R2:W-:Y:S03]  /*aa50*/  MUFU.EX2 R154, R2 ;  /* 0x00000002009a7308 */ /* 0x0005e60000000800 */
[--C-:B--2---:R-:W-:Y:S07]  /*aa60*/  FFMA.FTZ R2, R178, c[0x0][0x2d0], -R133.reuse ;  /* 0x0000b400b2027a23 */ /* 0x104fee0000010885 */
[----:B------:R-:W-:Y:S01]  /*aa70*/  MUFU.EX2 R178, R238 ;  /* 0x000000ee00b27308 */ /* 0x000fe20000000800 */
[C---:B-1----:R-:W-:Y:S09]  /*aa80*/  HMMA.16816.F32 R44, R168.reuse, R136, R44 ;  /* 0x00000088a82c723c */ /* 0x042ff2000000182c */
[----:B------:R-:W1:Y:S01]  /*aa90*/  MUFU.EX2 R155, R2 ;  /* 0x00000002009b7308 */ /* 0x000e620000000800 */
[C---:B------:R-:W-:Y:S01]  /*aaa0*/  HMMA.16816.F32 R48, R168.reuse, R138, R48 ;  /* 0x0000008aa830723c */ /* 0x040fe20000001830 */
[----:B------:R-:W2:Y:S02]  /*aab0*/  LDSM.16.MT88.4 R136, [R197+0x2000] ;  /* 0x00200000c588783b */ /* 0x000ea40000004200 */
[----:B-1----:R-:W-:Y:S01]  /*aac0*/  F2FP.PACK_AB R143, R155, R154 ;  /* 0x0000009a9b8f723e */ /* 0x002fe200000000ff */
[--C-:B------:R-:W-:Y:S05]  /*aad0*/  FFMA.FTZ R2, R179, c[0x0][0x2d0], -R133.reuse ;  /* 0x0000b400b3027a23 */ /* 0x100fea0000010885 */
[----:B------:R-:W-:Y:S10]  /*aae0*/  MUFU.EX2 R179, R237 ;  /* 0x000000ed00b37308 */ /* 0x000ff40000000800 */
[----:B------:R1:W3:Y:S01]  /*aaf0*/  MUFU.EX2 R152, R2 ;  /* 0x0000000200987308 */ /* 0x0002e20000000800 */
[C---:B--2---:R-:W-:Y:S08]  /*ab00*/  HMMA.16816.F32 R52, R168.reuse, R136, R52 ;  /* 0x00000088a834723c */ /* 0x044ff00000001834 */
[C---:B------:R-:W-:Y:S01]  /*ab10*/  HMMA.16816.F32 R56, R168.reuse, R138, R56 ;  /* 0x0000008aa838723c */ /* 0x040fe20000001838 */
[----:B------:R-:W2:Y:S03]  /*ab20*/  LDSM.16.MT88.4 R136, [R196+0x2000] ;  /* 0x00200000c488783b */ /* 0x000ea60000004200 */
[--C-:B-1----:R-:W-:Y:S02]  /*ab30*/  FFMA.FTZ R2, R180, c[0x0][0x2d0], -R133.reuse ;  /* 0x0000b400b4027a23 */ /* 0x102fe40000010885 */
[----:B------:R-:W-:Y:S10]  /*ab40*/  MUFU.EX2 R180, R229 ;  /* 0x000000e500b47308 */ /* 0x000ff40000000800 */
[----:B------:R1:W4:Y:S01]  /*ab50*/  MUFU.EX2 R176, R2 ;  /* 0x0000000200b07308 */ /* 0x0003220000000800 */
[C---:B--2---:R-:W-:Y:S03]  /*ab60*/  HMMA.16816.F32 R60, R168.reuse, R136, R60 ;  /* 0x00000088a83c723c */ /* 0x044fe6000000183c */
[--C-:B-1----:R-:W-:Y:S06]  /*ab70*/  FFMA.FTZ R2, R181, c[0x0][0x2d0], -R133.reuse ;  /* 0x0000b400b5027a23 */ /* 0x102fec0000010885 */
[----:B------:R1:W2:Y:S01]  /*ab80*/  MUFU.EX2 R175, R2 ;  /* 0x0000000200af7308 */ /* 0x0002a20000000800 */
[C---:B------:R-:W-:Y:S01]  /*ab90*/  HMMA.16816.F32 R64, R168.reuse, R138, R64 ;  /* 0x0000008aa840723c */ /* 0x040fe20000001840 */
[----:B------:R-:W5:Y:S02]  /*aba0*/  LDSM.16.MT88.4 R136, [R193+0x4000] ;  /* 0x00400000c188783b */ /* 0x000f640000004200 */
[----:B-1----:R-:W-:Y:S06]  /*abb0*/  FFMA.FTZ R2, R183, c[0x0][0x2d0], -R133 ;  /* 0x0000b400b7027a23 */ /* 0x002fec0000010885 */
[----:B------:R1:W-:Y:S01]  /*abc0*/  MUFU.EX2 R174, R2 ;  /* 0x0000000200ae7308 */ /* 0x0003e20000000800 */
[C---:B-----5:R-:W-:Y:S08]  /*abd0*/  HMMA.16816.F32 R68, R168.reuse, R136, R68 ;  /* 0x00000088a844723c */ /* 0x060ff00000001844 */
[C---:B------:R-:W-:Y:S01]  /*abe0*/  HMMA.16816.F32 R72, R168.reuse, R138, R72 ;  /* 0x0000008aa848723c */ /* 0x040fe20000001848 */
[----:B------:R-:W5:Y:S03]  /*abf0*/  LDSM.16.MT88.4 R136, [R194+0x4000] ;  /* 0x00400000c288783b */ /* 0x000f660000004200 */
[----:B-1----:R-:W-:Y:S02]  /*ac00*/  FADD.FTZ R2, R156, R0 ;  /* 0x000000009c027221 */ /* 0x002fe40000010000 */
[----:B------:R-:W-:Y:S02]  /*ac10*/  FADD.FTZ R0, R150, R157 ;  /* 0x0000009d96007221 */ /* 0x000fe40000010000 */
[----:B------:R-:W-:Y:S01]  /*ac20*/  FADD.FTZ R2, R153, R2 ;  /* 0x0000000299027221 */ /* 0x000fe20000010000 */
[----:B------:R-:W-:Y:S03]  /*ac30*/  LDSM.16.MT88.4 R156, [R197+0x1800] ;  /* 0x00180000c59c783b */ /* 0x000fe60000004200 */
[----:B------:R-:W-:Y:S02]  /*ac40*/  FADD.FTZ R153, R151, R0 ;  /* 0x0000000097997221 */ /* 0x000fe40000010000 */
[----:B------:R-:W-:Y:S02]  /*ac50*/  FADD.FTZ R2, R148, R2 ;  /* 0x0000000294027221 */ /* 0x000fe40000010000 */
[--C-:B------:R-:W-:Y:S04]  /*ac60*/  FFMA.FTZ R0, R184, c[0x0][0x2d0], -R133.reuse ;  /* 0x0000b400b8007a23 */ /* 0x100fe80000010885 */
[----:B------:R1:W-:Y:S01]  /*ac70*/  MUFU.EX2 R172, R0 ;  /* 0x0000000000ac7308 */ /* 0x0003e20000000800 */
[C---:B-----5:R-:W-:Y:S03]  /*ac80*/  HMMA.16816.F32 R76, R168.reuse, R136, R76 ;  /* 0x00000088a84c723c */ /* 0x060fe6000000184c */
[--C-:B-1----:R-:W-:Y:S06]  /*ac90*/  FFMA.FTZ R0, R185, c[0x0][0x2d0], -R133.reuse ;  /* 0x0000b400b9007a23 */ /* 0x102fec0000010885 */
[----:B------:R1:W5:Y:S01]  /*aca0*/  MUFU.EX2 R135, R0 ;  /* 0x0000000000877308 */ /* 0x0003620000000800 */
[C---:B------:R-:W-:Y:S01]  /*acb0*/  HMMA.16816.F32 R80, R168.reuse, R138, R80 ;  /* 0x0000008aa850723c */ /* 0x040fe20000001850 */
[----:B------:R-:W2:Y:S02]  /*acc0*/  LDSM.16.MT88.4 R136, [R197+0x4000] ;  /* 0x00400000c588783b */ /* 0x000ea40000004200 */
[--C-:B-1----:R-:W-:Y:S02]  /*acd0*/  FFMA.FTZ R0, R186, c[0x0][0x2d0], -R133.reuse ;  /* 0x0000b400ba007a23 */ /* 0x102fe40000010885 */
[----:B------:R-:W-:Y:S04]  /*ace0*/  FFMA.FTZ R133, R134, c[0x0][0x2d0], -R133 ;  /* 0x0000b40086857a23 */ /* 0x000fe80000010885 */
[----:B------:R1:W-:Y:S10]  /*acf0*/  MUFU.EX2 R134, R0 ;  /* 0x0000000000867308 */ /* 0x0003f40000000800 */
[----:B------:R-:W3:Y:S01]  /*ad00*/  MUFU.EX2 R133, R133 ;  /* 0x0000008500857308 */ /* 0x000ee20000000800 */
[C---:B--2---:R-:W-:Y:S08]  /*ad10*/  HMMA.16816.F32 R84, R168.reuse, R136, R84 ;  /* 0x00000088a854723c */ /* 0x044ff00000001854 */
[C---:B------:R-:W-:Y:S01]  /*ad20*/  HMMA.16816.F32 R88, R168.reuse, R138, R88 ;  /* 0x0000008aa858723c */ /* 0x040fe20000001858 */
[----:B------:R-:W2:Y:S03]  /*ad30*/  LDSM.16.MT88.4 R136, [R196+0x4000] ;  /* 0x00400000c488783b */ /* 0x000ea60000004200 */
[----:B-1----:R-:W-:Y:S02]  /*ad40*/  FADD.FTZ R0, R149, R2 ;  /* 0x0000000295007221 */ /* 0x002fe40000010000 */
[----:B------:R-:W-:Y:S02]  /*ad50*/  FADD.FTZ R2, R160, R153 ;  /* 0x00000099a0027221 */ /* 0x000fe40000010000 */
[----:B------:R-:W-:Y:S01]  /*ad60*/  FADD.FTZ R0, R154, R0 ;  /* 0x000000009a007221 */ /* 0x000fe20000010000 */
[----:B------:R-:W-:Y:S03]  /*ad70*/  LDSM.16.MT88.4 R148, [R194+0x1800] ;  /* 0x00180000c294783b */ /* 0x000fe60000004200 */
[----:B------:R-:W-:Y:S02]  /*ad80*/  FADD.FTZ R173, R161, R2 ;  /* 0x00000002a1ad7221 */ /* 0x000fe40000010000 */
[----:B------:R-:W-:Y:S04]  /*ad90*/  FADD.FTZ R0, R155, R0 ;  /* 0x000000009b007221 */ /* 0x000fe80000010000 */
[----:B---3--:R-:W-:Y:S04]  /*ada0*/  FADD.FTZ R0, R152, R0 ;  /* 0x0000000098007221 */ /* 0x008fe80000010000 */
[----:B----4-:R-:W-:Y:S02]  /*adb0*/  FADD.FTZ R2, R176, R0 ;  /* 0x00000000b0027221 */ /* 0x010fe40000010000 */
[----:B------:R-:W-:Y:S02]  /*adc0*/  FADD.FTZ R0, R182, R173 ;  /* 0x000000adb6007221 */ /* 0x000fe40000010000 */
[----:B------:R-:W-:Y:S02]  /*add0*/  FADD.FTZ R2, R175, R2 ;  /* 0x00000002af027221 */ /* 0x000fe40000010000 */
[----:B------:R-:W-:Y:S01]  /*ade0*/  FADD.FTZ R0, R187, R0 ;  /* 0x00000000bb007221 */ /* 0x000fe20000010000 */
        /* <DEDUP_REMOVED lines=17> */
[----:B-----5:R-:W-:Y:S02]  /*af00*/  F2FP.PACK_AB R169, R135, R172 ;  /* 0x000000ac87a9723e */ /* 0x020fe400000000ff */
[----:B------:R-:W-:Y:S01]  /*af10*/  F2FP.PACK_AB R171, R133, R134 ;  /* 0x0000008685ab723e */ /* 0x000fe200000000ff */
        /* <DEDUP_REMOVED lines=48> */
[----:B------:R-:W1:Y:S03]  /*b220*/  LDSM.16.MT88.4 R140, [R193+0x1000] ;  /* 0x00100000c18c783b */ /* 0x000e660000004200 */
[----:B------:R-:W-:Y:S03]  /*b230*/  F2FP.PACK_AB R137, R176, R152 ;  /* 0x00000098b089723e */ /* 0x000fe600000000ff */
[----:B------:R-:W-:Y:S02]  /*b240*/  F2FP.PACK_AB R138, R187, R182 ;  /* 0x000000b6bb8a723e */ /* 0x000fe400000000ff */
[C---:B------:R-:W-:Y:S07]  /*b250*/  F2FP.PACK_AB R139, R174.reuse, R175 ;  /* 0x000000afae8b723e */ /* 0x040fee00000000ff */
        /* <DEDUP_REMOVED lines=91> */
[C---:B------:R-:W-:Y:S04]  /*b810*/  HMMA.16816.F32 R112, R168.reuse, R10, R112 ;  /* 0x0000000aa870723c */ /* 0x040fe80000001870 */
[----:B------:R-:W-:Y:S02]  /*b820*/  FADD.FTZ R2, R179, R2 ;  /* 0x00000002b3027221 */ /* 0x000fe40000010000 */
[----:B------:R-:W-:Y:S02]  /*b830*/  FADD.FTZ R0, R134, R0 ;  /* 0x0000000086007221 */ /* 0x000fe40000010000 */
[C---:B---3--:R-:W-:Y:S04]  /*b840*/  HMMA.16816.F32 R116, R168.reuse, R12, R116 ;  /* 0x0000000ca874723c */ /* 0x048fe80000001874 */
[----:B------:R-:W-:Y:S02]  /*b850*/  FADD.FTZ R2, R180, R2 ;  /* 0x00000002b4027221 */ /* 0x000fe40000010000 */
[----:B------:R-:W-:Y:S01]  /*b860*/  FADD.FTZ R0, R133, R0 ;  /* 0x0000000085007221 */ /* 0x000fe20000010000 */
[-C--:B------:R-:W-:Y:S01]  /*b870*/  MOV R12, R3.reuse ;  /* 0x00000003000c7202 */ /* 0x080fe20000000f00 */
[C---:B------:R-:W-:Y:S01]  /*b880*/  HMMA.16816.F32 R120, R168.reuse, R14, R120 ;  /* 0x0000000ea878723c */ /* 0x040fe20000001878 */
[----:B------:R1:W-:Y:S03]  /*b890*/  STL [R1], R2 ;  /* 0x0000000201007387 */ /* 0x0003e60000100800 */
[----:B------:R-:W-:Y:S01]  /*b8a0*/  MOV R133, R3 ;  /* 0x0000000300857202 */ /* 0x000fe20000000f00 */
[----:B------:R2:W-:Y:S03]  /*b8b0*/  STL [R1+0x8], R0 ;  /* 0x0000080001007387 */ /* 0x0005e60000100800 */
[C---:B----4-:R-:W-:Y:S08]  /*b8c0*/  HMMA.16816.F32 R124, R168.reuse, R16, R124 ;  /* 0x00000010a87c723c */ /* 0x050ff0000000187c */
[----:B------:R-:W-:Y:S04]  /*b8d0*/  HMMA.16816.F32 R128, R168, R18, R128 ;  /* 0x00000012a880723c */ /* 0x000fe80000001880 */
[----:B-1----:R-:W-:Y:S04]  /*b8e0*/  MOV R2, R132 ;  /* 0x0000008400027202 */ /* 0x002fe80000000f00 */
[----:B------:R-:W-:-:S05]  /*b8f0*/  @P0 BRA `(.L_x_1697) ;  /* 0xffffbd1000000947 */ /* 0x000fca000383ffff */
.L_x_1688:
[----:B------:R-:W3:Y:S04]  /*b900*/  LDL R5, [R1+0x10] ;  /* 0x0000100001057983 */ /* 0x000ee80000100800 */
[----:B------:R-:W4:Y:S04]  /*b910*/  LDL R4, [R1+0xc] ;  /* 0x00000c0001047983 */ /* 0x000f280000100800 */
[----:B--2---:R-:W2:Y:S01]  /*b920*/  LDL R0, [R1+0x18] ;  /* 0x0000180001007983 */ /* 0x004ea20000100800 */
[----:B------:R-:W-:-:S05]  /*b930*/  IMAD.MOV.U32 R3, RZ, RZ, c[0x0][0x2c4] ;  /* 0x0000b100ff037624 */ /* 0x000fca00078e00ff */
[----:B------:R-:W-:Y:S01]  /*b940*/  ISETP.NE.AND P1, PT, R3, 0x1, PT ;  /* 0x000000010300780c */ /* 0x000fe20003f25270 */
[----:B---3--:R-:W-:Y:S02]  /*b950*/  IMAD.MOV.U32 R6, RZ, RZ, R5 ;  /* 0x000000ffff067224 */ /* 0x008fe400078e0005 */
[----:B----4-:R-:W-:Y:S02]  /*b960*/  IMAD.MOV.U32 R5, RZ, RZ, R4 ;  /* 0x000000ffff057224 */ /* 0x010fe400078e0004 */
[----:B------:R-:W-:Y:S01]  /*b970*/  IMAD.MOV.U32 R4, RZ, RZ, c[0x0][0x32c] ;  /* 0x0000cb00ff047624 */ /* 0x000fe200078e00ff */
[----:B--2---:R-:W-:-:S04]  /*b980*/  IADD3 R0, R0, 0x7f, RZ ;  /* 0x0000007f00007810 */ /* 0x004fc80007ffe0ff */
[----:B------:R-:W-:-:S03]  /*b990*/  ISETP.GE.AND P0, PT, R4, 0x1, PT ;  /* 0x000000010400780c */ /* 0x000fc60003f06270 */
[----:B------:R-:W-:Y:S01]  /*b9a0*/  @P1 IMAD.HI.U32 R3, R0, c[0x0][0x2c8], RZ ;  /* 0x0000b20000031a27 */ /* 0x000fe200078e00ff */
[----:B------:R-:W-:-:S04]  /*b9b0*/  IADD3 R2, R5, 0x1, -R6 ;  /* 0x0000000105027810 */ /* 0x000fc80007ffe806 */
        /* <DEDUP_REMOVED lines=14> */
.L_x_1700:
[----:B------:R-:W-:-:S04]  /*baa0*/  MOV R3, c[0x0][0x32c] ;  /* 0x0000cb0000037a02 */ /* 0x000fc80000000f00 */
[----:B------:R-:W-:-:S13]  /*bab0*/  ISETP.NE.AND P0, PT, R3, 0x1, PT ;  /* 0x000000010300780c */ /* 0x000fda0003f05270 */
[----:B------:R-:W-:-:S05]  /*bac0*/  @P0 IMAD.HI.U32 R3, R0, c[0x0][0x330], RZ ;  /* 0x0000cc0000030a27 */ /* 0x000fca00078e00ff */
[----:B------:R-:W-:Y:S02]  /*bad0*/  @P0 SHF.R.U32.HI R0, RZ, c[0x0][0x334], R3 ;  /* 0x0000cd00ff000a19 */ /* 0x000fe40000011603 */
.L_x_1701:
[----:B------:R-:W-:Y:S05]  /*bae0*/  BSYNC B0 ;  /* 0x0000000000007941 */ /* 0x000fea0003800000 */
.L_x_1699:
[----:B------:R-:W-:-:S05]  /*baf0*/  IMAD R0, R0, c[0x0][0x32c], RZ ;  /* 0x0000cb0000007a24 */ /* 0x000fca00078e02ff */
[----:B------:R-:W-:-:S04]  /*bb00*/  IMNMX R2, R2, R0, !PT ;  /* 0x0000000002027217 */ /* 0x000fc80007800200 */
.L_x_1698:
        /* <DEDUP_REMOVED lines=8> */
[----:B------:R-:W-:Y:S02]  /*bb90*/  MOV R134, R12 ;  /* 0x0000000c00867202 */ /* 0x000fe40000000f00 */
[----:B------:R-:W-:Y:S02]  /*bba0*/  MOV R133, R132 ;  /* 0x0000008400857202 */ /* 0x000fe40000000f00 */
[----:B------:R-:W-:-:S04]  /*bbb0*/  MOV R222, R220 ;  /* 0x000000dc00de7202 */ /* 0x000fc80000000f00 */
.L_x_1703:
[----:B------:R-:W-:Y:S01]  /*bbc0*/  ISETP.GT.AND P0, PT, R230, R222, PT ;  /* 0x000000dee600720c */ /* 0x000fe20003f04270 */
[----:B------:R-:W-:Y:S04]  /*bbd0*/  DEPBAR.LE SB0, 0x0 ;  /* 0x000080000000791a */ /* 0x000fe80000000000 */
[----:B------:R-:W-:Y:S01]  /*bbe0*/  WARPSYNC 0xffffffff ;  /* 0xffffffff00007948 */ /* 0x000fe20003800000 */
[----:B------:R-:W-:Y:S07]  /*bbf0*/  BAR.SYNC.DEFER_BLOCKING 0x0 ;  /* 0x0000000000007b1d */ /* 0x000fee0000010000 */
[----:B-1----:R-:W-:Y:S01]  /*bc00*/  @!P0 SHF.R.S32.HI R0, RZ, 0x1f, R222 ;  /* 0x0000001fff008819 */ /* 0x002fe200000114de */
[----:B------:R-:W-:Y:S01]  /*bc10*/  @!P0 IMAD.WIDE.U32 R4, R222, c[0x0][0x208], RZ ;  /* 0x00008200de048a25 */ /* 0x000fe200078e00ff */
[----:B------:R-:W-:Y:S02]  /*bc20*/  @!P0 IADD3 R10, P1, R234, 0x40, RZ ;  /* 0x00000040ea0a8810 */ /* 0x000fe40007f3e0ff */
[----:B-1----:R-:W-:Y:S01]  /*bc30*/  @!P0 MOV R3, c[0x0][0x208] ;  /* 0x0000820000038a02 */ /* 0x002fe20000000f00 */
[----:B------:R-:W-:Y:S01]  /*bc40*/  @!P0 IMAD R0, R0, c[0x0][0x208], RZ ;  /* 0x0000820000008a24 */ /* 0x000fe200078e02ff */
[----:B------:R-:W-:Y:S02]  /*bc50*/  @!P0 SHF.L.U32 R2, R4, 0x6, RZ ;  /* 0x0000000604028819 */ /* 0x000fe400000006ff */
[----:B------:R-:W-:Y:S01]  /*bc60*/  @!P0 IADD3.X R11, RZ, R236, RZ, P1, !PT ;  /* 0x000000ecff0b8210 */ /* 0x000fe20000ffe4ff */
[----:B------:R-:W-:Y:S05]  /*bc70*/  @!P0 IMAD R0, R222, c[0x0][0x20c], R0 ;  /* 0x00008300de008a24 */ /* 0x000fea00078e0200 */
[----:B------:R-:W-:Y:S02]  /*bc80*/  @!P0 IADD3 R0, R5, R0, RZ ;  /* 0x0000000005008210 */ /* 0x000fe40007ffe0ff */
[----:B------:R-:W-:Y:S01]  /*bc90*/  @!P0 MOV R5, c[0x0][0x20c] ;  /* 0x0000830000058a02 */ /* 0x000fe20000000f00 */
[----:B------:R-:W-:Y:S01]  /*bca0*/  LDSM.16.M88.4 R32, [R199] ;  /* 0x00000000c720783b */ /* 0x000fe20000000200 */
[----:B------:R-:W-:Y:S02]  /*bcb0*/  @!P0 SHF.L.U64.HI R0, R4, 0x6, R0 ;  /* 0x0000000604008819 */ /* 0x000fe40000010200 */
[C---:B------:R-:W-:Y:S04]  /*bcc0*/  @!P0 LEA R4, P1, R3.reuse, R2, 0x5 ;  /* 0x0000000203048211 */ /* 0x040fe800078228ff */
[----:B------:R-:W-:Y:S01]  /*bcd0*/  @!P0 LEA.HI.X R3, R3, R0, R5, 0x5, P1 ;  /* 0x0000000003038211 */ /* 0x000fe200008f2c05 */
[----:B------:R-:W-:Y:S01]  /*bce0*/  LDSM.16.M88.4 R16, [R192+0x800] ;  /* 0x00080000c010783b */ /* 0x000fe20000000200 */
[----:B------:R-:W-:Y:S04]  /*bcf0*/  @!P0 IADD3 R5, P1, R2, R234, RZ ;  /* 0x000000ea02058210 */ /* 0x000fe80007f3e0ff */
[----:B------:R-:W-:Y:S02]  /*bd00*/  @!P0 IADD3.X R7, R0, R236, RZ, P1, !PT ;  /* 0x000000ec00078210 */ /* 0x000fe40000ffe4ff */
[----:B------:R-:W-:Y:S01]  /*bd10*/  @!P0 IADD3 R6, P1, R2, R10, RZ ;  /* 0x0000000a02068210 */ /* 0x000fe20007f3e0ff */
[----:B------:R-:W-:Y:S03]  /*bd20*/  LDSM.16.M88.4 R24, [R192+0x1000] ;  /* 0x00100000c018783b */ /* 0x000fe60000000200 */
[----:B------:R-:W-:Y:S02]  /*bd30*/  @!P0 IADD3.X R8, R0, R11, RZ, P1, !PT ;  /* 0x0000000b00088210 */ /* 0x000fe40000ffe4ff */
[C---:B------:R-:W-:Y:S03]  /*bd40*/  @!P0 LEA R30, P1, R5.reuse, c[0x0][0x1f8], 0x1 ;  /* 0x00007e00051e8a11 */ /* 0x040fe600078208ff */
[----:B------:R-:W-:Y:S01]  /*bd50*/  LDSM.16.M88.4 R168, [R192+0x1800] ;  /* 0x00180000c0a8783b */ /* 0x000fe20000000200 */
[----:B------:R-:W-:Y:S02]  /*bd60*/  @!P0 LEA.HI.X R31, R5, c[0x0][0x1fc], R7, 0x1, P1 ;  /* 0x00007f00051f8a11 */ /* 0x000fe400008f0c07 */
[C---:B------:R-:W-:Y:S04]  /*bd70*/  @!P0 LEA R28, P1, R6.reuse, c[0x0][0x1f8], 0x1 ;  /* 0x00007e00061c8a11 */ /* 0x040fe800078208ff */
[----:B------:R-:W-:Y:S01]  /*bd80*/  @!P0 LEA.HI.X R29, R6, c[0x0][0x1fc], R8, 0x1, P1 ;  /* 0x00007f00061d8a11 */ /* 0x000fe200008f0c08 */
[----:B------:R-:W-:Y:S01]  /*bd90*/  LDSM.16.M88.4 R172, [R200] ;  /* 0x00000000c8ac783b */ /* 0x000fe20000000200 */
[----:B------:R-:W-:Y:S04]  /*bda0*/  @!P0 IADD3 R6, P1, R234, 0x80, RZ ;  /* 0x00000080ea068810 */ /* 0x000fe80007f3e0ff */
[----:B------:R-:W-:Y:S02]  /*bdb0*/  @!P0 IADD3.X R8, RZ, R236, RZ, P1, !PT ;  /* 0x000000ecff088210 */ /* 0x000fe40000ffe4ff */
[----:B------:R-:W-:Y:S01]  /*bdc0*/  @!P0 IADD3 R5, P1, R2, R6, RZ ;  /* 0x0000000602058210 */ /* 0x000fe20007f3e0ff */
[----:B------:R-:W-:Y:S03]  /*bdd0*/  LDSM.16.M88.4 R176, [R203] ;  /* 0x00000000cbb0783b */ /* 0x000fe60000000200 */
[----:B------:R-:W-:Y:S02]  /*bde0*/  @!P0 IADD3.X R7, R0, R8, RZ, P1, !PT ;  /* 0x0000000800078210 */ /* 0x000fe40000ffe4ff */
[C---:B------:R-:W-:Y:S03]  /*bdf0*/  @!P0 LEA R14, P1, R5.reuse, c[0x0][0x1f8], 0x1 ;  /* 0x00007e00050e8a11 */ /* 0x040fe600078208ff */
[----:B------:R-:W-:Y:S01]  /*be00*/  LDSM.16.M88.4 R180, [R218] ;  /* 0x00000000dab4783b */ /* 0x000fe20000000200 */
[----:B------:R-:W-:Y:S02]  /*be10*/  @!P0 LEA.HI.X R15, R5, c[0x0][0x1fc], R7, 0x1, P1 ;  /* 0x00007f00050f8a11 */ /* 0x000fe400008f0c07 */
[----:B------:R-:W-:Y:S04]  /*be20*/  @!P0 IADD3 R7, P1, R234, 0xc0, RZ ;  /* 0x000000c0ea078810 */ /* 0x000fe80007f3e0ff */
[----:B------:R-:W-:Y:S01]  /*be30*/  @!P0 IADD3.X R9, RZ, R236, RZ, P1, !PT ;  /* 0x000000ecff098210 */ /* 0x000fe20000ffe4ff */
[----:B------:R-:W-:Y:S01]  /*be40*/  LDSM.16.M88.4 R184, [R217] ;  /* 0x00000000d9b8783b */ /* 0x000fe20000000200 */
[----:B------:R-:W-:Y:S04]  /*be50*/  @!P0 IADD3 R2, P1, R2, R7, RZ ;  /* 0x0000000702028210 */ /* 0x000fe80007f3e0ff */
[----:B------:R-:W-:Y:S02]  /*be60*/  @!P0 IADD3.X R0, R0, R9, RZ, P1, !PT ;  /* 0x0000000900008210 */ /* 0x000fe40000ffe4ff */
[C---:B------:R-:W-:Y:S01]  /*be70*/  @!P0 LEA R22, P1, R2.reuse, c[0x0][0x1f8], 0x1 ;  /* 0x00007e0002168a11 */ /* 0x040fe200078208ff */
[----:B------:R-:W-:Y:S03]  /*be80*/  LDSM.16.M88.4 R188, [R216] ;  /* 0x00000000d8bc783b */ /* 0x000fe60000000200 */
[----:B------:R-:W-:Y:S02]  /*be90*/  @!P0 LEA.HI.X R23, R2, c[0x0][0x1fc], R0, 0x1, P1 ;  /* 0x00007f0002178a11 */ /* 0x000fe400008f0c00 */
[C---:B------:R-:W-:Y:S04]  /*bea0*/  @!P0 IADD3 R2, P1, R4.reuse, R10, RZ ;  /* 0x0000000a04028210 */ /* 0x040fe80007f3e0ff */
[C---:B------:R-:W-:Y:S02]  /*beb0*/  @!P0 IADD3.X R11, R3.reuse, R11, RZ, P1, !PT ;  /* 0x0000000b030b8210 */ /* 0x040fe40000ffe4ff */
[C---:B------:R-:W-:Y:S04]  /*bec0*/  @!P0 IADD3 R5, P1, R4.reuse, R6, RZ ;  /* 0x0000000604058210 */ /* 0x040fe80007f3e0ff */
[C---:B------:R-:W-:Y:S02]  /*bed0*/  @!P0 IADD3.X R8, R3.reuse, R8, RZ, P1, !PT ;  /* 0x0000000803088210 */ /* 0x040fe40000ffe4ff */
[C---:B------:R-:W-:Y:S04]  /*bee0*/  @!P0 IADD3 R6, P1, R4.reuse, R7, RZ ;  /* 0x0000000704068210 */ /* 0x040fe80007f3e0ff */
[C---:B------:R-:W-:Y:S02]  /*bef0*/  @!P0 IADD3.X R7, R3.reuse, R9, RZ, P1, !PT ;  /* 0x0000000903078210 */ /* 0x040fe40000ffe4ff */
[----:B------:R-:W-:Y:S04]  /*bf00*/  @!P0 IADD3 R0, P1, R4, R234, RZ ;  /* 0x000000ea04008210 */ /* 0x000fe80007f3e0ff */
[----:B------:R-:W-:Y:S02]  /*bf10*/  @!P0 IADD3.X R3, R3, R236, RZ, P1, !PT ;  /* 0x000000ec03038210 */ /* 0x000fe40000ffe4ff */
[C---:B------:R-:W-:Y:S04]  /*bf20*/  @!P0 LEA R12, P1, R0.reuse, c[0x0][0x1f8], 0x1 ;  /* 0x00007e00000c8a11 */ /* 0x040fe800078208ff */
[----:B------:R-:W-:Y:S02]  /*bf30*/  @!P0 LEA.HI.X R13, R0, c[0x0][0x1fc], R3, 0x1, P1 ;  /* 0x00007f00000d8a11 */ /* 0x000fe400008f0c03 */
[C---:B------:R-:W-:Y:S04]  /*bf40*/  @!P0 LEA R20, P1, R2.reuse, c[0x0][0x1f8], 0x1 ;  /* 0x00007e0002148a11 */ /* 0x040fe800078208ff */
[----:B------:R-:W-:Y:S02]  /*bf50*/  @!P0 LEA.HI.X R21, R2, c[0x0][0x1fc], R11, 0x1, P1 ;  /* 0x00007f0002158a11 */ /* 0x000fe400008f0c0b */
[C---:B------:R-:W-:Y:S04]  /*bf60*/  @!P0 LEA R2, P1, R5.reuse, c[0x0][0x1f8], 0x1 ;  /* 0x00007e0005028a11 */ /* 0x040fe800078208ff */
[----:B------:R-:W-:Y:S02]  /*bf70*/  @!P0 LEA.HI.X R3, R5, c[0x0][0x1fc], R8, 0x1, P1 ;  /* 0x00007f0005038a11 */ /* 0x000fe400008f0c08 */
[----:B------:R-:W1:Y:S01]  /*bf80*/  LDSM.16.M88.4 R8, [R192] ;  /* 0x00000000c008783b */ /* 0x000e620000000200 */
[C---:B------:R-:W-:Y:S04]  /*bf90*/  @!P0 LEA R220, P1, R6.reuse, c[0x0][0x1f8], 0x1 ;  /* 0x00007e0006dc8a11 */ /* 0x040fe800078208ff */
[----:B------:R-:W-:Y:S03]  /*bfa0*/  @!P0 LEA.HI.X R221, R6, c[0x0][0x1fc], R7, 0x1, P1 ;  /* 0x00007f0006dd8a11 */ /* 0x000fe600008f0c07 */
[----:B------:R-:W-:Y:S01]  /*bfb0*/  @!PT LDS RZ, [RZ] ;  /* 0x00000000fffff984 */ /* 0x000fe20000000800 */
[----:B------:R-:W-:Y:S01]  /*bfc0*/  @!PT LDS RZ, [RZ] ;  /* 0x00000000fffff984 */ /* 0x000fe20000000800 */
[----:B------:R-:W-:Y:S01]  /*bfd0*/  @!PT LDS RZ, [RZ] ;  /* 0x00000000fffff984 */ /* 0x000fe20000000800 */
[----:B------:R2:W-:Y:S08]  /*bfe0*/  @!P0 LDGSTS.E.BYPASS.LTC128B.128 [R219+0x100], [R30.64], !P6 ;  /* 0x001000001edb8fae */ /* 0x0005f0000f101d46 */
[----:B------:R2:W-:Y:S08]  /*bff0*/  @!P0 LDGSTS.E.BYPASS.LTC128B.128 [R219+0x2100], [R28.64], !P5 ;  /* 0x021000001cdb8fae */ /* 0x0005f0000e901d46 */
[----:B------:R3:W-:Y:S08]  /*c000*/  @!P0 LDGSTS.E.BYPASS.LTC128B.128 [R219+0x4100], [R14.64], !P4 ;  /* 0x041000000edb8fae */ /* 0x0007f0000e101d46 */
[----:B------:R4:W-:Y:S01]  /*c010*/  @!P0 LDGSTS.E.BYPASS.LTC128B.128 [R219+0x6100], [R22.64], !P3 ;  /* 0x0610000016db8fae */ /* 0x0009e2000d901d46 */
[C---:B-1----:R-:W-:Y:S07]  /*c020*/  HMMA.16816.F32 R4, R32.reuse, R8, RZ ;  /* 0x000000082004723c */ /* 0x042fee00000018ff */
[----:B------:R3:W-:Y:S01]  /*c030*/  @!P0 LDGSTS.E.BYPASS.LTC128B.128 [R219+0x1100], [R12.64], !P6 ;  /* 0x011000000cdb8fae */ /* 0x0007e2000f101d46 */
[C---:B------:R-:W-:Y:S07]  /*c040*/  HMMA.16816.F32 R8, R32.reuse, R10, RZ ;  /* 0x0000000a2008723c */ /* 0x040fee00000018ff */
[----:B------:R4:W-:Y:S08]  /*c050*/  @!P0 LDGSTS.E.BYPASS.LTC128B.128 [R219+0x3100], [R20.64], !P5 ;  /* 0x0310000014db8fae */ /* 0x0009f0000e901d46 */
[----:B------:R1:W-:Y:S08]  /*c060*/  @!P0 LDGSTS.E.BYPASS.LTC128B.128 [R219+0x5100], [R2.64], !P4 ;  /* 0x0510000002db8fae */ /* 0x0003f0000e101d46 */
[----:B------:R5:W-:Y:S01]  /*c070*/  @!P0 LDGSTS.E.BYPASS.LTC128B.128 [R219+0x7100], [R220.64], !P3 ;  /* 0x07100000dcdb8fae */ /* 0x000be2000d901d46 */
[C---:B------:R-:W-:Y:S01]  /*c080*/  ISETP.GT.AND P0, PT, R222.reuse, R230, PT ;  /* 0x000000e6de00720c */ /* 0x040fe20003f04270 */
[C---:B---3--:R-:W-:Y:S06]  /*c090*/  HMMA.16816.F32 R12, R32.reuse, R16, RZ ;  /* 0x00000010200c723c */ /* 0x048fec00000018ff */
[----:B------:R-:W0:Y:S02]  /*c0a0*/  LDGDEPBAR ;  /* 0x00000000000079af */ /* 0x000e240000000000 */
[C---:B------:R-:W-:Y:S08]  /*c0b0*/  HMMA.16816.F32 R16, R32.reuse, R18, RZ ;  /* 0x000000122010723c */ /* 0x040ff000000018ff */
[C---:B----4-:R-:W-:Y:S08]  /*c0c0*/  HMMA.16816.F32 R20, R32.reuse, R24, RZ ;  /* 0x000000182014723c */ /* 0x050ff000000018ff */
[C---:B------:R-:W-:Y:S01]  /*c0d0*/  HMMA.16816.F32 R24, R32.reuse, R26, RZ ;  /* 0x0000001a2018723c */ /* 0x040fe200000018ff */
[----:B-----5:R-:W-:Y:S04]  /*c0e0*/  IADD3 R220, R222, -0x1, RZ ;  /* 0xffffffffdedc7810 */ /* 0x020fe80007ffe0ff */
[----:B------:R-:W-:Y:S01]  /*c0f0*/  @P0 SHF.R.S32.HI R0, RZ, 0x1f, R220 ;  /* 0x0000001fff000819 */ /* 0x000fe200000114dc */
[----:B-1----:R-:W-:Y:S02]  /*c100*/  @P0 IMAD.WIDE.U32 R2, R220, c[0x0][0x1e0], RZ ;  /* 0x00007800dc020a25 */ /* 0x002fe400078e00ff */
[C---:B--2---:R-:W-:Y:S04]  /*c110*/  HMMA.16816.F32 R28, R32.reuse, R168, RZ ;  /* 0x000000a8201c723c */ /* 0x044fe800000018ff */
[----:B------:R-:W-:Y:S01]  /*c120*/  @P0 SHF.L.U32 R132, R2, 0x6, RZ ;  /* 0x0000000602840819 */ /* 0x000fe200000006ff */
[----:B------:R-:W-:Y:S03]  /*c130*/  @P0 IMAD R0, R0, c[0x0][0x1e0], RZ ;  /* 0x0000780000000a24 */ /* 0x000fe600078e02ff */
[----:B------:R-:W-:Y:S01]  /*c140*/  HMMA.16816.F32 R32, R32, R170, RZ ;  /* 0x000000aa2020723c */ /* 0x000fe200000018ff */
[----:B------:R-:W-:Y:S03]  /*c150*/  LDSM.16.M88.4 R168, [R202] ;  /* 0x00000000caa8783b */ /* 0x000fe60000000200 */
[----:B------:R-:W-:Y:S04]  /*c160*/  @P0 IMAD R0, R220, c[0x0][0x1e4], R0 ;  /* 0x00007900dc000a24 */ /* 0x000fe800078e0200 */
[C---:B------:R-:W-:Y:S05]  /*c170*/  HMMA.16816.F32 R4, R172.reuse, R176, R4 ;  /* 0x000000b0ac04723c */ /* 0x040fea0000001804 */
[----:B------:R-:W-:Y:S02]  /*c180*/  @P0 IADD3 R0, R3, R0, RZ ;  /* 0x0000000003000210 */ /* 0x000fe40007ffe0ff */
[----:B------:R-:W-:Y:S01]  /*c190*/  @P0 MOV R3, c[0x0][0x1e4] ;  /* 0x0000790000030a02 */ /* 0x000fe20000000f00 */
[C---:B------:R-:W-:Y:S04]  /*c1a0*/  HMMA.16816.F32 R8, R172.reuse, R178, R8 ;  /* 0x000000b2ac08723c */ /* 0x040fe80000001808 */
[----:B------:R-:W-:Y:S02]  /*c1b0*/  @P0 SHF.L.U64.HI R176, R2, 0x6, R0 ;  /* 0x0000000602b00819 */ /* 0x000fe40000010200 */
[----:B------:R-:W-:Y:S02]  /*c1c0*/  @P0 IADD3 R0, P1, R132, R232, RZ ;  /* 0x000000e884000210 */ /* 0x000fe40007f3e0ff */
[C---:B------:R-:W-:Y:S04]  /*c1d0*/  HMMA.16816.F32 R12, R172.reuse, R180, R12 ;  /* 0x000000b4ac0c723c */ /* 0x040fe8000000180c */
[-C--:B------:R-:W-:Y:S02]  /*c1e0*/  @P0 IADD3.X R2, R176, R231.reuse, RZ, P1, !PT ;  /* 0x000000e7b0020210 */ /* 0x080fe40000ffe4ff */
[C---:B------:R-:W-:Y:S02]  /*c1f0*/  @P0 LEA R226, P1, R0.reuse, c[0x0][0x1c8], 0x1 ;  /* 0x0000720000e20a11 */ /* 0x040fe400078208ff */
[C---:B------:R-:W-:Y:S04]  /*c200*/  HMMA.16816.F32 R16, R172.reuse, R182, R16 ;  /* 0x000000b6ac10723c */ /* 0x040fe80000001810 */
[----:B------:R-:W-:Y:S02]  /*c210*/  @P0 LEA.HI.X R227, R0, c[0x0][0x1cc], R2, 0x1, P1 ;  /* 0x0000730000e30a11 */ /* 0x000fe400008f0c02 */
[----:B------:R-:W-:Y:S02]  /*c220*/  @P0 IADD3 R181, P1, R232, 0x40, RZ ;  /* 0x00000040e8b50810 */ /* 0x000fe40007f3e0ff */
[C---:B------:R-:W-:Y:S04]  /*c230*/  HMMA.16816.F32 R20, R172.reuse, R184, R20 ;  /* 0x000000b8ac14723c */ /* 0x040fe80000001814 */
[----:B------:R-:W-:Y:S02]  /*c240*/  @P0 IADD3.X R221, RZ, R231, RZ, P1, !PT ;  /* 0x000000e7ffdd0210 */ /* 0x000fe40000ffe4ff */
[----:B------:R-:W-:Y:S02]  /*c250*/  @P0 IADD3 R0, P1, R132, R181, RZ ;  /* 0x000000b584000210 */ /* 0x000fe40007f3e0ff */
[C---:B------:R-:W-:Y:S04]  /*c260*/  HMMA.16816.F32 R24, R172.reuse, R186, R24 ;  /* 0x000000baac18723c */ /* 0x040fe80000001818 */
[----:B------:R-:W-:Y:S02]  /*c270*/  @P0 IADD3.X R2, R176, R221, RZ, P1, !PT ;  /* 0x000000ddb0020210 */ /* 0x000fe40000ffe4ff */
[C---:B------:R-:W-:Y:S02]  /*c280*/  @P0 LEA R224, P1, R0.reuse, c[0x0][0x1c8], 0x1 ;  /* 0x0000720000e00a11 */ /* 0x040fe400078208ff */
[C---:B------:R-:W-:Y:S04]  /*c290*/  HMMA.16816.F32 R28, R172.reuse, R188, R28 ;  /* 0x000000bcac1c723c */ /* 0x040fe8000000181c */
[----:B------:R-:W-:Y:S02]  /*c2a0*/  @P0 LEA.HI.X R225, R0, c[0x0][0x1cc], R2, 0x1, P1 ;  /* 0x0000730000e10a11 */ /* 0x000fe400008f0c02 */
[----:B------:R-:W-:Y:S02]  /*c2b0*/  @P0 IADD3 R177, P1, R232, 0x80, RZ ;  /* 0x00000080e8b10810 */ /* 0x000fe40007f3e0ff */
[----:B------:R-:W-:Y:S01]  /*c2c0*/  HMMA.16816.F32 R32, R172, R190, R32 ;  /* 0x000000beac20723c */ /* 0x000fe20000001820 */
[----:B------:R-:W1:Y:S03]  /*c2d0*/  LDSM.16.M88.4 R172, [R198] ;  /* 0x00000000c6ac783b */ /* 0x000e660000000200 */
[----:B------:R-:W-:Y:S02]  /*c2e0*/  @P0 IADD3.X R180, RZ, R231, RZ, P1, !PT ;  /* 0x000000e7ffb40210 */ /* 0x000fe40000ffe4ff */
[----:B------:R-:W-:Y:S06]  /*c2f0*/  @P0 IADD3 R0, P1, R132, R177, RZ ;  /* 0x000000b184000210 */ /* 0x000fec0007f3e0ff */
[----:B------:R-:W-:Y:S02]  /*c300*/  @P0 IADD3.X R2, R176, R180, RZ, P1, !PT ;  /* 0x000000b4b0020210 */ /* 0x000fe40000ffe4ff */
[C---:B------:R-:W-:Y:S04]  /*c310*/  @P0 LEA R184, P1, R0.reuse, c[0x0][0x1c8], 0x1 ;  /* 0x0000720000b80a11 */ /* 0x040fe800078208ff */
[----:B------:R-:W-:Y:S02]  /*c320*/  @P0 LEA.HI.X R185, R0, c[0x0][0x1cc], R2, 0x1, P1 ;  /* 0x0000730000b90a11 */ /* 0x000fe400008f0c02 */
[----:B------:R-:W-:Y:S04]  /*c330*/  @P0 MOV R0, c[0x0][0x1e0] ;  /* 0x0000780000000a02 */ /* 0x000fe80000000f00 */
[C---:B------:R-:W-:Y:S04]  /*c340*/  @P0 LEA R2, P1, R0.reuse, R132, 0x5 ;  /* 0x0000008400020211 */ /* 0x040fe800078228ff */
[----:B------:R-:W-:Y:S02]  /*c350*/  @P0 LEA.HI.X R0, R0, R176, R3, 0x5, P1 ;  /* 0x000000b000000211 */ /* 0x000fe400008f2c03 */
[----:B------:R-:W-:Y:S04]  /*c360*/  @P0 IADD3 R3, P1, R232, 0xc0, RZ ;  /* 0x000000c0e8030810 */ /* 0x000fe80007f3e0ff */
[----:B------:R-:W-:Y:S02]  /*c370*/  @P0 IADD3.X R135, RZ, R231, RZ, P1, !PT ;  /* 0x000000e7ff870210 */ /* 0x000fe40000ffe4ff */
[----:B------:R-:W-:Y:S01]  /*c380*/  @P0 IADD3 R132, P1, R132, R3, RZ ;  /* 0x0000000384840210 */ /* 0x000fe20007f3e0ff */
        /* <DEDUP_REMOVED lines=11> */
[----:B------:R-:W-:Y:S08]  /*c440*/  LDSM.16.M88.4 R168, [R201] ;  /* 0x00000000c9a8783b */ /* 0x000ff00000000200 */
        /* <DEDUP_REMOVED lines=12> */
[----:B------:R-:W-:Y:S08]  /*c510*/  LDSM.16.M88.4 R168, [R199+0x4000] ;  /* 0x00400000c7a8783b */ /* 0x000ff00000000200 */
        /* <DEDUP_REMOVED lines=153> */
[----:B------:R-:W-:Y:S07]  /*ceb0*/  DEPBAR.LE SB0, 0x0 ;  /* 0x000080000000791a */ /* 0x000fee0000000000 */
[----:B------:R-:W-:Y:S01]  /*cec0*/  BAR.SYNC.DEFER_BLOCKING 0x0 ;  /* 0x0000000000007b1d */ /* 0x000fe20000010000 */
[C---:B-1----:R-:W-:Y:S08]  /*ced0*/  HMMA.16816.F32 R28, R168.reuse, R172, R28 ;  /* 0x000000aca81c723c */ /* 0x042ff0000000181c */
[----:B------:R-:W-:Y:S01]  /*cee0*/  HMMA.16816.F32 R32, R168, R174, R32 ;  /* 0x000000aea820723c */ /* 0x000fe20000001820 */
[----:B------:R-:W-:Y:S01]  /*cef0*/  @!PT LDS RZ, [RZ] ;  /* 0x00000000fffff984 */ /* 0x000fe20000000800 */
[----:B------:R-:W-:Y:S01]  /*cf00*/  @!PT LDS RZ, [RZ] ;  /* 0x00000000fffff984 */ /* 0x000fe20000000800 */
[----:B------:R-:W-:Y:S01]  /*cf10*/  @!PT LDS RZ, [RZ] ;  /* 0x00000000fffff984 */ /* 0x000fe20000000800 */
[----:B------:R1:W-:Y:S06]  /*cf20*/  @P0 LDGSTS.E.BYPASS.LTC128B.128 [R219+0x8100], [R226.64], !P6 ;  /* 0x08100000e2db0fae */ /* 0x0003ec000f101d46 */
[----:B------:R-:W-:Y:S02]  /*cf30*/  @P0 IADD3.X R168, R176, R135, RZ, P1, !PT ;  /* 0x00000087b0a80210 */ /* 0x000fe40000ffe4ff */
[C---:B------:R-:W-:Y:S01]  /*cf40*/  @P0 LEA R178, P1, R132.reuse, c[0x0][0x1c8], 0x1 ;  /* 0x0000720084b20a11 */ /* 0x040fe200078208ff */
[----:B------:R2:W-:Y:S03]  /*cf50*/  @P0 LDGSTS.E.BYPASS.LTC128B.128 [R219+0xa100], [R224.64], !P5 ;  /* 0x0a100000e0db0fae */ /* 0x0005e6000e901d46 */
[----:B------:R-:W-:Y:S02]  /*cf60*/  @P0 LEA.HI.X R179, R132, c[0x0][0x1cc], R168, 0x1, P1 ;  /* 0x0000730084b30a11 */ /* 0x000fe400008f0ca8 */
[----:B------:R-:W-:Y:S03]  /*cf70*/  @P0 IADD3 R132, P1, R2, R181, RZ ;  /* 0x000000b502840210 */ /* 0x000fe60007f3e0ff */
[----:B------:R3:W-:Y:S01]  /*cf80*/  @P0 LDGSTS.E.BYPASS.LTC128B.128 [R219+0xc100], [R184.64], !P4 ;  /* 0x0c100000b8db0fae */ /* 0x0007e2000e101d46 */
[----:B------:R-:W-:Y:S02]  /*cf90*/  @P0 IADD3.X R169, R0, R221, RZ, P1, !PT ;  /* 0x000000dd00a90210 */ /* 0x000fe40000ffe4ff */
[----:B------:R-:W-:Y:S04]  /*cfa0*/  @P0 IADD3 R168, P1, R2, R177, RZ ;  /* 0x000000b102a80210 */ /* 0x000fe80007f3e0ff */
[----:B------:R-:W-:Y:S01]  /*cfb0*/  @P0 IADD3.X R170, R0, R180, RZ, P1, !PT ;  /* 0x000000b400aa0210 */ /* 0x000fe20000ffe4ff */
[----:B------:R4:W-:Y:S01]  /*cfc0*/  @P0 LDGSTS.E.BYPASS.LTC128B.128 [R219+0xe100], [R178.64], !P3 ;  /* 0x0e100000b2db0fae */ /* 0x0009e2000d901d46 */
[----:B------:R-:W-:Y:S04]  /*cfd0*/  @P0 IADD3 R3, P1, R2, R3, RZ ;  /* 0x0000000302030210 */ /* 0x000fe80007f3e0ff */
[----:B------:R-:W-:Y:S02]  /*cfe0*/  @P0 IADD3.X R135, R0, R135, RZ, P1, !PT ;  /* 0x0000008700870210 */ /* 0x000fe40000ffe4ff */
[----:B------:R-:W-:Y:S04]  /*cff0*/  @P0 IADD3 R2, P1, R2, R232, RZ ;  /* 0x000000e802020210 */ /* 0x000fe80007f3e0ff */
[----:B------:R-:W-:Y:S02]  /*d000*/  @P0 IADD3.X R0, R0, R231, RZ, P1, !PT ;  /* 0x000000e700000210 */ /* 0x000fe40000ffe4ff */
[C---:B------:R-:W-:Y:S04]  /*d010*/  @P0 LEA R176, P1, R2.reuse, c[0x0][0x1c8], 0x1 ;  /* 0x0000720002b00a11 */ /* 0x040fe800078208ff */
[----:B------:R-:W-:Y:S01]  /*d020*/  @P0 LEA.HI.X R177, R2, c[0x0][0x1cc], R0, 0x1, P1 ;  /* 0x0000730002b10a11 */ /* 0x000fe200008f0c00 */
[----:B------:R-:W-:Y:S01]  /*d030*/  FMUL.FTZ R0, R5, c[0x0][0x320] ;  /* 0x0000c80005007a20 */ /* 0x000fe20000410000 */
[----:B------:R-:W-:Y:S01]  /*d040*/  @P0 LEA R174, P1, R132, c[0x0][0x1c8], 0x1 ;  /* 0x0000720084ae0a11 */ /* 0x000fe200078208ff */
[----:B------:R-:W-:Y:S02]  /*d050*/  FMUL.FTZ R2, R4, c[0x0][0x320] ;  /* 0x0000c80004027a20 */ /* 0x000fe40000410000 */
[----:B------:R5:W-:Y:S01]  /*d060*/  @P0 LDGSTS.E.BYPASS.LTC128B.128 [R219+0x9100], [R176.64], !P6 ;  /* 0x09100000b0db0fae */ /* 0x000be2000f101d46 */
[----:B------:R-:W-:Y:S01]  /*d070*/  @P0 LEA.HI.X R175, R132, c[0x0][0x1cc], R169, 0x1, P1 ;  /* 0x0000730084af0a11 */ /* 0x000fe200008f0ca9 */
[----:B------:R1:W-:Y:S01]  /*d080*/  MUFU.TANH R181, R2 ;  /* 0x0000000200b57308 */ /* 0x0003e20000002400 */
[C---:B------:R-:W-:Y:S04]  /*d090*/  @P0 LEA R172, P1, R168.reuse, c[0x0][0x1c8], 0x1 ;  /* 0x00007200a8ac0a11 */ /* 0x040fe800078208ff */
[----:B------:R-:W-:Y:S01]  /*d0a0*/  @P0 LEA.HI.X R173, R168, c[0x0][0x1cc], R170, 0x1, P1 ;  /* 0x00007300a8ad0a11 */ /* 0x000fe200008f0caa */
[----:B------:R2:W-:Y:S01]  /*d0b0*/  @P0 LDGSTS.E.BYPASS.LTC128B.128 [R219+0xb100], [R174.64], !P5 ;  /* 0x0b100000aedb0fae */ /* 0x0005e2000e901d46 */
[C---:B------:R-:W-:Y:S03]  /*d0c0*/  @P0 LEA R170, P1, R3.reuse, c[0x0][0x1c8], 0x1 ;  /* 0x0000720003aa0a11 */ /* 0x040fe600078208ff */
[----:B------:R2:W-:Y:S01]  /*d0d0*/  MUFU.TANH R169, R0 ;  /* 0x0000000000a97308 */ /* 0x0005e20000002400 */
[----:B------:R-:W-:Y:S01]  /*d0e0*/  @P0 LEA.HI.X R171, R3, c[0x0][0x1cc], R135, 0x1, P1 ;  /* 0x0000730003ab0a11 */ /* 0x000fe200008f0c87 */
[----:B------:R-:W-:Y:S02]  /*d0f0*/  FMUL.FTZ R3, R32, c[0x0][0x320] ;  /* 0x0000c80020037a20 */ /* 0x000fe40000410000 */
[----:B------:R3:W-:Y:S06]  /*d100*/  @P0 LDGSTS.E.BYPASS.LTC128B.128 [R219+0xd100], [R172.64], !P4 ;  /* 0x0d100000acdb0fae */ /* 0x0007ec000e101d46 */
[----:B------:R3:W-:Y:S02]  /*d110*/  MUFU.TANH R250, R3 ;  /* 0x0000000300fa7308 */ /* 0x0007e40000002400 */
[----:B------:R5:W-:Y:S01]  /*d120*/  @P0 LDGSTS.E.BYPASS.LTC128B.128 [R219+0xf100], [R170.64], !P3 ;  /* 0x0f100000aadb0fae */ /* 0x000be2000d901d46 */
[----:B-1----:R-:W-:Y:S07]  /*d130*/  FMUL.FTZ R2, R31, c[0x0][0x320] ;  /* 0x0000c8001f027a20 */ /* 0x002fee0000410000 */
[----:B------:R-:W1:Y:S01]  /*d140*/  MUFU.TANH R188, R2 ;  /* 0x0000000200bc7308 */ /* 0x000e620000002400 */
[----:B----4-:R-:W4:Y:S01]  /*d150*/  LDL.LU R178, [R1] ;  /* 0x0000000001b27983 */ /* 0x010f220000300800 */
[----:B--2---:R-:W-:Y:S03]  /*d160*/  FMUL.FTZ R0, R6, c[0x0][0x320] ;  /* 0x0000c80006007a20 */ /* 0x004fe60000410000 */
[----:B------:R-:W0:Y:S05]  /*d170*/  LDGDEPBAR ;  /* 0x00000000000079af */ /* 0x000e2a0000000000 */
[----:B------:R2:W2:Y:S01]  /*d180*/  MUFU.TANH R182, R0 ;  /* 0x0000000000b67308 */ /* 0x0004a20000002400 */
[----:B---3--:R-:W-:Y:S09]  /*d190*/  FMUL.FTZ R3, R33, c[0x0][0x320] ;  /* 0x0000c80021037a20 */ /* 0x008ff20000410000 */
[----:B------:R3:W-:Y:S01]  /*d1a0*/  MUFU.TANH R248, R3 ;  /* 0x0000000300f87308 */ /* 0x0007e20000002400 */
[----:B-1----:R-:W-:Y:S01]  /*d1b0*/  MOV R179, R188 ;  /* 0x000000bc00b37202 */ /* 0x002fe20000000f00 */
[----:B--2---:R-:W-:Y:S01]  /*d1c0*/  FMUL.FTZ R0, R7, c[0x0][0x320] ;  /* 0x0000c80007007a20 */ /* 0x004fe20000410000 */
[----:B------:R-:W-:Y:S07]  /*d1d0*/  FMNMX.FTZ R2, R182, R134, !PT ;  /* 0x00000086b6027209 */ /* 0x000fee0007810000 */
[----:B------:R1:W2:Y:S01]  /*d1e0*/  MUFU.TANH R180, R0 ;  /* 0x0000000000b47308 */ /* 0x0002a20000002400 */
[----:B---3--:R-:W-:Y:S09]  /*d1f0*/  FMUL.FTZ R3, R34, c[0x0][0x320] ;  /* 0x0000c80022037a20 */ /* 0x008ff20000410000 */
[----:B------:R-:W-:Y:S01]  /*d200*/  MUFU.TANH R135, R3 ;  /* 0x0000000300877308 */ /* 0x000fe20000002400 */
[----:B-1----:R-:W-:Y:S01]  /*d210*/  FMUL.FTZ R0, R8, c[0x0][0x320] ;  /* 0x0000c80008007a20 */ /* 0x002fe20000410000 */
[----:B--2---:R-:W-:Y:S08]  /*d220*/  FMNMX.FTZ R2, R180, R2, !PT ;  /* 0x00000002b4027209 */ /* 0x004ff00007810000 */
[----:B------:R1:W-:Y:S02]  /*d230*/  MUFU.TANH R7, R0 ;  /* 0x0000000000077308 */ /* 0x0003e40000002400 */
[----:B-1----:R-:W-:Y:S08]  /*d240*/  FMUL.FTZ R0, R9, c[0x0][0x320] ;  /* 0x0000c80009007a20 */ /* 0x002ff00000410000 */
[----:B------:R1:W-:Y:S02]  /*d250*/  MUFU.TANH R6, R0 ;  /* 0x0000000000067308 */ /* 0x0003e40000002400 */
[----:B-1----:R-:W-:Y:S08]  /*d260*/  FMUL.FTZ R0, R10, c[0x0][0x320] ;  /* 0x0000c8000a007a20 */ /* 0x002ff00000410000 */
[----:B------:R1:W2:Y:S02]  /*d270*/  MUFU.TANH R8, R0 ;  /* 0x0000000000087308 */ /* 0x0002a40000002400 */
[----:B-1----:R-:W-:Y:S01]  /*d280*/  FMUL.FTZ R0, R11, c[0x0][0x320] ;  /* 0x0000c8000b007a20 */ /* 0x002fe20000410000 */
[----:B--2---:R-:W-:Y:S07]  /*d290*/  FMNMX.FTZ R2, R8, R2, !PT ;  /* 0x0000000208027209 */ /* 0x004fee0007810000 */
[----:B------:R1:W2:Y:S02]  /*d2a0*/  MUFU.TANH R9, R0 ;  /* 0x0000000000097308 */ /* 0x0002a40000002400 */
[----:B-1----:R-:W-:Y:S01]  /*d2b0*/  FMUL.FTZ R0, R12, c[0x0][0x320] ;  /* 0x0000c8000c007a20 */ /* 0x002fe20000410000 */
[----:B--2---:R-:W-:Y:S07]  /*d2c0*/  FMNMX.FTZ R2, R9, R2, !PT ;  /* 0x0000000209027209 */ /* 0x004fee0007810000 */
[----:B------:R1:W-:Y:S02]  /*d2d0*/  MUFU.TANH R186, R0 ;  /* 0x0000000000ba7308 */ /* 0x0003e40000002400 */
[----:B-1----:R-:W-:Y:S08]  /*d2e0*/  FMUL.FTZ R0, R13, c[0x0][0x320] ;  /* 0x0000c8000d007a20 */ /* 0x002ff00000410000 */
[----:B------:R1:W-:Y:S02]  /*d2f0*/  MUFU.TANH R189, R0 ;  /* 0x0000000000bd7308 */ /* 0x0003e40000002400 */
[----:B-1----:R-:W-:Y:S08]  /*d300*/  FMUL.FTZ R0, R14, c[0x0][0x320] ;  /* 0x0000c8000e007a20 */ /* 0x002ff00000410000 */
[----:B------:R1:W2:Y:S02]  /*d310*/  MUFU.TANH R190, R0 ;  /* 0x0000000000be7308 */ /* 0x0002a40000002400 */
[----:B-1----:R-:W-:Y:S01]  /*d320*/  FMUL.FTZ R0, R15, c[0x0][0x320] ;  /* 0x0000c8000f007a20 */ /* 0x002fe20000410000 */
[----:B--2---:R-:W-:Y:S01]  /*d330*/  FMNMX.FTZ R2, R190, R2, !PT ;  /* 0x00000002be027209 */ /* 0x004fe20007810000 */
[----:B------:R-:W-:Y:S06]  /*d340*/  LDSM.16.MT88.4 R12, [R193] ;  /* 0x00000000c10c783b */ /* 0x000fec0000004200 */
        /* <DEDUP_REMOVED lines=24> */
[----:B------:R1:W2:Y:S02]  /*d4d0*/  MUFU.TANH R245, R0 ;  /* 0x0000000000f57308 */ /* 0x0002a40000002400 */
[----:B-1----:R-:W-:Y:S08]  /*d4e0*/  FMUL.FTZ R0, R25, c[0x0][0x320] ;  /* 0x0000c80019007a20 */ /* 0x002ff00000410000 */
[----:B------:R1:W3:Y:S02]  /*d4f0*/  MUFU.TANH R246, R0 ;  /* 0x0000000000f67308 */ /* 0x0002e40000002400 */
        /* <DEDUP_REMOVED lines=8> */
[----:B-1----:R-:W-:Y:S02]  /*d580*/  FMUL.FTZ R0, R30, c[0x0][0x320] ;  /* 0x0000c8001e007a20 */ /* 0x002fe40000410000 */
[----:B------:R-:W-:Y:S06]  /*d590*/  LDSM.16.MT88.4 R28, [R197] ;  /* 0x00000000c51c783b */ /* 0x000fec0000004200 */
[----:B------:R1:W1:Y:S02]  /*d5a0*/  MUFU.TANH R191, R0 ;  /* 0x0000000000bf7308 */ /* 0x0002640000002400 */
[----:B-1----:R-:W-:Y:S04]  /*d5b0*/  FMNMX.FTZ R0, R181, R133, !PT ;  /* 0x00000085b5007209 */ /* 0x002fe80007810000 */
        /* <DEDUP_REMOVED lines=8> */
[----:B------:R-:W-:Y:S01]  /*d640*/  FMNMX.FTZ R2, R242, R0, !PT ;  /* 0x00000000f2027209 */ /* 0x000fe20007810000 */
[----:B------:R-:W-:Y:S03]  /*d650*/  FMUL.FTZ R0, R35, c[0x0][0x320] ;  /* 0x0000c80023007a20 */ /* 0x000fe60000410000 */
[----:B--2---:R-:W-:Y:S01]  /*d660*/  FMNMX.FTZ R2, R245, R2, !PT ;  /* 0x00000002f5027209 */ /* 0x004fe20007810000 */
[----:B------:R3:W1:Y:S03]  /*d670*/  MUFU.TANH R168, R0 ;  /* 0x0000000000a87308 */ /* 0x0006660000002400 */
[----:B---3--:R-:W-:Y:S02]  /*d680*/  FMNMX.FTZ R0, R246, R2, !PT ;  /* 0x00000002f6007209 */ /* 0x008fe40007810000 */
        /* <DEDUP_REMOVED lines=17> */
[C---:B------:R-:W-:Y:S02]  /*d7a0*/  FMUL.FTZ R183, R132.reuse, c[0x0][0x2d0] ;  /* 0x0000b40084b77a20 */ /* 0x040fe40000410000 */
[----:B------:R-:W-:Y:S01]  /*d7b0*/  FADD.FTZ R2, -R132, R133 ;  /* 0x0000008584027221 */ /* 0x000fe20000010100 */
[----:B-1----:R-:W-:Y:S01]  /*d7c0*/  FMNMX.FTZ R3, R0, R3, !PT ;  /* 0x0000000300037209 */ /* 0x002fe20007810000 */
[--C-:B------:R-:W-:Y:S02]  /*d7d0*/  FFMA.FTZ R4, R181, c[0x0][0x2d0], -R183.reuse ;  /* 0x0000b400b5047a23 */ /* 0x100fe400000108b7 */
[----:B------:R-:W-:Y:S02]  /*d7e0*/  FMUL.FTZ R0, R2, c[0x0][0x2d0] ;  /* 0x0000b40002007a20 */ /* 0x000fe40000410000 */
[----:B------:R1:W-:Y:S01]  /*d7f0*/  MUFU.EX2 R181, R4 ;  /* 0x0000000400b57308 */ /* 0x0003e20000000800 */
[----:B------:R-:W-:Y:S09]  /*d800*/  FMUL.FTZ R133, R3, c[0x0][0x2d0] ;  /* 0x0000b40003857a20 */ /* 0x000ff20000410000 */
[----:B------:R2:W3:Y:S01]  /*d810*/  MUFU.EX2 R2, R0 ;  /* 0x0000000000027308 */ /* 0x0004e20000000800 */
[--C-:B-1----:R-:W-:Y:S09]  /*d820*/  FFMA.FTZ R4, R169, c[0x0][0x2d0], -R183.reuse ;  /* 0x0000b400a9047a23 */ /* 0x102ff200000108b7 */
        /* <DEDUP_REMOVED lines=8> */
[----:B------:R-:W-:Y:S02]  /*d8b0*/  FMUL.FTZ R25, R2, R157 ;  /* 0x0000009d02197220 */ /* 0x000fe40000410000 */
[--C-:B------:R-:W-:Y:S02]  /*d8c0*/  FFMA.FTZ R134, R186, c[0x0][0x2d0], -R183.reuse ;  /* 0x0000b400ba867a23 */ /* 0x100fe400000108b7 */
[C---:B------:R-:W-:Y:S02]  /*d8d0*/  FMUL.FTZ R32, R2.reuse, R164 ;  /* 0x000000a402207220 */ /* 0x040fe40000410000 */
[--C-:B-1----:R-:W-:Y:S01]  /*d8e0*/  FFMA.FTZ R4, R7, c[0x0][0x2d0], -R183.reuse ;  /* 0x0000b40007047a23 */ /* 0x102fe200000108b7 */
[----:B------:R-:W-:Y:S01]  /*d8f0*/  MUFU.EX2 R227, R134 ;  /* 0x0000008600e37308 */ /* 0x000fe20000000800 */
[C---:B------:R-:W-:Y:S02]  /*d900*/  FMUL.FTZ R33, R2.reuse, R165 ;  /* 0x000000a502217220 */ /* 0x040fe40000410000 */
[C---:B------:R-:W-:Y:S02]  /*d910*/  FMUL.FTZ R36, R2.reuse, R36 ;  /* 0x0000002402247220 */ /* 0x040fe40000410000 */
[----:B------:R-:W-:Y:S02]  /*d920*/  FMUL.FTZ R37, R2, R37 ;  /* 0x0000002502257220 */ /* 0x000fe40000410000 */
[--C-:B------:R-:W-:Y:S02]  /*d930*/  FFMA.FTZ R156, R251, c[0x0][0x2d0], -R183.reuse ;  /* 0x0000b400fb9c7a23 */ /* 0x100fe400000108b7 */
[--C-:B------:R-:W-:Y:S01]  /*d940*/  FFMA.FTZ R157, R250, c[0x0][0x2d0], -R183.reuse ;  /* 0x0000b400fa9d7a23 */ /* 0x100fe200000108b7 */
[----:B------:R1:W-:Y:S01]  /*d950*/  MUFU.EX2 R240, R4 ;  /* 0x0000000400f07308 */ /* 0x0003e20000000800 */
[C---:B------:R-:W-:Y:S02]  /*d960*/  FMUL.FTZ R40, R2.reuse, R40 ;  /* 0x0000002802287220 */ /* 0x040fe40000410000 */
[----:B------:R-:W-:Y:S02]  /*d970*/  FMUL.FTZ R41, R2, R41 ;  /* 0x0000002902297220 */ /* 0x000fe40000410000 */
[C---:B--2---:R-:W-:Y:S02]  /*d980*/  FMUL.FTZ R7, R0.reuse, R139 ;  /* 0x0000008b00077220 */ /* 0x044fe40000410000 */
[C---:B------:R-:W-:Y:S02]  /*d990*/  FMUL.FTZ R10, R0.reuse, R142 ;  /* 0x0000008e000a7220 */ /* 0x040fe40000410000 */
[C---:B------:R-:W-:Y:S02]  /*d9a0*/  FMUL.FTZ R11, R0.reuse, R143 ;  /* 0x0000008f000b7220 */ /* 0x040fe40000410000 */
[C---:B------:R-:W-:Y:S02]  /*d9b0*/  FMUL.FTZ R18, R0.reuse, R150 ;  /* 0x0000009600127220 */ /* 0x040fe40000410000 */
[C---:B------:R-:W-:Y:S02]  /*d9c0*/  FMUL.FTZ R19, R0.reuse, R151 ;  /* 0x0000009700137220 */ /* 0x040fe40000410000 */
[C---:B------:R-:W-:Y:S01]  /*d9d0*/  FMUL.FTZ R26, R0.reuse, R158 ;  /* 0x0000009e001a7220 */ /* 0x040fe20000410000 */
[----:B------:R-:W-:Y:S01]  /*d9e0*/  LDSM.16.MT88.4 R148, [R194+0x2000] ;  /* 0x00200000c294783b */ /* 0x000fe20000004200 */
[C---:B------:R-:W-:Y:S02]  /*d9f0*/  FMUL.FTZ R27, R0.reuse, R159 ;  /* 0x0000009f001b7220 */ /* 0x040fe40000410000 */
[C---:B------:R-:W-:Y:S02]  /*da00*/  FMUL.FTZ R34, R0.reuse, R166 ;  /* 0x000000a600227220 */ /* 0x040fe40000410000 */
[C---:B------:R-:W-:Y:S02]  /*da10*/  FMUL.FTZ R35, R0.reuse, R167 ;  /* 0x000000a700237220 */ /* 0x040fe40000410000 */
[----:B------:R-:W-:Y:S01]  /*da20*/  FMUL.FTZ R38, R0, R38 ;  /* 0x0000002600267220 */ /* 0x000fe20000410000 */
[----:B------:R-:W2:Y:S01]  /*da30*/  LDL.LU R158, [R1+0x8] ;  /* 0x00000800019e7983 */ /* 0x000ea20000300800 */
[--C-:B-1----:R-:W-:Y:S02]  /*da40*/  FFMA.FTZ R4, R6, c[0x0][0x2d0], -R183.reuse ;  /* 0x0000b40006047a23 */ /* 0x102fe400000108b7 */
[C---:B------:R-:W-:Y:S01]  /*da50*/  FMUL.FTZ R6, R0.reuse, R138 ;  /* 0x0000008a00067220 */ /* 0x040fe20000410000 */
[----:B------:R-:W-:Y:S01]  /*da60*/  LDSM.16.MT88.4 R164, [R196+0x1800] ;  /* 0x00180000c4a4783b */ /* 0x000fe20000004200 */
[----:B------:R-:W1:Y:S01]  /*da70*/  MUFU.EX2 R239, R4 ;  /* 0x0000000400ef7308 */ /* 0x000e620000000800 */
[C---:B------:R-:W-:Y:S02]  /*da80*/  FMUL.FTZ R39, R0.reuse, R39 ;  /* 0x0000002700277220 */ /* 0x040fe40000410000 */
[----:B------:R-:W-:Y:S02]  /*da90*/  FFMA.FTZ R134, R189, c[0x0][0x2d0], -R183 ;  /* 0x0000b400bd867a23 */ /* 0x000fe400000108b7 */
        /* <DEDUP_REMOVED lines=8> */
[----:B------:R-:W-:Y:S02]  /*db20*/  FMUL.FTZ R49, R2, R49 ;  /* 0x0000003102317220 */ /* 0x000fe40000410000 */
[C---:B------:R-:W-:Y:S02]  /*db30*/  FMUL.FTZ R50, R0.reuse, R50 ;  /* 0x0000003200327220 */ /* 0x040fe40000410000 */
[----:B------:R-:W-:Y:S01]  /*db40*/  FMUL.FTZ R51, R0, R51 ;  /* 0x0000003300337220 */ /* 0x000fe20000410000 */
        /* <DEDUP_REMOVED lines=16> */
[--C-:B-1----:R-:W-:Y:S01]  /*dc50*/  FFMA.FTZ R4, R180, c[0x0][0x2d0], -R133.reuse ;  /* 0x0000b400b4047a23 */ /* 0x102fe20000010885 */
[----:B------:R-:W-:Y:S01]  /*dc60*/  MOV R180, R191 ;  /* 0x000000bf00b47202 */ /* 0x000fe20000000f00 */
[----:B------:R-:W-:Y:S02]  /*dc70*/  FMUL.FTZ R65, R2, R65 ;  /* 0x0000004102417220 */ /* 0x000fe40000410000 */
[----:B------:R-:W1:Y:S01]  /*dc80*/  MUFU.EX2 R188, R4 ;  /* 0x0000000400bc7308 */ /* 0x000e620000000800 */
        /* <DEDUP_REMOVED lines=28> */
[--C-:B-1----:R-:W-:Y:S02]  /*de50*/  FFMA.FTZ R4, R9, c[0x0][0x2d0], -R133.reuse ;  /* 0x0000b40009047a23 */ /* 0x102fe40000010885 */
[----:B------:R-:W-:Y:S02]  /*de60*/  FMUL.FTZ R9, R2, R141 ;  /* 0x0000008d02097220 */ /* 0x000fe40000410000 */
[----:B------:R-:W1:Y:S01]  /*de70*/  MUFU.EX2 R191, R4 ;  /* 0x0000000400bf7308 */ /* 0x000e620000000800 */
[----:B------:R-:W3:Y:S01]  /*de80*/  LDSM.16.MT88.4 R140, [R196] ;  /* 0x00000000c48c783b */ /* 0x000ee20000004200 */
        /* <DEDUP_REMOVED lines=12> */
[----:B------:R-:W-:Y:S01]  /*df50*/  FMUL.FTZ R4, R2, R136 ;  /* 0x0000008802047220 */ /* 0x000fe20000410000 */
[----:B------:R-:W-:Y:S01]  /*df60*/  F2FP.PACK_AB R136, R238, R181 ;  /* 0x000000b5ee88723e */ /* 0x000fe200000000ff */
[----:B------:R-:W-:Y:S02]  /*df70*/  FMUL.FTZ R101, R2, R101 ;  /* 0x0000006502657220 */ /* 0x000fe40000410000 */
[C---:B------:R-:W-:Y:S02]  /*df80*/  FMUL.FTZ R102, R0.reuse, R102 ;  /* 0x0000006600667220 */ /* 0x040fe40000410000 */
[----:B------:R-:W-:Y:S02]  /*df90*/  FMUL.FTZ R103, R0, R103 ;  /* 0x0000006700677220 */ /* 0x000fe40000410000 */
[C---:B------:R-:W-:Y:S05]  /*dfa0*/  HMMA.16816.F32 R4, R136.reuse, R12, R4 ;  /* 0x0000000c8804723c */ /* 0x040fea0000001804 */
        /* <DEDUP_REMOVED lines=10> */
[C---:B------:R-:W-:Y:S03]  /*e050*/  HMMA.16816.F32 R12, R136.reuse, R20, R12 ;  /* 0x00000014880c723c */ /* 0x040fe6000000180c */
[C---:B------:R-:W-:Y:S02]  /*e060*/  FMUL.FTZ R108, R2.reuse, R108 ;  /* 0x0000006c026c7220 */ /* 0x040fe40000410000 */
        /* <DEDUP_REMOVED lines=8> */
[----:B------:R-:W-:Y:S01]  /*e0f0*/  LDSM.16.MT88.4 R152, [R196+0x1000] ;  /* 0x00100000c498783b */ /* 0x000fe20000004200 */
        /* <DEDUP_REMOVED lines=11> */
[----:B------:R-:W-:Y:S02]  /*e1b0*/  FMUL.FTZ R115, R0, R115 ;  /* 0x0000007300737220 */ /* 0x000fe40000410000 */
[C---:B------:R-:W-:Y:S02]  /*e1c0*/  FMUL.FTZ R116, R2.reuse, R116 ;  /* 0x0000007402747220 */ /* 0x040fe40000410000 */
[----:B------:R-:W-:Y:S01]  /*e1d0*/  FMUL.FTZ R117, R2, R117 ;  /* 0x0000007502757220 */ /* 0x000fe20000410000 */
[C---:B---3--:R-:W-:Y:S03]  /*e1e0*/  HMMA.16816.F32 R28, R136.reuse, R140, R28 ;  /* 0x0000008c881c723c */ /* 0x048fe6000000181c */
[C---:B------:R-:W-:Y:S02]  /*e1f0*/  FMUL.FTZ R118, R0.reuse, R118 ;  /* 0x0000007600767220 */ /* 0x040fe40000410000 */
[----:B------:R-:W-:Y:S02]  /*e200*/  FMUL.FTZ R119, R0, R119 ;  /* 0x0000007700777220 */ /* 0x000fe40000410000 */
[C---:B------:R-:W-:Y:S01]  /*e210*/  FMUL.FTZ R120, R2.reuse, R120 ;  /* 0x0000007802787220 */ /* 0x040fe20000410000 */
[C---:B------:R-:W-:Y:S01]  /*e220*/  HMMA.16816.F32 R32, R136.reuse, R142, R32 ;  /* 0x0000008e8820723c */ /* 0x040fe20000001820 */
[----:B------:R-:W3:Y:S03]  /*e230*/  LDSM.16.MT88.4 R140, [R197+0x2000] ;  /* 0x00200000c58c783b */ /* 0x000ee60000004200 */
[----:B------:R-:W-:Y:S02]  /*e240*/  FMUL.FTZ R121, R2, R121 ;  /* 0x0000007902797220 */ /* 0x000fe40000410000 */
[C---:B------:R-:W-:Y:S02]  /*e250*/  FMUL.FTZ R122, R0.reuse, R122 ;  /* 0x0000007a007a7220 */ /* 0x040fe40000410000 */
[C---:B-1----:R-:W-:Y:S04]  /*e260*/  HMMA.16816.F32 R36, R136.reuse, R144, R36 ;  /* 0x000000908824723c */ /* 0x042fe80000001824 */
[----:B------:R-:W-:Y:S02]  /*e270*/  FMUL.FTZ R123, R0, R123 ;  /* 0x0000007b007b7220 */ /* 0x000fe40000410000 */
[C---:B------:R-:W-:Y:S02]  /*e280*/  FMUL.FTZ R124, R2.reuse, R124 ;  /* 0x0000007c027c7220 */ /* 0x040fe40000410000 */
[C---:B------:R-:W-:Y:S01]  /*e290*/  HMMA.16816.F32 R40, R136.reuse, R146, R40 ;  /* 0x000000928828723c */ /* 0x040fe20000001828 */
[----:B------:R-:W1:Y:S03]  /*e2a0*/  LDSM.16.MT88.4 R144, [R196+0x2000] ;  /* 0x00200000c490783b */ /* 0x000e660000004200 */
[----:B------:R-:W-:Y:S02]  /*e2b0*/  FMUL.FTZ R125, R2, R125 ;  /* 0x0000007d027d7220 */ /* 0x000fe40000410000 */
[C---:B------:R-:W-:Y:S02]  /*e2c0*/  FMUL.FTZ R126, R0.reuse, R126 ;  /* 0x0000007e007e7220 */ /* 0x040fe40000410000 */
[C---:B------:R-:W-:Y:S04]  /*e2d0*/  HMMA.16816.F32 R44, R136.reuse, R148, R44 ;  /* 0x00000094882c723c */ /* 0x040fe8000000182c */
[----:B------:R-:W-:Y:S02]  /*e2e0*/  FMUL.FTZ R127, R0, R127 ;  /* 0x0000007f007f7220 */ /* 0x000fe40000410000 */
[C---:B------:R-:W-:Y:S02]  /*e2f0*/  FMUL.FTZ R128, R2.reuse, R128 ;  /* 0x0000008002807220 */ /* 0x040fe40000410000 */
[C---:B------:R-:W-:Y:S01]  /*e300*/  HMMA.16816.F32 R48, R136.reuse, R150, R48 ;  /* 0x000000968830723c */ /* 0x040fe20000001830 */
[----:B------:R-:W2:Y:S03]  /*e310*/  LDSM.16.MT88.4 R148, [R193+0x4000] ;  /* 0x00400000c194783b */ /* 0x000ea60000004200 */
[----:B------:R-:W-:Y:S02]  /*e320*/  FMUL.FTZ R129, R2, R129 ;  /* 0x0000008102817220 */ /* 0x000fe40000410000 */
[C---:B------:R-:W-:Y:S02]  /*e330*/  FMUL.FTZ R130, R0.reuse, R130 ;  /* 0x0000008200827220 */ /* 0x040fe40000410000 */
[----:B------:R-:W-:Y:S01]  /*e340*/  FMUL.FTZ R131, R0, R131 ;  /* 0x0000008300837220 */ /* 0x000fe20000410000 */
[C---:B---3--:R-:W-:Y:S03]  /*e350*/  HMMA.16816.F32 R52, R136.reuse, R140, R52 ;  /* 0x0000008c8834723c */ /* 0x048fe60000001834 */
[----:B------:R-:W-:Y:S02]  /*e360*/  FFMA.FTZ R134, R221, c[0x0][0x2d0], -R133 ;  /* 0x0000b400dd867a23 */ /* 0x000fe40000010885 */
[----:B----4-:R-:W-:Y:S01]  /*e370*/  FFMA.FTZ R160, R2, R178, R181 ;  /* 0x000000b202a07223 */ /* 0x010fe200000100b5 */
[----:B------:R-:W-:Y:S01]  /*e380*/  MOV R178, R180 ;  /* 0x000000b400b27202 */ /* 0x000fe20000000f00 */
[----:B------:R3:W4:Y:S01]  /*e390*/  MUFU.EX2 R185, R134 ;  /* 0x0000008600b97308 */ /* 0x0007220000000800 */
[C---:B------:R-:W-:Y:S01]  /*e3a0*/  HMMA.16816.F32 R56, R136.reuse, R142, R56 ;  /* 0x0000008e8838723c */ /* 0x040fe20000001838 */
[----:B------:R-:W4:Y:S03]  /*e3b0*/  LDSM.16.MT88.4 R140, [R194+0x4000] ;  /* 0x00400000c28c783b */ /* 0x000f260000004200 */
[----:B------:R-:W-:Y:S04]  /*e3c0*/  FFMA.FTZ R2, R178, c[0x0][0x2d0], -R133 ;  /* 0x0000b400b2027a23 */ /* 0x000fe80000010885 */
[C---:B-1----:R-:W-:Y:S01]  /*e3d0*/  HMMA.16816.F32 R60, R136.reuse, R144, R60 ;  /* 0x00000090883c723c */ /* 0x042fe2000000183c */
[----:B------:R-:W-:Y:S07]  /*e3e0*/  MUFU.EX2 R180, R156 ;  /* 0x0000009c00b47308 */ /* 0x000fee0000000800 */
[C---:B------:R-:W-:Y:S01]  /*e3f0*/  HMMA.16816.F32 R64, R136.reuse, R146, R64 ;  /* 0x000000928840723c */ /* 0x040fe20000001840 */
[----:B------:R-:W1:Y:S02]  /*e400*/  LDSM.16.MT88.4 R144, [R197+0x4000] ;  /* 0x00400000c590783b */ /* 0x000e640000004200 */
[----:B------:R5:W-:Y:S01]  /*e410*/  MUFU.EX2 R172, R2 ;  /* 0x0000000200ac7308 */ /* 0x000be20000000800 */
[----:B---3--:R-:W-:Y:S04]  /*e420*/  FFMA.FTZ R134, R223, c[0x0][0x2d0], -R183 ;  /* 0x0000b400df867a23 */ /* 0x008fe800000108b7 */
[C---:B--2---:R-:W-:Y:S05]  /*e430*/  HMMA.16816.F32 R68, R136.reuse, R148, R68 ;  /* 0x000000948844723c */ /* 0x044fea0000001844 */
[----:B------:R2:W-:Y:S03]  /*e440*/  MUFU.EX2 R225, R134 ;  /* 0x0000008600e17308 */ /* 0x0005e60000000800 */
[C---:B------:R-:W-:Y:S01]  /*e450*/  HMMA.16816.F32 R72, R136.reuse, R150, R72 ;  /* 0x000000968848723c */ /* 0x040fe20000001848 */
[----:B------:R-:W3:Y:S07]  /*e460*/  LDSM.16.MT88.4 R148, [R196+0x4000] ;  /* 0x00400000c494783b */ /* 0x000eee0000004200 */
[C---:B----4-:R-:W-:Y:S04]  /*e470*/  HMMA.16816.F32 R76, R136.reuse, R140, R76 ;  /* 0x0000008c884c723c */ /* 0x050fe8000000184c */
[----:B-----5:R-:W-:Y:S02]  /*e480*/  FFMA.FTZ R2, R179, c[0x0][0x2d0], -R133 ;  /* 0x0000b400b3027a23 */ /* 0x020fe40000010885 */
[----:B------:R-:W-:Y:S02]  /*e490*/  MUFU.EX2 R179, R157 ;  /* 0x0000009d00b37308 */ /* 0x000fe40000000800 */
[C---:B------:R-:W-:Y:S01]  /*e4a0*/  HMMA.16816.F32 R80, R136.reuse, R142, R80 ;  /* 0x0000008e8850723c */ /* 0x040fe20000001850 */
[----:B------:R-:W4:Y:S03]  /*e4b0*/  LDSM.16.MT88.4 R140, [R193+0x6000] ;  /* 0x00600000c18c783b */ /* 0x000f260000004200 */
[----:B--2---:R-:W-:Y:S04]  /*e4c0*/  FFMA.FTZ R134, R228, c[0x0][0x2d0], -R183 ;  /* 0x0000b400e4867a23 */ /* 0x004fe800000108b7 */
[----:B------:R2:W-:Y:S01]  /*e4d0*/  MUFU.EX2 R173, R2 ;  /* 0x0000000200ad7308 */ /* 0x0005e20000000800 */
[C---:B-1----:R-:W-:Y:S08]  /*e4e0*/  HMMA.16816.F32 R84, R136.reuse, R144, R84 ;  /* 0x000000908854723c */ /* 0x042ff00000001854 */
[C---:B------:R-:W-:Y:S01]  /*e4f0*/  HMMA.16816.F32 R88, R136.reuse, R146, R88 ;  /* 0x000000928858723c */ /* 0x040fe20000001858 */
[----:B------:R-:W1:Y:S01]  /*e500*/  LDSM.16.MT88.4 R144, [R194+0x6000] ;  /* 0x00600000c290783b */ /* 0x000e620000004200 */
[----:B------:R5:W1:Y:S06]  /*e510*/  MUFU.EX2 R224, R134 ;  /* 0x0000008600e07308 */ /* 0x000a6c0000000800 */
[C---:B---3--:R-:W-:Y:S04]  /*e520*/  HMMA.16816.F32 R92, R136.reuse, R148, R92 ;  /* 0x00000094885c723c */ /* 0x048fe8000000185c */
[--C-:B--2---:R-:W-:Y:S04]  /*e530*/  FFMA.FTZ R2, R135, c[0x0][0x2d0], -R133.reuse ;  /* 0x0000b40087027a23 */ /* 0x104fe80000010885 */
[C---:B------:R-:W-:Y:S01]  /*e540*/  HMMA.16816.F32 R96, R136.reuse, R150, R96 ;  /* 0x000000968860723c */ /* 0x040fe20000001860 */
[----:B------:R-:W2:Y:S07]  /*e550*/  LDSM.16.MT88.4 R148, [R197+0x6000] ;  /* 0x00600000c594783b */ /* 0x000eae0000004200 */
[C---:B----4-:R-:W-:Y:S04]  /*e560*/  HMMA.16816.F32 R100, R136.reuse, R140, R100 ;  /* 0x0000008c8864723c */ /* 0x050fe80000001864 */
[--C-:B-----5:R-:W-:Y:S04]  /*e570*/  FFMA.FTZ R134, R229, c[0x0][0x2d0], -R133.reuse ;  /* 0x0000b400e5867a23 */ /* 0x120fe80000010885 */
[----:B------:R3:W-:Y:S01]  /*e580*/  MUFU.EX2 R184, R134 ;  /* 0x0000008600b87308 */ /* 0x0007e20000000800 */
[C---:B------:R-:W-:Y:S01]  /*e590*/  HMMA.16816.F32 R104, R136.reuse, R142, R104 ;  /* 0x0000008e8868723c */ /* 0x040fe20000001868 */
[----:B------:R-:W4:Y:S07]  /*e5a0*/  LDSM.16.MT88.4 R140, [R196+0x6000] ;  /* 0x00600000c48c783b */ /* 0x000f2e0000004200 */
[C---:B-1----:R-:W-:Y:S08]  /*e5b0*/  HMMA.16816.F32 R108, R136.reuse, R144, R108 ;  /* 0x00000090886c723c */ /* 0x042ff0000000186c */
[C---:B------:R-:W-:Y:S01]  /*e5c0*/  HMMA.16816.F32 R112, R136.reuse, R146, R112 ;  /* 0x000000928870723c */ /* 0x040fe20000001870 */
[----:B------:R-:W1:Y:S03]  /*e5d0*/  LDSM.16.MT88.4 R144, [R193+0x800] ;  /* 0x00080000c190783b */ /* 0x000e660000004200 */
[----:B---3--:R-:W-:Y:S04]  /*e5e0*/  FFMA.FTZ R134, R237, c[0x0][0x2d0], -R133 ;  /* 0x0000b400ed867a23 */ /* 0x008fe80000010885 */
[C---:B--2---:R-:W-:Y:S01]  /*e5f0*/  HMMA.16816.F32 R116, R136.reuse, R148, R116 ;  /* 0x000000948874723c */ /* 0x044fe20000001874 */
[----:B------:R2:W3:Y:S07]  /*e600*/  MUFU.EX2 R182, R134 ;  /* 0x0000008600b67308 */ /* 0x0004ee0000000800 */
[C---:B------:R-:W-:Y:S01]  /*e610*/  HMMA.16816.F32 R120, R136.reuse, R150, R120 ;  /* 0x000000968878723c */ /* 0x040fe20000001878 */
[----:B------:R-:W5:Y:S07]  /*e620*/  LDSM.16.MT88.4 R148, [R194+0x800] ;  /* 0x00080000c294783b */ /* 0x000f6e0000004200 */
[C---:B----4-:R-:W-:Y:S08]  /*e630*/  HMMA.16816.F32 R124, R136.reuse, R140, R124 ;  /* 0x0000008c887c723c */ /* 0x050ff0000000187c */
[----:B------:R-:W-:Y:S01]  /*e640*/  HMMA.16816.F32 R128, R136, R142, R128 ;  /* 0x0000008e8880723c */ /* 0x000fe20000001880 */
[----:B------:R-:W4:Y:S03]  /*e650*/  LDSM.16.MT88.4 R140, [R197+0x800] ;  /* 0x00080000c58c783b */ /* 0x000f260000004200 */
[--C-:B--2---:R-:W-:Y:S03]  /*e660*/  FFMA.FTZ R134, R241, c[0x0][0x2d0], -R183.reuse ;  /* 0x0000b400f1867a23 */ /* 0x104fe600000108b7 */
[----:B------:R-:W-:Y:S01]  /*e670*/  F2FP.PACK_AB R136, R226, R227 ;  /* 0x000000e3e288723e */ /* 0x000fe200000000ff */
[----:B------:R2:W-:Y:S01]  /*e680*/  MUFU.EX2 R223, R134 ;  /* 0x0000008600df7308 */ /* 0x0005e20000000800 */
[----:B------:R-:W-:Y:S03]  /*e690*/  F2FP.PACK_AB R137, R185, R186 ;  /* 0x000000bab989723e */ /* 0x000fe600000000ff */
[----:B------:R-:W-:Y:S02]  /*e6a0*/  F2FP.PACK_AB R138, R224, R225 ;  /* 0x000000e1e08a723e */ /* 0x000fe400000000ff */
[----:B---3--:R-:W-:Y:S07]  /*e6b0*/  F2FP.PACK_AB R139, R182, R184 ;  /* 0x000000b8b68b723e */ /* 0x008fee00000000ff */
[C---:B-1----:R-:W-:Y:S08]  /*e6c0*/  HMMA.16816.F32 R4, R136.reuse, R144, R4 ;  /* 0x000000908804723c */ /* 0x042ff00000001804 */
[C---:B------:R-:W-:Y:S01]  /*e6d0*/  HMMA.16816.F32 R8, R136.reuse, R146, R8 ;  /* 0x000000928808723c */ /* 0x040fe20000001808 */
[----:B------:R-:W1:Y:S03]  /*e6e0*/  LDSM.16.MT88.4 R144, [R196+0x800] ;  /* 0x00080000c490783b */ /* 0x000e660000004200 */
[----:B--2---:R-:W-:Y:S04]  /*e6f0*/  FFMA.FTZ R134, R242, c[0x0][0x2d0], -R183 ;  /* 0x0000b400f2867a23 */ /* 0x004fe800000108b7 */
[C---:B-----5:R-:W-:Y:S01]  /*e700*/  HMMA.16816.F32 R12, R136.reuse, R148, R12 ;  /* 0x00000094880c723c */ /* 0x060fe2000000180c */
[----:B------:R2:W-:Y:S07]  /*e710*/  MUFU.EX2 R221, R134 ;  /* 0x0000008600dd7308 */ /* 0x0005ee0000000800 */
[C---:B------:R-:W-:Y:S01]  /*e720*/  HMMA.16816.F32 R16, R136.reuse, R150, R16 ;  /* 0x000000968810723c */ /* 0x040fe20000001810 */
[----:B------:R-:W3:Y:S07]  /*e730*/  LDSM.16.MT88.4 R148, [R193+0x2800] ;  /* 0x00280000c194783b */ /* 0x000eee0000004200 */
[C---:B----4-:R-:W-:Y:S08]  /*e740*/  HMMA.16816.F32 R20, R136.reuse, R140, R20 ;  /* 0x0000008c8814723c */ /* 0x050ff00000001814 */
[C---:B------:R-:W-:Y:S01]  /*e750*/  HMMA.16816.F32 R24, R136.reuse, R142, R24 ;  /* 0x0000008e8818723c */ /* 0x040fe20000001818 */
[----:B------:R-:W4:Y:S03]  /*e760*/  LDSM.16.MT88.4 R140, [R194+0x2800] ;  /* 0x00280000c28c783b */ /* 0x000f260000004200 */
[--C-:B--2---:R-:W-:Y:S04]  /*e770*/  FFMA.FTZ R134, R244, c[0x0][0x2d0], -R133.reuse ;  /* 0x0000b400f4867a23 */ /* 0x104fe80000010885 */
[----:B------:R2:W-:Y:S01]  /*e780*/  MUFU.EX2 R176, R134 ;  /* 0x0000008600b07308 */ /* 0x0005e20000000800 */
[C---:B-1----:R-:W-:Y:S08]  /*e790*/  HMMA.16816.F32 R28, R136.reuse, R144, R28 ;  /* 0x00000090881c723c */ /* 0x042ff0000000181c */
[C---:B------:R-:W-:Y:S01]  /*e7a0*/  HMMA.16816.F32 R32, R136.reuse, R146, R32 ;  /* 0x000000928820723c */ /* 0x040fe20000001820 */
[----:B------:R-:W1:Y:S07]  /*e7b0*/  LDSM.16.MT88.4 R144, [R197+0x2800] ;  /* 0x00280000c590783b */ /* 0x000e6e0000004200 */
[C---:B---3--:R-:W-:Y:S04]  /*e7c0*/  HMMA.16816.F32 R36, R136.reuse, R148, R36 ;  /* 0x000000948824723c */ /* 0x048fe80000001824 */
[----:B--2---:R-:W-:Y:S04]  /*e7d0*/  FFMA.FTZ R134, R243, c[0x0][0x2d0], -R133 ;  /* 0x0000b400f3867a23 */ /* 0x004fe80000010885 */
[C---:B------:R-:W-:Y:S01]  /*e7e0*/  HMMA.16816.F32 R40, R136.reuse, R150, R40 ;  /* 0x000000968828723c */ /* 0x040fe20000001828 */
[----:B------:R-:W2:Y:S01]  /*e7f0*/  LDSM.16.MT88.4 R148, [R196+0x2800] ;  /* 0x00280000c494783b */ /* 0x000ea20000004200 */
[----:B------:R3:W-:Y:S06]  /*e800*/  MUFU.EX2 R177, R134 ;  /* 0x0000008600b17308 */ /* 0x0007ec0000000800 */
[C---:B----4-:R-:W-:Y:S08]  /*e810*/  HMMA.16816.F32 R44, R136.reuse, R140, R44 ;  /* 0x0000008c882c723c */ /* 0x050ff0000000182c */
[C---:B------:R-:W-:Y:S01]  /*e820*/  HMMA.16816.F32 R48, R136.reuse, R142, R48 ;  /* 0x0000008e8830723c */ /* 0x040fe20000001830 */
[----:B------:R-:W4:Y:S07]  /*e830*/  LDSM.16.MT88.4 R140, [R193+0x4800] ;  /* 0x00480000c18c783b */ /* 0x000f2e0000004200 */
[C---:B-1----:R-:W-:Y:S04]  /*e840*/  HMMA.16816.F32 R52, R136.reuse, R144, R52 ;  /* 0x000000908834723c */ /* 0x042fe80000001834 */
[--C-:B---3--:R-:W-:Y:S04]  /*e850*/  FFMA.FTZ R134, R245, c[0x0][0x2d0], -R183.reuse ;  /* 0x0000b400f5867a23 */ /* 0x108fe800000108b7 */
[----:B------:R1:W-:Y:S01]  /*e860*/  MUFU.EX2 R190, R134 ;  /* 0x0000008600be7308 */ /* 0x0003e20000000800 */
[C---:B------:R-:W-:Y:S01]  /*e870*/  HMMA.16816.F32 R56, R136.reuse, R146, R56 ;  /* 0x000000928838723c */ /* 0x040fe20000001838 */
[----:B------:R-:W3:Y:S07]  /*e880*/  LDSM.16.MT88.4 R144, [R194+0x4800] ;  /* 0x00480000c290783b */ /* 0x000eee0000004200 */
[C---:B--2---:R-:W-:Y:S08]  /*e890*/  HMMA.16816.F32 R60, R136.reuse, R148, R60 ;  /* 0x00000094883c723c */ /* 0x044ff0000000183c */
[C---:B------:R-:W-:Y:S01]  /*e8a0*/  HMMA.16816.F32 R64, R136.reuse, R150, R64 ;  /* 0x000000968840723c */ /* 0x040fe20000001840 */
[----:B------:R-:W2:Y:S03]  /*e8b0*/  LDSM.16.MT88.4 R148, [R197+0x4800] ;  /* 0x00480000c594783b */ /* 0x000ea60000004200 */
[----:B-1----:R-:W-:Y:S04]  /*e8c0*/  FFMA.FTZ R134, R246, c[0x0][0x2d0], -R183 ;  /* 0x0000b400f6867a23 */ /* 0x002fe800000108b7 */
[C---:B----4-:R-:W-:Y:S01]  /*e8d0*/  HMMA.16816.F32 R68, R136.reuse, R140, R68 ;  /* 0x0000008c8844723c */ /* 0x050fe20000001844 */
[----:B------:R1:W-:Y:S07]  /*e8e0*/  MUFU.EX2 R189, R134 ;  /* 0x0000008600bd7308 */ /* 0x0003ee0000000800 */
[C---:B------:R-:W-:Y:S01]  /*e8f0*/  HMMA.16816.F32 R72, R136.reuse, R142, R72 ;  /* 0x0000008e8848723c */ /* 0x040fe20000001848 */
[----:B------:R-:W4:Y:S07]  /*e900*/  LDSM.16.MT88.4 R140, [R196+0x4800] ;  /* 0x00480000c48c783b */ /* 0x000f2e0000004200 */
[C---:B---3--:R-:W-:Y:S08]  /*e910*/  HMMA.16816.F32 R76, R136.reuse, R144, R76 ;  /* 0x00000090884c723c */ /* 0x048ff0000000184c */
[C---:B------:R-:W-:Y:S01]  /*e920*/  HMMA.16816.F32 R80, R136.reuse, R146, R80 ;  /* 0x000000928850723c */ /* 0x040fe20000001850 */
[----:B------:R-:W3:Y:S03]  /*e930*/  LDSM.16.MT88.4 R144, [R193+0x6800] ;  /* 0x00680000c190783b */ /* 0x000ee60000004200 */
[--C-:B-1----:R-:W-:Y:S04]  /*e940*/  FFMA.FTZ R134, R247, c[0x0][0x2d0], -R133.reuse ;  /* 0x0000b400f7867a23 */ /* 0x102fe80000010885 */
[C---:B--2---:R-:W-:Y:S01]  /*e950*/  HMMA.16816.F32 R84, R136.reuse, R148, R84 ;  /* 0x000000948854723c */ /* 0x044fe20000001854 */
[----:B------:R1:W-:Y:S07]  /*e960*/  MUFU.EX2 R175, R134 ;  /* 0x0000008600af7308 */ /* 0x0003ee0000000800 */
[C---:B------:R-:W-:Y:S01]  /*e970*/  HMMA.16816.F32 R88, R136.reuse, R150, R88 ;  /* 0x000000968858723c */ /* 0x040fe20000001858 */
[----:B------:R-:W2:Y:S07]  /*e980*/  LDSM.16.MT88.4 R148, [R194+0x6800] ;  /* 0x00680000c294783b */ /* 0x000eae0000004200 */
[C---:B----4-:R-:W-:Y:S08]  /*e990*/  HMMA.16816.F32 R92, R136.reuse, R140, R92 ;  /* 0x0000008c885c723c */ /* 0x050ff0000000185c */
[C---:B------:R-:W-:Y:S01]  /*e9a0*/  HMMA.16816.F32 R96, R136.reuse, R142, R96 ;  /* 0x0000008e8860723c */ /* 0x040fe20000001860 */
[----:B------:R-:W4:Y:S03]  /*e9b0*/  LDSM.16.MT88.4 R140, [R197+0x6800] ;  /* 0x00680000c58c783b */ /* 0x000f260000004200 */
[--C-:B-1----:R-:W-:Y:S02]  /*e9c0*/  FFMA.FTZ R134, R249, c[0x0][0x2d0], -R133.reuse ;  /* 0x0000b400f9867a23 */ /* 0x102fe40000010885 */
[----:B------:R-:W-:Y:S02]  /*e9d0*/  FFMA.FTZ R133, R168, c[0x0][0x2d0], -R133 ;  /* 0x0000b400a8857a23 */ /* 0x000fe40000010885 */
[----:B------:R1:W-:Y:S01]  /*e9e0*/  MUFU.EX2 R174, R134 ;  /* 0x0000008600ae7308 */ /* 0x0003e20000000800 */
[C---:B---3--:R-:W-:Y:S08]  /*e9f0*/  HMMA.16816.F32 R100, R136.reuse, R144, R100 ;  /* 0x000000908864723c */ /* 0x048ff00000001864 */
[C---:B------:R-:W-:Y:S01]  /*ea00*/  HMMA.16816.F32 R104, R136.reuse, R146, R104 ;  /* 0x000000928868723c */ /* 0x040fe20000001868 */
[----:B------:R-:W3:Y:S01]  /*ea10*/  LDSM.16.MT88.4 R144, [R196+0x6800] ;  /* 0x00680000c490783b */ /* 0x000ee20000004200 */
[----:B------:R-:W-:Y:S06]  /*ea20*/  MUFU.EX2 R133, R133 ;  /* 0x0000008500857308 */ /* 0x000fec0000000800 */
[C---:B--2---:R-:W-:Y:S04]  /*ea30*/  HMMA.16816.F32 R108, R136.reuse, R148, R108 ;  /* 0x00000094886c723c */ /* 0x044fe8000000186c */
[--C-:B-1----:R-:W-:Y:S04]  /*ea40*/  FFMA.FTZ R134, R252, c[0x0][0x2d0], -R183.reuse ;  /* 0x0000b400fc867a23 */ /* 0x102fe800000108b7 */
[C---:B------:R-:W-:Y:S01]  /*ea50*/  HMMA.16816.F32 R112, R136.reuse, R150, R112 ;  /* 0x000000968870723c */ /* 0x040fe20000001870 */
[----:B------:R-:W-:Y:S01]  /*ea60*/  LDSM.16.MT88.4 R148, [R194+0x1000] ;  /* 0x00100000c294783b */ /* 0x000fe20000004200 */
[----:B------:R-:W1:Y:S02]  /*ea70*/  MUFU.EX2 R181, R134 ;  /* 0x0000008600b57308 */ /* 0x000e640000000800 */
[----:B------:R-:W-:Y:S04]  /*ea80*/  FFMA.FTZ R183, R248, c[0x0][0x2d0], -R183 ;  /* 0x0000b400f8b77a23 */ /* 0x000fe800000108b7 */
[C---:B----4-:R-:W-:Y:S04]  /*ea90*/  HMMA.16816.F32 R116, R136.reuse, R140, R116 ;  /* 0x0000008c8874723c */ /* 0x050fe80000001874 */
[----:B------:R-:W2:Y:S04]  /*eaa0*/  MUFU.EX2 R178, R183 ;  /* 0x000000b700b27308 */ /* 0x000ea80000000800 */
[C---:B------:R-:W-:Y:S01]  /*eab0*/  HMMA.16816.F32 R120, R136.reuse, R142, R120 ;  /* 0x0000008e8878723c */ /* 0x040fe20000001878 */
[----:B------:R-:W4:Y:S05]  /*eac0*/  LDSM.16.MT88.4 R140, [R193+0x1000] ;  /* 0x00100000c18c783b */ /* 0x000f2a0000004200 */
[----:B------:R5:W5:Y:S02]  /*ead0*/  MUFU.EX2 R134, R2 ;  /* 0x0000000200867308 */ /* 0x000b640000000800 */
[C---:B---3--:R-:W-:Y:S04]  /*eae0*/  HMMA.16816.F32 R124, R136.reuse, R144, R124 ;  /* 0x00000090887c723c */ /* 0x048fe8000000187c */
[----:B-1----:R-:W-:Y:S04]  /*eaf0*/  F2FP.PACK_AB R168, R180, R181 ;  /* 0x000000b5b4a8723e */ /* 0x002fe800000000ff */
[----:B------:R-:W-:Y:S01]  /*eb00*/  HMMA.16816.F32 R128, R136, R146, R128 ;  /* 0x000000928880723c */ /* 0x000fe20000001880 */
[----:B------:R-:W1:Y:S03]  /*eb10*/  LDSM.16.MT88.4 R144, [R197+0x1000] ;  /* 0x00100000c590783b */ /* 0x000e660000004200 */
[----:B--2---:R-:W-:Y:S03]  /*eb20*/  F2FP.PACK_AB R170, R178, R179 ;  /* 0x000000b3b2aa723e */ /* 0x004fe600000000ff */
[----:B------:R-:W-:Y:S02]  /*eb30*/  F2FP.PACK_AB R136, R221, R223 ;  /* 0x000000dfdd88723e */ /* 0x000fe400000000ff */
[----:B------:R-:W-:Y:S01]  /*eb40*/  F2FP.PACK_AB R137, R177, R176 ;  /* 0x000000b0b189723e */ /* 0x000fe200000000ff */
[----:B------:R-:W2:Y:S02]  /*eb50*/  LDL R183, [R1+0x14] ;  /* 0x0000140001b77983 */ /* 0x000ea40000100800 */
[----:B------:R-:W-:Y:S02]  /*eb60*/  F2FP.PACK_AB R138, R189, R190 ;  /* 0x000000bebd8a723e */ /* 0x000fe400000000ff */
[----:B------:R-:W-:Y:S01]  /*eb70*/  F2FP.PACK_AB R139, R174, R175 ;  /* 0x000000afae8b723e */ /* 0x000fe200000000ff */
[----:B-----5:R-:W-:Y:S01]  /*eb80*/  FFMA.FTZ R2, R0, R158, R187 ;  /* 0x0000009e00027223 */ /* 0x020fe200000100bb */
[----:B------:R-:W-:Y:S01]  /*eb90*/  F2FP.PACK_AB R171, R133, R134 ;  /* 0x0000008685ab723e */ /* 0x000fe200000000ff */
[----:B------:R-:W-:Y:S01]  /*eba0*/  LDSM.16.MT88.4 R156, [R197+0x1800] ;  /* 0x00180000c59c783b */ /* 0x000fe20000004200 */
[----:B------:R-:W-:Y:S02]  /*ebb0*/  FADD.FTZ R0, R238, R160 ;  /* 0x000000a0ee007221 */ /* 0x000fe40000010000 */
[----:B------:R-:W-:Y:S02]  /*ebc0*/  FADD.FTZ R2, R188, R2 ;  /* 0x00000002bc027221 */ /* 0x000fe40000010000 */
[----:B------:R-:W-:Y:S01]  /*ebd0*/  FADD.FTZ R0, R240, R0 ;  /* 0x00000000f0007221 */ /* 0x000fe20000010000 */
[C---:B----4-:R-:W-:Y:S03]  /*ebe0*/  HMMA.16816.F32 R4, R136.reuse, R140, R4 ;  /* 0x0000008c8804723c */ /* 0x050fe60000001804 */
[----:B------:R-:W-:Y:S01]  /*ebf0*/  FADD.FTZ R135, R169, R2 ;  /* 0x00000002a9877221 */ /* 0x000fe20000010000 */
[----:B------:R-:W-:Y:S01]  /*ec00*/  F2FP.PACK_AB R169, R173, R172 ;  /* 0x000000acada9723e */ /* 0x000fe200000000ff */
[----:B------:R-:W-:Y:S02]  /*ec10*/  FADD.FTZ R2, R239, R0 ;  /* 0x00000000ef027221 */ /* 0x000fe40000010000 */
[----:B------:R-:W-:Y:S01]  /*ec20*/  FADD.FTZ R0, R191, R135 ;  /* 0x00000087bf007221 */ /* 0x000fe20000010000 */
[C---:B------:R-:W-:Y:S01]  /*ec30*/  HMMA.16816.F32 R8, R136.reuse, R142, R8 ;  /* 0x0000008e8808723c */ /* 0x040fe20000001808 */
[----:B------:R-:W3:Y:S03]  /*ec40*/  LDSM.16.MT88.4 R140, [R193+0x3000] ;  /* 0x00300000c18c783b */ /* 0x000ee60000004200 */
[----:B------:R-:W-:Y:S02]  /*ec50*/  FADD.FTZ R2, R227, R2 ;  /* 0x00000002e3027221 */ /* 0x000fe40000010000 */
[----:B------:R-:W-:Y:S02]  /*ec60*/  FADD.FTZ R0, R186, R0 ;  /* 0x00000000ba007221 */ /* 0x000fe40000010000 */
[C---:B------:R-:W-:Y:S04]  /*ec70*/  HMMA.16816.F32 R12, R136.reuse, R148, R12 ;  /* 0x00000094880c723c */ /* 0x040fe8000000180c */
[----:B------:R-:W-:Y:S02]  /*ec80*/  FADD.FTZ R2, R226, R2 ;  /* 0x00000002e2027221 */ /* 0x000fe40000010000 */
[----:B------:R-:W-:Y:S02]  /*ec90*/  FADD.FTZ R0, R185, R0 ;  /* 0x00000000b9007221 */ /* 0x000fe40000010000 */
[C---:B------:R-:W-:Y:S01]  /*eca0*/  HMMA.16816.F32 R16, R136.reuse, R150, R16 ;  /* 0x000000968810723c */ /* 0x040fe20000001810 */
[----:B------:R-:W4:Y:S03]  /*ecb0*/  LDSM.16.MT88.4 R148, [R194+0x3000] ;  /* 0x00300000c294783b */ /* 0x000f260000004200 */
[----:B------:R-:W-:Y:S02]  /*ecc0*/  FADD.FTZ R2, R225, R2 ;  /* 0x00000002e1027221 */ /* 0x000fe40000010000 */
        /* <DEDUP_REMOVED lines=8> */
[C---:B------:R-:W-:Y:S04]  /*ed50*/  HMMA.16816.F32 R28, R136.reuse, R152, R28 ;  /* 0x00000098881c723c */ /* 0x040fe8000000181c */
[----:B------:R-:W-:Y:S02]  /*ed60*/  FADD.FTZ R2, R221, R2 ;  /* 0x00000002dd027221 */ /* 0x000fe40000010000 */
[----:B------:R-:W-:Y:S02]  /*ed70*/  FADD.FTZ R0, R177, R0 ;  /* 0x00000000b1007221 */ /* 0x000fe40000010000 */
[C---:B------:R-:W-:Y:S01]  /*ed80*/  HMMA.16816.F32 R32, R136.reuse, R154, R32 ;  /* 0x0000009a8820723c */ /* 0x040fe20000001820 */
[----:B------:R-:W5:Y:S03]  /*ed90*/  LDSM.16.MT88.4 R152, [R196+0x3000] ;  /* 0x00300000c498783b */ /* 0x000f660000004200 */
[----:B------:R-:W-:Y:S02]  /*eda0*/  FADD.FTZ R2, R190, R2 ;  /* 0x00000002be027221 */ /* 0x000fe40000010000 */
[----:B------:R-:W-:Y:S02]  /*edb0*/  FADD.FTZ R0, R175, R0 ;  /* 0x00000000af007221 */ /* 0x000fe40000010000 */
[C---:B---3--:R-:W-:Y:S04]  /*edc0*/  HMMA.16816.F32 R36, R136.reuse, R140, R36 ;  /* 0x0000008c8824723c */ /* 0x048fe80000001824 */
[----:B------:R-:W-:Y:S02]  /*edd0*/  FADD.FTZ R2, R189, R2 ;  /* 0x00000002bd027221 */ /* 0x000fe40000010000 */
[----:B------:R-:W-:Y:S02]  /*ede0*/  FADD.FTZ R0, R174, R0 ;  /* 0x00000000ae007221 */ /* 0x000fe40000010000 */
        /* <DEDUP_REMOVED lines=8> */
[C---:B-----5:R-:W-:Y:S08]  /*ee70*/  HMMA.16816.F32 R60, R136.reuse, R152, R60 ;  /* 0x00000098883c723c */ /* 0x060ff0000000183c */
[C---:B------:R-:W-:Y:S01]  /*ee80*/  HMMA.16816.F32 R64, R136.reuse, R154, R64 ;  /* 0x0000009a8840723c */ /* 0x040fe20000001840 */
[----:B------:R-:W5:Y:S07]  /*ee90*/  LDSM.16.MT88.4 R152, [R196+0x5000] ;  /* 0x00500000c498783b */ /* 0x000f6e0000004200 */
        /* <DEDUP_REMOVED lines=19> */
[C---:B------:R-:W-:Y:S08]  /*efd0*/  HMMA.16816.F32 R120, R136.reuse, R146, R120 ;  /* 0x000000928878723c */ /* 0x040ff00000001878 */
[C---:B-----5:R-:W-:Y:S08]  /*efe0*/  HMMA.16816.F32 R124, R136.reuse, R152, R124 ;  /* 0x00000098887c723c */ /* 0x060ff0000000187c */
[----:B------:R-:W-:Y:S08]  /*eff0*/  HMMA.16816.F32 R128, R136, R154, R128 ;  /* 0x0000009a8880723c */ /* 0x000ff00000001880 */
[C---:B---3--:R-:W-:Y:S01]  /*f000*/  HMMA.16816.F32 R136, R168.reuse, R140, R4 ;  /* 0x0000008ca888723c */ /* 0x048fe20000001804 */
[----:B------:R-:W1:Y:S07]  /*f010*/  LDSM.16.MT88.4 R4, [R193+0x3800] ;  /* 0x00380000c104783b */ /* 0x000e6e0000004200 */
[C---:B------:R-:W-:Y:S01]  /*f020*/  HMMA.16816.F32 R140, R168.reuse, R142, R8 ;  /* 0x0000008ea88c723c */ /* 0x040fe20000001808 */
[----:B------:R-:W3:Y:S07]  /*f030*/  LDSM.16.MT88.4 R8, [R194+0x3800] ;  /* 0x00380000c208783b */ /* 0x000eee0000004200 */
[C---:B----4-:R-:W-:Y:S01]  /*f040*/  HMMA.16816.F32 R144, R168.reuse, R148, R12 ;  /* 0x00000094a890723c */ /* 0x050fe2000000180c */
[----:B------:R-:W4:Y:S07]  /*f050*/  LDSM.16.MT88.4 R12, [R197+0x3800] ;  /* 0x00380000c50c783b */ /* 0x000f2e0000004200 */
[C---:B------:R-:W-:Y:S01]  /*f060*/  HMMA.16816.F32 R148, R168.reuse, R150, R16 ;  /* 0x00000096a894723c */ /* 0x040fe20000001810 */
[----:B------:R-:W5:Y:S02]  /*f070*/  LDSM.16.MT88.4 R16, [R196+0x3800] ;  /* 0x00380000c410783b */ /* 0x000f640000004200 */
[----:B--2---:R-:W-:Y:S05]  /*f080*/  ISETP.GT.AND P0, PT, R222, R183, PT ;  /* 0x000000b7de00720c */ /* 0x004fea0003f04270 */
[C---:B------:R-:W-:Y:S01]  /*f090*/  HMMA.16816.F32 R152, R168.reuse, R156, R20 ;  /* 0x0000009ca898723c */ /* 0x040fe20000001814 */
[----:B------:R-:W2:Y:S03]  /*f0a0*/  LDSM.16.MT88.4 R20, [R193+0x5800] ;  /* 0x00580000c114783b */ /* 0x000ea60000004200 */
[----:B------:R-:W-:Y:S04]  /*f0b0*/  MOV R222, R220 ;  /* 0x000000dc00de7202 */ /* 0x000fe80000000f00 */
[C---:B------:R-:W-:Y:S01]  /*f0c0*/  HMMA.16816.F32 R156, R168.reuse, R158, R24 ;  /* 0x0000009ea89c723c */ /* 0x040fe20000001818 */
[----:B------:R-:W-:Y:S07]  /*f0d0*/  LDSM.16.MT88.4 R24, [R193+0x7800] ;  /* 0x00780000c118783b */ /* 0x000fee0000004200 */
[C---:B------:R-:W-:Y:S08]  /*f0e0*/  HMMA.16816.F32 R160, R168.reuse, R164, R28 ;  /* 0x000000a4a8a0723c */ /* 0x040ff0000000181c */
[C---:B------:R-:W-:Y:S08]  /*f0f0*/  HMMA.16816.F32 R164, R168.reuse, R166, R32 ;  /* 0x000000a6a8a4723c */ /* 0x040ff00000001820 */
        /* <DEDUP_REMOVED lines=20> */
[C---:B----4-:R-:W-:Y:S07]  /*f240*/  HMMA.16816.F32 R92, R168.reuse, R12, R92 ;  /* 0x0000000ca85c723c */ /* 0x050fee000000185c */
[-C--:B------:R-:W-:Y:S01]  /*f250*/  MOV R12, R3.reuse ;  /* 0x00000003000c7202 */ /* 0x080fe20000000f00 */
[C---:B------:R-:W-:Y:S08]  /*f260*/  HMMA.16816.F32 R96, R168.reuse, R14, R96 ;  /* 0x0000000ea860723c */ /* 0x040ff00000001860 */
[C---:B------:R-:W-:Y:S08]  /*f270*/  HMMA.16816.F32 R100, R168.reuse, R24, R100 ;  /* 0x00000018a864723c */ /* 0x040ff00000001864 */
[C---:B------:R-:W-:Y:S08]  /*f280*/  HMMA.16816.F32 R104, R168.reuse, R26, R104 ;  /* 0x0000001aa868723c */ /* 0x040ff00000001868 */
[C---:B-----5:R-:W-:Y:S08]  /*f290*/  HMMA.16816.F32 R108, R168.reuse, R16, R108 ;  /* 0x00000010a86c723c */ /* 0x060ff0000000186c */
[C---:B------:R-:W-:Y:S08]  /*f2a0*/  HMMA.16816.F32 R112, R168.reuse, R18, R112 ;  /* 0x00000012a870723c */ /* 0x040ff00000001870 */
[C---:B--2---:R-:W-:Y:S08]  /*f2b0*/  HMMA.16816.F32 R116, R168.reuse, R20, R116 ;  /* 0x00000014a874723c */ /* 0x044ff00000001874 */
        /* <DEDUP_REMOVED lines=8> */
[----:B------:R-:W-:Y:S01]  /*f340*/  FADD.FTZ R0, R134, R4 ;  /* 0x0000000486007221 */ /* 0x000fe20000010000 */
[----:B------:R-:W-:Y:S01]  /*f350*/  MOV R134, R3 ;  /* 0x0000000300867202 */ /* 0x000fe20000000f00 */
[----:B------:R-:W-:Y:S02]  /*f360*/  FADD.FTZ R2, R178, R2 ;  /* 0x00000002b2027221 */ /* 0x000fe40000010000 */
[----:B------:R-:W-:Y:S01]  /*f370*/  FADD.FTZ R0, R133, R0 ;  /* 0x0000000085007221 */ /* 0x000fe20000010000 */
[----:B------:R-:W-:Y:S02]  /*f380*/  MOV R133, R132 ;  /* 0x0000008400857202 */ /* 0x000fe40000000f00 */
[----:B------:R1:W-:Y:S04]  /*f390*/  STL [R1], R2 ;  /* 0x0000000201007387 */ /* 0x0003e80000100800 */
[----:B------:R1:W-:Y:S01]  /*f3a0*/  STL [R1+0x8], R0 ;  /* 0x0000080001007387 */ /* 0x0003e20000100800 */
[----:B------:R-:W-:-:S05]  /*f3b0*/  @P0 BRA `(.L_x_1703) ;  /* 0xffffc80000000947 */ /* 0x000fca000383ffff */
.L_x_1702:
[----:B------:R-:W-:-:S13]  /*f3c0*/  ISETP.GE.AND P0, PT, R220, R230, PT ;  /* 0x000000e6dc00720c */ /* 0x000fda0003f06270 */
[----:B------:R-:W-:Y:S05]  /*f3d0*/  @!P0 BRA `(.L_x_1704) ;  /* 0x0000430000008947 */ /* 0x000fea0003800000 */
[----:B------:R-:W-:Y:S02]  /*f3e0*/  MOV R133, R12 ;  /* 0x0000000c00857202 */ /* 0x000fe40000000f00 */
[----:B-1----:R-:W-:Y:S02]  /*f3f0*/  MOV R2, R132 ;  /* 0x0000008400027202 */ /* 0x002fe40000000f00 */
.L_x_1713:
[----:B------:R-:W-:Y:S01]  /*f400*/  SHF.R.S32.HI R0, RZ, 0x1f, R220 ;  /* 0x0000001fff007819 */ /* 0x000fe200000114dc */
[----:B------:R-:W-:Y:S04]  /*f410*/  DEPBAR.LE SB0, 0x0 ;  /* 0x000080000000791a */ /* 0x000fe80000000000 */
[----:B------:R-:W-:Y:S01]  /*f420*/  WARPSYNC 0xffffffff ;  /* 0xffffffff00007948 */ /* 0x000fe20003800000 */
[----:B------:R-:W-:Y:S01]  /*f430*/  BAR.SYNC.DEFER_BLOCKING 0x0 ;  /* 0x0000000000007b1d */ /* 0x000fe20000010000 */
[----:B------:R-:W-:Y:S01]  /*f440*/  IMAD R0, R0, c[0x0][0x208], RZ ;  /* 0x0000820000007a24 */ /* 0x000fe200078e02ff */
[----:B------:R-:W-:Y:S01]  /*f450*/  IADD3 R14, P0, R234, 0x40, RZ ;  /* 0x00000040ea0e7810 */ /* 0x000fe20007f1e0ff */
[C---:B------:R-:W-:Y:S04]  /*f460*/  IMAD.WIDE.U32 R6, R220.reuse, c[0x0][0x208], RZ ;  /* 0x00008200dc067a25 */ /* 0x040fe800078e00ff */
[----:B------:R-:W-:Y:S02]  /*f470*/  IMAD R0, R220, c[0x0][0x20c], R0 ;  /* 0x00008300dc007a24 */ /* 0x000fe400078e0200 */
[----:B------:R-:W-:Y:S01]  /*f480*/  IMAD.X R15, RZ, RZ, R236, P0 ;  /* 0x000000ffff0f7224 */ /* 0x000fe200000e06ec */
[----:B------:R-:W-:Y:S01]  /*f490*/  IADD3 R23, P0, R234, 0x80, RZ ;  /* 0x00000080ea177810 */ /* 0x000fe20007f1e0ff */
[----:B------:R-:W-:Y:S02]  /*f4a0*/  IMAD.IADD R0, R7, 0x1, R0 ;  /* 0x0000000107007824 */ /* 0x000fe400078e0200 */
[C---:B------:R-:W-:Y:S02]  /*f4b0*/  IMAD.SHL.U32 R4, R6.reuse, 0x40, RZ ;  /* 0x0000004006047824 */ /* 0x040fe400078e00ff */
[----:B------:R-:W-:Y:S01]  /*f4c0*/  IMAD.X R22, RZ, RZ, R236, P0 ;  /* 0x000000ffff167224 */ /* 0x000fe200000e06ec */
[----:B------:R-:W-:Y:S01]  /*f4d0*/  SHF.L.U64.HI R0, R6, 0x6, R0 ;  /* 0x0000000606007819 */ /* 0x000fe20000010200 */
[----:B------:R-:W-:Y:S01]  /*f4e0*/  IMAD.MOV.U32 R20, RZ, RZ, c[0x0][0x208] ;  /* 0x00008200ff147624 */ /* 0x000fe200078e00ff */
[----:B------:R-:W-:Y:S01]  /*f4f0*/  IADD3 R3, P0, R4, R234, RZ ;  /* 0x000000ea04037210 */ /* 0x000fe20007f1e0ff */
[----:B------:R-:W-:Y:S04]  /*f500*/  IMAD.MOV.U32 R240, RZ, RZ, c[0x0][0x2c4] ;  /* 0x0000b100fff07624 */ /* 0x000fe800078e00ff */
[----:B------:R-:W-:Y:S01]  /*f510*/  IMAD.X R5, R0, 0x1, R236, P0 ;  /* 0x0000000100057824 */ /* 0x000fe200000e06ec */
[C---:B------:R-:W-:Y:S01]  /*f520*/  LEA R6, P0, R3.reuse, c[0x0][0x1f8], 0x1 ;  /* 0x00007e0003067a11 */ /* 0x040fe200078008ff */
[----:B------:R-:W-:Y:S01]  /*f530*/  LDSM.16.M88.4 R32, [R199] ;  /* 0x00000000c720783b */ /* 0x000fe20000000200 */
[----:B------:R-:W-:Y:S01]  /*f540*/  ISETP.NE.AND P2, PT, R240, 0x1, PT ;  /* 0x00000001f000780c */ /* 0x000fe20003f45270 */
[----:B------:R-:W-:Y:S01]  /*f550*/  ULDC UR4, c[0x0][0x324] ;  /* 0x0000c90000047ab9 */ /* 0x000fe20000000800 */
[----:B------:R-:W-:Y:S01]  /*f560*/  LEA.HI.X R7, R3, c[0x0][0x1fc], R5, 0x1, P0 ;  /* 0x00007f0003077a11 */ /* 0x000fe200000f0c05 */
[----:B------:R-:W-:Y:S01]  /*f570*/  ULOP3.LUT UR4, URZ, UR4, URZ, 0x33, !UPT ;  /* 0x000000043f047292 */ /* 0x000fe2000f8e333f */
[----:B------:R-:W-:Y:S01]  /*f580*/  IADD3 R3, P0, R4, R14, RZ ;  /* 0x0000000e04037210 */ /* 0x000fe20007f1e0ff */
[----:B------:R-:W1:Y:S04]  /*f590*/  LDSM.16.M88.4 R8, [R192] ;  /* 0x00000000c008783b */ /* 0x000e680000000200 */
[----:B------:R-:W-:Y:S01]  /*f5a0*/  IMAD.X R13, R0, 0x1, R15, P0 ;  /* 0x00000001000d7824 */ /* 0x000fe200000e060f */
[----:B------:R-:W-:Y:S01]  /*f5b0*/  IADD3 R5, P0, R4, R23, RZ ;  /* 0x0000001704057210 */ /* 0x000fe20007f1e0ff */
[----:B------:R-:W2:Y:S06]  /*f5c0*/  LDSM.16.M88.4 R16, [R192+0x800] ;  /* 0x00080000c010783b */ /* 0x000eac0000000200 */
[----:B------:R-:W3:Y:S06]  /*f5d0*/  LDSM.16.M88.4 R24, [R192+0x1000] ;  /* 0x00100000c018783b */ /* 0x000eec0000000200 */
[----:B------:R-:W4:Y:S06]  /*f5e0*/  LDSM.16.M88.4 R168, [R192+0x1800] ;  /* 0x00180000c0a8783b */ /* 0x000f2c0000000200 */
[----:B------:R-:W-:Y:S06]  /*f5f0*/  LDSM.16.M88.4 R172, [R200] ;  /* 0x00000000c8ac783b */ /* 0x000fec0000000200 */
[----:B------:R-:W2:Y:S06]  /*f600*/  LDSM.16.M88.4 R176, [R203] ;  /* 0x00000000cbb0783b */ /* 0x000eac0000000200 */
[----:B------:R-:W1:Y:S06]  /*f610*/  LDSM.16.M88.4 R180, [R218] ;  /* 0x00000000dab4783b */ /* 0x000e6c0000000200 */
[----:B------:R-:W1:Y:S06]  /*f620*/  LDSM.16.M88.4 R184, [R217] ;  /* 0x00000000d9b8783b */ /* 0x000e6c0000000200 */
[----:B------:R-:W1:Y:S06]  /*f630*/  LDSM.16.M88.4 R188, [R216] ;  /* 0x00000000d8bc783b */ /* 0x000e6c0000000200 */
[----:B------:R-:W-:Y:S01]  /*f640*/  @!PT LDS RZ, [RZ] ;  /* 0x00000000fffff984 */ /* 0x000fe20000000800 */
[----:B------:R-:W-:Y:S01]  /*f650*/  @!PT LDS RZ, [RZ] ;  /* 0x00000000fffff984 */ /* 0x000fe20000000800 */
[----:B------:R-:W-:Y:S01]  /*f660*/  @!PT LDS RZ, [RZ] ;  /* 0x00000000fffff984 */ /* 0x000fe20000000800 */
[----:B------:R2:W-:Y:S06]  /*f670*/  LDGSTS.E.BYPASS.LTC128B.128 [R219+0x100], [R6.64], !P6 ;  /* 0x0010000006db7fae */ /* 0x0005ec000f101d46 */
[----:B------:R-:W5:Y:S06]  /*f680*/  LDL R239, [R1+0x18] ;  /* 0x0000180001ef7983 */ /* 0x000f6c0000100800 */
[----:B------:R-:W5:Y:S06]  /*f690*/  LDL R238, [R1+0x44] ;  /* 0x0000440001ee7983 */ /* 0x000f6c0000100800 */
[----:B------:R-:W5:Y:S01]  /*f6a0*/  LDL R237, [R1+0x4] ;  /* 0x0000040001ed7983 */ /* 0x000f620000100800 */
[----:B--2---:R-:W-:Y:S01]  /*f6b0*/  IMAD.X R7, R0, 0x1, R22, P0 ;  /* 0x0000000100077824 */ /* 0x004fe200000e0616 */
[C---:B------:R-:W-:Y:S04]  /*f6c0*/  LEA R12, P0, R3.reuse, c[0x0][0x1f8], 0x1 ;  /* 0x00007e00030c7a11 */ /* 0x040fe800078008ff */
[----:B------:R-:W-:Y:S02]  /*f6d0*/  LEA.HI.X R13, R3, c[0x0][0x1fc], R13, 0x1, P0 ;  /* 0x00007f00030d7a11 */ /* 0x000fe400000f0c0d */
[C---:B------:R-:W-:Y:S03]  /*f6e0*/  LEA R6, P0, R5.reuse, c[0x0][0x1f8], 0x1 ;  /* 0x00007e0005067a11 */ /* 0x040fe600078008ff */
[----:B------:R2:W-:Y:S01]  /*f6f0*/  LDGSTS.E.BYPASS.LTC128B.128 [R219+0x2100], [R12.64], !P5 ;  /* 0x021000000cdb7fae */ /* 0x0005e2000e901d46 */
[----:B------:R-:W-:Y:S01]  /*f700*/  LEA.HI.X R7, R5, c[0x0][0x1fc], R7, 0x1, P0 ;  /* 0x00007f0005077a11 */ /* 0x000fe200000f0c07 */
[----:B------:R-:W-:Y:S01]  /*f710*/  IMAD.MOV.U32 R5, RZ, RZ, c[0x0][0x20c] ;  /* 0x00008300ff057624 */ /* 0x000fe200078e00ff */
[----:B------:R-:W-:Y:S03]  /*f720*/  IADD3 R21, P0, R234, 0xc0, RZ ;  /* 0x000000c0ea157810 */ /* 0x000fe60007f1e0ff */
[----:B------:R1:W-:Y:S02]  /*f730*/  LDGSTS.E.BYPASS.LTC128B.128 [R219+0x4100], [R6.64], !P4 ;  /* 0x0410000006db7fae */ /* 0x0003e4000e101d46 */
[----:B------:R-:W-:Y:S01]  /*f740*/  IMAD.X R28, RZ, RZ, R236, P0 ;  /* 0x000000ffff1c7224 */ /* 0x000fe200000e06ec */
[C---:B------:R-:W-:Y:S04]  /*f750*/  LEA R3, P0, R20.reuse, R4, 0x5 ;  /* 0x0000000414037211 */ /* 0x040fe800078028ff */
[----:B------:R-:W-:Y:S02]  /*f760*/  LEA.HI.X R20, R20, R0, R5, 0x5, P0 ;  /* 0x0000000014147211 */ /* 0x000fe400000f2c05 */
[----:B------:R-:W-:Y:S05]  /*f770*/  IADD3 R5, P0, R4, R21, RZ ;  /* 0x0000001504057210 */ /* 0x000fea0007f1e0ff */
[----:B------:R-:W-:Y:S01]  /*f780*/  IMAD.X R0, R0, 0x1, R28, P0 ;  /* 0x0000000100007824 */ /* 0x000fe200000e061c */
[C---:B------:R-:W-:Y:S04]  /*f790*/  LEA R4, P0, R5.reuse, c[0x0][0x1f8], 0x1 ;  /* 0x00007e0005047a11 */ /* 0x040fe800078008ff */
[----:B------:R-:W-:Y:S05]  /*f7a0*/  LEA.HI.X R5, R5, c[0x0][0x1fc], R0, 0x1, P0 ;  /* 0x00007f0005057a11 */ /* 0x000fea00000f0c00 */
[----:B------:R2:W-:Y:S01]  /*f7b0*/  LDGSTS.E.BYPASS.LTC128B.128 [R219+0x6100], [R4.64], !P3 ;  /* 0x0610000004db7fae */ /* 0x0005e2000d901d46 */
[C---:B-1----:R-:W-:Y:S05]  /*f7c0*/  IADD3 R6, P0, R3.reuse, R14, RZ ;  /* 0x0000000e03067210 */ /* 0x042fea0007f1e0ff */
[C---:B------:R-:W-:Y:S01]  /*f7d0*/  IMAD.X R7, R20.reuse, 0x1, R15, P0 ;  /* 0x0000000114077824 */ /* 0x040fe200000e060f */
[C---:B------:R-:W-:Y:S04]  /*f7e0*/  IADD3 R0, P0, R3.reuse, R234, RZ ;  /* 0x000000ea03007210 */ /* 0x040fe80007f1e0ff */
[----:B--2---:R-:W-:Y:S02]  /*f7f0*/  IADD3.X R4, R20, R236, RZ, P0, !PT ;  /* 0x000000ec14047210 */ /* 0x004fe400007fe4ff */
[C---:B------:R-:W-:Y:S04]  /*f800*/  LEA R12, P0, R0.reuse, c[0x0][0x1f8], 0x1 ;  /* 0x00007e00000c7a11 */ /* 0x040fe800078008ff */
[----:B------:R-:W-:Y:S02]  /*f810*/  LEA.HI.X R13, R0, c[0x0][0x1fc], R4, 0x1, P0 ;  /* 0x00007f00000d7a11 */ /* 0x000fe400000f0c04 */
[C---:B------:R-:W-:Y:S03]  /*f820*/  LEA R14, P0, R6.reuse, c[0x0][0x1f8], 0x1 ;  /* 0x00007e00060e7a11 */ /* 0x040fe600078008ff */
[----:B------:R1:W-:Y:S01]  /*f830*/  LDGSTS.E.BYPASS.LTC128B.128 [R219+0x1100], [R12.64], !P6 ;  /* 0x011000000cdb7fae */ /* 0x0003e2000f101d46 */
[----:B------:R-:W-:Y:S02]  /*f840*/  LEA.HI.X R15, R6, c[0x0][0x1fc], R7, 0x1, P0 ;  /* 0x00007f00060f7a11 */ /* 0x000fe400000f0c07 */
[C---:B------:R-:W-:Y:S03]  /*f850*/  IADD3 R0, P0, R3.reuse, R23, RZ ;  /* 0x0000001703007210 */ /* 0x040fe60007f1e0ff */
[----:B------:R1:W-:Y:S02]  /*f860*/  LDGSTS.E.BYPASS.LTC128B.128 [R219+0x3100], [R14.64], !P5 ;  /* 0x031000000edb7fae */ /* 0x0003e4000e901d46 */
[----:B------:R-:W-:Y:S01]  /*f870*/  IMAD.X R4, R20, 0x1, R22, P0 ;  /* 0x0000000114047824 */ /* 0x000fe200000e0616 */
[C---:B------:R-:W-:Y:S04]  /*f880*/  LEA R22, P0, R0.reuse, c[0x0][0x1f8], 0x1 ;  /* 0x00007e0000167a11 */ /* 0x040fe800078008ff */
[----:B------:R-:W-:Y:S02]  /*f890*/  LEA.HI.X R23, R0, c[0x0][0x1fc], R4, 0x1, P0 ;  /* 0x00007f0000177a11 */ /* 0x000fe400000f0c04 */
[C---:B------:R-:W-:Y:S03]  /*f8a0*/  HMMA.16816.F32 R4, R32.reuse, R8, RZ ;  /* 0x000000082004723c */ /* 0x040fe600000018ff */
[----:B------:R-:W-:Y:S01]  /*f8b0*/  IADD3 R3, P0, R3, R21, RZ ;  /* 0x0000001503037210 */ /* 0x000fe20007f1e0ff */
[----:B------:R3:W-:Y:S04]  /*f8c0*/  LDGSTS.E.BYPASS.LTC128B.128 [R219+0x5100], [R22.64], !P4 ;  /* 0x0510000016db7fae */ /* 0x0007e8000e101d46 */
[C---:B------:R-:W-:Y:S01]  /*f8d0*/  HMMA.16816.F32 R8, R32.reuse, R10, RZ ;  /* 0x0000000a2008723c */ /* 0x040fe200000018ff */
[----:B------:R-:W-:Y:S03]  /*f8e0*/  IMAD.X R0, R20, 0x1, R28, P0 ;  /* 0x0000000114007824 */ /* 0x000fe600000e061c */
[C---:B------:R-:W-:Y:S04]  /*f8f0*/  LEA R20, P0, R3.reuse, c[0x0][0x1f8], 0x1 ;  /* 0x00007e0003147a11 */ /* 0x040fe800078008ff */
[----:B------:R-:W-:Y:S01]  /*f900*/  LEA.HI.X R21, R3, c[0x0][0x1fc], R0, 0x1, P0 ;  /* 0x00007f0003157a11 */ /* 0x000fe200000f0c00 */
[C---:B-1----:R-:W-:Y:S01]  /*f910*/  HMMA.16816.F32 R12, R32.reuse, R16, RZ ;  /* 0x00000010200c723c */ /* 0x042fe200000018ff */
[C---:B------:R-:W-:Y:S03]  /*f920*/  ISETP.GT.AND P0, PT, R220.reuse, R230, PT ;  /* 0x000000e6dc00720c */ /* 0x040fe60003f04270 */
[----:B------:R3:W-:Y:S04]  /*f930*/  LDGSTS.E.BYPASS.LTC128B.128 [R219+0x7100], [R20.64], !P3 ;  /* 0x0710000014db7fae */ /* 0x0007e8000d901d46 */
[C---:B------:R-:W-:Y:S02]  /*f940*/  HMMA.16816.F32 R16, R32.reuse, R18, RZ ;  /* 0x000000122010723c */ /* 0x040fe400000018ff */
[----:B------:R-:W0:Y:S04]  /*f950*/  LDGDEPBAR ;  /* 0x00000000000079af */ /* 0x000e280000000000 */
[----:B------:R-:W-:Y:S06]  /*f960*/  @P0 IADD3 R0, R220, -0x1, RZ ;  /* 0xffffffffdc000810 */ /* 0x000fec0007ffe0ff */
[----:B------:R-:W-:Y:S01]  /*f970*/  @P0 SHF.R.S32.HI R3, RZ, 0x1f, R0 ;  /* 0x0000001fff030819 */ /* 0x000fe20000011400 */
[----:B------:R-:W-:Y:S04]  /*f980*/  @P0 IMAD.WIDE.U32 R134, R0, c[0x0][0x1e0], RZ ;  /* 0x0000780000860a25 */ /* 0x000fe800078e00ff */
[----:B------:R-:W-:Y:S02]  /*f990*/  @P0 IMAD.SHL.U32 R132, R134, 0x40, RZ ;  /* 0x0000004086840824 */ /* 0x000fe400078e00ff */
[----:B------:R-:W-:Y:S01]  /*f9a0*/  @P0 IMAD R3, R3, c[0x0][0x1e0], RZ ;  /* 0x0000780003030a24 */ /* 0x000fe200078e02ff */
[C---:B---3--:R-:W-:Y:S03]  /*f9b0*/  HMMA.16816.F32 R20, R32.reuse, R24, RZ ;  /* 0x000000182014723c */ /* 0x048fe600000018ff */
[----:B------:R-:W-:Y:S01]  /*f9c0*/  @P0 IMAD R3, R0, c[0x0][0x1e4], R3 ;  /* 0x0000790000030a24 */ /* 0x000fe200078e0203 */
[----:B------:R-:W-:Y:S03]  /*f9d0*/  @P0 IADD3 R0, P1, R132, R232, RZ ;  /* 0x000000e884000210 */ /* 0x000fe60007f3e0ff */
[----:B------:R-:W-:Y:S01]  /*f9e0*/  @P0 IMAD.IADD R3, R135, 0x1, R3 ;  /* 0x0000000187030824 */ /* 0x000fe200078e0203 */
[C---:B------:R-:W-:Y:S08]  /*f9f0*/  HMMA.16816.F32 R24, R32.reuse, R26, RZ ;  /* 0x0000001a2018723c */ /* 0x040ff000000018ff */
[C---:B----4-:R-:W-:Y:S08]  /*fa00*/  HMMA.16816.F32 R28, R32.reuse, R168, RZ ;  /* 0x000000a8201c723c */ /* 0x050ff000000018ff */
[----:B------:R-:W-:Y:S01]  /*fa10*/  HMMA.16816.F32 R32, R32, R170, RZ ;  /* 0x000000aa2020723c */ /* 0x000fe200000018ff */
[----:B------:R-:W-:Y:S07]  /*fa20*/  LDSM.16.M88.4 R168, [R202] ;  /* 0x00000000caa8783b */ /* 0x000fee0000000200 */
[C---:B------:R-:W-:Y:S08]  /*fa30*/  HMMA.16816.F32 R4, R172.reuse, R176, R4 ;  /* 0x000000b0ac04723c */ /* 0x040ff00000001804 */
        /* <DEDUP_REMOVED lines=10> */
[----:B------:R-:W-:Y:S03]  /*fae0*/  @P0 IADD3 R0, P1, R132, R181, RZ ;  /* 0x000000b584000210 */ /* 0x000fe60007f3e0ff */
[C---:B------:R-:W-:Y:S04]  /*faf0*/  HMMA.16816.F32 R24, R172.reuse, R186, R24 ;  /* 0x000000baac18723c */ /* 0x040fe80000001818 */
[----:B------:R-:W-:Y:S01]  /*fb00*/  @P0 IMAD.X R3, R178, 0x1, R182, P1 ;  /* 0x00000001b2030824 */ /* 0x000fe200008e06b6 */
[C---:B------:R-:W-:Y:S03]  /*fb10*/  @P0 LEA R226, P1, R0.reuse, c[0x0][0x1c8], 0x1 ;  /* 0x0000720000e20a11 */ /* 0x040fe600078208ff */
[C---:B------:R-:W-:Y:S04]  /*fb20*/  HMMA.16816.F32 R28, R172.reuse, R188, R28 ;  /* 0x000000bcac1c723c */ /* 0x040fe8000000181c */
[----:B------:R-:W-:Y:S01]  /*fb30*/  @P0 LEA.HI.X R227, R0, c[0x0][0x1cc], R3, 0x1, P1 ;  /* 0x0000730000e30a11 */ /* 0x000fe200008f0c03 */
[----:B------:R-:W-:Y:S01]  /*fb40*/  @P0 IMAD.MOV.U32 R0, RZ, RZ, c[0x0][0x1e0] ;  /* 0x00007800ff000624 */ /* 0x000fe200078e00ff */
[----:B------:R-:W-:Y:S02]  /*fb50*/  @P0 MOV R3, c[0x0][0x1e4] ;  /* 0x0000790000030a02 */ /* 0x000fe40000000f00 */
[----:B------:R-:W-:Y:S01]  /*fb60*/  HMMA.16816.F32 R32, R172, R190, R32 ;  /* 0x000000beac20723c */ /* 0x000fe20000001820 */
[----:B------:R-:W1:Y:S03]  /*fb70*/  LDSM.16.M88.4 R172, [R198] ;  /* 0x00000000c6ac783b */ /* 0x000e660000000200 */
[C---:B------:R-:W-:Y:S04]  /*fb80*/  @P0 LEA R180, P1, R0.reuse, R132, 0x5 ;  /* 0x0000008400b40211 */ /* 0x040fe800078228ff */
[----:B------:R-:W-:Y:S04]  /*fb90*/  @P0 LEA.HI.X R179, R0, R178, R3, 0x5, P1 ;  /* 0x000000b200b30211 */ /* 0x000fe800008f2c03 */
[----:B------:R-:W-:Y:S05]  /*fba0*/  @P0 IADD3 R134, P1, R232, 0x80, RZ ;  /* 0x00000080e8860810 */ /* 0x000fea0007f3e0ff */
[----:B------:R-:W-:Y:S01]  /*fbb0*/  @P0 IMAD.X R135, RZ, RZ, R231, P1 ;  /* 0x000000ffff870224 */ /* 0x000fe200008e06e7 */
[-C--:B------:R-:W-:Y:S05]  /*fbc0*/  @P0 IADD3 R0, P1, R132, R134.reuse, RZ ;  /* 0x0000008684000210 */ /* 0x080fea0007f3e0ff */
[----:B------:R-:W-:Y:S01]  /*fbd0*/  @P0 IMAD.X R3, R178, 0x1, R135, P1 ;  /* 0x00000001b2030824 */ /* 0x000fe200008e0687 */
[C---:B------:R-:W-:Y:S04]  /*fbe0*/  @P0 LEA R176, P1, R0.reuse, c[0x0][0x1c8], 0x1 ;  /* 0x0000720000b00a11 */ /* 0x040fe800078208ff */
[----:B------:R-:W-:Y:S02]  /*fbf0*/  @P0 LEA.HI.X R177, R0, c[0x0][0x1cc], R3, 0x1, P1 ;  /* 0x0000730000b10a11 */ /* 0x000fe400008f0c03 */
[----:B------:R-:W-:Y:S05]  /*fc00*/  @P0 IADD3 R3, P1, R232, 0xc0, RZ ;  /* 0x000000c0e8030810 */ /* 0x000fea0007f3e0ff */
[----:B------:R-:W-:Y:S01]  /*fc10*/  @P0 IMAD.X R0, RZ, RZ, R231, P1 ;  /* 0x000000ffff000224 */ /* 0x000fe200008e06e7 */
        /* <DEDUP_REMOVED lines=197> */
[C---:B------:R-:W-:Y:S03]  /*10870*/  @P0 LEA R134, P1, R132.reuse, c[0x0][0x1c8], 0x1 ;  /* 0x0000720084860a11 */ /* 0x040fe600078208ff */
[----:B------:R1:W2:Y:S01]  /*10880*/  MUFU.TANH R184, R0 ;  /* 0x0000000000b87308 */ /* 0x0002a20000002400 */
[----:B------:R-:W-:Y:S01]  /*10890*/  @P0 LEA.HI.X R135, R132, c[0x0][0x1cc], R169, 0x1, P1 ;  /* 0x0000730084870a11 */ /* 0x000fe200008f0ca9 */
[----:B------:R-:W-:Y:S01]  /*108a0*/  @!PT LDS RZ, [RZ] ;  /* 0x00000000fffff984 */ /* 0x000fe20000000800 */
[----:B------:R-:W-:Y:S01]  /*108b0*/  @!PT LDS RZ, [RZ] ;  /* 0x00000000fffff984 */ /* 0x000fe20000000800 */
[----:B------:R-:W-:Y:S01]  /*108c0*/  @!PT LDS RZ, [RZ] ;  /* 0x00000000fffff984 */ /* 0x000fe20000000800 */
[----:B------:R3:W-:Y:S01]  /*108d0*/  @P0 LDGSTS.E.BYPASS.LTC128B.128 [R219+0x8100], [R228.64], !P6 ;  /* 0x08100000e4db0fae */ /* 0x0007e2000f101d46 */
[C---:B------:R-:W-:Y:S04]  /*108e0*/  @P0 LEA R170, P1, R168.reuse, c[0x0][0x1c8], 0x1 ;  /* 0x00007200a8aa0a11 */ /* 0x040fe800078208ff */
[----:B------:R-:W-:Y:S01]  /*108f0*/  @P0 LEA.HI.X R171, R168, c[0x0][0x1cc], R171, 0x1, P1 ;  /* 0x00007300a8ab0a11 */ /* 0x000fe200008f0cab */
[----:B------:R3:W-:Y:S01]  /*10900*/  @P0 LDGSTS.E.BYPASS.LTC128B.128 [R219+0xa100], [R226.64], !P5 ;  /* 0x0a100000e2db0fae */ /* 0x0007e2000e901d46 */
[C---:B------:R-:W-:Y:S04]  /*10910*/  @P0 LEA R168, P1, R3.reuse, c[0x0][0x1c8], 0x1 ;  /* 0x0000720003a80a11 */ /* 0x040fe800078208ff */
[----:B------:R-:W-:Y:S01]  /*10920*/  @P0 LEA.HI.X R169, R3, c[0x0][0x1cc], R178, 0x1, P1 ;  /* 0x0000730003a90a11 */ /* 0x000fe200008f0cb2 */
[----:B------:R3:W-:Y:S01]  /*10930*/  @P0 LDGSTS.E.BYPASS.LTC128B.128 [R219+0xc100], [R176.64], !P4 ;  /* 0x0c100000b0db0fae */ /* 0x0007e2000e101d46 */
[----:B------:R-:W-:Y:S05]  /*10940*/  FMUL.FTZ R3, R31, c[0x0][0x320] ;  /* 0x0000c8001f037a20 */ /* 0x000fea0000410000 */
[----:B------:R3:W-:Y:S01]  /*10950*/  @P0 LDGSTS.E.BYPASS.LTC128B.128 [R219+0xe100], [R174.64], !P3 ;  /* 0x0e100000aedb0fae */ /* 0x0007e2000d901d46 */
[----:B-1----:R-:W-:Y:S05]  /*10960*/  FMUL.FTZ R0, R5, c[0x0][0x320] ;  /* 0x0000c80005007a20 */ /* 0x002fea0000410000 */
[----:B------:R3:W-:Y:S01]  /*10970*/  @P0 LDGSTS.E.BYPASS.LTC128B.128 [R219+0x9100], [R172.64], !P6 ;  /* 0x09100000acdb0fae */ /* 0x0007e2000f101d46 */
[----:B-----5:R-:W-:Y:S01]  /*10980*/  IMAD.IADD R5, R238, 0x1, R239 ;  /* 0x00000001ee057824 */ /* 0x020fe200078e02ef */
[----:B------:R1:W4:Y:S04]  /*10990*/  MUFU.TANH R183, R0 ;  /* 0x0000000000b77308 */ /* 0x0003280000002400 */
[----:B------:R3:W-:Y:S06]  /*109a0*/  @P0 LDGSTS.E.BYPASS.LTC128B.128 [R219+0xb100], [R134.64], !P5 ;  /* 0x0b10000086db0fae */ /* 0x0007ec000e901d46 */
[----:B------:R3:W-:Y:S06]  /*109b0*/  @P0 LDGSTS.E.BYPASS.LTC128B.128 [R219+0xd100], [R170.64], !P4 ;  /* 0x0d100000aadb0fae */ /* 0x0007ec000e101d46 */
[----:B------:R3:W-:Y:S06]  /*109c0*/  @P0 LDGSTS.E.BYPASS.LTC128B.128 [R219+0xf100], [R168.64], !P3 ;  /* 0x0f100000a8db0fae */ /* 0x0007ec000d901d46 */
[----:B------:R-:W0:Y:S01]  /*109d0*/  LDGDEPBAR ;  /* 0x00000000000079af */ /* 0x000e220000000000 */
[----:B-1----:R-:W-:Y:S02]  /*109e0*/  FMUL.FTZ R0, R6, c[0x0][0x320] ;  /* 0x0000c80006007a20 */ /* 0x002fe40000410000 */
[----:B------:R-:W-:Y:S02]  /*109f0*/  IMAD.SHL.U32 R6, R220, 0x40, RZ ;  /* 0x00000040dc067824 */ /* 0x000fe400078e00ff */
[----:B------:R1:W1:Y:S02]  /*10a00*/  MUFU.TANH R225, R0 ;  /* 0x0000000000e17308 */ /* 0x0002640000002400 */
[----:B-1----:R-:W-:Y:S02]  /*10a10*/  FMUL.FTZ R0, R7, c[0x0][0x320] ;  /* 0x0000c80007007a20 */ /* 0x002fe40000410000 */
[----:B------:R-:W-:Y:S06]  /*10a20*/  IMAD.MOV.U32 R7, RZ, RZ, c[0x0][0x32c] ;  /* 0x0000cb00ff077624 */ /* 0x000fec00078e00ff */
[----:B------:R1:W1:Y:S01]  /*10a30*/  MUFU.TANH R224, R0 ;  /* 0x0000000000e07308 */ /* 0x0002620000002400 */
[----:B------:R-:W-:Y:S01]  /*10a40*/  ISETP.GE.AND P1, PT, R7, 0x1, PT ;  /* 0x000000010700780c */ /* 0x000fe20003f26270 */
        /* <DEDUP_REMOVED lines=39> */
[----:B-1----:R-:W-:Y:S08]  /*10cc0*/  FMUL.FTZ R0, R27, c[0x0][0x320] ;  /* 0x0000c8001b007a20 */ /* 0x002ff00000410000 */
[----:B------:R1:W1:Y:S10]  /*10cd0*/  MUFU.TANH R27, R3 ;  /* 0x00000003001b7308 */ /* 0x0002740000002400 */
[----:B------:R2:W2:Y:S01]  /*10ce0*/  MUFU.TANH R185, R0 ;  /* 0x0000000000b97308 */ /* 0x0004a20000002400 */
[----:B-1----:R-:W-:Y:S09]  /*10cf0*/  FMUL.FTZ R3, R32, c[0x0][0x320] ;  /* 0x0000c80020037a20 */ /* 0x002ff20000410000 */
[----:B------:R-:W1:Y:S01]  /*10d00*/  MUFU.TANH R11, R3 ;  /* 0x00000003000b7308 */ /* 0x000e620000002400 */
[----:B--2---:R-:W-:Y:S09]  /*10d10*/  FMUL.FTZ R0, R28, c[0x0][0x320] ;  /* 0x0000c8001c007a20 */ /* 0x004ff20000410000 */
[----:B------:R2:W1:Y:S02]  /*10d20*/  MUFU.TANH R13, R0 ;  /* 0x00000000000d7308 */ /* 0x0004640000002400 */
[----:B--2---:R-:W-:Y:S08]  /*10d30*/  FMUL.FTZ R0, R29, c[0x0][0x320] ;  /* 0x0000c8001d007a20 */ /* 0x004ff00000410000 */
[----:B------:R2:W1:Y:S02]  /*10d40*/  MUFU.TANH R12, R0 ;  /* 0x00000000000c7308 */ /* 0x0004640000002400 */
[----:B--2---:R-:W-:Y:S02]  /*10d50*/  FMUL.FTZ R0, R30, c[0x0][0x320] ;  /* 0x0000c8001e007a20 */ /* 0x004fe40000410000 */
[----:B------:R-:W5:Y:S06]  /*10d60*/  LDL R30, [R1+0xc] ;  /* 0x00000c00011e7983 */ /* 0x000f6c0000100800 */
[----:B------:R2:W1:Y:S02]  /*10d70*/  MUFU.TANH R28, R0 ;  /* 0x00000000001c7308 */ /* 0x0004640000002400 */
[----:B--2---:R-:W-:Y:S05]  /*10d80*/  @P2 IMAD.HI.U32 R0, R5, c[0x0][0x2c8], RZ ;  /* 0x0000b20005002a27 */ /* 0x004fea00078e00ff */
[----:B------:R-:W-:Y:S01]  /*10d90*/  @P2 SHF.R.U32.HI R5, RZ, c[0x0][0x2cc], R0 ;  /* 0x0000b300ff052a19 */ /* 0x000fe20000011600 */
[----:B------:R-:W-:Y:S04]  /*10da0*/  FMUL.FTZ R0, R33, c[0x0][0x320] ;  /* 0x0000c80021007a20 */ /* 0x000fe80000410000 */
[----:B------:R2:W1:Y:S01]  /*10db0*/  MUFU.TANH R10, R0 ;  /* 0x00000000000a7308 */ /* 0x0004620000002400 */
[----:B------:R-:W1:Y:S01]  /*10dc0*/  SHFL.IDX PT, R4, R5, RZ, 0x1c1f ;  /* 0x001c1fff05047589 */ /* 0x000e6200000e0000 */
[----:B--2---:R-:W-:Y:S08]  /*10dd0*/  FMUL.FTZ R0, R34, c[0x0][0x320] ;  /* 0x0000c80022007a20 */ /* 0x004ff00000410000 */
[----:B------:R2:W1:Y:S02]  /*10de0*/  MUFU.TANH R25, R0 ;  /* 0x0000000000197308 */ /* 0x0004640000002400 */
[----:B--2---:R-:W-:Y:S08]  /*10df0*/  FMUL.FTZ R0, R35, c[0x0][0x320] ;  /* 0x0000c80023007a20 */ /* 0x004ff00000410000 */
[----:B------:R2:W1:Y:S02]  /*10e00*/  MUFU.TANH R29, R0 ;  /* 0x00000000001d7308 */ /* 0x0004640000002400 */
[----:B--2---:R-:W-:Y:S04]  /*10e10*/  IADD3 R0, -R237, 0x1, -R6 ;  /* 0x00000001ed007810 */ /* 0x004fe80007ffe906 */
[----:B-----5:R-:W-:Y:S04]  /*10e20*/  IADD3 R0, -R26, R0, R30 ;  /* 0x000000001a007210 */ /* 0x020fe80007ffe11e */
[C---:B------:R-:W-:Y:S02]  /*10e30*/  IADD3 R8, R0.reuse, c[0x0][0x328], RZ ;  /* 0x0000ca0000087a10 */ /* 0x040fe40007ffe0ff */
[----:B------:R-:W-:Y:S03]  /*10e40*/  IADD3 R7, R0, UR4, RZ ;  /* 0x0000000400077c10 */ /* 0x000fe6000fffe0ff */
[----:B-1----:R-:W-:Y:S02]  /*10e50*/  IMAD.IADD R3, R8, 0x1, R4 ;  /* 0x0000000108037824 */ /* 0x002fe400078e0204 */
[----:B------:R-:W-:Y:S01]  /*10e60*/  IMAD.IADD R0, R4, 0x1, R7 ;  /* 0x0000000104007824 */ /* 0x000fe200078e0207 */
[----:B------:R-:W-:-:S05]  /*10e70*/  @!P1 BRA `(.L_x_1705) ;  /* 0x0000018000009947 */ /* 0x000fca0003800000 */
[----:B---34-:R-:W-:Y:S01]  /*10e80*/  IADD3 R4, -R26, R30, R4 ;  /* 0x0000001e1a047210 */ /* 0x018fe20007ffe104 */
        /* <DEDUP_REMOVED lines=12> */
.L_x_1707:
[----:B------:R-:W-:Y:S04]  /*10f50*/  MOV R9, c[0x0][0x32c] ;  /* 0x0000cb0000097a02 */ /* 0x000fe80000000f00 */
[----:B------:R-:W-:Y:S11]  /*10f60*/  ISETP.NE.AND P0, PT, R9, 0x1, PT ;  /* 0x000000010900780c */ /* 0x000ff60003f05270 */
[----:B------:R-:W-:Y:S02]  /*10f70*/  @!UPT UIADD3 URZ, URZ, URZ, URZ ;  /* 0x0000003f3f3ff290 */ /* 0x000fe4000fffe03f */
[----:B------:R-:W-:Y:S05]  /*10f80*/  @P0 IMAD.HI.U32 R9, R4, c[0x0][0x330], RZ ;  /* 0x0000cc0004090a27 */ /* 0x000fea00078e00ff */
[----:B------:R-:W-:Y:S02]  /*10f90*/  @P0 SHF.R.U32.HI R4, RZ, c[0x0][0x334], R9 ;  /* 0x0000cd00ff040a19 */ /* 0x000fe40000011609 */
.L_x_1708:
[----:B------:R-:W-:Y:S05]  /*10fa0*/  BSYNC B0 ;  /* 0x0000000000007941 */ /* 0x000fea0003800000 */
.L_x_1706:
[----:B------:R-:W-:Y:S04]  /*10fb0*/  IMAD R4, R4, c[0x0][0x32c], -R6 ;  /* 0x0000cb0004047a24 */ /* 0x000fe800078e0a06 */
[----:B------:R-:W-:Y:S05]  /*10fc0*/  IMAD.IADD R4, R4, 0x1, -R237 ;  /* 0x0000000104047824 */ /* 0x000fea00078e0aed */
[----:B------:R-:W-:Y:S02]  /*10fd0*/  IMNMX R0, R0, R4, !PT ;  /* 0x0000000400007217 */ /* 0x000fe40007800200 */
[----:B------:R-:W-:Y:S04]  /*10fe0*/  IADD3 R4, R4, c[0x0][0x32c], RZ ;  /* 0x0000cb0004047a10 */ /* 0x000fe80007ffe0ff */
[----:B------:R-:W-:Y:S02]  /*10ff0*/  IMNMX R3, R3, R4, PT ;  /* 0x0000000403037217 */ /* 0x000fe40003800200 */
.L_x_1705:
[----:B---34-:R-:W-:Y:S04]  /*11000*/  ISETP.GT.AND P2, PT, R220, -0x1, PT ;  /* 0xffffffffdc00780c */ /* 0x018fe80003f44270 */
        /* <DEDUP_REMOVED lines=65> */
.L_x_1711:
[----:B------:R-:W-:Y:S04]  /*11420*/  MOV R3, c[0x0][0x32c] ;  /* 0x0000cb0000037a02 */ /* 0x000fe80000000f00 */
[----:B------:R-:W-:Y:S11]  /*11430*/  ISETP.NE.AND P0, PT, R3, 0x1, PT ;  /* 0x000000010300780c */ /* 0x000ff60003f05270 */
[----:B------:R-:W-:Y:S02]  /*11440*/  @!UPT UIADD3 URZ, URZ, URZ, URZ ;  /* 0x0000003f3f3ff290 */ /* 0x000fe4000fffe03f */
[----:B------:R-:W-:Y:S05]  /*11450*/  @P0 IMAD.HI.U32 R3, R0, c[0x0][0x330], RZ ;  /* 0x0000cc0000030a27 */ /* 0x000fea00078e00ff */
[----:B------:R-:W-:Y:S02]  /*11460*/  @P0 SHF.R.U32.HI R0, RZ, c[0x0][0x334], R3 ;  /* 0x0000cd00ff000a19 */ /* 0x000fe40000011603 */
.L_x_1712:
[----:B------:R-:W-:Y:S05]  /*11470*/  BSYNC B0 ;  /* 0x0000000000007941 */ /* 0x000fea0003800000 */
.L_x_1710:
[----:B------:R-:W-:Y:S04]  /*11480*/  IMAD R6, R0, c[0x0][0x32c], -R6 ;  /* 0x0000cb0000067a24 */ /* 0x000fe800078e0a06 */
[----:B------:R-:W-:Y:S05]  /*11490*/  IMAD.IADD R0, R6, 0x1, -R237 ;  /* 0x0000000106007824 */ /* 0x000fea00078e0aed */
[----:B------:R-:W-:Y:S02]  /*114a0*/  IMNMX R4, R4, R0, !PT ;  /* 0x0000000004047217 */ /* 0x000fe40007800200 */
[----:B------:R-:W-:Y:S04]  /*114b0*/  IADD3 R0, R0, c[0x0][0x32c], RZ ;  /* 0x0000cb0000007a10 */ /* 0x000fe80007ffe0ff */
[----:B------:R-:W-:Y:S02]  /*114c0*/  IMNMX R5, R5, R0, PT ;  /* 0x0000000005057217 */ /* 0x000fe40003800200 */
.L_x_1709:
[----:B------:R-:W2:Y:S01]  /*114d0*/  LDL.LU R30, [R1] ;  /* 0x00000000011e7983 */ /* 0x000ea20000300800 */
[----:B------:R-:W-:Y:S02]  /*114e0*/  FMNMX.FTZ R0, R9, R2, !PT ;  /* 0x0000000209007209 */ /* 0x000fe40007810000 */
[----:B------:R-:W-:Y:S01]  /*114f0*/  ISETP.GT.AND P1, PT, R4, RZ, P2 ;  /* 0x000000ff0400720c */ /* 0x000fe20001724270 */
[----:B------:R-:W-:Y:S01]  /*11500*/  LDSM.16.MT88.4 R172, [R193] ;  /* 0x00000000c1ac783b */ /* 0x000fe20000004200 */
[----:B------:R-:W-:Y:S02]  /*11510*/  FMNMX.FTZ R0, R24, R0, !PT ;  /* 0x0000000018007209 */ /* 0x000fe40007810000 */
[----:B------:R-:W-:Y:S02]  /*11520*/  ISETP.LT.OR P1, PT, R5, 0x1, P1 ;  /* 0x000000010500780c */ /* 0x000fe40000f21670 */
[----:B------:R-:W-:Y:S02]  /*11530*/  FMNMX.FTZ R0, R23, R0, !PT ;  /* 0x0000000017007209 */ /* 0x000fe40007810000 */
[----:B------:R-:W-:Y:S01]  /*11540*/  FSEL R6, R225, -INF , !P1 ;  /* 0xff800000e1067808 */ /* 0x000fe20004800000 */
[----:B------:R-:W3:Y:S01]  /*11550*/  LDL.LU R227, [R1+0x8] ;  /* 0x0000080001e37983 */ /* 0x000ee20000300800 */
[----:B------:R-:W-:Y:S02]  /*11560*/  FMNMX.FTZ R0, R22, R0, !PT ;  /* 0x0000000016007209 */ /* 0x000fe40007810000 */
[----:B------:R-:W-:Y:S02]  /*11570*/  ISETP.GT.AND P1, PT, R4, 0x1, P2 ;  /* 0x000000010400780c */ /* 0x000fe40001724270 */
[----:B------:R-:W-:Y:S02]  /*11580*/  FMNMX.FTZ R0, R21, R0, !PT ;  /* 0x0000000015007209 */ /* 0x000fe40007810000 */
        /* <DEDUP_REMOVED lines=22> */
[C---:B------:R-:W-:Y:S03]  /*116f0*/  ISETP.GT.AND P1, PT, R4.reuse, 0x11, P2 ;  /* 0x000000110400780c */ /* 0x040fe60001724270 */
[----:B------:R-:W1:Y:S01]  /*11700*/  SHFL.BFLY PT, R3, R0, 0x2, 0x1f ;  /* 0x0c401f0000037f89 */ /* 0x000e6200000e0000 */
        /* <DEDUP_REMOVED lines=27> */
[----:B------:R-:W-:Y:S04]  /*118c0*/  ISETP.LT.OR P1, PT, R5, 0x39, P1 ;  /* 0x000000390500780c */ /* 0x000fe80000f21670 */
[----:B------:R-:W-:Y:S02]  /*118d0*/  FSEL R189, R25, -INF , !P1 ;  /* 0xff80000019bd7808 */ /* 0x000fe40004800000 */
[----:B-1----:R-:W-:Y:S05]  /*118e0*/  FMNMX.FTZ R0, R0, R3, !PT ;  /* 0x0000000300007209 */ /* 0x002fea0007810000 */
[----:B------:R-:W1:Y:S02]  /*118f0*/  SHFL.BFLY PT, R3, R0, 0x1, 0x1f ;  /* 0x0c201f0000037f89 */ /* 0x000e6400000e0000 */
[----:B-1----:R-:W-:Y:S04]  /*11900*/  FMNMX.FTZ R132, R0, R3, !PT ;  /* 0x0000000300847209 */ /* 0x002fe80007810000 */
[C---:B------:R-:W-:Y:S04]  /*11910*/  FSETP.NEU.FTZ.AND P0, PT, R132.reuse, -INF , PT ;  /* 0xff8000008400780b */ /* 0x040fe80003f1d000 */
[----:B------:R-:W-:Y:S05]  /*11920*/  FSEL R0, R132, RZ, P0 ;  /* 0x000000ff84007208 */ /* 0x000fea0000000000 */
[----:B------:R-:W-:Y:S02]  /*11930*/  FADD.FTZ R3, -R0, R2 ;  /* 0x0000000200037221 */ /* 0x000fe40000010100 */
[----:B------:R-:W-:Y:S05]  /*11940*/  FMUL.FTZ R0, R132, c[0x0][0x2d0] ;  /* 0x0000b40084007a20 */ /* 0x000fea0000410000 */
[----:B------:R-:W-:Y:S02]  /*11950*/  FSEL R0, R0, RZ, P0 ;  /* 0x000000ff00007208 */ /* 0x000fe40000000000 */
[----:B------:R-:W-:Y:S03]  /*11960*/  ISETP.GT.AND P0, PT, R4, 0x39, P2 ;  /* 0x000000390400780c */ /* 0x000fe60001704270 */
[--C-:B------:R-:W-:Y:S01]  /*11970*/  FFMA.FTZ R186, R20, c[0x0][0x2d0], -R0.reuse ;  /* 0x0000b40014ba7a23 */ /* 0x100fe20000010800 */
[----:B------:R-:W-:Y:S01]  /*11980*/  ISETP.LT.OR P0, PT, R5, 0x3a, P0 ;  /* 0x0000003a0500780c */ /* 0x000fe20000701670 */
[--C-:B------:R-:W-:Y:S02]  /*11990*/  FFMA.FTZ R185, R19, c[0x0][0x2d0], -R0.reuse ;  /* 0x0000b40013b97a23 */ /* 0x100fe40000010800 */
[--C-:B------:R-:W-:Y:S01]  /*119a0*/  FFMA.FTZ R4, R9, c[0x0][0x2d0], -R0.reuse ;  /* 0x0000b40009047a23 */ /* 0x100fe20000010800 */
[----:B------:R-:W-:Y:S01]  /*119b0*/  FSEL R134, R29, -INF , !P0 ;  /* 0xff8000001d867808 */ /* 0x000fe20004000000 */
        /* <DEDUP_REMOVED lines=14> */
[----:B------:R-:W-:Y:S01]  /*11aa0*/  FFMA.FTZ R223, R10, c[0x0][0x2d0], -R0 ;  /* 0x0000b4000adf7a23 */ /* 0x000fe20000010800 */
[----:B------:R-:W-:Y:S01]  /*11ab0*/  FMNMX.FTZ R0, R6, R133, !PT ;  /* 0x0000008506007209 */ /* 0x000fe20007810000 */
[----:B------:R-:W-:Y:S03]  /*11ac0*/  MUFU.EX2 R15, R9 ;  /* 0x00000009000f7308 */ /* 0x000fe60000000800 */
[----:B------:R-:W-:Y:S04]  /*11ad0*/  FMNMX.FTZ R0, R8, R0, !PT ;  /* 0x0000000008007209 */ /* 0x000fe80007810000 */
[----:B------:R-:W-:Y:S03]  /*11ae0*/  FMNMX.FTZ R0, R7, R0, !PT ;  /* 0x0000000007007209 */ /* 0x000fe60007810000 */
[----:B------:R-:W4:Y:S01]  /*11af0*/  MUFU.EX2 R14, R22 ;  /* 0x00000016000e7308 */ /* 0x000f220000000800 */
[----:B------:R-:W-:Y:S02]  /*11b00*/  FMNMX.FTZ R0, R26, R0, !PT ;  /* 0x000000001a007209 */ /* 0x000fe40007810000 */
[----:B-1----:R-:W-:Y:S02]  /*11b10*/  F2FP.PACK_AB R168, R5, R4 ;  /* 0x0000000405a8723e */ /* 0x002fe400000000ff */
[----:B------:R-:W-:Y:S04]  /*11b20*/  FMNMX.FTZ R0, R177, R0, !PT ;  /* 0x00000000b1007209 */ /* 0x000fe80007810000 */
[----:B------:R-:W-:Y:S01]  /*11b30*/  FMNMX.FTZ R0, R176, R0, !PT ;  /* 0x00000000b0007209 */ /* 0x000fe20007810000 */
[----:B------:R-:W-:Y:S03]  /*11b40*/  MUFU.EX2 R135, R135 ;  /* 0x0000008700877308 */ /* 0x000fe60000000800 */
[----:B------:R-:W-:Y:S04]  /*11b50*/  FMNMX.FTZ R0, R178, R0, !PT ;  /* 0x00000000b2007209 */ /* 0x000fe80007810000 */
[----:B------:R-:W-:Y:S04]  /*11b60*/  FMNMX.FTZ R0, R179, R0, !PT ;  /* 0x00000000b3007209 */ /* 0x000fe80007810000 */
[----:B------:R-:W-:Y:S02]  /*11b70*/  FMNMX.FTZ R0, R180, R0, !PT ;  /* 0x00000000b4007209 */ /* 0x000fe40007810000 */
[----:B----4-:R-:W-:Y:S02]  /*11b80*/  F2FP.PACK_AB R170, R14, R15 ;  /* 0x0000000f0eaa723e */ /* 0x010fe400000000ff */
        /* <DEDUP_REMOVED lines=8> */
[----:B-1----:R-:W-:Y:S01]  /*11c10*/  FMNMX.FTZ R2, R0, R2, !PT ;  /* 0x0000000200027209 */ /* 0x002fe20007810000 */
[----:B------:R-:W-:Y:S05]  /*11c20*/  FMUL.FTZ R0, R3, c[0x0][0x2d0] ;  /* 0x0000b40003007a20 */ /* 0x000fea0000410000 */
[----:B------:R-:W1:Y:S01]  /*11c30*/  SHFL.BFLY PT, R3, R2, 0x1, 0x1f ;  /* 0x0c201f0002037f89 */ /* 0x000e6200000e0000 */
[----:B------:R-:W2:Y:S01]  /*11c40*/  MUFU.EX2 R0, R0 ;  /* 0x0000000000007308 */ /* 0x000ea20000000800 */
[----:B-1----:R-:W-:Y:S01]  /*11c50*/  FMNMX.FTZ R3, R2, R3, !PT ;  /* 0x0000000302037209 */ /* 0x002fe20007810000 */
[C---:B--2---:R-:W-:Y:S03]  /*11c60*/  FFMA.FTZ R2, R0.reuse, R30, R4 ;  /* 0x0000001e00027223 */ /* 0x044fe60000010004 */
[C---:B------:R-:W-:Y:S01]  /*11c70*/  FSETP.NEU.FTZ.AND P0, PT, R3.reuse, -INF , PT ;  /* 0xff8000000300780b */ /* 0x040fe20003f1d000 */
[----:B------:R-:W-:Y:S02]  /*11c80*/  FMUL.FTZ R4, R3, c[0x0][0x2d0] ;  /* 0x0000b40003047a20 */ /* 0x000fe40000410000 */
[----:B------:R-:W-:Y:S01]  /*11c90*/  FADD.FTZ R11, R5, R2 ;  /* 0x00000002050b7221 */ /* 0x000fe20000010000 */
[----:B------:R-:W-:Y:S01]  /*11ca0*/  FSEL R2, R3, RZ, P0 ;  /* 0x000000ff03027208 */ /* 0x000fe20000000000 */
[C---:B------:R-:W-:Y:S02]  /*11cb0*/  FMUL.FTZ R5, R0.reuse, R137 ;  /* 0x0000008900057220 */ /* 0x040fe40000410000 */
[----:B------:R-:W-:Y:S02]  /*11cc0*/  FMUL.FTZ R9, R0, R141 ;  /* 0x0000008d00097220 */ /* 0x000fe40000410000 */
[----:B------:R-:W-:Y:S01]  /*11cd0*/  FADD.FTZ R2, -R2, R133 ;  /* 0x0000008502027221 */ /* 0x000fe20000010100 */
[----:B------:R-:W-:Y:S01]  /*11ce0*/  FSEL R133, R4, RZ, P0 ;  /* 0x000000ff04857208 */ /* 0x000fe20000000000 */
[----:B------:R-:W-:Y:S01]  /*11cf0*/  FMUL.FTZ R4, R0, R136 ;  /* 0x0000008800047220 */ /* 0x000fe20000410000 */
[----:B------:R-:W-:Y:S01]  /*11d00*/  ISETP.GT.AND P0, PT, R220, R230, PT ;  /* 0x000000e6dc00720c */ /* 0x000fe20003f04270 */
[----:B------:R-:W-:Y:S02]  /*11d10*/  FMUL.FTZ R2, R2, c[0x0][0x2d0] ;  /* 0x0000b40002027a20 */ /* 0x000fe40000410000 */
[C---:B------:R-:W-:Y:S02]  /*11d20*/  FMUL.FTZ R32, R0.reuse, R164 ;  /* 0x000000a400207220 */ /* 0x040fe40000410000 */
[----:B------:R-:W-:Y:S02]  /*11d30*/  FMUL.FTZ R33, R0, R165 ;  /* 0x000000a500217220 */ /* 0x000fe40000410000 */
[--C-:B------:R-:W-:Y:S02]  /*11d40*/  FFMA.FTZ R10, R8, c[0x0][0x2d0], -R133.reuse ;  /* 0x0000b400080a7a23 */ /* 0x100fe40000010885 */
        /* <DEDUP_REMOVED lines=63> */
[----:B------:R1:W2:Y:S01]  /*12140*/  MUFU.EX2 R0, R2 ;  /* 0x0000000200007308 */ /* 0x0002a20000000800 */
[--C-:B------:R-:W-:Y:S02]  /*12150*/  FFMA.FTZ R6, R6, c[0x0][0x2d0], -R133.reuse ;  /* 0x0000b40006067a23 */ /* 0x100fe40000010885 */
[--C-:B------:R-:W-:Y:S07]  /*12160*/  FFMA.FTZ R7, R7, c[0x0][0x2d0], -R133.reuse ;  /* 0x0000b40007077a23 */ /* 0x100fee0000010885 */
[----:B------:R-:W4:Y:S10]  /*12170*/  MUFU.EX2 R157, R6 ;  /* 0x00000006009d7308 */ /* 0x000f340000000800 */
[----:B------:R5:W-:Y:S01]  /*12180*/  MUFU.EX2 R156, R7 ;  /* 0x00000007009c7308 */ /* 0x000be20000000800 */
[----:B-1----:R-:W-:Y:S02]  /*12190*/  FFMA.FTZ R2, R26, c[0x0][0x2d0], -R133 ;  /* 0x0000b4001a027a23 */ /* 0x002fe40000010885 */
[C---:B--2---:R-:W-:Y:S02]  /*121a0*/  FMUL.FTZ R10, R0.reuse, R142 ;  /* 0x0000008e000a7220 */ /* 0x044fe40000410000 */
[C---:B------:R-:W-:Y:S05]  /*121b0*/  FMUL.FTZ R18, R0.reuse, R150 ;  /* 0x0000009600127220 */ /* 0x040fea0000410000 */
[----:B------:R-:W1:Y:S01]  /*121c0*/  MUFU.EX2 R153, R2 ;  /* 0x0000000200997308 */ /* 0x000e620000000800 */
[C---:B------:R-:W-:Y:S02]  /*121d0*/  FMUL.FTZ R19, R0.reuse, R151 ;  /* 0x0000009700137220 */ /* 0x040fe40000410000 */
[C---:B------:R-:W-:Y:S01]  /*121e0*/  FMUL.FTZ R22, R0.reuse, R154 ;  /* 0x0000009a00167220 */ /* 0x040fe20000410000 */
[----:B----4-:R-:W-:Y:S01]  /*121f0*/  F2FP.PACK_AB R169, R145, R157 ;  /* 0x0000009d91a9723e */ /* 0x010fe200000000ff */
[----:B------:R-:W-:Y:S02]  /*12200*/  FADD.FTZ R6, R15, R11 ;  /* 0x0000000b0f067221 */ /* 0x000fe40000010000 */
[----:B------:R-:W-:Y:S02]  /*12210*/  FMUL.FTZ R11, R0, R143 ;  /* 0x0000008f000b7220 */ /* 0x000fe40000410000 */
[----:B------:R-:W-:Y:S01]  /*12220*/  FADD.FTZ R144, R14, R6 ;  /* 0x000000060e907221 */ /* 0x000fe20000010000 */
[----:B------:R-:W-:Y:S01]  /*12230*/  LDSM.16.MT88.4 R140, [R193+0x800] ;  /* 0x00080000c18c783b */ /* 0x000fe20000004200 */
[C---:B------:R-:W-:Y:S01]  /*12240*/  FMUL.FTZ R6, R0.reuse, R138 ;  /* 0x0000008a00067220 */ /* 0x040fe20000410000 */
[----:B------:R-:W2:Y:S01]  /*12250*/  MUFU.EX2 R151, R186 ;  /* 0x000000ba00977308 */ /* 0x000ea20000000800 */
[C---:B------:R-:W-:Y:S02]  /*12260*/  FMUL.FTZ R14, R0.reuse, R146 ;  /* 0x00000092000e7220 */ /* 0x040fe40000410000 */
[C---:B-----5:R-:W-:Y:S02]  /*12270*/  FMUL.FTZ R7, R0.reuse, R139 ;  /* 0x0000008b00077220 */ /* 0x060fe40000410000 */
[C---:B------:R-:W-:Y:S01]  /*12280*/  FMUL.FTZ R15, R0.reuse, R147 ;  /* 0x00000093000f7220 */ /* 0x040fe20000410000 */
[----:B------:R-:W4:Y:S01]  /*12290*/  LDSM.16.MT88.4 R136, [R194] ;  /* 0x00000000c288783b */ /* 0x000f220000004200 */
[C---:B------:R-:W-:Y:S02]  /*122a0*/  FMUL.FTZ R23, R0.reuse, R155 ;  /* 0x0000009b00177220 */ /* 0x040fe40000410000 */
[C---:B------:R-:W-:Y:S01]  /*122b0*/  FMUL.FTZ R27, R0.reuse, R159 ;  /* 0x0000009f001b7220 */ /* 0x040fe20000410000 */
[----:B------:R-:W-:Y:S01]  /*122c0*/  MUFU.EX2 R186, R190 ;  /* 0x000000be00ba7308 */ /* 0x000fe20000000800 */
[C---:B------:R-:W-:Y:S01]  /*122d0*/  FMUL.FTZ R26, R0.reuse, R158 ;  /* 0x0000009e001a7220 */ /* 0x040fe20000410000 */
[----:B-1----:R-:W-:Y:S01]  /*122e0*/  F2FP.PACK_AB R171, R153, R156 ;  /* 0x0000009c99ab723e */ /* 0x002fe200000000ff */
[C---:B------:R-:W-:Y:S02]  /*122f0*/  FMUL.FTZ R34, R0.reuse, R166 ;  /* 0x000000a600227220 */ /* 0x040fe40000410000 */
[C---:B------:R-:W-:Y:S02]  /*12300*/  FMUL.FTZ R35, R0.reuse, R167 ;  /* 0x000000a700237220 */ /* 0x040fe40000410000 */
[----:B------:R-:W-:Y:S01]  /*12310*/  LDSM.16.MT88.4 R164, [R196+0x1800] ;  /* 0x00180000c4a4783b */ /* 0x000fe20000004200 */
[----:B------:R-:W-:Y:S01]  /*12320*/  FADD.FTZ R148, R135, R144 ;  /* 0x0000009087947221 */ /* 0x000fe20000010000 */
[C---:B------:R-:W-:Y:S01]  /*12330*/  HMMA.16816.F32 R4, R168.reuse, R172, R4 ;  /* 0x000000aca804723c */ /* 0x040fe20000001804 */
[----:B------:R-:W1:Y:S04]  /*12340*/  MUFU.EX2 R158, R185 ;  /* 0x000000b9009e7308 */ /* 0x000e680000000800 */
[C---:B------:R-:W-:Y:S02]  /*12350*/  FMUL.FTZ R30, R0.reuse, R162 ;  /* 0x000000a2001e7220 */ /* 0x040fe40000410000 */
[C---:B------:R-:W-:Y:S01]  /*12360*/  FMUL.FTZ R31, R0.reuse, R163 ;  /* 0x000000a3001f7220 */ /* 0x040fe20000410000 */
[C---:B------:R-:W-:Y:S03]  /*12370*/  HMMA.16816.F32 R8, R168.reuse, R174, R8 ;  /* 0x000000aea808723c */ /* 0x040fe60000001808 */
[----:B------:R-:W-:Y:S01]  /*12380*/  MUFU.EX2 R185, R191 ;  /* 0x000000bf00b97308 */ /* 0x000fe20000000800 */
[C---:B------:R-:W-:Y:S02]  /*12390*/  FMUL.FTZ R38, R0.reuse, R38 ;  /* 0x0000002600267220 */ /* 0x040fe40000410000 */
[C---:B------:R-:W-:Y:S02]  /*123a0*/  FMUL.FTZ R39, R0.reuse, R39 ;  /* 0x0000002700277220 */ /* 0x040fe40000410000 */
[C---:B------:R-:W-:Y:S04]  /*123b0*/  FMUL.FTZ R42, R0.reuse, R42 ;  /* 0x0000002a002a7220 */ /* 0x040fe80000410000 */
[C---:B------:R-:W-:Y:S02]  /*123c0*/  FMUL.FTZ R43, R0.reuse, R43 ;  /* 0x0000002b002b7220 */ /* 0x040fe40000410000 */
[C---:B------:R-:W-:Y:S02]  /*123d0*/  FMUL.FTZ R46, R0.reuse, R46 ;  /* 0x0000002e002e7220 */ /* 0x040fe40000410000 */
[C---:B------:R-:W-:Y:S02]  /*123e0*/  FMUL.FTZ R47, R0.reuse, R47 ;  /* 0x0000002f002f7220 */ /* 0x040fe40000410000 */
[C---:B------:R-:W-:Y:S01]  /*123f0*/  FMUL.FTZ R50, R0.reuse, R50 ;  /* 0x0000003200327220 */ /* 0x040fe20000410000 */
[C---:B----4-:R-:W-:Y:S03]  /*12400*/  HMMA.16816.F32 R12, R168.reuse, R136, R12 ;  /* 0x00000088a80c723c */ /* 0x050fe6000000180c */
[C---:B------:R-:W-:Y:S02]  /*12410*/  FMUL.FTZ R51, R0.reuse, R51 ;  /* 0x0000003300337220 */ /* 0x040fe40000410000 */
[C---:B------:R-:W-:Y:S02]  /*12420*/  FMUL.FTZ R54, R0.reuse, R54 ;  /* 0x0000003600367220 */ /* 0x040fe40000410000 */
[C---:B------:R-:W-:Y:S01]  /*12430*/  FMUL.FTZ R55, R0.reuse, R55 ;  /* 0x0000003700377220 */ /* 0x040fe20000410000 */
[C---:B------:R-:W-:Y:S01]  /*12440*/  HMMA.16816.F32 R16, R168.reuse, R138, R16 ;  /* 0x0000008aa810723c */ /* 0x040fe20000001810 */
[----:B------:R-:W4:Y:S03]  /*12450*/  LDSM.16.MT88.4 R136, [R197] ;  /* 0x00000000c588783b */ /* 0x000f260000004200 */
        /* <DEDUP_REMOVED lines=31> */
[----:B------:R-:W-:Y:S02]  /*12650*/  FFMA.FTZ R2, R177, c[0x0][0x2d0], -R133 ;  /* 0x0000b400b1027a23 */ /* 0x000fe40000010885 */
[C---:B------:R-:W-:Y:S01]  /*12660*/  FMUL.FTZ R114, R0.reuse, R114 ;  /* 0x0000007200727220 */ /* 0x040fe20000410000 */
[----:B------:R-:W-:Y:S01]  /*12670*/  MUFU.EX2 R177, R226 ;  /* 0x000000e200b17308 */ /* 0x000fe20000000800 */
[C---:B------:R-:W-:Y:S02]  /*12680*/  FMUL.FTZ R115, R0.reuse, R115 ;  /* 0x0000007300737220 */ /* 0x040fe40000410000 */
[C---:B------:R-:W-:Y:S02]  /*12690*/  FMUL.FTZ R118, R0.reuse, R118 ;  /* 0x0000007600767220 */ /* 0x040fe40000410000 */
[C---:B------:R-:W-:Y:S02]  /*126a0*/  FMUL.FTZ R119, R0.reuse, R119 ;  /* 0x0000007700777220 */ /* 0x040fe40000410000 */
[C---:B------:R-:W-:Y:S02]  /*126b0*/  FMUL.FTZ R122, R0.reuse, R122 ;  /* 0x0000007a007a7220 */ /* 0x040fe40000410000 */
[C---:B------:R-:W-:Y:S01]  /*126c0*/  FMUL.FTZ R123, R0.reuse, R123 ;  /* 0x0000007b007b7220 */ /* 0x040fe20000410000 */
[----:B------:R5:W1:Y:S01]  /*126d0*/  MUFU.EX2 R149, R2 ;  /* 0x0000000200957308 */ /* 0x000a620000000800 */
[C---:B------:R-:W-:Y:S02]  /*126e0*/  FMUL.FTZ R126, R0.reuse, R126 ;  /* 0x0000007e007e7220 */ /* 0x040fe40000410000 */
[C---:B------:R-:W-:Y:S02]  /*126f0*/  FMUL.FTZ R127, R0.reuse, R127 ;  /* 0x0000007f007f7220 */ /* 0x040fe40000410000 */
[C---:B------:R-:W-:Y:S02]  /*12700*/  FMUL.FTZ R130, R0.reuse, R130 ;  /* 0x0000008200827220 */ /* 0x040fe40000410000 */
[C---:B------:R-:W-:Y:S01]  /*12710*/  FMUL.FTZ R131, R0.reuse, R131 ;  /* 0x0000008300837220 */ /* 0x040fe20000410000 */
[C---:B----4-:R-:W-:Y:S03]  /*12720*/  HMMA.16816.F32 R28, R168.reuse, R136, R28 ;  /* 0x00000088a81c723c */ /* 0x050fe6000000181c */
[----:B---3--:R-:W-:Y:S04]  /*12730*/  FFMA.FTZ R0, R0, R227, R157 ;  /* 0x000000e300007223 */ /* 0x008fe8000001009d */
[----:B------:R-:W-:Y:S01]  /*12740*/  FADD.FTZ R0, R145, R0 ;  /* 0x0000000091007221 */ /* 0x000fe20000010000 */
[C---:B------:R-:W-:Y:S01]  /*12750*/  HMMA.16816.F32 R32, R168.reuse, R138, R32 ;  /* 0x0000008aa820723c */ /* 0x040fe20000001820 */
[----:B------:R-:W3:Y:S03]  /*12760*/  LDSM.16.MT88.4 R136, [R193+0x2000] ;  /* 0x00200000c188783b */ /* 0x000ee60000004200 */
[--C-:B-----5:R-:W-:Y:S05]  /*12770*/  FFMA.FTZ R2, R176, c[0x0][0x2d0], -R133.reuse ;  /* 0x0000b400b0027a23 */ /* 0x120fea0000010885 */
[----:B------:R-:W-:Y:S01]  /*12780*/  LDSM.16.MT88.4 R144, [R194+0x1000] ;  /* 0x00100000c290783b */ /* 0x000fe20000004200 */
[----:B------:R4:W5:Y:S02]  /*12790*/  MUFU.EX2 R150, R2 ;  /* 0x0000000200967308 */ /* 0x0009640000000800 */
[--C-:B----4-:R-:W-:Y:S08]  /*127a0*/  FFMA.FTZ R2, R178, c[0x0][0x2d0], -R133.reuse ;  /* 0x0000b400b2027a23 */ /* 0x110ff00000010885 */
[----:B------:R-:W-:Y:S01]  /*127b0*/  MUFU.EX2 R178, R225 ;  /* 0x000000e100b27308 */ /* 0x000fe20000000800 */
[C---:B---3--:R-:W-:Y:S09]  /*127c0*/  HMMA.16816.F32 R36, R168.reuse, R136, R36 ;  /* 0x00000088a824723c */ /* 0x048ff20000001824 */
[----:B------:R3:W-:Y:S01]  /*127d0*/  MUFU.EX2 R154, R2 ;  /* 0x00000002009a7308 */ /* 0x0007e20000000800 */
[C---:B------:R-:W-:Y:S01]  /*127e0*/  HMMA.16816.F32 R40, R168.reuse, R138, R40 ;  /* 0x0000008aa828723c */ /* 0x040fe20000001828 */
[----:B------:R-:W4:Y:S02]  /*127f0*/  LDSM.16.MT88.4 R136, [R194+0x2000] ;  /* 0x00200000c288783b */ /* 0x000f240000004200 */
[--C-:B---3--:R-:W-:Y:S06]  /*12800*/  FFMA.FTZ R2, R179, c[0x0][0x2d0], -R133.reuse ;  /* 0x0000b400b3027a23 */ /* 0x108fec0000010885 */
[----:B------:R-:W-:Y:S10]  /*12810*/  MUFU.EX2 R179, R224 ;  /* 0x000000e000b37308 */ /* 0x000ff40000000800 */
[----:B------:R3:W1:Y:S01]  /*12820*/  MUFU.EX2 R155, R2 ;  /* 0x00000002009b7308 */ /* 0x0006620000000800 */
[C---:B----4-:R-:W-:Y:S08]  /*12830*/  HMMA.16816.F32 R44, R168.reuse, R136, R44 ;  /* 0x00000088a82c723c */ /* 0x050ff0000000182c */
[C---:B------:R-:W-:Y:S01]  /*12840*/  HMMA.16816.F32 R48, R168.reuse, R138, R48 ;  /* 0x0000008aa830723c */ /* 0x040fe20000001830 */
[----:B------:R-:W4:Y:S03]  /*12850*/  LDSM.16.MT88.4 R136, [R197+0x2000] ;  /* 0x00200000c588783b */ /* 0x000f260000004200 */
[--C-:B---3--:R-:W-:Y:S02]  /*12860*/  FFMA.FTZ R2, R180, c[0x0][0x2d0], -R133.reuse ;  /* 0x0000b400b4027a23 */ /* 0x108fe40000010885 */
[----:B------:R-:W3:Y:S10]  /*12870*/  MUFU.EX2 R180, R223 ;  /* 0x000000df00b47308 */ /* 0x000ef40000000800 */
[----:B------:R1:W-:Y:S01]  /*12880*/  MUFU.EX2 R152, R2 ;  /* 0x0000000200987308 */ /* 0x0003e20000000800 */
[C---:B----4-:R-:W-:Y:S03]  /*12890*/  HMMA.16816.F32 R52, R168.reuse, R136, R52 ;  /* 0x00000088a834723c */ /* 0x050fe60000001834 */
[--C-:B-1----:R-:W-:Y:S05]  /*128a0*/  FFMA.FTZ R2, R181, c[0x0][0x2d0], -R133.reuse ;  /* 0x0000b400b5027a23 */ /* 0x102fea0000010885 */
[C---:B------:R-:W-:Y:S01]  /*128b0*/  HMMA.16816.F32 R56, R168.reuse, R138, R56 ;  /* 0x0000008aa838723c */ /* 0x040fe20000001838 */
[----:B------:R-:W1:Y:S01]  /*128c0*/  LDSM.16.MT88.4 R136, [R196+0x2000] ;  /* 0x00200000c488783b */ /* 0x000e620000004200 */
[----:B------:R4:W-:Y:S02]  /*128d0*/  MUFU.EX2 R176, R2 ;  /* 0x0000000200b07308 */ /* 0x0009e40000000800 */
[--C-:B----4-:R-:W-:Y:S08]  /*128e0*/  FFMA.FTZ R2, R182, c[0x0][0x2d0], -R133.reuse ;  /* 0x0000b400b6027a23 */ /* 0x110ff00000010885 */
[----:B------:R4:W-:Y:S01]  /*128f0*/  MUFU.EX2 R175, R2 ;  /* 0x0000000200af7308 */ /* 0x0009e20000000800 */
[C---:B-1----:R-:W-:Y:S08]  /*12900*/  HMMA.16816.F32 R60, R168.reuse, R136, R60 ;  /* 0x00000088a83c723c */ /* 0x042ff0000000183c */
[C---:B------:R-:W-:Y:S01]  /*12910*/  HMMA.16816.F32 R64, R168.reuse, R138, R64 ;  /* 0x0000008aa840723c */ /* 0x040fe20000001840 */
[----:B------:R-:W1:Y:S03]  /*12920*/  LDSM.16.MT88.4 R136, [R193+0x4000] ;  /* 0x00400000c188783b */ /* 0x000e660000004200 */
[--C-:B----4-:R-:W-:Y:S04]  /*12930*/  FFMA.FTZ R2, R183, c[0x0][0x2d0], -R133.reuse ;  /* 0x0000b400b7027a23 */ /* 0x110fe80000010885 */
[----:B------:R4:W-:Y:S04]  /*12940*/  MUFU.EX2 R174, R2 ;  /* 0x0000000200ae7308 */ /* 0x0009e80000000800 */
[----:B----4-:R-:W-:Y:S02]  /*12950*/  FADD.FTZ R2, R156, R0 ;  /* 0x000000009c027221 */ /* 0x010fe40000010000 */
[----:B--2---:R-:W-:Y:S02]  /*12960*/  FADD.FTZ R0, R151, R148 ;  /* 0x0000009497007221 */ /* 0x004fe40000010000 */
[----:B------:R-:W-:Y:S02]  /*12970*/  FADD.FTZ R2, R153, R2 ;  /* 0x0000000299027221 */ /* 0x000fe40000010000 */
[----:B------:R-:W-:Y:S01]  /*12980*/  FADD.FTZ R153, R158, R0 ;  /* 0x000000009e997221 */ /* 0x000fe20000010000 */
[C---:B-1----:R-:W-:Y:S03]  /*12990*/  HMMA.16816.F32 R68, R168.reuse, R136, R68 ;  /* 0x00000088a844723c */ /* 0x042fe60000001844 */
[----:B------:R-:W-:Y:S02]  /*129a0*/  FADD.FTZ R2, R149, R2 ;  /* 0x0000000295027221 */ /* 0x000fe40000010000 */
[--C-:B------:R-:W-:Y:S03]  /*129b0*/  FFMA.FTZ R0, R187, c[0x0][0x2d0], -R133.reuse ;  /* 0x0000b400bb007a23 */ /* 0x100fe60000010885 */
[C---:B------:R-:W-:Y:S01]  /*129c0*/  HMMA.16816.F32 R72, R168.reuse, R138, R72 ;  /* 0x0000008aa848723c */ /* 0x040fe20000001848 */
[----:B------:R-:W1:Y:S01]  /*129d0*/  LDSM.16.MT88.4 R136, [R194+0x4000] ;  /* 0x00400000c288783b */ /* 0x000e620000004200 */
[----:B------:R2:W-:Y:S02]  /*129e0*/  MUFU.EX2 R172, R0 ;  /* 0x0000000000ac7308 */ /* 0x0005e40000000800 */
[--C-:B--2---:R-:W-:Y:S04]  /*129f0*/  FFMA.FTZ R0, R188, c[0x0][0x2d0], -R133.reuse ;  /* 0x0000b400bc007a23 */ /* 0x104fe80000010885 */
        /* <DEDUP_REMOVED lines=21> */
[----:B------:R1:W2:Y:S03]  /*12b50*/  MUFU.EX2 R135, R0 ;  /* 0x0000000000877308 */ /* 0x0002a60000000800 */
[----:B-----5:R-:W-:Y:S03]  /*12b60*/  F2FP.PACK_AB R137, R150, R149 ;  /* 0x000000959689723e */ /* 0x020fe600000000ff */
[----:B------:R-:W-:Y:S02]  /*12b70*/  F2FP.PACK_AB R138, R161, R158 ;  /* 0x0000009ea18a723e */ /* 0x000fe400000000ff */
[----:B------:R-:W-:Y:S01]  /*12b80*/  F2FP.PACK_AB R139, R155, R154 ;  /* 0x0000009a9b8b723e */ /* 0x000fe200000000ff */
[----:B------:R-:W-:Y:S02]  /*12b90*/  LDSM.16.MT88.4 R156, [R197+0x1800] ;  /* 0x00180000c59c783b */ /* 0x000fe40000004200 */
[----:B------:R-:W-:Y:S02]  /*12ba0*/  F2FP.PACK_AB R168, R178, R177 ;  /* 0x000000b1b2a8723e */ /* 0x000fe400000000ff */
[----:B---3--:R-:W-:Y:S02]  /*12bb0*/  F2FP.PACK_AB R170, R180, R179 ;  /* 0x000000b3b4aa723e */ /* 0x008fe400000000ff */
[C---:B------:R-:W-:Y:S08]  /*12bc0*/  HMMA.16816.F32 R4, R136.reuse, R140, R4 ;  /* 0x0000008c8804723c */ /* 0x040ff00000001804 */
[C---:B------:R-:W-:Y:S01]  /*12bd0*/  HMMA.16816.F32 R8, R136.reuse, R142, R8 ;  /* 0x0000008e8808723c */ /* 0x040fe20000001808 */
[----:B------:R-:W3:Y:S03]  /*12be0*/  LDSM.16.MT88.4 R140, [R194+0x800] ;  /* 0x00080000c28c783b */ /* 0x000ee60000004200 */
[--C-:B-1----:R-:W-:Y:S01]  /*12bf0*/  FFMA.FTZ R0, R189, c[0x0][0x2d0], -R133.reuse ;  /* 0x0000b400bd007a23 */ /* 0x102fe20000010885 */
[----:B--2---:R-:W-:Y:S01]  /*12c00*/  F2FP.PACK_AB R169, R135, R172 ;  /* 0x000000ac87a9723e */ /* 0x004fe200000000ff */
[----:B------:R-:W-:Y:S02]  /*12c10*/  FFMA.FTZ R133, R134, c[0x0][0x2d0], -R133 ;  /* 0x0000b40086857a23 */ /* 0x000fe40000010885 */
[----:B------:R1:W-:Y:S10]  /*12c20*/  MUFU.EX2 R134, R0 ;  /* 0x0000000000867308 */ /* 0x0003f40000000800 */
[----:B------:R-:W2:Y:S01]  /*12c30*/  MUFU.EX2 R133, R133 ;  /* 0x0000008500857308 */ /* 0x000ea20000000800 */
[----:B-1----:R-:W-:Y:S02]  /*12c40*/  FADD.FTZ R0, R150, R2 ;  /* 0x0000000296007221 */ /* 0x002fe40000010000 */
[----:B------:R-:W-:Y:S01]  /*12c50*/  LDSM.16.MT88.4 R148, [R194+0x1800] ;  /* 0x00180000c294783b */ /* 0x000fe20000004200 */
[----:B------:R-:W-:Y:S02]  /*12c60*/  FADD.FTZ R2, R161, R153 ;  /* 0x00000099a1027221 */ /* 0x000fe40000010000 */
[----:B------:R-:W-:Y:S02]  /*12c70*/  FADD.FTZ R0, R154, R0 ;  /* 0x000000009a007221 */ /* 0x000fe40000010000 */
[----:B------:R-:W-:Y:S01]  /*12c80*/  FADD.FTZ R173, R160, R2 ;  /* 0x00000002a0ad7221 */ /* 0x000fe20000010000 */
[C---:B---3--:R-:W-:Y:S03]  /*12c90*/  HMMA.16816.F32 R12, R136.reuse, R140, R12 ;  /* 0x0000008c880c723c */ /* 0x048fe6000000180c */
[----:B--2---:R-:W-:Y:S01]  /*12ca0*/  F2FP.PACK_AB R171, R133, R134 ;  /* 0x0000008685ab723e */ /* 0x004fe200000000ff */
[----:B------:R-:W-:Y:S04]  /*12cb0*/  FADD.FTZ R0, R155, R0 ;  /* 0x000000009b007221 */ /* 0x000fe80000010000 */
[C---:B------:R-:W-:Y:S01]  /*12cc0*/  HMMA.16816.F32 R16, R136.reuse, R142, R16 ;  /* 0x0000008e8810723c */ /* 0x040fe20000001810 */
[----:B------:R-:W1:Y:S03]  /*12cd0*/  LDSM.16.MT88.4 R140, [R197+0x800] ;  /* 0x00080000c58c783b */ /* 0x000e660000004200 */
[----:B------:R-:W-:Y:S02]  /*12ce0*/  FADD.FTZ R2, R152, R0 ;  /* 0x0000000098027221 */ /* 0x000fe40000010000 */
[----:B------:R-:W-:Y:S02]  /*12cf0*/  FADD.FTZ R0, R184, R173 ;  /* 0x000000adb8007221 */ /* 0x000fe40000010000 */
[----:B------:R-:W-:Y:S04]  /*12d00*/  FADD.FTZ R2, R176, R2 ;  /* 0x00000002b0027221 */ /* 0x000fe80000010000 */
[----:B------:R-:W-:Y:S02]  /*12d10*/  FADD.FTZ R2, R175, R2 ;  /* 0x00000002af027221 */ /* 0x000fe40000010000 */
[----:B------:R-:W-:Y:S04]  /*12d20*/  FADD.FTZ R0, R185, R0 ;  /* 0x00000000b9007221 */ /* 0x000fe80000010000 */
        /* <DEDUP_REMOVED lines=140> */
[----:B------:R-:W-:Y:S01]  /*135f0*/  FADD.FTZ R2, R134, R0 ;  /* 0x0000000086027221 */ /* 0x000fe20000010000 */
[----:B------:R-:W-:Y:S01]  /*13600*/  IADD3 R0, R220, -0x1, RZ ;  /* 0xffffffffdc007810 */ /* 0x000fe20007ffe0ff */
[C---:B---3--:R-:W-:Y:S04]  /*13610*/  HMMA.16816.F32 R116, R168.reuse, R12, R116 ;  /* 0x0000000ca874723c */ /* 0x048fe80000001874 */
[----:B------:R-:W-:Y:S01]  /*13620*/  FADD.FTZ R4, R180, R4 ;  /* 0x00000004b4047221 */ /* 0x000fe20000010000 */
[----:B------:R-:W-:Y:S01]  /*13630*/  MOV R220, R0 ;  /* 0x0000000000dc7202 */ /* 0x000fe20000000f00 */
[----:B------:R-:W-:Y:S01]  /*13640*/  FADD.FTZ R2, R133, R2 ;  /* 0x0000000285027221 */ /* 0x000fe20000010000 */
[-C--:B------:R-:W-:Y:S01]  /*13650*/  MOV R12, R3.reuse ;  /* 0x00000003000c7202 */ /* 0x080fe20000000f00 */
[C---:B------:R-:W-:Y:S01]  /*13660*/  HMMA.16816.F32 R120, R168.reuse, R14, R120 ;  /* 0x0000000ea878723c */ /* 0x040fe20000001878 */
[----:B------:R-:W-:Y:S03]  /*13670*/  STL [R1], R4 ;  /* 0x0000000401007387 */ /* 0x000fe60000100800 */
[----:B------:R-:W-:Y:S01]  /*13680*/  MOV R133, R3 ;  /* 0x0000000300857202 */ /* 0x000fe20000000f00 */
[----:B------:R1:W-:Y:S03]  /*13690*/  STL [R1+0x8], R2 ;  /* 0x0000080201007387 */ /* 0x0003e60000100800 */
[C---:B----4-:R-:W-:Y:S08]  /*136a0*/  HMMA.16816.F32 R124, R168.reuse, R16, R124 ;  /* 0x00000010a87c723c */ /* 0x050ff0000000187c */
[----:B------:R-:W-:Y:S04]  /*136b0*/  HMMA.16816.F32 R128, R168, R18, R128 ;  /* 0x00000012a880723c */ /* 0x000fe80000001880 */
[----:B-1----:R-:W-:Y:S04]  /*136c0*/  MOV R2, R132 ;  /* 0x0000008400027202 */ /* 0x002fe80000000f00 */
[----:B------:R-:W-:-:S05]  /*136d0*/  @P0 BRA `(.L_x_1713) ;  /* 0xffffbd2000000947 */ /* 0x000fca000383ffff */
.L_x_1704:
[----:B------:R-:W-:Y:S02]  /*136e0*/  @!UPT UIADD3 URZ, URZ, URZ, URZ ;  /* 0x0000003f3f3ff290 */ /* 0x000fe4000fffe03f */
[----:B------:R-:W-:Y:S02]  /*136f0*/  MOV R7, 0x1f ;  /* 0x0000001f00077802 */ /* 0x000fe40000000f00 */
[----:B------:R-:W-:Y:S01]  /*13700*/  MOV R6, 0xffffffff ;  /* 0xffffffff00067802 */ /* 0x000fe20000000f00 */
[----:B------:R-:W-:Y:S06]  /*13710*/  BRA.DIV ~URZ, `(.L_x_1714) ;  /* 0x000068127f007947 */ /* 0x000fec000b800000 */
[----:B-1----:R-:W2:Y:S04]  /*13720*/  LDL R2, [R1] ;  /* 0x0000000001027983 */ /* 0x002ea80000100800 */
[----:B--2---:R1:W2:Y:S02]  /*13730*/  SHFL.BFLY PT, R0, R2, 0x2, 0x1f ;  /* 0x0c401f0002007f89 */ /* 0x0042a400000e0000 */
.L_x_1787:
[----:B-1----:R-:W3:Y:S02]  /*13740*/  LDL.LU R2, [R1] ;  /* 0x0000000001027983 */ /* 0x002ee40000300800 */
        /* <DEDUP_REMOVED lines=8> */
.L_x_1788:
        /* <DEDUP_REMOVED lines=21> */
[----:B------:R-:W-:Y:S02]  /*13920*/  FMUL.FTZ R61, R2, R69 ;  /* 0x00000045023d7220 */ /* 0x000fe40000410000 */
[----:B---3--:R-:W-:-:S02]  /*13930*/  @P1 FMUL.FTZ R5, R5, 0.69314718246459960938 ;  /* 0x3f31721805051820 */ /* 0x008fc40000410000 */
        /* <DEDUP_REMOVED lines=16> */
[----:B------:R-:W-:Y:S01]  /*13a40*/  @P1 FFMA.FTZ R21, R4, R132, R5 ;  /* 0x0000008404151223 */ /* 0x000fe20000010005 */
[----:B------:R-:W-:Y:S01]  /*13a50*/  MOV R4, 0x1 ;  /* 0x0000000100047802 */ /* 0x000fe20000000f00 */
        /* <DEDUP_REMOVED lines=37> */
[----:B------:R-:W-:Y:S02]  /*13cb0*/  FMUL.FTZ R85, R2, R129 ;  /* 0x0000008102557220 */ /* 0x000fe40000410000 */
[----:B------:R2:W3:Y:S01]  /*13cc0*/  @P0 MUFU.LG2 R2, R3 ;  /* 0x0000000300020308 */ /* 0x0004e20000000c00 */
[C---:B-1----:R-:W-:Y:S02]  /*13cd0*/  FMUL.FTZ R128, R0.reuse, R150 ;  /* 0x0000009600807220 */ /* 0x042fe40000410000 */
[C---:B------:R-:W-:Y:S02]  /*13ce0*/  FMUL.FTZ R129, R0.reuse, R151 ;  /* 0x0000009700817220 */ /* 0x040fe40000410000 */
[C---:B------:R-:W-:Y:S02]  /*13cf0*/  FMUL.FTZ R150, R0.reuse, R42 ;  /* 0x0000002a00967220 */ /* 0x040fe40000410000 */
[C---:B------:R-:W-:Y:S02]  /*13d00*/  FMUL.FTZ R151, R0.reuse, R43 ;  /* 0x0000002b00977220 */ /* 0x040fe40000410000 */
[----:B------:R-:W-:-:S02]  /*13d10*/  FMUL.FTZ R42, R0, R46 ;  /* 0x0000002e002a7220 */ /* 0x000fc40000410000 */
[C---:B------:R-:W-:Y:S02]  /*13d20*/  FMUL.FTZ R43, R0.reuse, R47 ;  /* 0x0000002f002b7220 */ /* 0x040fe40000410000 */
[C---:B------:R-:W-:Y:S02]  /*13d30*/  FMUL.FTZ R112, R0.reuse, R138 ;  /* 0x0000008a00707220 */ /* 0x040fe40000410000 */
[C---:B------:R-:W-:Y:S01]  /*13d40*/  FMUL.FTZ R113, R0.reuse, R139 ;  /* 0x0000008b00717220 */ /* 0x040fe20000410000 */
[----:B--2---:R-:W-:Y:S01]  /*13d50*/  @P0 MOV R3, 0x3f317218 ;  /* 0x3f31721800030802 */ /* 0x004fe20000000f00 */
        /* <DEDUP_REMOVED lines=10> */
[----:B---3--:R-:W-:Y:S02]  /*13e00*/  @P0 FMUL.FTZ R2, R2, 0.69314718246459960938 ;  /* 0x3f31721802020820 */ /* 0x008fe40000410000 */
        /* <DEDUP_REMOVED lines=49> */
.L_x_1661:
[----:B------:R2:W5:Y:S04]  /*14120*/  LDL R6, [R1+0x28] ;  /* 0x0000280001067983 */ /* 0x0005680000100800 */
        /* <DEDUP_REMOVED lines=18> */
.L_x_1717:
[----:B--2---:R-:W-:Y:S05]  /*14250*/  BSYNC B0 ;  /* 0x0000000000007941 */ /* 0x004fea0003800000 */
.L_x_1716:
        /* <DEDUP_REMOVED lines=149> */
[----:B------:R-:W-:Y:S01]  /*14bb0*/  STS [R10+0xc000], R3 ;  /* 0x00c000030a007388 */ /* 0x000fe20000000800 */
        /* <DEDUP_REMOVED lines=10> */
[----:B--2---:R-:W-:Y:S05]  /*14c60*/  @!P2 BRA `(.L_x_1720) ;  /* 0x000000300000a947 */ /* 0x004fea0003800000 */
[----:B-----5:R1:W2:Y:S04]  /*14c70*/  LDG.E R12, [R4.64] ;  /* 0x00000006040c7981 */ /* 0x0202a8000c1e1900 */
[----:B-1----:R-:W2:Y:S02]  /*14c80*/  LDG.E R4, [R4.64+0x4] ;  /* 0x0000040604047981 */ /* 0x002ea4000c1e1900 */
[----:B--2---:R-:W-:Y:S02]  /*14c90*/  IADD3 R12, -R12, R4, RZ ;  /* 0x000000040c0c7210 */ /* 0x004fe40007ffe1ff */
.L_x_1720:
[----:B--2---:R-:W2:Y:S04]  /*14ca0*/  LDL R114, [R1+0x48] ;  /* 0x0000480001727983 */ /* 0x004ea80000100800 */
[----:B------:R-:W3:Y:S04]  /*14cb0*/  LDL R3, [R1+0x44] ;  /* 0x0000440001037983 */ /* 0x000ee80000100800 */
[----:B------:R-:W3:Y:S04]  /*14cc0*/  LDL R111, [R1+0x18] ;  /* 0x00001800016f7983 */ /* 0x000ee80000100800 */
[----:B------:R-:W4:Y:S01]  /*14cd0*/  LDL R13, [R1+0x30] ;  /* 0x00003000010d7983 */ /* 0x000f220000100800 */
[----:B------:R-:W-:Y:S01]  /*14ce0*/  IMAD.MOV.U32 R10, RZ, RZ, 0x368 ;  /* 0x00000368ff0a7424 */ /* 0x000fe200078e00ff */
[----:B------:R-:W-:-:S02]  /*14cf0*/  ISETP.GT.AND P2, PT, R0, 0x1, PT ;  /* 0x000000010000780c */ /* 0x000fc40003f44270 */
[----:B------:R-:W4:Y:S02]  /*14d00*/  LDL R118, [R1+0xac] ;  /* 0x0000ac0001767983 */ /* 0x000f240000100800 */
[----:B------:R-:W-:-:S04]  /*14d10*/  SEL R10, R10, 0x328, P2 ;  /* 0x000003280a0a7807 */ /* 0x000fc80001000000 */
[----:B------:R-:W2:Y:S08]  /*14d20*/  LDC.64 R14, c[0x0][R10+0x168] ;  /* 0x00005a000a0e7b82 */ /* 0x000eb00000000a00 */
[----:B------:R-:W1:Y:S08]  /*14d30*/  LDC.64 R6, c[0x0][R10+0x170] ;  /* 0x00005c000a067b82 */ /* 0x000e700000000a00 */
[----:B------:R1:W2:Y:S08]  /*14d40*/  LDC.64 R18, c[0x0][R10+0x178] ;  /* 0x00005e000a127b82 */ /* 0x0002b00000000a00 */
[----:B------:R1:W2:Y:S01]  /*14d50*/  LDC.64 R16, c[0x0][R10+0x160] ;  /* 0x000058000a107b82 */ /* 0x0002a20000000a00 */
[----:B------:R-:W-:Y:S01]  /*14d60*/  ISETP.NE.U32.AND P0, PT, RZ, c[0x0][0x500], PT ;  /* 0x00014000ff007a0c */ /* 0x000fe20003f05070 */
[----:B------:R-:W-:-:S03]  /*14d70*/  IMAD.MOV.U32 R0, RZ, RZ, c[0x0][0x4e8] ;  /* 0x00013a00ff007624 */ /* 0x000fc600078e00ff */
[----:B------:R-:W-:Y:S02]  /*14d80*/  ISETP.NE.AND.EX P0, PT, RZ, c[0x0][0x504], PT, P0 ;  /* 0x00014100ff007a0c */ /* 0x000fe40003f05300 */
[----:B------:R-:W-:Y:S02]  /*14d90*/  ISETP.NE.AND P3, PT, R0, 0x1, PT ;  /* 0x000000010000780c */ /* 0x000fe40003f65270 */
[----:B------:R-:W-:Y:S02]  /*14da0*/  SHF.R.S32.HI R4, RZ, 0x1f, R8 ;  /* 0x0000001fff047819 */ /* 0x000fe40000011408 */
[----:B------:R-:W-:Y:S02]  /*14db0*/  SEL R0, R8, RZ, !P0 ;  /* 0x000000ff08007207 */ /* 0x000fe40004000000 */
[----:B------:R-:W-:Y:S01]  /*14dc0*/  SEL R5, R4, RZ, !P0 ;  /* 0x000000ff04057207 */ /* 0x000fe20004000000 */
[----:B------:R-:W2:Y:S02]  /*14dd0*/  S2R R119, SR_TID.X ;  /* 0x0000000000777919 */ /* 0x000ea40000002100 */
[----:B-1----:R-:W-:-:S02]  /*14de0*/  IMAD R4, R7, R0, RZ ;  /* 0x0000000007047224 */ /* 0x002fc400078e02ff */
[----:B--2---:R-:W-:Y:S02]  /*14df0*/  IMAD R11, R15, R114, RZ ;  /* 0x000000720f0b7224 */ /* 0x004fe400078e02ff */
[----:B------:R-:W2:Y:S01]  /*14e00*/  LDL.LU R15, [R1+0x1c] ;  /* 0x00001c00010f7983 */ /* 0x000ea20000300800 */
[----:B------:R-:W-:Y:S02]  /*14e10*/  IMAD R10, R6, R5, R4 ;  /* 0x00000005060a7224 */ /* 0x000fe400078e0204 */
[----:B---3--:R-:W-:-:S04]  /*14e20*/  IMAD.IADD R3, R3, 0x1, R111 ;  /* 0x0000000103037824 */ /* 0x008fc800078e026f */
[----:B------:R-:W-:-:S04]  /*14e30*/  @P3 IMAD.HI.U32 R5, R3, c[0x0][0x4ec], RZ ;  /* 0x00013b0003053a27 */ /* 0x000fc800078e00ff */
[----:B------:R-:W-:Y:S01]  /*14e40*/  IMAD.MOV.U32 R4, RZ, RZ, R3 ;  /* 0x000000ffff047224 */ /* 0x000fe200078e0003 */
[----:B------:R-:W-:Y:S01]  /*14e50*/  @P3 SHF.R.U32.HI R4, RZ, c[0x0][0x4f0], R5 ;  /* 0x00013c00ff043a19 */ /* 0x000fe20000011605 */
[----:B------:R-:W-:Y:S01]  /*14e60*/  IMAD.WIDE.U32 R6, R6, R0, RZ ;  /* 0x0000000006067225 */ /* 0x000fe200078e00ff */
[----:B----4-:R-:W-:-:S03]  /*14e70*/  SEL R5, R13, RZ, P2 ;  /* 0x000000ff0d057207 */ /* 0x010fc60001000000 */
[----:B------:R-:W-:-:S04]  /*14e80*/  IMAD.WIDE.U32 R8, R14, R114, RZ ;  /* 0x000000720e087225 */ /* 0x000fc800078e00ff */
[----:B------:R-:W-:Y:S01]  /*14e90*/  IMAD.IADD R13, R7, 0x1, R10 ;  /* 0x00000001070d7824 */ /* 0x000fe200078e020a */
[--C-:B-----5:R-:W-:Y:S01]  /*14ea0*/  IADD3 R14, P1, P0, R6, R8, R2.reuse ;  /* 0x00000008060e7210 */ /* 0x120fe2000783e002 */
[----:B------:R-:W-:Y:S01]  /*14eb0*/  IMAD.IADD R7, R9, 0x1, R11 ;  /* 0x0000000109077824 */ /* 0x000fe200078e020b */
[----:B------:R-:W-:Y:S01]  /*14ec0*/  SHF.R.S32.HI R6, RZ, 0x1f, R2 ;  /* 0x0000001fff067819 */ /* 0x000fe20000011402 */
[----:B------:R-:W-:Y:S02]  /*14ed0*/  IMAD.MOV R10, RZ, RZ, -R4 ;  /* 0x000000ffff0a7224 */ /* 0x000fe400078e0a04 */
        /* <DEDUP_REMOVED lines=24> */
[----:B------:R-:W-:-:S02]  /*15060*/  IMAD.IADD R115, R119, 0x1, -R115 ;  /* 0x0000000177737824 */ /* 0x000fc400078e0a73 */
[----:B------:R-:W-:Y:S01]  /*15070*/  IMAD.IADD R5, R118, 0x1, R111 ;  /* 0x0000000176057824 */ /* 0x000fe200078e026f */
[----:B------:R3:W-:Y:S02]  /*15080*/  SHFL.IDX PT, R9, R4, 0x1, 0x1c1f ;  /* 0x003c1f0004097f89 */ /* 0x0007e400000e0000 */
[----:B------:R-:W-:Y:S02]  /*15090*/  LOP3.LUT P0, RZ, R115, 0x3, RZ, 0xc0, !PT ;  /* 0x0000000373ff7812 */ /* 0x000fe4000780c0ff */
[----:B------:R-:W-:Y:S01]  /*150a0*/  IADD3 R7, R5, 0x8, RZ ;  /* 0x0000000805077810 */ /* 0x000fe20007ffe0ff */
[----:B---3--:R-:W-:-:S05]  /*150b0*/  IMAD R4, R12, c[0x0][0x4e8], RZ ;  /* 0x00013a000c047a24 */ /* 0x008fca00078e02ff */
[----:B------:R-:W-:-:S13]  /*150c0*/  ISETP.GE.OR P1, PT, R5, R4, P0 ;  /* 0x000000040500720c */ /* 0x000fda0000726670 */
[----:B-1----:R-:W-:Y:S01]  /*150d0*/  @!P1 ST.E [R10.64], R21 ;  /* 0x000000150a009985 */ /* 0x002fe2000c101906 */
[----:B------:R-:W-:-:S03]  /*150e0*/  ISETP.GE.AND P1, PT, R7, R4, PT ;  /* 0x000000040700720c */ /* 0x000fc60003f26270 */
[----:B------:R-:W1:Y:S01]  /*150f0*/  SHFL.IDX PT, R8, R8, 0x1, 0x1c1f ;  /* 0x003c1f0008087f89 */ /* 0x000e6200000e0000 */
[----:B------:R-:W-:-:S13]  /*15100*/  ISETP.GE.OR P0, PT, R7, R4, P0 ;  /* 0x000000040700720c */ /* 0x000fda0000706670 */
[----:B-1----:R1:W-:Y:S01]  /*15110*/  @!P0 ST.E [R8.64], R20 ;  /* 0x0000001408008985 */ /* 0x0023e2000c101906 */
[----:B------:R-:W-:Y:S02]  /*15120*/  ISETP.GE.AND P0, PT, R5, R4, PT ;  /* 0x000000040500720c */ /* 0x000fe40003f06270 */
[----:B--2---:R-:W-:-:S04]  /*15130*/  LOP3.LUT R15, R15, 0xfffffffd, RZ, 0xc0, !PT ;  /* 0xfffffffd0f0f7812 */ /* 0x004fc800078ec0ff */
[----:B------:R-:W-:-:S05]  /*15140*/  @P1 LOP3.LUT R15, R15, 0x2, RZ, 0xfc, !PT ;  /* 0x000000020f0f1812 */ /* 0x000fca00078efcff */
[----:B------:R1:W-:Y:S01]  /*15150*/  STL [R1+0x1c], R15 ;  /* 0x00001c0f01007387 */ /* 0x0003e20000100800 */
[----:B------:R-:W-:Y:S05]  /*15160*/  @P2 BRA `(.L_x_1721) ;  /* 0x00000b1000002947 */ /* 0x000fea0003800000 */
[----:B-1----:R-:W2:Y:S01]  /*15170*/  LDL R15, [R1+0x90] ;  /* 0x00009000010f7983 */ /* 0x002ea20000100800 */
[----:B------:R-:W-:Y:S01]  /*15180*/  IMAD R3, R6, c[0x0][0x3a0], RZ ;  /* 0x0000e80006037a24 */ /* 0x000fe200078e02ff */
[----:B------:R-:W-:Y:S01]  /*15190*/  SHF.R.S32.HI R8, RZ, 0x1f, R0 ;  /* 0x0000001fff087819 */ /* 0x000fe20000011400 */
        /* <DEDUP_REMOVED lines=28> */
[----:B--2---:R-:W-:-:S04]  /*15360*/  IADD3 R5, R15, R111, RZ ;  /* 0x0000006f0f057210 */ /* 0x004fc80007ffe0ff */
        /* <DEDUP_REMOVED lines=12> */
[----:B------:R-:W-:Y:S02]  /*15430*/  IADD3 R7, R9, R111, RZ ;  /* 0x0000006f09077210 */ /* 0x000fe40007ffe0ff */
        /* <DEDUP_REMOVED lines=9> */
.L_x_1789:
[----:B------:R-:W-:Y:S05]  /*154d0*/  BRA.DIV ~URZ, `(.L_x_1723) ;  /* 0x00004c327f007947 */ /* 0x000fea000b800000 */
[----:B------:R3:W4:Y:S02]  /*154e0*/  SHFL.IDX PT, R0, R15, RZ, 0x181f ;  /* 0x00181fff0f007589 */ /* 0x00072400000e0000 */
.L_x_1790:
[----:B------:R-:W-:Y:S01]  /*154f0*/  ISETP.GE.AND P0, PT, R7, R4, PT ;  /* 0x000000040700720c */ /* 0x000fe20003f06270 */
[----:B------:R-:W-:-:S12]  /*15500*/  BSSY B0, `(.L_x_1724) ;  /* 0x0000019000007945 */ /* 0x000fd80003800000 */
        /* <DEDUP_REMOVED lines=24> */
.L_x_1725:
[----:B------:R-:W-:Y:S05]  /*15690*/  BSYNC B0 ;  /* 0x0000000000007941 */ /* 0x000fea0003800000 */
.L_x_1724:
[----:B------:R-:W-:Y:S05]  /*156a0*/  BRA.DIV ~URZ, `(.L_x_1726) ;  /* 0x00004ac27f007947 */ /* 0x000fea000b800000 */
[----:B--2---:R2:W1:Y:S04]  /*156b0*/  SHFL.IDX PT, R6, R14, 0x1, 0x181f ;  /* 0x00381f000e067f89 */ /* 0x00446800000e0000 */
[----:B----4-:R2:W4:Y:S02]  /*156c0*/  SHFL.IDX PT, R0, R15, 0x1, 0x181f ;  /* 0x00381f000f007f89 */ /* 0x01052400000e0000 */
.L_x_1791:
        /* <DEDUP_REMOVED lines=27> */
.L_x_1728:
[----:B------:R-:W-:Y:S05]  /*15880*/  BSYNC B0 ;  /* 0x0000000000007941 */ /* 0x000fea0003800000 */
.L_x_1727:
[----:B------:R-:W-:Y:S05]  /*15890*/  BRA.DIV ~URZ, `(.L_x_1729) ;  /* 0x000049927f007947 */ /* 0x000fea000b800000 */
[----:B-1----:R1:W2:Y:S02]  /*158a0*/  SHFL.IDX PT, R6, R14, 0x2, 0x181f ;  /* 0x00581f000e067f89 */ /* 0x0022a400000e0000 */
.L_x_1792:
[----:B------:R-:W-:Y:S05]  /*158b0*/  BRA.DIV ~URZ, `(.L_x_1730) ;  /* 0x000049e27f007947 */ /* 0x000fea000b800000 */
[----:B----4-:R4:W1:Y:S02]  /*158c0*/  SHFL.IDX PT, R0, R15, 0x2, 0x181f ;  /* 0x00581f000f007f89 */ /* 0x01086400000e0000 */
.L_x_1793:
        /* <DEDUP_REMOVED lines=27> */
.L_x_1732:
[----:B------:R-:W-:Y:S05]  /*15a80*/  BSYNC B0 ;  /* 0x0000000000007941 */ /* 0x000fea0003800000 */
.L_x_1731:
[----:B------:R-:W-:Y:S05]  /*15a90*/  BRA.DIV ~URZ, `(.L_x_1733) ;  /* 0x000048627f007947 */ /* 0x000fea000b800000 */
[----:B--2---:R2:W3:Y:S04]  /*15aa0*/  SHFL.IDX PT, R6, R14, 0x3, 0x181f ;  /* 0x00781f000e067f89 */ /* 0x0044e800000e0000 */
[----:B-1----:R2:W1:Y:S02]  /*15ab0*/  SHFL.IDX PT, R0, R15, 0x3, 0x181f ;  /* 0x00781f000f007f89 */ /* 0x00246400000e0000 */
.L_x_1794:
        /* <DEDUP_REMOVED lines=8> */
[----:B------:R-:W3:Y:S01]  /*15b40*/  LDL R10, [R1+0x40] ;  /* 0x00004000010a7983 */ /* 0x000ee20000100800 */
[----:B-----5:R-:W-:-:S02]  /*15b50*/  ISETP.GE.AND P2, PT, R16, c[0x0][0x3c8], PT ;  /* 0x0000f20010007a0c */ /* 0x020fc40003f46270 */
[----:B--2---:R-:W-:Y:S02]  /*15b60*/  ISETP.GE.AND P1, PT, R13, c[0x0][0x3c8], PT ;  /* 0x0000f2000d007a0c */ /* 0x004fe40003f26270 */
[----:B----4-:R-:W-:-:S09]  /*15b70*/  ISETP.GE.AND P0, PT, R11, c[0x0][0x3c8], PT ;  /* 0x0000f2000b007a0c */ /* 0x010fd20003f06270 */
[CC--:B-1----:R-:W-:Y:S02]  /*15b80*/  @!P2 LEA R8, P5, R16.reuse, R0.reuse, 0x1 ;  /* 0x000000001008a211 */ /* 0x0c2fe400078a08ff */
[----:B------:R-:W-:Y:S02]  /*15b90*/  @!P1 LEA R4, P4, R13, R0, 0x1 ;  /* 0x000000000d049211 */ /* 0x000fe400078808ff */
[----:B------:R-:W-:Y:S02]  /*15ba0*/  @!P2 LEA.HI.X R9, R16, R6, R17, 0x1, P5 ;  /* 0x000000061009a211 */ /* 0x000fe400028f0c11 */
[----:B------:R-:W-:Y:S02]  /*15bb0*/  @!P0 LEA R2, P3, R11, R0, 0x1 ;  /* 0x000000000b028211 */ /* 0x000fe400078608ff */
[-C--:B---3--:R-:W-:Y:S02]  /*15bc0*/  @!P1 LEA.HI.X R5, R13, R6.reuse, R14, 0x1, P4 ;  /* 0x000000060d059211 */ /* 0x088fe400020f0c0e */
        /* <DEDUP_REMOVED lines=11> */
.L_x_1721:
        /* <DEDUP_REMOVED lines=34> */
.L_x_1795:
[----:B------:R-:W-:Y:S05]  /*15ea0*/  BRA.DIV ~URZ, `(.L_x_1736) ;  /* 0x000045827f007947 */ /* 0x000fea000b800000 */
[----:B------:R3:W4:Y:S02]  /*15eb0*/  SHFL.IDX PT, R0, R19, RZ, 0x1c1f ;  /* 0x001c1fff13007589 */ /* 0x00072400000e0000 */
.L_x_1796:
        /* <DEDUP_REMOVED lines=11> */
[----:B-----5:R-:W-:-:S02]  /*15f70*/  ISETP.GE.AND P1, PT, R115, c[0x0][0x3c8], PT ;  /* 0x0000f20073007a0c */ /* 0x020fc40003f26270 */
[----:B---3--:R-:W-:-:S11]  /*15f80*/  ISETP.GE.AND P0, PT, R13, c[0x0][0x3c8], PT ;  /* 0x0000f2000d007a0c */ /* 0x008fd60003f06270 */
[-C--:B------:R-:W-:Y:S02]  /*15f90*/  @!P1 LEA R8, P2, R115, R0.reuse, 0x2 ;  /* 0x0000000073089211 */ /* 0x080fe400078410ff */
[----:B------:R-:W-:Y:S02]  /*15fa0*/  @!P0 LEA R6, P5, R13, R0, 0x2 ;  /* 0x000000000d068211 */ /* 0x000fe400078a10ff */
[-C--:B----4-:R-:W-:Y:S02]  /*15fb0*/  @!P1 LEA.HI.X R9, R115, R4.reuse, R10, 0x2, P2 ;  /* 0x0000000473099211 */ /* 0x090fe400010f140a */
[----:B--2---:R-:W-:-:S03]  /*15fc0*/  @!P0 LEA.HI.X R7, R13, R4, R14, 0x2, P5 ;  /* 0x000000040d078211 */ /* 0x004fc600028f140e */
[----:B------:R2:W-:Y:S04]  /*15fd0*/  @!P1 ST.E.64 [R8.64], R24 ;  /* 0x0000001808009985 */ /* 0x0005e8000c101b06 */
[----:B------:R3:W-:Y:S04]  /*15fe0*/  @!P0 ST.E.64 [R6.64], R22 ;  /* 0x0000001606008985 */ /* 0x0007e8000c101b06 */
[----:B--2---:R-:W2:Y:S04]  /*15ff0*/  LDL R24, [R1+0x84] ;  /* 0x0000840001187983 */ /* 0x004ea80000100800 */
[----:B---3--:R-:W3:Y:S04]  /*16000*/  LDL R22, [R1+0x80] ;  /* 0x0000800001167983 */ /* 0x008ee80000100800 */
[----:B------:R-:W4:Y:S04]  /*16010*/  LDL R25, [R1+0x9c] ;  /* 0x00009c0001197983 */ /* 0x000f280000100800 */
[----:B------:R-:W5:Y:S01]  /*16020*/  LDL R23, [R1+0x98] ;  /* 0x0000980001177983 */ /* 0x000f620000100800 */
[----:B------:R-:W-:-:S04]  /*16030*/  IADD3 R2, R115, 0x18, RZ ;  /* 0x0000001873027810 */ /* 0x000fc80007ffe0ff */
[----:B------:R-:W-:Y:S02]  /*16040*/  ISETP.GE.AND P3, PT, R2, c[0x0][0x3c8], PT ;  /* 0x0000f20002007a0c */ /* 0x000fe40003f66270 */
[----:B------:R-:W-:Y:S02]  /*16050*/  ISETP.GE.AND P4, PT, R12, c[0x0][0x3c8], PT ;  /* 0x0000f2000c007a0c */ /* 0x000fe40003f86270 */
[----:B------:R-:W-:Y:S02]  /*16060*/  SHF.R.S32.HI R3, RZ, 0x1f, R2 ;  /* 0x0000001fff037819 */ /* 0x000fe40000011402 */
[----:B------:R-:W-:-:S07]  /*16070*/  IADD3 R5, R115, 0x20, RZ ;  /* 0x0000002073057810 */ /* 0x000fce0007ffe0ff */
[C---:B------:R-:W-:Y:S02]  /*16080*/  @!P3 LEA R10, P2, R2.reuse, R0, 0x2 ;  /* 0x00000000020ab211 */ /* 0x040fe400078410ff */
[----:B------:R-:W-:Y:S02]  /*16090*/  ISETP.GE.AND P6, PT, R5, c[0x0][0x3c8], PT ;  /* 0x0000f20005007a0c */ /* 0x000fe40003fc6270 */
[----:B------:R-:W-:Y:S02]  /*160a0*/  @!P3 LEA.HI.X R11, R2, R4, R3, 0x2, P2 ;  /* 0x00000004020bb211 */ /* 0x000fe400010f1403 */
[----:B------:R-:W-:Y:S02]  /*160b0*/  IADD3 R3, R115, 0x28, RZ ;  /* 0x0000002873037810 */ /* 0x000fe40007ffe0ff */
[----:B------:R-:W-:Y:S02]  /*160c0*/  SHF.R.S32.HI R6, RZ, 0x1f, R12 ;  /* 0x0000001fff067819 */ /* 0x000fe4000001140c */
[----:B------:R-:W-:-:S02]  /*160d0*/  ISETP.GE.AND P5, PT, R3, c[0x0][0x3c8], PT ;  /* 0x0000f20003007a0c */ /* 0x000fc40003fa6270 */
[C---:B------:R-:W-:Y:S02]  /*160e0*/  @!P4 LEA R8, P0, R12.reuse, R0, 0x2 ;  /* 0x000000000c08c211 */ /* 0x040fe400078010ff */
[----:B------:R-:W-:Y:S02]  /*160f0*/  IADD3 R2, R115, 0x30, RZ ;  /* 0x0000003073027810 */ /* 0x000fe40007ffe0ff */
[----:B------:R-:W-:Y:S02]  /*16100*/  @!P4 LEA.HI.X R9, R12, R4, R6, 0x2, P0 ;  /* 0x000000040c09c211 */ /* 0x000fe400000f1406 */
[----:B------:R-:W-:Y:S02]  /*16110*/  ISETP.GE.AND P2, PT, R2, c[0x0][0x3c8], PT ;  /* 0x0000f20002007a0c */ /* 0x000fe40003f46270 */
[----:B------:R-:W-:Y:S02]  /*16120*/  SHF.R.S32.HI R7, RZ, 0x1f, R5 ;  /* 0x0000001fff077819 */ /* 0x000fe40000011405 */
[----:B------:R-:W-:-:S02]  /*16130*/  @!P6 LEA R16, P0, R5, R0, 0x2 ;  /* 0x000000000510e211 */ /* 0x000fc400078010ff */
[----:B------:R-:W-:Y:S01]  /*16140*/  IADD3 R6, R115, 0x38, RZ ;  /* 0x0000003873067810 */ /* 0x000fe20007ffe0ff */
[----:B------:R1:W-:Y:S01]  /*16150*/  @!P4 ST.E.64 [R8.64], R28 ;  /* 0x0000001c0800c985 */ /* 0x0003e2000c101b06 */
[----:B------:R-:W-:Y:S02]  /*16160*/  @!P6 LEA.HI.X R17, R5, R4, R7, 0x2, P0 ;  /* 0x000000040511e211 */ /* 0x000fe400000f1407 */
[----:B------:R-:W-:Y:S01]  /*16170*/  ISETP.GE.AND P4, PT, R6, c[0x0][0x3c8], PT ;  /* 0x0000f20006007a0c */ /* 0x000fe20003f86270 */
[----:B------:R1:W-:Y:S01]  /*16180*/  @!P3 ST.E.64 [R10.64], R26 ;  /* 0x0000001a0a00b985 */ /* 0x0003e2000c101b06 */
[----:B------:R-:W-:Y:S02]  /*16190*/  IADD3 R5, R115, 0x40, RZ ;  /* 0x0000004073057810 */ /* 0x000fe40007ffe0ff */
[----:B------:R-:W-:Y:S02]  /*161a0*/  SHF.R.S32.HI R7, RZ, 0x1f, R2 ;  /* 0x0000001fff077819 */ /* 0x000fe40000011402 */
[----:B------:R-:W-:-:S04]  /*161b0*/  @!P2 LEA R14, P0, R2, R0, 0x2 ;  /* 0x00000000020ea211 */ /* 0x000fc800078010ff */
[----:B------:R-:W-:-:S03]  /*161c0*/  @!P2 LEA.HI.X R15, R2, R4, R7, 0x2, P0 ;  /* 0x00000004020fa211 */ /* 0x000fc600000f1407 */
[-C--:B------:R-:W-:Y:S02]  /*161d0*/  @!P4 LEA R12, P0, R6, R0.reuse, 0x2 ;  /* 0x00000000060cc211 */ /* 0x080fe400078010ff */
[----:B-1----:R-:W-:Y:S02]  /*161e0*/  SHF.R.S32.HI R8, RZ, 0x1f, R3 ;  /* 0x0000001fff087819 */ /* 0x002fe40000011403 */
[----:B------:R-:W-:-:S04]  /*161f0*/  @!P5 LEA R10, P1, R3, R0, 0x2 ;  /* 0x00000000030ad211 */ /* 0x000fc800078210ff */
[-C--:B------:R-:W-:Y:S02]  /*16200*/  @!P5 LEA.HI.X R11, R3, R4.reuse, R8, 0x2, P1 ;  /* 0x00000004030bd211 */ /* 0x080fe400008f1408 */
[----:B------:R-:W-:Y:S02]  /*16210*/  ISETP.GE.AND P1, PT, R5, c[0x0][0x3c8], PT ;  /* 0x0000f20005007a0c */ /* 0x000fe40003f26270 */
[----:B------:R-:W-:Y:S02]  /*16220*/  SHF.R.S32.HI R3, RZ, 0x1f, R6 ;  /* 0x0000001fff037819 */ /* 0x000fe40000011406 */
[----:B------:R-:W-:Y:S02]  /*16230*/  IADD3 R2, R115, 0x48, RZ ;  /* 0x0000004873027810 */ /* 0x000fe40007ffe0ff */
[----:B------:R-:W-:Y:S02]  /*16240*/  @!P4 LEA.HI.X R13, R6, R4, R3, 0x2, P0 ;  /* 0x00000004060dc211 */ /* 0x000fe400000f1403 */
[----:B------:R-:W-:Y:S01]  /*16250*/  SHF.R.S32.HI R3, RZ, 0x1f, R5 ;  /* 0x0000001fff037819 */ /* 0x000fe20000011405 */
[----:B------:R-:W-:Y:S04]  /*16260*/  @!P6 ST.E.64 [R16.64], R30 ;  /* 0x0000001e1000e985 */ /* 0x000fe8000c101b06 */
[----:B------:R-:W-:-:S02]  /*16270*/  @!P1 LEA R8, P0, R5, R0, 0x2 ;  /* 0x0000000005089211 */ /* 0x000fc400078010ff */
[----:B------:R-:W-:Y:S02]  /*16280*/  ISETP.GE.AND P6, PT, R2, c[0x0][0x3c8], PT ;  /* 0x0000f20002007a0c */ /* 0x000fe40003fc6270 */
[----:B------:R-:W-:Y:S02]  /*16290*/  @!P1 LEA.HI.X R9, R5, R4, R3, 0x2, P0 ;  /* 0x0000000405099211 */ /* 0x000fe400000f1403 */
[C---:B------:R-:W-:Y:S02]  /*162a0*/  IADD3 R5, R115.reuse, 0x50, RZ ;  /* 0x0000005073057810 */ /* 0x040fe40007ffe0ff */
[----:B------:R-:W-:Y:S02]  /*162b0*/  IADD3 R3, R115, 0x58, RZ ;  /* 0x0000005873037810 */ /* 0x000fe40007ffe0ff */
[----:B------:R-:W-:Y:S01]  /*162c0*/  ISETP.GE.AND P3, PT, R5, c[0x0][0x3c8], PT ;  /* 0x0000f20005007a0c */ /* 0x000fe20003f66270 */
[----:B------:R1:W-:Y:S04]  /*162d0*/  @!P5 ST.E.64 [R10.64], R34 ;  /* 0x000000220a00d985 */ /* 0x0003e8000c101b06 */
[----:B------:R-:W-:Y:S01]  /*162e0*/  @!P2 ST.E.64 [R14.64], R32 ;  /* 0x000000200e00a985 */ /* 0x000fe2000c101b06 */
[----:B------:R-:W-:-:S02]  /*162f0*/  ISETP.GE.AND P2, PT, R3, c[0x0][0x3c8], PT ;  /* 0x0000f20003007a0c */ /* 0x000fc40003f46270 */
[----:B------:R-:W-:Y:S02]  /*16300*/  SHF.R.S32.HI R6, RZ, 0x1f, R2 ;  /* 0x0000001fff067819 */ /* 0x000fe40000011402 */
[----:B------:R-:W-:Y:S01]  /*16310*/  IADD3 R7, R115, 0x60, RZ ;  /* 0x0000006073077810 */ /* 0x000fe20007ffe0ff */
[----:B------:R-:W-:Y:S03]  /*16320*/  @!P4 ST.E.64 [R12.64], R132 ;  /* 0x000000840c00c985 */ /* 0x000fe6000c101b06 */
[----:B------:R-:W-:Y:S01]  /*16330*/  ISETP.GE.AND P4, PT, R7, c[0x0][0x3c8], PT ;  /* 0x0000f20007007a0c */ /* 0x000fe20003f86270 */
[----:B------:R1:W-:Y:S02]  /*16340*/  @!P1 ST.E.64 [R8.64], R36 ;  /* 0x0000002408009985 */ /* 0x0003e4000c101b06 */
[----:B-1----:R-:W-:-:S04]  /*16350*/  @!P6 LEA R10, P0, R2, R0, 0x2 ;  /* 0x00000000020ae211 */ /* 0x002fc800078010ff */
[----:B------:R-:W-:Y:S02]  /*16360*/  @!P6 LEA.HI.X R11, R2, R4, R6, 0x2, P0 ;  /* 0x00000004020be211 */ /* 0x000fe400000f1406 */
[----:B------:R-:W-:Y:S02]  /*16370*/  IADD3 R2, R115, 0x68, RZ ;  /* 0x0000006873027810 */ /* 0x000fe40007ffe0ff */
[----:B------:R-:W-:Y:S02]  /*16380*/  SHF.R.S32.HI R6, RZ, 0x1f, R3 ;  /* 0x0000001fff067819 */ /* 0x000fe40000011403 */
[----:B------:R-:W-:Y:S02]  /*16390*/  SHF.R.S32.HI R9, RZ, 0x1f, R5 ;  /* 0x0000001fff097819 */ /* 0x000fe40000011405 */
[-C--:B------:R-:W-:Y:S02]  /*163a0*/  @!P3 LEA R8, P1, R5, R0.reuse, 0x2 ;  /* 0x000000000508b211 */ /* 0x080fe400078210ff */
[----:B------:R-:W-:-:S02]  /*163b0*/  @!P2 LEA R14, P0, R3, R0, 0x2 ;  /* 0x00000000030ea211 */ /* 0x000fc400078010ff */
[-C--:B------:R-:W-:Y:S02]  /*163c0*/  @!P3 LEA.HI.X R9, R5, R4.reuse, R9, 0x2, P1 ;  /* 0x000000040509b211 */ /* 0x080fe400008f1409 */
[----:B------:R-:W-:Y:S02]  /*163d0*/  ISETP.GE.AND P1, PT, R2, c[0x0][0x3c8], PT ;  /* 0x0000f20002007a0c */ /* 0x000fe40003f26270 */
[----:B------:R-:W-:Y:S02]  /*163e0*/  @!P2 LEA.HI.X R15, R3, R4, R6, 0x2, P0 ;  /* 0x00000004030fa211 */ /* 0x000fe400000f1406 */
[----:B------:R-:W-:Y:S02]  /*163f0*/  IADD3 R6, R115, 0x70, RZ ;  /* 0x0000007073067810 */ /* 0x000fe40007ffe0ff */
[----:B------:R-:W-:Y:S02]  /*16400*/  SHF.R.S32.HI R3, RZ, 0x1f, R7 ;  /* 0x0000001fff037819 */ /* 0x000fe40000011407 */
[----:B------:R-:W-:-:S02]  /*16410*/  @!P4 LEA R12, P0, R7, R0, 0x2 ;  /* 0x00000000070cc211 */ /* 0x000fc400078010ff */
[----:B------:R-:W-:Y:S02]  /*16420*/  ISETP.GE.AND P5, PT, R6, c[0x0][0x3c8], PT ;  /* 0x0000f20006007a0c */ /* 0x000fe40003fa6270 */
[----:B------:R-:W-:Y:S01]  /*16430*/  IADD3 R5, R115, 0x78, RZ ;  /* 0x0000007873057810 */ /* 0x000fe20007ffe0ff */
[----:B------:R1:W-:Y:S01]  /*16440*/  @!P6 ST.E.64 [R10.64], R40 ;  /* 0x000000280a00e985 */ /* 0x0003e2000c101b06 */
[----:B------:R-:W-:Y:S02]  /*16450*/  @!P4 LEA.HI.X R13, R7, R4, R3, 0x2, P0 ;  /* 0x00000004070dc211 */ /* 0x000fe400000f1403 */
[----:B------:R-:W-:Y:S01]  /*16460*/  SHF.R.S32.HI R3, RZ, 0x1f, R2 ;  /* 0x0000001fff037819 */ /* 0x000fe20000011402 */
[----:B------:R1:W-:Y:S01]  /*16470*/  @!P3 ST.E.64 [R8.64], R134 ;  /* 0x000000860800b985 */ /* 0x0003e2000c101b06 */
[----:B------:R-:W-:-:S03]  /*16480*/  ISETP.GE.AND P3, PT, R5, c[0x0][0x3c8], PT ;  /* 0x0000f20005007a0c */ /* 0x000fc60003f66270 */
[----:B------:R1:W-:Y:S04]  /*16490*/  @!P2 ST.E.64 [R14.64], R44 ;  /* 0x0000002c0e00a985 */ /* 0x0003e8000c101b06 */
[----:B------:R-:W-:Y:S01]  /*164a0*/  @!P4 ST.E.64 [R12.64], R52 ;  /* 0x000000340c00c985 */ /* 0x000fe2000c101b06 */
[----:B-1----:R-:W-:-:S04]  /*164b0*/  @!P1 LEA R10, P0, R2, R0, 0x2 ;  /* 0x00000000020a9211 */ /* 0x002fc800078010ff */
[----:B------:R-:W-:Y:S02]  /*164c0*/  @!P1 LEA.HI.X R11, R2, R4, R3, 0x2, P0 ;  /* 0x00000004020b9211 */ /* 0x000fe400000f1403 */
[----:B------:R-:W-:Y:S02]  /*164d0*/  IADD3 R3, R115, 0x80, RZ ;  /* 0x0000008073037810 */ /* 0x000fe40007ffe0ff */
[----:B------:R-:W-:Y:S02]  /*164e0*/  SHF.R.S32.HI R2, RZ, 0x1f, R6 ;  /* 0x0000001fff027819 */ /* 0x000fe40000011406 */
[C---:B------:R-:W-:Y:S02]  /*164f0*/  @!P5 LEA R16, P0, R6.reuse, R0, 0x2 ;  /* 0x000000000610d211 */ /* 0x040fe400078010ff */
[----:B------:R-:W-:Y:S02]  /*16500*/  ISETP.GE.AND P2, PT, R3, c[0x0][0x3c8], PT ;  /* 0x0000f20003007a0c */ /* 0x000fe40003f46270 */
[----:B------:R-:W-:Y:S01]  /*16510*/  IADD3 R8, R115, 0x88, RZ ;  /* 0x0000008873087810 */ /* 0x000fe20007ffe0ff */
[----:B------:R1:W-:Y:S01]  /*16520*/  @!P1 ST.E.64 [R10.64], R48 ;  /* 0x000000300a009985 */ /* 0x0003e2000c101b06 */
[----:B------:R-:W-:-:S02]  /*16530*/  @!P5 LEA.HI.X R17, R6, R4, R2, 0x2, P0 ;  /* 0x000000040611d211 */ /* 0x000fc400000f1402 */
[----:B------:R-:W-:Y:S02]  /*16540*/  ISETP.GE.AND P6, PT, R8, c[0x0][0x3c8], PT ;  /* 0x0000f20008007a0c */ /* 0x000fe40003fc6270 */
[----:B------:R-:W-:Y:S02]  /*16550*/  SHF.R.S32.HI R6, RZ, 0x1f, R5 ;  /* 0x0000001fff067819 */ /* 0x000fe40000011405 */
[----:B------:R-:W-:Y:S02]  /*16560*/  IADD3 R2, R115, 0x90, RZ ;  /* 0x0000009073027810 */ /* 0x000fe40007ffe0ff */
[----:B------:R-:W-:Y:S02]  /*16570*/  SHF.R.S32.HI R7, RZ, 0x1f, R3 ;  /* 0x0000001fff077819 */ /* 0x000fe40000011403 */
[----:B------:R-:W-:-:S04]  /*16580*/  @!P2 LEA R14, P0, R3, R0, 0x2 ;  /* 0x00000000030ea211 */ /* 0x000fc800078010ff */
[----:B------:R-:W-:Y:S02]  /*16590*/  @!P2 LEA.HI.X R15, R3, R4, R7, 0x2, P0 ;  /* 0x00000004030fa211 */ /* 0x000fe400000f1407 */
[----:B-1----:R-:W-:-:S04]  /*165a0*/  @!P3 LEA R10, P1, R5, R0, 0x2 ;  /* 0x00000000050ab211 */ /* 0x002fc800078210ff */
[----:B------:R-:W-:Y:S02]  /*165b0*/  @!P3 LEA.HI.X R11, R5, R4, R6, 0x2, P1 ;  /* 0x00000004050bb211 */ /* 0x000fe400008f1406 */
[----:B------:R-:W-:Y:S02]  /*165c0*/  ISETP.GE.AND P1, PT, R2, c[0x0][0x3c8], PT ;  /* 0x0000f20002007a0c */ /* 0x000fe40003f26270 */
[----:B------:R-:W-:Y:S02]  /*165d0*/  SHF.R.S32.HI R3, RZ, 0x1f, R8 ;  /* 0x0000001fff037819 */ /* 0x000fe40000011408 */
[C---:B------:R-:W-:Y:S02]  /*165e0*/  @!P6 LEA R12, P0, R8.reuse, R0, 0x2 ;  /* 0x00000000080ce211 */ /* 0x040fe400078010ff */
[----:B------:R-:W-:Y:S01]  /*165f0*/  IADD3 R7, R115, 0x98, RZ ;  /* 0x0000009873077810 */ /* 0x000fe20007ffe0ff */
[----:B------:R-:W-:Y:S01]  /*16600*/  @!P5 ST.E.64 [R16.64], R56 ;  /* 0x000000381000d985 */ /* 0x000fe2000c101b06 */
[----:B------:R-:W-:-:S02]  /*16610*/  @!P6 LEA.HI.X R13, R8, R4, R3, 0x2, P0 ;  /* 0x00000004080de211 */ /* 0x000fc400000f1403 */
[----:B------:R-:W-:Y:S02]  /*16620*/  ISETP.GE.AND P5, PT, R7, c[0x0][0x3c8], PT ;  /* 0x0000f20007007a0c */ /* 0x000fe40003fa6270 */
[----:B------:R-:W-:Y:S02]  /*16630*/  SHF.R.S32.HI R3, RZ, 0x1f, R2 ;  /* 0x0000001fff037819 */ /* 0x000fe40000011402 */
[C---:B------:R-:W-:Y:S02]  /*16640*/  @!P1 LEA R8, P0, R2.reuse, R0, 0x2 ;  /* 0x0000000002089211 */ /* 0x040fe400078010ff */
[C---:B------:R-:W-:Y:S02]  /*16650*/  IADD3 R6, R115.reuse, 0xa0, RZ ;  /* 0x000000a073067810 */ /* 0x040fe40007ffe0ff */
[----:B------:R-:W-:Y:S01]  /*16660*/  IADD3 R5, R115, 0xa8, RZ ;  /* 0x000000a873057810 */ /* 0x000fe20007ffe0ff */
[----:B------:R1:W-:Y:S01]  /*16670*/  @!P3 ST.E.64 [R10.64], R64 ;  /* 0x000000400a00b985 */ /* 0x0003e2000c101b06 */
[----:B------:R-:W-:-:S02]  /*16680*/  @!P1 LEA.HI.X R9, R2, R4, R3, 0x2, P0 ;  /* 0x0000000402099211 */ /* 0x000fc400000f1403 */
[----:B------:R-:W-:Y:S02]  /*16690*/  ISETP.GE.AND P3, PT, R6, c[0x0][0x3c8], PT ;  /* 0x0000f20006007a0c */ /* 0x000fe40003f66270 */
[----:B------:R-:W-:Y:S02]  /*166a0*/  ISETP.GE.AND P4, PT, R5, c[0x0][0x3c8], PT ;  /* 0x0000f20005007a0c */ /* 0x000fe40003f86270 */
[----:B------:R-:W-:Y:S01]  /*166b0*/  IADD3 R3, R115, 0xb0, RZ ;  /* 0x000000b073037810 */ /* 0x000fe20007ffe0ff */
[----:B------:R2:W-:Y:S04]  /*166c0*/  @!P2 ST.E.64 [R14.64], R60 ;  /* 0x0000003c0e00a985 */ /* 0x0005e8000c101b06 */
[----:B------:R-:W-:Y:S01]  /*166d0*/  @!P6 ST.E.64 [R12.64], R72 ;  /* 0x000000480c00e985 */ /* 0x000fe2000c101b06 */
[----:B------:R-:W-:-:S02]  /*166e0*/  ISETP.GE.AND P6, PT, R3, c[0x0][0x3c8], PT ;  /* 0x0000f20003007a0c */ /* 0x000fc40003fc6270 */
[----:B------:R-:W-:Y:S01]  /*166f0*/  SHF.R.S32.HI R2, RZ, 0x1f, R7 ;  /* 0x0000001fff027819 */ /* 0x000fe20000011407 */
[----:B------:R3:W-:Y:S01]  /*16700*/  @!P1 ST.E.64 [R8.64], R68 ;  /* 0x0000004408009985 */ /* 0x0007e2000c101b06 */
[-C--:B-1----:R-:W-:Y:S02]  /*16710*/  @!P3 LEA R10, P1, R6, R0.reuse, 0x2 ;  /* 0x00000000060ab211 */ /* 0x082fe400078210ff */
[----:B--2---:R-:W-:-:S04]  /*16720*/  @!P5 LEA R14, P0, R7, R0, 0x2 ;  /* 0x00000000070ed211 */ /* 0x004fc800078010ff */
[----:B------:R-:W-:Y:S02]  /*16730*/  @!P5 LEA.HI.X R15, R7, R4, R2, 0x2, P0 ;  /* 0x00000004070fd211 */ /* 0x000fe400000f1402 */
[----:B------:R-:W-:Y:S02]  /*16740*/  SHF.R.S32.HI R7, RZ, 0x1f, R5 ;  /* 0x0000001fff077819 */ /* 0x000fe40000011405 */
[----:B---3--:R-:W-:Y:S02]  /*16750*/  SHF.R.S32.HI R8, RZ, 0x1f, R6 ;  /* 0x0000001fff087819 */ /* 0x008fe40000011406 */
[----:B------:R-:W-:Y:S02]  /*16760*/  @!P4 LEA R12, P0, R5, R0, 0x2 ;  /* 0x00000000050cc211 */ /* 0x000fe400078010ff */
[----:B------:R-:W-:Y:S02]  /*16770*/  IADD3 R2, R115, 0xb8, RZ ;  /* 0x000000b873027810 */ /* 0x000fe40007ffe0ff */
[----:B------:R-:W-:-:S02]  /*16780*/  @!P3 LEA.HI.X R11, R6, R4, R8, 0x2, P1 ;  /* 0x00000004060bb211 */ /* 0x000fc400008f1408 */
[----:B------:R-:W-:Y:S02]  /*16790*/  @!P4 LEA.HI.X R13, R5, R4, R7, 0x2, P0 ;  /* 0x00000004050dc211 */ /* 0x000fe400000f1407 */
[----:B------:R-:W-:Y:S02]  /*167a0*/  ISETP.GE.AND P1, PT, R2, c[0x0][0x3c8], PT ;  /* 0x0000f20002007a0c */ /* 0x000fe40003f26270 */
[----:B------:R-:W-:Y:S02]  /*167b0*/  SHF.R.S32.HI R5, RZ, 0x1f, R3 ;  /* 0x0000001fff057819 */ /* 0x000fe40000011403 */
[----:B------:R-:W-:-:S04]  /*167c0*/  @!P6 LEA R8, P0, R3, R0, 0x2 ;  /* 0x000000000308e211 */ /* 0x000fc800078010ff */
[----:B------:R-:W-:Y:S02]  /*167d0*/  @!P6 LEA.HI.X R9, R3, R4, R5, 0x2, P0 ;  /* 0x000000040309e211 */ /* 0x000fe400000f1405 */
[----:B------:R-:W-:Y:S01]  /*167e0*/  IADD3 R3, R115, 0xc0, RZ ;  /* 0x000000c073037810 */ /* 0x000fe20007ffe0ff */
[----:B------:R1:W-:Y:S03]  /*167f0*/  @!P5 ST.E.64 [R14.64], R76 ;  /* 0x0000004c0e00d985 */ /* 0x0003e6000c101b06 */
[----:B------:R-:W-:Y:S02]  /*16800*/  ISETP.GE.AND P2, PT, R3, c[0x0][0x3c8], PT ;  /* 0x0000f20003007a0c */ /* 0x000fe40003f46270 */
[----:B------:R-:W-:Y:S02]  /*16810*/  SHF.R.S32.HI R5, RZ, 0x1f, R2 ;  /* 0x0000001fff057819 */ /* 0x000fe40000011402 */
[----:B------:R-:W-:Y:S01]  /*16820*/  IADD3 R6, R115, 0xc8, RZ ;  /* 0x000000c873067810 */ /* 0x000fe20007ffe0ff */
[----:B------:R-:W-:Y:S01]  /*16830*/  @!P3 ST.E.64 [R10.64], R136 ;  /* 0x000000880a00b985 */ /* 0x000fe2000c101b06 */
[----:B------:R-:W-:-:S03]  /*16840*/  SHF.R.S32.HI R7, RZ, 0x1f, R3 ;  /* 0x0000001fff077819 */ /* 0x000fc60000011403 */
[----:B------:R2:W-:Y:S04]  /*16850*/  @!P4 ST.E.64 [R12.64], R80 ;  /* 0x000000500c00c985 */ /* 0x0005e8000c101b06 */
[----:B------:R3:W-:Y:S01]  /*16860*/  @!P6 ST.E.64 [R8.64], R88 ;  /* 0x000000580800e985 */ /* 0x0007e2000c101b06 */
[----:B-1----:R-:W-:-:S04]  /*16870*/  @!P1 LEA R14, P0, R2, R0, 0x2 ;  /* 0x00000000020e9211 */ /* 0x002fc800078010ff */
[----:B------:R-:W-:Y:S02]  /*16880*/  @!P1 LEA.HI.X R15, R2, R4, R5, 0x2, P0 ;  /* 0x00000004020f9211 */ /* 0x000fe400000f1405 */
[----:B------:R-:W-:Y:S02]  /*16890*/  IADD3 R5, R115, 0xd0, RZ ;  /* 0x000000d073057810 */ /* 0x000fe40007ffe0ff */
[----:B------:R-:W-:Y:S02]  /*168a0*/  ISETP.GE.AND P1, PT, R6, c[0x0][0x3c8], PT ;  /* 0x0000f20006007a0c */ /* 0x000fe40003f26270 */
[----:B------:R-:W-:Y:S02]  /*168b0*/  ISETP.GE.AND P5, PT, R5, c[0x0][0x3c8], PT ;  /* 0x0000f20005007a0c */ /* 0x000fe40003fa6270 */
[----:B--2---:R-:W-:Y:S02]  /*168c0*/  @!P2 LEA R12, P0, R3, R0, 0x2 ;  /* 0x00000000030ca211 */ /* 0x004fe400078010ff */
[----:B------:R-:W-:-:S02]  /*168d0*/  ISETP.GE.AND P6, PT, R2, c[0x0][0x3c8], PT ;  /* 0x0000f20002007a0c */ /* 0x000fc40003fc6270 */
[----:B------:R-:W-:Y:S02]  /*168e0*/  @!P2 LEA.HI.X R13, R3, R4, R7, 0x2, P0 ;  /* 0x00000004030da211 */ /* 0x000fe400000f1407 */
[----:B------:R-:W-:-:S04]  /*168f0*/  IADD3 R3, R115, 0xd8, RZ ;  /* 0x000000d873037810 */ /* 0x000fc80007ffe0ff */
[----:B------:R-:W-:Y:S02]  /*16900*/  ISETP.GE.AND P4, PT, R3, c[0x0][0x3c8], PT ;  /* 0x0000f20003007a0c */ /* 0x000fe40003f86270 */
[----:B---3--:R-:W-:Y:S02]  /*16910*/  SHF.R.S32.HI R9, RZ, 0x1f, R6 ;  /* 0x0000001fff097819 */ /* 0x008fe40000011406 */
[CC--:B------:R-:W-:Y:S02]  /*16920*/  @!P1 LEA R8, P0, R6.reuse, R0.reuse, 0x2 ;  /* 0x0000000006089211 */ /* 0x0c0fe400078010ff */
[----:B------:R-:W-:Y:S02]  /*16930*/  SHF.R.S32.HI R7, RZ, 0x1f, R5 ;  /* 0x0000001fff077819 */ /* 0x000fe40000011405 */
[----:B------:R-:W-:Y:S01]  /*16940*/  @!P5 LEA R10, P3, R5, R0, 0x2 ;  /* 0x00000000050ad211 */ /* 0x000fe200078610ff */
[----:B------:R-:W-:Y:S01]  /*16950*/  @!P6 ST.E.64 [R14.64], R144 ;  /* 0x000000900e00e985 */ /* 0x000fe2000c101b06 */
[----:B------:R-:W-:-:S02]  /*16960*/  @!P1 LEA.HI.X R9, R6, R4, R9, 0x2, P0 ;  /* 0x0000000406099211 */ /* 0x000fc400000f1409 */
[----:B------:R-:W-:Y:S01]  /*16970*/  @!P5 LEA.HI.X R11, R5, R4, R7, 0x2, P3 ;  /* 0x00000004050bd211 */ /* 0x000fe200018f1407 */
[----:B------:R-:W-:Y:S01]  /*16980*/  @!P2 ST.E.64 [R12.64], R140 ;  /* 0x0000008c0c00a985 */ /* 0x000fe2000c101b06 */
[----:B------:R-:W-:Y:S02]  /*16990*/  ISETP.GE.AND P3, PT, R111, c[0x0][0x3c8], PT ;  /* 0x0000f2006f007a0c */ /* 0x000fe40003f66270 */
[----:B------:R-:W-:Y:S01]  /*169a0*/  ISETP.GE.AND P2, PT, R24, c[0x0][0x3c8], PT ;  /* 0x0000f20018007a0c */ /* 0x000fe20003f46270 */
[----:B------:R1:W-:Y:S01]  /*169b0*/  @!P1 ST.E.64 [R8.64], R92 ;  /* 0x0000005c08009985 */ /* 0x0003e2000c101b06 */
[----:B------:R-:W-:Y:S02]  /*169c0*/  SHF.R.S32.HI R5, RZ, 0x1f, R3 ;  /* 0x0000001fff057819 */ /* 0x000fe40000011403 */
[----:B------:R-:W-:Y:S02]  /*169d0*/  @!P4 LEA R2, P6, R3, R0, 0x2 ;  /* 0x000000000302c211 */ /* 0x000fe400078c10ff */
[----:B------:R-:W-:-:S02]  /*169e0*/  ISETP.GE.AND P1, PT, R22, c[0x0][0x3c8], PT ;  /* 0x0000f20016007a0c */ /* 0x000fc40003f26270 */
[----:B------:R-:W-:Y:S02]  /*169f0*/  ISETP.GE.AND P0, PT, R20, c[0x0][0x3c8], PT ;  /* 0x0000f20014007a0c */ /* 0x000fe40003f06270 */
[----:B------:R-:W-:Y:S01]  /*16a00*/  @!P4 LEA.HI.X R3, R3, R4, R5, 0x2, P6 ;  /* 0x000000040303c211 */ /* 0x000fe200030f1405 */
[----:B------:R2:W-:Y:S04]  /*16a10*/  @!P5 ST.E.64 [R10.64], R96 ;  /* 0x000000600a00d985 */ /* 0x0005e8000c101b06 */
[----:B------:R3:W-:Y:S01]  /*16a20*/  @!P4 ST.E.64 [R2.64], R100 ;  /* 0x000000640200c985 */ /* 0x0007e2000c101b06 */
[----:B-1----:R-:W-:-:S04]  /*16a30*/  @!P2 LEA R8, P4, R24, R0, 0x2 ;  /* 0x000000001808a211 */ /* 0x002fc800078810ff */
[----:B----4-:R-:W-:Y:S02]  /*16a40*/  @!P2 LEA.HI.X R9, R24, R4, R25, 0x2, P4 ;  /* 0x000000041809a211 */ /* 0x010fe400020f1419 */
[----:B--2---:R-:W-:-:S04]  /*16a50*/  @!P3 LEA R10, P5, R111, R0, 0x2 ;  /* 0x000000006f0ab211 */ /* 0x004fc800078a10ff */
[----:B------:R-:W-:Y:S02]  /*16a60*/  @!P3 LEA.HI.X R11, R111, R4, R114, 0x2, P5 ;  /* 0x000000046f0bb211 */ /* 0x000fe400028f1472 */
[-C--:B------:R-:W-:Y:S02]  /*16a70*/  @!P1 LEA R6, P5, R22, R0.reuse, 0x2 ;  /* 0x0000000016069211 */ /* 0x080fe400078a10ff */
[----:B---3--:R-:W-:Y:S02]  /*16a80*/  @!P0 LEA R2, P4, R20, R0, 0x2 ;  /* 0x0000000014028211 */ /* 0x008fe400078810ff */
[-C--:B-----5:R-:W-:Y:S02]  /*16a90*/  @!P1 LEA.HI.X R7, R22, R4.reuse, R23, 0x2, P5 ;  /* 0x0000000416079211 */ /* 0x0a0fe400028f1417 */
[----:B------:R-:W-:Y:S01]  /*16aa0*/  @!P0 LEA.HI.X R3, R20, R4, R21, 0x2, P4 ;  /* 0x0000000414038211 */ /* 0x000fe200020f1415 */
[----:B------:R1:W-:Y:S04]  /*16ab0*/  @!P3 ST.E.64 [R10.64], R116 ;  /* 0x000000740a00b985 */ /* 0x0003e8000c101b06 */
[----:B------:R1:W-:Y:S04]  /*16ac0*/  @!P2 ST.E.64 [R8.64], R108 ;  /* 0x0000006c0800a985 */ /* 0x0003e8000c101b06 */
[----:B------:R1:W-:Y:S04]  /*16ad0*/  @!P1 ST.E.64 [R6.64], R104 ;  /* 0x0000006806009985 */ /* 0x0003e8000c101b06 */
[----:B------:R1:W-:Y:S02]  /*16ae0*/  @!P0 ST.E.64 [R2.64], R84 ;  /* 0x0000005402008985 */ /* 0x0003e4000c101b06 */
.L_x_1738:
[----:B------:R-:W-:Y:S05]  /*16af0*/  BSYNC B0 ;  /* 0x0000000000007941 */ /* 0x000fea0003800000 */
.L_x_1737:
[----:B------:R-:W-:Y:S05]  /*16b00*/  BRA.DIV ~URZ, `(.L_x_1739) ;  /* 0x000039827f007947 */ /* 0x000fea000b800000 */
[----:B--2---:R2:W1:Y:S04]  /*16b10*/  SHFL.IDX PT, R4, R18, 0x1, 0x1c1f ;  /* 0x003c1f0012047f89 */ /* 0x00446800000e0000 */
[----:B----4-:R2:W4:Y:S02]  /*16b20*/  SHFL.IDX PT, R0, R19, 0x1, 0x1c1f ;  /* 0x003c1f0013007f89 */ /* 0x01052400000e0000 */
.L_x_1797:
[----:B-1----:R-:W5:Y:S02]  /*16b30*/  LDL R2, [R1+0x1c] ;  /* 0x00001c0001027983 */ /* 0x002f640000100800 */
[----:B-----5:R-:W-:-:S13]  /*16b40*/  LOP3.LUT P0, RZ, R2, 0x2, RZ, 0xc0, !PT ;  /* 0x0000000202ff7812 */ /* 0x020fda000780c0ff */
[----:B------:R-:W-:Y:S05]  /*16b50*/  @P0 BRA `(.L_x_1734) ;  /* 0x00001bf000000947 */ /* 0x000fea0003800000 */
[----:B------:R-:W5:Y:S04]  /*16b60*/  LDL R27, [R1+0x4] ;  /* 0x00000400011b7983 */ /* 0x000f680000100800 */
[----:B--2---:R-:W2:Y:S04]  /*16b70*/  LDL R13, [R1+0x8c] ;  /* 0x00008c00010d7983 */ /* 0x004ea80000100800 */
[----:B---3--:R-:W3:Y:S04]  /*16b80*/  LDL R8, [R1+0xa8] ;  /* 0x0000a80001087983 */ /* 0x008ee80000100800 */
[----:B----4-:R-:W4:Y:S04]  /*16b90*/  LDL R12, [R1+0x78] ;  /* 0x00007800010c7983 */ /* 0x010f280000100800 */
[----:B------:R-:W3:Y:S04]  /*16ba0*/  LDL R14, [R1+0xa4] ;  /* 0x0000a400010e7983 */ /* 0x000ee80000100800 */
[----:B------:R-:W3:Y:S04]  /*16bb0*/  LDL R25, [R1+0x88] ;  /* 0x0000880001197983 */ /* 0x000ee80000100800 */
[----:B------:R-:W3:Y:S04]  /*16bc0*/  LDL R23, [R1+0x84] ;  /* 0x0000840001177983 */ /* 0x000ee80000100800 */
[----:B------:R-:W3:Y:S04]  /*16bd0*/  LDL R21, [R1+0x80] ;  /* 0x0000800001157983 */ /* 0x000ee80000100800 */
[----:B------:R-:W3:Y:S04]  /*16be0*/  LDL R26, [R1+0xa0] ;  /* 0x0000a000011a7983 */ /* 0x000ee80000100800 */
[----:B------:R-:W3:Y:S04]  /*16bf0*/  LDL R24, [R1+0x9c] ;  /* 0x00009c0001187983 */ /* 0x000ee80000100800 */
[----:B------:R-:W3:Y:S04]  /*16c00*/  LDL R22, [R1+0x98] ;  /* 0x0000980001167983 */ /* 0x000ee80000100800 */
[----:B------:R-:W3:Y:S01]  /*16c10*/  LDL R20, [R1+0x7c] ;  /* 0x00007c0001147983 */ /* 0x000ee20000100800 */
[----:B-----5:R-:W-:-:S02]  /*16c20*/  ISETP.GE.AND P0, PT, R27, c[0x0][0x3c8], PT ;  /* 0x0000f2001b007a0c */ /* 0x020fc40003f06270 */
[----:B------:R-:W-:-:S04]  /*16c30*/  IADD3 R2, R27, 0x18, RZ ;  /* 0x000000181b027810 */ /* 0x000fc80007ffe0ff */
[----:B------:R-:W-:Y:S02]  /*16c40*/  ISETP.GE.AND P5, PT, R2, c[0x0][0x3c8], PT ;  /* 0x0000f20002007a0c */ /* 0x000fe40003fa6270 */
[----:B--2---:R-:W-:-:S05]  /*16c50*/  ISETP.GE.AND P2, PT, R13, c[0x0][0x3c8], PT ;  /* 0x0000f2000d007a0c */ /* 0x004fca0003f46270 */
[C---:B------:R-:W-:Y:S02]  /*16c60*/  @!P0 LEA R6, P1, R27.reuse, R0, 0x2 ;  /* 0x000000001b068211 */ /* 0x040fe400078210ff */
[----:B----4-:R-:W-:Y:S02]  /*16c70*/  ISETP.GE.AND P4, PT, R12, c[0x0][0x3c8], PT ;  /* 0x0000f2000c007a0c */ /* 0x010fe40003f86270 */
[C---:B---3--:R-:W-:Y:S02]  /*16c80*/  @!P0 LEA.HI.X R7, R27.reuse, R4, R8, 0x2, P1 ;  /* 0x000000041b078211 */ /* 0x048fe400008f1408 */
[----:B------:R-:W-:Y:S02]  /*16c90*/  IADD3 R5, R27, 0x20, RZ ;  /* 0x000000201b057810 */ /* 0x000fe40007ffe0ff */
[----:B------:R-:W-:Y:S01]  /*16ca0*/  SHF.R.S32.HI R3, RZ, 0x1f, R2 ;  /* 0x0000001fff037819 */ /* 0x000fe20000011402 */
[----:B------:R1:W-:Y:S01]  /*16cb0*/  @!P0 ST.E.64 [R6.64], R112 ;  /* 0x0000007006008985 */ /* 0x0003e2000c101b06 */
[----:B------:R-:W-:-:S02]  /*16cc0*/  ISETP.GE.AND P3, PT, R5, c[0x0][0x3c8], PT ;  /* 0x0000f20005007a0c */ /* 0x000fc40003f66270 */
[----:B------:R-:W-:-:S04]  /*16cd0*/  @!P5 LEA R16, P1, R2, R0, 0x2 ;  /* 0x000000000210d211 */ /* 0x000fc800078210ff */
[----:B------:R-:W-:Y:S02]  /*16ce0*/  @!P5 LEA.HI.X R17, R2, R4, R3, 0x2, P1 ;  /* 0x000000040211d211 */ /* 0x000fe400008f1403 */
[----:B------:R-:W-:Y:S02]  /*16cf0*/  IADD3 R3, R27, 0x30, RZ ;  /* 0x000000301b037810 */ /* 0x000fe40007ffe0ff */
[-C--:B------:R-:W-:Y:S02]  /*16d00*/  @!P2 LEA R10, P1, R13, R0.reuse, 0x2 ;  /* 0x000000000d0aa211 */ /* 0x080fe400078210ff */
[----:B------:R-:W-:Y:S02]  /*16d10*/  @!P4 LEA R8, P0, R12, R0, 0x2 ;  /* 0x000000000c08c211 */ /* 0x000fe400078010ff */
[----:B------:R-:W-:Y:S02]  /*16d20*/  ISETP.GE.AND P5, PT, R3, c[0x0][0x3c8], PT ;  /* 0x0000f20003007a0c */ /* 0x000fe40003fa6270 */
[----:B------:R-:W-:-:S02]  /*16d30*/  @!P2 LEA.HI.X R11, R13, R4, R14, 0x2, P1 ;  /* 0x000000040d0ba211 */ /* 0x000fc400008f140e */
[----:B-1----:R-:W-:-:S04]  /*16d40*/  IADD3 R7, R27, 0x28, RZ ;  /* 0x000000281b077810 */ /* 0x002fc80007ffe0ff */
[----:B------:R-:W-:Y:S02]  /*16d50*/  ISETP.GE.AND P6, PT, R7, c[0x0][0x3c8], PT ;  /* 0x0000f20007007a0c */ /* 0x000fe40003fc6270 */
[----:B------:R-:W-:-:S04]  /*16d60*/  SHF.R.S32.HI R6, RZ, 0x1f, R12 ;  /* 0x0000001fff067819 */ /* 0x000fc8000001140c */
[----:B------:R-:W-:Y:S02]  /*16d70*/  @!P4 LEA.HI.X R9, R12, R4, R6, 0x2, P0 ;  /* 0x000000040c09c211 */ /* 0x000fe400000f1406 */
[----:B------:R-:W-:Y:S02]  /*16d80*/  SHF.R.S32.HI R12, RZ, 0x1f, R5 ;  /* 0x0000001fff0c7819 */ /* 0x000fe40000011405 */
[C---:B------:R-:W-:Y:S01]  /*16d90*/  @!P3 LEA R14, P0, R5.reuse, R0, 0x2 ;  /* 0x00000000050eb211 */ /* 0x040fe200078010ff */
[----:B------:R-:W-:Y:S01]  /*16da0*/  @!P2 ST.E.64 [R10.64], R124 ;  /* 0x0000007c0a00a985 */ /* 0x000fe2000c101b06 */
[----:B------:R-:W-:Y:S02]  /*16db0*/  ISETP.GE.AND P2, PT, R2, c[0x0][0x3c8], PT ;  /* 0x0000f20002007a0c */ /* 0x000fe40003f46270 */
[----:B------:R-:W-:Y:S01]  /*16dc0*/  @!P3 LEA.HI.X R15, R5, R4, R12, 0x2, P0 ;  /* 0x00000004050fb211 */ /* 0x000fe200000f140c */
[----:B------:R1:W-:Y:S01]  /*16dd0*/  @!P4 ST.E.64 [R8.64], R120 ;  /* 0x000000780800c985 */ /* 0x0003e2000c101b06 */
[----:B------:R-:W-:-:S02]  /*16de0*/  @!P6 LEA R12, P1, R7, R0, 0x2 ;  /* 0x00000000070ce211 */ /* 0x000fc400078210ff */
[----:B------:R-:W-:Y:S02]  /*16df0*/  IADD3 R6, R27, 0x38, RZ ;  /* 0x000000381b067810 */ /* 0x000fe40007ffe0ff */
[----:B------:R-:W-:Y:S02]  /*16e00*/  @!P5 LEA R18, P0, R3, R0, 0x2 ;  /* 0x000000000312d211 */ /* 0x000fe400078010ff */
[----:B------:R-:W-:Y:S02]  /*16e10*/  ISETP.GE.AND P3, PT, R6, c[0x0][0x3c8], PT ;  /* 0x0000f20006007a0c */ /* 0x000fe40003f66270 */
[----:B------:R-:W-:Y:S01]  /*16e20*/  IADD3 R2, R27, 0x48, RZ ;  /* 0x000000481b027810 */ /* 0x000fe20007ffe0ff */
[----:B------:R2:W-:Y:S01]  /*16e30*/  @!P2 ST.E.64 [R16.64], R128 ;  /* 0x000000801000a985 */ /* 0x0005e2000c101b06 */
[----:B------:R-:W-:Y:S02]  /*16e40*/  ISETP.GE.AND P2, PT, R5, c[0x0][0x3c8], PT ;  /* 0x0000f20005007a0c */ /* 0x000fe40003f46270 */
[----:B------:R-:W-:-:S02]  /*16e50*/  ISETP.GE.AND P4, PT, R2, c[0x0][0x3c8], PT ;  /* 0x0000f20002007a0c */ /* 0x000fc40003f86270 */
[----:B-1----:R-:W-:-:S04]  /*16e60*/  SHF.R.S32.HI R9, RZ, 0x1f, R7 ;  /* 0x0000001fff097819 */ /* 0x002fc80000011407 */
[----:B------:R-:W-:Y:S02]  /*16e70*/  @!P6 LEA.HI.X R13, R7, R4, R9, 0x2, P1 ;  /* 0x00000004070de211 */ /* 0x000fe400008f1409 */
[----:B------:R-:W-:Y:S02]  /*16e80*/  ISETP.GE.AND P1, PT, R3, c[0x0][0x3c8], PT ;  /* 0x0000f20003007a0c */ /* 0x000fe40003f26270 */
[----:B------:R-:W-:-:S04]  /*16e90*/  IADD3 R8, R27, 0x40, RZ ;  /* 0x000000401b087810 */ /* 0x000fc80007ffe0ff */
[----:B------:R-:W-:Y:S02]  /*16ea0*/  ISETP.GE.AND P5, PT, R8, c[0x0][0x3c8], PT ;  /* 0x0000f20008007a0c */ /* 0x000fe40003fa6270 */
[----:B------:R-:W-:-:S05]  /*16eb0*/  SHF.R.S32.HI R10, RZ, 0x1f, R3 ;  /* 0x0000001fff0a7819 */ /* 0x000fca0000011403 */
[----:B------:R-:W-:Y:S02]  /*16ec0*/  @!P1 LEA.HI.X R19, R3, R4, R10, 0x2, P0 ;  /* 0x0000000403139211 */ /* 0x000fe400000f140a */
[----:B------:R-:W-:Y:S02]  /*16ed0*/  SHF.R.S32.HI R3, RZ, 0x1f, R6 ;  /* 0x0000001fff037819 */ /* 0x000fe40000011406 */
[C---:B------:R-:W-:Y:S02]  /*16ee0*/  @!P3 LEA R10, P0, R6.reuse, R0, 0x2 ;  /* 0x00000000060ab211 */ /* 0x040fe400078010ff */
[----:B------:R-:W-:Y:S02]  /*16ef0*/  IADD3 R5, R27, 0x50, RZ ;  /* 0x000000501b057810 */ /* 0x000fe40007ffe0ff */
[----:B------:R-:W-:Y:S02]  /*16f00*/  @!P3 LEA.HI.X R11, R6, R4, R3, 0x2, P0 ;  /* 0x00000004060bb211 */ /* 0x000fe400000f1403 */
[----:B------:R-:W-:-:S02]  /*16f10*/  SHF.R.S32.HI R3, RZ, 0x1f, R8 ;  /* 0x0000001fff037819 */ /* 0x000fc40000011408 */
[C---:B--2---:R-:W-:Y:S01]  /*16f20*/  @!P5 LEA R16, P0, R8.reuse, R0, 0x2 ;  /* 0x000000000810d211 */ /* 0x044fe200078010ff */
[----:B------:R-:W-:Y:S01]  /*16f30*/  @!P2 ST.E.64 [R14.64], R142 ;  /* 0x0000008e0e00a985 */ /* 0x000fe2000c101b06 */
[----:B------:R-:W-:Y:S02]  /*16f40*/  ISETP.GE.AND P2, PT, R5, c[0x0][0x3c8], PT ;  /* 0x0000f20005007a0c */ /* 0x000fe40003f46270 */
[----:B------:R-:W-:Y:S01]  /*16f50*/  @!P5 LEA.HI.X R17, R8, R4, R3, 0x2, P0 ;  /* 0x000000040811d211 */ /* 0x000fe200000f1403 */
[----:B------:R1:W-:Y:S01]  /*16f60*/  @!P6 ST.E.64 [R12.64], R138 ;  /* 0x0000008a0c00e985 */ /* 0x0003e2000c101b06 */
[----:B------:R-:W-:Y:S02]  /*16f70*/  SHF.R.S32.HI R7, RZ, 0x1f, R2 ;  /* 0x0000001fff077819 */ /* 0x000fe40000011402 */
[----:B------:R-:W-:Y:S01]  /*16f80*/  IADD3 R3, R27, 0x58, RZ ;  /* 0x000000581b037810 */ /* 0x000fe20007ffe0ff */
[----:B------:R-:W-:Y:S01]  /*16f90*/  @!P1 ST.E.64 [R18.64], R148 ;  /* 0x0000009412009985 */ /* 0x000fe2000c101b06 */
[----:B------:R-:W-:-:S03]  /*16fa0*/  SHF.R.S32.HI R8, RZ, 0x1f, R5 ;  /* 0x0000001fff087819 */ /* 0x000fc60000011405 */
[----:B------:R2:W-:Y:S01]  /*16fb0*/  @!P3 ST.E.64 [R10.64], R146 ;  /* 0x000000920a00b985 */ /* 0x0005e2000c101b06 */
[----:B------:R-:W-:Y:S02]  /*16fc0*/  IADD3 R6, R27, 0x60, RZ ;  /* 0x000000601b067810 */ /* 0x000fe40007ffe0ff */
[----:B-1----:R-:W-:-:S04]  /*16fd0*/  @!P4 LEA R12, P0, R2, R0, 0x2 ;  /* 0x00000000020cc211 */ /* 0x002fc800078010ff */
[----:B------:R-:W-:Y:S02]  /*16fe0*/  @!P4 LEA.HI.X R13, R2, R4, R7, 0x2, P0 ;  /* 0x00000004020dc211 */ /* 0x000fe400000f1407 */
[----:B------:R-:W-:Y:S02]  /*16ff0*/  ISETP.GE.AND P0, PT, R3, c[0x0][0x3c8], PT ;  /* 0x0000f20003007a0c */ /* 0x000fe40003f06270 */
[C---:B--2---:R-:W-:Y:S02]  /*17000*/  @!P2 LEA R10, P1, R5.reuse, R0, 0x2 ;  /* 0x00000000050aa211 */ /* 0x044fe400078210ff */
[----:B------:R-:W-:Y:S02]  /*17010*/  ISETP.GE.AND P6, PT, R6, c[0x0][0x3c8], PT ;  /* 0x0000f20006007a0c */ /* 0x000fe40003fc6270 */
[----:B------:R-:W-:Y:S02]  /*17020*/  @!P2 LEA.HI.X R11, R5, R4, R8, 0x2, P1 ;  /* 0x00000004050ba211 */ /* 0x000fe400008f1408 */
[----:B------:R-:W-:-:S02]  /*17030*/  ISETP.GE.AND P1, PT, R3, c[0x0][0x3c8], PT ;  /* 0x0000f20003007a0c */ /* 0x000fc40003f26270 */
[----:B------:R-:W-:-:S03]  /*17040*/  IADD3 R2, R27, 0x68, RZ ;  /* 0x000000681b027810 */ /* 0x000fc60007ffe0ff */
[C---:B------:R-:W-:Y:S02]  /*17050*/  @!P0 LEA R14, P0, R3.reuse, R0, 0x2 ;  /* 0x00000000030e8211 */ /* 0x040fe400078010ff */
[----:B------:R-:W-:Y:S02]  /*17060*/  ISETP.GE.AND P3, PT, R2, c[0x0][0x3c8], PT ;  /* 0x0000f20002007a0c */ /* 0x000fe40003f66270 */
[----:B------:R-:W-:Y:S02]  /*17070*/  SHF.R.S32.HI R7, RZ, 0x1f, R3 ;  /* 0x0000001fff077819 */ /* 0x000fe40000011403 */
[----:B------:R-:W-:Y:S01]  /*17080*/  SHF.R.S32.HI R5, RZ, 0x1f, R6 ;  /* 0x0000001fff057819 */ /* 0x000fe20000011406 */
[----:B------:R1:W-:Y:S06]  /*17090*/  @!P5 ST.E.64 [R16.64], R38 ;  /* 0x000000261000d985 */ /* 0x0003ec000c101b06 */
[----:B------:R-:W-:-:S02]  /*170a0*/  @!P1 LEA.HI.X R15, R3, R4, R7, 0x2, P0 ;  /* 0x00000004030f9211 */ /* 0x000fc400000f1407 */
[C---:B------:R-:W-:Y:S02]  /*170b0*/  @!P6 LEA R8, P0, R6.reuse, R0, 0x2 ;  /* 0x000000000608e211 */ /* 0x040fe400078010ff */
[----:B------:R-:W-:Y:S02]  /*170c0*/  IADD3 R3, R27, 0x70, RZ ;  /* 0x000000701b037810 */ /* 0x000fe40007ffe0ff */
[----:B------:R-:W-:Y:S02]  /*170d0*/  @!P6 LEA.HI.X R9, R6, R4, R5, 0x2, P0 ;  /* 0x000000040609e211 */ /* 0x000fe400000f1405 */
[----:B------:R-:W-:Y:S02]  /*170e0*/  ISETP.GE.AND P5, PT, R3, c[0x0][0x3c8], PT ;  /* 0x0000f20003007a0c */ /* 0x000fe40003fa6270 */
[----:B------:R-:W-:Y:S02]  /*170f0*/  SHF.R.S32.HI R5, RZ, 0x1f, R2 ;  /* 0x0000001fff057819 */ /* 0x000fe40000011402 */
[----:B------:R-:W-:Y:S01]  /*17100*/  IADD3 R6, R27, 0x78, RZ ;  /* 0x000000781b067810 */ /* 0x000fe20007ffe0ff */
[----:B------:R2:W-:Y:S04]  /*17110*/  @!P4 ST.E.64 [R12.64], R150 ;  /* 0x000000960c00c985 */ /* 0x0005e8000c101b06 */
[----:B------:R3:W-:Y:S01]  /*17120*/  @!P2 ST.E.64 [R10.64], R42 ;  /* 0x0000002a0a00a985 */ /* 0x0007e2000c101b06 */
[----:B------:R-:W-:-:S02]  /*17130*/  ISETP.GE.AND P2, PT, R6, c[0x0][0x3c8], PT ;  /* 0x0000f20006007a0c */ /* 0x000fc40003f46270 */
[----:B-1----:R-:W-:-:S04]  /*17140*/  @!P3 LEA R16, P0, R2, R0, 0x2 ;  /* 0x000000000210b211 */ /* 0x002fc800078010ff */
[----:B------:R-:W-:Y:S02]  /*17150*/  @!P3 LEA.HI.X R17, R2, R4, R5, 0x2, P0 ;  /* 0x000000040211b211 */ /* 0x000fe400000f1405 */
[C---:B------:R-:W-:Y:S02]  /*17160*/  IADD3 R5, R27.reuse, 0x80, RZ ;  /* 0x000000801b057810 */ /* 0x040fe40007ffe0ff */
[----:B------:R-:W-:Y:S02]  /*17170*/  IADD3 R7, R27, 0x88, RZ ;  /* 0x000000881b077810 */ /* 0x000fe40007ffe0ff */
[----:B------:R-:W-:Y:S01]  /*17180*/  ISETP.GE.AND P3, PT, R5, c[0x0][0x3c8], PT ;  /* 0x0000f20005007a0c */ /* 0x000fe20003f66270 */
[----:B------:R-:W-:Y:S01]  /*17190*/  @!P1 ST.E.64 [R14.64], R50 ;  /* 0x000000320e009985 */ /* 0x000fe2000c101b06 */
[----:B------:R-:W-:-:S03]  /*171a0*/  ISETP.GE.AND P1, PT, R7, c[0x0][0x3c8], PT ;  /* 0x0000f20007007a0c */ /* 0x000fc60003f26270 */
[----:B------:R1:W-:Y:S01]  /*171b0*/  @!P6 ST.E.64 [R8.64], R46 ;  /* 0x0000002e0800e985 */ /* 0x0003e2000c101b06 */
[----:B--2---:R-:W-:Y:S02]  /*171c0*/  @!P5 LEA R12, P0, R3, R0, 0x2 ;  /* 0x00000000030cd211 */ /* 0x004fe400078010ff */
[----:B---3--:R-:W-:-:S04]  /*171d0*/  SHF.R.S32.HI R10, RZ, 0x1f, R3 ;  /* 0x0000001fff0a7819 */ /* 0x008fc80000011403 */
[----:B------:R-:W-:Y:S02]  /*171e0*/  @!P5 LEA.HI.X R13, R3, R4, R10, 0x2, P0 ;  /* 0x00000004030dd211 */ /* 0x000fe400000f140a */
[C---:B------:R-:W-:Y:S02]  /*171f0*/  @!P2 LEA R10, P4, R6.reuse, R0, 0x2 ;  /* 0x00000000060aa211 */ /* 0x040fe400078810ff */
[----:B------:R-:W-:Y:S02]  /*17200*/  IADD3 R3, R27, 0x90, RZ ;  /* 0x000000901b037810 */ /* 0x000fe40007ffe0ff */
[----:B-1----:R-:W-:Y:S02]  /*17210*/  SHF.R.S32.HI R9, RZ, 0x1f, R6 ;  /* 0x0000001fff097819 */ /* 0x002fe40000011406 */
[----:B------:R-:W-:Y:S02]  /*17220*/  SHF.R.S32.HI R8, RZ, 0x1f, R5 ;  /* 0x0000001fff087819 */ /* 0x000fe40000011405 */
[----:B------:R-:W-:-:S02]  /*17230*/  @!P2 LEA.HI.X R11, R6, R4, R9, 0x2, P4 ;  /* 0x00000004060ba211 */ /* 0x000fc400020f1409 */
[C---:B------:R-:W-:Y:S02]  /*17240*/  @!P3 LEA R14, P0, R5.reuse, R0, 0x2 ;  /* 0x00000000050eb211 */ /* 0x040fe400078010ff */
[----:B------:R-:W-:Y:S02]  /*17250*/  ISETP.GE.AND P4, PT, R2, c[0x0][0x3c8], PT ;  /* 0x0000f20002007a0c */ /* 0x000fe40003f86270 */
[----:B------:R-:W-:Y:S02]  /*17260*/  @!P3 LEA.HI.X R15, R5, R4, R8, 0x2, P0 ;  /* 0x00000004050fb211 */ /* 0x000fe400000f1408 */
[----:B------:R-:W-:Y:S02]  /*17270*/  SHF.R.S32.HI R6, RZ, 0x1f, R7 ;  /* 0x0000001fff067819 */ /* 0x000fe40000011407 */
[----:B------:R-:W-:Y:S02]  /*17280*/  @!P1 LEA R8, P0, R7, R0, 0x2 ;  /* 0x0000000007089211 */ /* 0x000fe400078010ff */
[----:B------:R-:W-:-:S02]  /*17290*/  ISETP.GE.AND P6, PT, R3, c[0x0][0x3c8], PT ;  /* 0x0000f20003007a0c */ /* 0x000fc40003fc6270 */
[----:B------:R-:W-:Y:S02]  /*172a0*/  @!P1 LEA.HI.X R9, R7, R4, R6, 0x2, P0 ;  /* 0x0000000407099211 */ /* 0x000fe400000f1406 */
[C---:B------:R-:W-:Y:S02]  /*172b0*/  IADD3 R7, R27.reuse, 0xa0, RZ ;  /* 0x000000a01b077810 */ /* 0x040fe40007ffe0ff */
[----:B------:R-:W-:Y:S01]  /*172c0*/  IADD3 R5, R27, 0x98, RZ ;  /* 0x000000981b057810 */ /* 0x000fe20007ffe0ff */
[----:B------:R-:W-:Y:S01]  /*172d0*/  @!P4 ST.E.64 [R16.64], R54 ;  /* 0x000000361000c985 */ /* 0x000fe2000c101b06 */
[----:B------:R-:W-:-:S03]  /*172e0*/  ISETP.GE.AND P4, PT, R7, c[0x0][0x3c8], PT ;  /* 0x0000f20007007a0c */ /* 0x000fc60003f86270 */
[----:B------:R-:W-:Y:S01]  /*172f0*/  @!P5 ST.E.64 [R12.64], R62 ;  /* 0x0000003e0c00d985 */ /* 0x000fe2000c101b06 */
[----:B------:R-:W-:Y:S02]  /*17300*/  ISETP.GE.AND P5, PT, R5, c[0x0][0x3c8], PT ;  /* 0x0000f20005007a0c */ /* 0x000fe40003fa6270 */
[----:B------:R-:W-:Y:S02]  /*17310*/  SHF.R.S32.HI R2, RZ, 0x1f, R3 ;  /* 0x0000001fff027819 */ /* 0x000fe40000011403 */
[----:B------:R-:W-:Y:S01]  /*17320*/  @!P6 LEA R18, P0, R3, R0, 0x2 ;  /* 0x000000000312e211 */ /* 0x000fe200078010ff */
[----:B------:R1:W-:Y:S01]  /*17330*/  @!P2 ST.E.64 [R10.64], R58 ;  /* 0x0000003a0a00a985 */ /* 0x0003e2000c101b06 */
[----:B------:R-:W-:Y:S02]  /*17340*/  IADD3 R6, R27, 0xa8, RZ ;  /* 0x000000a81b067810 */ /* 0x000fe40007ffe0ff */
[----:B------:R-:W-:Y:S01]  /*17350*/  @!P6 LEA.HI.X R19, R3, R4, R2, 0x2, P0 ;  /* 0x000000040313e211 */ /* 0x000fe200000f1402 */
[----:B------:R-:W-:Y:S01]  /*17360*/  @!P3 ST.E.64 [R14.64], R70 ;  /* 0x000000460e00b985 */ /* 0x000fe2000c101b06 */
[----:B------:R-:W-:-:S03]  /*17370*/  ISETP.GE.AND P6, PT, R6, c[0x0][0x3c8], PT ;  /* 0x0000f20006007a0c */ /* 0x000fc60003fc6270 */
[----:B------:R2:W-:Y:S01]  /*17380*/  @!P1 ST.E.64 [R8.64], R66 ;  /* 0x0000004208009985 */ /* 0x0005e2000c101b06 */
[----:B------:R-:W-:Y:S02]  /*17390*/  IADD3 R2, R27, 0xb0, RZ ;  /* 0x000000b01b027810 */ /* 0x000fe40007ffe0ff */
[----:B------:R-:W-:Y:S02]  /*173a0*/  ISETP.GE.AND P3, PT, R3, c[0x0][0x3c8], PT ;  /* 0x0000f20003007a0c */ /* 0x000fe40003f66270 */
[----:B-1----:R-:W-:Y:S02]  /*173b0*/  SHF.R.S32.HI R11, RZ, 0x1f, R5 ;  /* 0x0000001fff0b7819 */ /* 0x002fe40000011405 */
[-C--:B------:R-:W-:Y:S02]  /*173c0*/  @!P5 LEA R10, P0, R5, R0.reuse, 0x2 ;  /* 0x00000000050ad211 */ /* 0x080fe400078010ff */
[----:B--2---:R-:W-:Y:S02]  /*173d0*/  SHF.R.S32.HI R9, RZ, 0x1f, R7 ;  /* 0x0000001fff097819 */ /* 0x004fe40000011407 */
[----:B------:R-:W-:-:S02]  /*173e0*/  @!P4 LEA R8, P1, R7, R0, 0x2 ;  /* 0x000000000708c211 */ /* 0x000fc400078210ff */
[-C--:B------:R-:W-:Y:S02]  /*173f0*/  @!P5 LEA.HI.X R11, R5, R4.reuse, R11, 0x2, P0 ;  /* 0x00000004050bd211 */ /* 0x080fe400000f140b */
[----:B------:R-:W-:Y:S02]  /*17400*/  @!P4 LEA.HI.X R9, R7, R4, R9, 0x2, P1 ;  /* 0x000000040709c211 */ /* 0x000fe400008f1409 */
[----:B------:R-:W-:Y:S02]  /*17410*/  ISETP.GE.AND P1, PT, R2, c[0x0][0x3c8], PT ;  /* 0x0000f20002007a0c */ /* 0x000fe40003f26270 */
[----:B------:R-:W-:-:S04]  /*17420*/  IADD3 R5, R27, 0xb8, RZ ;  /* 0x000000b81b057810 */ /* 0x000fc80007ffe0ff */
[----:B------:R-:W-:Y:S02]  /*17430*/  ISETP.GE.AND P2, PT, R5, c[0x0][0x3c8], PT ;  /* 0x0000f20005007a0c */ /* 0x000fe40003f46270 */
[----:B------:R-:W-:Y:S02]  /*17440*/  SHF.R.S32.HI R13, RZ, 0x1f, R6 ;  /* 0x0000001fff0d7819 */ /* 0x000fe40000011406 */
[----:B------:R-:W-:-:S04]  /*17450*/  @!P6 LEA R12, P0, R6, R0, 0x2 ;  /* 0x00000000060ce211 */ /* 0x000fc800078010ff */
[----:B------:R-:W-:Y:S02]  /*17460*/  @!P6 LEA.HI.X R13, R6, R4, R13, 0x2, P0 ;  /* 0x00000004060de211 */ /* 0x000fe400000f140d */
[----:B------:R-:W-:Y:S02]  /*17470*/  SHF.R.S32.HI R6, RZ, 0x1f, R2 ;  /* 0x0000001fff067819 */ /* 0x000fe40000011402 */
[C---:B------:R-:W-:Y:S02]  /*17480*/  @!P1 LEA R16, P0, R2.reuse, R0, 0x2 ;  /* 0x0000000002109211 */ /* 0x040fe400078010ff */
[----:B------:R-:W-:Y:S02]  /*17490*/  IADD3 R3, R27, 0xc0, RZ ;  /* 0x000000c01b037810 */ /* 0x000fe40007ffe0ff */
[----:B------:R-:W-:Y:S02]  /*174a0*/  @!P1 LEA.HI.X R17, R2, R4, R6, 0x2, P0 ;  /* 0x0000000402119211 */ /* 0x000fe400000f1406 */
[----:B------:R-:W-:-:S02]  /*174b0*/  SHF.R.S32.HI R6, RZ, 0x1f, R5 ;  /* 0x0000001fff067819 */ /* 0x000fc40000011405 */
[----:B------:R-:W-:Y:S02]  /*174c0*/  @!P2 LEA R14, P0, R5, R0, 0x2 ;  /* 0x00000000050ea211 */ /* 0x000fe400078010ff */
[----:B------:R-:W-:Y:S02]  /*174d0*/  ISETP.GE.AND P1, PT, R3, c[0x0][0x3c8], PT ;  /* 0x0000f20003007a0c */ /* 0x000fe40003f26270 */
[----:B------:R-:W-:Y:S02]  /*174e0*/  @!P2 LEA.HI.X R15, R5, R4, R6, 0x2, P0 ;  /* 0x00000004050fa211 */ /* 0x000fe400000f1406 */
[----:B------:R-:W-:Y:S01]  /*174f0*/  IADD3 R6, R27, 0xc8, RZ ;  /* 0x000000c81b067810 */ /* 0x000fe20007ffe0ff */
[----:B------:R-:W-:Y:S04]  /*17500*/  @!P3 ST.E.64 [R18.64], R152 ;  /* 0x000000981200b985 */ /* 0x000fe8000c101b06 */
[----:B------:R1:W-:Y:S01]  /*17510*/  @!P5 ST.E.64 [R10.64], R154 ;  /* 0x0000009a0a00d985 */ /* 0x0003e2000c101b06 */
[----:B------:R-:W-:-:S02]  /*17520*/  ISETP.GE.AND P5, PT, R6, c[0x0][0x3c8], PT ;  /* 0x0000f20006007a0c */ /* 0x000fc40003fa6270 */
[----:B------:R-:W-:Y:S01]  /*17530*/  SHF.R.S32.HI R7, RZ, 0x1f, R3 ;  /* 0x0000001fff077819 */ /* 0x000fe20000011403 */
[----:B------:R2:W-:Y:S04]  /*17540*/  @!P4 ST.E.64 [R8.64], R82 ;  /* 0x000000520800c985 */ /* 0x0005e8000c101b06 */
[----:B------:R3:W-:Y:S01]  /*17550*/  @!P6 ST.E.64 [R12.64], R156 ;  /* 0x0000009c0c00e985 */ /* 0x0007e2000c101b06 */
[----:B------:R-:W-:-:S04]  /*17560*/  IADD3 R5, R27, 0xd0, RZ ;  /* 0x000000d01b057810 */ /* 0x000fc80007ffe0ff */
[----:B------:R-:W-:Y:S02]  /*17570*/  ISETP.GE.AND P4, PT, R5, c[0x0][0x3c8], PT ;  /* 0x0000f20005007a0c */ /* 0x000fe40003f86270 */
[----:B-1----:R-:W-:-:S04]  /*17580*/  @!P1 LEA R10, P0, R3, R0, 0x2 ;  /* 0x00000000030a9211 */ /* 0x002fc800078010ff */
[----:B------:R-:W-:Y:S02]  /*17590*/  @!P1 LEA.HI.X R11, R3, R4, R7, 0x2, P0 ;  /* 0x00000004030b9211 */ /* 0x000fe400000f1407 */
[----:B--2---:R-:W-:Y:S02]  /*175a0*/  SHF.R.S32.HI R9, RZ, 0x1f, R6 ;  /* 0x0000001fff097819 */ /* 0x004fe40000011406 */
[----:B---3--:R-:W-:-:S04]  /*175b0*/  @!P5 LEA R12, P0, R6, R0, 0x2 ;  /* 0x00000000060cd211 */ /* 0x008fc800078010ff */
[----:B------:R-:W-:Y:S02]  /*175c0*/  @!P5 LEA.HI.X R13, R6, R4, R9, 0x2, P0 ;  /* 0x00000004060dd211 */ /* 0x000fe400000f1409 */
[----:B------:R-:W-:Y:S02]  /*175d0*/  ISETP.GE.AND P0, PT, R2, c[0x0][0x3c8], PT ;  /* 0x0000f20002007a0c */ /* 0x000fe40003f06270 */
[----:B------:R-:W-:-:S04]  /*175e0*/  IADD3 R3, R27, 0xd8, RZ ;  /* 0x000000d81b037810 */ /* 0x000fc80007ffe0ff */
[----:B------:R-:W-:Y:S02]  /*175f0*/  ISETP.GE.AND P3, PT, R3, c[0x0][0x3c8], PT ;  /* 0x0000f20003007a0c */ /* 0x000fe40003f66270 */
[----:B------:R-:W-:-:S05]  /*17600*/  SHF.R.S32.HI R7, RZ, 0x1f, R5 ;  /* 0x0000001fff077819 */ /* 0x000fca0000011405 */
[----:B------:R-:W-:Y:S01]  /*17610*/  @!P0 ST.E.64 [R16.64], R160 ;  /* 0x000000a010008985 */ /* 0x000fe2000c101b06 */
[----:B------:R-:W-:-:S03]  /*17620*/  ISETP.GE.AND P0, PT, R21, c[0x0][0x3c8], PT ;  /* 0x0000f20015007a0c */ /* 0x000fc60003f06270 */
[----:B------:R-:W-:Y:S01]  /*17630*/  @!P2 ST.E.64 [R14.64], R158 ;  /* 0x0000009e0e00a985 */ /* 0x000fe2000c101b06 */
[----:B------:R-:W-:-:S03]  /*17640*/  ISETP.GE.AND P2, PT, R25, c[0x0][0x3c8], PT ;  /* 0x0000f20019007a0c */ /* 0x000fc60003f46270 */
[----:B------:R1:W-:Y:S01]  /*17650*/  @!P1 ST.E.64 [R10.64], R94 ;  /* 0x0000005e0a009985 */ /* 0x0003e2000c101b06 */
[----:B------:R-:W-:Y:S02]  /*17660*/  ISETP.GE.AND P1, PT, R23, c[0x0][0x3c8], PT ;  /* 0x0000f20017007a0c */ /* 0x000fe40003f26270 */
[C---:B------:R-:W-:Y:S02]  /*17670*/  @!P4 LEA R8, P6, R5.reuse, R0, 0x2 ;  /* 0x000000000508c211 */ /* 0x040fe400078c10ff */
[----:B------:R-:W-:Y:S02]  /*17680*/  SHF.R.S32.HI R2, RZ, 0x1f, R3 ;  /* 0x0000001fff027819 */ /* 0x000fe40000011403 */
[----:B------:R-:W-:Y:S01]  /*17690*/  @!P4 LEA.HI.X R9, R5, R4, R7, 0x2, P6 ;  /* 0x000000040509c211 */ /* 0x000fe200030f1407 */
[----:B------:R-:W-:Y:S04]  /*176a0*/  @!P5 ST.E.64 [R12.64], R98 ;  /* 0x000000620c00d985 */ /* 0x000fe8000c101b06 */
[----:B------:R2:W-:Y:S02]  /*176b0*/  @!P4 ST.E.64 [R8.64], R86 ;  /* 0x000000560800c985 */ /* 0x0005e4000c101b06 */
[----:B------:R-:W-:-:S04]  /*176c0*/  @!P1 LEA R6, P5, R23, R0, 0x2 ;  /* 0x0000000017069211 */ /* 0x000fc800078a10ff */
[----:B------:R-:W-:Y:S02]  /*176d0*/  @!P1 LEA.HI.X R7, R23, R4, R24, 0x2, P5 ;  /* 0x0000000417079211 */ /* 0x000fe400028f1418 */
[----:B-1----:R-:W-:-:S04]  /*176e0*/  @!P3 LEA R10, P6, R3, R0, 0x2 ;  /* 0x00000000030ab211 */ /* 0x002fc800078c10ff */
[----:B------:R-:W-:Y:S02]  /*176f0*/  @!P3 LEA.HI.X R11, R3, R4, R2, 0x2, P6 ;  /* 0x00000004030bb211 */ /* 0x000fe400030f1402 */
[-C--:B------:R-:W-:Y:S02]  /*17700*/  @!P0 LEA R2, P4, R21, R0.reuse, 0x2 ;  /* 0x0000000015028211 */ /* 0x080fe400078810ff */
[----:B--2---:R-:W-:Y:S02]  /*17710*/  @!P2 LEA R8, P6, R25, R0, 0x2 ;  /* 0x000000001908a211 */ /* 0x004fe400078c10ff */
[-C--:B------:R-:W-:Y:S02]  /*17720*/  @!P0 LEA.HI.X R3, R21, R4.reuse, R22, 0x2, P4 ;  /* 0x0000000415038211 */ /* 0x080fe400020f1416 */
[----:B------:R-:W-:Y:S01]  /*17730*/  @!P2 LEA.HI.X R9, R25, R4, R26, 0x2, P6 ;  /* 0x000000041909a211 */ /* 0x000fe200030f141a */
[----:B------:R1:W-:Y:S04]  /*17740*/  @!P3 ST.E.64 [R10.64], R106 ;  /* 0x0000006a0a00b985 */ /* 0x0003e8000c101b06 */
        /* <DEDUP_REMOVED lines=10> */
.L_x_1719:
[----:B------:R-:W2:Y:S04]  /*177f0*/  LDL.LU R7, [R1+0x2c] ;  /* 0x00002c0001077983 */ /* 0x000ea80000300800 */
[----:B-1----:R-:W3:Y:S01]  /*17800*/  LDL R6, [R1+0x34] ;  /* 0x0000340001067983 */ /* 0x002ee20000100800 */
[----:B------:R-:W-:Y:S01]  /*17810*/  ISETP.NE.U32.AND P0, PT, RZ, c[0x0][0x508], PT ;  /* 0x00014200ff007a0c */ /* 0x000fe20003f05070 */
[----:B------:R-:W-:Y:S01]  /*17820*/  IMAD.MOV.U32 R4, RZ, RZ, 0x4 ;  /* 0x00000004ff047424 */ /* 0x000fe200078e00ff */
[----:B------:R-:W-:Y:S01]  /*17830*/  ISETP.NE.U32.AND P2, PT, RZ, c[0x0][0x500], PT ;  /* 0x00014000ff007a0c */ /* 0x000fe20003f45070 */
[----:B------:R-:W-:Y:S01]  /*17840*/  IMAD.MOV.U32 R17, RZ, RZ, c[0x0][0x388] ;  /* 0x0000e200ff117624 */ /* 0x000fe200078e00ff */
[----:B------:R-:W-:Y:S01]  /*17850*/  ISETP.NE.AND.EX P0, PT, RZ, c[0x0][0x50c], PT, P0 ;  /* 0x00014300ff007a0c */ /* 0x000fe20003f05300 */
[----:B------:R-:W-:Y:S01]  /*17860*/  IMAD.MOV.U32 R0, RZ, RZ, RZ ;  /* 0x000000ffff007224 */ /* 0x000fe200078e00ff */
[----:B------:R-:W-:Y:S01]  /*17870*/  ISETP.NE.AND.EX P2, PT, RZ, c[0x0][0x504], PT, P2 ;  /* 0x00014100ff007a0c */ /* 0x000fe20003f45320 */
[----:B---3--:R-:W-:-:S10]  /*17880*/  IMAD.WIDE R2, R6, R4, c[0x0][0x500] ;  /* 0x0001400006027625 */ /* 0x008fd400078e0204 */
[----:B------:R-:W-:Y:S02]  /*17890*/  @P0 IMAD.WIDE R4, R6, R4, c[0x0][0x508] ;  /* 0x0001420006040625 */ /* 0x000fe400078e0204 */
        /* <DEDUP_REMOVED lines=9> */
.L_x_1740:
[----:B-1----:R-:W1:Y:S01]  /*17930*/  S2R R5, SR_TID.X ;  /* 0x0000000000057919 */ /* 0x002e620000002100 */
[----:B------:R-:W-:Y:S01]  /*17940*/  SHF.R.S32.HI R2, RZ, 0x1f, R6 ;  /* 0x0000001fff027819 */ /* 0x000fe20000011406 */
[----:B------:R-:W-:Y:S01]  /*17950*/  BSSY B0, `(.L_x_1741) ;  /* 0x0000038000007945 */ /* 0x000fe20003800000 */
[----:B-----5:R-:W-:-:S02]  /*17960*/  SHF.R.S32.HI R13, RZ, 0x1f, R0 ;  /* 0x0000001fff0d7819 */ /* 0x020fc40000011400 */
[----:B------:R-:W-:Y:S02]  /*17970*/  SEL R3, R6, RZ, !P2 ;  /* 0x000000ff06037207 */ /* 0x000fe40005000000 */
[----:B------:R-:W-:Y:S02]  /*17980*/  SEL R20, R2, RZ, !P2 ;  /* 0x000000ff02147207 */ /* 0x000fe40005000000 */
        /* <DEDUP_REMOVED lines=52> */
.L_x_1742:
[----:B------:R-:W-:Y:S05]  /*17cd0*/  BSYNC B0 ;  /* 0x0000000000007941 */ /* 0x000fea0003800000 */
.L_x_1741:
        /* <DEDUP_REMOVED lines=15> */
[----:B------:R-:W-:-:S03]  /*17dd0*/  IADD3 R14, R10, R11, RZ ;  /* 0x0000000b0a0e7210 */ /* 0x000fc60007ffe0ff */
[----:B------:R-:W-:Y:S01]  /*17de0*/  IMAD R0, R0, c[0x0][0x3a4], R2 ;  /* 0x0000e90000007a24 */ /* 0x000fe200078e0202 */
[----:B----4-:R-:W-:Y:S01]  /*17df0*/  IADD3 R2, R6, R11, RZ ;  /* 0x0000000b06027210 */ /* 0x010fe20007ffe0ff */
        /* <DEDUP_REMOVED lines=27> */
.L_x_1798:
[----:B------:R-:W-:Y:S05]  /*17fb0*/  BRA.DIV ~URZ, `(.L_x_1744) ;  /* 0x000026027f007947 */ /* 0x000fea000b800000 */
[----:B------:R3:W4:Y:S02]  /*17fc0*/  SHFL.IDX PT, R0, R15, RZ, 0x181f ;  /* 0x00181fff0f007589 */ /* 0x00072400000e0000 */
.L_x_1799:
        /* <DEDUP_REMOVED lines=27> */
.L_x_1746:
[----:B------:R-:W-:Y:S05]  /*18180*/  BSYNC B0 ;  /* 0x0000000000007941 */ /* 0x000fea0003800000 */
.L_x_1745:
[----:B------:R-:W-:Y:S05]  /*18190*/  BRA.DIV ~URZ, `(.L_x_1747) ;  /* 0x000024827f007947 */ /* 0x000fea000b800000 */
[----:B--2---:R2:W1:Y:S04]  /*181a0*/  SHFL.IDX PT, R4, R12, 0x1, 0x181f ;  /* 0x00381f000c047f89 */ /* 0x00446800000e0000 */
[----:B----4-:R2:W4:Y:S02]  /*181b0*/  SHFL.IDX PT, R0, R15, 0x1, 0x181f ;  /* 0x00381f000f007f89 */ /* 0x01052400000e0000 */
.L_x_1800:
        /* <DEDUP_REMOVED lines=27> */
.L_x_1749:
[----:B------:R-:W-:Y:S05]  /*18370*/  BSYNC B0 ;  /* 0x0000000000007941 */ /* 0x000fea0003800000 */
.L_x_1748:
[----:B------:R-:W-:Y:S05]  /*18380*/  BRA.DIV ~URZ, `(.L_x_1750) ;  /* 0x000023527f007947 */ /* 0x000fea000b800000 */
[----:B-1----:R1:W2:Y:S02]  /*18390*/  SHFL.IDX PT, R4, R12, 0x2, 0x181f ;  /* 0x00581f000c047f89 */ /* 0x0022a400000e0000 */
.L_x_1801:
[----:B------:R-:W-:Y:S05]  /*183a0*/  BRA.DIV ~URZ, `(.L_x_1751) ;  /* 0x000023a27f007947 */ /* 0x000fea000b800000 */
[----:B----4-:R4:W1:Y:S02]  /*183b0*/  SHFL.IDX PT, R0, R15, 0x2, 0x181f ;  /* 0x00581f000f007f89 */ /* 0x01086400000e0000 */
.L_x_1802:
        /* <DEDUP_REMOVED lines=27> */
.L_x_1753:
[----:B------:R-:W-:Y:S05]  /*18570*/  BSYNC B0 ;  /* 0x0000000000007941 */ /* 0x000fea0003800000 */
.L_x_1752:
[----:B------:R-:W-:Y:S05]  /*18580*/  BRA.DIV ~URZ, `(.L_x_1754) ;  /* 0x000022227f007947 */ /* 0x000fea000b800000 */
[----:B--2---:R2:W3:Y:S04]  /*18590*/  SHFL.IDX PT, R4, R12, 0x3, 0x181f ;  /* 0x00781f000c047f89 */ /* 0x0044e800000e0000 */
[----:B-1----:R2:W1:Y:S02]  /*185a0*/  SHFL.IDX PT, R0, R15, 0x3, 0x181f ;  /* 0x00781f000f007f89 */ /* 0x00246400000e0000 */
.L_x_1803:
[----:B------:R-:W-:-:S04]  /*185b0*/  IADD3 R14, R14, 0x60, RZ ;  /* 0x000000600e0e7810 */ /* 0x000fc80007ffe0ff */
[----:B------:R-:W-:-:S13]  /*185c0*/  ISETP.GE.AND P0, PT, R14, R13, PT ;  /* 0x0000000d0e00720c */ /* 0x000fda0003f06270 */
[----:B------:R-:W-:Y:S05]  /*185d0*/  @P0 BRA `(.L_x_1734) ;  /* 0x0000017000000947 */ /* 0x000fea0003800000 */
[----:B------:R-:W5:Y:S04]  /*185e0*/  LDL.64 R2, [R1+0x20] ;  /* 0x0000200001027983 */ /* 0x000f680000100a00 */
[----:B--2---:R-:W2:Y:S04]  /*185f0*/  LDL R17, [R1+0x3c] ;  /* 0x00003c0001117983 */ /* 0x004ea80000100800 */
[----:B---34-:R-:W3:Y:S04]  /*18600*/  LDL R15, [R1+0x38] ;  /* 0x00003800010f7983 */ /* 0x018ee80000100800 */
[----:B------:R-:W4:Y:S04]  /*18610*/  LDL R5, [R1+0x40] ;  /* 0x0000400001057983 */ /* 0x000f280000100800 */
[----:B------:R-:W4:Y:S04]  /*18620*/  LDL R18, [R1+0x54] ;  /* 0x0000540001127983 */ /* 0x000f280000100800 */
[----:B------:R-:W4:Y:S04]  /*18630*/  LDL R16, [R1+0x50] ;  /* 0x0000500001107983 */ /* 0x000f280000100800 */
[----:B------:R-:W4:Y:S01]  /*18640*/  LDL R12, [R1+0x4c] ;  /* 0x00004c00010c7983 */ /* 0x000f220000100800 */
[----:B-----5:R-:W-:-:S02]  /*18650*/  ISETP.GE.AND P3, PT, R2, c[0x0][0x3c8], PT ;  /* 0x0000f20002007a0c */ /* 0x020fc40003f66270 */
[----:B--2---:R-:W-:Y:S02]  /*18660*/  ISETP.GE.AND P2, PT, R17, c[0x0][0x3c8], PT ;  /* 0x0000f20011007a0c */ /* 0x004fe40003f46270 */
[----:B---3--:R-:W-:Y:S02]  /*18670*/  ISETP.GE.AND P1, PT, R15, c[0x0][0x3c8], PT ;  /* 0x0000f2000f007a0c */ /* 0x008fe40003f26270 */
[----:B----4-:R-:W-:-:S07]  /*18680*/  ISETP.GE.AND P0, PT, R5, c[0x0][0x3c8], PT ;  /* 0x0000f20005007a0c */ /* 0x010fce0003f06270 */
        /* <DEDUP_REMOVED lines=12> */
.L_x_1734:
[----:B------:R-:W-:Y:S05]  /*18750*/  BSYNC B1 ;  /* 0x0000000000017941 */ /* 0x000fea0003800000 */
.L_x_1718:
[----:B------:R-:W-:-:S13]  /*18760*/  ISETP.NE.AND P0, PT, RZ, UR5, PT ;  /* 0x00000005ff007c0c */ /* 0x000fda000bf05270 */
[----:B------:R-:W-:Y:S01]  /*18770*/  @P0 WARPSYNC 0xffffffff ;  /* 0xffffffff00000948 */ /* 0x000fe20003800000 */
[----:B------:R-:W-:Y:S06]  /*18780*/  @P0 BAR.SYNC.DEFER_BLOCKING 0x5, 0x100 ;  /* 0x0144000000000b1d */ /* 0x000fec0000010000 */
[----:B-1-3--:R-:W1:Y:S04]  /*18790*/  @P0 LDS.128 R4, [0x20100] ;  /* 0x02010000ff040984 */ /* 0x00ae680000000c00 */
[----:B-1----:R1:W-:Y:S04]  /*187a0*/  @P0 STL.64 [R1+0x28], R4 ;  /* 0x0000280401000387 */ /* 0x0023e80000100a00 */
[----:B------:R1:W-:Y:S04]  /*187b0*/  @P0 STL.64 [R1+0x30], R6 ;  /* 0x0000300601000387 */ /* 0x0003e80000100a00 */
[----:B------:R-:W-:Y:S06]  /*187c0*/  @P0 BAR.ARV 0x4, 0x100 ;  /* 0x0104000000000b1d */ /* 0x000fec0000002000 */
[----:B------:R-:W-:Y:S05]  /*187d0*/  @P0 BRA `(.L_x_1755) ;  /* 0x0000104000000947 */ /* 0x000fea0003800000 */
[----:B----4-:R-:W3:Y:S01]  /*187e0*/  S2R R0, SR_TID.X ;  /* 0x0000000000007919 */ /* 0x010ee20000002100 */
[----:B-1----:R-:W-:Y:S01]  /*187f0*/  IMAD.MOV.U32 R7, RZ, RZ, RZ ;  /* 0x000000ffff077224 */ /* 0x002fe200078e00ff */
[----:B--23--:R-:W-:-:S04]  /*18800*/  LOP3.LUT R14, R0, 0x1f, RZ, 0xc0, !PT ;  /* 0x0000001f000e7812 */ /* 0x00cfc800078ec0ff */
[----:B------:R-:W-:Y:S01]  /*18810*/  ISETP.NE.AND P6, PT, R14, 0x1f, PT ;  /* 0x0000001f0e00780c */ /* 0x000fe20003fc5270 */
[----:B------:R-:W-:Y:S10]  /*18820*/  BRA.DIV ~URZ, `(.L_x_1756) ;  /* 0x000020427f007947 */ /* 0x000ff4000b800000 */
[----:B------:R1:W2:Y:S02]  /*18830*/  SHFL.IDX PT, R9, R110, RZ, 0x1f ;  /* 0x00001fff6e097589 */ /* 0x0002a400000e0000 */
.L_x_1804:
[----:B------:R-:W-:Y:S05]  /*18840*/  BRA.DIV ~URZ, `(.L_x_1757) ;  /* 0x000020927f007947 */ /* 0x000fea000b800000 */
[----:B------:R3:W4:Y:S02]  /*18850*/  SHFL.IDX PT, R8, R110, 0x1, 0x1f ;  /* 0x00201f006e087f89 */ /* 0x00072400000e0000 */
.L_x_1805:
        /* <DEDUP_REMOVED lines=19> */
.L_x_1806:
        /* <DEDUP_REMOVED lines=16> */
.L_x_1807:
[----:B---3--:R-:W-:Y:S01]  /*18a90*/  IMAD R0, R0, c[0x0][0x538], RZ ;  /* 0x00014e0000007a24 */ /* 0x008fe200078e02ff */
[----:B------:R-:W-:Y:S04]  /*18aa0*/  BSSY B1, `(.L_x_1760) ;  /* 0x00000ce000017945 */ /* 0x000fe80003800000 */
[----:B----4-:R-:W-:-:S04]  /*18ab0*/  IADD3 R8, R0, R8, RZ ;  /* 0x0000000800087210 */ /* 0x010fc80007ffe0ff */
[----:B--2---:R-:W-:-:S13]  /*18ac0*/  ISETP.GT.AND P0, PT, R8, R9, PT ;  /* 0x000000090800720c */ /* 0x004fda0003f04270 */
[----:B------:R-:W-:Y:S05]  /*18ad0*/  @P0 BRA `(.L_x_1761) ;  /* 0x0000025000000947 */ /* 0x000fea0003800000 */
.L_x_1765:
        /* <DEDUP_REMOVED lines=17> */
.L_x_1808:
        /* <DEDUP_REMOVED lines=16> */
.L_x_1809:
[----:B--2---:R-:W-:-:S05]  /*18cf0*/  IMAD R0, R0, c[0x0][0x538], RZ ;  /* 0x00014e0000007a24 */ /* 0x004fca00078e02ff */
[----:B------:R-:W-:-:S04]  /*18d00*/  IADD3 R8, R0, R8, RZ ;  /* 0x0000000800087210 */ /* 0x000fc80007ffe0ff */
[----:B------:R-:W-:-:S13]  /*18d10*/  ISETP.GT.AND P0, PT, R8, R9, PT ;  /* 0x000000090800720c */ /* 0x000fda0003f04270 */
[----:B-1----:R-:W-:Y:S05]  /*18d20*/  @!P0 BRA `(.L_x_1765) ;  /* 0xfffffdb000008947 */ /* 0x002fea000383ffff */
.L_x_1761:
[----:B------:R-:W-:-:S05]  /*18d30*/  IADD3 R11, -R0, R8, RZ ;  /* 0x00000008000b7210 */ /* 0x000fca0007ffe1ff */
[----:B------:R-:W-:-:S05]  /*18d40*/  IMAD R0, R4, c[0x0][0x538], R11 ;  /* 0x00014e0004007a24 */ /* 0x000fca00078e020b */
[----:B------:R-:W-:Y:S01]  /*18d50*/  ISETP.GT.AND P0, PT, R0, R9, PT ;  /* 0x000000090000720c */ /* 0x000fe20003f04270 */
[----:B------:R-:W-:-:S12]  /*18d60*/  BRA.DIV ~URZ, `(.L_x_1766) ;  /* 0x00001fb27f007947 */ /* 0x000fd8000b800000 */
[----:B------:R-:W-:-:S03]  /*18d70*/  VOTE.ANY R12, PT, !P0 ;  /* 0x00000000000c7806 */ /* 0x000fc600040e0100 */
.L_x_1810:
[----:B------:R-:W2:Y:S01]  /*18d80*/  LDL.LU R0, [R1+0x34] ;  /* 0x0000340001007983 */ /* 0x000ea20000300800 */
[----:B------:R-:W2:Y:S02]  /*18d90*/  POPC R8, R12 ;  /* 0x0000000c00087309 */ /* 0x000ea40000000000 */
[----:B--2---:R-:W-:-:S05]  /*18da0*/  IADD3 R0, R8, R0, RZ ;  /* 0x0000000008007210 */ /* 0x004fca0007ffe0ff */
[----:B------:R2:W-:Y:S01]  /*18db0*/  STL [R1+0x34], R0 ;  /* 0x0000340001007387 */ /* 0x0005e20000100800 */
[----:B------:R-:W-:Y:S05]  /*18dc0*/  BRA.DIV ~URZ, `(.L_x_1767) ;  /* 0x00001fa27f007947 */ /* 0x000fea000b800000 */
[----:B------:R3:W4:Y:S04]  /*18dd0*/  SHFL.IDX PT, R10, R6, R8, 0x1f ;  /* 0x00001f08060a7589 */ /* 0x00072800000e0000 */
[----:B------:R3:W1:Y:S02]  /*18de0*/  SHFL.IDX PT, R7, R7, R8, 0x1f ;  /* 0x00001f0807077589 */ /* 0x00066400000e0000 */
.L_x_1811:
[----:B------:R-:W-:Y:S01]  /*18df0*/  ISETP.NE.AND P0, PT, R12, RZ, PT ;  /* 0x000000ff0c00720c */ /* 0x000fe20003f05270 */
[----:B------:R-:W-:-:S12]  /*18e00*/  BSSY B0, `(.L_x_1768) ;  /* 0x0000005000007945 */ /* 0x000fd80003800000 */
[----:B------:R-:W-:Y:S05]  /*18e10*/  @!P0 BRA `(.L_x_1769) ;  /* 0x0000003000008947 */ /* 0x000fea0003800000 */
[----:B------:R-:W-:Y:S01]  /*18e20*/  IADD3 R3, R8, -0x1, RZ ;  /* 0xffffffff08037810 */ /* 0x000fe20007ffe0ff */
[----:B------:R-:W-:Y:S05]  /*18e30*/  BRA.DIV ~URZ, `(.L_x_1770) ;  /* 0x000020027f007947 */ /* 0x000fea000b800000 */
[----:B------:R2:W3:Y:S02]  /*18e40*/  SHFL.IDX PT, R13, R4, R3, 0x1f ;  /* 0x00001f03040d7589 */ /* 0x0004e400000e0000 */
.L_x_1769:
[----:B------:R-:W-:Y:S05]  /*18e50*/  BSYNC B0 ;  /* 0x0000000000007941 */ /* 0x000fea0003800000 */
.L_x_1768:
        /* <DEDUP_REMOVED lines=68> */
.L_x_1772:
        /* <DEDUP_REMOVED lines=40> */
[----:B------:R-:W-:Y:S02]  /*19520*/  IABS R11, R0 ;  /* 0x00000000000b7213 */ /* 0x000fe40000000000 */
[----:B------:R-:W1:Y:S01]  /*19530*/  I2F.RP R4, R3 ;  /* 0x0000000300047306 */ /* 0x000e620000209400 */
[----:B------:R-:W-:Y:S02]  /*19540*/  MOV R7, R2 ;  /* 0x0000000200077202 */ /* 0x000fe40000000f00 */
[----:B------:R-:W-:-:S05]  /*19550*/  IMAD.MOV R2, RZ, RZ, -R11 ;  /* 0x000000ffff027224 */ /* 0x000fca00078e0a0b */
[----:B-1----:R-:W1:Y:S02]  /*19560*/  MUFU.RCP R4, R4 ;  /* 0x0000000400047308 */ /* 0x002e640000001000 */
[----:B-1----:R-:W-:-:S06]  /*19570*/  IADD3 R4, R4, 0xffffffe, RZ ;  /* 0x0ffffffe04047810 */ /* 0x002fcc0007ffe0ff */
[----:B------:R-:W1:Y:S02]  /*19580*/  F2I.FTZ.U32.TRUNC.NTZ R5, R4 ;  /* 0x0000000400057305 */ /* 0x000e64000021f000 */
[----:B-1----:R-:W-:-:S04]  /*19590*/  IMAD.MOV R4, RZ, RZ, -R5 ;  /* 0x000000ffff047224 */ /* 0x002fc800078e0a05 */
[----:B------:R-:W-:Y:S02]  /*195a0*/  IMAD R8, R4, R3, RZ ;  /* 0x0000000304087224 */ /* 0x000fe400078e02ff */
[----:B------:R-:W-:-:S04]  /*195b0*/  IMAD.MOV.U32 R4, RZ, RZ, RZ ;  /* 0x000000ffff047224 */ /* 0x000fc800078e00ff */
[----:B------:R-:W-:-:S04]  /*195c0*/  IMAD.HI.U32 R5, R5, R8, R4 ;  /* 0x0000000805057227 */ /* 0x000fc800078e0004 */
        /* <DEDUP_REMOVED lines=17> */
.L_x_1773:
[----:B------:R-:W-:Y:S05]  /*196e0*/  BSYNC B0 ;  /* 0x0000000000007941 */ /* 0x000fea0003800000 */
.L_x_1771:
[----:B------:R-:W-:-:S04]  /*196f0*/  LOP3.LUT R2, RZ, R2, RZ, 0x33, !PT ;  /* 0x00000002ff027212 */ /* 0x000fc800078e33ff */
[----:B-1----:R-:W-:-:S05]  /*19700*/  IADD3 R0, R2, R10, RZ ;  /* 0x0000000a02007210 */ /* 0x002fca0007ffe0ff */
[----:B------:R1:W-:Y:S01]  /*19710*/  STL [R1+0x2c], R0 ;  /* 0x00002c0001007387 */ /* 0x0003e20000100800 */
[----:B------:R-:W-:Y:S05]  /*19720*/  BRA `(.L_x_1774) ;  /* 0x0000005000007947 */ /* 0x000fea0003800000 */
.L_x_1762:
[----:B------:R-:W-:Y:S01]  /*19730*/  MOV R0, c[0x0][0x53c] ;  /* 0x00014f0000007a02 */ /* 0x000fe20000000f00 */
[----:B------:R2:W-:Y:S04]  /*19740*/  STL [R1+0x28], R9 ;  /* 0x0000280901007387 */ /* 0x0005e80000100800 */
[----:B------:R2:W-:Y:S04]  /*19750*/  STL [R1+0x2c], RZ ;  /* 0x00002cff01007387 */ /* 0x0005e80000100800 */
[----:B------:R2:W-:Y:S04]  /*19760*/  STL [R1+0x30], RZ ;  /* 0x000030ff01007387 */ /* 0x0005e80000100800 */
[----:B------:R2:W-:Y:S02]  /*19770*/  STL [R1+0x34], R0 ;  /* 0x0000340001007387 */ /* 0x0005e40000100800 */
.L_x_1774:
[----:B------:R-:W-:Y:S05]  /*19780*/  BSYNC B1 ;  /* 0x0000000000017941 */ /* 0x000fea0003800000 */
.L_x_1760:
        /* <DEDUP_REMOVED lines=9> */
.L_x_1755:
[----:B--2-4-:R-:W2:Y:S02]  /*19820*/  LDL R0, [R1+0x34] ;  /* 0x0000340001007983 */ /* 0x014ea40000100800 */
[----:B--2---:R-:W-:-:S13]  /*19830*/  ISETP.GE.AND P0, PT, R0, c[0x0][0x53c], PT ;  /* 0x00014f0000007a0c */ /* 0x004fda0003f06270 */
[----:B-1----:R-:W-:Y:S01]  /*19840*/  @P0 CALL.REL.NOINC `(.L_x_1775) ;  /* 0x0000001000000944 */ /* 0x002fe20003c00000 */
[----:B------:R-:W-:Y:S05]  /*19850*/  BRA `(.L_x_1776) ;  /* 0xfffe83a000007947 */ /* 0x000fea000383ffff */
.L_x_1775:
[----:B------:R-:W-:Y:S05]  /*19860*/  EXIT ;  /* 0x000000000000794d */ /* 0x000fea0003800000 */
.L_x_1636:
[----:B------:R-:W-:Y:S01]  /*19870*/  IMAD.MOV.U32 R0, RZ, RZ, R5 ;  /* 0x000000ffff007224 */ /* 0x000fe200078e0005 */
[----:B------:R-:W-:Y:S02]  /*19880*/  MOV R2, 0x1 ;  /* 0x0000000100027802 */ /* 0x000fe40000000f00 */
[----:B------:R-:W-:Y:S02]  /*19890*/  MOV R3, 0x198b0 ;  /* 0x000198b000037802 */ /* 0x000fe40000000f00 */
[----:B------:R-:W-:Y:S05]  /*198a0*/  CALL.REL.NOINC `($__internal_36_$__cuda_sm70_shflsync_up_p) ;  /* 0x0000169000007944 */ /* 0x000fea0003c00000 */
[----:B------:R-:W-:Y:S01]  /*198b0*/  MOV R0, R4 ;  /* 0x0000000400007202 */ /* 0x000fe20000000f00 */
[----:B------:R-:W-:Y:S05]  /*198c0*/  BRA `(.L_x_1777) ;  /* 0xfffe6b9000007947 */ /* 0x000fea000383ffff */
.L_x_1637:
[----:B------:R-:W-:Y:S01]  /*198d0*/  IMAD.MOV.U32 R0, RZ, RZ, R5 ;  /* 0x000000ffff007224 */ /* 0x000fe200078e0005 */
[----:B------:R-:W-:Y:S02]  /*198e0*/  MOV R2, 0x2 ;  /* 0x0000000200027802 */ /* 0x000fe40000000f00 */
[----:B------:R-:W-:Y:S02]  /*198f0*/  MOV R3, 0x19910 ;  /* 0x0001991000037802 */ /* 0x000fe40000000f00 */
[----:B------:R-:W-:Y:S05]  /*19900*/  CALL.REL.NOINC `($__internal_36_$__cuda_sm70_shflsync_up_p) ;  /* 0x0000163000007944 */ /* 0x000fea0003c00000 */
[----:B------:R-:W-:Y:S01]  /*19910*/  SEL R0, R4, RZ, P4 ;  /* 0x000000ff04007207 */ /* 0x000fe20002000000 */
[----:B------:R-:W-:Y:S01]  /*19920*/  IMAD.MOV.U32 R2, RZ, RZ, 0x4 ;  /* 0x00000004ff027424 */ /* 0x000fe200078e00ff */
[----:B------:R-:W-:-:S03]  /*19930*/  MOV R3, 0x19960 ;  /* 0x0001996000037802 */ /* 0x000fc60000000f00 */
[----:B------:R-:W-:Y:S02]  /*19940*/  IMAD.IADD R0, R5, 0x1, R0 ;  /* 0x0000000105007824 */ /* 0x000fe400078e0200 */
        /* <DEDUP_REMOVED lines=14> */
[----:B------:R-:W-:Y:S01]  /*19a30*/  IMAD.IADD R4, R0, 0x1, R4 ;  /* 0x0000000100047824 */ /* 0x000fe200078e0204 */
[----:B------:R-:W-:-:S03]  /*19a40*/  MOV R0, 0x1f ;  /* 0x0000001f00007802 */ /* 0x000fc60000000f00 */
[----:B------:R-:W-:Y:S02]  /*19a50*/  IMAD.MOV.U32 R5, RZ, RZ, R4 ;  /* 0x000000ffff057224 */ /* 0x000fe400078e0004 */
[----:B------:R-:W-:Y:S05]  /*19a60*/  CALL.REL.NOINC `($__internal_35_$__cuda_sm70_shflsync_idx_p) ;  /* 0x0000148000007944 */ /* 0x000fea0003c00000 */
[----:B------:R-:W-:Y:S05]  /*19a70*/  BRA `(.L_x_1778) ;  /* 0xfffe6ae000007947 */ /* 0x000fea000383ffff */
.L_x_1639:
[----:B------:R-:W-:Y:S02]  /*19a80*/  SEL R0, RZ, 0x1, P0 ;  /* 0x00000001ff007807 */ /* 0x000fe40000000000 */
[----:B------:R-:W-:Y:S02]  /*19a90*/  MOV R2, 0x19ab0 ;  /* 0x00019ab000027802 */ /* 0x000fe40000000f00 */
[----:B------:R-:W-:Y:S05]  /*19aa0*/  CALL.REL.NOINC `($__internal_37_$__cuda_sm70_votesync_ballot) ;  /* 0x0000150000007944 */ /* 0x000fea0003c00000 */
[----:B------:R-:W-:Y:S01]  /*19ab0*/  MOV R10, R0 ;  /* 0x00000000000a7202 */ /* 0x000fe20000000f00 */
[----:B------:R-:W-:Y:S05]  /*19ac0*/  BRA `(.L_x_1779) ;  /* 0xfffe6b2000007947 */ /* 0x000fea000383ffff */
.L_x_1640:
[----:B------:R-:W-:Y:S01]  /*19ad0*/  IMAD.MOV.U32 R5, RZ, RZ, R9 ;  /* 0x000000ffff057224 */ /* 0x000fe200078e0009 */
[----:B------:R-:W-:Y:S01]  /*19ae0*/  MOV R3, R7 ;  /* 0x0000000700037202 */ /* 0x000fe20000000f00 */
[----:B-1----:R-:W-:Y:S01]  /*19af0*/  IMAD.MOV.U32 R0, RZ, RZ, 0x1f ;  /* 0x0000001fff007424 */ /* 0x002fe200078e00ff */
[----:B------:R-:W-:Y:S02]  /*19b00*/  MOV R2, 0x19b20 ;  /* 0x00019b2000027802 */ /* 0x000fe40000000f00 */
[----:B------:R-:W-:Y:S05]  /*19b10*/  CALL.REL.NOINC `($__internal_35_$__cuda_sm70_shflsync_idx_p) ;  /* 0x000013d000007944 */ /* 0x000fea0003c00000 */
[----:B------:R-:W-:Y:S01]  /*19b20*/  IMAD.MOV.U32 R12, RZ, RZ, R0 ;  /* 0x000000ffff0c7224 */ /* 0x000fe200078e0000 */
[----:B------:R-:W-:Y:S01]  /*19b30*/  MOV R5, R8 ;  /* 0x0000000800057202 */ /* 0x000fe20000000f00 */
[----:B------:R-:W-:Y:S01]  /*19b40*/  IMAD.MOV.U32 R6, RZ, RZ, RZ ;  /* 0x000000ffff067224 */ /* 0x000fe200078e00ff */
[----:B------:R-:W-:Y:S01]  /*19b50*/  MOV R3, R7 ;  /* 0x0000000700037202 */ /* 0x000fe20000000f00 */
[----:B------:R-:W-:Y:S01]  /*19b60*/  IMAD.MOV.U32 R0, RZ, RZ, 0x1f ;  /* 0x0000001fff007424 */ /* 0x000fe200078e00ff */
[----:B------:R-:W-:-:S02]  /*19b70*/  MOV R2, 0x19b90 ;  /* 0x00019b9000027802 */ /* 0x000fc40000000f00 */
[----:B------:R-:W-:Y:S05]  /*19b80*/  CALL.REL.NOINC `($__internal_35_$__cuda_sm70_shflsync_idx_p) ;  /* 0x0000136000007944 */ /* 0x000fea0003c00000 */
[----:B------:R-:W-:Y:S01]  /*19b90*/  MOV R9, R0 ;  /* 0x0000000000097202 */ /* 0x000fe20000000f00 */
[----:B------:R-:W-:Y:S05]  /*19ba0*/  BRA `(.L_x_1780) ;  /* 0xfffe6ab000007947 */ /* 0x000fea000383ffff */
.L_x_1643:
[----:B------:R-:W-:Y:S01]  /*19bb0*/  IMAD.MOV.U32 R5, RZ, RZ, R4 ;  /* 0x000000ffff057224 */ /* 0x000fe200078e0004 */
[----:B-1----:R-:W-:-:S02]  /*19bc0*/  MOV R0, 0x1f ;  /* 0x0000001f00007802 */ /* 0x002fc40000000f00 */
[----:B------:R-:W-:Y:S02]  /*19bd0*/  MOV R2, 0x19bf0 ;  /* 0x00019bf000027802 */ /* 0x000fe40000000f00 */
[----:B--234-:R-:W-:Y:S05]  /*19be0*/  CALL.REL.NOINC `($__internal_35_$__cuda_sm70_shflsync_idx_p) ;  /* 0x0000130000007944 */ /* 0x01cfea0003c00000 */
[----:B------:R-:W-:Y:S01]  /*19bf0*/  MOV R6, R0 ;  /* 0x0000000000067202 */ /* 0x000fe20000000f00 */
[----:B------:R-:W-:Y:S05]  /*19c00*/  BRA `(.L_x_1642) ;  /* 0xfffe6ab000007947 */ /* 0x000fea000383ffff */
.L_x_1662:
[----:B-1----:R-:W-:Y:S01]  /*19c10*/  IMAD.MOV.U32 R5, RZ, RZ, R14 ;  /* 0x000000ffff057224 */ /* 0x002fe200078e000e */
[----:B------:R-:W-:Y:S01]  /*19c20*/  MOV R3, RZ ;  /* 0x000000ff00037202 */ /* 0x000fe20000000f00 */
[----:B------:R-:W-:Y:S01]  /*19c30*/  IMAD.MOV.U32 R0, RZ, RZ, 0x181f ;  /* 0x0000181fff007424 */ /* 0x000fe200078e00ff */
[----:B------:R-:W-:Y:S02]  /*19c40*/  MOV R2, 0x19c60 ;  /* 0x00019c6000027802 */ /* 0x000fe40000000f00 */
[----:B------:R-:W-:Y:S05]  /*19c50*/  CALL.REL.NOINC `($__internal_35_$__cuda_sm70_shflsync_idx_p) ;  /* 0x0000129000007944 */ /* 0x000fea0003c00000 */
[----:B------:R-:W-:Y:S01]  /*19c60*/  MOV R4, R0 ;  /* 0x0000000000047202 */ /* 0x000fe20000000f00 */
[----:B------:R-:W-:Y:S05]  /*19c70*/  BRA `(.L_x_1781) ;  /* 0xfffe94d000007947 */ /* 0x000fea000383ffff */
.L_x_1663:
[----:B------:R-:W-:Y:S01]  /*19c80*/  IMAD.MOV.U32 R5, RZ, RZ, R15 ;  /* 0x000000ffff057224 */ /* 0x000fe200078e000f */
[----:B------:R-:W-:Y:S01]  /*19c90*/  MOV R3, RZ ;  /* 0x000000ff00037202 */ /* 0x000fe20000000f00 */
[----:B------:R-:W-:Y:S01]  /*19ca0*/  IMAD.MOV.U32 R0, RZ, RZ, 0x181f ;  /* 0x0000181fff007424 */ /* 0x000fe200078e00ff */
[----:B------:R-:W-:Y:S02]  /*19cb0*/  MOV R2, 0x19cd0 ;  /* 0x00019cd000027802 */ /* 0x000fe40000000f00 */
[----:B-12---:R-:W-:Y:S05]  /*19cc0*/  CALL.REL.NOINC `($__internal_35_$__cuda_sm70_shflsync_idx_p) ;  /* 0x0000122000007944 */ /* 0x006fea0003c00000 */
[----:B------:R-:W-:Y:S05]  /*19cd0*/  BRA `(.L_x_1782) ;  /* 0xfffe949000007947 */ /* 0x000fea000383ffff */
.L_x_1666:
[----:B------:R-:W-:Y:S01]  /*19ce0*/  IMAD.MOV.U32 R5, RZ, RZ, R14 ;  /* 0x000000ffff057224 */ /* 0x000fe200078e000e */
[----:B---3--:R-:W-:Y:S01]  /*19cf0*/  MOV R3, 0x1 ;  /* 0x0000000100037802 */ /* 0x008fe20000000f00 */
[----:B----4-:R-:W-:Y:S01]  /*19d00*/  IMAD.MOV.U32 R0, RZ, RZ, 0x181f ;  /* 0x0000181fff007424 */ /* 0x010fe200078e00ff */
[----:B------:R-:W-:-:S02]  /*19d10*/  MOV R2, 0x19d30 ;  /* 0x00019d3000027802 */ /* 0x000fc40000000f00 */
[----:B-12---:R-:W-:Y:S05]  /*19d20*/  CALL.REL.NOINC `($__internal_35_$__cuda_sm70_shflsync_idx_p) ;  /* 0x000011c000007944 */ /* 0x006fea0003c00000 */
[----:B------:R-:W-:Y:S01]  /*19d30*/  IMAD.MOV.U32 R4, RZ, RZ, R0 ;  /* 0x000000ffff047224 */ /* 0x000fe200078e0000 */
[----:B------:R-:W-:Y:S01]  /*19d40*/  MOV R3, 0x1 ;  /* 0x0000000100037802 */ /* 0x000fe20000000f00 */
[----:B------:R-:W-:Y:S01]  /*19d50*/  IMAD.MOV.U32 R5, RZ, RZ, R15 ;  /* 0x000000ffff057224 */ /* 0x000fe200078e000f */
[----:B------:R-:W-:-:S02]  /*19d60*/  MOV R0, 0x181f ;  /* 0x0000181f00007802 */ /* 0x000fc40000000f00 */
[----:B------:R-:W-:Y:S02]  /*19d70*/  MOV R2, 0x19d90 ;  /* 0x00019d9000027802 */ /* 0x000fe40000000f00 */
[----:B------:R-:W-:Y:S05]  /*19d80*/  CALL.REL.NOINC `($__internal_35_$__cuda_sm70_shflsync_idx_p) ;  /* 0x0000116000007944 */ /* 0x000fea0003c00000 */
[----:B------:R-:W-:Y:S05]  /*19d90*/  BRA `(.L_x_1783) ;  /* 0xfffe962000007947 */ /* 0x000fea000383ffff */
.L_x_1669:
[----:B------:R-:W-:Y:S01]  /*19da0*/  IMAD.MOV.U32 R5, RZ, RZ, R14 ;  /* 0x000000ffff057224 */ /* 0x000fe200078e000e */
[----:B-1----:R-:W-:Y:S01]  /*19db0*/  MOV R3, 0x2 ;  /* 0x0000000200037802 */ /* 0x002fe20000000f00 */
[----:B----4-:R-:W-:Y:S01]  /*19dc0*/  IMAD.MOV.U32 R0, RZ, RZ, 0x181f ;  /* 0x0000181fff007424 */ /* 0x010fe200078e00ff */
[----:B------:R-:W-:Y:S02]  /*19dd0*/  MOV R2, 0x19df0 ;  /* 0x00019df000027802 */ /* 0x000fe40000000f00 */
[----:B--2---:R-:W-:Y:S05]  /*19de0*/  CALL.REL.NOINC `($__internal_35_$__cuda_sm70_shflsync_idx_p) ;  /* 0x0000110000007944 */ /* 0x004fea0003c00000 */
[----:B------:R-:W-:Y:S01]  /*19df0*/  MOV R4, R0 ;  /* 0x0000000000047202 */ /* 0x000fe20000000f00 */
[----:B------:R-:W-:Y:S05]  /*19e00*/  BRA `(.L_x_1784) ;  /* 0xfffe97e000007947 */ /* 0x000fea000383ffff */
.L_x_1670:
[----:B------:R-:W-:Y:S01]  /*19e10*/  IMAD.MOV.U32 R5, RZ, RZ, R15 ;  /* 0x000000ffff057224 */ /* 0x000fe200078e000f */
[----:B------:R-:W-:Y:S01]  /*19e20*/  MOV R3, 0x2 ;  /* 0x0000000200037802 */ /* 0x000fe20000000f00 */
[----:B----4-:R-:W-:Y:S01]  /*19e30*/  IMAD.MOV.U32 R0, RZ, RZ, 0x181f ;  /* 0x0000181fff007424 */ /* 0x010fe200078e00ff */
[----:B------:R-:W-:Y:S02]  /*19e40*/  MOV R2, 0x19e60 ;  /* 0x00019e6000027802 */ /* 0x000fe40000000f00 */
[----:B-123--:R-:W-:Y:S05]  /*19e50*/  CALL.REL.NOINC `($__internal_35_$__cuda_sm70_shflsync_idx_p) ;  /* 0x0000109000007944 */ /* 0x00efea0003c00000 */
[----:B------:R-:W-:Y:S05]  /*19e60*/  BRA `(.L_x_1785) ;  /* 0xfffe97a000007947 */ /* 0x000fea000383ffff */
.L_x_1673:
[----:B------:R-:W-:Y:S01]  /*19e70*/  IMAD.MOV.U32 R5, RZ, RZ, R14 ;  /* 0x000000ffff057224 */ /* 0x000fe200078e000e */
[----:B-1----:R-:W-:Y:S01]  /*19e80*/  MOV R3, 0x3 ;  /* 0x0000000300037802 */ /* 0x002fe20000000f00 */
[----:B------:R-:W-:Y:S01]  /*19e90*/  IMAD.MOV.U32 R0, RZ, RZ, 0x181f ;  /* 0x0000181fff007424 */ /* 0x000fe200078e00ff */
[----:B------:R-:W-:-:S02]  /*19ea0*/  MOV R2, 0x19ec0 ;  /* 0x00019ec000027802 */ /* 0x000fc40000000f00 */
[----:B--234-:R-:W-:Y:S05]  /*19eb0*/  CALL.REL.NOINC `($__internal_35_$__cuda_sm70_shflsync_idx_p) ;  /* 0x0000103000007944 */ /* 0x01cfea0003c00000 */
[----:B------:R-:W-:Y:S01]  /*19ec0*/  IMAD.MOV.U32 R4, RZ, RZ, R0 ;  /* 0x000000ffff047224 */ /* 0x000fe200078e0000 */
[----:B------:R-:W-:Y:S01]  /*19ed0*/  MOV R3, 0x3 ;  /* 0x0000000300037802 */ /* 0x000fe20000000f00 */
[----:B------:R-:W-:Y:S01]  /*19ee0*/  IMAD.MOV.U32 R5, RZ, RZ, R15 ;  /* 0x000000ffff057224 */ /* 0x000fe200078e000f */
[----:B------:R-:W-:-:S02]  /*19ef0*/  MOV R0, 0x181f ;  /* 0x0000181f00007802 */ /* 0x000fc40000000f00 */
[----:B------:R-:W-:Y:S02]  /*19f00*/  MOV R2, 0x19f20 ;  /* 0x00019f2000027802 */ /* 0x000fe40000000f00 */
[----:B------:R-:W-:Y:S05]  /*19f10*/  CALL.REL.NOINC `($__internal_35_$__cuda_sm70_shflsync_idx_p) ;  /* 0x00000fd000007944 */ /* 0x000fea0003c00000 */
[----:B------:R-:W-:Y:S05]  /*19f20*/  BRA `(.L_x_1786) ;  /* 0xfffe992000007947 */ /* 0x000fea000383ffff */
.L_x_1714:
[----:B-1----:R1:W5:Y:S01]  /*19f30*/  LDL R2, [R1] ;  /* 0x0000000001027983 */ /* 0x0023620000100800 */
[----:B------:R-:W-:Y:S02]  /*19f40*/  MOV R5, 0x2 ;  /* 0x0000000200057802 */ /* 0x000fe40000000f00 */
[----:B------:R-:W-:Y:S02]  /*19f50*/  MOV R3, 0x19f70 ;  /* 0x00019f7000037802 */ /* 0x000fe40000000f00 */
[----:B-1---5:R-:W-:Y:S05]  /*19f60*/  CALL.REL.NOINC `($__internal_34_$__cuda_sm70_shflsync_bfly_p) ;  /* 0x00000f3000007944 */ /* 0x022fea0003c00000 */
[----:B------:R-:W-:Y:S01]  /*19f70*/  MOV R0, R5 ;  /* 0x0000000500007202 */ /* 0x000fe20000000f00 */
[----:B------:R-:W-:Y:S05]  /*19f80*/  BRA `(.L_x_1787) ;  /* 0xffff97b000007947 */ /* 0x000fea000383ffff */
.L_x_1715:
[----:B------:R-:W-:Y:S01]  /*19f90*/  IMAD.MOV.U32 R2, RZ, RZ, R0 ;  /* 0x000000ffff027224 */ /* 0x000fe200078e0000 */
[----:B------:R-:W-:Y:S02]  /*19fa0*/  MOV R5, 0x1 ;  /* 0x0000000100057802 */ /* 0x000fe40000000f00 */
[----:B------:R-:W-:Y:S02]  /*19fb0*/  MOV R3, 0x19fd0 ;  /* 0x00019fd000037802 */ /* 0x000fe40000000f00 */
[----:B------:R-:W-:Y:S05]  /*19fc0*/  CALL.REL.NOINC `($__internal_34_$__cuda_sm70_shflsync_bfly_p) ;  /* 0x00000ed000007944 */ /* 0x000fea0003c00000 */
[----:B------:R1:W5:Y:S01]  /*19fd0*/  LDL R2, [R1+0x8] ;  /* 0x0000080001027983 */ /* 0x0003620000100800 */
[----:B------:R-:W-:Y:S01]  /*19fe0*/  FADD.FTZ R0, R0, R5 ;  /* 0x0000000500007221 */ /* 0x000fe20000010000 */
[----:B------:R-:W-:Y:S02]  /*19ff0*/  MOV R5, 0x2 ;  /* 0x0000000200057802 */ /* 0x000fe40000000f00 */
[----:B------:R-:W-:-:S02]  /*1a000*/  MOV R3, 0x1a020 ;  /* 0x0001a02000037802 */ /* 0x000fc40000000f00 */
[----:B-1---5:R-:W-:Y:S05]  /*1a010*/  CALL.REL.NOINC `($__internal_34_$__cuda_sm70_shflsync_bfly_p) ;  /* 0x00000e8000007944 */ /* 0x022fea0003c00000 */
[----:B------:R-:W2:Y:S01]  /*1a020*/  LDL.LU R2, [R1+0x8] ;  /* 0x0000080001027983 */ /* 0x000ea20000300800 */
[----:B------:R-:W-:Y:S01]  /*1a030*/  MOV R3, 0x1a080 ;  /* 0x0001a08000037802 */ /* 0x000fe20000000f00 */
[----:B--2---:R-:W-:Y:S01]  /*1a040*/  FADD.FTZ R4, R2, R5 ;  /* 0x0000000502047221 */ /* 0x004fe20000010000 */
[----:B------:R-:W-:-:S04]  /*1a050*/  MOV R5, 0x1 ;  /* 0x0000000100057802 */ /* 0x000fc80000000f00 */
[----:B------:R-:W-:Y:S02]  /*1a060*/  MOV R2, R4 ;  /* 0x0000000400027202 */ /* 0x000fe40000000f00 */
[----:B------:R-:W-:Y:S05]  /*1a070*/  CALL.REL.NOINC `($__internal_34_$__cuda_sm70_shflsync_bfly_p) ;  /* 0x00000e2000007944 */ /* 0x000fea0003c00000 */
[----:B------:R-:W-:Y:S01]  /*1a080*/  MOV R3, R5 ;  /* 0x0000000500037202 */ /* 0x000fe20000000f00 */
[----:B------:R-:W-:Y:S05]  /*1a090*/  BRA `(.L_x_1788) ;  /* 0xffff973000007947 */ /* 0x000fea000383ffff */
.L_x_1722:
[----:B-1-34-:R-:W-:Y:S01]  /*1a0a0*/  IMAD.MOV.U32 R5, RZ, RZ, R14 ;  /* 0x000000ffff057224 */ /* 0x01afe200078e000e */
[----:B------:R-:W-:Y:S01]  /*1a0b0*/  MOV R3, RZ ;  /* 0x000000ff00037202 */ /* 0x000fe20000000f00 */
[----:B------:R-:W-:Y:S01]  /*1a0c0*/  IMAD.MOV.U32 R0, RZ, RZ, 0x181f ;  /* 0x0000181fff007424 */ /* 0x000fe200078e00ff */
[----:B------:R-:W-:Y:S02]  /*1a0d0*/  MOV R2, 0x1a0f0 ;  /* 0x0001a0f000027802 */ /* 0x000fe40000000f00 */
[----:B------:R-:W-:Y:S05]  /*1a0e0*/  CALL.REL.NOINC `($__internal_35_$__cuda_sm70_shflsync_idx_p) ;  /* 0x00000e0000007944 */ /* 0x000fea0003c00000 */
[----:B------:R-:W-:Y:S01]  /*1a0f0*/  MOV R6, R0 ;  /* 0x0000000000067202 */ /* 0x000fe20000000f00 */
[----:B------:R-:W-:Y:S05]  /*1a100*/  BRA `(.L_x_1789) ;  /* 0xffffb3c000007947 */ /* 0x000fea000383ffff */
.L_x_1723:
[----:B------:R-:W-:Y:S01]  /*1a110*/  IMAD.MOV.U32 R5, RZ, RZ, R15 ;  /* 0x000000ffff057224 */ /* 0x000fe200078e000f */
[----:B------:R-:W-:Y:S01]  /*1a120*/  MOV R3, RZ ;  /* 0x000000ff00037202 */ /* 0x000fe20000000f00 */
[----:B------:R-:W-:Y:S01]  /*1a130*/  IMAD.MOV.U32 R0, RZ, RZ, 0x181f ;  /* 0x0000181fff007424 */ /* 0x000fe200078e00ff */
[----:B------:R-:W-:Y:S02]  /*1a140*/  MOV R2, 0x1a160 ;  /* 0x0001a16000027802 */ /* 0x000fe40000000f00 */
[----:B-12---:R-:W-:Y:S05]  /*1a150*/  CALL.REL.NOINC `($__internal_35_$__cuda_sm70_shflsync_idx_p) ;  /* 0x00000d9000007944 */ /* 0x006fea0003c00000 */
[----:B------:R-:W-:Y:S05]  /*1a160*/  BRA `(.L_x_1790) ;  /* 0xffffb38000007947 */ /* 0x000fea000383ffff */
.L_x_1726:
[----:B------:R-:W-:Y:S01]  /*1a170*/  IMAD.MOV.U32 R5, RZ, RZ, R14 ;  /* 0x000000ffff057224 */ /* 0x000fe200078e000e */
[----:B--2---:R-:W-:Y:S01]  /*1a180*/  MOV R3, 0x1 ;  /* 0x0000000100037802 */ /* 0x004fe20000000f00 */
[----:B----4-:R-:W-:Y:S01]  /*1a190*/  IMAD.MOV.U32 R0, RZ, RZ, 0x181f ;  /* 0x0000181fff007424 */ /* 0x010fe200078e00ff */
[----:B------:R-:W-:-:S02]  /*1a1a0*/  MOV R2, 0x1a1c0 ;  /* 0x0001a1c000027802 */ /* 0x000fc40000000f00 */
[----:B-1-3--:R-:W-:Y:S05]  /*1a1b0*/  CALL.REL.NOINC `($__internal_35_$__cuda_sm70_shflsync_idx_p) ;  /* 0x00000d3000007944 */ /* 0x00afea0003c00000 */
[----:B------:R-:W-:Y:S01]  /*1a1c0*/  IMAD.MOV.U32 R6, RZ, RZ, R0 ;  /* 0x000000ffff067224 */ /* 0x000fe200078e0000 */
[----:B------:R-:W-:Y:S01]  /*1a1d0*/  MOV R3, 0x1 ;  /* 0x0000000100037802 */ /* 0x000fe20000000f00 */
[----:B------:R-:W-:Y:S01]  /*1a1e0*/  IMAD.MOV.U32 R5, RZ, RZ, R15 ;  /* 0x000000ffff057224 */ /* 0x000fe200078e000f */
[----:B------:R-:W-:-:S02]  /*1a1f0*/  MOV R0, 0x181f ;  /* 0x0000181f00007802 */ /* 0x000fc40000000f00 */
[----:B------:R-:W-:Y:S02]  /*1a200*/  MOV R2, 0x1a220 ;  /* 0x0001a22000027802 */ /* 0x000fe40000000f00 */
[----:B------:R-:W-:Y:S05]  /*1a210*/  CALL.REL.NOINC `($__internal_35_$__cuda_sm70_shflsync_idx_p) ;  /* 0x00000cd000007944 */ /* 0x000fea0003c00000 */
[----:B------:R-:W-:Y:S05]  /*1a220*/  BRA `(.L_x_1791) ;  /* 0xffffb4a000007947 */ /* 0x000fea000383ffff */
.L_x_1729:
[----:B------:R-:W-:Y:S01]  /*1a230*/  IMAD.MOV.U32 R5, RZ, RZ, R14 ;  /* 0x000000ffff057224 */ /* 0x000fe200078e000e */
[----:B-1----:R-:W-:Y:S01]  /*1a240*/  MOV R3, 0x2 ;  /* 0x0000000200037802 */ /* 0x002fe20000000f00 */
[----:B----4-:R-:W-:Y:S01]  /*1a250*/  IMAD.MOV.U32 R0, RZ, RZ, 0x181f ;  /* 0x0000181fff007424 */ /* 0x010fe200078e00ff */
[----:B------:R-:W-:Y:S02]  /*1a260*/  MOV R2, 0x1a280 ;  /* 0x0001a28000027802 */ /* 0x000fe40000000f00 */
[----:B--23--:R-:W-:Y:S05]  /*1a270*/  CALL.REL.NOINC `($__internal_35_$__cuda_sm70_shflsync_idx_p) ;  /* 0x00000c7000007944 */ /* 0x00cfea0003c00000 */
[----:B------:R-:W-:Y:S01]  /*1a280*/  MOV R6, R0 ;  /* 0x0000000000067202 */ /* 0x000fe20000000f00 */
[----:B------:R-:W-:Y:S05]  /*1a290*/  BRA `(.L_x_1792) ;  /* 0xffffb61000007947 */ /* 0x000fea000383ffff */
.L_x_1730:
[----:B------:R-:W-:Y:S01]  /*1a2a0*/  IMAD.MOV.U32 R5, RZ, RZ, R15 ;  /* 0x000000ffff057224 */ /* 0x000fe200078e000f */
[----:B------:R-:W-:Y:S01]  /*1a2b0*/  MOV R3, 0x2 ;  /* 0x0000000200037802 */ /* 0x000fe20000000f00 */
[----:B----4-:R-:W-:Y:S01]  /*1a2c0*/  IMAD.MOV.U32 R0, RZ, RZ, 0x181f ;  /* 0x0000181fff007424 */ /* 0x010fe200078e00ff */
[----:B------:R-:W-:Y:S02]  /*1a2d0*/  MOV R2, 0x1a2f0 ;  /* 0x0001a2f000027802 */ /* 0x000fe40000000f00 */
[----:B-123--:R-:W-:Y:S05]  /*1a2e0*/  CALL.REL.NOINC `($__internal_35_$__cuda_sm70_shflsync_idx_p) ;  /* 0x00000c0000007944 */ /* 0x00efea0003c00000 */
[----:B------:R-:W-:Y:S05]  /*1a2f0*/  BRA `(.L_x_1793) ;  /* 0xffffb5d000007947 */ /* 0x000fea000383ffff */
.L_x_1733:
        /* <DEDUP_REMOVED lines=12> */
.L_x_1735:
[----:B------:R-:W-:Y:S01]  /*1a3c0*/  IMAD.MOV.U32 R5, RZ, RZ, R18 ;  /* 0x000000ffff057224 */ /* 0x000fe200078e0012 */
[----:B------:R-:W-:Y:S01]  /*1a3d0*/  MOV R3, RZ ;  /* 0x000000ff00037202 */ /* 0x000fe20000000f00 */
[----:B------:R-:W-:Y:S01]  /*1a3e0*/  IMAD.MOV.U32 R0, RZ, RZ, 0x1c1f ;  /* 0x00001c1fff007424 */ /* 0x000fe200078e00ff */
[----:B------:R-:W-:Y:S02]  /*1a3f0*/  MOV R2, 0x1a410 ;  /* 0x0001a41000027802 */ /* 0x000fe40000000f00 */
[----:B------:R-:W-:Y:S05]  /*1a400*/  CALL.REL.NOINC `($__internal_35_$__cuda_sm70_shflsync_idx_p) ;  /* 0x00000ae000007944 */ /* 0x000fea0003c00000 */
[----:B------:R-:W-:Y:S01]  /*1a410*/  MOV R4, R0 ;  /* 0x0000000000047202 */ /* 0x000fe20000000f00 */
[----:B------:R-:W-:Y:S05]  /*1a420*/  BRA `(.L_x_1795) ;  /* 0xffffba7000007947 */ /* 0x000fea000383ffff */
.L_x_1736:
[----:B------:R-:W-:Y:S01]  /*1a430*/  IMAD.MOV.U32 R5, RZ, RZ, R19 ;  /* 0x000000ffff057224 */ /* 0x000fe200078e0013 */
[----:B------:R-:W-:Y:S01]  /*1a440*/  MOV R3, RZ ;  /* 0x000000ff00037202 */ /* 0x000fe20000000f00 */
[----:B------:R-:W-:Y:S01]  /*1a450*/  IMAD.MOV.U32 R0, RZ, RZ, 0x1c1f ;  /* 0x00001c1fff007424 */ /* 0x000fe200078e00ff */
[----:B------:R-:W-:Y:S02]  /*1a460*/  MOV R2, 0x1a480 ;  /* 0x0001a48000027802 */ /* 0x000fe40000000f00 */
[----:B-12---:R-:W-:Y:S05]  /*1a470*/  CALL.REL.NOINC `($__internal_35_$__cuda_sm70_shflsync_idx_p) ;  /* 0x00000a7000007944 */ /* 0x006fea0003c00000 */
[----:B------:R-:W-:Y:S05]  /*1a480*/  BRA `(.L_x_1796) ;  /* 0xffffba3000007947 */ /* 0x000fea000383ffff */
.L_x_1739:
[----:B------:R-:W-:Y:S01]  /*1a490*/  IMAD.MOV.U32 R5, RZ, RZ, R18 ;  /* 0x000000ffff057224 */ /* 0x000fe200078e0012 */
[----:B-1----:R-:W-:Y:S01]  /*1a4a0*/  MOV R3, 0x1 ;  /* 0x0000000100037802 */ /* 0x002fe20000000f00 */
[----:B----4-:R-:W-:Y:S01]  /*1a4b0*/  IMAD.MOV.U32 R0, RZ, RZ, 0x1c1f ;  /* 0x00001c1fff007424 */ /* 0x010fe200078e00ff */
[----:B------:R-:W-:-:S02]  /*1a4c0*/  MOV R2, 0x1a4e0 ;  /* 0x0001a4e000027802 */ /* 0x000fc40000000f00 */
[----:B--23--:R-:W-:Y:S05]  /*1a4d0*/  CALL.REL.NOINC `($__internal_35_$__cuda_sm70_shflsync_idx_p) ;  /* 0x00000a1000007944 */ /* 0x00cfea0003c00000 */
[----:B------:R-:W-:Y:S01]  /*1a4e0*/  IMAD.MOV.U32 R4, RZ, RZ, R0 ;  /* 0x000000ffff047224 */ /* 0x000fe200078e0000 */
[----:B------:R-:W-:Y:S01]  /*1a4f0*/  MOV R3, 0x1 ;  /* 0x0000000100037802 */ /* 0x000fe20000000f00 */
[----:B------:R-:W-:Y:S01]  /*1a500*/  IMAD.MOV.U32 R5, RZ, RZ, R19 ;  /* 0x000000ffff057224 */ /* 0x000fe200078e0013 */
[----:B------:R-:W-:-:S02]  /*1a510*/  MOV R0, 0x1c1f ;  /* 0x00001c1f00007802 */ /* 0x000fc40000000f00 */
[----:B------:R-:W-:Y:S02]  /*1a520*/  MOV R2, 0x1a540 ;  /* 0x0001a54000027802 */ /* 0x000fe40000000f00 */
[----:B------:R-:W-:Y:S05]  /*1a530*/  CALL.REL.NOINC `($__internal_35_$__cuda_sm70_shflsync_idx_p) ;  /* 0x000009b000007944 */ /* 0x000fea0003c00000 */
[----:B------:R-:W-:Y:S05]  /*1a540*/  BRA `(.L_x_1797) ;  /* 0xffffc5e000007947 */ /* 0x000fea000383ffff */
.L_x_1743:
[----:B------:R-:W-:Y:S01]  /*1a550*/  IMAD.MOV.U32 R5, RZ, RZ, R12 ;  /* 0x000000ffff057224 */ /* 0x000fe200078e000c */
[----:B------:R-:W-:Y:S01]  /*1a560*/  MOV R3, RZ ;  /* 0x000000ff00037202 */ /* 0x000fe20000000f00 */
[----:B------:R-:W-:Y:S01]  /*1a570*/  IMAD.MOV.U32 R0, RZ, RZ, 0x181f ;  /* 0x0000181fff007424 */ /* 0x000fe200078e00ff */
[----:B------:R-:W-:Y:S02]  /*1a580*/  MOV R2, 0x1a5a0 ;  /* 0x0001a5a000027802 */ /* 0x000fe40000000f00 */
[----:B------:R-:W-:Y:S05]  /*1a590*/  CALL.REL.NOINC `($__internal_35_$__cuda_sm70_shflsync_idx_p) ;  /* 0x0000095000007944 */ /* 0x000fea0003c00000 */
[----:B------:R-:W-:Y:S01]  /*1a5a0*/  MOV R4, R0 ;  /* 0x0000000000047202 */ /* 0x000fe20000000f00 */
[----:B------:R-:W-:Y:S05]  /*1a5b0*/  BRA `(.L_x_1798) ;  /* 0xffffd9f000007947 */ /* 0x000fea000383ffff */
.L_x_1744:
[----:B------:R-:W-:Y:S01]  /*1a5c0*/  IMAD.MOV.U32 R5, RZ, RZ, R15 ;  /* 0x000000ffff057224 */ /* 0x000fe200078e000f */
[----:B------:R-:W-:Y:S01]  /*1a5d0*/  MOV R3, RZ ;  /* 0x000000ff00037202 */ /* 0x000fe20000000f00 */
[----:B------:R-:W-:Y:S01]  /*1a5e0*/  IMAD.MOV.U32 R0, RZ, RZ, 0x181f ;  /* 0x0000181fff007424 */ /* 0x000fe200078e00ff */
[----:B------:R-:W-:Y:S02]  /*1a5f0*/  MOV R2, 0x1a610 ;  /* 0x0001a61000027802 */ /* 0x000fe40000000f00 */
[----:B-12---:R-:W-:Y:S05]  /*1a600*/  CALL.REL.NOINC `($__internal_35_$__cuda_sm70_shflsync_idx_p) ;  /* 0x000008e000007944 */ /* 0x006fea0003c00000 */
[----:B------:R-:W-:Y:S05]  /*1a610*/  BRA `(.L_x_1799) ;  /* 0xffffd9b000007947 */ /* 0x000fea000383ffff */
.L_x_1747:
        /* <DEDUP_REMOVED lines=12> */
.L_x_1750:
[----:B------:R-:W-:Y:S01]  /*1a6e0*/  IMAD.MOV.U32 R5, RZ, RZ, R12 ;  /* 0x000000ffff057224 */ /* 0x000fe200078e000c */
[----:B-1----:R-:W-:Y:S01]  /*1a6f0*/  MOV R3, 0x2 ;  /* 0x0000000200037802 */ /* 0x002fe20000000f00 */
[----:B----4-:R-:W-:Y:S01]  /*1a700*/  IMAD.MOV.U32 R0, RZ, RZ, 0x181f ;  /* 0x0000181fff007424 */ /* 0x010fe200078e00ff */
[----:B------:R-:W-:Y:S02]  /*1a710*/  MOV R2, 0x1a730 ;  /* 0x0001a73000027802 */ /* 0x000fe40000000f00 */
[----:B--23--:R-:W-:Y:S05]  /*1a720*/  CALL.REL.NOINC `($__internal_35_$__cuda_sm70_shflsync_idx_p) ;  /* 0x000007c000007944 */ /* 0x00cfea0003c00000 */
[----:B------:R-:W-:Y:S01]  /*1a730*/  MOV R4, R0 ;  /* 0x0000000000047202 */ /* 0x000fe20000000f00 */
[----:B------:R-:W-:Y:S05]  /*1a740*/  BRA `(.L_x_1801) ;  /* 0xffffdc5000007947 */ /* 0x000fea000383ffff */
.L_x_1751:
[----:B------:R-:W-:Y:S01]  /*1a750*/  IMAD.MOV.U32 R5, RZ, RZ, R15 ;  /* 0x000000ffff057224 */ /* 0x000fe200078e000f */
[----:B------:R-:W-:Y:S01]  /*1a760*/  MOV R3, 0x2 ;  /* 0x0000000200037802 */ /* 0x000fe20000000f00 */
[----:B----4-:R-:W-:Y:S01]  /*1a770*/  IMAD.MOV.U32 R0, RZ, RZ, 0x181f ;  /* 0x0000181fff007424 */ /* 0x010fe200078e00ff */
[----:B------:R-:W-:Y:S02]  /*1a780*/  MOV R2, 0x1a7a0 ;  /* 0x0001a7a000027802 */ /* 0x000fe40000000f00 */
[----:B-123--:R-:W-:Y:S05]  /*1a790*/  CALL.REL.NOINC `($__internal_35_$__cuda_sm70_shflsync_idx_p) ;  /* 0x0000075000007944 */ /* 0x00efea0003c00000 */
[----:B------:R-:W-:Y:S05]  /*1a7a0*/  BRA `(.L_x_1802) ;  /* 0xffffdc1000007947 */ /* 0x000fea000383ffff */
.L_x_1754:
        /* <DEDUP_REMOVED lines=12> */
.L_x_1756:
[----:B------:R-:W-:Y:S01]  /*1a870*/  IMAD.MOV.U32 R5, RZ, RZ, R110 ;  /* 0x000000ffff057224 */ /* 0x000fe200078e006e */
[----:B------:R-:W-:Y:S01]  /*1a880*/  MOV R3, RZ ;  /* 0x000000ff00037202 */ /* 0x000fe20000000f00 */
[----:B------:R-:W-:Y:S01]  /*1a890*/  IMAD.MOV.U32 R0, RZ, RZ, 0x1f ;  /* 0x0000001fff007424 */ /* 0x000fe200078e00ff */
[----:B------:R-:W-:Y:S02]  /*1a8a0*/  MOV R2, 0x1a8c0 ;  /* 0x0001a8c000027802 */ /* 0x000fe40000000f00 */
[----:B------:R-:W-:Y:S05]  /*1a8b0*/  CALL.REL.NOINC `($__internal_35_$__cuda_sm70_shflsync_idx_p) ;  /* 0x0000063000007944 */ /* 0x000fea0003c00000 */
[----:B------:R-:W-:Y:S01]  /*1a8c0*/  MOV R9, R0 ;  /* 0x0000000000097202 */ /* 0x000fe20000000f00 */
[----:B------:R-:W-:Y:S05]  /*1a8d0*/  BRA `(.L_x_1804) ;  /* 0xffffdf6000007947 */ /* 0x000fea000383ffff */
.L_x_1757:
[----:B------:R-:W-:Y:S01]  /*1a8e0*/  IMAD.MOV.U32 R5, RZ, RZ, R110 ;  /* 0x000000ffff057224 */ /* 0x000fe200078e006e */
[----:B------:R-:W-:Y:S01]  /*1a8f0*/  MOV R3, 0x1 ;  /* 0x0000000100037802 */ /* 0x000fe20000000f00 */
[----:B------:R-:W-:Y:S01]  /*1a900*/  IMAD.MOV.U32 R0, RZ, RZ, 0x1f ;  /* 0x0000001fff007424 */ /* 0x000fe200078e00ff */
[----:B------:R-:W-:Y:S02]  /*1a910*/  MOV R2, 0x1a930 ;  /* 0x0001a93000027802 */ /* 0x000fe40000000f00 */
[----:B-12---:R-:W-:Y:S05]  /*1a920*/  CALL.REL.NOINC `($__internal_35_$__cuda_sm70_shflsync_idx_p) ;  /* 0x000005c000007944 */ /* 0x006fea0003c00000 */
[----:B------:R-:W-:Y:S01]  /*1a930*/  MOV R8, R0 ;  /* 0x0000000000087202 */ /* 0x000fe20000000f00 */
[----:B------:R-:W-:Y:S05]  /*1a940*/  BRA `(.L_x_1805) ;  /* 0xffffdf1000007947 */ /* 0x000fea000383ffff */
.L_x_1758:
[----:B------:R-:W-:Y:S02]  /*1a950*/  MOV R2, 0x1 ;  /* 0x0000000100027802 */ /* 0x000fe40000000f00 */
[----:B------:R-:W-:-:S02]  /*1a960*/  MOV R3, 0x1a980 ;  /* 0x0001a98000037802 */ /* 0x000fc40000000f00 */
[----:B-1234-:R-:W-:Y:S05]  /*1a970*/  CALL.REL.NOINC `($__internal_36_$__cuda_sm70_shflsync_up_p) ;  /* 0x000005c000007944 */ /* 0x01efea0003c00000 */
[----:B------:R-:W-:Y:S05]  /*1a980*/  BRA `(.L_x_1806) ;  /* 0xffffe00000007947 */ /* 0x000fea000383ffff */
.L_x_1759:
[----:B------:R-:W-:Y:S02]  /*1a990*/  MOV R2, 0x2 ;  /* 0x0000000200027802 */ /* 0x000fe40000000f00 */
[----:B------:R-:W-:-:S02]  /*1a9a0*/  MOV R3, 0x1a9c0 ;  /* 0x0001a9c000037802 */ /* 0x000fc40000000f00 */
[----:B--2-4-:R-:W-:Y:S05]  /*1a9b0*/  CALL.REL.NOINC `($__internal_36_$__cuda_sm70_shflsync_up_p) ;  /* 0x0000058000007944 */ /* 0x014fea0003c00000 */
[----:B------:R-:W-:Y:S01]  /*1a9c0*/  SEL R3, R4, RZ, P1 ;  /* 0x000000ff04037207 */ /* 0x000fe20000800000 */
[----:B------:R-:W-:-:S04]  /*1a9d0*/  IMAD.MOV.U32 R2, RZ, RZ, 0x4 ;  /* 0x00000004ff027424 */ /* 0x000fc800078e00ff */
[----:B------:R-:W-:Y:S01]  /*1a9e0*/  IMAD.IADD R0, R0, 0x1, R3 ;  /* 0x0000000100007824 */ /* 0x000fe200078e0203 */
        /* <DEDUP_REMOVED lines=20> */
.L_x_1763:
[----:B------:R-:W-:Y:S02]  /*1ab30*/  MOV R2, 0x1 ;  /* 0x0000000100027802 */ /* 0x000fe40000000f00 */
[----:B------:R-:W-:Y:S02]  /*1ab40*/  MOV R3, 0x1ab60 ;  /* 0x0001ab6000037802 */ /* 0x000fe40000000f00 */
[----:B------:R-:W-:Y:S05]  /*1ab50*/  CALL.REL.NOINC `($__internal_36_$__cuda_sm70_shflsync_up_p) ;  /* 0x000003e000007944 */ /* 0x000fea0003c00000 */
[----:B------:R-:W-:Y:S01]  /*1ab60*/  MOV R2, R4 ;  /* 0x0000000400027202 */ /* 0x000fe20000000f00 */
[----:B------:R-:W-:Y:S05]  /*1ab70*/  BRA `(.L_x_1808) ;  /* 0xffffe07000007947 */ /* 0x000fea000383ffff */
.L_x_1764:
        /* <DEDUP_REMOVED lines=26> */
.L_x_1766:
[----:B------:R-:W-:Y:S02]  /*1ad20*/  SEL R0, RZ, 0x1, P0 ;  /* 0x00000001ff007807 */ /* 0x000fe40000000000 */
[----:B------:R-:W-:Y:S02]  /*1ad30*/  MOV R2, 0x1ad50 ;  /* 0x0001ad5000027802 */ /* 0x000fe40000000f00 */
[----:B-1----:R-:W-:Y:S05]  /*1ad40*/  CALL.REL.NOINC `($__internal_37_$__cuda_sm70_votesync_ballot) ;  /* 0x0000026000007944 */ /* 0x002fea0003c00000 */
[----:B------:R-:W-:Y:S01]  /*1ad50*/  MOV R12, R0 ;  /* 0x00000000000c7202 */ /* 0x000fe20000000f00 */
[----:B------:R-:W-:Y:S05]  /*1ad60*/  BRA `(.L_x_1810) ;  /* 0xffffe01000007947 */ /* 0x000fea000383ffff */
.L_x_1767:
[----:B------:R-:W-:Y:S01]  /*1ad70*/  IMAD.MOV.U32 R5, RZ, RZ, R6 ;  /* 0x000000ffff057224 */ /* 0x000fe200078e0006 */
[----:B------:R-:W-:Y:S01]  /*1ad80*/  MOV R3, R8 ;  /* 0x0000000800037202 */ /* 0x000fe20000000f00 */
[----:B--2---:R-:W-:Y:S01]  /*1ad90*/  IMAD.MOV.U32 R0, RZ, RZ, 0x1f ;  /* 0x0000001fff007424 */ /* 0x004fe200078e00ff */
[----:B------:R-:W-:Y:S02]  /*1ada0*/  MOV R2, 0x1adc0 ;  /* 0x0001adc000027802 */ /* 0x000fe40000000f00 */
[----:B-1----:R-:W-:Y:S05]  /*1adb0*/  CALL.REL.NOINC `($__internal_35_$__cuda_sm70_shflsync_idx_p) ;  /* 0x0000013000007944 */ /* 0x002fea0003c00000 */
[----:B------:R-:W-:Y:S01]  /*1adc0*/  IMAD.MOV.U32 R10, RZ, RZ, R0 ;  /* 0x000000ffff0a7224 */ /* 0x000fe200078e0000 */
[----:B------:R-:W-:Y:S01]  /*1add0*/  MOV R3, R8 ;  /* 0x0000000800037202 */ /* 0x000fe20000000f00 */
[----:B------:R-:W-:Y:S01]  /*1ade0*/  IMAD.MOV.U32 R5, RZ, RZ, R7 ;  /* 0x000000ffff057224 */ /* 0x000fe200078e0007 */
[----:B------:R-:W-:Y:S02]  /*1adf0*/  MOV R0, 0x1f ;  /* 0x0000001f00007802 */ /* 0x000fe40000000f00 */
[----:B------:R-:W-:-:S02]  /*1ae00*/  MOV R2, 0x1ae20 ;  /* 0x0001ae2000027802 */ /* 0x000fc40000000f00 */
[----:B------:R-:W-:Y:S05]  /*1ae10*/  CALL.REL.NOINC `($__internal_35_$__cuda_sm70_shflsync_idx_p) ;  /* 0x000000d000007944 */ /* 0x000fea0003c00000 */
[----:B------:R-:W-:Y:S01]  /*1ae20*/  MOV R7, R0 ;  /* 0x0000000000077202 */ /* 0x000fe20000000f00 */
[----:B------:R-:W-:Y:S05]  /*1ae30*/  BRA `(.L_x_1811) ;  /* 0xffffdfb000007947 */ /* 0x000fea000383ffff */
.L_x_1770:
[----:B------:R-:W-:Y:S01]  /*1ae40*/  IMAD.MOV.U32 R5, RZ, RZ, R4 ;  /* 0x000000ffff057224 */ /* 0x000fe200078e0004 */
[----:B--2---:R-:W-:-:S02]  /*1ae50*/  MOV R0, 0x1f ;  /* 0x0000001f00007802 */ /* 0x004fc40000000f00 */
[----:B------:R-:W-:Y:S02]  /*1ae60*/  MOV R2, 0x1ae80 ;  /* 0x0001ae8000027802 */ /* 0x000fe40000000f00 */
[----:B-1-34-:R-:W-:Y:S05]  /*1ae70*/  CALL.REL.NOINC `($__internal_35_$__cuda_sm70_shflsync_idx_p) ;  /* 0x0000007000007944 */ /* 0x01afea0003c00000 */
[----:B------:R-:W-:Y:S01]  /*1ae80*/  MOV R13, R0 ;  /* 0x00000000000d7202 */ /* 0x000fe20000000f00 */
[----:B------:R-:W-:Y:S05]  /*1ae90*/  BRA `(.L_x_1769) ;  /* 0xffffdfb000007947 */ /* 0x000fea000383ffff */
        .weak           $__internal_34_$__cuda_sm70_shflsync_bfly_p
        .type           $__internal_34_$__cuda_sm70_shflsync_bfly_p,@function
        .size           $__internal_34_$__cuda_sm70_shflsync_bfly_p,($__internal_35_$__cuda_sm70_shflsync_idx_p - $__internal_34_$__cuda_sm70_shflsync_bfly_p)
$__internal_34_$__cuda_sm70_shflsync_bfly_p:
[----:B------:R-:W-:Y:S04]  /*1aea0*/  WARPSYNC R6 ;  /* 0x0000000600007348 */ /* 0x000fe80003800000 */
[----:B------:R1:W2:Y:S02]  /*1aeb0*/  SHFL.BFLY PT, R5, R2, R5, R7 ;  /* 0x0c00000502057389 */ /* 0x0002a400000e0007 */
[----:B-1----:R-:W-:Y:S02]  /*1aec0*/  MOV R2, R3 ;  /* 0x0000000300027202 */ /* 0x002fe40000000f00 */
[----:B------:R-:W-:-:S04]  /*1aed0*/  MOV R3, 0x0 ;  /* 0x0000000000037802 */ /* 0x000fc80000000f00 */
[----:B--2---:R-:W-:Y:S05]  /*1aee0*/  RET.REL.NODEC R2 `(_ZN7cutlass13device_kernelIN5flash19enable_sm80_to_sm89INS1_16FlashAttnFwdSm80INS1_25CollectiveMainloopFwdSm80ILi8ELi1ELb0EN4cute5tupleIJNS5_1CILi128EEENS7_ILi64EEENS7_ILi256EEEEEELi256ENS_6half_tEfNS_4arch4Sm80ELb0ELb1ELb1ELb1ELb0ELb0ELb1ELb1EEENS1_21CollectiveEpilogueFwdINS6_IJS8_SA_S9_EEENS6_IJNS7_ILi1EEESI_SI_EEESC_SE_Li256ELb1ELb1ELb1ELb0EEENS1_36VarlenDynamicPersistentTileSchedulerILi128ELi64ELi256ELi256ELb1ELb1ELb0ELb1ELb0ELb1EEEEEEEEEvNT_6ParamsE) ;  /* 0xfffe511002007950 */ /* 0x004fea0003c3ffff */
        .weak           $__internal_35_$__cuda_sm70_shflsync_idx_p
        .type           $__internal_35_$__cuda_sm70_shflsync_idx_p,@function
        .size           $__internal_35_$__cuda_sm70_shflsync_idx_p,($__internal_36_$__cuda_sm70_shflsync_up_p - $__internal_35_$__cuda_sm70_shflsync_idx_p)
$__internal_35_$__cuda_sm70_shflsync_idx_p:
[----:B------:R-:W-:-:S04]  /*1aef0*/  MOV R111, 0xffffffff ;  /* 0xffffffff006f7802 */ /* 0x000fc80000000f00 */
[----:B------:R-:W-:Y:S04]  /*1af00*/  WARPSYNC R111 ;  /* 0x0000006f00007348 */ /* 0x000fe80003800000 */
[----:B------:R1:W2:Y:S02]  /*1af10*/  SHFL.IDX PT, R0, R5, R3, R0 ;  /* 0x0000000305007389 */ /* 0x0002a400000e0000 */
[----:B-1----:R-:W-:-:S04]  /*1af20*/  MOV R3, 0x0 ;  /* 0x0000000000037802 */ /* 0x002fc80000000f00 */
[----:B--2---:R-:W-:Y:S05]  /*1af30*/  RET.REL.NODEC R2 `(_ZN7cutlass13device_kernelIN5flash19enable_sm80_to_sm89INS1_16FlashAttnFwdSm80INS1_25CollectiveMainloopFwdSm80ILi8ELi1ELb0EN4cute5tupleIJNS5_1CILi128EEENS7_ILi64EEENS7_ILi256EEEEEELi256ENS_6half_tEfNS_4arch4Sm80ELb0ELb1ELb1ELb1ELb0ELb0ELb1ELb1EEENS1_21CollectiveEpilogueFwdINS6_IJS8_SA_S9_EEENS6_IJNS7_ILi1EEESI_SI_EEESC_SE_Li256ELb1ELb1ELb1ELb0EEENS1_36VarlenDynamicPersistentTileSchedulerILi128ELi64ELi256ELi256ELb1ELb1ELb0ELb1ELb0ELb1EEEEEEEEEvNT_6ParamsE) ;  /* 0xfffe50c002007950 */ /* 0x004fea0003c3ffff */
        .weak           $__internal_36_$__cuda_sm70_shflsync_up_p
        .type           $__internal_36_$__cuda_sm70_shflsync_up_p,@function
        .size           $__internal_36_$__cuda_sm70_shflsync_up_p,($__internal_37_$__cuda_sm70_votesync_ballot - $__internal_36_$__cuda_sm70_shflsync_up_p)
$__internal_36_$__cuda_sm70_shflsync_up_p:
[----:B------:R-:W-:Y:S02]  /*1af40*/  IMAD.MOV.U32 R4, RZ, RZ, RZ ;  /* 0x000000ffff047224 */ /* 0x000fe400078e00ff */
[----:B------:R-:W-:-:S04]  /*1af50*/  IMAD.MOV.U32 R10, RZ, RZ, -0x1 ;  /* 0xffffffffff0a7424 */ /* 0x000fc800078e00ff */
[----:B------:R-:W-:Y:S04]  /*1af60*/  WARPSYNC R10 ;  /* 0x0000000a00007348 */ /* 0x000fe80003800000 */
[----:B------:R1:W2:Y:S02]  /*1af70*/  SHFL.UP PT, R4, R0, R2, R4 ;  /* 0x0400000200047389 */ /* 0x0002a400000e0004 */
[----:B-1----:R-:W-:Y:S02]  /*1af80*/  MOV R2, R3 ;  /* 0x0000000300027202 */ /* 0x002fe40000000f00 */
[----:B------:R-:W-:-:S04]  /*1af90*/  MOV R3, 0x0 ;  /* 0x0000000000037802 */ /* 0x000fc80000000f00 */
[----:B--2---:R-:W-:Y:S05]  /*1afa0*/  RET.REL.NODEC R2 `(_ZN7cutlass13device_kernelIN5flash19enable_sm80_to_sm89INS1_16FlashAttnFwdSm80INS1_25CollectiveMainloopFwdSm80ILi8ELi1ELb0EN4cute5tupleIJNS5_1CILi128EEENS7_ILi64EEENS7_ILi256EEEEEELi256ENS_6half_tEfNS_4arch4Sm80ELb0ELb1ELb1ELb1ELb0ELb0ELb1ELb1EEENS1_21CollectiveEpilogueFwdINS6_IJS8_SA_S9_EEENS6_IJNS7_ILi1EEESI_SI_EEESC_SE_Li256ELb1ELb1ELb1ELb0EEENS1_36VarlenDynamicPersistentTileSchedulerILi128ELi64ELi256ELi256ELb1ELb1ELb0ELb1ELb0ELb1EEEEEEEEEvNT_6ParamsE) ;  /* 0xfffe505002007950 */ /* 0x004fea0003c3ffff */
        .weak           $__internal_37_$__cuda_sm70_votesync_ballot
        .type           $__internal_37_$__cuda_sm70_votesync_ballot,@function
        .size           $__internal_37_$__cuda_sm70_votesync_ballot,(.L_x_5188 - $__internal_37_$__cuda_sm70_votesync_ballot)
$__internal_37_$__cuda_sm70_votesync_ballot:
[----:B------:R-:W-:Y:S01]  /*1afb0*/  ISETP.NE.U32.AND P0, PT, R0, 0x1, PT ;  /* 0x000000010000780c */ /* 0x000fe20003f05070 */
[----:B------:R-:W-:-:S04]  /*1afc0*/  IMAD.MOV.U32 R3, RZ, RZ, -0x1 ;  /* 0xffffffffff037424 */ /* 0x000fc800078e00ff */
[----:B------:R-:W-:Y:S08]  /*1afd0*/  WARPSYNC R3 ;  /* 0x0000000300007348 */ /* 0x000ff00003800000 */
[----:B------:R-:W-:-:S04]  /*1afe0*/  VOTE.ANY R0, PT, !P0 ;  /* 0x0000000000007806 */ /* 0x000fc800040e0100 */
[----:B------:R-:W-:Y:S01]  /*1aff0*/  LOP3.LUT R0, R0, R3, RZ, 0xc0, !PT ;  /* 0x0000000300007212 */ /* 0x000fe200078ec0ff */
[----:B------:R-:W-:-:S04]  /*1b000*/  IMAD.MOV.U32 R3, RZ, RZ, 0x0 ;  /* 0x00000000ff037424 */ /* 0x000fc800078e00ff */
[----:B------:R-:W-:Y:S05]  /*1b010*/  RET.REL.NODEC R2 `(_ZN7cutlass13device_kernelIN5flash19enable_sm80_to_sm89INS1_16FlashAttnFwdSm80INS1_25CollectiveMainloopFwdSm80ILi8ELi1ELb0EN4cute5tupleIJNS5_1CILi128EEENS7_ILi64EEENS7_ILi256EEEEEELi256ENS_6half_tEfNS_4arch4Sm80ELb0ELb1ELb1ELb1ELb0ELb0ELb1ELb1EEENS1_21CollectiveEpilogueFwdINS6_IJS8_SA_S9_EEENS6_IJNS7_ILi1EEESI_SI_EEESC_SE_Li256ELb1ELb1ELb1ELb0EEENS1_36VarlenDynamicPersistentTileSchedulerILi128ELi64ELi256ELi256ELb1ELb1ELb0ELb1ELb0ELb1EEEEEEEEEvNT_6ParamsE) ;  /* 0xfffe4fe002007950 */ /* 0x000fea0003c3ffff */
.L_x_1812:
        /* <DEDUP_REMOVED lines=14> */
.L_x_5188:


//--------------------- .text._ZN7cutlass13device_kernelIN5flash19enable_sm80_to_sm89INS1_16FlashAttnFwdSm80INS1_25CollectiveMainloopFwdSm80ILi8ELi1ELb0EN4cute5tupleIJNS5_1CILi128EEENS7_ILi48EEENS7_ILi256EEEEEELi256ENS_6half_tEfNS_4arch4Sm80ELb0ELb1ELb1ELb1ELb0ELb1ELb1ELb1EEENS1_21CollectiveEpilogueFwdINS6_IJS8_SA_S9_EEENS6_IJNS7_ILi1EEESI_SI_EEESC_SE_Li256ELb1ELb1ELb1ELb0EEENS1_36VarlenDynamicPersistentTileSchedulerILi128ELi48ELi256ELi256ELb1ELb1ELb0ELb1ELb0ELb1EEEEEEEEEvNT_6ParamsE --------------------------
	.section	.text._ZN7cutlass13device_kernelIN5flash19enable_sm80_to_sm89INS1_16FlashAttnFwdSm80INS1_25CollectiveMainloopFwdSm80ILi8ELi1ELb0EN4cute5tupleIJNS5_1CILi128EEENS7_ILi48EEENS7_ILi256EEEEEELi256ENS_6half_tEfNS_4arch4Sm80ELb0ELb1ELb1ELb1ELb0ELb1ELb1ELb1EEENS1_21CollectiveEpilogueFwdINS6_IJS8_SA_S9_EEENS6_IJNS7_ILi1EEESI_SI_EEESC_SE_Li256ELb1ELb1ELb1ELb0EEENS1_36VarlenDynamicPersistentTileSchedulerILi128ELi48ELi256ELi256ELb1ELb1ELb0ELb1ELb0ELb1EEEEEEEEEvNT_6ParamsE,"ax",@progbits
	.sectioninfo	@"SHI_REGISTERS=255"
	.align	128
.text._ZN7cutlass13device_kernelIN5flash19enable_sm80_to_sm89INS1_16FlashAttnFwdSm80INS1_25CollectiveMainloopFwdSm80ILi8ELi1ELb0EN4cute5tupleIJNS5_1CILi128EEENS7_ILi48EEENS7_ILi256EEEEEELi256ENS_6half_tEfNS_4arch4Sm80ELb0ELb1ELb1ELb1ELb0ELb1ELb1ELb1EEENS1_21CollectiveEpilogueFwdINS6_IJS8_SA_S9_EEENS6_IJNS7_ILi1EEESI_SI_EEESC_SE_Li256ELb1ELb1ELb1ELb0EEENS1_36VarlenDynamicPersistentTileSchedulerILi128ELi48ELi256ELi256ELb1ELb1ELb0ELb1ELb0ELb1EEEEEEEEEvNT_6ParamsE:
        .type           _ZN7cutlass13device_kernelIN5flash19enable_sm80_to_sm89INS1_16FlashAttnFwdSm80INS1_25CollectiveMainloopFwdSm80ILi8ELi1ELb0EN4cute5tupleIJNS5_1CILi128EEENS7_ILi48EEENS7_ILi256EEEEEELi256ENS_6half_tEfNS_4arch4Sm80ELb0ELb1ELb1ELb1ELb0ELb1ELb1ELb1EEENS1_21CollectiveEpilogueFwdINS6_IJS8_SA_S9_EEENS6_IJNS7_ILi1EEESI_SI_EEESC_SE_Li256ELb1ELb1ELb1ELb0EEENS1_36VarlenDynamicPersistentTileSchedulerILi128ELi48ELi256ELi256ELb1ELb1ELb0ELb1ELb0ELb1EEEEEEEEEvNT_6ParamsE,@function
        .size           _ZN7cutlass13device_kernelIN5flash19enable_sm80_to_sm89INS1_16FlashAttnFwdSm80INS1_25CollectiveMainloopFwdSm80ILi8ELi1ELb0EN4cute5tupleIJNS5_1CILi128EEENS7_ILi48EEENS7_ILi256EEEEEELi256ENS_6half_tEfNS_4arch4Sm80ELb0ELb1ELb1ELb1ELb0ELb1ELb1ELb1EEENS1_21CollectiveEpilogueFwdINS6_IJS8_SA_S9_EEENS6_IJNS7_ILi1EEESI_SI_EEESC_SE_Li256ELb1ELb1ELb1ELb0EEENS1_36VarlenDynamicPersistentTileSchedulerILi128ELi48ELi256ELi256ELb1ELb1ELb0ELb1ELb0ELb1EEEEEEEEEvNT_6ParamsE,(.L_x_5193 - _ZN7cutlass13device_kernelIN5flash19enable_sm80_to_sm89INS1_16FlashAttnFwdSm80INS1_25CollectiveMainloopFwdSm80ILi8ELi1ELb0EN4cute5tupleIJNS5_1CILi128EEENS7_ILi48EEENS7_ILi256EEEEEELi256ENS_6half_tEfNS_4arch4Sm80ELb0ELb1ELb1ELb1ELb0ELb1ELb1ELb1EEENS1_21CollectiveEpilogueFwdINS6_IJS8_SA_S9_EEENS6_IJNS7_ILi1EEESI_SI_EEESC_SE_Li256ELb1ELb1ELb1ELb0EEENS1_36VarlenDynamicPersistentTileSchedulerILi128ELi48ELi256ELi256ELb1ELb1ELb0ELb1ELb0ELb1EEEEEEEEEvNT_6ParamsE)
        .other          _ZN7cutlass13device_kernelIN5flash19enable_sm80_to_sm89INS1_16FlashAttnFwdSm80INS1_25CollectiveMainloopFwdSm80ILi8ELi1ELb0EN4cute5tupleIJNS5_1CILi128EEENS7_ILi48EEENS7_ILi256EEEEEELi256ENS_6half_tEfNS_4arch4Sm80ELb0ELb1ELb1ELb1ELb0ELb1ELb1ELb1EEENS1_21CollectiveEpilogueFwdINS6_IJS8_SA_S9_EEENS6_IJNS7_ILi1EEESI_SI_EEESC_SE_Li256ELb1ELb1ELb1ELb0EEENS1_36VarlenDynamicPersistentTileSchedulerILi128ELi48ELi256ELi256ELb1ELb1ELb0ELb1ELb0ELb1EEEEEEEEEvNT_6ParamsE,@"STO_CUDA_ENTRY STV_DEFAULT"
_ZN7cutlass13device_kernelIN5flash19enable_sm80_to_sm89INS1_16FlashAttnFwdSm80INS1_25CollectiveMainloopFwdSm80ILi8ELi1ELb0EN4cute5tupleIJNS5_1CILi128EEENS7_ILi48EEENS7_ILi256EEEEEELi256ENS_6half_tEfNS_4arch4Sm80ELb0ELb1ELb1ELb1ELb0ELb1ELb1ELb1EEENS1_21CollectiveEpilogueFwdINS6_IJS8_SA_S9_EEENS6_IJNS7_ILi1EEESI_SI_EEESC_SE_Li256ELb1ELb1ELb1ELb0EEENS1_36VarlenDynamicPersistentTileSchedulerILi128ELi48ELi256ELi256ELb1ELb1ELb0ELb1ELb0ELb1EEEEEEEEEvNT_6ParamsE:
[----:B------:R-:W-:-:S03]  /*0000*/  MOV R1, c[0x0][0x28] ;  /* 0x00000a0000017a02 */ /* 0x000fc60000000f00 */
[----:B------:R-:W1:Y:S01]  /*0010*/  S2R R2, SR_TID.X ;  /* 0x0000000000027919 */ /* 0x000e620000002100 */
[----:B------:R-:W-:Y:S01]  /*0020*/  IADD3 R1, R1, -0x1c0, RZ ;  /* 0xfffffe4001017810 */ /* 0x000fe20007ffe0ff */
[----:B------:R-:W-:-:S03]  /*0030*/  ULDC.64 UR12, c[0x0][0x118] ;  /* 0x00004600000c7ab9 */ /* 0x000fc60000000a00 */
[----:B------:R2:W3:Y:S01]  /*0040*/  R2UR UR4, R1 ;  /* 0x00000000010473c2 */ /* 0x0004e200000e0000 */
[----:B-1----:R-:W-:-:S06]  /*0050*/  SHF.R.U32.HI R0, RZ, 0x5, R2 ;  /* 0x00000005ff007819 */ /* 0x002fcc0000011602 */
[----:B------:R-:W1:Y:S02]  /*0060*/  SHFL.IDX PT, R0, R0, RZ, 0x1f ;  /* 0x00001fff00007589 */ /* 0x000e6400000e0000 */
[----:B-1----:R-:W1:Y:S02]  /*0070*/  R2UR UR10, R0 ;  /* 0x00000000000a73c2 */ /* 0x002e6400000e0000 */
[----:B-1----:R-:W-:-:S13]  /*0080*/  ISETP.NE.AND P0, PT, RZ, UR10, PT ;  /* 0x0000000aff007c0c */ /* 0x002fda000bf05270 */
[----:B------:R-:W-:Y:S06]  /*0090*/  @P0 BAR.SYNC.DEFER_BLOCKING 0x5, 0x100 ;  /* 0x0144000000000b1d */ /* 0x000fec0000010000 */
[----:B------:R-:W1:Y:S02]  /*00a0*/  @P0 LDS.128 R4, [0x20080] ;  /* 0x02008000ff040984 */ /* 0x000e640000000c00 */
[----:B-1----:R-:W-:Y:S01]  /*00b0*/  @P0 IMAD.MOV.U32 R0, RZ, RZ, R5 ;  /* 0x000000ffff000224 */ /* 0x002fe200078e0005 */
[----:B------:R-:W-:Y:S01]  /*00c0*/  @P0 MOV R239, R7 ;  /* 0x0000000700ef0202 */ /* 0x000fe20000000f00 */
[----:B------:R-:W-:-:S02]  /*00d0*/  @P0 IMAD.MOV.U32 R236, RZ, RZ, R4 ;  /* 0x000000ffffec0224 */ /* 0x000fc400078e0004 */
[----:B------:R-:W-:Y:S01]  /*00e0*/  @P0 IMAD.MOV.U32 R238, RZ, RZ, R6 ;  /* 0x000000ffffee0224 */ /* 0x000fe200078e0006 */
[----:B------:R1:W-:Y:S02]  /*00f0*/  @P0 STL [R1+0xc0], R0 ;  /* 0x0000c00001000387 */ /* 0x0003e40000100800 */
[----:B-1----:R-:W-:-:S05]  /*0100*/  @P0 MOV R0, R236 ;  /* 0x000000ec00000202 */ /* 0x002fca0000000f00 */
[----:B------:R2:W-:Y:S04]  /*0110*/  @P0 STL [R1+0xa8], R0 ;  /* 0x0000a80001000387 */ /* 0x0005e80000100800 */
[----:B------:R-:W-:Y:S06]  /*0120*/  @P0 BAR.ARV 0x4, 0x100 ;  /* 0x0104000000000b1d */ /* 0x000fec0000002000 */
[----:B------:R-:W-:Y:S05]  /*0130*/  @P0 BRA `(.L_x_1813) ;  /* 0x00000fb000000947 */ /* 0x000fea0003800000 */
[----:B---3--:R-:W-:Y:S01]  /*0140*/  LOP3.LUT R15, R2, 0x1f, RZ, 0xc0, !PT ;  /* 0x0000001f020f7812 */ /* 0x008fe200078ec0ff */
        /* <DEDUP_REMOVED lines=17> */
[----:B--2---:R-:W2:Y:S02]  /*0260*/  SHFL.UP PT, R0, R4, 0x1, RZ ;  /* 0x0420000004007989 */ /* 0x004ea400000e00ff */
        /* <DEDUP_REMOVED lines=21> */
.L_x_1818:
[----:B------:R-:W-:Y:S01]  /*03c0*/  IADD3 R0, R7, 0x1f, RZ ;  /* 0x0000001f07007810 */ /* 0x000fe20007ffe0ff */
[----:B------:R-:W-:-:S03]  /*03d0*/  IMAD.MOV.U32 R239, RZ, RZ, c[0x0][0x53c] ;  /* 0x00014f00ffef7624 */ /* 0x000fc600078e00ff */
        /* <DEDUP_REMOVED lines=15> */
.L_x_2020:
        /* <DEDUP_REMOVED lines=16> */
.L_x_2021:
[----:B--2---:R-:W-:-:S05]  /*05d0*/  IMAD R0, R0, c[0x0][0x538], RZ ;  /* 0x00014e0000007a24 */ /* 0x004fca00078e02ff */
[----:B------:R-:W-:-:S04]  /*05e0*/  IADD3 R6, R0, R6, RZ ;  /* 0x0000000600067210 */ /* 0x000fc80007ffe0ff */
[----:B------:R-:W-:-:S13]  /*05f0*/  ISETP.GT.AND P0, PT, R6, UR5, PT ;  /* 0x0000000506007c0c */ /* 0x000fda000bf04270 */
[----:B-1----:R-:W-:Y:S05]  /*0600*/  @!P0 BRA `(.L_x_1818) ;  /* 0xfffffdb000008947 */ /* 0x002fea000383ffff */
.L_x_1814:
[----:B------:R-:W-:-:S05]  /*0610*/  IADD3 R6, -R0, R6, RZ ;  /* 0x0000000600067210 */ /* 0x000fca0007ffe1ff */
[----:B------:R-:W-:-:S05]  /*0620*/  IMAD R0, R4, c[0x0][0x538], R6 ;  /* 0x00014e0004007a24 */ /* 0x000fca00078e0206 */
[----:B------:R-:W-:Y:S01]  /*0630*/  ISETP.GT.AND P0, PT, R0, UR5, PT ;  /* 0x0000000500007c0c */ /* 0x000fe2000bf04270 */
[----:B------:R-:W-:-:S12]  /*0640*/  BRA.DIV ~URZ, `(.L_x_1819) ;  /* 0x0001ecc27f007947 */ /* 0x000fd8000b800000 */
[----:B------:R-:W-:-:S04]  /*0650*/  VOTE.ANY R5, PT, !P0 ;  /* 0x0000000000057806 */ /* 0x000fc800040e0100 */
.L_x_2022:
[----:B------:R-:W1:Y:S02]  /*0660*/  POPC R10, R5 ;  /* 0x00000005000a7309 */ /* 0x000e640000000000 */
[----:B-1----:R-:W-:Y:S01]  /*0670*/  IADD3 R239, R10, R7, RZ ;  /* 0x000000070aef7210 */ /* 0x002fe20007ffe0ff */
[----:B------:R-:W-:Y:S05]  /*0680*/  BRA.DIV ~URZ, `(.L_x_1820) ;  /* 0x0001ecd27f007947 */ /* 0x000fea000b800000 */
[----:B------:R1:W2:Y:S01]  /*0690*/  SHFL.IDX PT, R14, R9, R10, 0x1f ;  /* 0x00001f0a090e7589 */ /* 0x0002a200000e0000 */
[----:B------:R-:W-:-:S03]  /*06a0*/  MOV R0, RZ ;  /* 0x000000ff00007202 */ /* 0x000fc60000000f00 */
[----:B------:R1:W3:Y:S04]  /*06b0*/  SHFL.IDX PT, R9, R8, R10, 0x1f ;  /* 0x00001f0a08097589 */ /* 0x0002e800000e0000 */
.L_x_2023:
[----:B------:R-:W-:Y:S01]  /*06c0*/  ISETP.NE.AND P0, PT, R5, RZ, PT ;  /* 0x000000ff0500720c */ /* 0x000fe20003f05270 */
[----:B------:R-:W-:-:S12]  /*06d0*/  BSSY B0, `(.L_x_1821) ;  /* 0x0000005000007945 */ /* 0x000fd80003800000 */
[----:B------:R-:W-:Y:S05]  /*06e0*/  @!P0 BRA `(.L_x_1822) ;  /* 0x0000003000008947 */ /* 0x000fea0003800000 */
[----:B-1----:R-:W-:Y:S01]  /*06f0*/  IADD3 R10, R10, -0x1, RZ ;  /* 0xffffffff0a0a7810 */ /* 0x002fe20007ffe0ff */
[----:B------:R-:W-:Y:S05]  /*0700*/  BRA.DIV ~URZ, `(.L_x_1823) ;  /* 0x0001ed327f007947 */ /* 0x000fea000b800000 */
[----:B------:R1:W4:Y:S02]  /*0710*/  SHFL.IDX PT, R0, R4, R10, 0x1f ;  /* 0x00001f0a04007589 */ /* 0x00032400000e0000 */
.L_x_1822:
[----:B------:R-:W-:Y:S05]  /*0720*/  BSYNC B0 ;  /* 0x0000000000007941 */ /* 0x000fea0003800000 */
.L_x_1821:
[----:B----4-:R-:W-:Y:S01]  /*0730*/  IMAD R0, R0, c[0x0][0x538], R6 ;  /* 0x00014e0000007a24 */ /* 0x010fe200078e0206 */
[----:B---3--:R-:W-:Y:S01]  /*0740*/  ISETP.NE.AND P0, PT, R9, 0x1, PT ;  /* 0x000000010900780c */ /* 0x008fe20003f05270 */
[----:B------:R-:W-:Y:S03]  /*0750*/  BSSY B0, `(.L_x_1824) ;  /* 0x0000086000007945 */ /* 0x000fe60003800000 */
[----:B------:R3:W-:Y:S01]  /*0760*/  STL [R1+0xa8], R0 ;  /* 0x0000a80001007387 */ /* 0x0007e20000100800 */
[----:B------:R-:W-:-:S08]  /*0770*/  IADD3 R11, -R0, UR5, RZ ;  /* 0x00000005000b7c10 */ /* 0x000fd0000fffe1ff */
[----:B------:R-:W-:Y:S05]  /*0780*/  @!P0 BRA `(.L_x_1825) ;  /* 0x000003e000008947 */ /* 0x000fea0003800000 */
[-C--:B--23--:R-:W-:Y:S02]  /*0790*/  IABS R0, R14.reuse ;  /* 0x0000000e00007213 */ /* 0x08cfe40000000000 */
[----:B------:R-:W-:-:S03]  /*07a0*/  IABS R6, R14 ;  /* 0x0000000e00067213 */ /* 0x000fc60000000000 */
[----:B------:R-:W-:Y:S01]  /*07b0*/  IMAD.MOV.U32 R5, RZ, RZ, R0 ;  /* 0x000000ffff057224 */ /* 0x000fe200078e0000 */
[----:B------:R-:W-:-:S03]  /*07c0*/  IABS R0, R9 ;  /* 0x0000000900007213 */ /* 0x000fc60000000000 */
[----:B------:R-:W2:Y:S02]  /*07d0*/  I2F.RP R2, R5 ;  /* 0x0000000500027306 */ /* 0x000ea40000209400 */
[----:B-1----:R-:W-:Y:S01]  /*07e0*/  IMAD.MOV.U32 R8, RZ, RZ, R0 ;  /* 0x000000ffff087224 */ /* 0x002fe200078e0000 */
[----:B------:R-:W-:-:S05]  /*07f0*/  IABS R0, R11 ;  /* 0x0000000b00007213 */ /* 0x000fca0000000000 */
[----:B------:R-:W-:Y:S08]  /*0800*/  I2F.RP R7, R8 ;  /* 0x0000000800077306 */ /* 0x000ff00000209400 */
[----:B--2---:R-:W1:Y:S02]  /*0810*/  MUFU.RCP R2, R2 ;  /* 0x0000000200027308 */ /* 0x004e640000001000 */
        /* <DEDUP_REMOVED lines=53> */
.L_x_1825:
[----:B------:R-:W-:-:S04]  /*0b70*/  IMAD.MOV.U32 R2, RZ, RZ, 0x4 ;  /* 0x00000004ff027424 */ /* 0x000fc800078e00ff */
[----:B------:R-:W-:-:S05]  /*0b80*/  IMAD.WIDE R2, R239, R2, c[0x0][0x590] ;  /* 0x00016400ef027625 */ /* 0x000fca00078e0202 */
[----:B------:R-:W4:Y:S02]  /*0b90*/  LDG.E R7, [R2.64] ;  /* 0x0000000c02077981 */ /* 0x000f24000c1e1900 */
[----:B-12-4-:R-:W-:-:S05]  /*0ba0*/  IMAD R9, R7, R14, RZ ;  /* 0x0000000e07097224 */ /* 0x016fca00078e02ff */
[-C--:B---3--:R-:W-:Y:S02]  /*0bb0*/  IABS R0, R9.reuse ;  /* 0x0000000900007213 */ /* 0x088fe40000000000 */
[----:B------:R-:W-:-:S03]  /*0bc0*/  IABS R8, R9 ;  /* 0x0000000900087213 */ /* 0x000fc60000000000 */
[----:B------:R-:W-:-:S04]  /*0bd0*/  IMAD.MOV.U32 R6, RZ, RZ, R0 ;  /* 0x000000ffff067224 */ /* 0x000fc800078e0000 */
[----:B------:R-:W1:Y:S08]  /*0be0*/  I2F.RP R2, R6 ;  /* 0x0000000600027306 */ /* 0x000e700000209400 */
[----:B-1----:R-:W1:Y:S02]  /*0bf0*/  MUFU.RCP R2, R2 ;  /* 0x0000000200027308 */ /* 0x002e640000001000 */
[----:B-1----:R-:W-:-:S06]  /*0c00*/  IADD3 R2, R2, 0xffffffe, RZ ;  /* 0x0ffffffe02027810 */ /* 0x002fcc0007ffe0ff */
[----:B------:R-:W1:Y:S02]  /*0c10*/  F2I.FTZ.U32.TRUNC.NTZ R3, R2 ;  /* 0x0000000200037305 */ /* 0x000e64000021f000 */
[----:B-1----:R-:W-:Y:S02]  /*0c20*/  IMAD.MOV R0, RZ, RZ, -R3 ;  /* 0x000000ffff007224 */ /* 0x002fe400078e0a03 */
[----:B------:R-:W-:Y:S02]  /*0c30*/  IMAD.MOV.U32 R2, RZ, RZ, RZ ;  /* 0x000000ffff027224 */ /* 0x000fe400078e00ff */
[----:B------:R-:W-:Y:S01]  /*0c40*/  IMAD.MOV.U32 R4, RZ, RZ, R0 ;  /* 0x000000ffff047224 */ /* 0x000fe200078e0000 */
[----:B------:R-:W-:-:S03]  /*0c50*/  IABS R0, R11 ;  /* 0x0000000b00007213 */ /* 0x000fc60000000000 */
[----:B------:R-:W-:Y:S01]  /*0c60*/  IMAD R4, R4, R6, RZ ;  /* 0x0000000604047224 */ /* 0x000fe200078e02ff */
[----:B------:R-:W-:-:S03]  /*0c70*/  MOV R5, R0 ;  /* 0x0000000000057202 */ /* 0x000fc60000000f00 */
        /* <DEDUP_REMOVED lines=19> */
[----:B------:R-:W-:-:S04]  /*0db0*/  IMNMX R6, R7, R0, PT ;  /* 0x0000000007067217 */ /* 0x000fc80003800200 */
[-C--:B------:R-:W-:Y:S02]  /*0dc0*/  IABS R0, R6.reuse ;  /* 0x0000000600007213 */ /* 0x080fe40000000000 */
[----:B------:R-:W-:-:S03]  /*0dd0*/  IABS R9, R6 ;  /* 0x0000000600097213 */ /* 0x000fc60000000000 */
[----:B------:R-:W-:-:S04]  /*0de0*/  IMAD.MOV.U32 R5, RZ, RZ, R0 ;  /* 0x000000ffff057224 */ /* 0x000fc800078e0000 */
[----:B------:R-:W1:Y:S08]  /*0df0*/  I2F.RP R2, R5 ;  /* 0x0000000500027306 */ /* 0x000e700000209400 */
[----:B-1----:R-:W1:Y:S02]  /*0e00*/  MUFU.RCP R2, R2 ;  /* 0x0000000200027308 */ /* 0x002e640000001000 */
[----:B-1----:R-:W-:-:S06]  /*0e10*/  IADD3 R2, R2, 0xffffffe, RZ ;  /* 0x0ffffffe02027810 */ /* 0x002fcc0007ffe0ff */
[----:B------:R-:W1:Y:S02]  /*0e20*/  F2I.FTZ.U32.TRUNC.NTZ R3, R2 ;  /* 0x0000000200037305 */ /* 0x000e64000021f000 */
[----:B-1----:R-:W-:Y:S01]  /*0e30*/  IADD3 R0, RZ, -R3, RZ ;  /* 0x80000003ff007210 */ /* 0x002fe20007ffe0ff */
[----:B------:R-:W-:-:S04]  /*0e40*/  IMAD.MOV.U32 R2, RZ, RZ, RZ ;  /* 0x000000ffff027224 */ /* 0x000fc800078e00ff */
[----:B------:R-:W-:Y:S01]  /*0e50*/  IMAD.MOV.U32 R7, RZ, RZ, R0 ;  /* 0x000000ffff077224 */ /* 0x000fe200078e0000 */
[----:B------:R-:W-:-:S03]  /*0e60*/  IABS R0, R8 ;  /* 0x0000000800007213 */ /* 0x000fc60000000000 */
[----:B------:R-:W-:Y:S02]  /*0e70*/  IMAD R7, R7, R5, RZ ;  /* 0x0000000507077224 */ /* 0x000fe400078e02ff */
        /* <DEDUP_REMOVED lines=19> */
.L_x_1826:
[----:B------:R-:W-:Y:S05]  /*0fb0*/  BSYNC B0 ;  /* 0x0000000000007941 */ /* 0x000fea0003800000 */
.L_x_1824:
[----:B------:R-:W-:-:S04]  /*0fc0*/  LOP3.LUT R0, RZ, R0, RZ, 0x33, !PT ;  /* 0x00000000ff007212 */ /* 0x000fc800078e33ff */
[----:B------:R-:W-:-:S05]  /*0fd0*/  IADD3 R0, R0, R14, RZ ;  /* 0x0000000e00007210 */ /* 0x000fca0007ffe0ff */
[----:B------:R1:W-:Y:S01]  /*0fe0*/  STL [R1+0xc0], R0 ;  /* 0x0000c00001007387 */ /* 0x0003e20000100800 */
[----:B------:R-:W-:Y:S05]  /*0ff0*/  BRA `(.L_x_1827) ;  /* 0x0000004000007947 */ /* 0x000fea0003800000 */
.L_x_1815:
[----:B------:R-:W-:Y:S01]  /*1000*/  MOV R0, UR5 ;  /* 0x0000000500007c02 */ /* 0x000fe20008000f00 */
[----:B------:R1:W-:Y:S01]  /*1010*/  STL [R1+0xc0], RZ ;  /* 0x0000c0ff01007387 */ /* 0x0003e20000100800 */
[----:B------:R-:W-:-:S03]  /*1020*/  MOV R238, RZ ;  /* 0x000000ff00ee7202 */ /* 0x000fc60000000f00 */
[----:B------:R1:W-:Y:S04]  /*1030*/  STL [R1+0xa8], R0 ;  /* 0x0000a80001007387 */ /* 0x0003e80000100800 */
.L_x_1827:
[----:B------:R-:W2:Y:S04]  /*1040*/  LDL R2, [R1+0xa8] ;  /* 0x0000a80001027983 */ /* 0x000ea80000100800 */
[----:B-1----:R-:W3:Y:S01]  /*1050*/  LDL R0, [R1+0xc0] ;  /* 0x0000c00001007983 */ /* 0x002ee20000100800 */
[----:B------:R-:W-:Y:S01]  /*1060*/  ISETP.NE.AND P0, PT, R15, RZ, PT ;  /* 0x000000ff0f00720c */ /* 0x000fe20003f05270 */
[----:B------:R-:W-:Y:S01]  /*1070*/  IMAD.MOV.U32 R6, RZ, RZ, R238 ;  /* 0x000000ffff067224 */ /* 0x000fe200078e00ee */
[----:B------:R-:W-:Y:S01]  /*1080*/  MOV R7, R239 ;  /* 0x000000ef00077202 */ /* 0x000fe20000000f00 */
[----:B------:R-:W-:Y:S10]  /*1090*/  WARPSYNC 0xffffffff ;  /* 0xffffffff00007948 */ /* 0x000ff40003800000 */
[----:B--2---:R-:W-:Y:S01]  /*10a0*/  @!P0 IMAD.MOV.U32 R236, RZ, RZ, R2 ;  /* 0x000000ffffec8224 */ /* 0x004fe200078e0002 */
[----:B---3--:R-:W-:-:S03]  /*10b0*/  MOV R5, R0 ;  /* 0x0000000000057202 */ /* 0x008fc60000000f00 */
[----:B------:R-:W-:-:S05]  /*10c0*/  IMAD.MOV.U32 R4, RZ, RZ, R236 ;  /* 0x000000ffff047224 */ /* 0x000fca00078e00ec */
[----:B------:R1:W-:Y:S04]  /*10d0*/  @!P0 STS.128 [0x20080], R4 ;  /* 0x02008004ff008388 */ /* 0x0003e80000000c00 */
[----:B------:R-:W-:Y:S06]  /*10e0*/  BAR.ARV 0x5, 0x100 ;  /* 0x0144000000007b1d */ /* 0x000fec0000002000 */
.L_x_1813:
[----:B---3--:R-:W-:-:S13]  /*10f0*/  ISETP.GE.AND P0, PT, R239, c[0x0][0x53c], PT ;  /* 0x00014f00ef007a0c */ /* 0x008fda0003f06270 */
[----:B------:R-:W-:Y:S05]  /*1100*/  @P0 EXIT ;  /* 0x000000000000094d */ /* 0x000fea0003800000 */
[----:B------:R-:W3:Y:S01]  /*1110*/  S2R R18, SR_TID.X ;  /* 0x0000000000127919 */ /* 0x000ee20000002100 */
[----:B------:R-:W-:Y:S01]  /*1120*/  IMAD.MOV.U32 R200, RZ, RZ, 0x20 ;  /* 0x00000020ffc87424 */ /* 0x000fe200078e00ff */
[----:B------:R-:W-:Y:S01]  /*1130*/  ULDC UR8, c[0x0][0x20] ;  /* 0x0000080000087ab9 */ /* 0x000fe20000000800 */
[----:B------:R-:W-:Y:S01]  /*1140*/  IMAD.MOV.U32 R201, RZ, RZ, 0x40 ;  /* 0x00000040ffc97424 */ /* 0x000fe200078e00ff */
[----:B------:R-:W-:Y:S02]  /*1150*/  UIADD3 UR8, UP0, UR4, UR8, URZ ;  /* 0x0000000804087290 */ /* 0x000fe4000ff1e03f */
[----:B------:R-:W-:Y:S02]  /*1160*/  ULDC UR7, c[0x0][0x24] ;  /* 0x0000090000077ab9 */ /* 0x000fe40000000800 */
[----:B------:R-:W-:Y:S01]  /*1170*/  UIADD3.X UR7, URZ, UR7, URZ, UP0, !UPT ;  /* 0x000000073f077290 */ /* 0x000fe200087fe43f */
[----:B---3--:R-:W-:-:S04]  /*1180*/  SHF.R.S32.HI R11, RZ, 0x1f, R18 ;  /* 0x0000001fff0b7819 */ /* 0x008fc80000011412 */
[CC--:B------:R-:W-:Y:S02]  /*1190*/  LEA.HI R3, R11.reuse, R18.reuse, RZ, 0x4 ;  /* 0x000000120b037211 */ /* 0x0c0fe400078f20ff */
[----:B-1----:R-:W-:Y:S02]  /*11a0*/  LEA.HI R6, R11, R18, RZ, 0x2 ;  /* 0x000000120b067211 */ /* 0x002fe400078f10ff */
[C---:B--2---:R-:W-:Y:S02]  /*11b0*/  LOP3.LUT R0, R3.reuse, 0xfffffff0, RZ, 0xc0, !PT ;  /* 0xfffffff003007812 */ /* 0x044fe400078ec0ff */
        /* <DEDUP_REMOVED lines=10> */
[----:B------:R-:W-:-:S02]  /*1260*/  LEA.HI R231, R11, R18, RZ, 0x3 ;  /* 0x000000120be77211 */ /* 0x000fc400078f18ff */
[----:B------:R-:W-:Y:S02]  /*1270*/  LOP3.LUT R3, R4, 0xfffffff8, RZ, 0xc0, !PT ;  /* 0xfffffff804037812 */ /* 0x000fe400078ec0ff */
[C---:B------:R-:W-:Y:S01]  /*1280*/  LOP3.LUT R2, R147.reuse, 0xfffffff8, RZ, 0xc0, !PT ;  /* 0xfffffff893027812 */ /* 0x040fe200078ec0ff */
[----:B------:R-:W-:Y:S01]  /*1290*/  IMAD.SHL.U32 R147, R147, 0x40, RZ ;  /* 0x0000004093937824 */ /* 0x000fe200078e00ff */
[----:B------:R-:W-:Y:S01]  /*12a0*/  LOP3.LUT R4, R231, 0xfffffff8, RZ, 0xc0, !PT ;  /* 0xfffffff8e7047812 */ /* 0x000fe200078ec0ff */
[----:B------:R-:W-:Y:S01]  /*12b0*/  IMAD.IADD R5, R7, 0x1, -R3 ;  /* 0x0000000107057824 */ /* 0x000fe200078e0a03 */
[----:B------:R-:W-:Y:S01]  /*12c0*/  LEA.HI R9, R11, R18, RZ, 0x5 ;  /* 0x000000120b097211 */ /* 0x000fe200078f28ff */
[----:B------:R-:W-:Y:S01]  /*12d0*/  IMAD.IADD R8, R0, 0x1, -R2 ;  /* 0x0000000100087824 */ /* 0x000fe200078e0a02 */
[----:B------:R-:W-:Y:S01]  /*12e0*/  LOP3.LUT R2, R6, 0xfffffffc, RZ, 0xc0, !PT ;  /* 0xfffffffc06027812 */ /* 0x000fe200078ec0ff */
[----:B------:R-:W-:Y:S01]  /*12f0*/  IMAD.IADD R17, R18, 0x1, -R4 ;  /* 0x0000000112117824 */ /* 0x000fe200078e0a04 */
[----:B------:R-:W-:-:S02]  /*1300*/  SHF.R.S32.HI R3, RZ, 0x5, R9 ;  /* 0x00000005ff037819 */ /* 0x000fc40000011409 */
[----:B------:R-:W-:Y:S01]  /*1310*/  SHF.R.S32.HI R0, RZ, 0x1f, R9 ;  /* 0x0000001fff007819 */ /* 0x000fe20000011409 */
[----:B------:R-:W-:Y:S01]  /*1320*/  IMAD.SHL.U32 R7, R17, 0x40, RZ ;  /* 0x0000004011077824 */ /* 0x000fe200078e00ff */
[----:B------:R-:W-:Y:S01]  /*1330*/  LOP3.LUT R6, R9, 0xffffffe0, RZ, 0xc0, !PT ;  /* 0xffffffe009067812 */ /* 0x000fe200078ec0ff */
[----:B------:R-:W-:Y:S01]  /*1340*/  IMAD.SHL.U32 R199, R3, 0x400, RZ ;  /* 0x0000040003c77824 */ /* 0x000fe200078e00ff */
[----:B------:R-:W-:Y:S01]  /*1350*/  LEA.HI R4, R0, R3, RZ, 0x3 ;  /* 0x0000000300047211 */ /* 0x000fe200078f18ff */
[C---:B------:R-:W-:Y:S01]  /*1360*/  IMAD.IADD R0, R18.reuse, 0x1, -R2 ;  /* 0x0000000112007824 */ /* 0x040fe200078e0a02 */
[----:B------:R-:W-:Y:S01]  /*1370*/  LOP3.LUT R2, R7, 0x1c0, RZ, 0xc0, !PT ;  /* 0x000001c007027812 */ /* 0x000fe200078ec0ff */
[----:B------:R-:W-:Y:S01]  /*1380*/  IMAD.IADD R16, R18, 0x1, -R6 ;  /* 0x0000000112107824 */ /* 0x000fe200078e0a06 */
[----:B------:R-:W-:Y:S01]  /*1390*/  LOP3.LUT R6, R4, 0xffffff8, RZ, 0xc0, !PT ;  /* 0x0ffffff804067812 */ /* 0x000fe200078ec0ff */
[C---:B------:R-:W-:Y:S01]  /*13a0*/  IMAD.SHL.U32 R140, R17.reuse, 0x8, RZ ;  /* 0x00000008118c7824 */ /* 0x040fe200078e00ff */
[----:B------:R-:W-:Y:S01]  /*13b0*/  LEA.HI R4, R0, R0, RZ, 0x1 ;  /* 0x0000000000047211 */ /* 0x000fe200078f08ff */
[----:B------:R-:W-:Y:S01]  /*13c0*/  IMAD.SHL.U32 R142, R17, 0x4, RZ ;  /* 0x00000004118e7824 */ /* 0x000fe200078e00ff */
[----:B------:R-:W-:Y:S01]  /*13d0*/  LOP3.LUT R7, R2, 0x8, R231, 0xf8, !PT ;  /* 0x0000000802077812 */ /* 0x000fe200078ef8e7 */
[----:B------:R-:W-:Y:S01]  /*13e0*/  IMAD.IADD R9, R3, 0x1, -R6 ;  /* 0x0000000103097824 */ /* 0x000fe200078e0a06 */
[----:B------:R-:W-:Y:S01]  /*13f0*/  LOP3.LUT R4, R4, 0x1ffffffe, RZ, 0xc0, !PT ;  /* 0x1ffffffe04047812 */ /* 0x000fe200078ec0ff */
[----:B------:R-:W-:Y:S01]  /*1400*/  IMAD R6, R0, 0x2, R199 ;  /* 0x0000000200067824 */ /* 0x000fe200078e02c7 */
[----:B------:R-:W-:-:S02]  /*1410*/  SHF.R.U32.HI R2, RZ, 0x3, R2 ;  /* 0x00000003ff027819 */ /* 0x000fc40000011602 */
[----:B------:R-:W-:Y:S01]  /*1420*/  LOP3.LUT R3, R5, 0x1, RZ, 0xc0, !PT ;  /* 0x0000000105037812 */ /* 0x000fe200078ec0ff */
[----:B------:R-:W-:Y:S01]  /*1430*/  IMAD.IADD R12, R0, 0x1, -R4 ;  /* 0x00000001000c7824 */ /* 0x000fe200078e0a04 */
[----:B------:R-:W-:Y:S01]  /*1440*/  LOP3.LUT R7, R7, R2, RZ, 0x3c, !PT ;  /* 0x0000000207077212 */ /* 0x000fe200078e3cff */
[C---:B------:R-:W-:Y:S01]  /*1450*/  IMAD.SHL.U32 R0, R5.reuse, 0x40, RZ ;  /* 0x0000004005007824 */ /* 0x040fe200078e00ff */
[----:B------:R-:W-:Y:S02]  /*1460*/  SHF.R.S32.HI R2, RZ, 0x1f, R16 ;  /* 0x0000001fff027819 */ /* 0x000fe40000011410 */
[C---:B------:R-:W-:Y:S02]  /*1470*/  LOP3.LUT P3, RZ, R5.reuse, 0x2, RZ, 0xc0, !PT ;  /* 0x0000000205ff7812 */ /* 0x040fe4000786c0ff */
[----:B------:R-:W-:Y:S02]  /*1480*/  LEA.HI R10, R2, R16, RZ, 0x2 ;  /* 0x00000010020a7211 */ /* 0x000fe400078f10ff */
[----:B------:R-:W-:Y:S01]  /*1490*/  LOP3.LUT R2, R0, 0x1c0, RZ, 0xc0, !PT ;  /* 0x000001c000027812 */ /* 0x000fe200078ec0ff */
[----:B------:R-:W-:Y:S01]  /*14a0*/  IMAD.SHL.U32 R0, R8, 0x40, RZ ;  /* 0x0000004008007824 */ /* 0x000fe200078e00ff */
[----:B------:R-:W-:Y:S01]  /*14b0*/  LOP3.LUT P0, RZ, R5, 0x4, RZ, 0xc0, !PT ;  /* 0x0000000405ff7812 */ /* 0x000fe2000780c0ff */
[----:B------:R-:W-:Y:S01]  /*14c0*/  IMAD.SHL.U32 R5, R146, 0x8, RZ ;  /* 0x0000000892057824 */ /* 0x000fe200078e00ff */
[----:B------:R-:W-:Y:S01]  /*14d0*/  LEA.HI R2, R2, R2, RZ, 0x1d ;  /* 0x0000000202027211 */ /* 0x000fe200078fe8ff */
[----:B------:R-:W-:Y:S01]  /*14e0*/  IMAD R146, R146, 0x200, R7 ;  /* 0x0000020092927824 */ /* 0x000fe200078e0207 */
[----:B------:R-:W-:-:S02]  /*14f0*/  LOP3.LUT R0, R0, 0x1c0, RZ, 0xc0, !PT ;  /* 0x000001c000007812 */ /* 0x000fc400078ec0ff */
[----:B------:R-:W-:Y:S01]  /*1500*/  ISETP.NE.U32.AND P4, PT, R3, 0x1, PT ;  /* 0x000000010300780c */ /* 0x000fe20003f85070 */
[----:B------:R-:W-:Y:S01]  /*1510*/  IMAD.IADD R3, R6, 0x1, R2 ;  /* 0x0000000106037824 */ /* 0x000fe200078e0202 */
[----:B------:R-:W-:Y:S02]  /*1520*/  LOP3.LUT R2, R0, 0x8, R5, 0xf8, !PT ;  /* 0x0000000800027812 */ /* 0x000fe400078ef805 */
[----:B------:R-:W-:Y:S01]  /*1530*/  SHF.R.U32.HI R0, RZ, 0x3, R0 ;  /* 0x00000003ff007819 */ /* 0x000fe20000011600 */
[----:B------:R-:W-:Y:S01]  /*1540*/  IMAD.SHL.U32 R14, R3, 0x2, RZ ;  /* 0x00000002030e7824 */ /* 0x000fe200078e00ff */
[----:B------:R-:W-:Y:S02]  /*1550*/  SHF.R.S32.HI R231, RZ, 0x3, R231 ;  /* 0x00000003ffe77819 */ /* 0x000fe400000114e7 */
[----:B------:R-:W-:Y:S02]  /*1560*/  LOP3.LUT R0, R2, R0, RZ, 0x3c, !PT ;  /* 0x0000000002007212 */ /* 0x000fe400078e3cff */
[C---:B------:R-:W-:Y:S01]  /*1570*/  IADD3 R2, R14.reuse, 0x80, RZ ;  /* 0x000000800e027810 */ /* 0x040fe20007ffe0ff */
[----:B------:R-:W-:Y:S01]  /*1580*/  STL [R1+0x88], R14 ;  /* 0x0000880e01007387 */ /* 0x000fe20000100800 */
[----:B------:R-:W-:-:S02]  /*1590*/  IADD3 R13, R14, 0x70, RZ ;  /* 0x000000700e0d7810 */ /* 0x000fc40007ffe0ff */
[----:B------:R-:W-:Y:S02]  /*15a0*/  @P4 IADD3 R13, R2, 0x10, RZ ;  /* 0x00000010020d4810 */ /* 0x000fe40007ffe0ff */
[C---:B------:R-:W-:Y:S02]  /*15b0*/  IADD3 R2, R231.reuse, 0x20, RZ ;  /* 0x00000020e7027810 */ /* 0x040fe40007ffe0ff */
[----:B------:R-:W-:Y:S01]  /*15c0*/  LOP3.LUT R147, R0, 0xfffffe00, R147, 0xf8, !PT ;  /* 0xfffffe0000937812 */ /* 0x000fe200078ef893 */
[----:B------:R-:W-:Y:S01]  /*15d0*/  IMAD.SHL.U32 R0, R231, 0x40, RZ ;  /* 0x00000040e7007824 */ /* 0x000fe200078e00ff */
[----:B------:R-:W-:Y:S01]  /*15e0*/  SHF.R.S32.HI R4, RZ, 0x2, R10 ;  /* 0x00000002ff047819 */ /* 0x000fe2000001140a */
[----:B------:R-:W-:Y:S01]  /*15f0*/  STL [R1+0x8c], R13 ;  /* 0x00008c0d01007387 */ /* 0x000fe20000100800 */
[----:B------:R-:W-:Y:S01]  /*1600*/  LEA.HI R6, R11, R18, RZ, 0x6 ;  /* 0x000000120b067211 */ /* 0x000fe200078f30ff */
[----:B------:R-:W-:Y:S01]  /*1610*/  IMAD.IADD R199, R199, 0x1, R147 ;  /* 0x00000001c7c77824 */ /* 0x000fe200078e0293 */
[----:B------:R-:W-:Y:S01]  /*1620*/  SHF.R.S32.HI R11, RZ, 0x1f, R2 ;  /* 0x0000001fff0b7819 */ /* 0x000fe20000011402 */
[----:B------:R-:W-:Y:S01]  /*1630*/  IMAD R15, R9, 0x10, R4 ;  /* 0x00000010090f7824 */ /* 0x000fe200078e0204 */
[----:B------:R-:W-:Y:S01]  /*1640*/  IADD3 R233, R140, 0x80, RZ ;  /* 0x000000808ce97810 */ /* 0x000fe20007ffe0ff */
[----:B------:R-:W-:Y:S01]  /*1650*/  IMAD.SHL.U32 R6, R6, 0x8, RZ ;  /* 0x0000000806067824 */ /* 0x000fe200078e00ff */
[----:B------:R-:W-:Y:S01]  /*1660*/  LOP3.LUT R242, R0, 0x1c0, RZ, 0xc0, !PT ;  /* 0x000001c000f27812 */ /* 0x000fe200078ec0ff */
[----:B------:R-:W-:Y:S01]  /*1670*/  IMAD.SHL.U32 R0, R2, 0x40, RZ ;  /* 0x0000004002007824 */ /* 0x000fe200078e00ff */
[----:B------:R-:W-:Y:S01]  /*1680*/  LEA.HI R11, R11, R2, RZ, 0x3 ;  /* 0x000000020b0b7211 */ /* 0x000fe200078f18ff */
[----:B------:R-:W-:Y:S01]  /*1690*/  STL [R1+0x1b4], R15 ;  /* 0x0001b40f01007387 */ /* 0x000fe20000100800 */
[----:B------:R-:W-:-:S02]  /*16a0*/  SHF.R.S32.HI R4, RZ, 0x1f, R233 ;  /* 0x0000001fff047819 */ /* 0x000fc400000114e9 */
[----:B------:R-:W-:Y:S01]  /*16b0*/  LOP3.LUT R2, R10, 0x7ffffffc, RZ, 0xc0, !PT ;  /* 0x7ffffffc0a027812 */ /* 0x000fe200078ec0ff */
[----:B------:R-:W-:Y:S01]  /*16c0*/  IMAD.SHL.U32 R11, R11, 0x40, RZ ;  /* 0x000000400b0b7824 */ /* 0x000fe200078e00ff */
[----:B------:R-:W-:Y:S01]  /*16d0*/  SHF.R.S32.HI R3, RZ, 0x1f, R231 ;  /* 0x0000001fff037819 */ /* 0x000fe200000114e7 */
[----:B------:R1:W-:Y:S01]  /*16e0*/  STL [R1+0x80], R4 ;  /* 0x0000800401007387 */ /* 0x0003e20000100800 */
[----:B------:R-:W-:Y:S02]  /*16f0*/  LOP3.LUT R241, R0, 0x1c0, RZ, 0xc0, !PT ;  /* 0x000001c000f17812 */ /* 0x000fe400078ec0ff */
[----:B------:R-:W-:Y:S02]  /*1700*/  LOP3.LUT R0, R242, 0x38, R140, 0xf8, !PT ;  /* 0x00000038f2007812 */ /* 0x000fe400078ef88c */
[----:B------:R-:W-:Y:S02]  /*1710*/  SHF.R.U32.HI R3, RZ, 0x3, R242 ;  /* 0x00000003ff037819 */ /* 0x000fe400000116f2 */
[----:B------:R-:W-:-:S02]  /*1720*/  IADD3 R234, R140, 0xc0, RZ ;  /* 0x000000c08cea7810 */ /* 0x000fc40007ffe0ff */
[----:B------:R-:W-:Y:S02]  /*1730*/  IADD3 R144, R140, 0x40, RZ ;  /* 0x000000408c907810 */ /* 0x000fe40007ffe0ff */
[----:B------:R-:W-:Y:S02]  /*1740*/  LOP3.LUT R5, R0, R3, RZ, 0x3c, !PT ;  /* 0x0000000300057212 */ /* 0x000fe400078e3cff */
[----:B------:R-:W-:Y:S02]  /*1750*/  SHF.R.S32.HI R3, RZ, 0x1f, R234 ;  /* 0x0000001fff037819 */ /* 0x000fe400000114ea */
[----:B------:R-:W-:Y:S01]  /*1760*/  SHF.R.S32.HI R0, RZ, 0x1f, R144 ;  /* 0x0000001fff007819 */ /* 0x000fe20000011490 */
[----:B------:R2:W-:Y:S01]  /*1770*/  STL [R1+0x1b0], R5 ;  /* 0x0001b00501007387 */ /* 0x0005e20000100800 */
[----:B------:R-:W-:Y:S02]  /*1780*/  LOP3.LUT R6, R6, 0xfffffe00, RZ, 0xc0, !PT ;  /* 0xfffffe0006067812 */ /* 0x000fe400078ec0ff */
[----:B------:R-:W-:Y:S01]  /*1790*/  R2P PR, R8, 0x6 ;  /* 0x0000000608007804 */ /* 0x000fe20000000000 */
[----:B------:R-:W-:Y:S01]  /*17a0*/  STL [R1+0x7c], R3 ;  /* 0x00007c0301007387 */ /* 0x000fe20000100800 */
[----:B------:R-:W-:-:S02]  /*17b0*/  LOP3.LUT R223, R5, R6, RZ, 0xfc, !PT ;  /* 0x0000000605df7212 */ /* 0x000fc400078efcff */
[----:B------:R-:W-:Y:S01]  /*17c0*/  LEA R147, R147, 0x4080, 0x1 ;  /* 0x0000408093937811 */ /* 0x000fe200078e08ff */
[----:B-1----:R-:W-:Y:S01]  /*17d0*/  IMAD.IADD R4, R16, 0x1, -R2 ;  /* 0x0000000110047824 */ /* 0x002fe200078e0a02 */
[C---:B------:R-:W-:Y:S01]  /*17e0*/  SEL R2, R200.reuse, 0xffffffe0, !P3 ;  /* 0xffffffe0c8027807 */ /* 0x040fe20005800000 */
[----:B------:R-:W-:Y:S01]  /*17f0*/  IMAD.SHL.U32 R223, R223, 0x2, RZ ;  /* 0x00000002dfdf7824 */ /* 0x000fe200078e00ff */
[----:B------:R-:W-:Y:S01]  /*1800*/  SEL R200, R200, 0xffffffe0, !P1 ;  /* 0xffffffe0c8c87807 */ /* 0x000fe20004800000 */
[----:B------:R-:W-:Y:S01]  /*1810*/  IMAD.SHL.U32 R4, R4, 0x2, RZ ;  /* 0x0000000204047824 */ /* 0x000fe200078e00ff */
[----:B------:R-:W-:Y:S02]  /*1820*/  LEA R199, R199, 0x10080, 0x1 ;  /* 0x00010080c7c77811 */ /* 0x000fe400078e08ff */
[----:B------:R-:W-:Y:S01]  /*1830*/  SHF.R.S32.HI R141, RZ, 0x1f, R140 ;  /* 0x0000001fff8d7819 */ /* 0x000fe2000001148c */
[----:B------:R-:W-:Y:S01]  /*1840*/  IMAD.IADD R196, R200, 0x1, R147 ;  /* 0x00000001c8c47824 */ /* 0x000fe200078e0293 */
[C---:B------:R-:W-:Y:S01]  /*1850*/  IADD3 R37, R4.reuse, 0x8, RZ ;  /* 0x0000000804257810 */ /* 0x040fe20007ffe0ff */
[----:B------:R-:W-:Y:S01]  /*1860*/  STL [R1+0x130], R4 ;  /* 0x0001300401007387 */ /* 0x000fe20000100800 */
[C---:B------:R-:W-:Y:S01]  /*1870*/  IADD3 R36, R4.reuse, 0x10, RZ ;  /* 0x0000001004247810 */ /* 0x040fe20007ffe0ff */
[----:B------:R-:W-:Y:S01]  /*1880*/  IMAD.IADD R200, R199, 0x1, R200 ;  /* 0x00000001c7c87824 */ /* 0x000fe200078e02c8 */
[C---:B------:R-:W-:Y:S01]  /*1890*/  IADD3 R35, R4.reuse, 0x18, RZ ;  /* 0x0000001804237810 */ /* 0x040fe20007ffe0ff */
[----:B------:R1:W-:Y:S01]  /*18a0*/  STL [R1+0x12c], R37 ;  /* 0x00012c2501007387 */ /* 0x0003e20000100800 */
[----:B------:R-:W-:Y:S01]  /*18b0*/  IADD3 R34, R4, 0x20, RZ ;  /* 0x0000002004227810 */ /* 0x000fe20007ffe0ff */
[----:B--2---:R-:W-:Y:S01]  /*18c0*/  IMAD R5, R12, 0x8, R15 ;  /* 0x000000080c057824 */ /* 0x004fe200078e020f */
[C---:B------:R-:W-:Y:S01]  /*18d0*/  IADD3 R33, R4.reuse, 0x28, RZ ;  /* 0x0000002804217810 */ /* 0x040fe20007ffe0ff */
[----:B------:R2:W-:Y:S01]  /*18e0*/  STL [R1+0x128], R36 ;  /* 0x0001282401007387 */ /* 0x0005e20000100800 */
[----:B------:R-:W-:-:S02]  /*18f0*/  IADD3 R32, R4, 0x30, RZ ;  /* 0x0000003004207810 */ /* 0x000fc40007ffe0ff */
[----:B------:R-:W-:Y:S01]  /*1900*/  SHF.R.S32.HI R38, RZ, 0x1f, R37 ;  /* 0x0000001fff267819 */ /* 0x000fe20000011425 */
[----:B------:R3:W-:Y:S01]  /*1910*/  STL [R1+0x124], R35 ;  /* 0x0001242301007387 */ /* 0x0007e20000100800 */
        /* <DEDUP_REMOVED lines=8> */
[----:B------:R5:W-:Y:S01]  /*19a0*/  STL [R1+0x120], R32 ;  /* 0x0001202001007387 */ /* 0x000be20000100800 */
[C---:B------:R-:W-:Y:S02]  /*19b0*/  IADD3 R25, R4.reuse, 0x68, RZ ;  /* 0x0000006804197810 */ /* 0x040fe40007ffe0ff */
[----:B------:R-:W-:Y:S01]  /*19c0*/  IADD3 R24, R4, 0x70, RZ ;  /* 0x0000007004187810 */ /* 0x000fe20007ffe0ff */
[----:B------:R5:W-:Y:S01]  /*19d0*/  STL [R1+0x11c], R31 ;  /* 0x00011c1f01007387 */ /* 0x000be20000100800 */
[----:B-1----:R-:W-:Y:S02]  /*19e0*/  SHF.R.S32.HI R37, RZ, 0x1f, R36 ;  /* 0x0000001fff257819 */ /* 0x002fe40000011424 */
[----:B------:R-:W-:Y:S01]  /*19f0*/  LEA.HI R3, R0, R144, RZ, 0x3 ;  /* 0x0000009000037211 */ /* 0x000fe200078f18ff */
[----:B------:R1:W-:Y:S01]  /*1a00*/  STL [R1+0x118], R30 ;  /* 0x0001181e01007387 */ /* 0x0003e20000100800 */
[----:B--2---:R-:W-:-:S02]  /*1a10*/  SHF.R.S32.HI R36, RZ, 0x1f, R35 ;  /* 0x0000001fff247819 */ /* 0x004fc40000011423 */
[C---:B------:R-:W-:Y:S01]  /*1a20*/  IADD3 R23, R4.reuse, 0x78, RZ ;  /* 0x0000007804177810 */ /* 0x040fe20007ffe0ff */
[----:B------:R2:W-:Y:S01]  /*1a30*/  STL [R1+0x114], R29 ;  /* 0x0001141d01007387 */ /* 0x0005e20000100800 */
[----:B---3--:R-:W-:Y:S02]  /*1a40*/  SHF.R.S32.HI R35, RZ, 0x1f, R34 ;  /* 0x0000001fff237819 */ /* 0x008fe40000011422 */
[C---:B------:R-:W-:Y:S01]  /*1a50*/  IADD3 R22, R4.reuse, 0x80, RZ ;  /* 0x0000008004167810 */ /* 0x040fe20007ffe0ff */
[----:B------:R3:W-:Y:S01]  /*1a60*/  STL [R1+0x110], R28 ;  /* 0x0001101c01007387 */ /* 0x0007e20000100800 */
[----:B----4-:R-:W-:Y:S02]  /*1a70*/  SHF.R.S32.HI R34, RZ, 0x1f, R33 ;  /* 0x0000001fff227819 */ /* 0x010fe40000011421 */
[----:B------:R-:W-:Y:S01]  /*1a80*/  IADD3 R21, R4, 0x88, RZ ;  /* 0x0000008804157810 */ /* 0x000fe20007ffe0ff */
[----:B------:R4:W-:Y:S01]  /*1a90*/  STL [R1+0xb4], R27 ;  /* 0x0000b41b01007387 */ /* 0x0009e20000100800 */
[----:B-----5:R-:W-:-:S02]  /*1aa0*/  SHF.R.S32.HI R33, RZ, 0x1f, R32 ;  /* 0x0000001fff217819 */ /* 0x020fc40000011420 */
[C---:B------:R-:W-:Y:S01]  /*1ab0*/  IADD3 R20, R4.reuse, 0x90, RZ ;  /* 0x0000009004147810 */ /* 0x040fe20007ffe0ff */
[----:B------:R5:W-:Y:S01]  /*1ac0*/  STL [R1+0x10c], R26 ;  /* 0x00010c1a01007387 */ /* 0x000be20000100800 */
[----:B------:R-:W-:Y:S02]  /*1ad0*/  SHF.R.S32.HI R32, RZ, 0x1f, R31 ;  /* 0x0000001fff207819 */ /* 0x000fe4000001141f */
[----:B------:R-:W-:Y:S01]  /*1ae0*/  LOP3.LUT R252, R3, 0xfffffff8, RZ, 0xc0, !PT ;  /* 0xfffffff803fc7812 */ /* 0x000fe200078ec0ff */
[----:B------:R5:W-:Y:S01]  /*1af0*/  STL [R1+0x108], R25 ;  /* 0x0001081901007387 */ /* 0x000be20000100800 */
[----:B------:R-:W-:Y:S02]  /*1b00*/  SHF.R.S32.HI R31, RZ, 0x1f, R30 ;  /* 0x0000001fff1f7819 */ /* 0x000fe4000001141e */
[----:B------:R-:W-:Y:S01]  /*1b10*/  IADD3 R19, R4, 0x98, RZ ;  /* 0x0000009804137810 */ /* 0x000fe20007ffe0ff */
[----:B------:R5:W-:Y:S01]  /*1b20*/  STL [R1+0x104], R24 ;  /* 0x0001041801007387 */ /* 0x000be20000100800 */
[----:B-1----:R-:W-:-:S02]  /*1b30*/  SHF.R.S32.HI R30, RZ, 0x1f, R29 ;  /* 0x0000001fff1e7819 */ /* 0x002fc4000001141d */
[C---:B------:R-:W-:Y:S01]  /*1b40*/  IADD3 R18, R4.reuse, 0xa0, RZ ;  /* 0x000000a004127810 */ /* 0x040fe20007ffe0ff */
[----:B------:R1:W-:Y:S01]  /*1b50*/  STL [R1+0x100], R23 ;  /* 0x0001001701007387 */ /* 0x0003e20000100800 */
[----:B--2---:R-:W-:Y:S02]  /*1b60*/  SHF.R.S32.HI R29, RZ, 0x1f, R28 ;  /* 0x0000001fff1d7819 */ /* 0x004fe4000001141c */
[C---:B------:R-:W-:Y:S01]  /*1b70*/  IADD3 R17, R4.reuse, 0xa8, RZ ;  /* 0x000000a804117810 */ /* 0x040fe20007ffe0ff */
[----:B------:R2:W-:Y:S01]  /*1b80*/  STL [R1+0xfc], R22 ;  /* 0x0000fc1601007387 */ /* 0x0005e20000100800 */
[----:B---3--:R-:W-:Y:S02]  /*1b90*/  SHF.R.S32.HI R28, RZ, 0x1f, R27 ;  /* 0x0000001fff1c7819 */ /* 0x008fe4000001141b */
[----:B------:R-:W-:Y:S01]  /*1ba0*/  IADD3 R16, R4, 0xb0, RZ ;  /* 0x000000b004107810 */ /* 0x000fe20007ffe0ff */
[----:B------:R3:W-:Y:S01]  /*1bb0*/  STL [R1+0xf8], R21 ;  /* 0x0000f81501007387 */ /* 0x0007e20000100800 */
[----:B----4-:R-:W-:-:S02]  /*1bc0*/  SHF.R.S32.HI R27, RZ, 0x1f, R26 ;  /* 0x0000001fff1b7819 */ /* 0x010fc4000001141a */
[----:B------:R-:W-:Y:S01]  /*1bd0*/  SHF.R.S32.HI R3, RZ, 0x1f, R252 ;  /* 0x0000001fff037819 */ /* 0x000fe200000114fc */
[----:B------:R4:W-:Y:S01]  /*1be0*/  STL [R1+0xf4], R20 ;  /* 0x0000f41401007387 */ /* 0x0009e20000100800 */
[----:B-----5:R-:W-:Y:S02]  /*1bf0*/  SHF.R.S32.HI R26, RZ, 0x1f, R25 ;  /* 0x0000001fff1a7819 */ /* 0x020fe40000011419 */
[C---:B------:R-:W-:Y:S01]  /*1c00*/  IADD3 R15, R4.reuse, 0xb8, RZ ;  /* 0x000000b8040f7810 */ /* 0x040fe20007ffe0ff */
[----:B------:R5:W-:Y:S01]  /*1c10*/  STL [R1+0xf0], R19 ;  /* 0x0000f01301007387 */ /* 0x000be20000100800 */
[----:B------:R-:W-:Y:S02]  /*1c20*/  SHF.R.S32.HI R25, RZ, 0x1f, R24 ;  /* 0x0000001fff197819 */ /* 0x000fe40000011418 */
[----:B------:R-:W-:Y:S01]  /*1c30*/  IADD3 R12, R4, 0xc0, RZ ;  /* 0x000000c0040c7810 */ /* 0x000fe20007ffe0ff */
[----:B------:R5:W-:Y:S01]  /*1c40*/  STL [R1+0xb0], R18 ;  /* 0x0000b01201007387 */ /* 0x000be20000100800 */
[----:B------:R-:W-:-:S02]  /*1c50*/  SHF.R.S32.HI R24, RZ, 0x1f, R23 ;  /* 0x0000001fff187819 */ /* 0x000fc40000011417 */
[C---:B------:R-:W-:Y:S01]  /*1c60*/  IADD3 R10, R4.reuse, 0xc8, RZ ;  /* 0x000000c8040a7810 */ /* 0x040fe20007ffe0ff */
[----:B------:R5:W-:Y:S01]  /*1c70*/  STL [R1+0xec], R17 ;  /* 0x0000ec1101007387 */ /* 0x000be20000100800 */
[----:B-1----:R-:W-:Y:S02]  /*1c80*/  SHF.R.S32.HI R23, RZ, 0x1f, R22 ;  /* 0x0000001fff177819 */ /* 0x002fe40000011416 */
[C---:B------:R-:W-:Y:S01]  /*1c90*/  IADD3 R9, R4.reuse, 0xd0, RZ ;  /* 0x000000d004097810 */ /* 0x040fe20007ffe0ff */
[----:B------:R1:W-:Y:S01]  /*1ca0*/  STL [R1+0xe8], R16 ;  /* 0x0000e81001007387 */ /* 0x0003e20000100800 */
[----:B--2---:R-:W-:Y:S02]  /*1cb0*/  SHF.R.S32.HI R22, RZ, 0x1f, R21 ;  /* 0x0000001fff167819 */ /* 0x004fe40000011415 */
[----:B------:R-:W-:Y:S01]  /*1cc0*/  IADD3 R8, R4, 0xd8, RZ ;  /* 0x000000d804087810 */ /* 0x000fe20007ffe0ff */
[----:B------:R2:W-:Y:S01]  /*1cd0*/  STL [R1+0x78], R3 ;  /* 0x0000780301007387 */ /* 0x0005e20000100800 */
[----:B---3--:R-:W-:-:S02]  /*1ce0*/  SHF.R.S32.HI R21, RZ, 0x1f, R20 ;  /* 0x0000001fff157819 */ /* 0x008fc40000011414 */
[----:B------:R-:W-:Y:S01]  /*1cf0*/  IADD3 R7, R4, 0xe0, RZ ;  /* 0x000000e004077810 */ /* 0x000fe20007ffe0ff */
[----:B------:R3:W-:Y:S01]  /*1d00*/  STL [R1+0xe4], R15 ;  /* 0x0000e40f01007387 */ /* 0x0007e20000100800 */
[----:B----4-:R-:W-:Y:S02]  /*1d10*/  SHF.R.S32.HI R20, RZ, 0x1f, R19 ;  /* 0x0000001fff147819 */ /* 0x010fe40000011413 */
[C---:B------:R-:W-:Y:S01]  /*1d20*/  SEL R0, R201.reuse, 0xffffffc0, !P0 ;  /* 0xffffffc0c9007807 */ /* 0x040fe20004000000 */
[----:B------:R4:W-:Y:S01]  /*1d30*/  STL [R1+0xe0], R12 ;  /* 0x0000e00c01007387 */ /* 0x0009e20000100800 */
[----:B-----5:R-:W-:Y:S02]  /*1d40*/  SHF.R.S32.HI R19, RZ, 0x1f, R18 ;  /* 0x0000001fff137819 */ /* 0x020fe40000011412 */
[----:B------:R-:W-:Y:S01]  /*1d50*/  SEL R201, R201, 0xffffffc0, !P2 ;  /* 0xffffffc0c9c97807 */ /* 0x000fe20005000000 */
[----:B------:R5:W-:Y:S01]  /*1d60*/  STL [R1+0xdc], R10 ;  /* 0x0000dc0a01007387 */ /* 0x000be20000100800 */
[----:B------:R-:W-:-:S02]  /*1d70*/  SHF.R.S32.HI R18, RZ, 0x1f, R17 ;  /* 0x0000001fff127819 */ /* 0x000fc40000011411 */
[----:B------:R-:W-:Y:S01]  /*1d80*/  LOP3.LUT R11, R11, 0xfffffe00, RZ, 0xc0, !PT ;  /* 0xfffffe000b0b7812 */ /* 0x000fe200078ec0ff */
[----:B------:R5:W-:Y:S01]  /*1d90*/  STL [R1+0xd8], R9 ;  /* 0x0000d80901007387 */ /* 0x000be20000100800 */
[----:B------:R-:W-:Y:S01]  /*1da0*/  SHF.R.S32.HI R17, RZ, 0x1f, R16 ;  /* 0x0000001fff117819 */ /* 0x000fe20000011410 */
[----:B------:R-:W-:Y:S01]  /*1db0*/  IMAD.IADD R198, R201, 0x1, R147 ;  /* 0x00000001c9c67824 */ /* 0x000fe200078e0293 */
[----:B------:R-:W-:Y:S01]  /*1dc0*/  LEA R146, R146, 0xa080, 0x1 ;  /* 0x0000a08092927811 */ /* 0x000fe200078e08ff */
[----:B------:R5:W-:Y:S01]  /*1dd0*/  STL [R1+0xd4], R8 ;  /* 0x0000d40801007387 */ /* 0x000be20000100800 */
[----:B-1----:R-:W-:Y:S01]  /*1de0*/  SHF.R.S32.HI R16, RZ, 0x1f, R15 ;  /* 0x0000001fff107819 */ /* 0x002fe2000001140f */
[----:B------:R-:W-:Y:S02]  /*1df0*/  IMAD.IADD R202, R199, 0x1, R201 ;  /* 0x00000001c7ca7824 */ /* 0x000fe400078e02c9 */
[----:B------:R1:W-:Y:S01]  /*1e00*/  STL [R1+0x1b8], R5 ;  /* 0x0001b80501007387 */ /* 0x0003e20000100800 */
[----:B--2---:R-:W-:Y:S01]  /*1e10*/  IADD3 R3, R4, 0xf0, RZ ;  /* 0x000000f004037810 */ /* 0x004fe20007ffe0ff */
[----:B------:R-:W-:-:S02]  /*1e20*/  IMAD.IADD R197, R201, 0x1, R196 ;  /* 0x00000001c9c57824 */ /* 0x000fc400078e02c4 */
[----:B------:R2:W-:Y:S01]  /*1e30*/  STL [R1+0xd0], R7 ;  /* 0x0000d00701007387 */ /* 0x0005e20000100800 */
[----:B---3--:R-:W-:Y:S01]  /*1e40*/  SHF.R.S32.HI R15, RZ, 0x1f, R12 ;  /* 0x0000001fff0f7819 */ /* 0x008fe2000001140c */
[----:B------:R-:W-:Y:S02]  /*1e50*/  IMAD.IADD R201, R200, 0x1, R201 ;  /* 0x00000001c8c97824 */ /* 0x000fe400078e02c9 */
[----:B------:R3:W-:Y:S01]  /*1e60*/  STL [R1+0xc8], R3 ;  /* 0x0000c80301007387 */ /* 0x0007e20000100800 */
[----:B----4-:R-:W-:-:S03]  /*1e70*/  SHF.R.S32.HI R12, RZ, 0x1f, R10 ;  /* 0x0000001fff0c7819 */ /* 0x010fc6000001140a */
[----:B------:R-:W-:Y:S01]  /*1e80*/  STL [R1+0x1ac], R38 ;  /* 0x0001ac2601007387 */ /* 0x000fe20000100800 */
[----:B-----5:R-:W-:-:S03]  /*1e90*/  SHF.R.S32.HI R10, RZ, 0x1f, R9 ;  /* 0x0000001fff0a7819 */ /* 0x020fc60000011409 */
[----:B------:R-:W-:Y:S01]  /*1ea0*/  STL [R1+0x1a8], R37 ;  /* 0x0001a82501007387 */ /* 0x000fe20000100800 */
[----:B------:R-:W-:-:S03]  /*1eb0*/  SHF.R.S32.HI R9, RZ, 0x1f, R8 ;  /* 0x0000001fff097819 */ /* 0x000fc60000011408 */
[----:B------:R-:W-:Y:S01]  /*1ec0*/  STL [R1+0x1a4], R36 ;  /* 0x0001a42401007387 */ /* 0x000fe20000100800 */
[----:B------:R-:W-:-:S03]  /*1ed0*/  SHF.R.S32.HI R8, RZ, 0x1f, R7 ;  /* 0x0000001fff087819 */ /* 0x000fc60000011407 */
[----:B------:R-:W-:Y:S01]  /*1ee0*/  STL [R1+0x1a0], R35 ;  /* 0x0001a02301007387 */ /* 0x000fe20000100800 */
[C---:B-1----:R-:W-:Y:S02]  /*1ef0*/  IADD3 R5, R4.reuse, 0xe8, RZ ;  /* 0x000000e804057810 */ /* 0x042fe40007ffe0ff */
[----:B------:R-:W-:Y:S01]  /*1f00*/  IADD3 R4, R4, 0xf8, RZ ;  /* 0x000000f804047810 */ /* 0x000fe20007ffe0ff */
[----:B------:R-:W-:Y:S01]  /*1f10*/  STL [R1+0x19c], R34 ;  /* 0x00019c2201007387 */ /* 0x000fe20000100800 */
[----:B--2---:R-:W-:-:S03]  /*1f20*/  SHF.R.S32.HI R7, RZ, 0x1f, R3 ;  /* 0x0000001fff077819 */ /* 0x004fc60000011403 */
[----:B------:R1:W-:Y:S01]  /*1f30*/  STL [R1+0xcc], R5 ;  /* 0x0000cc0501007387 */ /* 0x0003e20000100800 */
[----:B---3--:R-:W-:Y:S02]  /*1f40*/  IMAD.IADD R3, R14, 0x1, R2 ;  /* 0x000000010e037824 */ /* 0x008fe400078e0202 */
[----:B------:R-:W-:Y:S01]  /*1f50*/  IMAD.IADD R2, R2, 0x1, R13 ;  /* 0x0000000102027824 */ /* 0x000fe200078e020d */
[----:B------:R-:W-:Y:S04]  /*1f60*/  STL [R1+0xc4], R4 ;  /* 0x0000c40401007387 */ /* 0x000fe80000100800 */
[----:B------:R2:W-:Y:S04]  /*1f70*/  STL [R1+0x94], R3 ;  /* 0x0000940301007387 */ /* 0x0005e80000100800 */
[----:B------:R-:W-:Y:S04]  /*1f80*/  STL [R1+0x198], R33 ;  /* 0x0001982101007387 */ /* 0x000fe80000100800 */
[----:B------:R-:W-:Y:S04]  /*1f90*/  STL [R1+0x194], R32 ;  /* 0x0001942001007387 */ /* 0x000fe80000100800 */
[----:B------:R-:W-:Y:S04]  /*1fa0*/  STL [R1+0x190], R31 ;  /* 0x0001901f01007387 */ /* 0x000fe80000100800 */
[----:B------:R-:W-:Y:S01]  /*1fb0*/  STL [R1+0x18c], R30 ;  /* 0x00018c1e01007387 */ /* 0x000fe20000100800 */
[----:B-1----:R-:W-:-:S03]  /*1fc0*/  SHF.R.S32.HI R5, RZ, 0x1f, R5 ;  /* 0x0000001fff057819 */ /* 0x002fc60000011405 */
[----:B------:R-:W-:Y:S04]  /*1fd0*/  STL [R1+0x188], R29 ;  /* 0x0001881d01007387 */ /* 0x000fe80000100800 */
[----:B------:R1:W-:Y:S01]  /*1fe0*/  STL [R1+0x13c], R5 ;  /* 0x00013c0501007387 */ /* 0x0003e20000100800 */
[----:B--2---:R-:W-:-:S03]  /*1ff0*/  IMAD.IADD R3, R0, 0x1, R3 ;  /* 0x0000000100037824 */ /* 0x004fc600078e0203 */
[----:B------:R-:W-:Y:S04]  /*2000*/  STL [R1+0x184], R28 ;  /* 0x0001841c01007387 */ /* 0x000fe80000100800 */
[----:B------:R2:W-:Y:S04]  /*2010*/  STL [R1+0xa0], R3 ;  /* 0x0000a00301007387 */ /* 0x0005e80000100800 */
[----:B------:R3:W-:Y:S04]  /*2020*/  STL [R1+0x180], R27 ;  /* 0x0001801b01007387 */ /* 0x0007e80000100800 */
[----:B------:R3:W-:Y:S04]  /*2030*/  STL [R1+0x17c], R26 ;  /* 0x00017c1a01007387 */ /* 0x0007e80000100800 */
[----:B------:R3:W-:Y:S04]  /*2040*/  STL [R1+0x178], R25 ;  /* 0x0001781901007387 */ /* 0x0007e80000100800 */
[----:B------:R3:W-:Y:S01]  /*2050*/  STL [R1+0x174], R24 ;  /* 0x0001741801007387 */ /* 0x0007e20000100800 */
[----:B-1----:R-:W-:Y:S01]  /*2060*/  SHF.R.S32.HI R5, RZ, 0x1f, R4 ;  /* 0x0000001fff057819 */ /* 0x002fe20000011404 */
[----:B------:R-:W-:-:S02]  /*2070*/  IMAD.IADD R4, R14, 0x1, R0 ;  /* 0x000000010e047824 */ /* 0x000fc400078e0200 */
[----:B------:R3:W-:Y:S04]  /*2080*/  STL [R1+0x170], R23 ;  /* 0x0001701701007387 */ /* 0x0007e80000100800 */
[----:B------:R3:W-:Y:S01]  /*2090*/  STL [R1+0x16c], R22 ;  /* 0x00016c1601007387 */ /* 0x0007e20000100800 */
[----:B--2---:R-:W-:Y:S02]  /*20a0*/  IMAD.IADD R3, R0, 0x1, R13 ;  /* 0x0000000100037824 */ /* 0x004fe400078e020d */
[----:B------:R-:W-:Y:S01]  /*20b0*/  IMAD.IADD R0, R2, 0x1, R0 ;  /* 0x0000000102007824 */ /* 0x000fe200078e0200 */
[----:B------:R3:W-:Y:S04]  /*20c0*/  STL [R1+0x168], R21 ;  /* 0x0001681501007387 */ /* 0x0007e80000100800 */
        /* <DEDUP_REMOVED lines=15> */
[----:B------:R3:W-:Y:S02]  /*21c0*/  STL [R1+0x98], R0 ;  /* 0x0000980001007387 */ /* 0x0007e40000100800 */
.L_x_2019:
[----:B------:R-:W-:Y:S01]  /*21d0*/  ISETP.NE.U32.AND P0, PT, RZ, c[0x0][0x370], PT ;  /* 0x0000dc00ff007a0c */ /* 0x000fe20003f05070 */
[----:B---3--:R-:W-:Y:S01]  /*21e0*/  IMAD.MOV.U32 R22, RZ, RZ, 0x4 ;  /* 0x00000004ff167424 */ /* 0x008fe200078e00ff */
[----:B------:R-:W-:Y:S01]  /*21f0*/  ISETP.NE.U32.AND P1, PT, RZ, c[0x0][0x350], PT ;  /* 0x0000d400ff007a0c */ /* 0x000fe20003f25070 */
[----:B------:R-:W-:Y:S01]  /*2200*/  IMAD.MOV.U32 R0, RZ, RZ, RZ ;  /* 0x000000ffff007224 */ /* 0x000fe200078e00ff */
[----:B------:R-:W-:Y:S01]  /*2210*/  ISETP.NE.AND.EX P0, PT, RZ, c[0x0][0x374], PT, P0 ;  /* 0x0000dd00ff007a0c */ /* 0x000fe20003f05300 */
[----:B------:R-:W-:Y:S01]  /*2220*/  IMAD.MOV.U32 R20, RZ, RZ, RZ ;  /* 0x000000ffff147224 */ /* 0x000fe200078e00ff */
[----:B------:R-:W-:Y:S01]  /*2230*/  ISETP.NE.AND.EX P5, PT, RZ, c[0x0][0x354], PT, P1 ;  /* 0x0000d500ff007a0c */ /* 0x000fe20003fa5310 */
[----:B------:R-:W-:Y:S01]  /*2240*/  IMAD.WIDE R8, R239, R22, c[0x0][0x350] ;  /* 0x0000d400ef087625 */ /* 0x000fe200078e0216 */
[----:B------:R-:W-:-:S02]  /*2250*/  ISETP.NE.U32.AND P4, PT, RZ, c[0x0][0x358], PT ;  /* 0x0000d600ff007a0c */ /* 0x000fc40003f85070 */
[----:B------:R-:W-:Y:S02]  /*2260*/  ISETP.NE.U32.AND P2, PT, RZ, c[0x0][0x348], PT ;  /* 0x0000d200ff007a0c */ /* 0x000fe40003f45070 */
[----:B------:R-:W-:Y:S01]  /*2270*/  ISETP.NE.AND.EX P4, PT, RZ, c[0x0][0x35c], PT, P4 ;  /* 0x0000d700ff007a0c */ /* 0x000fe20003f85340 */
[----:B------:R-:W-:Y:S01]  /*2280*/  IMAD.MOV.U32 R19, RZ, RZ, RZ ;  /* 0x000000ffff137224 */ /* 0x000fe200078e00ff */
[----:B------:R-:W-:-:S03]  /*2290*/  ISETP.NE.AND.EX P2, PT, RZ, c[0x0][0x34c], PT, P2 ;  /* 0x0000d300ff007a0c */ /* 0x000fc60003f45320 */
[CC--:B------:R-:W-:Y:S02]  /*22a0*/  @P0 IMAD.WIDE R2, R239.reuse, R22.reuse, c[0x0][0x370] ;  /* 0x0000dc00ef020625 */ /* 0x0c0fe400078e0216 */
[----:B------:R-:W2:Y:S04]  /*22b0*/  @P5 LDG.E R20, [R8.64] ;  /* 0x0000000c08145981 */ /* 0x000ea8000c1e1900 */
[----:B------:R1:W2:Y:S01]  /*22c0*/  @P0 LDG.E R0, [R2.64] ;  /* 0x0000000c02000981 */ /* 0x0002a2000c1e1900 */
[----:B------:R-:W-:Y:S01]  /*22d0*/  ISETP.NE.U32.AND P1, PT, RZ, c[0x0][0x360], PT ;  /* 0x0000d800ff007a0c */ /* 0x000fe20003f25070 */
[----:B------:R-:W-:Y:S01]  /*22e0*/  IMAD.WIDE R12, R239, R22, c[0x0][0x348] ;  /* 0x0000d200ef0c7625 */ /* 0x000fe200078e0216 */
[----:B------:R-:W-:Y:S02]  /*22f0*/  MOV R4, RZ ;  /* 0x000000ff00047202 */ /* 0x000fe40000000f00 */
[----:B------:R-:W-:-:S04]  /*2300*/  ISETP.NE.AND.EX P1, PT, RZ, c[0x0][0x364], PT, P1 ;  /* 0x0000d900ff007a0c */ /* 0x000fc80003f25310 */
[----:B------:R-:W3:Y:S01]  /*2310*/  @P2 LDG.E R4, [R12.64] ;  /* 0x0000000c0c042981 */ /* 0x000ee2000c1e1900 */
[----:B-1----:R-:W-:-:S05]  /*2320*/  IMAD.WIDE R2, R239, R22, c[0x0][0x358] ;  /* 0x0000d600ef027625 */ /* 0x002fca00078e0216 */
[----:B------:R-:W4:Y:S01]  /*2330*/  @P4 LDG.E R19, [R2.64] ;  /* 0x0000000c02134981 */ /* 0x000f22000c1e1900 */
[----:B------:R-:W-:Y:S02]  /*2340*/  IMAD.MOV.U32 R21, RZ, RZ, c[0x0][0x168] ;  /* 0x00005a00ff157624 */ /* 0x000fe400078e00ff */
[----:B------:R-:W-:-:S05]  /*2350*/  @P1 IMAD.WIDE R14, R239, R22, c[0x0][0x360] ;  /* 0x0000d800ef0e1625 */ /* 0x000fca00078e0216 */
[----:B------:R1:W5:Y:S01]  /*2360*/  @P1 LDG.E R21, [R14.64] ;  /* 0x0000000c0e151981 */ /* 0x000362000c1e1900 */
[----:B------:R-:W-:Y:S01]  /*2370*/  YIELD ;  /* 0x0000000000007946 */ /* 0x000fe20003800000 */
[----:B------:R-:W-:Y:S01]  /*2380*/  LOP3.LUT R243, R238, 0xffff, RZ, 0xc0, !PT ;  /* 0x0000ffffeef37812 */ /* 0x000fe200078ec0ff */
[----:B------:R-:W-:Y:S01]  /*2390*/  IMAD.MOV.U32 R17, RZ, RZ, c[0x0][0x1d0] ;  /* 0x00007400ff117624 */ /* 0x000fe200078e00ff */
[----:B--2---:R-:W-:Y:S01]  /*23a0*/  IADD3 R5, R20, R0, RZ ;  /* 0x0000000014057210 */ /* 0x004fe20007ffe0ff */
[----:B------:R-:W-:Y:S04]  /*23b0*/  STL [R1+0x48], R0 ;  /* 0x0000480001007387 */ /* 0x000fe80000100800 */
[----:B------:R-:W-:Y:S04]  /*23c0*/  STL [R1+0x50], R5 ;  /* 0x0000500501007387 */ /* 0x000fe80000100800 */
[----:B---3--:R2:W-:Y:S04]  /*23d0*/  STL [R1+0x4c], R4 ;  /* 0x00004c0401007387 */ /* 0x0085e80000100800 */
[----:B----4-:R1:W-:Y:S01]  /*23e0*/  STL [R1+0x54], R19 ;  /* 0x0000541301007387 */ /* 0x0103e20000100800 */
[----:B--2---:R-:W-:-:S05]  /*23f0*/  IMAD.U32 R4, RZ, RZ, UR8 ;  /* 0x00000008ff047e24 */ /* 0x004fca000f8e00ff */
[----:B------:R-:W-:Y:S02]  /*2400*/  IADD3 R174, P0, R4, 0x48, RZ ;  /* 0x0000004804ae7810 */ /* 0x000fe40007f1e0ff */
[----:B------:R-:W-:-:S03]  /*2410*/  MOV R4, c[0x0][0x228] ;  /* 0x00008a0000047a02 */ /* 0x000fc60000000f00 */
[----:B------:R-:W-:Y:S01]  /*2420*/  IMAD.X R175, RZ, RZ, UR7, P0 ;  /* 0x00000007ffaf7e24 */ /* 0x000fe200080e06ff */
[----:B------:R-:W-:Y:S05]  /*2430*/  @P1 BRA `(.L_x_1828) ;  /* 0x0000004000001947 */ /* 0x000fea0003800000 */
[----:B------:R-:W-:Y:S05]  /*2440*/  @!P2 BRA `(.L_x_1828) ;  /* 0x000000300000a947 */ /* 0x000fea0003800000 */
[----:B------:R2:W3:Y:S04]  /*2450*/  LDG.E R5, [R12.64] ;  /* 0x0000000c0c057981 */ /* 0x0004e8000c1e1900 */
[----:B--2---:R-:W3:Y:S02]  /*2460*/  LDG.E R12, [R12.64+0x4] ;  /* 0x0000040c0c0c7981 */ /* 0x004ee4000c1e1900 */
[----:B---3-5:R-:W-:-:S05]  /*2470*/  IADD3 R21, -R5, R12, RZ ;  /* 0x0000000c05157210 */ /* 0x028fca0007ffe1ff */
.L_x_1828:
[----:B-----5:R2:W-:Y:S01]  /*2480*/  STL [R1+0x58], R21 ;  /* 0x0000581501007387 */ /* 0x0205e20000100800 */
[----:B------:R-:W-:-:S04]  /*2490*/  ISETP.NE.U32.AND P0, PT, RZ, c[0x0][0x368], PT ;  /* 0x0000da00ff007a0c */ /* 0x000fc80003f05070 */
[----:B------:R-:W-:-:S13]  /*24a0*/  ISETP.NE.AND.EX P0, PT, RZ, c[0x0][0x36c], PT, P0 ;  /* 0x0000db00ff007a0c */ /* 0x000fda0003f05300 */
[----:B------:R-:W-:Y:S05]  /*24b0*/  @!P0 BRA `(.L_x_1829) ;  /* 0x0000003000008947 */ /* 0x000fea0003800000 */
[----:B------:R-:W-:-:S05]  /*24c0*/  IMAD.WIDE R8, R239, R22, c[0x0][0x368] ;  /* 0x0000da00ef087625 */ /* 0x000fca00078e0216 */
[----:B------:R3:W5:Y:S01]  /*24d0*/  LDG.E R17, [R8.64] ;  /* 0x0000000c08117981 */ /* 0x000762000c1e1900 */
[----:B------:R-:W-:Y:S05]  /*24e0*/  BRA `(.L_x_1830) ;  /* 0x0000004000007947 */ /* 0x000fea0003800000 */
.L_x_1829:
[----:B------:R-:W-:Y:S05]  /*24f0*/  @!P5 BRA `(.L_x_1830) ;  /* 0x000000300000d947 */ /* 0x000fea0003800000 */
[----:B------:R3:W4:Y:S04]  /*2500*/  LDG.E R5, [R8.64] ;  /* 0x0000000c08057981 */ /* 0x000728000c1e1900 */
[----:B---3--:R-:W4:Y:S02]  /*2510*/  LDG.E R8, [R8.64+0x4] ;  /* 0x0000040c08087981 */ /* 0x008f24000c1e1900 */
[----:B----4-:R-:W-:Y:S02]  /*2520*/  IADD3 R17, -R5, R8, RZ ;  /* 0x0000000805117210 */ /* 0x010fe40007ffe1ff */
.L_x_1830:
[----:B------:R-:W-:Y:S01]  /*2530*/  ISETP.NE.U32.AND P0, PT, RZ, c[0x0][0x378], PT ;  /* 0x0000de00ff007a0c */ /* 0x000fe20003f05070 */
[----:B---3--:R-:W3:Y:S03]  /*2540*/  LDL R8, [R1+0xc0] ;  /* 0x0000c00001087983 */ /* 0x008ee60000100800 */
[----:B------:R-:W-:Y:S01]  /*2550*/  ISETP.NE.AND.EX P0, PT, RZ, c[0x0][0x37c], PT, P0 ;  /* 0x0000df00ff007a0c */ /* 0x000fe20003f05300 */
[----:B--2---:R4:W2:Y:S01]  /*2560*/  @P4 LDG.E R7, [R2.64] ;  /* 0x0000000c02074981 */ /* 0x0048a2000c1e1900 */
[----:B-----5:R-:W-:-:S03]  /*2570*/  IMAD.MOV.U32 R10, RZ, RZ, R17 ;  /* 0x000000ffff0a7224 */ /* 0x020fc600078e0011 */
[----:B------:R4:W2:Y:S08]  /*2580*/  @P4 LDG.E R5, [R2.64+0x4] ;  /* 0x0000040c02054981 */ /* 0x0008b0000c1e1900 */
[----:B----4-:R-:W-:-:S05]  /*2590*/  @P0 IMAD.WIDE R2, R239, R22, c[0x0][0x378] ;  /* 0x0000de00ef020625 */ /* 0x010fca00078e0216 */
[----:B------:R4:W2:Y:S01]  /*25a0*/  @P0 LDG.E R10, [R2.64] ;  /* 0x0000000c020a0981 */ /* 0x0008a2000c1e1900 */
[----:B-1----:R-:W-:-:S05]  /*25b0*/  IMAD.IADD R14, R17, 0x1, -R0 ;  /* 0x00000001110e7824 */ /* 0x002fca00078e0a00 */
[----:B------:R1:W-:Y:S01]  /*25c0*/  STL [R1+0x5c], R14 ;  /* 0x00005c0e01007387 */ /* 0x0003e20000100800 */
[----:B----4-:R-:W-:-:S05]  /*25d0*/  IMAD.MOV.U32 R2, RZ, RZ, c[0x0][0x2c4] ;  /* 0x0000b100ff027624 */ /* 0x010fca00078e00ff */
[----:B------:R-:W-:Y:S01]  /*25e0*/  ISETP.NE.AND P1, PT, R2, 0x1, PT ;  /* 0x000000010200780c */ /* 0x000fe20003f25270 */
[----:B---3--:R-:W-:Y:S02]  /*25f0*/  IMAD.SHL.U32 R9, R8, 0x80, RZ ;  /* 0x0000008008097824 */ /* 0x008fe400078e00ff */
[----:B------:R-:W-:-:S03]  /*2600*/  IMAD.MOV.U32 R8, RZ, RZ, c[0x0][0x32c] ;  /* 0x0000cb00ff087624 */ /* 0x000fc600078e00ff */
[----:B------:R-:W-:Y:S01]  /*2610*/  IADD3 R0, R9, 0x7f, RZ ;  /* 0x0000007f09007810 */ /* 0x000fe20007ffe0ff */
[----:B------:R1:W-:Y:S01]  /*2620*/  STL [R1+0x70], R9 ;  /* 0x0000700901007387 */ /* 0x0003e20000100800 */
[----:B------:R-:W-:Y:S01]  /*2630*/  ISETP.GE.AND P2, PT, R8, 0x1, PT ;  /* 0x000000010800780c */ /* 0x000fe20003f46270 */
[----:B--2---:R-:W-:-:S04]  /*2640*/  @P4 IMAD.IADD R4, R5, 0x1, -R7 ;  /* 0x0000000105044824 */ /* 0x004fc800078e0a07 */
[----:B------:R-:W-:-:S04]  /*2650*/  @P1 IMAD.HI.U32 R3, R0, c[0x0][0x2c8], RZ ;  /* 0x0000b20000031a27 */ /* 0x000fc800078e00ff */
[----:B------:R-:W-:Y:S01]  /*2660*/  IMAD.IADD R5, R14, 0x1, R4 ;  /* 0x000000010e057824 */ /* 0x000fe200078e0204 */
[----:B------:R-:W-:-:S04]  /*2670*/  @P1 SHF.R.U32.HI R0, RZ, c[0x0][0x2cc], R3 ;  /* 0x0000b300ff001a19 */ /* 0x000fc80000011603 */
[----:B------:R1:W-:Y:S01]  /*2680*/  STL.64 [R1+0x60], R4 ;  /* 0x0000600401007387 */ /* 0x0003e20000100a00 */
[----:B------:R-:W-:Y:S02]  /*2690*/  IADD3 R2, R5, 0x2f, RZ ;  /* 0x0000002f05027810 */ /* 0x000fe40007ffe0ff */
[----:B------:R-:W-:-:S03]  /*26a0*/  IADD3 R0, R0, 0x1, R5 ;  /* 0x0000000100007810 */ /* 0x000fc60007ffe005 */
[----:B------:R-:W-:-:S04]  /*26b0*/  IMAD.HI R2, R2, 0x2aaaaaab, RZ ;  /* 0x2aaaaaab02027827 */ /* 0x000fc800078e02ff */
[----:B------:R-:W-:Y:S01]  /*26c0*/  IMAD.IADD R3, R0, 0x1, -R21 ;  /* 0x0000000100037824 */ /* 0x000fe200078e0a15 */
[----:B------:R-:W-:-:S04]  /*26d0*/  SHF.R.U32.HI R7, RZ, 0x1f, R2 ;  /* 0x0000001fff077819 */ /* 0x000fc80000011602 */
[----:B------:R-:W-:Y:S02]  /*26e0*/  LEA.HI.SX32 R18, R2, R7, 0x1d ;  /* 0x0000000702127211 */ /* 0x000fe400078feaff */
[----:B------:R-:W-:Y:S01]  /*26f0*/  IADD3 R2, R3, c[0x0][0x328], RZ ;  /* 0x0000ca0003027a10 */ /* 0x000fe20007ffe0ff */
[----:B------:R1:W-:Y:S01]  /*2700*/  STL [R1+0x68], R10 ;  /* 0x0000680a01007387 */ /* 0x0003e20000100800 */
        /* <DEDUP_REMOVED lines=11> */
.L_x_1833:
[----:B------:R-:W-:-:S13]  /*27c0*/  ISETP.NE.AND P0, PT, R8, 0x1, PT ;  /* 0x000000010800780c */ /* 0x000fda0003f05270 */
[----:B------:R-:W-:-:S05]  /*27d0*/  @P0 IMAD.HI.U32 R3, R0, c[0x0][0x330], RZ ;  /* 0x0000cc0000030a27 */ /* 0x000fca00078e00ff */
[----:B------:R-:W-:Y:S02]  /*27e0*/  @P0 SHF.R.U32.HI R0, RZ, c[0x0][0x334], R3 ;  /* 0x0000cd00ff000a19 */ /* 0x000fe40000011603 */
.L_x_1834:
[----:B------:R-:W-:Y:S05]  /*27f0*/  BSYNC B0 ;  /* 0x0000000000007941 */ /* 0x000fea0003800000 */
.L_x_1832:
[----:B------:R-:W-:-:S05]  /*2800*/  IMAD R0, R0, R8, c[0x0][0x32c] ;  /* 0x0000cb0000007624 */ /* 0x000fca00078e0208 */
[----:B------:R-:W-:-:S04]  /*2810*/  IMNMX R2, R2, R0, PT ;  /* 0x0000000002027217 */ /* 0x000fc80003800200 */
.L_x_1831:
[----:B------:R-:W-:Y:S01]  /*2820*/  IADD3 R3, R2, 0x2f, RZ ;  /* 0x0000002f02037810 */ /* 0x000fe20007ffe0ff */
[----:B------:R-:W-:-:S04]  /*2830*/  @P1 IMAD.HI.U32 R2, R9, c[0x0][0x2c8], RZ ;  /* 0x0000b20009021a27 */ /* 0x000fc800078e00ff */
[----:B------:R-:W-:-:S04]  /*2840*/  IMAD.HI R3, R3, 0x2aaaaaab, RZ ;  /* 0x2aaaaaab03037827 */ /* 0x000fc800078e02ff */
[----:B------:R-:W-:Y:S01]  /*2850*/  IMAD.MOV.U32 R0, RZ, RZ, R9 ;  /* 0x000000ffff007224 */ /* 0x000fe200078e0009 */
[----:B------:R-:W-:Y:S02]  /*2860*/  @P1 SHF.R.U32.HI R0, RZ, c[0x0][0x2cc], R2 ;  /* 0x0000b300ff001a19 */ /* 0x000fe40000011602 */
[----:B-1----:R-:W-:Y:S02]  /*2870*/  SHF.R.U32.HI R9, RZ, 0x1f, R3 ;  /* 0x0000001fff097819 */ /* 0x002fe40000011603 */
[----:B------:R-:W-:Y:S02]  /*2880*/  IADD3 R0, R0, R5, -R21 ;  /* 0x0000000500007210 */ /* 0x000fe40007ffe815 */
[----:B------:R-:W-:Y:S02]  /*2890*/  LEA.HI.SX32 R9, R3, R9, 0x1d ;  /* 0x0000000903097211 */ /* 0x000fe400078feaff */
        /* <DEDUP_REMOVED lines=12> */
.L_x_1837:
[----:B------:R-:W-:-:S13]  /*2960*/  ISETP.NE.AND P0, PT, R8, 0x1, PT ;  /* 0x000000010800780c */ /* 0x000fda0003f05270 */
[----:B------:R-:W-:-:S05]  /*2970*/  @P0 IMAD.HI.U32 R3, R0, c[0x0][0x330], RZ ;  /* 0x0000cc0000030a27 */ /* 0x000fca00078e00ff */
[----:B------:R-:W-:Y:S02]  /*2980*/  @P0 SHF.R.U32.HI R0, RZ, c[0x0][0x334], R3 ;  /* 0x0000cd00ff000a19 */ /* 0x000fe40000011603 */
.L_x_1838:
[----:B------:R-:W-:Y:S05]  /*2990*/  BSYNC B0 ;  /* 0x0000000000007941 */ /* 0x000fea0003800000 */
.L_x_1836:
[----:B------:R-:W-:-:S05]  /*29a0*/  IMAD R0, R0, c[0x0][0x32c], RZ ;  /* 0x0000cb0000007a24 */ /* 0x000fca00078e02ff */
[----:B------:R-:W-:-:S05]  /*29b0*/  IMNMX R2, R2, R0, !PT ;  /* 0x0000000002027217 */ /* 0x000fca0007800200 */
.L_x_1835:
[----:B------:R-:W-:Y:S01]  /*29c0*/  IMAD.HI R2, R2, 0x2aaaaaab, RZ ;  /* 0x2aaaaaab02027827 */ /* 0x000fe200078e02ff */
[----:B------:R-:W-:Y:S01]  /*29d0*/  LOP3.LUT R0, R238, 0xff000000, RZ, 0xc0, !PT ;  /* 0xff000000ee007812 */ /* 0x000fe200078ec0ff */
[----:B------:R-:W-:Y:S03]  /*29e0*/  BSSY B0, `(.L_x_1839) ;  /* 0x000002d000007945 */ /* 0x000fe60003800000 */
[----:B------:R-:W-:Y:S02]  /*29f0*/  SHF.R.U32.HI R8, RZ, 0x1f, R2 ;  /* 0x0000001fff087819 */ /* 0x000fe40000011602 */
[----:B------:R-:W-:Y:S02]  /*2a00*/  SHF.R.U32.HI R0, RZ, 0x8, R0 ;  /* 0x00000008ff007819 */ /* 0x000fe40000011600 */
[----:B------:R-:W-:Y:S02]  /*2a10*/  LEA.HI.SX32 R8, R2, R8, 0x1d ;  /* 0x0000000802087211 */ /* 0x000fe400078feaff */
[----:B------:R-:W-:-:S02]  /*2a20*/  LOP3.LUT R2, R238, 0xff0000, RZ, 0xc0, !PT ;  /* 0x00ff0000ee027812 */ /* 0x000fc400078ec0ff */
[----:B------:R-:W-:Y:S02]  /*2a30*/  IMNMX R8, RZ, R8, !PT ;  /* 0x00000008ff087217 */ /* 0x000fe40007800200 */
[----:B------:R-:W-:Y:S01]  /*2a40*/  LEA.HI R0, R2, R0, RZ, 0x10 ;  /* 0x0000000002007211 */ /* 0x000fe200078f80ff */
[----:B------:R-:W-:Y:S01]  /*2a50*/  IMAD.MOV.U32 R2, RZ, RZ, RZ ;  /* 0x000000ffff027224 */ /* 0x000fe200078e00ff */
        /* <DEDUP_REMOVED lines=10> */
[----:B------:R-:W2:Y:S03]  /*2b00*/  I2F.RP R2, R7 ;  /* 0x0000000700027306 */ /* 0x000ea60000209400 */
[----:B------:R-:W-:-:S05]  /*2b10*/  IMAD.IADD R12, R12, 0x1, -R8 ;  /* 0x000000010c0c7824 */ /* 0x000fca00078e0a08 */
[----:B------:R-:W-:Y:S02]  /*2b20*/  IABS R16, R12 ;  /* 0x0000000c00107213 */ /* 0x000fe40000000000 */
[----:B------:R-:W-:-:S04]  /*2b30*/  LOP3.LUT R12, R12, R0, RZ, 0x3c, !PT ;  /* 0x000000000c0c7212 */ /* 0x000fc800078e3cff */
[----:B------:R-:W-:Y:S01]  /*2b40*/  ISETP.GE.AND P1, PT, R12, RZ, PT ;  /* 0x000000ff0c00720c */ /* 0x000fe20003f26270 */
        /* <DEDUP_REMOVED lines=22> */
.L_x_1840:
[----:B------:R-:W-:Y:S05]  /*2cb0*/  BSYNC B0 ;  /* 0x0000000000007941 */ /* 0x000fea0003800000 */
.L_x_1839:
[----:B------:R-:W2:Y:S01]  /*2cc0*/  LDL R12, [R1+0x1b0] ;  /* 0x0001b000010c7983 */ /* 0x000ea20000100800 */
[----:B------:R-:W-:-:S04]  /*2cd0*/  IMAD R8, R23, R2, R8 ;  /* 0x0000000217087224 */ /* 0x000fc800078e0208 */
[C---:B------:R-:W-:Y:S02]  /*2ce0*/  IMAD.IADD R0, R8.reuse, 0x1, R2 ;  /* 0x0000000108007824 */ /* 0x040fe400078e0202 */
[----:B------:R-:W-:-:S03]  /*2cf0*/  IMAD R2, R8, 0x30, -R14 ;  /* 0x0000003008027824 */ /* 0x000fc600078e0a0e */
[----:B------:R-:W-:Y:S02]  /*2d00*/  IMNMX R0, R9, R0, PT ;  /* 0x0000000009007217 */ /* 0x000fe40003800200 */
[----:B------:R-:W-:-:S03]  /*2d10*/  IMNMX R2, RZ, R2, !PT ;  /* 0x00000002ff027217 */ /* 0x000fc60007800200 */
[----:B------:R-:W-:-:S05]  /*2d20*/  IMAD R0, R0, 0x30, -R14 ;  /* 0x0000003000007824 */ /* 0x000fca00078e0a0e */
[----:B------:R-:W-:-:S04]  /*2d30*/  IMNMX R0, R0, R4, PT ;  /* 0x0000000400007217 */ /* 0x000fc80003800200 */
[----:B------:R-:W-:Y:S01]  /*2d40*/  ISETP.GT.AND P0, PT, R0, R2, PT ;  /* 0x000000020000720c */ /* 0x000fe20003f04270 */
[----:B-1----:R-:W-:-:S05]  /*2d50*/  IMAD.WIDE.U32 R2, R2, -0x55555555, RZ ;  /* 0xaaaaaaab02027825 */ /* 0x002fca00078e00ff */
[----:B------:R-:W-:-:S05]  /*2d60*/  SHF.R.U32.HI R113, RZ, 0x5, R3 ;  /* 0x00000005ff717819 */ /* 0x000fca0000011603 */
[----:B------:R-:W-:Y:S02]  /*2d70*/  IMAD.MOV.U32 R7, RZ, RZ, R113 ;  /* 0x000000ffff077224 */ /* 0x000fe400078e0071 */
[----:B------:R-:W-:-:S05]  /*2d80*/  @P0 IADD3 R0, R0, 0x2f, RZ ;  /* 0x0000002f00000810 */ /* 0x000fca0007ffe0ff */
[----:B------:R-:W-:-:S05]  /*2d90*/  @P0 IMAD.HI R0, R0, 0x2aaaaaab, RZ ;  /* 0x2aaaaaab00000827 */ /* 0x000fca00078e02ff */
[----:B------:R-:W-:-:S04]  /*2da0*/  @P0 SHF.R.U32.HI R2, RZ, 0x1f, R0 ;  /* 0x0000001fff020819 */ /* 0x000fc80000011600 */
[----:B------:R-:W-:-:S04]  /*2db0*/  @P0 LEA.HI.SX32 R7, R0, R2, 0x1d ;  /* 0x0000000200070211 */ /* 0x000fc800078feaff */
[----:B------:R-:W-:Y:S01]  /*2dc0*/  ISETP.GT.AND P0, PT, R7, R113, PT ;  /* 0x000000710700720c */ /* 0x000fe20003f04270 */
[----:B--2---:R-:W-:-:S04]  /*2dd0*/  IMAD.IADD R220, R6, 0x1, R12 ;  /* 0x0000000106dc7824 */ /* 0x004fc800078e020c */
[----:B------:R-:W-:-:S08]  /*2de0*/  IMAD.SHL.U32 R220, R220, 0x2, RZ ;  /* 0x00000002dcdc7824 */ /* 0x000fd000078e00ff */
[----:B------:R-:W-:Y:S05]  /*2df0*/  @!P0 BRA `(.L_x_1841) ;  /* 0x00006ad000008947 */ /* 0x000fea0003800000 */
[----:B------:R-:W-:Y:S02]  /*2e00*/  ISETP.NE.U32.AND P0, PT, RZ, c[0x0][0x340], PT ;  /* 0x0000d000ff007a0c */ /* 0x000fe40003f05070 */
[----:B------:R-:W-:Y:S02]  /*2e10*/  SHF.R.S32.HI R30, RZ, 0x1f, R231 ;  /* 0x0000001fff1e7819 */ /* 0x000fe400000114e7 */
[----:B------:R-:W-:-:S13]  /*2e20*/  ISETP.NE.AND.EX P3, PT, RZ, c[0x0][0x344], PT, P0 ;  /* 0x0000d100ff007a0c */ /* 0x000fda0003f65300 */
[----:B------:R-:W-:-:S05]  /*2e30*/  @P3 IMAD.WIDE R2, R239, R22, c[0x0][0x340] ;  /* 0x0000d000ef023625 */ /* 0x000fca00078e0216 */
[----:B------:R1:W2:Y:S01]  /*2e40*/  @P3 LDG.E R26, [R2.64] ;  /* 0x0000000c021a3981 */ /* 0x0002a2000c1e1900 */
[----:B------:R-:W-:Y:S01]  /*2e50*/  SHF.R.S32.HI R25, RZ, 0x1f, R239 ;  /* 0x0000001fff197819 */ /* 0x000fe200000114ef */
[----:B------:R-:W-:Y:S01]  /*2e60*/  IMAD.WIDE.U32 R8, R243, c[0x0][0x1e8], RZ ;  /* 0x00007a00f3087a25 */ /* 0x000fe200078e00ff */
[----:B------:R-:W-:Y:S02]  /*2e70*/  SEL R86, R239, RZ, !P4 ;  /* 0x000000ffef567207 */ /* 0x000fe40006000000 */
[----:B------:R-:W-:Y:S01]  /*2e80*/  SEL R29, R25, RZ, !P4 ;  /* 0x000000ff191d7207 */ /* 0x000fe20006000000 */
[----:B------:R-:W-:Y:S01]  /*2e90*/  IMAD.WIDE.U32 R12, R231, c[0x0][0x280], R140 ;  /* 0x0000a000e70c7a25 */ /* 0x000fe200078e008c */
[----:B------:R-:W-:Y:S02]  /*2ea0*/  IADD3 R38, R7, -0x1, RZ ;  /* 0xffffffff07267810 */ /* 0x000fe40007ffe0ff */
[----:B------:R-:W-:Y:S01]  /*2eb0*/  IADD3 R112, P0, R231, R19, RZ ;  /* 0x00000013e7707210 */ /* 0x000fe20007f1e0ff */
[----:B------:R-:W-:Y:S01]  /*2ec0*/  IMAD R0, R29, c[0x0][0x248], RZ ;  /* 0x000092001d007a24 */ /* 0x000fe200078e02ff */
[----:B------:R-:W-:Y:S01]  /*2ed0*/  MOV R22, R8 ;  /* 0x0000000800167202 */ /* 0x000fe20000000f00 */
[----:B------:R-:W-:Y:S01]  /*2ee0*/  IMAD R8, R38, -0x30, R4 ;  /* 0xffffffd026087824 */ /* 0x000fe200078e0204 */
[----:B------:R-:W-:Y:S01]  /*2ef0*/  LEA.HI.X.SX32 R122, R19, R30, 0x1, P0 ;  /* 0x0000001e137a7211 */ /* 0x000fe200000f0eff */
[----:B------:R-:W-:Y:S01]  /*2f00*/  IMAD R0, R86, c[0x0][0x24c], R0 ;  /* 0x0000930056007a24 */ /* 0x000fe200078e0200 */
[----:B------:R-:W-:Y:S01]  /*2f10*/  MOV R126, 0x30 ;  /* 0x00000030007e7802 */ /* 0x000fe20000000f00 */
[----:B------:R-:W-:Y:S01]  /*2f20*/  IMAD R24, R30, c[0x0][0x280], RZ ;  /* 0x0000a0001e187a24 */ /* 0x000fe200078e02ff */
[----:B------:R-:W-:Y:S01]  /*2f30*/  IMNMX R8, R8, 0x30, PT ;  /* 0x0000003008087817 */ /* 0x000fe20003800200 */
[----:B------:R-:W-:Y:S01]  /*2f40*/  IMAD.IADD R28, R20, 0x1, R17 ;  /* 0x00000001141c7824 */ /* 0x000fe200078e0211 */
[----:B------:R-:W-:Y:S01]  /*2f50*/  LOP3.LUT R215, R215, 0xfffffff7, RZ, 0xc0, !PT ;  /* 0xfffffff7d7d77812 */ /* 0x000fe200078ec0ff */
[----:B------:R-:W-:Y:S01]  /*2f60*/  IMAD R138, R126, c[0x0][0x23c], RZ ;  /* 0x00008f007e8a7a24 */ /* 0x000fe200078e02ff */
[----:B------:R-:W-:Y:S01]  /*2f70*/  ISETP.GE.AND P6, PT, R234, c[0x0][0x1d4], PT ;  /* 0x00007500ea007a0c */ /* 0x000fe20003fc6270 */
[----:B------:R-:W-:Y:S01]  /*2f80*/  IMAD.WIDE.U32 R124, R126, c[0x0][0x238], RZ ;  /* 0x00008e007e7c7a25 */ /* 0x000fe200078e00ff */
[----:B------:R-:W-:-:S02]  /*2f90*/  SHF.R.S32.HI R143, RZ, 0x1f, R142 ;  /* 0x0000001fff8f7819 */ /* 0x000fc4000001148e */
[----:B------:R-:W-:Y:S01]  /*2fa0*/  MOV R134, c[0x0][0x238] ;  /* 0x00008e0000867a02 */ /* 0x000fe20000000f00 */
[C---:B-1----:R-:W-:Y:S01]  /*2fb0*/  IMAD.WIDE.U32 R2, R243.reuse, c[0x0][0x240], R140 ;  /* 0x00009000f3027a25 */ /* 0x042fe200078e008c */
[----:B------:R-:W-:Y:S02]  /*2fc0*/  MOV R148, c[0x0][0x290] ;  /* 0x0000a40000947a02 */ /* 0x000fe40000000f00 */
[----:B------:R-:W-:Y:S01]  /*2fd0*/  SHF.L.U32 R154, R134, 0x5, RZ ;  /* 0x00000005869a7819 */ /* 0x000fe200000006ff */
[----:B------:R-:W-:Y:S01]  /*2fe0*/  IMAD R3, R243, c[0x0][0x244], R3 ;  /* 0x00009100f3037a24 */ /* 0x000fe200078e0203 */
[----:B------:R-:W-:Y:S01]  /*2ff0*/  MOV R71, c[0x0][0x27c] ;  /* 0x00009f0000477a02 */ /* 0x000fe20000000f00 */
[----:B------:R-:W-:Y:S02]  /*3000*/  IMAD.IADD R138, R125, 0x1, R138 ;  /* 0x000000017d8a7824 */ /* 0x000fe400078e028a */
[----:B------:R-:W-:Y:S01]  /*3010*/  IMAD.WIDE.U32 R2, R86, c[0x0][0x248], R2 ;  /* 0x0000920056027a25 */ /* 0x000fe200078e0002 */
[----:B------:R-:W-:-:S03]  /*3020*/  SHF.L.U32 R70, R71, 0x1, RZ ;  /* 0x0000000147467819 */ /* 0x000fc600000006ff */
[----:B------:R-:W-:Y:S01]  /*3030*/  IMAD.MOV.U32 R20, RZ, RZ, R12 ;  /* 0x000000ffff147224 */ /* 0x000fe200078e000c */
[----:B------:R-:W-:Y:S01]  /*3040*/  IADD3 R3, R3, R0, RZ ;  /* 0x0000000003037210 */ /* 0x000fe20007ffe0ff */
[----:B------:R-:W-:Y:S01]  /*3050*/  IMAD R0, R122, c[0x0][0x238], RZ ;  /* 0x00008e007a007a24 */ /* 0x000fe200078e02ff */
[----:B------:R-:W-:Y:S01]  /*3060*/  SHF.R.S32.HI R12, RZ, 0x1f, R38 ;  /* 0x0000001fff0c7819 */ /* 0x000fe20000011426 */
[C---:B------:R-:W-:Y:S02]  /*3070*/  IMAD R24, R231.reuse, c[0x0][0x284], R24 ;  /* 0x0000a100e7187a24 */ /* 0x040fe400078e0218 */
[C---:B------:R-:W-:Y:S01]  /*3080*/  IMAD R7, R112.reuse, c[0x0][0x23c], R0 ;  /* 0x00008f0070077a24 */ /* 0x040fe200078e0200 */
[----:B------:R-:W-:Y:S01]  /*3090*/  IADD3 R0, -R231, R8, RZ ;  /* 0x00000008e7007210 */ /* 0x000fe20007ffe1ff */
[----:B------:R-:W-:Y:S01]  /*30a0*/  IMAD.WIDE.U32 R110, R112, c[0x0][0x238], R2 ;  /* 0x00008e00706e7a25 */ /* 0x000fe200078e0002 */
[----:B------:R-:W-:Y:S02]  /*30b0*/  IADD3 R21, R24, R13, RZ ;  /* 0x0000000d18157210 */ /* 0x000fe40007ffe0ff */
[C---:B------:R-:W-:Y:S01]  /*30c0*/  ISETP.GE.AND P1, PT, R0.reuse, 0x1, PT ;  /* 0x000000010000780c */ /* 0x040fe20003f26270 */
[----:B------:R-:W-:Y:S01]  /*30d0*/  IMAD R23, R243, c[0x0][0x1ec], R9 ;  /* 0x00007b00f3177a24 */ /* 0x000fe200078e0209 */
[----:B------:R-:W-:Y:S01]  /*30e0*/  ISETP.GT.AND P0, PT, R0, 0x20, PT ;  /* 0x000000200000780c */ /* 0x000fe20003f04270 */
[----:B------:R-:W-:Y:S01]  /*30f0*/  IMAD R9, R138, R38, RZ ;  /* 0x000000268a097224 */ /* 0x000fe200078e02ff */
[----:B------:R-:W-:Y:S01]  /*3100*/  SHF.R.S32.HI R0, RZ, 0x1f, R10 ;  /* 0x0000001fff007819 */ /* 0x000fe2000001140a */
[----:B------:R-:W-:-:S02]  /*3110*/  IMAD.IADD R109, R111, 0x1, R7 ;  /* 0x000000016f6d7824 */ /* 0x000fc400078e0207 */
[----:B------:R-:W-:Y:S02]  /*3120*/  IMAD.MOV.U32 R108, RZ, RZ, R110 ;  /* 0x000000ffff6c7224 */ /* 0x000fe400078e006e */
[-C--:B------:R-:W-:Y:S02]  /*3130*/  IMAD R9, R12, R124.reuse, R9 ;  /* 0x0000007c0c097224 */ /* 0x080fe400078e0209 */
[----:B------:R-:W-:-:S04]  /*3140*/  IMAD.WIDE.U32 R12, R38, R124, R108 ;  /* 0x0000007c260c7225 */ /* 0x000fc800078e006c */
[----:B------:R-:W-:Y:S01]  /*3150*/  IMAD.IADD R7, R13, 0x1, R9 ;  /* 0x000000010d077824 */ /* 0x000fe200078e0209 */
[----:B------:R-:W-:Y:S01]  /*3160*/  @P1 LEA R8, P2, R12, c[0x0][0x220], 0x1 ;  /* 0x000088000c081a11 */ /* 0x000fe200078408ff */
[----:B------:R-:W-:Y:S02]  /*3170*/  IMAD R5, R30, c[0x0][0x290], RZ ;  /* 0x0000a4001e057a24 */ /* 0x000fe400078e02ff */
[C---:B------:R-:W-:Y:S01]  /*3180*/  IMAD.WIDE.U32 R16, R231.reuse, c[0x0][0x290], R142 ;  /* 0x0000a400e7107a25 */ /* 0x040fe200078e008e */
[----:B------:R-:W-:Y:S02]  /*3190*/  @P1 LEA.HI.X R9, R12, c[0x0][0x224], R7, 0x1, P2 ;  /* 0x000089000c091a11 */ /* 0x000fe400010f0c07 */
[----:B------:R-:W-:Y:S01]  /*31a0*/  ISETP.GE.AND P2, PT, R140, c[0x0][0x1d4], PT ;  /* 0x000075008c007a0c */ /* 0x000fe20003f46270 */
[C---:B------:R-:W-:Y:S02]  /*31b0*/  IMAD R5, R231.reuse, c[0x0][0x294], R5 ;  /* 0x0000a500e7057a24 */ /* 0x040fe400078e0205 */
[----:B------:R-:W-:-:S03]  /*31c0*/  IMAD.WIDE.U32 R14, R231, c[0x0][0x290], R140 ;  /* 0x0000a400e70e7a25 */ /* 0x000fc600078e008c */
[----:B------:R-:W-:Y:S01]  /*31d0*/  IADD3 R17, R17, R5, RZ ;  /* 0x0000000511117210 */ /* 0x000fe20007ffe0ff */
[----:B------:R-:W-:Y:S02]  /*31e0*/  IMAD.MOV.U32 R133, RZ, RZ, 0x5 ;  /* 0x00000005ff857424 */ /* 0x000fe400078e00ff */
[----:B------:R-:W-:Y:S01]  /*31f0*/  IMAD.IADD R15, R5, 0x1, R15 ;  /* 0x00000001050f7824 */ /* 0x000fe200078e020f */
[----:B------:R-:W-:Y:S01]  /*3200*/  @P0 IADD3 R5, P4, R154, R12, RZ ;  /* 0x0000000c9a050210 */ /* 0x000fe20007f9e0ff */
[----:B------:R-:W-:Y:S01]  /*3210*/  IMAD.WIDE.U32 R18, R231, c[0x0][0x280], R142 ;  /* 0x0000a000e7127a25 */ /* 0x000fe200078e008e */
[----:B------:R-:W-:Y:S02]  /*3220*/  SHF.L.U64.HI R134, R134, R133, c[0x0][0x23c] ;  /* 0x00008f0086867619 */ /* 0x000fe40000010285 */
[----:B------:R-:W-:Y:S01]  /*3230*/  @P2 LOP3.LUT R215, R215, 0x8, RZ, 0xfc, !PT ;  /* 0x00000008d7d72812 */ /* 0x000fe200078efcff */
[----:B------:R-:W-:Y:S01]  /*3240*/  IMAD.IADD R19, R19, 0x1, R24 ;  /* 0x0000000113137824 */ /* 0x000fe200078e0218 */
[----:B------:R-:W-:Y:S01]  /*3250*/  @P0 IADD3.X R7, R7, R134, RZ, P4, !PT ;  /* 0x0000008607070210 */ /* 0x000fe200027fe4ff */
[----:B------:R-:W-:Y:S01]  /*3260*/  IMAD R24, R0, c[0x0][0x290], RZ ;  /* 0x0000a40000187a24 */ /* 0x000fe200078e02ff */
[----:B------:R-:W-:Y:S01]  /*3270*/  LOP3.LUT R215, R215, 0xfffffffb, RZ, 0xc0, !PT ;  /* 0xfffffffbd7d77812 */ /* 0x000fe200078ec0ff */
[----:B------:R-:W-:Y:S01]  /*3280*/  IMAD.WIDE.U32 R92, R10, c[0x0][0x290], R14 ;  /* 0x0000a4000a5c7a25 */ /* 0x000fe200078e000e */
[----:B------:R-:W-:-:S02]  /*3290*/  SHF.R.S32.HI R15, RZ, 0x1f, R28 ;  /* 0x0000001fff0f7819 */ /* 0x000fc4000001141c */
[C---:B------:R-:W-:Y:S01]  /*32a0*/  SHF.L.U64.HI R132, R148.reuse, R133, c[0x0][0x294] ;  /* 0x0000a50094847619 */ /* 0x040fe20000010285 */
[----:B------:R-:W-:Y:S01]  /*32b0*/  IMAD.WIDE.U32 R152, R231, c[0x0][0x1e0], RZ ;  /* 0x00007800e7987a25 */ /* 0x000fe200078e00ff */
[----:B------:R-:W-:-:S03]  /*32c0*/  SHF.L.U32 R148, R148, 0x5, RZ ;  /* 0x0000000594947819 */ /* 0x000fc600000006ff */
[----:B------:R-:W-:Y:S02]  /*32d0*/  IMAD R82, R15, c[0x0][0x1e0], RZ ;  /* 0x000078000f527a24 */ /* 0x000fe400078e02ff */
[----:B------:R-:W-:Y:S02]  /*32e0*/  IMAD.MOV.U32 R145, RZ, RZ, c[0x0][0x280] ;  /* 0x0000a000ff917624 */ /* 0x000fe400078e00ff */
[----:B------:R-:W-:Y:S02]  /*32f0*/  IMAD R82, R28, c[0x0][0x1e4], R82 ;  /* 0x000079001c527a24 */ /* 0x000fe400078e0252 */
[C---:B------:R-:W-:Y:S01]  /*3300*/  IMAD R24, R10.reuse, c[0x0][0x294], R24 ;  /* 0x0000a5000a187a24 */ /* 0x040fe200078e0218 */
[----:B------:R-:W-:Y:S01]  /*3310*/  SHF.L.U64.HI R123, R145, R133, c[0x0][0x284] ;  /* 0x0000a100917b7619 */ /* 0x000fe20000010285 */
[----:B------:R-:W-:-:S04]  /*3320*/  IMAD.WIDE.U32 R94, R10, c[0x0][0x280], R20 ;  /* 0x0000a0000a5e7a25 */ /* 0x000fc800078e0014 */
[----:B------:R-:W-:-:S04]  /*3330*/  IMAD.WIDE.U32 R90, R10, c[0x0][0x280], R18 ;  /* 0x0000a0000a5a7a25 */ /* 0x000fc800078e0012 */
[----:B------:R-:W-:-:S04]  /*3340*/  IMAD.WIDE.U32 R88, R10, c[0x0][0x290], R16 ;  /* 0x0000a4000a587a25 */ /* 0x000fc800078e0010 */
[C---:B------:R-:W-:Y:S01]  /*3350*/  IMAD R137, R126.reuse, c[0x0][0x1e4], RZ ;  /* 0x000079007e897a24 */ /* 0x040fe200078e02ff */
[----:B------:R-:W-:Y:S01]  /*3360*/  IADD3 R103, R89, R24, RZ ;  /* 0x0000001859677210 */ /* 0x000fe20007ffe0ff */
[C---:B------:R-:W-:Y:S02]  /*3370*/  IMAD R135, R126.reuse, c[0x0][0x284], RZ ;  /* 0x0000a1007e877a24 */ /* 0x040fe400078e02ff */
[C---:B------:R-:W-:Y:S02]  /*3380*/  IMAD R136, R126.reuse, c[0x0][0x294], RZ ;  /* 0x0000a5007e887a24 */ /* 0x040fe400078e02ff */
[----:B------:R-:W-:-:S04]  /*3390*/  IMAD.WIDE.U32 R130, R126, c[0x0][0x1e0], RZ ;  /* 0x000078007e827a25 */ /* 0x000fc800078e00ff */
[----:B------:R-:W-:Y:S01]  /*33a0*/  IMAD.WIDE.U32 R128, R126, c[0x0][0x280], RZ ;  /* 0x0000a0007e807a25 */ /* 0x000fe200078e00ff */
[----:B------:R-:W-:-:S03]  /*33b0*/  IADD3 R137, R131, R137, RZ ;  /* 0x0000008983897210 */ /* 0x000fc60007ffe0ff */
[----:B------:R-:W-:Y:S01]  /*33c0*/  IMAD.WIDE.U32 R126, R126, c[0x0][0x290], RZ ;  /* 0x0000a4007e7e7a25 */ /* 0x000fe200078e00ff */
[----:B------:R-:W-:-:S03]  /*33d0*/  IADD3 R135, R129, R135, RZ ;  /* 0x0000008781877210 */ /* 0x000fc60007ffe0ff */
[----:B------:R-:W-:Y:S02]  /*33e0*/  IMAD.SHL.U32 R145, R145, 0x20, RZ ;  /* 0x0000002091917824 */ /* 0x000fe400078e00ff */
[----:B------:R-:W-:Y:S02]  /*33f0*/  IMAD.IADD R136, R127, 0x1, R136 ;  /* 0x000000017f887824 */ /* 0x000fe400078e0288 */
[----:B------:R-:W-:Y:S01]  /*3400*/  IMAD.IADD R105, R24, 0x1, R93 ;  /* 0x0000000118697824 */ /* 0x000fe200078e025d */
[----:B--2---:R-:W-:Y:S01]  /*3410*/  @P3 MOV R2, R26 ;  /* 0x0000001a00023202 */ /* 0x004fe20000000f00 */
[----:B------:R-:W-:Y:S01]  /*3420*/  @!P3 IMAD.MOV.U32 R2, RZ, RZ, R239 ;  /* 0x000000ffff02b224 */ /* 0x000fe200078e00ef */
[----:B------:R-:W-:Y:S02]  /*3430*/  @P3 SHF.R.S32.HI R3, RZ, 0x1f, R26 ;  /* 0x0000001fff033819 */ /* 0x000fe4000001141a */
[----:B------:R-:W-:Y:S01]  /*3440*/  @!P3 MOV R3, R25 ;  /* 0x000000190003b202 */ /* 0x000fe20000000f00 */
[----:B------:R-:W-:Y:S01]  /*3450*/  IMAD R25, R0, c[0x0][0x280], RZ ;  /* 0x0000a00000197a24 */ /* 0x000fe200078e02ff */
[----:B------:R-:W-:-:S02]  /*3460*/  SEL R27, R2, RZ, !P5 ;  /* 0x000000ff021b7207 */ /* 0x000fc40006800000 */
[----:B------:R-:W-:Y:S01]  /*3470*/  SEL R26, R3, RZ, !P5 ;  /* 0x000000ff031a7207 */ /* 0x000fe20006800000 */
[----:B------:R-:W-:Y:S01]  /*3480*/  IMAD R25, R10, c[0x0][0x284], R25 ;  /* 0x0000a1000a197a24 */ /* 0x000fe200078e0219 */
[----:B------:R-:W-:Y:S01]  /*3490*/  ISETP.GE.AND P5, PT, R144, c[0x0][0x1d4], PT ;  /* 0x0000750090007a0c */ /* 0x000fe20003fa6270 */
[----:B------:R-:W-:Y:S01]  /*34a0*/  IMAD.WIDE.U32 R12, R27, c[0x0][0x1f0], R22 ;  /* 0x00007c001b0c7a25 */ /* 0x000fe200078e0016 */
[----:B------:R-:W-:Y:S02]  /*34b0*/  ISETP.GE.AND P3, PT, R233, c[0x0][0x1d4], PT ;  /* 0x00007500e9007a0c */ /* 0x000fe40003f66270 */
[----:B------:R-:W-:Y:S01]  /*34c0*/  @P0 LEA R2, P2, R5, c[0x0][0x220], 0x1 ;  /* 0x0000880005020a11 */ /* 0x000fe200078408ff */
[----:B------:R-:W-:Y:S01]  /*34d0*/  IMAD R0, R26, c[0x0][0x1f0], RZ ;  /* 0x00007c001a007a24 */ /* 0x000fe200078e02ff */
[----:B------:R-:W-:Y:S02]  /*34e0*/  IADD3 R107, R25, R95, RZ ;  /* 0x0000005f196b7210 */ /* 0x000fe40007ffe0ff */
[----:B------:R-:W-:Y:S01]  /*34f0*/  @P0 LEA.HI.X R3, R5, c[0x0][0x224], R7, 0x1, P2 ;  /* 0x0000890005030a11 */ /* 0x000fe200010f0c07 */
[----:B------:R-:W-:Y:S01]  /*3500*/  IMAD R0, R27, c[0x0][0x1f4], R0 ;  /* 0x00007d001b007a24 */ /* 0x000fe200078e0200 */
[----:B------:R-:W-:-:S03]  /*3510*/  IADD3 R104, R91, R25, RZ ;  /* 0x000000195b687210 */ /* 0x000fc60007ffe0ff */
[----:B------:R-:W-:-:S04]  /*3520*/  @P5 LOP3.LUT R215, R215, 0x4, RZ, 0xfc, !PT ;  /* 0x00000004d7d75812 */ /* 0x000fc800078efcff */
[----:B------:R-:W-:-:S04]  /*3530*/  LOP3.LUT R215, R215, 0xfffffffd, RZ, 0xc0, !PT ;  /* 0xfffffffdd7d77812 */ /* 0x000fc800078ec0ff */
[----:B------:R-:W-:-:S04]  /*3540*/  @P3 LOP3.LUT R215, R215, 0x2, RZ, 0xfc, !PT ;  /* 0x00000002d7d73812 */ /* 0x000fc800078efcff */
[----:B------:R-:W-:-:S04]  /*3550*/  LOP3.LUT R215, R215, 0xfffffffe, RZ, 0xc0, !PT ;  /* 0xfffffffed7d77812 */ /* 0x000fc800078ec0ff */
[----:B------:R-:W-:-:S04]  /*3560*/  @P6 LOP3.LUT R215, R215, 0x1, RZ, 0xfc, !PT ;  /* 0x00000001d7d76812 */ /* 0x000fc800078efcff */
[----:B------:R-:W-:-:S13]  /*3570*/  LOP3.LUT P4, RZ, R215, 0x8, RZ, 0xc0, !PT ;  /* 0x00000008d7ff7812 */ /* 0x000fda000788c0ff */
[----:B------:R-:W-:Y:S01]  /*3580*/  @!PT LDS RZ, [RZ] ;  /* 0x00000000fffff984 */ /* 0x000fe20000000800 */
[----:B------:R-:W-:Y:S01]  /*3590*/  @!PT LDS RZ, [RZ] ;  /* 0x00000000fffff984 */ /* 0x000fe20000000800 */
[----:B------:R-:W-:Y:S01]  /*35a0*/  @!PT LDS RZ, [RZ] ;  /* 0x00000000fffff984 */ /* 0x000fe20000000800 */
[----:B------:R1:W-:Y:S04]  /*35b0*/  @P1 LDGSTS.E.BYPASS.LTC128B.128 [R220+0xa080], [R8.64], !P4 ;  /* 0x0a08000008dc1fae */ /* 0x0003e8000e101d4c */
[----:B------:R1:W-:Y:S04]  /*35c0*/  @P1 LDGSTS.E.BYPASS.LTC128B.128 [R220+0xb880], [R8.64+0x80], !P5 ;  /* 0x0b88008008dc1fae */ /* 0x0003e8000e901d4c */
[----:B------:R1:W-:Y:S04]  /*35d0*/  @P1 LDGSTS.E.BYPASS.LTC128B.128 [R220+0xd080], [R8.64+0x100], !P3 ;  /* 0x0d08010008dc1fae */ /* 0x0003e8000d901d4c */
[----:B------:R1:W-:Y:S01]  /*35e0*/  @P1 LDGSTS.E.BYPASS.LTC128B.128 [R220+0xe880], [R8.64+0x180], !P6 ;  /* 0x0e88018008dc1fae */ /* 0x0003e2000f101d4c */
[----:B------:R-:W-:-:S03]  /*35f0*/  ISETP.GE.AND P1, PT, R140, c[0x0][0x27c], PT ;  /* 0x00009f008c007a0c */ /* 0x000fc60003f26270 */
[----:B------:R2:W-:Y:S04]  /*3600*/  @P0 LDGSTS.E.BYPASS.LTC128B.128 [R223+0xb080], [R2.64], !P4 ;  /* 0x0b08000002df0fae */ /* 0x0005e8000e101d4c */
[----:B------:R2:W-:Y:S04]  /*3610*/  @P0 LDGSTS.E.BYPASS.LTC128B.128 [R223+0xc880], [R2.64+0x80], !P5 ;  /* 0x0c88008002df0fae */ /* 0x0005e8000e901d4c */
[----:B------:R2:W-:Y:S04]  /*3620*/  @P0 LDGSTS.E.BYPASS.LTC128B.128 [R223+0xe080], [R2.64+0x100], !P3 ;  /* 0x0e08010002df0fae */ /* 0x0005e8000d901d4c */
[----:B------:R2:W-:Y:S04]  /*3630*/  @P0 LDGSTS.E.BYPASS.LTC128B.128 [R223+0xf880], [R2.64+0x180], !P6 ;  /* 0x0f88018002df0fae */ /* 0x0005e8000f101d4c */
[----:B------:R-:W0:Y:S01]  /*3640*/  LDGDEPBAR ;  /* 0x00000000000079af */ /* 0x000e220000000000 */
[----:B------:R-:W-:Y:S01]  /*3650*/  WARPSYNC 0xffffffff ;  /* 0xffffffff00007948 */ /* 0x000fe20003800000 */
[----:B-1----:R-:W-:Y:S01]  /*3660*/  IMAD.IADD R9, R13, 0x1, R0 ;  /* 0x000000010d097824 */ /* 0x002fe200078e0200 */
[----:B------:R-:W-:Y:S01]  /*3670*/  MOV R8, R12 ;  /* 0x0000000c00087202 */ /* 0x000fe20000000f00 */
[----:B------:R-:W-:-:S04]  /*3680*/  IMAD R0, R30, c[0x0][0x1e0], RZ ;  /* 0x000078001e007a24 */ /* 0x000fc800078e02ff */
[----:B------:R-:W-:Y:S02]  /*3690*/  IMAD R0, R231, c[0x0][0x1e4], R0 ;  /* 0x00007900e7007a24 */ /* 0x000fe400078e0200 */
[----:B------:R-:W-:-:S04]  /*36a0*/  IMAD.WIDE.U32 R80, R28, c[0x0][0x1e0], R8 ;  /* 0x000078001c507a25 */ /* 0x000fc800078e0008 */
[----:B------:R-:W-:Y:S01]  /*36b0*/  IMAD.IADD R114, R153, 0x1, R0 ;  /* 0x0000000199727824 */ /* 0x000fe200078e0200 */
[----:B------:R-:W-:Y:S02]  /*36c0*/  IADD3 R106, P2, P0, R80, R152, R140 ;  /* 0x00000098506a7210 */ /* 0x000fe4000785e08c */
[----:B------:R-:W-:-:S04]  /*36d0*/  IADD3 R82, R81, R82, RZ ;  /* 0x0000005251527210 */ /* 0x000fc80007ffe0ff */
[----:B------:R-:W-:Y:S02]  /*36e0*/  IADD3.X R102, R82, R114, R141, P2, P0 ;  /* 0x0000007252667210 */ /* 0x000fe400017e048d */
[----:B--2---:R-:W-:Y:S01]  /*36f0*/  ISETP.GE.AND P2, PT, R144, c[0x0][0x27c], PT ;  /* 0x00009f0090007a0c */ /* 0x004fe20003f46270 */
[----:B------:R-:W-:Y:S01]  /*3700*/  IMAD R5, R29, c[0x0][0x268], RZ ;  /* 0x00009a001d057a24 */ /* 0x000fe200078e02ff */
[----:B------:R-:W-:Y:S01]  /*3710*/  SEL R0, RZ, c[0x0][0x27c], !P1 ;  /* 0x00009f00ff007a07 */ /* 0x000fe20004800000 */
[C---:B------:R-:W-:Y:S01]  /*3720*/  IMAD.WIDE.U32 R8, R243.reuse, c[0x0][0x260], R140 ;  /* 0x00009800f3087a25 */ /* 0x040fe200078e008c */
[----:B------:R-:W-:Y:S01]  /*3730*/  SEL R7, RZ, c[0x0][0x27c], !P2 ;  /* 0x00009f00ff077a07 */ /* 0x000fe20005000000 */
[----:B------:R-:W-:Y:S01]  /*3740*/  BAR.SYNC.DEFER_BLOCKING 0x0 ;  /* 0x0000000000007b1d */ /* 0x000fe20000010000 */
[----:B------:R-:W-:Y:S01]  /*3750*/  SHF.R.U32.HI R139, RZ, 0x3, R241 ;  /* 0x00000003ff8b7819 */ /* 0x000fe200000116f1 */
[----:B------:R-:W-:Y:S01]  /*3760*/  IMAD.IADD R0, R140, 0x1, R0 ;  /* 0x000000018c007824 */ /* 0x000fe200078e0200 */
[----:B------:R-:W-:Y:S01]  /*3770*/  SHF.R.U32.HI R32, RZ, 0x3, R242 ;  /* 0x00000003ff207819 */ /* 0x000fe200000116f2 */
[----:B------:R-:W-:Y:S01]  /*3780*/  IMAD.WIDE.U32 R2, R243, c[0x0][0x210], R140 ;  /* 0x00008400f3027a25 */ /* 0x000fe200078e008c */
[C---:B------:R-:W-:Y:S01]  /*3790*/  IADD3 R121, P0, R231.reuse, R28, RZ ;  /* 0x0000001ce7797210 */ /* 0x040fe20007f1e0ff */
[----:B------:R-:W-:Y:S01]  /*37a0*/  ULDC.U8 UR6, c[0x0][0x298] ;  /* 0x0000a60000067ab9 */ /* 0x000fe20000000000 */
[----:B------:R-:W-:Y:S01]  /*37b0*/  IADD3 R31, R231, 0x20, RZ ;  /* 0x00000020e71f7810 */ /* 0x000fe20007ffe0ff */
[----:B------:R-:W-:Y:S01]  /*37c0*/  IMAD R97, R86, c[0x0][0x26c], R5 ;  /* 0x00009b0056617a24 */ /* 0x000fe200078e0205 */
[----:B------:R-:W-:Y:S01]  /*37d0*/  LOP3.LUT R215, R215, 0xffffffef, RZ, 0xc0, !PT ;  /* 0xffffffefd7d77812 */ /* 0x000fe200078ec0ff */
[----:B------:R-:W-:-:S02]  /*37e0*/  IMAD R9, R243, c[0x0][0x264], R9 ;  /* 0x00009900f3097a24 */ /* 0x000fc400078e0209 */
[----:B------:R-:W-:Y:S01]  /*37f0*/  IMAD.IADD R5, R144, 0x1, R7 ;  /* 0x0000000190057824 */ /* 0x000fe200078e0207 */
[----:B------:R-:W-:Y:S01]  /*3800*/  SHF.R.S32.HI R7, RZ, 0x1f, R0 ;  /* 0x0000001fff077819 */ /* 0x000fe20000011400 */
[----:B------:R-:W-:Y:S02]  /*3810*/  IMAD R3, R243, c[0x0][0x214], R3 ;  /* 0x00008500f3037a24 */ /* 0x000fe400078e0203 */
[----:B------:R-:W-:Y:S01]  /*3820*/  IMAD.WIDE.U32 R86, R86, c[0x0][0x268], R8 ;  /* 0x00009a0056567a25 */ /* 0x000fe200078e0008 */
[----:B------:R-:W-:Y:S02]  /*3830*/  SHF.R.S32.HI R8, RZ, 0x1f, R5 ;  /* 0x0000001fff087819 */ /* 0x000fe40000011405 */
[-C--:B------:R-:W-:Y:S01]  /*3840*/  LEA.HI R9, R7, R0.reuse, RZ, 0x6 ;  /* 0x0000000007097211 */ /* 0x080fe200078f30ff */
[----:B------:R-:W-:Y:S01]  /*3850*/  IMAD.WIDE.U32 R84, R27, c[0x0][0x218], R2 ;  /* 0x000086001b547a25 */ /* 0x000fe200078e0002 */
[----:B------:R-:W-:Y:S02]  /*3860*/  LEA.HI R2, R7, R0, RZ, 0x3 ;  /* 0x0000000007027211 */ /* 0x000fe400078f18ff */
[-C--:B------:R-:W-:Y:S01]  /*3870*/  LEA.HI R0, R8, R5.reuse, RZ, 0x3 ;  /* 0x0000000508007211 */ /* 0x080fe200078f18ff */
[----:B------:R-:W-:Y:S01]  /*3880*/  IMAD R10, R26, c[0x0][0x218], RZ ;  /* 0x000086001a0a7a24 */ /* 0x000fe200078e02ff */
[----:B------:R-:W-:Y:S01]  /*3890*/  LEA.HI R3, R8, R5, RZ, 0x6 ;  /* 0x0000000508037211 */ /* 0x000fe200078f30ff */
[----:B------:R-:W-:Y:S01]  /*38a0*/  IMAD.X R120, R30, 0x1, R15, P0 ;  /* 0x000000011e787824 */ /* 0x000fe200000e060f */
[----:B------:R-:W-:Y:S01]  /*38b0*/  SHF.R.S32.HI R5, RZ, 0x6, R9 ;  /* 0x00000006ff057819 */ /* 0x000fe20000011409 */
[----:B------:R-:W-:Y:S01]  /*38c0*/  IMAD R14, R27, c[0x0][0x21c], R10 ;  /* 0x000087001b0e7a24 */ /* 0x000fe200078e020a */
[--C-:B------:R-:W-:Y:S01]  /*38d0*/  LOP3.LUT R8, R242, 0x38, R2.reuse, 0xf8, !PT ;  /* 0x00000038f2087812 */ /* 0x100fe200078ef802 */
[----:B------:R-:W-:Y:S01]  /*38e0*/  IMAD.MOV.U32 R149, RZ, RZ, c[0x0][0x1e0] ;  /* 0x00007800ff957624 */ /* 0x000fe200078e00ff */
[----:B------:R-:W-:Y:S01]  /*38f0*/  LOP3.LUT R7, R241, 0x38, R2, 0xf8, !PT ;  /* 0x00000038f1077812 */ /* 0x000fe200078ef802 */
[C---:B------:R-:W-:Y:S01]  /*3900*/  IMAD R13, R5.reuse, 0xc00, R6 ;  /* 0x00000c00050d7824 */ /* 0x040fe200078e0206 */
[----:B------:R-:W-:Y:S01]  /*3910*/  LOP3.LUT R10, R8, R32, RZ, 0x3c, !PT ;  /* 0x00000020080a7212 */ /* 0x000fe200078e3cff */
[----:B------:R-:W-:Y:S01]  /*3920*/  IMAD R12, R5, 0xc00, R11 ;  /* 0x00000c00050c7824 */ /* 0x000fe200078e020b */
[----:B------:R-:W-:Y:S01]  /*3930*/  LOP3.LUT R5, R7, R139, RZ, 0x3c, !PT ;  /* 0x0000008b07057212 */ /* 0x000fe200078e3cff */
[----:B------:R-:W-:Y:S01]  /*3940*/  IMAD.WIDE.U32 R150, R31, c[0x0][0x1e0], RZ ;  /* 0x000078001f967a25 */ /* 0x000fe200078e00ff */
[----:B------:R-:W-:-:S02]  /*3950*/  SHF.R.S32.HI R3, RZ, 0x6, R3 ;  /* 0x00000006ff037819 */ /* 0x000fc40000011403 */
[----:B------:R-:W-:Y:S01]  /*3960*/  LOP3.LUT R9, R242, 0x38, R0, 0xf8, !PT ;  /* 0x00000038f2097812 */ /* 0x000fe200078ef800 */
[----:B------:R-:W-:Y:S01]  /*3970*/  IMAD.IADD R10, R13, 0x1, R10 ;  /* 0x000000010d0a7824 */ /* 0x000fe200078e020a */
[----:B------:R-:W-:Y:S01]  /*3980*/  SHF.R.S32.HI R13, RZ, 0x1f, R31 ;  /* 0x0000001fff0d7819 */ /* 0x000fe2000001141f */
[----:B------:R-:W-:Y:S01]  /*3990*/  IMAD.IADD R12, R12, 0x1, R5 ;  /* 0x000000010c0c7824 */ /* 0x000fe200078e0205 */
[----:B------:R-:W-:Y:S01]  /*39a0*/  LOP3.LUT R7, R9, R32, RZ, 0x3c, !PT ;  /* 0x0000002009077212 */ /* 0x000fe200078e3cff */
[----:B------:R-:W-:Y:S01]  /*39b0*/  IMAD R8, R3, 0xc00, R6 ;  /* 0x00000c0003087824 */ /* 0x000fe200078e0206 */
[----:B------:R-:W-:Y:S01]  /*39c0*/  LOP3.LUT R5, R241, 0x38, R0, 0xf8, !PT ;  /* 0x00000038f1057812 */ /* 0x000fe200078ef800 */
[----:B------:R-:W-:Y:S01]  /*39d0*/  IMAD.IADD R97, R87, 0x1, R97 ;  /* 0x0000000157617824 */ /* 0x000fe200078e0261 */
[----:B------:R-:W-:Y:S01]  /*39e0*/  ISETP.GE.AND P0, PT, R71, 0x1, PT ;  /* 0x000000014700780c */ /* 0x000fe20003f06270 */
[----:B------:R-:W-:Y:S01]  /*39f0*/  IMAD.IADD R9, R8, 0x1, R7 ;  /* 0x0000000108097824 */ /* 0x000fe200078e0207 */
[----:B------:R-:W-:Y:S01]  /*3a00*/  LOP3.LUT R5, R5, R139, RZ, 0x3c, !PT ;  /* 0x0000008b05057212 */ /* 0x000fe200078e3cff */
[----:B------:R-:W-:Y:S01]  /*3a10*/  IMAD R7, R13, c[0x0][0x1e0], RZ ;  /* 0x000078000d077a24 */ /* 0x000fe200078e02ff */
[----:B------:R-:W-:Y:S01]  /*3a20*/  LOP3.LUT R99, R2, 0xfffffff8, RZ, 0xc0, !PT ;  /* 0xfffffff802637812 */ /* 0x000fe200078ec0ff */
[----:B------:R-:W-:Y:S01]  /*3a30*/  IMAD R8, R3, 0xc00, R11 ;  /* 0x00000c0003087824 */ /* 0x000fe200078e020b */
[----:B------:R-:W-:Y:S01]  /*3a40*/  LOP3.LUT R98, R0, 0xfffffff8, RZ, 0xc0, !PT ;  /* 0xfffffff800627812 */ /* 0x000fe200078ec0ff */
[----:B------:R-:W-:Y:S01]  /*3a50*/  IMAD R3, R31, c[0x0][0x1e4], R7 ;  /* 0x000079001f037a24 */ /* 0x000fe200078e0207 */
[C---:B------:R-:W-:Y:S01]  /*3a60*/  SHF.L.U64.HI R133, R149.reuse, R133, c[0x0][0x1e4] ;  /* 0x0000790095857619 */ /* 0x040fe20000010285 */
[----:B------:R-:W-:Y:S01]  /*3a70*/  IMAD.IADD R5, R8, 0x1, R5 ;  /* 0x0000000108057824 */ /* 0x000fe200078e0205 */
[----:B------:R-:W-:Y:S01]  /*3a80*/  SHF.R.S32.HI R68, RZ, 0x3, R2 ;  /* 0x00000003ff447819 */ /* 0x000fe20000011402 */
[----:B------:R-:W-:Y:S01]  /*3a90*/  IMAD.SHL.U32 R149, R149, 0x20, RZ ;  /* 0x0000002095957824 */ /* 0x000fe200078e00ff */
[----:B------:R-:W-:Y:S01]  /*3aa0*/  SHF.R.S32.HI R67, RZ, 0x3, R0 ;  /* 0x00000003ff437819 */ /* 0x000fe20000011400 */
[----:B------:R-:W-:Y:S01]  /*3ab0*/  IMAD.IADD R119, R151, 0x1, R3 ;  /* 0x0000000197777824 */ /* 0x000fe200078e0203 */
[----:B------:R-:W-:Y:S01]  /*3ac0*/  SHF.R.S32.HI R101, RZ, 0x1f, R99 ;  /* 0x0000001fff657819 */ /* 0x000fe20000011463 */
[----:B------:R-:W-:Y:S01]  /*3ad0*/  IMAD.IADD R96, R85, 0x1, R14 ;  /* 0x0000000155607824 */ /* 0x000fe200078e020e */
[----:B------:R-:W-:Y:S01]  /*3ae0*/  SHF.R.S32.HI R100, RZ, 0x1f, R98 ;  /* 0x0000001fff647819 */ /* 0x000fe20000011462 */
[----:B------:R-:W-:Y:S01]  /*3af0*/  IMAD.SHL.U32 R118, R10, 0x2, RZ ;  /* 0x000000020a767824 */ /* 0x000fe200078e00ff */
[----:B------:R-:W-:Y:S01]  /*3b00*/  @P0 LOP3.LUT R215, R215, 0x10, RZ, 0xfc, !PT ;  /* 0x00000010d7d70812 */ /* 0x000fe200078efcff */
[----:B------:R-:W-:-:S02]  /*3b10*/  IMAD.SHL.U32 R117, R12, 0x2, RZ ;  /* 0x000000020c757824 */ /* 0x000fc400078e00ff */
[----:B------:R-:W-:Y:S02]  /*3b20*/  IMAD.SHL.U32 R116, R9, 0x2, RZ ;  /* 0x0000000209747824 */ /* 0x000fe400078e00ff */
[----:B------:R-:W-:Y:S02]  /*3b30*/  IMAD.SHL.U32 R115, R5, 0x2, RZ ;  /* 0x0000000205737824 */ /* 0x000fe400078e00ff */
.L_x_1882:
[----:B------:R-:W-:Y:S01]  /*3b40*/  SHF.R.S32.HI R83, RZ, 0x1f, R38 ;  /* 0x0000001fff537819 */ /* 0x000fe20000011426 */
[-C--:B------:R-:W-:Y:S01]  /*3b50*/  IMAD R0, R137, R38.reuse, RZ ;  /* 0x0000002689007224 */ /* 0x080fe200078e02ff */
[----:B------:R-:W-:Y:S01]  /*3b60*/  ISETP.GE.AND P4, PT, R71, 0x1, PT ;  /* 0x000000014700780c */ /* 0x000fe20003f86270 */
[----:B------:R-:W-:Y:S01]  /*3b70*/  IMAD.WIDE.U32 R74, R130, R38, RZ ;  /* 0x00000026824a7225 */ /* 0x000fe200078e00ff */
[----:B------:R-:W-:Y:S01]  /*3b80*/  IADD3 R155, R231, 0x20, RZ ;  /* 0x00000020e79b7810 */ /* 0x000fe20007ffe0ff */
[----:B------:R-:W-:Y:S04]  /*3b90*/  DEPBAR.LE SB0, 0x0 ;  /* 0x000080000000791a */ /* 0x000fe80000000000 */
[----:B-1----:R-:W-:Y:S01]  /*3ba0*/  IADD3 R2, P3, P0, R106, R74, R149 ;  /* 0x0000004a6a027210 */ /* 0x002fe2000787e095 */
        /* <DEDUP_REMOVED lines=14> */
[----:B------:R-:W-:Y:S01]  /*3c90*/  ISETP.NE.AND P0, PT, RZ, UR6, PT ;  /* 0x00000006ff007c0c */ /* 0x000fe2000bf05270 */
        /* <DEDUP_REMOVED lines=35> */
[----:B------:R-:W-:Y:S02]  /*3ed0*/  LEA R8, P0, R2, c[0x0][0x288], 0x1 ;  /* 0x0000a20002087a11 */ /* 0x000fe400078008ff */
[----:B------:R-:W-:Y:S02]  /*3ee0*/  IADD3 R0, R142, 0x20, RZ ;  /* 0x000000208e007810 */ /* 0x000fe40007ffe0ff */
[----:B------:R-:W-:Y:S02]  /*3ef0*/  LEA.HI.X R9, R2, c[0x0][0x28c], R5, 0x1, P0 ;  /* 0x0000a30002097a11 */ /* 0x000fe400000f0c05 */
[----:B------:R-:W-:Y:S01]  /*3f00*/  ISETP.GE.AND P0, PT, R142, c[0x0][0x27c], PT ;  /* 0x00009f008e007a0c */ /* 0x000fe20003f06270 */
[----:B------:R-:W-:Y:S11]  /*3f10*/  CS2R R2, SRZ ;  /* 0x0000000000027805 */ /* 0x000ff6000001ff00 */
[----:B------:R-:W-:Y:S01]  /*3f20*/  @!UPT UIADD3 URZ, URZ, URZ, URZ ;  /* 0x0000003f3f3ff290 */ /* 0x000fe2000fffe03f */
[----:B------:R1:W5:Y:S04]  /*3f30*/  @!P0 LDG.E.64 R36, [R12.64] ;  /* 0x0000000c0c248981 */ /* 0x000368000c1e1b00 */
[----:B------:R1:W5:Y:S01]  /*3f40*/  @!P0 LDG.E.64 R2, [R8.64] ;  /* 0x0000000c08028981 */ /* 0x000362000c1e1b00 */
[----:B------:R-:W-:Y:S02]  /*3f50*/  ISETP.GE.AND P0, PT, R0, c[0x0][0x27c], PT ;  /* 0x00009f0000007a0c */ /* 0x000fe40003f06270 */
[----:B------:R-:W-:Y:S11]  /*3f60*/  IADD3 R0, R142, 0x40, RZ ;  /* 0x000000408e007810 */ /* 0x000ff60007ffe0ff */
[----:B------:R1:W5:Y:S04]  /*3f70*/  @!P0 LDG.E.64 R40, [R12.64+0x40] ;  /* 0x0000400c0c288981 */ /* 0x000368000c1e1b00 */
[----:B------:R1:W5:Y:S01]  /*3f80*/  @!P0 LDG.E.64 R16, [R8.64+0x40] ;  /* 0x0000400c08108981 */ /* 0x000362000c1e1b00 */
[----:B------:R-:W-:Y:S02]  /*3f90*/  ISETP.GE.AND P0, PT, R0, c[0x0][0x27c], PT ;  /* 0x00009f0000007a0c */ /* 0x000fe40003f06270 */
[----:B------:R-:W-:Y:S11]  /*3fa0*/  IADD3 R0, R142, 0x60, RZ ;  /* 0x000000608e007810 */ /* 0x000ff60007ffe0ff */
[----:B------:R1:W5:Y:S04]  /*3fb0*/  @!P0 LDG.E.64 R42, [R12.64+0x80] ;  /* 0x0000800c0c2a8981 */ /* 0x000368000c1e1b00 */
[----:B------:R1:W5:Y:S01]  /*3fc0*/  @!P0 LDG.E.64 R18, [R8.64+0x80] ;  /* 0x0000800c08128981 */ /* 0x000362000c1e1b00 */
[----:B------:R-:W-:Y:S11]  /*3fd0*/  ISETP.GE.AND P0, PT, R0, c[0x0][0x27c], PT ;  /* 0x00009f0000007a0c */ /* 0x000ff60003f06270 */
[----:B------:R-:W-:Y:S02]  /*3fe0*/  @!UPT UIADD3 URZ, URZ, URZ, URZ ;  /* 0x0000003f3f3ff290 */ /* 0x000fe4000fffe03f */
[----:B------:R1:W5:Y:S04]  /*3ff0*/  @!P0 LDG.E.64 R44, [R12.64+0xc0] ;  /* 0x0000c00c0c2c8981 */ /* 0x000368000c1e1b00 */
[----:B------:R1:W5:Y:S02]  /*4000*/  @!P0 LDG.E.64 R20, [R8.64+0xc0] ;  /* 0x0000c00c08148981 */ /* 0x000364000c1e1b00 */
.L_x_1846:
[----:B------:R-:W-:Y:S05]  /*4010*/  BSYNC B0 ;  /* 0x0000000000007941 */ /* 0x000fea0003800000 */
.L_x_1845:
        /* <DEDUP_REMOVED lines=18> */
[----:B------:R-:W-:Y:S01]  /*4140*/  CS2R R28, SRZ ;  /* 0x00000000001c7805 */ /* 0x000fe2000001ff00 */
[----:B------:R-:W-:Y:S01]  /*4150*/  CS2R R26, SRZ ;  /* 0x00000000001a7805 */ /* 0x000fe2000001ff00 */
        /* <DEDUP_REMOVED lines=29> */
[C---:B------:R-:W-:Y:S02]  /*4330*/  LEA R12, P0, R5.reuse, c[0x0][0x288], 0x1 ;  /* 0x0000a200050c7a11 */ /* 0x040fe400078008ff */
[C---:B------:R-:W-:Y:S02]  /*4340*/  IADD3 R0, R142.reuse, 0x20, RZ ;  /* 0x000000208e007810 */ /* 0x040fe40007ffe0ff */
[----:B------:R-:W-:Y:S02]  /*4350*/  LEA.HI.X R13, R5, c[0x0][0x28c], R8, 0x1, P0 ;  /* 0x0000a300050d7a11 */ /* 0x000fe400000f0c08 */
[----:B------:R-:W-:Y:S11]  /*4360*/  ISETP.GE.AND P0, PT, R142, c[0x0][0x27c], PT ;  /* 0x00009f008e007a0c */ /* 0x000ff60003f06270 */
[----:B------:R-:W-:Y:S02]  /*4370*/  @!UPT UIADD3 URZ, URZ, URZ, URZ ;  /* 0x0000003f3f3ff290 */ /* 0x000fe4000fffe03f */
        /* <DEDUP_REMOVED lines=14> */
.L_x_1848:
[----:B------:R-:W-:Y:S05]  /*4460*/  BSYNC B0 ;  /* 0x0000000000007941 */ /* 0x000fea0003800000 */
.L_x_1847:
[----:B-----5:R-:W-:Y:S01]  /*4470*/  MOV R0, R51 ;  /* 0x0000003300007202 */ /* 0x020fe20000000f00 */
        /* <DEDUP_REMOVED lines=33> */
[----:B------:R-:W-:Y:S02]  /*4690*/  @!P0 HADD2.F32 R5, -RZ, R9.H0_H0 ;  /* 0x20000009ff058230 */ /* 0x000fe40000004100 */
[----:B------:R-:W-:Y:S01]  /*46a0*/  @!P0 HADD2.F32 R8, -RZ, R39.H0_H0 ;  /* 0x20000027ff088230 */ /* 0x000fe20000004100 */
[----:B-1----:R-:W-:Y:S05]  /*46b0*/  @!P0 MOV R0, R12 ;  /* 0x0000000c00008202 */ /* 0x002fea0000000f00 */
[--C-:B------:R-:W-:Y:S02]  /*46c0*/  @!P0 HADD2.F32 R7, -RZ, R0.reuse.H1_H1 ;  /* 0x30000000ff078230 */ /* 0x100fe40000004100 */
[----:B------:R-:W-:Y:S03]  /*46d0*/  @!P0 HADD2.F32 R0, -RZ, R0.H0_H0 ;  /* 0x20000000ff008230 */ /* 0x000fe60000004100 */
[CC--:B------:R-:W-:Y:S04]  /*46e0*/  @!P0 FMUL.FTZ R61, R7.reuse, R5.reuse ;  /* 0x00000005073d8220 */ /* 0x0c0fe80000410000 */
[CC--:B------:R-:W-:Y:S02]  /*46f0*/  @!P0 FFMA.FTZ R61, R0.reuse, R8.reuse, -R61 ;  /* 0x00000008003d8223 */ /* 0x0c0fe4000001083d */
[----:B------:R-:W-:Y:S01]  /*4700*/  @!P0 FMUL.FTZ R0, R0, R5 ;  /* 0x0000000500008220 */ /* 0x000fe20000410000 */
[----:B------:R-:W-:Y:S02]  /*4710*/  @!P0 SHF.R.U64 R5, R2, 0x10, R3 ;  /* 0x0000001002058819 */ /* 0x000fe40000001203 */
[----:B------:R-:W-:Y:S01]  /*4720*/  @!P0 MOV R2, R13 ;  /* 0x0000000d00028202 */ /* 0x000fe20000000f00 */
[----:B------:R-:W-:Y:S01]  /*4730*/  @!P0 FFMA.FTZ R0, R7, R8, R0 ;  /* 0x0000000807008223 */ /* 0x000fe20000010000 */
[----:B------:R-:W-:Y:S01]  /*4740*/  @!P0 SHF.R.U64 R8, R36, 0x10, R37 ;  /* 0x0000001024088819 */ /* 0x000fe20000001225 */
[----:B------:R-:W-:Y:S01]  /*4750*/  @!P0 HADD2.F32 R5, -RZ, R5.H0_H0 ;  /* 0x20000005ff058230 */ /* 0x000fe20000004100 */
[----:B------:R-:W-:Y:S01]  /*4760*/  @!P0 SHF.R.U32.HI R7, RZ, 0x10, R3 ;  /* 0x00000010ff078819 */ /* 0x000fe20000011603 */
[----:B------:R-:W-:Y:S01]  /*4770*/  @!P0 HADD2.F32 R3, -RZ, R2.H1_H1 ;  /* 0x30000002ff038230 */ /* 0x000fe20000004100 */
[----:B------:R-:W-:Y:S01]  /*4780*/  @!P0 SHF.R.U32.HI R36, RZ, 0x10, R37 ;  /* 0x00000010ff248819 */ /* 0x000fe20000011625 */
[----:B------:R-:W-:Y:S01]  /*4790*/  @!P0 HADD2.F32 R8, -RZ, R8.H0_H0 ;  /* 0x20000008ff088230 */ /* 0x000fe20000004100 */
[----:B------:R-:W-:Y:S01]  /*47a0*/  @!P0 F2FP.PACK_AB R37, R0, R61 ;  /* 0x0000003d0025823e */ /* 0x000fe200000000ff */
[----:B------:R-:W-:Y:S01]  /*47b0*/  @!P0 HADD2.F32 R0, -RZ, R2.H0_H0 ;  /* 0x20000002ff008230 */ /* 0x000fe20000004100 */
[C---:B------:R-:W-:Y:S02]  /*47c0*/  @!P0 FMUL.FTZ R2, R3.reuse, R5 ;  /* 0x0000000503028220 */ /* 0x040fe40000410000 */
[----:B------:R-:W-:Y:S02]  /*47d0*/  @!P0 MOV R12, R37 ;  /* 0x00000025000c8202 */ /* 0x000fe40000000f00 */
[C---:B------:R-:W-:Y:S01]  /*47e0*/  @!P0 FFMA.FTZ R61, R0.reuse, R8, -R2 ;  /* 0x00000008003d8223 */ /* 0x040fe20000010802 */
[----:B------:R-:W-:Y:S01]  /*47f0*/  @!P0 MOV R2, R14 ;  /* 0x0000000e00028202 */ /* 0x000fe20000000f00 */
[----:B------:R-:W-:Y:S04]  /*4800*/  @!P0 FMUL.FTZ R0, R0, R5 ;  /* 0x0000000500008220 */ /* 0x000fe80000410000 */
[----:B------:R-:W-:Y:S01]  /*4810*/  @!P0 FFMA.FTZ R0, R3, R8, R0 ;  /* 0x0000000803008223 */ /* 0x000fe20000010000 */
[--C-:B------:R-:W-:Y:S02]  /*4820*/  @!P0 HADD2.F32 R5, -RZ, R2.reuse.H1_H1 ;  /* 0x30000002ff058230 */ /* 0x100fe40000004100 */
[----:B------:R-:W-:Y:S02]  /*4830*/  @!P0 HADD2.F32 R2, -RZ, R2.H0_H0 ;  /* 0x20000002ff028230 */ /* 0x000fe40000004100 */
[----:B------:R-:W-:Y:S01]  /*4840*/  @!P0 F2FP.PACK_AB R3, R0, R61 ;  /* 0x0000003d0003823e */ /* 0x000fe200000000ff */
[----:B------:R-:W-:Y:S02]  /*4850*/  @!P0 HADD2.F32 R0, -RZ, R9.H1_H1 ;  /* 0x30000009ff008230 */ /* 0x000fe40000004100 */
[----:B------:R-:W-:Y:S01]  /*4860*/  @!P0 HADD2.F32 R8, -RZ, R39.H1_H1 ;  /* 0x30000027ff088230 */ /* 0x000fe20000004100 */
[----:B------:R-:W-:Y:S02]  /*4870*/  @!P0 MOV R13, R3 ;  /* 0x00000003000d8202 */ /* 0x000fe40000000f00 */
[CC--:B------:R-:W-:Y:S01]  /*4880*/  @!P0 FMUL.FTZ R9, R5.reuse, R0.reuse ;  /* 0x0000000005098220 */ /* 0x0c0fe20000410000 */
[----:B------:R-:W-:Y:S01]  /*4890*/  @!P0 MOV R3, R15 ;  /* 0x0000000f00038202 */ /* 0x000fe20000000f00 */
[C---:B------:R-:W-:Y:S02]  /*48a0*/  @!P0 FMUL.FTZ R0, R2.reuse, R0 ;  /* 0x0000000002008220 */ /* 0x040fe40000410000 */
[-C--:B------:R-:W-:Y:S01]  /*48b0*/  @!P0 FFMA.FTZ R9, R2, R8.reuse, -R9 ;  /* 0x0000000802098223 */ /* 0x080fe20000010809 */
[----:B------:R-:W-:Y:S01]  /*48c0*/  @!P0 HADD2.F32 R2, -RZ, R7.H0_H0 ;  /* 0x20000007ff028230 */ /* 0x000fe20000004100 */
[----:B------:R-:W-:Y:S01]  /*48d0*/  @!P0 FFMA.FTZ R0, R5, R8, R0 ;  /* 0x0000000805008223 */ /* 0x000fe20000010000 */
[--C-:B------:R-:W-:Y:S02]  /*48e0*/  @!P0 HADD2.F32 R7, -RZ, R3.reuse.H1_H1 ;  /* 0x30000003ff078230 */ /* 0x100fe40000004100 */
[----:B------:R-:W-:Y:S02]  /*48f0*/  @!P0 HADD2.F32 R3, -RZ, R3.H0_H0 ;  /* 0x20000003ff038230 */ /* 0x000fe40000004100 */
[----:B------:R-:W-:Y:S01]  /*4900*/  @!P0 HADD2.F32 R5, -RZ, R36.H0_H0 ;  /* 0x20000024ff058230 */ /* 0x000fe20000004100 */
[-C--:B------:R-:W-:Y:S01]  /*4910*/  @!P0 FMUL.FTZ R8, R7, R2.reuse ;  /* 0x0000000207088220 */ /* 0x080fe20000410000 */
[----:B------:R-:W-:Y:S01]  /*4920*/  @!P0 F2FP.PACK_AB R0, R0, R9 ;  /* 0x000000090000823e */ /* 0x000fe200000000ff */
[C---:B------:R-:W-:Y:S02]  /*4930*/  @!P0 FMUL.FTZ R2, R3.reuse, R2 ;  /* 0x0000000203028220 */ /* 0x040fe40000410000 */
[-C--:B------:R-:W-:Y:S01]  /*4940*/  @!P0 FFMA.FTZ R3, R3, R5.reuse, -R8 ;  /* 0x0000000503038223 */ /* 0x080fe20000010808 */
[----:B------:R-:W-:Y:S01]  /*4950*/  @!P0 MOV R14, R0 ;  /* 0x00000000000e8202 */ /* 0x000fe20000000f00 */
[----:B------:R-:W-:Y:S05]  /*4960*/  @!P0 FFMA.FTZ R2, R7, R5, R2 ;  /* 0x0000000507028223 */ /* 0x000fea0000010002 */
[----:B------:R-:W-:Y:S04]  /*4970*/  @!P0 F2FP.PACK_AB R2, R2, R3 ;  /* 0x000000030202823e */ /* 0x000fe800000000ff */
[----:B------:R-:W-:Y:S05]  /*4980*/  @!P0 MOV R15, R2 ;  /* 0x00000002000f8202 */ /* 0x000fea0000000f00 */
[----:B------:R1:W-:Y:S02]  /*4990*/  STG.E.128 [R62.64], R12 ;  /* 0x0000000c3e007986 */ /* 0x0003e4000c101d0c */
.L_x_1852:
[----:B------:R-:W-:Y:S05]  /*49a0*/  BSYNC B0 ;  /* 0x0000000000007941 */ /* 0x000fea0003800000 */
.L_x_1851:
[----:B------:R-:W-:Y:S01]  /*49b0*/  ISETP.GE.AND P0, PT, R144, c[0x0][0x1d4], PT ;  /* 0x0000750090007a0c */ /* 0x000fe20003f06270 */
[----:B------:R-:W-:Y:S01]  /*49c0*/  @!UPT UIADD3 URZ, URZ, URZ, URZ ;  /* 0x0000003f3f3ff290 */ /* 0x000fe2000fffe03f */
[----:B------:R-:W-:Y:S11]  /*49d0*/  BSSY B0, `(.L_x_1853) ;  /* 0x0000037000007945 */ /* 0x000ff60003800000 */
[----:B------:R-:W-:-:S05]  /*49e0*/  @P0 BRA `(.L_x_1854) ;  /* 0x0000035000000947 */ /* 0x000fca0003800000 */
[----:B------:R-:W-:Y:S01]  /*49f0*/  IADD3 R0, R142, 0x20, RZ ;  /* 0x000000208e007810 */ /* 0x000fe20007ffe0ff */
[----:B-1----:R-:W1:Y:S03]  /*4a00*/  LDS.128 R12, [R220+0xb880] ;  /* 0x00b88000dc0c7984 */ /* 0x002e660000000c00 */
[----:B------:R-:W-:Y:S11]  /*4a10*/  ISETP.GE.AND P0, PT, R0, c[0x0][0x27c], PT ;  /* 0x00009f0000007a0c */ /* 0x000ff60003f06270 */
[----:B------:R-:W-:Y:S02]  /*4a20*/  @!UPT UIADD3 URZ, URZ, URZ, URZ ;  /* 0x0000003f3f3ff290 */ /* 0x000fe4000fffe03f */
[----:B------:R-:W-:Y:S01]  /*4a30*/  @!P0 HADD2.F32 R0, -RZ, R10.H0_H0 ;  /* 0x2000000aff008230 */ /* 0x000fe20000004100 */
[--C-:B------:R-:W-:Y:S01]  /*4a40*/  @!P0 SHF.R.U64 R3, R16, 0x10, R17.reuse ;  /* 0x0000001010038819 */ /* 0x100fe20000001211 */
[--C-:B------:R-:W-:Y:S01]  /*4a50*/  @!P0 HADD2.F32 R8, -RZ, R54.reuse.H0_H0 ;  /* 0x20000036ff088230 */ /* 0x100fe20000004100 */
[----:B------:R-:W-:Y:S01]  /*4a60*/  @!P0 SHF.R.U32.HI R16, RZ, 0x10, R17 ;  /* 0x00000010ff108819 */ /* 0x000fe20000011611 */
[----:B------:R-:W-:Y:S01]  /*4a70*/  @!P0 HADD2.F32 R36, -RZ, R54.H1_H1 ;  /* 0x30000036ff248230 */ /* 0x000fe20000004100 */
[--C-:B------:R-:W-:Y:S02]  /*4a80*/  @!P0 SHF.R.U64 R17, R40, 0x10, R41.reuse ;  /* 0x0000001028118819 */ /* 0x100fe40000001229 */
[----:B------:R-:W-:Y:S03]  /*4a90*/  @!P0 SHF.R.U32.HI R40, RZ, 0x10, R41 ;  /* 0x00000010ff288819 */ /* 0x000fe60000011629 */
[----:B------:R-:W-:Y:S01]  /*4aa0*/  @!P0 HADD2.F32 R17, -RZ, R17.H0_H0 ;  /* 0x20000011ff118230 */ /* 0x000fe20000004100 */
[----:B-1----:R-:W-:Y:S02]  /*4ab0*/  @!P0 MOV R2, R12 ;  /* 0x0000000c00028202 */ /* 0x002fe40000000f00 */
[----:B------:R-:W-:Y:S03]  /*4ac0*/  @!P0 MOV R5, R13 ;  /* 0x0000000d00058202 */ /* 0x000fe60000000f00 */
[--C-:B------:R-:W-:Y:S02]  /*4ad0*/  @!P0 HADD2.F32 R7, -RZ, R2.reuse.H1_H1 ;  /* 0x30000002ff078230 */ /* 0x100fe40000004100 */
[----:B------:R-:W-:Y:S03]  /*4ae0*/  @!P0 HADD2.F32 R2, -RZ, R2.H0_H0 ;  /* 0x20000002ff028230 */ /* 0x000fe60000004100 */
[CC--:B------:R-:W-:Y:S02]  /*4af0*/  @!P0 FMUL.FTZ R9, R7.reuse, R0.reuse ;  /* 0x0000000007098220 */ /* 0x0c0fe40000410000 */
[C---:B------:R-:W-:Y:S02]  /*4b00*/  @!P0 FMUL.FTZ R0, R2.reuse, R0 ;  /* 0x0000000002008220 */ /* 0x040fe40000410000 */
[-C--:B------:R-:W-:Y:S01]  /*4b10*/  @!P0 FFMA.FTZ R61, R2, R8.reuse, -R9 ;  /* 0x00000008023d8223 */ /* 0x080fe20000010809 */
[----:B------:R-:W-:Y:S01]  /*4b20*/  @!P0 HADD2.F32 R2, -RZ, R3.H0_H0 ;  /* 0x20000003ff028230 */ /* 0x000fe20000004100 */
[----:B------:R-:W-:Y:S01]  /*4b30*/  @!P0 FFMA.FTZ R0, R7, R8, R0 ;  /* 0x0000000807008223 */ /* 0x000fe20000010000 */
[----:B------:R-:W-:Y:S01]  /*4b40*/  @!P0 MOV R3, R14 ;  /* 0x0000000e00038202 */ /* 0x000fe20000000f00 */
[--C-:B------:R-:W-:Y:S02]  /*4b50*/  @!P0 HADD2.F32 R9, -RZ, R5.reuse.H1_H1 ;  /* 0x30000005ff098230 */ /* 0x100fe40000004100 */
[----:B------:R-:W-:Y:S01]  /*4b60*/  @!P0 HADD2.F32 R5, -RZ, R5.H0_H0 ;  /* 0x20000005ff058230 */ /* 0x000fe20000004100 */
[----:B------:R-:W-:Y:S01]  /*4b70*/  @!P0 F2FP.PACK_AB R0, R0, R61 ;  /* 0x0000003d0000823e */ /* 0x000fe200000000ff */
[----:B------:R-:W-:Y:S01]  /*4b80*/  @!P0 HADD2.F32 R8, -RZ, R10.H1_H1 ;  /* 0x3000000aff088230 */ /* 0x000fe20000004100 */
[-C--:B------:R-:W-:Y:S01]  /*4b90*/  @!P0 FMUL.FTZ R7, R9, R2.reuse ;  /* 0x0000000209078220 */ /* 0x080fe20000410000 */
[--C-:B------:R-:W-:Y:S01]  /*4ba0*/  @!P0 HADD2.F32 R10, -RZ, R3.reuse.H1_H1 ;  /* 0x30000003ff0a8230 */ /* 0x100fe20000004100 */
[C---:B------:R-:W-:Y:S01]  /*4bb0*/  @!P0 FMUL.FTZ R2, R5.reuse, R2 ;  /* 0x0000000205028220 */ /* 0x040fe20000410000 */
[----:B------:R-:W-:Y:S01]  /*4bc0*/  @!P0 MOV R12, R0 ;  /* 0x00000000000c8202 */ /* 0x000fe20000000f00 */
[----:B------:R-:W-:Y:S01]  /*4bd0*/  @!P0 FFMA.FTZ R41, R5, R17, -R7 ;  /* 0x0000001105298223 */ /* 0x000fe20000010807 */
[----:B------:R-:W-:Y:S01]  /*4be0*/  @!P0 MOV R7, R15 ;  /* 0x0000000f00078202 */ /* 0x000fe20000000f00 */
[-C--:B------:R-:W-:Y:S01]  /*4bf0*/  @!P0 FMUL.FTZ R37, R10, R8.reuse ;  /* 0x000000080a258220 */ /* 0x080fe20000410000 */
[----:B------:R-:W-:Y:S01]  /*4c00*/  @!P0 HADD2.F32 R5, -RZ, R3.H0_H0 ;  /* 0x20000003ff058230 */ /* 0x000fe20000004100 */
[----:B------:R-:W-:Y:S04]  /*4c10*/  @!P0 FFMA.FTZ R2, R9, R17, R2 ;  /* 0x0000001109028223 */ /* 0x000fe80000010002 */
[C---:B------:R-:W-:Y:S01]  /*4c20*/  @!P0 FMUL.FTZ R3, R5.reuse, R8 ;  /* 0x0000000805038220 */ /* 0x040fe20000410000 */
[----:B------:R-:W-:Y:S01]  /*4c30*/  @!P0 F2FP.PACK_AB R2, R2, R41 ;  /* 0x000000290202823e */ /* 0x000fe200000000ff */
[-C--:B------:R-:W-:Y:S01]  /*4c40*/  @!P0 FFMA.FTZ R39, R5, R36.reuse, -R37 ;  /* 0x0000002405278223 */ /* 0x080fe20000010825 */
[--C-:B------:R-:W-:Y:S01]  /*4c50*/  @!P0 HADD2.F32 R8, -RZ, R7.reuse.H1_H1 ;  /* 0x30000007ff088230 */ /* 0x100fe20000004100 */
[----:B------:R-:W-:Y:S01]  /*4c60*/  @!P0 FFMA.FTZ R3, R10, R36, R3 ;  /* 0x000000240a038223 */ /* 0x000fe20000010003 */
[----:B------:R-:W-:Y:S01]  /*4c70*/  @!P0 MOV R13, R2 ;  /* 0x00000002000d8202 */ /* 0x000fe20000000f00 */
[----:B------:R-:W-:Y:S02]  /*4c80*/  @!P0 HADD2.F32 R7, -RZ, R7.H0_H0 ;  /* 0x20000007ff078230 */ /* 0x000fe40000004100 */
[----:B------:R-:W-:Y:S01]  /*4c90*/  @!P0 HADD2.F32 R5, -RZ, R16.H0_H0 ;  /* 0x20000010ff058230 */ /* 0x000fe20000004100 */
[----:B------:R-:W-:Y:S01]  /*4ca0*/  @!P0 F2FP.PACK_AB R3, R3, R39 ;  /* 0x000000270303823e */ /* 0x000fe200000000ff */
[----:B------:R-:W-:Y:S03]  /*4cb0*/  @!P0 HADD2.F32 R16, -RZ, R40.H0_H0 ;  /* 0x20000028ff108230 */ /* 0x000fe60000004100 */
[C---:B------:R-:W-:Y:S01]  /*4cc0*/  @!P0 FMUL.FTZ R37, R8.reuse, R5 ;  /* 0x0000000508258220 */ /* 0x040fe20000410000 */
[----:B------:R-:W-:Y:S01]  /*4cd0*/  @!P0 MOV R14, R3 ;  /* 0x00000003000e8202 */ /* 0x000fe20000000f00 */
[C---:B------:R-:W-:Y:S02]  /*4ce0*/  @!P0 FMUL.FTZ R5, R7.reuse, R5 ;  /* 0x0000000507058220 */ /* 0x040fe40000410000 */
[-C--:B------:R-:W-:Y:S02]  /*4cf0*/  @!P0 FFMA.FTZ R37, R7, R16.reuse, -R37 ;  /* 0x0000001007258223 */ /* 0x080fe40000010825 */
[----:B------:R-:W-:Y:S05]  /*4d00*/  @!P0 FFMA.FTZ R5, R8, R16, R5 ;  /* 0x0000001008058223 */ /* 0x000fea0000010005 */
[----:B------:R-:W-:Y:S04]  /*4d10*/  @!P0 F2FP.PACK_AB R5, R5, R37 ;  /* 0x000000250505823e */ /* 0x000fe800000000ff */
[----:B------:R-:W-:Y:S05]  /*4d20*/  @!P0 MOV R15, R5 ;  /* 0x00000005000f8202 */ /* 0x000fea0000000f00 */
[----:B------:R1:W-:Y:S02]  /*4d30*/  STG.E.128 [R62.64+0x80], R12 ;  /* 0x0000800c3e007986 */ /* 0x0003e4000c101d0c */
.L_x_1854:
[----:B------:R-:W-:Y:S05]  /*4d40*/  BSYNC B0 ;  /* 0x0000000000007941 */ /* 0x000fea0003800000 */
.L_x_1853:
        /* <DEDUP_REMOVED lines=35> */
[----:B------:R-:W-:Y:S01]  /*4f80*/  @!P0 F2FP.PACK_AB R0, R0, R39 ;  /* 0x000000270000823e */ /* 0x000fe200000000ff */
[----:B------:R-:W-:Y:S02]  /*4f90*/  @!P0 HADD2.F32 R3, -RZ, R30.H1_H1 ;  /* 0x3000001eff038230 */ /* 0x000fe40000004100 */
[----:B------:R-:W-:Y:S01]  /*4fa0*/  @!P0 HADD2.F32 R8, -RZ, R7.H0_H0 ;  /* 0x20000007ff088230 */ /* 0x000fe20000004100 */
[----:B------:R-:W-:Y:S01]  /*4fb0*/  @!P0 F2FP.PACK_AB R2, R2, R37 ;  /* 0x000000250202823e */ /* 0x000fe200000000ff */
[--C-:B------:R-:W-:Y:S01]  /*4fc0*/  @!P0 HADD2.F32 R19, -RZ, R5.reuse.H1_H1 ;  /* 0x30000005ff138230 */ /* 0x100fe20000004100 */
[----:B------:R-:W-:Y:S01]  /*4fd0*/  @!P0 MOV R12, R0 ;  /* 0x00000000000c8202 */ /* 0x000fe20000000f00 */
[----:B------:R-:W-:Y:S01]  /*4fe0*/  @!P0 HADD2.F32 R7, -RZ, R5.H0_H0 ;  /* 0x20000005ff078230 */ /* 0x000fe20000004100 */
[-C--:B------:R-:W-:Y:S01]  /*4ff0*/  @!P0 FMUL.FTZ R5, R17, R3.reuse ;  /* 0x0000000311058220 */ /* 0x080fe20000410000 */
[----:B------:R-:W-:Y:S01]  /*5000*/  @!P0 MOV R13, R2 ;  /* 0x00000002000d8202 */ /* 0x000fe20000000f00 */
[C---:B------:R-:W-:Y:S01]  /*5010*/  @!P0 FMUL.FTZ R3, R8.reuse, R3 ;  /* 0x0000000308038220 */ /* 0x040fe20000410000 */
[----:B------:R-:W-:Y:S01]  /*5020*/  @!P0 HADD2.F32 R30, -RZ, R42.H0_H0 ;  /* 0x2000002aff1e8230 */ /* 0x000fe20000004100 */
[-C--:B------:R-:W-:Y:S02]  /*5030*/  @!P0 FMUL.FTZ R36, R19, R9.reuse ;  /* 0x0000000913248220 */ /* 0x080fe40000410000 */
[-C--:B------:R-:W-:Y:S02]  /*5040*/  @!P0 FFMA.FTZ R8, R8, R18.reuse, -R5 ;  /* 0x0000001208088223 */ /* 0x080fe40000010805 */
[----:B------:R-:W-:Y:S02]  /*5050*/  @!P0 FMUL.FTZ R5, R7, R9 ;  /* 0x0000000907058220 */ /* 0x000fe40000410000 */
[----:B------:R-:W-:Y:S02]  /*5060*/  @!P0 FFMA.FTZ R3, R17, R18, R3 ;  /* 0x0000001211038223 */ /* 0x000fe40000010003 */
[-C--:B------:R-:W-:Y:S02]  /*5070*/  @!P0 FFMA.FTZ R36, R7, R30.reuse, -R36 ;  /* 0x0000001e07248223 */ /* 0x080fe40000010824 */
[----:B------:R-:W-:Y:S01]  /*5080*/  @!P0 FFMA.FTZ R5, R19, R30, R5 ;  /* 0x0000001e13058223 */ /* 0x000fe20000010005 */
[----:B------:R-:W-:Y:S04]  /*5090*/  @!P0 F2FP.PACK_AB R3, R3, R8 ;  /* 0x000000080303823e */ /* 0x000fe800000000ff */
[----:B------:R-:W-:Y:S02]  /*50a0*/  @!P0 F2FP.PACK_AB R5, R5, R36 ;  /* 0x000000240505823e */ /* 0x000fe400000000ff */
[----:B------:R-:W-:Y:S02]  /*50b0*/  @!P0 MOV R14, R3 ;  /* 0x00000003000e8202 */ /* 0x000fe40000000f00 */
[----:B------:R-:W-:Y:S05]  /*50c0*/  @!P0 MOV R15, R5 ;  /* 0x00000005000f8202 */ /* 0x000fea0000000f00 */
[----:B------:R1:W-:Y:S02]  /*50d0*/  STG.E.128 [R62.64+0x100], R12 ;  /* 0x0001000c3e007986 */ /* 0x0003e4000c101d0c */
.L_x_1856:
[----:B------:R-:W-:Y:S05]  /*50e0*/  BSYNC B0 ;  /* 0x0000000000007941 */ /* 0x000fea0003800000 */
.L_x_1855:
[----:B------:R-:W-:Y:S11]  /*50f0*/  ISETP.GE.AND P0, PT, R234, c[0x0][0x1d4], PT ;  /* 0x00007500ea007a0c */ /* 0x000ff60003f06270 */
[----:B------:R-:W-:Y:S02]  /*5100*/  @!UPT UIADD3 URZ, URZ, URZ, URZ ;  /* 0x0000003f3f3ff290 */ /* 0x000fe4000fffe03f */
        /* <DEDUP_REMOVED lines=34> */
[----:B------:R-:W-:Y:S02]  /*5330*/  @!P0 HADD2.F32 R3, -RZ, R32.H0_H0 ;  /* 0x20000020ff038230 */ /* 0x000fe40000004100 */
[----:B------:R-:W-:Y:S01]  /*5340*/  @!P0 HADD2.F32 R8, -RZ, R7.H0_H0 ;  /* 0x20000007ff088230 */ /* 0x000fe20000004100 */
[----:B------:R-:W-:Y:S01]  /*5350*/  @!P0 F2FP.PACK_AB R2, R2, R30 ;  /* 0x0000001e0202823e */ /* 0x000fe200000000ff */
[--C-:B------:R-:W-:Y:S01]  /*5360*/  @!P0 HADD2.F32 R19, -RZ, R5.reuse.H1_H1 ;  /* 0x30000005ff138230 */ /* 0x100fe20000004100 */
[----:B------:R-:W-:Y:S01]  /*5370*/  @!P0 MOV R12, R0 ;  /* 0x00000000000c8202 */ /* 0x000fe20000000f00 */
[----:B------:R-:W-:Y:S01]  /*5380*/  @!P0 HADD2.F32 R7, -RZ, R5.H0_H0 ;  /* 0x20000005ff078230 */ /* 0x000fe20000004100 */
[-C--:B------:R-:W-:Y:S01]  /*5390*/  @!P0 FMUL.FTZ R5, R17, R3.reuse ;  /* 0x0000000311058220 */ /* 0x080fe20000410000 */
[----:B------:R-:W-:Y:S01]  /*53a0*/  @!P0 MOV R13, R2 ;  /* 0x00000002000d8202 */ /* 0x000fe20000000f00 */
[C---:B------:R-:W-:Y:S02]  /*53b0*/  @!P0 FMUL.FTZ R3, R8.reuse, R3 ;  /* 0x0000000308038220 */ /* 0x040fe40000410000 */
        /* <DEDUP_REMOVED lines=11> */
.L_x_1850:
[----:B------:R-:W-:Y:S05]  /*5470*/  BSYNC B1 ;  /* 0x0000000000017941 */ /* 0x000fea0003800000 */
.L_x_1849:
        /* <DEDUP_REMOVED lines=56> */
[----:B------:R1:W-:Y:S02]  /*5800*/  STG.E.128 [R72.64], R12 ;  /* 0x0000000c48007986 */ /* 0x0003e4000c101d0c */
.L_x_1859:
[----:B------:R-:W-:Y:S05]  /*5810*/  BSYNC B0 ;  /* 0x0000000000007941 */ /* 0x000fea0003800000 */
.L_x_1858:
        /* <DEDUP_REMOVED lines=57> */
.L_x_1861:
[----:B------:R-:W-:Y:S05]  /*5bb0*/  BSYNC B0 ;  /* 0x0000000000007941 */ /* 0x000fea0003800000 */
.L_x_1860:
        /* <DEDUP_REMOVED lines=57> */
.L_x_1863:
[----:B------:R-:W-:Y:S05]  /*5f50*/  BSYNC B0 ;  /* 0x0000000000007941 */ /* 0x000fea0003800000 */
.L_x_1862:
        /* <DEDUP_REMOVED lines=55> */
[----:B------:R1:W-:Y:S01]  /*62d0*/  STG.E.128 [R72.64+0x180], R12 ;  /* 0x0001800c48007986 */ /* 0x0003e2000c101d0c */
[----:B------:R-:W-:-:S05]  /*62e0*/  BRA `(.L_x_1857) ;  /* 0x00002b6000007947 */ /* 0x000fca0003800000 */
.L_x_1844:
        /* <DEDUP_REMOVED lines=21> */
[----:B------:R-:W-:Y:S01]  /*6440*/  CS2R R22, SRZ ;  /* 0x0000000000167805 */ /* 0x000fe2000001ff00 */
[----:B------:R-:W-:Y:S01]  /*6450*/  CS2R R20, SRZ ;  /* 0x0000000000147805 */ /* 0x000fe2000001ff00 */
[----:B------:R-:W-:Y:S01]  /*6460*/  IMAD.X R5, R69, 0x1, R105, P0 ;  /* 0x0000000145057824 */ /* 0x000fe200000e0669 */
        /* <DEDUP_REMOVED lines=12> */
.L_x_1865:
[----:B------:R-:W-:Y:S05]  /*6530*/  BSYNC B0 ;  /* 0x0000000000007941 */ /* 0x000fea0003800000 */
.L_x_1864:
[----:B------:R-:W-:Y:S01]  /*6540*/  ISETP.GE.AND P6, PT, R155, R79, PT ;  /* 0x0000004f9b00720c */ /* 0x000fe20003fc6270 */
[----:B-----5:R-:W-:Y:S01]  /*6550*/  IMAD.MOV.U32 R5, RZ, RZ, R50 ;  /* 0x000000ffff057224 */ /* 0x020fe200078e0032 */
[----:B------:R-:W-:Y:S01]  /*6560*/  BSSY B0, `(.L_x_1866) ;  /* 0x000003c000007945 */ /* 0x000fe20003800000 */
[----:B-1----:R-:W-:Y:S01]  /*6570*/  IMAD.MOV.U32 R2, RZ, RZ, R48 ;  /* 0x000000ffff027224 */ /* 0x002fe200078e0030 */
        /* <DEDUP_REMOVED lines=30> */
[----:B------:R-:W-:Y:S02]  /*6760*/  PRMT R9, R5, 0x7610, R9 ;  /* 0x0000761005097816 */ /* 0x000fe40000000009 */
        /* <DEDUP_REMOVED lines=27> */
.L_x_1867:
[----:B------:R-:W-:Y:S05]  /*6920*/  BSYNC B0 ;  /* 0x0000000000007941 */ /* 0x000fea0003800000 */
.L_x_1866:
[----:B------:R-:W-:Y:S01]  /*6930*/  IADD3 R69, -R70, c[0x0][0x1d4], RZ ;  /* 0x0000750046457a10 */ /* 0x000fe20007ffe1ff */
        /* <DEDUP_REMOVED lines=29> */
[----:B------:R-:W-:Y:S01]  /*6b10*/  BSSY B0, `(.L_x_1870) ;  /* 0x0000082000007945 */ /* 0x000fe20003800000 */
[----:B------:R-:W-:Y:S03]  /*6b20*/  SHF.R.U32.HI R156, RZ, 0x3, R242 ;  /* 0x00000003ff9c7819 */ /* 0x000fe600000116f2 */
[----:B------:R-:W-:Y:S01]  /*6b30*/  IMAD.X R77, R78, 0x1, R114, P0 ;  /* 0x000000014e4d7824 */ /* 0x000fe200000e0672 */
[----:B------:R-:W-:Y:S11]  /*6b40*/  ISETP.GE.AND P0, PT, R140, c[0x0][0x1d4], PT ;  /* 0x000075008c007a0c */ /* 0x000ff60003f06270 */
[----:B------:R-:W-:Y:S02]  /*6b50*/  @!UPT UIADD3 URZ, URZ, URZ, URZ ;  /* 0x0000003f3f3ff290 */ /* 0x000fe4000fffe03f */
[----:B------:R-:W-:-:S05]  /*6b60*/  @P0 BRA `(.L_x_1871) ;  /* 0x000007c000000947 */ /* 0x000fca0003800000 */
[----:B------:R-:W-:Y:S01]  /*6b70*/  SEL R0, R70, R69, !P1 ;  /* 0x0000004546007207 */ /* 0x000fe20004800000 */
[----:B------:R-:W1:Y:S01]  /*6b80*/  LDS.128 R16, [R118+0xa080] ;  /* 0x00a0800076107984 */ /* 0x000e620000000c00 */
[----:B------:R-:W-:Y:S02]  /*6b90*/  ISETP.GE.AND P0, PT, R140, c[0x0][0x27c], PT ;  /* 0x00009f008c007a0c */ /* 0x000fe40003f06270 */
[----:B------:R-:W-:Y:S04]  /*6ba0*/  SHF.R.S32.HI R2, RZ, 0x1f, R0 ;  /* 0x0000001fff027819 */ /* 0x000fe80000011400 */
[----:B------:R-:W-:Y:S04]  /*6bb0*/  LEA.HI R0, R2, R0, RZ, 0x4 ;  /* 0x0000000002007211 */ /* 0x000fe800078f20ff */
[----:B------:R-:W-:Y:S03]  /*6bc0*/  LEA.HI.SX32 R0, R0, R68, 0x1c ;  /* 0x0000004400007211 */ /* 0x000fe600078fe2ff */
[----:B------:R-:W-:Y:S01]  /*6bd0*/  @!P0 HADD2.F32 R8, -RZ, R8.H0_H0 ;  /* 0x20000008ff088230 */ /* 0x000fe20000004100 */
[----:B------:R-:W-:Y:S01]  /*6be0*/  SHF.R.S32.HI R2, RZ, 0x1f, R0 ;  /* 0x0000001fff027819 */ /* 0x000fe20000011400 */
[----:B------:R-:W-:Y:S01]  /*6bf0*/  IMAD.SHL.U32 R72, R0, 0x8, RZ ;  /* 0x0000000800487824 */ /* 0x000fe200078e00ff */
[--C-:B------:R-:W-:Y:S02]  /*6c00*/  @!P0 SHF.R.U64 R40, R40, 0x10, R41.reuse ;  /* 0x0000001028288819 */ /* 0x100fe40000001229 */
[----:B------:R-:W-:Y:S02]  /*6c10*/  LEA.HI R2, R2, R0, RZ, 0x3 ;  /* 0x0000000002027211 */ /* 0x000fe400078f18ff */
[----:B------:R-:W-:Y:S02]  /*6c20*/  @!P0 SHF.R.U32.HI R41, RZ, 0x10, R41 ;  /* 0x00000010ff298819 */ /* 0x000fe40000011629 */
[----:B------:R-:W-:Y:S02]  /*6c30*/  SHF.R.S32.HI R0, RZ, 0x3, R2 ;  /* 0x00000003ff007819 */ /* 0x000fe40000011402 */
[----:B------:R-:W-:Y:S03]  /*6c40*/  LOP3.LUT R2, R242, 0x38, R72, 0xf8, !PT ;  /* 0x00000038f2027812 */ /* 0x000fe600078ef848 */
[----:B------:R-:W-:Y:S01]  /*6c50*/  IMAD R0, R0, 0xc00, R6 ;  /* 0x00000c0000007824 */ /* 0x000fe200078e0206 */
[----:B------:R-:W-:Y:S05]  /*6c60*/  LOP3.LUT R2, R2, R156, RZ, 0x3c, !PT ;  /* 0x0000009c02027212 */ /* 0x000fea00078e3cff */
[----:B------:R-:W-:Y:S05]  /*6c70*/  IMAD.IADD R0, R0, 0x1, R2 ;  /* 0x0000000100007824 */ /* 0x000fea00078e0202 */
[----:B------:R-:W-:Y:S01]  /*6c80*/  SHF.L.U32 R44, R0, 0x1, RZ ;  /* 0x00000001002c7819 */ /* 0x000fe200000006ff */
[----:B------:R-:W-:Y:S01]  /*6c90*/  @!P0 HADD2.F32 R0, -RZ, R7.H0_H0 ;  /* 0x20000007ff008230 */ /* 0x000fe20000004100 */
[----:B-1----:R-:W-:Y:S04]  /*6ca0*/  @!P0 MOV R3, R16 ;  /* 0x0000001000038202 */ /* 0x002fe80000000f00 */
[----:B------:R-:W1:Y:S01]  /*6cb0*/  LDS.128 R44, [R44+0xa080] ;  /* 0x00a080002c2c7984 */ /* 0x000e620000000c00 */
[----:B------:R-:W-:Y:S01]  /*6cc0*/  @!P0 HADD2.F32 R2, -RZ, R3.H0_H0 ;  /* 0x20000003ff028230 */ /* 0x000fe20000004100 */
[----:B-1----:R-:W-:Y:S05]  /*6cd0*/  @!P0 IMAD.MOV.U32 R39, RZ, RZ, R44 ;  /* 0x000000ffff278224 */ /* 0x002fea00078e002c */
[--C-:B------:R-:W-:Y:S05]  /*6ce0*/  @!P0 HADD2.F32 R5, -RZ, R39.reuse.H0_H0 ;  /* 0x20000027ff058230 */ /* 0x100fea0000004100 */
[CC--:B------:R-:W-:Y:S02]  /*6cf0*/  @!P0 FMUL.FTZ R73, R5.reuse, R0.reuse ;  /* 0x0000000005498220 */ /* 0x0c0fe40000410000 */
[C---:B------:R-:W-:Y:S02]  /*6d00*/  @!P0 FMUL.FTZ R0, R2.reuse, R0 ;  /* 0x0000000002008220 */ /* 0x040fe40000410000 */
[-C--:B------:R-:W-:Y:S01]  /*6d10*/  @!P0 FFMA.FTZ R73, R2, R8.reuse, -R73 ;  /* 0x0000000802498223 */ /* 0x080fe20000010849 */
[----:B------:R-:W-:Y:S01]  /*6d20*/  @!P0 SHF.R.U64 R2, R12, 0x10, R13 ;  /* 0x000000100c028819 */ /* 0x000fe2000000120d */
[----:B------:R-:W-:Y:S01]  /*6d30*/  @!P0 FFMA.FTZ R0, R5, R8, R0 ;  /* 0x0000000805008223 */ /* 0x000fe20000010000 */
[----:B------:R-:W-:Y:S01]  /*6d40*/  @!P0 HADD2.F32 R12, -RZ, R39.H1_H1 ;  /* 0x30000027ff0c8230 */ /* 0x000fe20000004100 */
[----:B------:R-:W-:Y:S01]  /*6d50*/  @!P0 IMAD.MOV.U32 R39, RZ, RZ, R45 ;  /* 0x000000ffff278224 */ /* 0x000fe200078e002d */
[----:B------:R-:W-:Y:S01]  /*6d60*/  @!P0 SHF.R.U32.HI R8, RZ, 0x10, R13 ;  /* 0x00000010ff088819 */ /* 0x000fe2000001160d */
[----:B------:R-:W-:Y:S02]  /*6d70*/  @!P0 HADD2.F32 R5, -RZ, R2.H0_H0 ;  /* 0x20000002ff058230 */ /* 0x000fe40000004100 */
[----:B------:R-:W-:Y:S02]  /*6d80*/  @!P0 HADD2.F32 R13, -RZ, R40.H0_H0 ;  /* 0x20000028ff0d8230 */ /* 0x000fe40000004100 */
[----:B------:R-:W-:Y:S01]  /*6d90*/  @!P0 HADD2.F32 R2, -RZ, R3.H1_H1 ;  /* 0x30000003ff028230 */ /* 0x000fe20000004100 */
[----:B------:R-:W-:Y:S01]  /*6da0*/  @!P0 FMUL.FTZ R3, R12, R5 ;  /* 0x000000050c038220 */ /* 0x000fe20000410000 */
[----:B------:R-:W-:Y:S03]  /*6db0*/  @!P0 HADD2.F32 R8, -RZ, R8.H0_H0 ;  /* 0x20000008ff088230 */ /* 0x000fe60000004100 */
[C---:B------:R-:W-:Y:S02]  /*6dc0*/  @!P0 FFMA.FTZ R3, R2.reuse, R13, -R3 ;  /* 0x0000000d02038223 */ /* 0x040fe40000010803 */
[----:B------:R-:W-:Y:S03]  /*6dd0*/  @!P0 FMUL.FTZ R2, R2, R5 ;  /* 0x0000000502028220 */ /* 0x000fe60000410000 */
[----:B------:R-:W-:Y:S01]  /*6de0*/  @!P0 F2FP.PACK_AB R73, R3, R73 ;  /* 0x000000490349823e */ /* 0x000fe200000000ff */
[----:B------:R-:W-:Y:S01]  /*6df0*/  @!P0 FFMA.FTZ R2, R12, R13, R2 ;  /* 0x0000000d0c028223 */ /* 0x000fe20000010002 */
[----:B------:R-:W-:Y:S01]  /*6e00*/  @!P0 HADD2.F32 R3, -RZ, R7.H1_H1 ;  /* 0x30000007ff038230 */ /* 0x000fe20000004100 */
[----:B------:R-:W-:Y:S01]  /*6e10*/  @!P0 MOV R7, R17 ;  /* 0x0000001100078202 */ /* 0x000fe20000000f00 */
[----:B------:R-:W-:Y:S01]  /*6e20*/  @!P0 HADD2.F32 R12, -RZ, R39.H0_H0 ;  /* 0x20000027ff0c8230 */ /* 0x000fe20000004100 */
[----:B------:R-:W-:Y:S01]  /*6e30*/  @!P0 MOV R16, R73 ;  /* 0x0000004900108202 */ /* 0x000fe20000000f00 */
[----:B------:R-:W-:Y:S01]  /*6e40*/  @!P0 HADD2.F32 R13, -RZ, R9.H1_H1 ;  /* 0x30000009ff0d8230 */ /* 0x000fe20000004100 */
[----:B------:R-:W-:Y:S01]  /*6e50*/  @!P0 F2FP.PACK_AB R0, R2, R0 ;  /* 0x000000000200823e */ /* 0x000fe200000000ff */
[----:B------:R-:W-:Y:S01]  /*6e60*/  @!P0 HADD2.F32 R5, -RZ, R7.H0_H0 ;  /* 0x20000007ff058230 */ /* 0x000fe20000004100 */
[CC--:B------:R-:W-:Y:S01]  /*6e70*/  @!P0 FMUL.FTZ R40, R12.reuse, R3.reuse ;  /* 0x000000030c288220 */ /* 0x0c0fe20000410000 */
[----:B------:R-:W-:Y:S02]  /*6e80*/  @!P0 HADD2.F32 R39, -RZ, R39.H1_H1 ;  /* 0x30000027ff278230 */ /* 0x000fe40000004100 */
[----:B------:R-:W-:Y:S02]  /*6e90*/  @!P0 IMAD.MOV.U32 R44, RZ, RZ, R0 ;  /* 0x000000ffff2c8224 */ /* 0x000fe400078e0000 */
[C---:B------:R-:W-:Y:S02]  /*6ea0*/  @!P0 FMUL.FTZ R3, R5.reuse, R3 ;  /* 0x0000000305038220 */ /* 0x040fe40000410000 */
[-C--:B------:R-:W-:Y:S01]  /*6eb0*/  @!P0 FFMA.FTZ R40, R5, R13.reuse, -R40 ;  /* 0x0000000d05288223 */ /* 0x080fe20000010828 */
[----:B------:R-:W-:Y:S01]  /*6ec0*/  @!P0 HADD2.F32 R5, -RZ, R7.H1_H1 ;  /* 0x30000007ff058230 */ /* 0x000fe20000004100 */
[----:B------:R-:W-:Y:S01]  /*6ed0*/  @!P0 FFMA.FTZ R3, R12, R13, R3 ;  /* 0x0000000d0c038223 */ /* 0x000fe20000010003 */
[----:B------:R-:W-:Y:S01]  /*6ee0*/  @!P0 HADD2.F32 R12, -RZ, R41.H0_H0 ;  /* 0x20000029ff0c8230 */ /* 0x000fe20000004100 */
[----:B------:R-:W-:Y:S01]  /*6ef0*/  @!P0 FMUL.FTZ R7, R39, R8 ;  /* 0x0000000827078220 */ /* 0x000fe20000410000 */
[----:B------:R-:W-:Y:S03]  /*6f00*/  @!P0 HADD2.F32 R13, -RZ, R10.H1_H1 ;  /* 0x3000000aff0d8230 */ /* 0x000fe60000004100 */
[C---:B------:R-:W-:Y:S02]  /*6f10*/  @!P0 FFMA.FTZ R7, R5.reuse, R12, -R7 ;  /* 0x0000000c05078223 */ /* 0x040fe40000010807 */
[----:B------:R-:W-:Y:S03]  /*6f20*/  @!P0 FMUL.FTZ R5, R5, R8 ;  /* 0x0000000805058220 */ /* 0x000fe60000410000 */
[----:B------:R-:W-:Y:S01]  /*6f30*/  @!P0 F2FP.PACK_AB R7, R7, R40 ;  /* 0x000000280707823e */ /* 0x000fe200000000ff */
[----:B------:R-:W-:Y:S02]  /*6f40*/  @!P0 IMAD.MOV.U32 R40, RZ, RZ, R46 ;  /* 0x000000ffff288224 */ /* 0x000fe400078e002e */
[----:B------:R-:W-:Y:S02]  /*6f50*/  @!P0 FFMA.FTZ R5, R39, R12, R5 ;  /* 0x0000000c27058223 */ /* 0x000fe40000010005 */
[----:B------:R-:W-:Y:S01]  /*6f60*/  @!P0 IMAD.MOV.U32 R17, RZ, RZ, R7 ;  /* 0x000000ffff118224 */ /* 0x000fe200078e0007 */
[----:B------:R-:W-:Y:S01]  /*6f70*/  @!P0 HADD2.F32 R7, -RZ, R9.H0_H0 ;  /* 0x20000009ff078230 */ /* 0x000fe20000004100 */
[----:B------:R-:W-:Y:S01]  /*6f80*/  @!P0 MOV R9, R18 ;  /* 0x0000001200098202 */ /* 0x000fe20000000f00 */
[--C-:B------:R-:W-:Y:S01]  /*6f90*/  @!P0 HADD2.F32 R12, -RZ, R40.reuse.H0_H0 ;  /* 0x20000028ff0c8230 */ /* 0x100fe20000004100 */
[----:B------:R-:W-:Y:S03]  /*6fa0*/  @!P0 F2FP.PACK_AB R3, R5, R3 ;  /* 0x000000030503823e */ /* 0x000fe600000000ff */
[--C-:B------:R-:W-:Y:S01]  /*6fb0*/  @!P0 HADD2.F32 R8, -RZ, R9.reuse.H0_H0 ;  /* 0x20000009ff088230 */ /* 0x100fe20000004100 */
[----:B------:R-:W-:Y:S01]  /*6fc0*/  @!P0 MOV R45, R3 ;  /* 0x00000003002d8202 */ /* 0x000fe20000000f00 */
[-C--:B------:R-:W-:Y:S01]  /*6fd0*/  @!P0 FMUL.FTZ R39, R12, R7.reuse ;  /* 0x000000070c278220 */ /* 0x080fe20000410000 */
[----:B------:R-:W-:Y:S02]  /*6fe0*/  @!P0 HADD2.F32 R9, -RZ, R9.H1_H1 ;  /* 0x30000009ff098230 */ /* 0x000fe40000004100 */
[C---:B------:R-:W-:Y:S02]  /*6ff0*/  @!P0 FMUL.FTZ R7, R8.reuse, R7 ;  /* 0x0000000708078220 */ /* 0x040fe40000410000 */
[-C--:B------:R-:W-:Y:S01]  /*7000*/  @!P0 FFMA.FTZ R73, R8, R13.reuse, -R39 ;  /* 0x0000000d08498223 */ /* 0x080fe20000010827 */
[----:B------:R-:W-:Y:S01]  /*7010*/  @!P0 SHF.R.U64 R8, R14, 0x10, R15 ;  /* 0x000000100e088819 */ /* 0x000fe2000000120f */
[----:B------:R-:W-:Y:S01]  /*7020*/  @!P0 FFMA.FTZ R7, R12, R13, R7 ;  /* 0x0000000d0c078223 */ /* 0x000fe20000010007 */
[----:B------:R-:W-:Y:S01]  /*7030*/  @!P0 SHF.R.U64 R13, R42, 0x10, R43 ;  /* 0x000000102a0d8819 */ /* 0x000fe2000000122b */
[----:B------:R-:W-:Y:S01]  /*7040*/  @!P0 HADD2.F32 R12, -RZ, R40.H1_H1 ;  /* 0x30000028ff0c8230 */ /* 0x000fe20000004100 */
[----:B------:R-:W-:Y:S01]  /*7050*/  @!P0 SHF.R.U32.HI R14, RZ, 0x10, R15 ;  /* 0x00000010ff0e8819 */ /* 0x000fe2000001160f */
[----:B------:R-:W-:Y:S01]  /*7060*/  @!P0 HADD2.F32 R8, -RZ, R8.H0_H0 ;  /* 0x20000008ff088230 */ /* 0x000fe20000004100 */
[----:B------:R-:W-:Y:S01]  /*7070*/  @!P0 SHF.R.U32.HI R42, RZ, 0x10, R43 ;  /* 0x00000010ff2a8819 */ /* 0x000fe2000001162b */
[----:B------:R-:W-:Y:S01]  /*7080*/  @!P0 HADD2.F32 R13, -RZ, R13.H0_H0 ;  /* 0x2000000dff0d8230 */ /* 0x000fe20000004100 */
[----:B------:R-:W-:Y:S02]  /*7090*/  @!P0 IMAD.MOV.U32 R39, RZ, RZ, R47 ;  /* 0x000000ffff278224 */ /* 0x000fe400078e002f */
[CC--:B------:R-:W-:Y:S02]  /*70a0*/  @!P0 FMUL.FTZ R15, R12.reuse, R8.reuse ;  /* 0x000000080c0f8220 */ /* 0x0c0fe40000410000 */
[C---:B------:R-:W-:Y:S02]  /*70b0*/  @!P0 FMUL.FTZ R8, R9.reuse, R8 ;  /* 0x0000000809088220 */ /* 0x040fe40000410000 */
[-C--:B------:R-:W-:Y:S01]  /*70c0*/  @!P0 FFMA.FTZ R43, R9, R13.reuse, -R15 ;  /* 0x0000000d092b8223 */ /* 0x080fe2000001080f */
[----:B------:R-:W-:Y:S01]  /*70d0*/  @!P0 HADD2.F32 R9, -RZ, R10.H0_H0 ;  /* 0x2000000aff098230 */ /* 0x000fe20000004100 */
[----:B------:R-:W-:Y:S01]  /*70e0*/  @!P0 FFMA.FTZ R8, R12, R13, R8 ;  /* 0x0000000d0c088223 */ /* 0x000fe20000010008 */
[----:B------:R-:W-:Y:S01]  /*70f0*/  @!P0 MOV R12, R19 ;  /* 0x00000013000c8202 */ /* 0x000fe20000000f00 */
[--C-:B------:R-:W-:Y:S01]  /*7100*/  @!P0 HADD2.F32 R13, -RZ, R39.reuse.H0_H0 ;  /* 0x20000027ff0d8230 */ /* 0x100fe20000004100 */
[----:B------:R-:W-:Y:S01]  /*7110*/  @!P0 F2FP.PACK_AB R2, R43, R73 ;  /* 0x000000492b02823e */ /* 0x000fe200000000ff */
[----:B------:R-:W-:Y:S01]  /*7120*/  @!P0 HADD2.F32 R15, -RZ, R60.H0_H0 ;  /* 0x2000003cff0f8230 */ /* 0x000fe20000004100 */
[----:B------:R-:W-:Y:S01]  /*7130*/  @!P0 F2FP.PACK_AB R7, R8, R7 ;  /* 0x000000070807823e */ /* 0x000fe200000000ff */
[--C-:B------:R-:W-:Y:S01]  /*7140*/  @!P0 HADD2.F32 R10, -RZ, R12.reuse.H0_H0 ;  /* 0x2000000cff0a8230 */ /* 0x100fe20000004100 */
[C---:B------:R-:W-:Y:S01]  /*7150*/  @!P0 FMUL.FTZ R40, R13.reuse, R9 ;  /* 0x000000090d288220 */ /* 0x040fe20000410000 */
[----:B------:R-:W-:Y:S01]  /*7160*/  @!P0 HADD2.F32 R12, -RZ, R12.H1_H1 ;  /* 0x3000000cff0c8230 */ /* 0x000fe20000004100 */
[----:B------:R-:W-:Y:S02]  /*7170*/  @!P0 IMAD.MOV.U32 R18, RZ, RZ, R2 ;  /* 0x000000ffff128224 */ /* 0x000fe400078e0002 */
[C---:B------:R-:W-:Y:S02]  /*7180*/  @!P0 FFMA.FTZ R40, R10.reuse, R15, -R40 ;  /* 0x0000000f0a288223 */ /* 0x040fe40000010828 */
[----:B------:R-:W-:Y:S01]  /*7190*/  @!P0 FMUL.FTZ R9, R10, R9 ;  /* 0x000000090a098220 */ /* 0x000fe20000410000 */
[----:B------:R-:W-:Y:S01]  /*71a0*/  @!P0 HADD2.F32 R10, -RZ, R14.H0_H0 ;  /* 0x2000000eff0a8230 */ /* 0x000fe20000004100 */
[----:B------:R-:W-:Y:S01]  /*71b0*/  @!P0 IMAD.MOV.U32 R46, RZ, RZ, R7 ;  /* 0x000000ffff2e8224 */ /* 0x000fe200078e0007 */
[----:B------:R-:W-:Y:S01]  /*71c0*/  @!P0 HADD2.F32 R14, -RZ, R39.H1_H1 ;  /* 0x30000027ff0e8230 */ /* 0x000fe20000004100 */
[----:B------:R-:W-:Y:S01]  /*71d0*/  @!P0 FFMA.FTZ R9, R13, R15, R9 ;  /* 0x0000000f0d098223 */ /* 0x000fe20000010009 */
[----:B------:R-:W-:Y:S03]  /*71e0*/  @!P0 HADD2.F32 R13, -RZ, R42.H0_H0 ;  /* 0x2000002aff0d8230 */ /* 0x000fe60000004100 */
[-C--:B------:R-:W-:Y:S02]  /*71f0*/  @!P0 FMUL.FTZ R15, R14, R10.reuse ;  /* 0x0000000a0e0f8220 */ /* 0x080fe40000410000 */
[C---:B------:R-:W-:Y:S02]  /*7200*/  @!P0 FMUL.FTZ R10, R12.reuse, R10 ;  /* 0x0000000a0c0a8220 */ /* 0x040fe40000410000 */
[-C--:B------:R-:W-:Y:S01]  /*7210*/  @!P0 FFMA.FTZ R41, R12, R13.reuse, -R15 ;  /* 0x0000000d0c298223 */ /* 0x080fe2000001080f */
[-C--:B------:R-:W-:Y:S01]  /*7220*/  IADD3 R12, P4, P3, R80, R76.reuse, R99 ;  /* 0x0000004c500c7210 */ /* 0x080fe20007b9e063 */
[----:B------:R-:W-:Y:S03]  /*7230*/  @!P0 FFMA.FTZ R10, R14, R13, R10 ;  /* 0x0000000d0e0a8223 */ /* 0x000fe6000001000a */
[----:B------:R-:W-:Y:S02]  /*7240*/  IADD3.X R15, R82, R77, R101, P4, P3 ;  /* 0x0000004d520f7210 */ /* 0x000fe400027e6465 */
[----:B------:R-:W-:Y:S02]  /*7250*/  LEA R14, P3, R12, c[0x0][0x1c8], 0x1 ;  /* 0x000072000c0e7a11 */ /* 0x000fe400078608ff */
[----:B------:R-:W-:Y:S02]  /*7260*/  @!P0 F2FP.PACK_AB R9, R10, R9 ;  /* 0x000000090a09823e */ /* 0x000fe400000000ff */
[----:B------:R-:W-:Y:S02]  /*7270*/  LEA.HI.X R15, R12, c[0x0][0x1cc], R15, 0x1, P3 ;  /* 0x000073000c0f7a11 */ /* 0x000fe400018f0c0f */
[----:B------:R-:W-:Y:S02]  /*7280*/  ISETP.GE.AND P3, PT, R72, c[0x0][0x1d4], PT ;  /* 0x0000750048007a0c */ /* 0x000fe40003f66270 */
[----:B------:R-:W-:Y:S11]  /*7290*/  @!P0 MOV R47, R9 ;  /* 0x00000009002f8202 */ /* 0x000ff60000000f00 */
[--C-:B------:R-:W-:Y:S02]  /*72a0*/  @!P3 SHF.R.S32.HI R12, RZ, 0x1f, R72.reuse ;  /* 0x0000001fff0cb819 */ /* 0x100fe40000011448 */
[----:B------:R-:W-:Y:S04]  /*72b0*/  @!P3 IADD3 R13, P5, P4, R80, R76, R72 ;  /* 0x0000004c500db210 */ /* 0x000fe80007cbe048 */
[----:B------:R-:W-:Y:S02]  /*72c0*/  @!P3 IADD3.X R39, R82, R77, R12, P5, P4 ;  /* 0x0000004d5227b210 */ /* 0x000fe40002fe840c */
[C---:B------:R-:W-:Y:S04]  /*72d0*/  @!P3 LEA R12, P4, R13.reuse, c[0x0][0x1c8], 0x1 ;  /* 0x000072000d0cba11 */ /* 0x040fe800078808ff */
[----:B------:R-:W-:Y:S02]  /*72e0*/  @!P3 LEA.HI.X R13, R13, c[0x0][0x1cc], R39, 0x1, P4 ;  /* 0x000073000d0dba11 */ /* 0x000fe400020f0c27 */
[----:B------:R-:W-:Y:S04]  /*72f0*/  @!P0 F2FP.PACK_AB R39, R41, R40 ;  /* 0x000000282927823e */ /* 0x000fe800000000ff */
[----:B------:R-:W-:Y:S05]  /*7300*/  @!P0 MOV R19, R39 ;  /* 0x0000002700138202 */ /* 0x000fea0000000f00 */
[----:B------:R1:W-:Y:S08]  /*7310*/  STG.E.128 [R14.64], R16 ;  /* 0x000000100e007986 */ /* 0x0003f0000c101d0c */
[----:B------:R1:W-:Y:S02]  /*7320*/  @!P3 STG.E.128 [R12.64], R44 ;  /* 0x0000002c0c00b986 */ /* 0x0003e4000c101d0c */
.L_x_1871:
[----:B------:R-:W-:Y:S05]  /*7330*/  BSYNC B0 ;  /* 0x0000000000007941 */ /* 0x000fea0003800000 */
.L_x_1870:
[----:B------:R-:W-:Y:S11]  /*7340*/  ISETP.GE.AND P0, PT, R144, c[0x0][0x1d4], PT ;  /* 0x0000750090007a0c */ /* 0x000ff60003f06270 */
[----:B------:R-:W-:Y:S02]  /*7350*/  @!UPT UIADD3 URZ, URZ, URZ, URZ ;  /* 0x0000003f3f3ff290 */ /* 0x000fe4000fffe03f */
[----:B------:R-:W-:-:S05]  /*7360*/  @P0 BRA `(.L_x_1869) ;  /* 0x000007c000000947 */ /* 0x000fca0003800000 */
[----:B------:R-:W-:Y:S01]  /*7370*/  SEL R0, R70, R69, !P2 ;  /* 0x0000004546007207 */ /* 0x000fe20005000000 */
[----:B-1----:R-:W1:Y:S01]  /*7380*/  LDS.128 R16, [R116+0xa080] ;  /* 0x00a0800074107984 */ /* 0x002e620000000c00 */
[----:B------:R-:W-:Y:S02]  /*7390*/  ISETP.GE.AND P0, PT, R144, c[0x0][0x27c], PT ;  /* 0x00009f0090007a0c */ /* 0x000fe40003f06270 */
[----:B------:R-:W-:Y:S04]  /*73a0*/  SHF.R.S32.HI R2, RZ, 0x1f, R0 ;  /* 0x0000001fff027819 */ /* 0x000fe80000011400 */
[----:B------:R-:W-:Y:S04]  /*73b0*/  LEA.HI R0, R2, R0, RZ, 0x4 ;  /* 0x0000000002007211 */ /* 0x000fe800078f20ff */
[----:B------:R-:W-:Y:S03]  /*73c0*/  LEA.HI.SX32 R0, R0, R67, 0x1c ;  /* 0x0000004300007211 */ /* 0x000fe600078fe2ff */
[----:B------:R-:W-:Y:S01]  /*73d0*/  @!P0 SHF.R.U64 R7, R20, 0x10, R21 ;  /* 0x0000001014078819 */ /* 0x000fe20000001215 */
[----:B------:R-:W-:Y:S01]  /*73e0*/  @!P0 HADD2.F32 R10, -RZ, R60.H1_H1 ;  /* 0x3000003cff0a8230 */ /* 0x000fe20000004100 */
[----:B------:R-:W-:Y:S01]  /*73f0*/  IMAD.SHL.U32 R39, R0, 0x8, RZ ;  /* 0x0000000800277824 */ /* 0x000fe200078e00ff */
[----:B------:R-:W-:Y:S02]  /*7400*/  SHF.R.S32.HI R2, RZ, 0x1f, R0 ;  /* 0x0000001fff027819 */ /* 0x000fe40000011400 */
[--C-:B------:R-:W-:Y:S01]  /*7410*/  @!P0 SHF.R.U64 R13, R48, 0x10, R49.reuse ;  /* 0x00000010300d8819 */ /* 0x100fe20000001231 */
[----:B------:R-:W-:Y:S01]  /*7420*/  @!P0 HADD2.F32 R7, -RZ, R7.H0_H0 ;  /* 0x20000007ff078230 */ /* 0x000fe20000004100 */
[----:B------:R-:W-:Y:S02]  /*7430*/  LEA.HI R2, R2, R0, RZ, 0x3 ;  /* 0x0000000002027211 */ /* 0x000fe400078f18ff */
[----:B------:R-:W-:Y:S02]  /*7440*/  @!P0 SHF.R.U32.HI R14, RZ, 0x10, R49 ;  /* 0x00000010ff0e8819 */ /* 0x000fe40000011631 */
[----:B------:R-:W-:Y:S02]  /*7450*/  SHF.R.S32.HI R0, RZ, 0x3, R2 ;  /* 0x00000003ff007819 */ /* 0x000fe40000011402 */
[----:B------:R-:W-:Y:S02]  /*7460*/  LOP3.LUT R2, R242, 0x38, R39, 0xf8, !PT ;  /* 0x00000038f2027812 */ /* 0x000fe400078ef827 */
[----:B------:R-:W-:Y:S01]  /*7470*/  @!P0 SHF.R.U32.HI R8, RZ, 0x10, R21 ;  /* 0x00000010ff088819 */ /* 0x000fe20000011615 */
[----:B------:R-:W-:Y:S01]  /*7480*/  IMAD R0, R0, 0xc00, R6 ;  /* 0x00000c0000007824 */ /* 0x000fe200078e0206 */
[----:B------:R-:W-:Y:S02]  /*7490*/  LOP3.LUT R2, R2, R156, RZ, 0x3c, !PT ;  /* 0x0000009c02027212 */ /* 0x000fe400078e3cff */
[----:B------:R-:W-:Y:S01]  /*74a0*/  @!P0 SHF.R.U32.HI R21, RZ, 0x10, R51 ;  /* 0x00000010ff158819 */ /* 0x000fe20000011633 */
[----:B------:R-:W-:Y:S02]  /*74b0*/  @!P0 HADD2.F32 R8, -RZ, R8.H0_H0 ;  /* 0x20000008ff088230 */ /* 0x000fe40000004100 */
[----:B------:R-:W-:Y:S01]  /*74c0*/  IMAD.IADD R0, R0, 0x1, R2 ;  /* 0x0000000100007824 */ /* 0x000fe200078e0202 */
[----:B------:R-:W-:Y:S02]  /*74d0*/  @!P0 HADD2.F32 R2, -RZ, R32.H0_H0 ;  /* 0x20000020ff028230 */ /* 0x000fe40000004100 */
[----:B------:R-:W-:Y:S01]  /*74e0*/  @!P0 HADD2.F32 R21, -RZ, R21.H0_H0 ;  /* 0x20000015ff158230 */ /* 0x000fe20000004100 */
[----:B-1----:R-:W-:Y:S01]  /*74f0*/  @!P0 IMAD.MOV.U32 R3, RZ, RZ, R16 ;  /* 0x000000ffff038224 */ /* 0x002fe200078e0010 */
[----:B------:R-:W-:Y:S04]  /*7500*/  SHF.L.U32 R0, R0, 0x1, RZ ;  /* 0x0000000100007819 */ /* 0x000fe800000006ff */
[--C-:B------:R-:W-:Y:S01]  /*7510*/  @!P0 HADD2.F32 R5, -RZ, R3.reuse.H0_H0 ;  /* 0x20000003ff058230 */ /* 0x100fe20000004100 */
[----:B------:R1:W2:Y:S01]  /*7520*/  LDS.128 R40, [R0+0xa080] ;  /* 0x00a0800000287984 */ /* 0x0002a20000000c00 */
[----:B------:R-:W-:Y:S03]  /*7530*/  @!P0 HADD2.F32 R3, -RZ, R3.H1_H1 ;  /* 0x30000003ff038230 */ /* 0x000fe60000004100 */
[----:B-1----:R-:W-:Y:S02]  /*7540*/  @!P0 FMUL.FTZ R0, R5, R2 ;  /* 0x0000000205008220 */ /* 0x002fe40000410000 */
[----:B--2---:R-:W-:Y:S01]  /*7550*/  @!P0 IMAD.MOV.U32 R20, RZ, RZ, R43 ;  /* 0x000000ffff148224 */ /* 0x004fe200078e002b */
[----:B------:R-:W-:Y:S05]  /*7560*/  @!P0 MOV R12, R40 ;  /* 0x00000028000c8202 */ /* 0x000fea0000000f00 */
[--C-:B------:R-:W-:Y:S02]  /*7570*/  @!P0 HADD2.F32 R9, -RZ, R12.reuse.H0_H0 ;  /* 0x2000000cff098230 */ /* 0x100fe40000004100 */
[----:B------:R-:W-:Y:S03]  /*7580*/  @!P0 HADD2.F32 R12, -RZ, R12.H1_H1 ;  /* 0x3000000cff0c8230 */ /* 0x000fe60000004100 */
[C---:B------:R-:W-:Y:S02]  /*7590*/  @!P0 FMUL.FTZ R2, R9.reuse, R2 ;  /* 0x0000000209028220 */ /* 0x040fe40000410000 */
[-C--:B------:R-:W-:Y:S01]  /*75a0*/  @!P0 FFMA.FTZ R0, R9, R10.reuse, R0 ;  /* 0x0000000a09008223 */ /* 0x080fe20000010000 */
[----:B------:R-:W-:Y:S01]  /*75b0*/  @!P0 HADD2.F32 R9, -RZ, R13.H0_H0 ;  /* 0x2000000dff098230 */ /* 0x000fe20000004100 */
[----:B------:R-:W-:Y:S02]  /*75c0*/  @!P0 IMAD.MOV.U32 R13, RZ, RZ, R41 ;  /* 0x000000ffff0d8224 */ /* 0x000fe400078e0029 */
[----:B------:R-:W-:Y:S02]  /*75d0*/  @!P0 FFMA.FTZ R45, R5, R10, -R2 ;  /* 0x0000000a052d8223 */ /* 0x000fe40000010802 */
[CC--:B------:R-:W-:Y:S01]  /*75e0*/  @!P0 FMUL.FTZ R2, R3.reuse, R7.reuse ;  /* 0x0000000703028220 */ /* 0x0c0fe20000410000 */
[--C-:B------:R-:W-:Y:S01]  /*75f0*/  @!P0 HADD2.F32 R10, -RZ, R13.reuse.H0_H0 ;  /* 0x2000000dff0a8230 */ /* 0x100fe20000004100 */
[C---:B------:R-:W-:Y:S01]  /*7600*/  @!P0 FMUL.FTZ R15, R12.reuse, R7 ;  /* 0x000000070c0f8220 */ /* 0x040fe20000410000 */
[----:B------:R-:W-:Y:S01]  /*7610*/  @!P0 MOV R7, R17 ;  /* 0x0000001100078202 */ /* 0x000fe20000000f00 */
[-C--:B------:R-:W-:Y:S01]  /*7620*/  @!P0 FFMA.FTZ R2, R12, R9.reuse, R2 ;  /* 0x000000090c028223 */ /* 0x080fe20000010002 */
[----:B------:R-:W-:Y:S01]  /*7630*/  @!P0 HADD2.F32 R12, -RZ, R13.H1_H1 ;  /* 0x3000000dff0c8230 */ /* 0x000fe20000004100 */
[----:B------:R-:W-:Y:S01]  /*7640*/  @!P0 FFMA.FTZ R44, R3, R9, -R15 ;  /* 0x00000009032c8223 */ /* 0x000fe2000001080f */
[----:B------:R-:W-:Y:S02]  /*7650*/  @!P0 HADD2.F32 R3, -RZ, R32.H1_H1 ;  /* 0x30000020ff038230 */ /* 0x000fe40000004100 */
[--C-:B------:R-:W-:Y:S01]  /*7660*/  @!P0 HADD2.F32 R5, -RZ, R7.reuse.H0_H0 ;  /* 0x20000007ff058230 */ /* 0x100fe20000004100 */
[----:B------:R-:W-:Y:S01]  /*7670*/  @!P0 F2FP.PACK_AB R0, R2, R0 ;  /* 0x000000000200823e */ /* 0x000fe200000000ff */
[----:B------:R-:W-:Y:S01]  /*7680*/  @!P0 HADD2.F32 R7, -RZ, R7.H1_H1 ;  /* 0x30000007ff078230 */ /* 0x000fe20000004100 */
[-C--:B------:R-:W-:Y:S01]  /*7690*/  @!P0 FMUL.FTZ R15, R10, R3.reuse ;  /* 0x000000030a0f8220 */ /* 0x080fe20000410000 */
[----:B------:R-:W-:Y:S01]  /*76a0*/  @!P0 HADD2.F32 R13, -RZ, R14.H0_H0 ;  /* 0x2000000eff0d8230 */ /* 0x000fe20000004100 */
[----:B------:R-:W-:Y:S01]  /*76b0*/  @!P0 FMUL.FTZ R14, R12, R8 ;  /* 0x000000080c0e8220 */ /* 0x000fe20000410000 */
[----:B------:R-:W-:Y:S01]  /*76c0*/  @!P0 HADD2.F32 R9, -RZ, R61.H0_H0 ;  /* 0x2000003dff098230 */ /* 0x000fe20000004100 */
[----:B------:R-:W-:Y:S01]  /*76d0*/  @!P0 FMUL.FTZ R3, R5, R3 ;  /* 0x0000000305038220 */ /* 0x000fe20000410000 */
[----:B------:R-:W-:Y:S01]  /*76e0*/  @!P0 F2FP.PACK_AB R44, R44, R45 ;  /* 0x0000002d2c2c823e */ /* 0x000fe200000000ff */
[----:B------:R-:W-:Y:S02]  /*76f0*/  @!P0 FFMA.FTZ R32, R7, R13, -R14 ;  /* 0x0000000d07208223 */ /* 0x000fe4000001080e */
[----:B------:R-:W-:Y:S02]  /*7700*/  @!P0 IMAD.MOV.U32 R14, RZ, RZ, R42 ;  /* 0x000000ffff0e8224 */ /* 0x000fe400078e002a */
[-C--:B------:R-:W-:Y:S01]  /*7710*/  @!P0 FFMA.FTZ R49, R5, R9.reuse, -R15 ;  /* 0x0000000905318223 */ /* 0x080fe2000001080f */
[----:B------:R-:W-:Y:S01]  /*7720*/  @!P0 HADD2.F32 R15, -RZ, R62.H0_H0 ;  /* 0x2000003eff0f8230 */ /* 0x000fe20000004100 */
[----:B------:R-:W-:Y:S01]  /*7730*/  @!P0 FFMA.FTZ R3, R10, R9, R3 ;  /* 0x000000090a038223 */ /* 0x000fe20000010003 */
[----:B------:R-:W-:Y:S01]  /*7740*/  @!P0 MOV R9, R18 ;  /* 0x0000001200098202 */ /* 0x000fe20000000f00 */
[----:B------:R-:W-:Y:S01]  /*7750*/  @!P0 FMUL.FTZ R5, R7, R8 ;  /* 0x0000000807058220 */ /* 0x000fe20000410000 */
[----:B------:R-:W-:Y:S01]  /*7760*/  @!P0 HADD2.F32 R7, -RZ, R33.H0_H0 ;  /* 0x20000021ff078230 */ /* 0x000fe20000004100 */
[----:B------:R-:W-:Y:S01]  /*7770*/  @!P0 IMAD.MOV.U32 R16, RZ, RZ, R44 ;  /* 0x000000ffff108224 */ /* 0x000fe200078e002c */
[--C-:B------:R-:W-:Y:S01]  /*7780*/  @!P0 HADD2.F32 R10, -RZ, R14.reuse.H0_H0 ;  /* 0x2000000eff0a8230 */ /* 0x100fe20000004100 */
[----:B------:R-:W-:Y:S01]  /*7790*/  @!P0 FFMA.FTZ R5, R12, R13, R5 ;  /* 0x0000000d0c058223 */ /* 0x000fe20000010005 */
[----:B------:R-:W-:Y:S01]  /*77a0*/  @!P0 HADD2.F32 R8, -RZ, R9.H0_H0 ;  /* 0x20000009ff088230 */ /* 0x000fe20000004100 */
[----:B------:R-:W-:Y:S01]  /*77b0*/  @!P0 IMAD.MOV.U32 R40, RZ, RZ, R0 ;  /* 0x000000ffff288224 */ /* 0x000fe200078e0000 */
[----:B------:R-:W-:Y:S01]  /*77c0*/  @!P0 HADD2.F32 R12, -RZ, R61.H1_H1 ;  /* 0x3000003dff0c8230 */ /* 0x000fe20000004100 */
[----:B------:R-:W-:Y:S01]  /*77d0*/  @!P0 FMUL.FTZ R13, R10, R7 ;  /* 0x000000070a0d8220 */ /* 0x000fe20000410000 */
[----:B------:R-:W-:Y:S01]  /*77e0*/  @!P0 F2FP.PACK_AB R3, R5, R3 ;  /* 0x000000030503823e */ /* 0x000fe200000000ff */
[C---:B------:R-:W-:Y:S01]  /*77f0*/  @!P0 FMUL.FTZ R7, R8.reuse, R7 ;  /* 0x0000000708078220 */ /* 0x040fe20000410000 */
[----:B------:R-:W-:Y:S01]  /*7800*/  @!P0 HADD2.F32 R9, -RZ, R9.H1_H1 ;  /* 0x30000009ff098230 */ /* 0x000fe20000004100 */
[-C--:B------:R-:W-:Y:S01]  /*7810*/  @!P0 FFMA.FTZ R48, R8, R12.reuse, -R13 ;  /* 0x0000000c08308223 */ /* 0x080fe2000001080d */
[----:B------:R-:W-:Y:S01]  /*7820*/  @!P0 SHF.R.U64 R8, R22, 0x10, R23 ;  /* 0x0000001016088819 */ /* 0x000fe20000001217 */
[----:B------:R-:W-:Y:S01]  /*7830*/  @!P0 FFMA.FTZ R7, R10, R12, R7 ;  /* 0x0000000c0a078223 */ /* 0x000fe20000010007 */
[----:B------:R-:W-:Y:S01]  /*7840*/  @!P0 SHF.R.U64 R12, R50, 0x10, R51 ;  /* 0x00000010320c8819 */ /* 0x000fe20000001233 */
[----:B------:R-:W-:Y:S01]  /*7850*/  @!P0 HADD2.F32 R10, -RZ, R14.H1_H1 ;  /* 0x3000000eff0a8230 */ /* 0x000fe20000004100 */
[----:B------:R-:W-:Y:S01]  /*7860*/  @!P0 SHF.R.U32.HI R13, RZ, 0x10, R23 ;  /* 0x00000010ff0d8819 */ /* 0x000fe20000011617 */
[----:B------:R-:W-:Y:S01]  /*7870*/  @!P0 HADD2.F32 R8, -RZ, R8.H0_H0 ;  /* 0x20000008ff088230 */ /* 0x000fe20000004100 */
[----:B------:R-:W-:Y:S01]  /*7880*/  @!P0 MOV R41, R3 ;  /* 0x0000000300298202 */ /* 0x000fe20000000f00 */
[----:B------:R-:W-:Y:S02]  /*7890*/  @!P0 HADD2.F32 R12, -RZ, R12.H0_H0 ;  /* 0x2000000cff0c8230 */ /* 0x000fe40000004100 */
[----:B------:R-:W-:Y:S01]  /*78a0*/  @!P0 HADD2.F32 R13, -RZ, R13.H0_H0 ;  /* 0x2000000dff0d8230 */ /* 0x000fe20000004100 */
[-C--:B------:R-:W-:Y:S02]  /*78b0*/  @!P0 FMUL.FTZ R14, R10, R8.reuse ;  /* 0x000000080a0e8220 */ /* 0x080fe40000410000 */
[C---:B------:R-:W-:Y:S02]  /*78c0*/  @!P0 FMUL.FTZ R8, R9.reuse, R8 ;  /* 0x0000000809088220 */ /* 0x040fe40000410000 */
[-C--:B------:R-:W-:Y:S01]  /*78d0*/  @!P0 FFMA.FTZ R47, R9, R12.reuse, -R14 ;  /* 0x0000000c092f8223 */ /* 0x080fe2000001080e */
[----:B------:R-:W-:Y:S01]  /*78e0*/  @!P0 HADD2.F32 R9, -RZ, R33.H1_H1 ;  /* 0x30000021ff098230 */ /* 0x000fe20000004100 */
[----:B------:R-:W-:Y:S01]  /*78f0*/  @!P0 F2FP.PACK_AB R33, R32, R49 ;  /* 0x000000312021823e */ /* 0x000fe200000000ff */
[----:B------:R-:W-:Y:S01]  /*7900*/  @!P0 FFMA.FTZ R8, R10, R12, R8 ;  /* 0x0000000c0a088223 */ /* 0x000fe20000010008 */
[----:B------:R-:W-:Y:S01]  /*7910*/  @!P0 MOV R12, R19 ;  /* 0x00000013000c8202 */ /* 0x000fe20000000f00 */
[--C-:B------:R-:W-:Y:S01]  /*7920*/  @!P0 HADD2.F32 R14, -RZ, R20.reuse.H0_H0 ;  /* 0x20000014ff0e8230 */ /* 0x100fe20000004100 */
[----:B------:R-:W-:Y:S01]  /*7930*/  @!P0 MOV R17, R33 ;  /* 0x0000002100118202 */ /* 0x000fe20000000f00 */
[----:B------:R-:W-:Y:S01]  /*7940*/  @!P0 HADD2.F32 R20, -RZ, R20.H1_H1 ;  /* 0x30000014ff148230 */ /* 0x000fe20000004100 */
[----:B------:R-:W-:Y:S01]  /*7950*/  @!P0 F2FP.PACK_AB R7, R8, R7 ;  /* 0x000000070807823e */ /* 0x000fe200000000ff */
[--C-:B------:R-:W-:Y:S01]  /*7960*/  @!P0 HADD2.F32 R10, -RZ, R12.reuse.H0_H0 ;  /* 0x2000000cff0a8230 */ /* 0x100fe20000004100 */
[----:B------:R-:W-:Y:S03]  /*7970*/  @!P0 FMUL.FTZ R22, R14, R9 ;  /* 0x000000090e168220 */ /* 0x000fe60000410000 */
[----:B------:R-:W-:Y:S02]  /*7980*/  @!P0 IMAD.MOV.U32 R42, RZ, RZ, R7 ;  /* 0x000000ffff2a8224 */ /* 0x000fe400078e0007 */
[C---:B------:R-:W-:Y:S02]  /*7990*/  @!P0 FFMA.FTZ R46, R10.reuse, R15, -R22 ;  /* 0x0000000f0a2e8223 */ /* 0x040fe40000010816 */
[----:B------:R-:W-:Y:S01]  /*79a0*/  @!P0 FMUL.FTZ R9, R10, R9 ;  /* 0x000000090a098220 */ /* 0x000fe20000410000 */
[----:B------:R-:W-:Y:S01]  /*79b0*/  @!P0 HADD2.F32 R10, -RZ, R12.H1_H1 ;  /* 0x3000000cff0a8230 */ /* 0x000fe20000004100 */
[----:B------:R-:W-:Y:S02]  /*79c0*/  @!P0 FMUL.FTZ R12, R20, R13 ;  /* 0x0000000d140c8220 */ /* 0x000fe40000410000 */
[----:B------:R-:W-:Y:S02]  /*79d0*/  @!P0 FFMA.FTZ R9, R14, R15, R9 ;  /* 0x0000000f0e098223 */ /* 0x000fe40000010009 */
[----:B------:R-:W-:Y:S01]  /*79e0*/  @!P0 FFMA.FTZ R45, R10, R21, -R12 ;  /* 0x000000150a2d8223 */ /* 0x000fe2000001080c */
[----:B------:R-:W-:Y:S01]  /*79f0*/  IADD3 R12, P4, P3, R80, R76, R98 ;  /* 0x0000004c500c7210 */ /* 0x000fe20007b9e062 */
[----:B------:R-:W-:Y:S03]  /*7a00*/  @!P0 FMUL.FTZ R10, R10, R13 ;  /* 0x0000000d0a0a8220 */ /* 0x000fe60000410000 */
[----:B------:R-:W-:Y:S01]  /*7a10*/  IADD3.X R13, R82, R77, R100, P4, P3 ;  /* 0x0000004d520d7210 */ /* 0x000fe200027e6464 */
[----:B------:R-:W-:Y:S01]  /*7a20*/  @!P0 FFMA.FTZ R10, R20, R21, R10 ;  /* 0x00000015140a8223 */ /* 0x000fe2000001000a */
[C---:B------:R-:W-:Y:S02]  /*7a30*/  LEA R22, P3, R12.reuse, c[0x0][0x1c8], 0x1 ;  /* 0x000072000c167a11 */ /* 0x040fe400078608ff */
[----:B------:R-:W-:Y:S02]  /*7a40*/  @!P0 F2FP.PACK_AB R14, R45, R46 ;  /* 0x0000002e2d0e823e */ /* 0x000fe400000000ff */
[----:B------:R-:W-:Y:S02]  /*7a50*/  LEA.HI.X R23, R12, c[0x0][0x1cc], R13, 0x1, P3 ;  /* 0x000073000c177a11 */ /* 0x000fe400018f0c0d */
[----:B------:R-:W-:Y:S02]  /*7a60*/  ISETP.GE.AND P3, PT, R39, c[0x0][0x1d4], PT ;  /* 0x0000750027007a0c */ /* 0x000fe40003f66270 */
[----:B------:R-:W-:Y:S02]  /*7a70*/  @!P0 MOV R19, R14 ;  /* 0x0000000e00138202 */ /* 0x000fe40000000f00 */
[----:B------:R-:W-:Y:S04]  /*7a80*/  @!P0 F2FP.PACK_AB R9, R10, R9 ;  /* 0x000000090a09823e */ /* 0x000fe800000000ff */
[----:B------:R-:W-:Y:S05]  /*7a90*/  @!P0 MOV R43, R9 ;  /* 0x00000009002b8202 */ /* 0x000fea0000000f00 */
[--C-:B------:R-:W-:Y:S02]  /*7aa0*/  @!P3 SHF.R.S32.HI R12, RZ, 0x1f, R39.reuse ;  /* 0x0000001fff0cb819 */ /* 0x100fe40000011427 */
[----:B------:R-:W-:Y:S04]  /*7ab0*/  @!P3 IADD3 R13, P5, P4, R80, R76, R39 ;  /* 0x0000004c500db210 */ /* 0x000fe80007cbe027 */
[----:B------:R-:W-:Y:S02]  /*7ac0*/  @!P3 IADD3.X R32, R82, R77, R12, P5, P4 ;  /* 0x0000004d5220b210 */ /* 0x000fe40002fe840c */
[C---:B------:R-:W-:Y:S04]  /*7ad0*/  @!P3 LEA R12, P4, R13.reuse, c[0x0][0x1c8], 0x1 ;  /* 0x000072000d0cba11 */ /* 0x040fe800078808ff */
[----:B------:R-:W-:Y:S02]  /*7ae0*/  @!P3 LEA.HI.X R13, R13, c[0x0][0x1cc], R32, 0x1, P4 ;  /* 0x000073000d0dba11 */ /* 0x000fe400020f0c20 */
[----:B------:R-:W-:Y:S05]  /*7af0*/  @!P0 F2FP.PACK_AB R32, R47, R48 ;  /* 0x000000302f20823e */ /* 0x000fea00000000ff */
[----:B------:R-:W-:Y:S05]  /*7b00*/  @!P0 IMAD.MOV.U32 R18, RZ, RZ, R32 ;  /* 0x000000ffff128224 */ /* 0x000fea00078e0020 */
[----:B------:R1:W-:Y:S08]  /*7b10*/  STG.E.128 [R22.64], R16 ;  /* 0x0000001016007986 */ /* 0x0003f0000c101d0c */
[----:B------:R1:W-:Y:S02]  /*7b20*/  @!P3 STG.E.128 [R12.64], R40 ;  /* 0x000000280c00b986 */ /* 0x0003e4000c101d0c */
.L_x_1869:
[----:B------:R-:W-:Y:S05]  /*7b30*/  BSYNC B1 ;  /* 0x0000000000017941 */ /* 0x000fea0003800000 */
.L_x_1868:
[----:B------:R-:W-:Y:S04]  /*7b40*/  IADD3 R60, P0, R150, R74, RZ ;  /* 0x0000004a963c7210 */ /* 0x000fe80007f1e0ff */
[----:B------:R-:W-:Y:S01]  /*7b50*/  IADD3.X R61, R78, R119, RZ, P0, !PT ;  /* 0x000000774e3d7210 */ /* 0x000fe200007fe4ff */
[----:B------:R-:W-:-:S05]  /*7b60*/  @P6 BRA `(.L_x_1857) ;  /* 0x000012e000006947 */ /* 0x000fca0003800000 */
[----:B------:R-:W-:Y:S01]  /*7b70*/  ISETP.GE.AND P0, PT, R140, c[0x0][0x1d4], PT ;  /* 0x000075008c007a0c */ /* 0x000fe20003f06270 */
[----:B------:R-:W-:Y:S01]  /*7b80*/  @!UPT UIADD3 URZ, URZ, URZ, URZ ;  /* 0x0000003f3f3ff290 */ /* 0x000fe2000fffe03f */
[----:B------:R-:W-:Y:S11]  /*7b90*/  BSSY B0, `(.L_x_1872) ;  /* 0x000007f000007945 */ /* 0x000ff60003800000 */
[----:B------:R-:W-:-:S05]  /*7ba0*/  @P0 BRA `(.L_x_1873) ;  /* 0x000007d000000947 */ /* 0x000fca0003800000 */
[----:B------:R-:W-:Y:S01]  /*7bb0*/  SEL R0, R70, R69, !P1 ;  /* 0x0000004546007207 */ /* 0x000fe20004800000 */
[----:B-1----:R-:W1:Y:S01]  /*7bc0*/  LDS.128 R16, [R117+0xa080] ;  /* 0x00a0800075107984 */ /* 0x002e620000000c00 */
[----:B------:R-:W-:Y:S02]  /*7bd0*/  IADD3 R5, P3, P0, R80, R60, R99 ;  /* 0x0000003c50057210 */ /* 0x000fe4000787e063 */
[----:B------:R-:W-:Y:S02]  /*7be0*/  SHF.R.S32.HI R2, RZ, 0x1f, R0 ;  /* 0x0000001fff027819 */ /* 0x000fe40000011400 */
[-C--:B------:R-:W-:Y:S02]  /*7bf0*/  IADD3.X R8, R82, R61.reuse, R101, P3, P0 ;  /* 0x0000003d52087210 */ /* 0x080fe40001fe0465 */
[----:B------:R-:W-:Y:S04]  /*7c00*/  LEA.HI R0, R2, R0, RZ, 0x4 ;  /* 0x0000000002007211 */ /* 0x000fe800078f20ff */
[----:B------:R-:W-:Y:S05]  /*7c10*/  LEA.HI.SX32 R0, R0, R68, 0x1c ;  /* 0x0000004400007211 */ /* 0x000fea00078fe2ff */
[----:B------:R-:W-:Y:S05]  /*7c20*/  IMAD.SHL.U32 R3, R0, 0x8, RZ ;  /* 0x0000000800037824 */ /* 0x000fea00078e00ff */
[----:B------:R-:W-:Y:S11]  /*7c30*/  ISETP.GE.AND P3, PT, R3, c[0x0][0x1d4], PT ;  /* 0x0000750003007a0c */ /* 0x000ff60003f66270 */
[----:B------:R-:W-:Y:S02]  /*7c40*/  @!UPT UIADD3 URZ, URZ, URZ, URZ ;  /* 0x0000003f3f3ff290 */ /* 0x000fe4000fffe03f */
[--C-:B------:R-:W-:Y:S02]  /*7c50*/  @!P3 IADD3 R2, P4, P0, R80, R60, R3.reuse ;  /* 0x0000003c5002b210 */ /* 0x100fe4000789e003 */
[----:B------:R-:W-:Y:S04]  /*7c60*/  @!P3 SHF.R.S32.HI R7, RZ, 0x1f, R3 ;  /* 0x0000001fff07b819 */ /* 0x000fe80000011403 */
[----:B------:R-:W-:Y:S02]  /*7c70*/  @!P3 IADD3.X R7, R82, R61, R7, P4, P0 ;  /* 0x0000003d5207b210 */ /* 0x000fe400027e0407 */
[C---:B------:R-:W-:Y:S04]  /*7c80*/  LEA R48, P0, R5.reuse, c[0x0][0x1c8], 0x1 ;  /* 0x0000720005307a11 */ /* 0x040fe800078008ff */
[----:B------:R-:W-:Y:S02]  /*7c90*/  LEA.HI.X R49, R5, c[0x0][0x1cc], R8, 0x1, P0 ;  /* 0x0000730005317a11 */ /* 0x000fe400000f0c08 */
[C---:B------:R-:W-:Y:S04]  /*7ca0*/  @!P3 LEA R46, P0, R2.reuse, c[0x0][0x1c8], 0x1 ;  /* 0x00007200022eba11 */ /* 0x040fe800078008ff */
[----:B------:R-:W-:Y:S02]  /*7cb0*/  @!P3 LEA.HI.X R47, R2, c[0x0][0x1cc], R7, 0x1, P0 ;  /* 0x00007300022fba11 */ /* 0x000fe400000f0c07 */
[----:B------:R-:W-:Y:S02]  /*7cc0*/  SHF.R.S32.HI R2, RZ, 0x1f, R0 ;  /* 0x0000001fff027819 */ /* 0x000fe40000011400 */
[----:B------:R-:W-:Y:S02]  /*7cd0*/  ISETP.GE.AND P0, PT, R140, c[0x0][0x27c], PT ;  /* 0x00009f008c007a0c */ /* 0x000fe40003f06270 */
[----:B------:R-:W-:Y:S02]  /*7ce0*/  LEA.HI R0, R2, R0, RZ, 0x3 ;  /* 0x0000000002007211 */ /* 0x000fe400078f18ff */
[----:B------:R-:W-:Y:S02]  /*7cf0*/  LOP3.LUT R2, R241, 0x38, R3, 0xf8, !PT ;  /* 0x00000038f1027812 */ /* 0x000fe400078ef803 */
[----:B------:R-:W-:Y:S02]  /*7d00*/  SHF.R.S32.HI R0, RZ, 0x3, R0 ;  /* 0x00000003ff007819 */ /* 0x000fe40000011400 */
[----:B------:R-:W-:Y:S03]  /*7d10*/  LOP3.LUT R2, R2, R139, RZ, 0x3c, !PT ;  /* 0x0000008b02027212 */ /* 0x000fe600078e3cff */
[----:B------:R-:W-:Y:S02]  /*7d20*/  IMAD R0, R0, 0xc00, R11 ;  /* 0x00000c0000007824 */ /* 0x000fe400078e020b */
[----:B------:R-:W-:Y:S01]  /*7d30*/  @!P0 HADD2.F32 R12, -RZ, R62.H1_H1 ;  /* 0x3000003eff0c8230 */ /* 0x000fe20000004100 */
[----:B------:R-:W-:Y:S01]  /*7d40*/  @!P0 SHF.R.U64 R15, R52, 0x10, R53 ;  /* 0x00000010340f8819 */ /* 0x000fe20000001235 */
[----:B------:R-:W-:Y:S01]  /*7d50*/  IMAD.IADD R0, R0, 0x1, R2 ;  /* 0x0000000100007824 */ /* 0x000fe200078e0202 */
[----:B------:R-:W-:Y:S01]  /*7d60*/  @!P0 HADD2.F32 R2, -RZ, R34.H0_H0 ;  /* 0x20000022ff028230 */ /* 0x000fe20000004100 */
[----:B------:R-:W-:Y:S01]  /*7d70*/  @!P0 SHF.R.U64 R3, R24, 0x10, R25 ;  /* 0x0000001018038819 */ /* 0x000fe20000001219 */
[----:B------:R-:W-:Y:S01]  /*7d80*/  @!P0 HADD2.F32 R32, -RZ, R63.H1_H1 ;  /* 0x3000003fff208230 */ /* 0x000fe20000004100 */
[----:B------:R-:W-:Y:S01]  /*7d90*/  @!P0 SHF.R.U32.HI R22, RZ, 0x10, R53 ;  /* 0x00000010ff168819 */ /* 0x000fe20000011635 */
[----:B------:R-:W-:Y:S01]  /*7da0*/  @!P0 HADD2.F32 R15, -RZ, R15.H0_H0 ;  /* 0x2000000fff0f8230 */ /* 0x000fe20000004100 */
[----:B------:R-:W-:Y:S01]  /*7db0*/  SHF.L.U32 R0, R0, 0x1, RZ ;  /* 0x0000000100007819 */ /* 0x000fe200000006ff */
[----:B------:R-:W-:Y:S01]  /*7dc0*/  @!P0 HADD2.F32 R8, -RZ, R3.H0_H0 ;  /* 0x20000003ff088230 */ /* 0x000fe20000004100 */
[----:B------:R-:W-:Y:S01]  /*7dd0*/  @!P0 SHF.R.U32.HI R7, RZ, 0x10, R25 ;  /* 0x00000010ff078819 */ /* 0x000fe20000011619 */
[----:B------:R-:W-:Y:S01]  /*7de0*/  @!P0 HADD2.F32 R22, -RZ, R22.H0_H0 ;  /* 0x20000016ff168230 */ /* 0x000fe20000004100 */
[--C-:B------:R-:W-:Y:S01]  /*7df0*/  @!P0 SHF.R.U32.HI R10, RZ, 0x10, R27.reuse ;  /* 0x00000010ff0a8819 */ /* 0x100fe2000001161b */
[----:B------:R1:W2:Y:S01]  /*7e00*/  LDS.128 R40, [R0+0xa080] ;  /* 0x00a0800000287984 */ /* 0x0002a20000000c00 */
[----:B------:R-:W-:Y:S01]  /*7e10*/  @!P0 SHF.R.U64 R14, R26, 0x10, R27 ;  /* 0x000000101a0e8819 */ /* 0x000fe2000000121b */
[----:B------:R-:W-:Y:S01]  /*7e20*/  @!P0 HADD2.F32 R24, -RZ, R64.H0_H0 ;  /* 0x20000040ff188230 */ /* 0x000fe20000004100 */
[--C-:B------:R-:W-:Y:S02]  /*7e30*/  @!P0 SHF.R.U32.HI R23, RZ, 0x10, R55.reuse ;  /* 0x00000010ff178819 */ /* 0x100fe40000011637 */
[----:B------:R-:W-:Y:S01]  /*7e40*/  @!P0 SHF.R.U64 R26, R54, 0x10, R55 ;  /* 0x00000010361a8819 */ /* 0x000fe20000001237 */
[----:B------:R-:W-:Y:S04]  /*7e50*/  @!P0 HADD2.F32 R14, -RZ, R14.H0_H0 ;  /* 0x2000000eff0e8230 */ /* 0x000fe80000004100 */
[----:B------:R-:W-:Y:S01]  /*7e60*/  @!P0 HADD2.F32 R26, -RZ, R26.H0_H0 ;  /* 0x2000001aff1a8230 */ /* 0x000fe20000004100 */
[----:B-1----:R-:W-:Y:S05]  /*7e70*/  @!P0 IMAD.MOV.U32 R0, RZ, RZ, R16 ;  /* 0x000000ffff008224 */ /* 0x002fea00078e0010 */
[--C-:B------:R-:W-:Y:S02]  /*7e80*/  @!P0 HADD2.F32 R5, -RZ, R0.reuse.H0_H0 ;  /* 0x20000000ff058230 */ /* 0x100fe40000004100 */
[----:B------:R-:W-:Y:S03]  /*7e90*/  @!P0 HADD2.F32 R3, -RZ, R0.H1_H1 ;  /* 0x30000000ff038230 */ /* 0x000fe60000004100 */
[----:B------:R-:W-:Y:S01]  /*7ea0*/  @!P0 FMUL.FTZ R0, R5, R2 ;  /* 0x0000000205008220 */ /* 0x000fe20000410000 */
[----:B--2---:R-:W-:Y:S05]  /*7eb0*/  @!P0 MOV R13, R40 ;  /* 0x00000028000d8202 */ /* 0x004fea0000000f00 */
[--C-:B------:R-:W-:Y:S02]  /*7ec0*/  @!P0 HADD2.F32 R9, -RZ, R13.reuse.H0_H0 ;  /* 0x2000000dff098230 */ /* 0x100fe40000004100 */
[----:B------:R-:W-:Y:S03]  /*7ed0*/  @!P0 HADD2.F32 R13, -RZ, R13.H1_H1 ;  /* 0x3000000dff0d8230 */ /* 0x000fe60000004100 */
[C---:B------:R-:W-:Y:S02]  /*7ee0*/  @!P0 FMUL.FTZ R21, R9.reuse, R2 ;  /* 0x0000000209158220 */ /* 0x040fe40000410000 */
[-C--:B------:R-:W-:Y:S01]  /*7ef0*/  @!P0 FFMA.FTZ R0, R9, R12.reuse, R0 ;  /* 0x0000000c09008223 */ /* 0x080fe20000010000 */
[----:B------:R-:W-:Y:S01]  /*7f00*/  @!P0 HADD2.F32 R9, -RZ, R7.H0_H0 ;  /* 0x20000007ff098230 */ /* 0x000fe20000004100 */
[----:B------:R-:W-:Y:S01]  /*7f10*/  @!P0 FFMA.FTZ R53, R5, R12, -R21 ;  /* 0x0000000c05358223 */ /* 0x000fe20000010815 */
[----:B------:R-:W-:Y:S01]  /*7f20*/  @!P0 MOV R5, R17 ;  /* 0x0000001100058202 */ /* 0x000fe20000000f00 */
[----:B------:R-:W-:Y:S02]  /*7f30*/  @!P0 IMAD.MOV.U32 R12, RZ, RZ, R41 ;  /* 0x000000ffff0c8224 */ /* 0x000fe400078e0029 */
[-C--:B------:R-:W-:Y:S02]  /*7f40*/  @!P0 FMUL.FTZ R20, R13, R8.reuse ;  /* 0x000000080d148220 */ /* 0x080fe40000410000 */
[C---:B------:R-:W-:Y:S01]  /*7f50*/  @!P0 FMUL.FTZ R2, R3.reuse, R8 ;  /* 0x0000000803028220 */ /* 0x040fe20000410000 */
[----:B------:R-:W-:Y:S01]  /*7f60*/  @!P0 HADD2.F32 R8, -RZ, R5.H0_H0 ;  /* 0x20000005ff088230 */ /* 0x000fe20000004100 */
[-C--:B------:R-:W-:Y:S01]  /*7f70*/  @!P0 FFMA.FTZ R52, R3, R15.reuse, -R20 ;  /* 0x0000000f03348223 */ /* 0x080fe20000010814 */
[----:B------:R-:W-:Y:S01]  /*7f80*/  @!P0 HADD2.F32 R3, -RZ, R34.H1_H1 ;  /* 0x30000022ff038230 */ /* 0x000fe20000004100 */
[----:B------:R-:W-:Y:S01]  /*7f90*/  @!P0 FFMA.FTZ R2, R13, R15, R2 ;  /* 0x0000000f0d028223 */ /* 0x000fe20000010002 */
[--C-:B------:R-:W-:Y:S02]  /*7fa0*/  @!P0 HADD2.F32 R15, -RZ, R12.reuse.H0_H0 ;  /* 0x2000000cff0f8230 */ /* 0x100fe40000004100 */
[----:B------:R-:W-:Y:S02]  /*7fb0*/  @!P0 HADD2.F32 R20, -RZ, R63.H0_H0 ;  /* 0x2000003fff148230 */ /* 0x000fe40000004100 */
[----:B------:R-:W-:Y:S01]  /*7fc0*/  @!P0 HADD2.F32 R21, -RZ, R12.H1_H1 ;  /* 0x3000000cff158230 */ /* 0x000fe20000004100 */
[----:B------:R-:W-:Y:S01]  /*7fd0*/  @!P0 F2FP.PACK_AB R0, R2, R0 ;  /* 0x000000000200823e */ /* 0x000fe200000000ff */
[----:B------:R-:W-:Y:S01]  /*7fe0*/  @!P0 HADD2.F32 R7, -RZ, R5.H1_H1 ;  /* 0x30000005ff078230 */ /* 0x000fe20000004100 */
[----:B------:R-:W-:Y:S01]  /*7ff0*/  @!P0 FMUL.FTZ R5, R15, R3 ;  /* 0x000000030f058220 */ /* 0x000fe20000410000 */
[----:B------:R-:W-:Y:S01]  /*8000*/  @!P0 HADD2.F32 R34, -RZ, R23.H0_H0 ;  /* 0x20000017ff228230 */ /* 0x000fe20000004100 */
[-C--:B------:R-:W-:Y:S02]  /*8010*/  @!P0 FMUL.FTZ R12, R21, R9.reuse ;  /* 0x00000009150c8220 */ /* 0x080fe40000410000 */
[C---:B------:R-:W-:Y:S02]  /*8020*/  @!P0 FFMA.FTZ R51, R8.reuse, R20, -R5 ;  /* 0x0000001408338223 */ /* 0x040fe40000010805 */
[C---:B------:R-:W-:Y:S02]  /*8030*/  @!P0 FMUL.FTZ R5, R7.reuse, R9 ;  /* 0x0000000907058220 */ /* 0x040fe40000410000 */
[----:B------:R-:W-:Y:S02]  /*8040*/  @!P0 IMAD.MOV.U32 R9, RZ, RZ, R43 ;  /* 0x000000ffff098224 */ /* 0x000fe400078e002b */
[----:B------:R-:W-:Y:S01]  /*8050*/  @!P0 FMUL.FTZ R3, R8, R3 ;  /* 0x0000000308038220 */ /* 0x000fe20000410000 */
[----:B------:R-:W-:Y:S01]  /*8060*/  @!P0 MOV R8, R19 ;  /* 0x0000001300088202 */ /* 0x000fe20000000f00 */
[----:B------:R-:W-:Y:S01]  /*8070*/  @!P0 FFMA.FTZ R50, R7, R22, -R12 ;  /* 0x0000001607328223 */ /* 0x000fe2000001080c */
[----:B------:R-:W-:Y:S01]  /*8080*/  @!P0 HADD2.F32 R7, -RZ, R35.H0_H0 ;  /* 0x20000023ff078230 */ /* 0x000fe20000004100 */
[----:B------:R-:W-:Y:S01]  /*8090*/  @!P0 FFMA.FTZ R3, R15, R20, R3 ;  /* 0x000000140f038223 */ /* 0x000fe20000010003 */
[--C-:B------:R-:W-:Y:S01]  /*80a0*/  @!P0 HADD2.F32 R27, -RZ, R9.reuse.H0_H0 ;  /* 0x20000009ff1b8230 */ /* 0x100fe20000004100 */
[----:B------:R-:W-:Y:S01]  /*80b0*/  @!P0 FFMA.FTZ R5, R21, R22, R5 ;  /* 0x0000001615058223 */ /* 0x000fe20000010005 */
[----:B------:R-:W-:Y:S01]  /*80c0*/  @!P0 HADD2.F32 R12, -RZ, R10.H0_H0 ;  /* 0x2000000aff0c8230 */ /* 0x000fe20000004100 */
[----:B------:R-:W-:Y:S01]  /*80d0*/  @!P0 IMAD.MOV.U32 R40, RZ, RZ, R0 ;  /* 0x000000ffff288224 */ /* 0x000fe200078e0000 */
[--C-:B------:R-:W-:Y:S01]  /*80e0*/  @!P0 HADD2.F32 R10, -RZ, R8.reuse.H0_H0 ;  /* 0x20000008ff0a8230 */ /* 0x100fe20000004100 */
[----:B------:R-:W-:Y:S01]  /*80f0*/  @!P0 FMUL.FTZ R13, R27, R7 ;  /* 0x000000071b0d8220 */ /* 0x000fe20000410000 */
[----:B------:R-:W-:Y:S01]  /*8100*/  @!P0 HADD2.F32 R33, -RZ, R9.H1_H1 ;  /* 0x30000009ff218230 */ /* 0x000fe20000004100 */
[----:B------:R-:W-:Y:S01]  /*8110*/  @!P0 F2FP.PACK_AB R15, R50, R51 ;  /* 0x00000033320f823e */ /* 0x000fe200000000ff */
[----:B------:R-:W-:Y:S01]  /*8120*/  @!P0 HADD2.F32 R8, -RZ, R8.H1_H1 ;  /* 0x30000008ff088230 */ /* 0x000fe20000004100 */
[C---:B------:R-:W-:Y:S01]  /*8130*/  @!P0 FMUL.FTZ R9, R10.reuse, R7 ;  /* 0x000000070a098220 */ /* 0x040fe20000410000 */
[----:B------:R-:W-:Y:S01]  /*8140*/  @!P0 F2FP.PACK_AB R3, R5, R3 ;  /* 0x000000030503823e */ /* 0x000fe200000000ff */
[----:B------:R-:W-:Y:S01]  /*8150*/  @!P0 FMUL.FTZ R7, R33, R12 ;  /* 0x0000000c21078220 */ /* 0x000fe20000410000 */
[----:B------:R-:W-:Y:S01]  /*8160*/  @!P0 MOV R17, R15 ;  /* 0x0000000f00118202 */ /* 0x000fe20000000f00 */
[----:B------:R-:W-:Y:S01]  /*8170*/  @!P0 FFMA.FTZ R45, R10, R32, -R13 ;  /* 0x000000200a2d8223 */ /* 0x000fe2000001080d */
[----:B------:R-:W-:Y:S01]  /*8180*/  @!P0 MOV R41, R3 ;  /* 0x0000000300298202 */ /* 0x000fe20000000f00 */
[C---:B------:R-:W-:Y:S02]  /*8190*/  @!P0 FMUL.FTZ R10, R8.reuse, R12 ;  /* 0x0000000c080a8220 */ /* 0x040fe40000410000 */
[----:B------:R-:W-:Y:S02]  /*81a0*/  @!P0 IMAD.MOV.U32 R12, RZ, RZ, R42 ;  /* 0x000000ffff0c8224 */ /* 0x000fe400078e002a */
[----:B------:R-:W-:Y:S01]  /*81b0*/  @!P0 FFMA.FTZ R44, R8, R34, -R7 ;  /* 0x00000022082c8223 */ /* 0x000fe20000010807 */
[----:B------:R-:W-:Y:S01]  /*81c0*/  @!P0 MOV R8, R18 ;  /* 0x0000001200088202 */ /* 0x000fe20000000f00 */
[----:B------:R-:W-:Y:S02]  /*81d0*/  @!P0 HADD2.F32 R7, -RZ, R35.H1_H1 ;  /* 0x30000023ff078230 */ /* 0x000fe40000004100 */
[--C-:B------:R-:W-:Y:S02]  /*81e0*/  @!P0 HADD2.F32 R23, -RZ, R12.reuse.H0_H0 ;  /* 0x2000000cff178230 */ /* 0x100fe40000004100 */
[----:B------:R-:W-:Y:S02]  /*81f0*/  @!P0 HADD2.F32 R25, -RZ, R12.H1_H1 ;  /* 0x3000000cff198230 */ /* 0x000fe40000004100 */
[--C-:B------:R-:W-:Y:S02]  /*8200*/  @!P0 HADD2.F32 R13, -RZ, R8.reuse.H0_H0 ;  /* 0x20000008ff0d8230 */ /* 0x100fe40000004100 */
[----:B------:R-:W-:Y:S01]  /*8210*/  @!P0 HADD2.F32 R12, -RZ, R8.H1_H1 ;  /* 0x30000008ff0c8230 */ /* 0x000fe20000004100 */
[-C--:B------:R-:W-:Y:S02]  /*8220*/  @!P0 FMUL.FTZ R8, R23, R7.reuse ;  /* 0x0000000717088220 */ /* 0x080fe40000410000 */
[----:B------:R-:W-:Y:S02]  /*8230*/  @!P0 FMUL.FTZ R35, R25, R14 ;  /* 0x0000000e19238220 */ /* 0x000fe40000410000 */
[C---:B------:R-:W-:Y:S02]  /*8240*/  @!P0 FMUL.FTZ R7, R13.reuse, R7 ;  /* 0x000000070d078220 */ /* 0x040fe40000410000 */
[----:B------:R-:W-:Y:S01]  /*8250*/  @!P0 FFMA.FTZ R39, R13, R24, -R8 ;  /* 0x000000180d278223 */ /* 0x000fe20000010808 */
[----:B------:R-:W-:Y:S01]  /*8260*/  @!P0 F2FP.PACK_AB R13, R44, R45 ;  /* 0x0000002d2c0d823e */ /* 0x000fe200000000ff */
[C---:B------:R-:W-:Y:S02]  /*8270*/  @!P0 FFMA.FTZ R35, R12.reuse, R26, -R35 ;  /* 0x0000001a0c238223 */ /* 0x040fe40000010823 */
[----:B------:R-:W-:Y:S01]  /*8280*/  @!P0 FMUL.FTZ R8, R12, R14 ;  /* 0x0000000e0c088220 */ /* 0x000fe20000410000 */
[----:B------:R-:W-:Y:S01]  /*8290*/  @!P0 F2FP.PACK_AB R14, R52, R53 ;  /* 0x00000035340e823e */ /* 0x000fe200000000ff */
[----:B------:R-:W-:Y:S01]  /*82a0*/  @!P0 FFMA.FTZ R7, R23, R24, R7 ;  /* 0x0000001817078223 */ /* 0x000fe20000010007 */
[----:B------:R-:W-:Y:S01]  /*82b0*/  @!P0 F2FP.PACK_AB R12, R35, R39 ;  /* 0x00000027230c823e */ /* 0x000fe200000000ff */
[----:B------:R-:W-:Y:S01]  /*82c0*/  @!P0 FFMA.FTZ R8, R25, R26, R8 ;  /* 0x0000001a19088223 */ /* 0x000fe20000010008 */
[----:B------:R-:W-:Y:S01]  /*82d0*/  @!P0 MOV R19, R13 ;  /* 0x0000000d00138202 */ /* 0x000fe20000000f00 */
[----:B------:R-:W-:Y:S02]  /*82e0*/  @!P0 FFMA.FTZ R9, R27, R32, R9 ;  /* 0x000000201b098223 */ /* 0x000fe40000010009 */
[----:B------:R-:W-:Y:S01]  /*82f0*/  @!P0 FFMA.FTZ R10, R33, R34, R10 ;  /* 0x00000022210a8223 */ /* 0x000fe2000001000a */
[----:B------:R-:W-:Y:S01]  /*8300*/  @!P0 F2FP.PACK_AB R7, R8, R7 ;  /* 0x000000070807823e */ /* 0x000fe200000000ff */
[----:B------:R-:W-:Y:S02]  /*8310*/  @!P0 IMAD.MOV.U32 R16, RZ, RZ, R14 ;  /* 0x000000ffff108224 */ /* 0x000fe400078e000e */
[----:B------:R-:W-:Y:S01]  /*8320*/  @!P0 IMAD.MOV.U32 R18, RZ, RZ, R12 ;  /* 0x000000ffff128224 */ /* 0x000fe200078e000c */
[----:B------:R-:W-:Y:S01]  /*8330*/  @!P0 F2FP.PACK_AB R9, R10, R9 ;  /* 0x000000090a09823e */ /* 0x000fe200000000ff */
[----:B------:R-:W-:Y:S03]  /*8340*/  @!P0 IMAD.MOV.U32 R42, RZ, RZ, R7 ;  /* 0x000000ffff2a8224 */ /* 0x000fe600078e0007 */
[----:B------:R1:W-:Y:S01]  /*8350*/  STG.E.128 [R48.64], R16 ;  /* 0x0000001030007986 */ /* 0x0003e2000c101d0c */
[----:B------:R-:W-:Y:S07]  /*8360*/  @!P0 MOV R43, R9 ;  /* 0x00000009002b8202 */ /* 0x000fee0000000f00 */
[----:B------:R1:W-:Y:S02]  /*8370*/  @!P3 STG.E.128 [R46.64], R40 ;  /* 0x000000282e00b986 */ /* 0x0003e4000c101d0c */
.L_x_1873:
[----:B------:R-:W-:Y:S05]  /*8380*/  BSYNC B0 ;  /* 0x0000000000007941 */ /* 0x000fea0003800000 */
.L_x_1872:
[----:B------:R-:W-:Y:S11]  /*8390*/  ISETP.GE.AND P0, PT, R144, c[0x0][0x1d4], PT ;  /* 0x0000750090007a0c */ /* 0x000ff60003f06270 */
[----:B------:R-:W-:Y:S02]  /*83a0*/  @!UPT UIADD3 URZ, URZ, URZ, URZ ;  /* 0x0000003f3f3ff290 */ /* 0x000fe4000fffe03f */
[----:B------:R-:W-:-:S05]  /*83b0*/  @P0 BRA `(.L_x_1857) ;  /* 0x00000a9000000947 */ /* 0x000fca0003800000 */
[----:B------:R-:W-:Y:S01]  /*83c0*/  IADD3 R0, P3, P0, R80, R60, R98 ;  /* 0x0000003c50007210 */ /* 0x000fe2000787e062 */
[----:B-1----:R-:W1:Y:S03]  /*83d0*/  LDS.128 R16, [R115+0xa080] ;  /* 0x00a0800073107984 */ /* 0x002e660000000c00 */
[----:B------:R-:W-:Y:S02]  /*83e0*/  IADD3.X R2, R82, R61, R100, P3, P0 ;  /* 0x0000003d52027210 */ /* 0x000fe40001fe0464 */
[C---:B------:R-:W-:Y:S04]  /*83f0*/  LEA R44, P0, R0.reuse, c[0x0][0x1c8], 0x1 ;  /* 0x00007200002c7a11 */ /* 0x040fe800078008ff */
[----:B------:R-:W-:Y:S02]  /*8400*/  LEA.HI.X R45, R0, c[0x0][0x1cc], R2, 0x1, P0 ;  /* 0x00007300002d7a11 */ /* 0x000fe400000f0c02 */
[----:B------:R-:W-:Y:S02]  /*8410*/  SEL R0, R70, R69, !P2 ;  /* 0x0000004546007207 */ /* 0x000fe40005000000 */
[----:B------:R-:W-:Y:S02]  /*8420*/  ISETP.GE.AND P0, PT, R144, c[0x0][0x27c], PT ;  /* 0x00009f0090007a0c */ /* 0x000fe40003f06270 */
[----:B------:R-:W-:Y:S04]  /*8430*/  SHF.R.S32.HI R2, RZ, 0x1f, R0 ;  /* 0x0000001fff027819 */ /* 0x000fe80000011400 */
[----:B------:R-:W-:Y:S04]  /*8440*/  LEA.HI R0, R2, R0, RZ, 0x4 ;  /* 0x0000000002007211 */ /* 0x000fe800078f20ff */
[----:B------:R-:W-:Y:S03]  /*8450*/  LEA.HI.SX32 R0, R0, R67, 0x1c ;  /* 0x0000004300007211 */ /* 0x000fe600078fe2ff */
[----:B------:R-:W-:Y:S01]  /*8460*/  @!P0 SHF.R.U64 R3, R28, 0x10, R29 ;  /* 0x000000101c038819 */ /* 0x000fe2000000121d */
[----:B------:R-:W-:Y:S01]  /*8470*/  @!P0 HADD2.F32 R12, -RZ, R64.H1_H1 ;  /* 0x30000040ff0c8230 */ /* 0x000fe20000004100 */
[----:B------:R-:W-:Y:S01]  /*8480*/  SHF.R.S32.HI R2, RZ, 0x1f, R0 ;  /* 0x0000001fff027819 */ /* 0x000fe20000011400 */
[----:B------:R-:W-:Y:S01]  /*8490*/  @!P0 HADD2.F32 R28, -RZ, R65.H1_H1 ;  /* 0x30000041ff1c8230 */ /* 0x000fe20000004100 */
[----:B------:R-:W-:Y:S01]  /*84a0*/  SHF.L.U32 R39, R0, 0x3, RZ ;  /* 0x0000000300277819 */ /* 0x000fe200000006ff */
[----:B------:R-:W-:Y:S01]  /*84b0*/  @!P0 HADD2.F32 R8, -RZ, R3.H0_H0 ;  /* 0x20000003ff088230 */ /* 0x000fe20000004100 */
[----:B------:R-:W-:Y:S01]  /*84c0*/  LEA.HI R2, R2, R0, RZ, 0x3 ;  /* 0x0000000002027211 */ /* 0x000fe200078f18ff */
[----:B------:R-:W-:Y:S01]  /*84d0*/  @!P0 HADD2.F32 R24, -RZ, R66.H0_H0 ;  /* 0x20000042ff188230 */ /* 0x000fe20000004100 */
[----:B------:R-:W-:Y:S02]  /*84e0*/  @!P0 SHF.R.U64 R15, R56, 0x10, R57 ;  /* 0x00000010380f8819 */ /* 0x000fe40000001239 */
[----:B------:R-:W-:Y:S02]  /*84f0*/  SHF.R.S32.HI R0, RZ, 0x3, R2 ;  /* 0x00000003ff007819 */ /* 0x000fe40000011402 */
[----:B------:R-:W-:Y:S01]  /*8500*/  LOP3.LUT R2, R241, 0x38, R39, 0xf8, !PT ;  /* 0x00000038f1027812 */ /* 0x000fe200078ef827 */
[----:B------:R-:W-:Y:S01]  /*8510*/  @!P0 HADD2.F32 R15, -RZ, R15.H0_H0 ;  /* 0x2000000fff0f8230 */ /* 0x000fe20000004100 */
[----:B------:R-:W-:Y:S01]  /*8520*/  @!P0 SHF.R.U32.HI R10, RZ, 0x10, R31 ;  /* 0x00000010ff0a8819 */ /* 0x000fe2000001161f */
[----:B------:R-:W-:Y:S01]  /*8530*/  IMAD R0, R0, 0xc00, R11 ;  /* 0x00000c0000007824 */ /* 0x000fe200078e020b */
[----:B------:R-:W-:Y:S02]  /*8540*/  LOP3.LUT R2, R2, R139, RZ, 0x3c, !PT ;  /* 0x0000008b02027212 */ /* 0x000fe400078e3cff */
[----:B------:R-:W-:Y:S02]  /*8550*/  @!P0 SHF.R.U64 R14, R30, 0x10, R31 ;  /* 0x000000101e0e8819 */ /* 0x000fe4000000121f */
[----:B------:R-:W-:Y:S01]  /*8560*/  @!P0 SHF.R.U32.HI R7, RZ, 0x10, R29 ;  /* 0x00000010ff078819 */ /* 0x000fe2000001161d */
[----:B------:R-:W-:Y:S01]  /*8570*/  IMAD.IADD R0, R0, 0x1, R2 ;  /* 0x0000000100007824 */ /* 0x000fe200078e0202 */
[----:B------:R-:W-:Y:S01]  /*8580*/  @!P0 HADD2.F32 R2, -RZ, R36.H0_H0 ;  /* 0x20000024ff028230 */ /* 0x000fe20000004100 */
[----:B------:R-:W-:Y:S01]  /*8590*/  @!P0 SHF.R.U32.HI R22, RZ, 0x10, R57 ;  /* 0x00000010ff168819 */ /* 0x000fe20000011639 */
[----:B------:R-:W-:Y:S01]  /*85a0*/  @!P0 HADD2.F32 R14, -RZ, R14.H0_H0 ;  /* 0x2000000eff0e8230 */ /* 0x000fe20000004100 */
[--C-:B------:R-:W-:Y:S02]  /*85b0*/  @!P0 SHF.R.U32.HI R30, RZ, 0x10, R59.reuse ;  /* 0x00000010ff1e8819 */ /* 0x100fe4000001163b */
[----:B------:R-:W-:Y:S01]  /*85c0*/  SHF.L.U32 R0, R0, 0x1, RZ ;  /* 0x0000000100007819 */ /* 0x000fe200000006ff */
[----:B------:R-:W-:Y:S01]  /*85d0*/  @!P0 HADD2.F32 R22, -RZ, R22.H0_H0 ;  /* 0x20000016ff168230 */ /* 0x000fe20000004100 */
[----:B------:R-:W-:Y:S01]  /*85e0*/  @!P0 SHF.R.U64 R26, R58, 0x10, R59 ;  /* 0x000000103a1a8819 */ /* 0x000fe2000000123b */
[----:B------:R-:W-:Y:S02]  /*85f0*/  @!P0 HADD2.F32 R30, -RZ, R30.H0_H0 ;  /* 0x2000001eff1e8230 */ /* 0x000fe40000004100 */
[----:B------:R1:W2:Y:S02]  /*8600*/  LDS.128 R32, [R0+0xa080] ;  /* 0x00a0800000207984 */ /* 0x0002a40000000c00 */
        /* <DEDUP_REMOVED lines=23> */
[-C--:B------:R-:W-:Y:S01]  /*8780*/  @!P0 FMUL.FTZ R5, R15, R3.reuse ;  /* 0x000000030f058220 */ /* 0x080fe20000410000 */
[----:B------:R-:W-:Y:S01]  /*8790*/  @!P0 HADD2.F32 R21, -RZ, R12.H1_H1 ;  /* 0x3000000cff158230 */ /* 0x000fe20000004100 */
[----:B------:R-:W-:Y:S01]  /*87a0*/  @!P0 FMUL.FTZ R3, R8, R3 ;  /* 0x0000000308038220 */ /* 0x000fe20000410000 */
[----:B------:R-:W-:Y:S01]  /*87b0*/  @!P0 F2FP.PACK_AB R0, R2, R0 ;  /* 0x000000000200823e */ /* 0x000fe200000000ff */
[----:B------:R-:W-:Y:S01]  /*87c0*/  @!P0 FFMA.FTZ R43, R8, R20, -R5 ;  /* 0x00000014082b8223 */ /* 0x000fe20000010805 */
[----:B------:R-:W-:Y:S01]  /*87d0*/  @!P0 MOV R8, R19 ;  /* 0x0000001300088202 */ /* 0x000fe20000000f00 */
[-C--:B------:R-:W-:Y:S01]  /*87e0*/  @!P0 FMUL.FTZ R12, R21, R9.reuse ;  /* 0x00000009150c8220 */ /* 0x080fe20000410000 */
[----:B------:R-:W-:Y:S01]  /*87f0*/  @!P0 MOV R32, R0 ;  /* 0x0000000000208202 */ /* 0x000fe20000000f00 */
[C---:B------:R-:W-:Y:S02]  /*8800*/  @!P0 FMUL.FTZ R5, R7.reuse, R9 ;  /* 0x0000000907058220 */ /* 0x040fe40000410000 */
[----:B------:R-:W-:Y:S02]  /*8810*/  @!P0 IMAD.MOV.U32 R9, RZ, RZ, R35 ;  /* 0x000000ffff098224 */ /* 0x000fe400078e0023 */
[----:B------:R-:W-:Y:S01]  /*8820*/  @!P0 FFMA.FTZ R42, R7, R22, -R12 ;  /* 0x00000016072a8223 */ /* 0x000fe2000001080c */
[----:B------:R-:W-:Y:S01]  /*8830*/  @!P0 HADD2.F32 R7, -RZ, R37.H0_H0 ;  /* 0x20000025ff078230 */ /* 0x000fe20000004100 */
[----:B------:R-:W-:Y:S01]  /*8840*/  @!P0 FFMA.FTZ R3, R15, R20, R3 ;  /* 0x000000140f038223 */ /* 0x000fe20000010003 */
[--C-:B------:R-:W-:Y:S01]  /*8850*/  @!P0 HADD2.F32 R27, -RZ, R9.reuse.H0_H0 ;  /* 0x20000009ff1b8230 */ /* 0x100fe20000004100 */
[----:B------:R-:W-:Y:S01]  /*8860*/  @!P0 FFMA.FTZ R5, R21, R22, R5 ;  /* 0x0000001615058223 */ /* 0x000fe20000010005 */
[----:B------:R-:W-:Y:S01]  /*8870*/  @!P0 HADD2.F32 R12, -RZ, R10.H0_H0 ;  /* 0x2000000aff0c8230 */ /* 0x000fe20000004100 */
[----:B------:R-:W-:Y:S01]  /*8880*/  @!P0 F2FP.PACK_AB R15, R42, R43 ;  /* 0x0000002b2a0f823e */ /* 0x000fe200000000ff */
[--C-:B------:R-:W-:Y:S01]  /*8890*/  @!P0 HADD2.F32 R10, -RZ, R8.reuse.H0_H0 ;  /* 0x20000008ff0a8230 */ /* 0x100fe20000004100 */
[----:B------:R-:W-:Y:S01]  /*88a0*/  @!P0 FMUL.FTZ R13, R27, R7 ;  /* 0x000000071b0d8220 */ /* 0x000fe20000410000 */
[----:B------:R-:W-:Y:S01]  /*88b0*/  @!P0 HADD2.F32 R8, -RZ, R8.H1_H1 ;  /* 0x30000008ff088230 */ /* 0x000fe20000004100 */
[----:B------:R-:W-:Y:S01]  /*88c0*/  @!P0 MOV R17, R15 ;  /* 0x0000000f00118202 */ /* 0x000fe20000000f00 */
[----:B------:R-:W-:Y:S01]  /*88d0*/  @!P0 HADD2.F32 R29, -RZ, R9.H1_H1 ;  /* 0x30000009ff1d8230 */ /* 0x000fe20000004100 */
[C---:B------:R-:W-:Y:S01]  /*88e0*/  @!P0 FMUL.FTZ R9, R10.reuse, R7 ;  /* 0x000000070a098220 */ /* 0x040fe20000410000 */
[----:B------:R-:W-:Y:S01]  /*88f0*/  @!P0 F2FP.PACK_AB R3, R5, R3 ;  /* 0x000000030503823e */ /* 0x000fe200000000ff */
[----:B------:R-:W-:Y:S02]  /*8900*/  @!P0 FFMA.FTZ R41, R10, R28, -R13 ;  /* 0x0000001c0a298223 */ /* 0x000fe4000001080d */
[-C--:B------:R-:W-:Y:S02]  /*8910*/  @!P0 FMUL.FTZ R7, R29, R12.reuse ;  /* 0x0000000c1d078220 */ /* 0x080fe40000410000 */
[C---:B------:R-:W-:Y:S02]  /*8920*/  @!P0 FMUL.FTZ R10, R8.reuse, R12 ;  /* 0x0000000c080a8220 */ /* 0x040fe40000410000 */
[----:B------:R-:W-:Y:S02]  /*8930*/  @!P0 IMAD.MOV.U32 R12, RZ, RZ, R34 ;  /* 0x000000ffff0c8224 */ /* 0x000fe400078e0022 */
[----:B------:R-:W-:Y:S01]  /*8940*/  @!P0 FFMA.FTZ R40, R8, R30, -R7 ;  /* 0x0000001e08288223 */ /* 0x000fe20000010807 */
[----:B------:R-:W-:Y:S01]  /*8950*/  @!P0 MOV R8, R18 ;  /* 0x0000001200088202 */ /* 0x000fe20000000f00 */
[----:B------:R-:W-:Y:S01]  /*8960*/  @!P0 IMAD.MOV.U32 R33, RZ, RZ, R3 ;  /* 0x000000ffff218224 */ /* 0x000fe200078e0003 */
[----:B------:R-:W-:Y:S02]  /*8970*/  @!P0 HADD2.F32 R7, -RZ, R37.H1_H1 ;  /* 0x30000025ff078230 */ /* 0x000fe40000004100 */
[--C-:B------:R-:W-:Y:S02]  /*8980*/  @!P0 HADD2.F32 R23, -RZ, R12.reuse.H0_H0 ;  /* 0x2000000cff178230 */ /* 0x100fe40000004100 */
[----:B------:R-:W-:Y:S02]  /*8990*/  @!P0 HADD2.F32 R25, -RZ, R12.H1_H1 ;  /* 0x3000000cff198230 */ /* 0x000fe40000004100 */
[--C-:B------:R-:W-:Y:S02]  /*89a0*/  @!P0 HADD2.F32 R13, -RZ, R8.reuse.H0_H0 ;  /* 0x20000008ff0d8230 */ /* 0x100fe40000004100 */
[----:B------:R-:W-:Y:S01]  /*89b0*/  @!P0 HADD2.F32 R12, -RZ, R8.H1_H1 ;  /* 0x30000008ff0c8230 */ /* 0x000fe20000004100 */
[-C--:B------:R-:W-:Y:S02]  /*89c0*/  @!P0 FMUL.FTZ R8, R23, R7.reuse ;  /* 0x0000000717088220 */ /* 0x080fe40000410000 */
[----:B------:R-:W-:Y:S02]  /*89d0*/  @!P0 FMUL.FTZ R31, R25, R14 ;  /* 0x0000000e191f8220 */ /* 0x000fe40000410000 */
[C---:B------:R-:W-:Y:S02]  /*89e0*/  @!P0 FFMA.FTZ R36, R13.reuse, R24, -R8 ;  /* 0x000000180d248223 */ /* 0x040fe40000010808 */
[----:B------:R-:W-:Y:S02]  /*89f0*/  @!P0 FFMA.FTZ R31, R12, R26, -R31 ;  /* 0x0000001a0c1f8223 */ /* 0x000fe4000001081f */
[----:B------:R-:W-:Y:S01]  /*8a00*/  @!P0 FMUL.FTZ R7, R13, R7 ;  /* 0x000000070d078220 */ /* 0x000fe20000410000 */
[----:B------:R-:W-:Y:S01]  /*8a10*/  @!P0 F2FP.PACK_AB R13, R40, R41 ;  /* 0x00000029280d823e */ /* 0x000fe200000000ff */
[----:B------:R-:W-:Y:S01]  /*8a20*/  @!P0 FMUL.FTZ R8, R12, R14 ;  /* 0x0000000e0c088220 */ /* 0x000fe20000410000 */
[----:B------:R-:W-:Y:S01]  /*8a30*/  @!P0 F2FP.PACK_AB R14, R46, R47 ;  /* 0x0000002f2e0e823e */ /* 0x000fe200000000ff */
[----:B------:R-:W-:Y:S01]  /*8a40*/  @!P0 FFMA.FTZ R7, R23, R24, R7 ;  /* 0x0000001817078223 */ /* 0x000fe20000010007 */
[----:B------:R-:W-:Y:S01]  /*8a50*/  @!P0 F2FP.PACK_AB R12, R31, R36 ;  /* 0x000000241f0c823e */ /* 0x000fe200000000ff */
[----:B------:R-:W-:Y:S01]  /*8a60*/  @!P0 FFMA.FTZ R8, R25, R26, R8 ;  /* 0x0000001a19088223 */ /* 0x000fe20000010008 */
[----:B------:R-:W-:Y:S01]  /*8a70*/  @!P0 MOV R19, R13 ;  /* 0x0000000d00138202 */ /* 0x000fe20000000f00 */
[----:B------:R-:W-:Y:S02]  /*8a80*/  @!P0 FFMA.FTZ R9, R27, R28, R9 ;  /* 0x0000001c1b098223 */ /* 0x000fe40000010009 */
[----:B------:R-:W-:Y:S01]  /*8a90*/  @!P0 IMAD.MOV.U32 R16, RZ, RZ, R14 ;  /* 0x000000ffff108224 */ /* 0x000fe200078e000e */
[----:B------:R-:W-:Y:S01]  /*8aa0*/  @!P0 F2FP.PACK_AB R7, R8, R7 ;  /* 0x000000070807823e */ /* 0x000fe200000000ff */
[----:B------:R-:W-:Y:S02]  /*8ab0*/  @!P0 IMAD.MOV.U32 R18, RZ, RZ, R12 ;  /* 0x000000ffff128224 */ /* 0x000fe400078e000c */
[----:B------:R-:W-:Y:S01]  /*8ac0*/  @!P0 FFMA.FTZ R10, R29, R30, R10 ;  /* 0x0000001e1d0a8223 */ /* 0x000fe2000001000a */
[----:B------:R-:W-:Y:S02]  /*8ad0*/  @!P0 MOV R34, R7 ;  /* 0x0000000700228202 */ /* 0x000fe40000000f00 */
[----:B------:R1:W-:Y:S02]  /*8ae0*/  STG.E.128 [R44.64], R16 ;  /* 0x000000102c007986 */ /* 0x0003e4000c101d0c */
[----:B------:R-:W-:Y:S04]  /*8af0*/  @!P0 F2FP.PACK_AB R9, R10, R9 ;  /* 0x000000090a09823e */ /* 0x000fe800000000ff */
[----:B------:R-:W-:Y:S02]  /*8b00*/  @!P0 MOV R35, R9 ;  /* 0x0000000900238202 */ /* 0x000fe40000000f00 */
[----:B------:R-:W-:Y:S11]  /*8b10*/  ISETP.GE.AND P0, PT, R39, c[0x0][0x1d4], PT ;  /* 0x0000750027007a0c */ /* 0x000ff60003f06270 */
[----:B------:R-:W-:Y:S02]  /*8b20*/  @!UPT UIADD3 URZ, URZ, URZ, URZ ;  /* 0x0000003f3f3ff290 */ /* 0x000fe4000fffe03f */
[----:B------:R-:W-:-:S05]  /*8b30*/  @P0 BRA `(.L_x_1857) ;  /* 0x0000031000000947 */ /* 0x000fca0003800000 */
[--C-:B------:R-:W-:Y:S02]  /*8b40*/  SHF.R.S32.HI R2, RZ, 0x1f, R39.reuse ;  /* 0x0000001fff027819 */ /* 0x100fe40000011427 */
[----:B------:R-:W-:Y:S04]  /*8b50*/  IADD3 R0, P3, P0, R80, R60, R39 ;  /* 0x0000003c50007210 */ /* 0x000fe8000787e027 */
[----:B------:R-:W-:Y:S02]  /*8b60*/  IADD3.X R3, R82, R61, R2, P3, P0 ;  /* 0x0000003d52037210 */ /* 0x000fe40001fe0402 */
[C---:B------:R-:W-:Y:S04]  /*8b70*/  LEA R2, P0, R0.reuse, c[0x0][0x1c8], 0x1 ;  /* 0x0000720000027a11 */ /* 0x040fe800078008ff */
[----:B------:R-:W-:Y:S05]  /*8b80*/  LEA.HI.X R3, R0, c[0x0][0x1cc], R3, 0x1, P0 ;  /* 0x0000730000037a11 */ /* 0x000fea00000f0c03 */
[----:B------:R2:W-:Y:S01]  /*8b90*/  STG.E.128 [R2.64], R32 ;  /* 0x0000002002007986 */ /* 0x0005e2000c101d0c */
[----:B------:R-:W-:-:S05]  /*8ba0*/  BRA `(.L_x_1857) ;  /* 0x000002a000007947 */ /* 0x000fca0003800000 */
.L_x_1843:
        /* <DEDUP_REMOVED lines=22> */
.L_x_1875:
[----:B------:R-:W-:Y:S05]  /*8d10*/  BSYNC B0 ;  /* 0x0000000000007941 */ /* 0x000fea0003800000 */
.L_x_1874:
        /* <DEDUP_REMOVED lines=19> */
.L_x_1857:
[----:B------:R-:W-:Y:S05]  /*8e50*/  BSYNC B2 ;  /* 0x0000000000027941 */ /* 0x000fea0003800000 */
.L_x_1842:
[----:B--2---:R-:W-:Y:S01]  /*8e60*/  IMAD.WIDE.U32 R2, R38, 0x30, RZ ;  /* 0x0000003026027825 */ /* 0x004fe200078e00ff */
[----:B-1----:R-:W-:Y:S01]  /*8e70*/  P2R R14, PR, RZ, 0x2 ;  /* 0x00000002ff0e7803 */ /* 0x002fe20000000000 */
[----:B------:R-:W-:Y:S01]  /*8e80*/  BSSY B0, `(.L_x_1876) ;  /* 0x000004e000007945 */ /* 0x000fe20003800000 */
[----:B------:R-:W-:Y:S01]  /*8e90*/  LOP3.LUT P1, RZ, R215, 0x8, RZ, 0xc0, !PT ;  /* 0x00000008d7ff7812 */ /* 0x000fe2000782c0ff */
[----:B------:R-:W-:Y:S01]  /*8ea0*/  IMAD R5, R83, 0x30, RZ ;  /* 0x0000003053057824 */ /* 0x000fe200078e02ff */
[-C--:B------:R-:W-:Y:S02]  /*8eb0*/  IADD3 R0, P0, R112, R2.reuse, RZ ;  /* 0x0000000270007210 */ /* 0x080fe40007f1e0ff */
[----:B------:R-:W-:Y:S01]  /*8ec0*/  LOP3.LUT P5, RZ, R215, 0x2, RZ, 0xc0, !PT ;  /* 0x00000002d7ff7812 */ /* 0x000fe200078ac0ff */
[----:B------:R-:W-:Y:S01]  /*8ed0*/  IMAD.IADD R5, R3, 0x1, R5 ;  /* 0x0000000103057824 */ /* 0x000fe200078e0205 */
[----:B------:R-:W-:Y:S03]  /*8ee0*/  LOP3.LUT P6, RZ, R215, 0x1, RZ, 0xc0, !PT ;  /* 0x00000001d7ff7812 */ /* 0x000fe600078cc0ff */
[----:B------:R-:W-:Y:S01]  /*8ef0*/  IMAD.X R3, R5, 0x1, R122, P0 ;  /* 0x0000000105037824 */ /* 0x000fe200000e067a */
[----:B------:R-:W-:Y:S01]  /*8f00*/  IADD3 R10, P0, R121, R2, RZ ;  /* 0x00000002790a7210 */ /* 0x000fe20007f1e0ff */
[----:B------:R-:W-:Y:S04]  /*8f10*/  IMAD.IADD R2, R79, 0x1, -R231 ;  /* 0x000000014f027824 */ /* 0x000fe800078e0ae7 */
[----:B------:R-:W-:Y:S01]  /*8f20*/  IMAD.X R24, R5, 0x1, R120, P0 ;  /* 0x0000000105187824 */ /* 0x000fe200000e0678 */
[----:B------:R-:W-:Y:S11]  /*8f30*/  ISETP.GE.AND P0, PT, R2, 0x21, PT ;  /* 0x000000210200780c */ /* 0x000ff60003f06270 */
[----:B------:R-:W-:Y:S02]  /*8f40*/  @!UPT UIADD3 URZ, URZ, URZ, URZ ;  /* 0x0000003f3f3ff290 */ /* 0x000fe4000fffe03f */
[----:B------:R-:W-:Y:S02]  /*8f50*/  @P0 IADD3 R5, P3, R0, 0x20, RZ ;  /* 0x0000002000050810 */ /* 0x000fe40007f7e0ff */
[----:B------:R-:W-:Y:S03]  /*8f60*/  @P0 MOV R9, R97 ;  /* 0x0000006100090202 */ /* 0x000fe60000000f00 */
[----:B------:R-:W-:Y:S01]  /*8f70*/  @P0 IMAD.X R8, RZ, RZ, R3, P3 ;  /* 0x000000ffff080224 */ /* 0x000fe200018e0603 */
[----:B------:R-:W-:Y:S11]  /*8f80*/  ISETP.GE.AND P3, PT, R2, 0x1, PT ;  /* 0x000000010200780c */ /* 0x000ff60003f66270 */
[----:B------:R-:W-:Y:S02]  /*8f90*/  @!UPT UIADD3 URZ, URZ, URZ, URZ ;  /* 0x0000003f3f3ff290 */ /* 0x000fe4000fffe03f */
[----:B------:R-:W-:Y:S01]  /*8fa0*/  @P3 MOV R2, R86 ;  /* 0x0000005600023202 */ /* 0x000fe20000000f00 */
[----:B------:R-:W-:Y:S02]  /*8fb0*/  @P3 IMAD R7, R3, c[0x0][0x258], RZ ;  /* 0x0000960003073a24 */ /* 0x000fe400078e02ff */
[----:B------:R-:W-:Y:S04]  /*8fc0*/  @P3 IMAD.MOV.U32 R3, RZ, RZ, R97 ;  /* 0x000000ffff033224 */ /* 0x000fe800078e0061 */
[C---:B------:R-:W-:Y:S04]  /*8fd0*/  @P3 IMAD.WIDE.U32 R2, R0.reuse, c[0x0][0x258], R2 ;  /* 0x0000960000023a25 */ /* 0x040fe800078e0002 */
[----:B------:R-:W-:Y:S01]  /*8fe0*/  @P3 IMAD R0, R0, c[0x0][0x25c], R7 ;  /* 0x0000970000003a24 */ /* 0x000fe200078e0207 */
[C---:B------:R-:W-:Y:S03]  /*8ff0*/  @P3 LEA R12, P4, R2.reuse, c[0x0][0x250], 0x1 ;  /* 0x00009400020c3a11 */ /* 0x040fe600078808ff */
[----:B------:R-:W-:Y:S05]  /*9000*/  @P3 IMAD.IADD R0, R3, 0x1, R0 ;  /* 0x0000000103003824 */ /* 0x000fea00078e0200 */
[----:B------:R-:W-:Y:S01]  /*9010*/  @P3 LEA.HI.X R13, R2, c[0x0][0x254], R0, 0x1, P4 ;  /* 0x00009500020d3a11 */ /* 0x000fe200020f0c00 */
[----:B------:R-:W-:Y:S02]  /*9020*/  @P0 IMAD R0, R8, c[0x0][0x258], RZ ;  /* 0x0000960008000a24 */ /* 0x000fe400078e02ff */
[----:B------:R-:W-:Y:S02]  /*9030*/  @P0 IMAD.MOV.U32 R8, RZ, RZ, R86 ;  /* 0x000000ffff080224 */ /* 0x000fe400078e0056 */
[----:B------:R-:W-:Y:S01]  /*9040*/  @!PT LDS RZ, [RZ] ;  /* 0x00000000fffff984 */ /* 0x000fe20000000800 */
[----:B------:R-:W-:Y:S01]  /*9050*/  @!PT LDS RZ, [RZ] ;  /* 0x00000000fffff984 */ /* 0x000fe20000000800 */
[----:B------:R-:W-:Y:S01]  /*9060*/  @!PT LDS RZ, [RZ] ;  /* 0x00000000fffff984 */ /* 0x000fe20000000800 */
[----:B------:R1:W-:Y:S01]  /*9070*/  @P3 LDGSTS.E.BYPASS.LTC128B.128 [R220+0x4080], [R12.64], !P1 ;  /* 0x040800000cdc3fae */ /* 0x0003e2000c901d4c */
[----:B------:R-:W-:Y:S01]  /*9080*/  ISETP.NE.AND P1, PT, R14, RZ, PT ;  /* 0x000000ff0e00720c */ /* 0x000fe20003f25270 */
[C---:B------:R-:W-:Y:S04]  /*9090*/  @P0 IMAD.WIDE.U32 R8, R5.reuse, c[0x0][0x258], R8 ;  /* 0x0000960005080a25 */ /* 0x040fe800078e0008 */
[----:B------:R-:W-:Y:S01]  /*90a0*/  @P0 IMAD R5, R5, c[0x0][0x25c], R0 ;  /* 0x0000970005050a24 */ /* 0x000fe200078e0200 */
[C---:B------:R-:W-:Y:S03]  /*90b0*/  @P0 LEA R2, P4, R8.reuse, c[0x0][0x250], 0x1 ;  /* 0x0000940008020a11 */ /* 0x040fe600078808ff */
[----:B------:R-:W-:Y:S05]  /*90c0*/  @P0 IMAD.IADD R5, R9, 0x1, R5 ;  /* 0x0000000109050824 */ /* 0x000fea00078e0205 */
[----:B------:R-:W-:Y:S02]  /*90d0*/  @P0 LEA.HI.X R3, R8, c[0x0][0x254], R5, 0x1, P4 ;  /* 0x0000950008030a11 */ /* 0x000fe400020f0c05 */
[C---:B------:R-:W-:Y:S11]  /*90e0*/  LOP3.LUT P4, RZ, R215.reuse, 0x4, RZ, 0xc0, !PT ;  /* 0x00000004d7ff7812 */ /* 0x040ff6000788c0ff */
[----:B------:R-:W-:Y:S02]  /*90f0*/  @!UPT UIADD3 URZ, URZ, URZ, URZ ;  /* 0x0000003f3f3ff290 */ /* 0x000fe4000fffe03f */
[----:B------:R1:W-:Y:S04]  /*9100*/  @P3 LDGSTS.E.BYPASS.LTC128B.128 [R220+0x5880], [R12.64+0x80], !P4 ;  /* 0x058800800cdc3fae */ /* 0x0003e8000e101d4c */
[----:B------:R1:W-:Y:S04]  /*9110*/  @P3 LDGSTS.E.BYPASS.LTC128B.128 [R220+0x7080], [R12.64+0x100], !P5 ;  /* 0x070801000cdc3fae */ /* 0x0003e8000e901d4c */
[----:B------:R1:W-:Y:S01]  /*9120*/  @P3 LDGSTS.E.BYPASS.LTC128B.128 [R220+0x8880], [R12.64+0x180], !P6 ;  /* 0x088801800cdc3fae */ /* 0x0003e2000f101d4c */
[----:B------:R-:W-:Y:S11]  /*9130*/  LOP3.LUT P3, RZ, R215, 0x8, RZ, 0xc0, !PT ;  /* 0x00000008d7ff7812 */ /* 0x000ff6000786c0ff */
[----:B------:R-:W-:Y:S02]  /*9140*/  @!UPT UIADD3 URZ, URZ, URZ, URZ ;  /* 0x0000003f3f3ff290 */ /* 0x000fe4000fffe03f */
[----:B------:R1:W-:Y:S04]  /*9150*/  @P0 LDGSTS.E.BYPASS.LTC128B.128 [R223+0x5080], [R2.64], !P3 ;  /* 0x0508000002df0fae */ /* 0x0003e8000d901d4c */
[----:B------:R1:W-:Y:S04]  /*9160*/  @P0 LDGSTS.E.BYPASS.LTC128B.128 [R223+0x6880], [R2.64+0x80], !P4 ;  /* 0x0688008002df0fae */ /* 0x0003e8000e101d4c */
[----:B------:R1:W-:Y:S04]  /*9170*/  @P0 LDGSTS.E.BYPASS.LTC128B.128 [R223+0x8080], [R2.64+0x100], !P5 ;  /* 0x0808010002df0fae */ /* 0x0003e8000e901d4c */
[----:B------:R1:W-:Y:S01]  /*9180*/  @P0 LDGSTS.E.BYPASS.LTC128B.128 [R223+0x9880], [R2.64+0x180], !P6 ;  /* 0x0988018002df0fae */ /* 0x0003e2000f101d4c */
[----:B------:R-:W-:Y:S03]  /*9190*/  ISETP.GT.AND P0, PT, R79, R231, PT ;  /* 0x000000e74f00720c */ /* 0x000fe60003f04270 */
[----:B------:R-:W0:Y:S01]  /*91a0*/  LDGDEPBAR ;  /* 0x00000000000079af */ /* 0x000e220000000000 */
[----:B------:R-:W-:Y:S04]  /*91b0*/  DEPBAR.LE SB0, 0x0 ;  /* 0x000080000000791a */ /* 0x000fe80000000000 */
[----:B------:R-:W-:Y:S06]  /*91c0*/  BAR.SYNC.DEFER_BLOCKING 0x0 ;  /* 0x0000000000007b1d */ /* 0x000fec0000010000 */
[----:B------:R-:W-:-:S05]  /*91d0*/  @!P0 BRA `(.L_x_1877) ;  /* 0x0000018000008947 */ /* 0x000fca0003800000 */
[----:B-1----:R-:W-:Y:S02]  /*91e0*/  IMAD.MOV.U32 R8, RZ, RZ, R84 ;  /* 0x000000ffff087224 */ /* 0x002fe400078e0054 */
[----:B------:R-:W-:Y:S02]  /*91f0*/  IMAD.MOV.U32 R9, RZ, RZ, R96 ;  /* 0x000000ffff097224 */ /* 0x000fe400078e0060 */
[----:B------:R-:W-:Y:S02]  /*9200*/  IMAD R0, R24, c[0x0][0x208], RZ ;  /* 0x0000820018007a24 */ /* 0x000fe400078e02ff */
[C---:B------:R-:W-:Y:S04]  /*9210*/  IMAD.WIDE.U32 R8, R10.reuse, c[0x0][0x208], R8 ;  /* 0x000082000a087a25 */ /* 0x040fe800078e0008 */
        /* <DEDUP_REMOVED lines=20> */
.L_x_1877:
[----:B-1----:R-:W-:Y:S05]  /*9360*/  BSYNC B0 ;  /* 0x0000000000007941 */ /* 0x002fea0003800000 */
.L_x_1876:
[----:B------:R-:W-:Y:S01]  /*9370*/  ISETP.GE.AND P0, PT, R155, R79, PT ;  /* 0x0000004f9b00720c */ /* 0x000fe20003f06270 */
[----:B------:R-:W-:Y:S01]  /*9380*/  @!UPT UIADD3 URZ, URZ, URZ, URZ ;  /* 0x0000003f3f3ff290 */ /* 0x000fe2000fffe03f */
[----:B------:R-:W-:Y:S11]  /*9390*/  BSSY B0, `(.L_x_1878) ;  /* 0x000001c000007945 */ /* 0x000ff60003800000 */
[----:B------:R-:W-:-:S05]  /*93a0*/  @P0 BRA `(.L_x_1879) ;  /* 0x000001a000000947 */ /* 0x000fca0003800000 */
[----:B------:R-:W-:Y:S01]  /*93b0*/  IADD3 R0, P0, R10, 0x20, RZ ;  /* 0x000000200a007810 */ /* 0x000fe20007f1e0ff */
[----:B------:R-:W-:Y:S02]  /*93c0*/  IMAD.MOV.U32 R8, RZ, RZ, R84 ;  /* 0x000000ffff087224 */ /* 0x000fe400078e0054 */
[----:B------:R-:W-:Y:S02]  /*93d0*/  IMAD.MOV.U32 R9, RZ, RZ, R96 ;  /* 0x000000ffff097224 */ /* 0x000fe400078e0060 */
[----:B------:R-:W-:Y:S02]  /*93e0*/  IMAD.X R2, RZ, RZ, R24, P0 ;  /* 0x000000ffff027224 */ /* 0x000fe400000e0618 */
        /* <DEDUP_REMOVED lines=22> */
.L_x_1879:
[----:B------:R-:W-:Y:S05]  /*9550*/  BSYNC B0 ;  /* 0x0000000000007941 */ /* 0x000fea0003800000 */
.L_x_1878:
[----:B------:R-:W-:Y:S01]  /*9560*/  ISETP.GT.AND P5, PT, R38, R113, PT ;  /* 0x000000712600720c */ /* 0x000fe20003fa4270 */
[----:B------:R-:W-:Y:S01]  /*9570*/  @!UPT UIADD3 URZ, URZ, URZ, URZ ;  /* 0x0000003f3f3ff290 */ /* 0x000fe2000fffe03f */
[----:B------:R-:W-:Y:S11]  /*9580*/  BSSY B0, `(.L_x_1880) ;  /* 0x0000029000007945 */ /* 0x000ff60003800000 */
[----:B------:R-:W-:-:S05]  /*9590*/  @!P5 BRA `(.L_x_1881) ;  /* 0x000002700000d947 */ /* 0x000fca0003800000 */
[----:B------:R-:W-:Y:S01]  /*95a0*/  IADD3 R0, R38, -0x1, RZ ;  /* 0xffffffff26007810 */ /* 0x000fe20007ffe0ff */
[----:B-1----:R-:W-:Y:S01]  /*95b0*/  IMAD.MOV.U32 R2, RZ, RZ, R110 ;  /* 0x000000ffff027224 */ /* 0x002fe200078e006e */
[----:B------:R-:W-:Y:S01]  /*95c0*/  P2R R12, PR, RZ, 0x4 ;  /* 0x00000004ff0c7803 */ /* 0x000fe20000000000 */
[----:B------:R-:W-:Y:S01]  /*95d0*/  IMAD.MOV.U32 R3, RZ, RZ, R109 ;  /* 0x000000ffff037224 */ /* 0x000fe200078e006d */
[----:B------:R-:W-:Y:S01]  /*95e0*/  SHF.R.S32.HI R7, RZ, 0x1f, R0 ;  /* 0x0000001fff077819 */ /* 0x000fe20000011400 */
[----:B------:R-:W-:Y:S01]  /*95f0*/  IMAD R5, R138, R0, RZ ;  /* 0x000000008a057224 */ /* 0x000fe200078e02ff */
[C---:B------:R-:W-:Y:S01]  /*9600*/  LOP3.LUT P2, RZ, R215.reuse, 0x8, RZ, 0xc0, !PT ;  /* 0x00000008d7ff7812 */ /* 0x040fe2000784c0ff */
[-C--:B------:R-:W-:Y:S01]  /*9610*/  IMAD.WIDE.U32 R2, R0, R124.reuse, R2 ;  /* 0x0000007c00027225 */ /* 0x080fe200078e0002 */
[----:B------:R-:W-:Y:S02]  /*9620*/  P2R R10, PR, RZ, 0x2 ;  /* 0x00000002ff0a7803 */ /* 0x000fe40000000000 */
[----:B------:R-:W-:Y:S01]  /*9630*/  LOP3.LUT P1, RZ, R215, 0x4, RZ, 0xc0, !PT ;  /* 0x00000004d7ff7812 */ /* 0x000fe2000782c0ff */
[----:B------:R-:W-:Y:S01]  /*9640*/  IMAD R0, R7, R124, R5 ;  /* 0x0000007c07007224 */ /* 0x000fe200078e0205 */
[----:B------:R-:W-:Y:S03]  /*9650*/  IADD3 R5, -R231, 0x30, RZ ;  /* 0x00000030e7057810 */ /* 0x000fe60007ffe1ff */
[----:B------:R-:W-:Y:S01]  /*9660*/  IMAD.IADD R0, R3, 0x1, R0 ;  /* 0x0000000103007824 */ /* 0x000fe200078e0200 */
[C---:B------:R-:W-:Y:S11]  /*9670*/  ISETP.GE.AND P3, PT, R5.reuse, 0x1, PT ;  /* 0x000000010500780c */ /* 0x040ff60003f66270 */
[----:B------:R-:W-:Y:S02]  /*9680*/  @!UPT UIADD3 URZ, URZ, URZ, URZ ;  /* 0x0000003f3f3ff290 */ /* 0x000fe4000fffe03f */
[C---:B------:R-:W-:Y:S04]  /*9690*/  @P3 LEA R8, P0, R2.reuse, c[0x0][0x220], 0x1 ;  /* 0x0000880002083a11 */ /* 0x040fe800078008ff */
[----:B------:R-:W-:Y:S02]  /*96a0*/  @P3 LEA.HI.X R9, R2, c[0x0][0x224], R0, 0x1, P0 ;  /* 0x0000890002093a11 */ /* 0x000fe400000f0c00 */
[----:B------:R-:W-:Y:S03]  /*96b0*/  ISETP.GE.AND P0, PT, R5, 0x21, PT ;  /* 0x000000210500780c */ /* 0x000fe60003f06270 */
[----:B------:R-:W-:Y:S01]  /*96c0*/  @!PT LDS RZ, [RZ] ;  /* 0x00000000fffff984 */ /* 0x000fe20000000800 */
[----:B------:R-:W-:Y:S01]  /*96d0*/  @!PT LDS RZ, [RZ] ;  /* 0x00000000fffff984 */ /* 0x000fe20000000800 */
[----:B------:R-:W-:Y:S01]  /*96e0*/  @!PT LDS RZ, [RZ] ;  /* 0x00000000fffff984 */ /* 0x000fe20000000800 */
[----:B------:R1:W-:Y:S01]  /*96f0*/  @P3 LDGSTS.E.BYPASS.LTC128B.128 [R220+0xa080], [R8.64], !P2 ;  /* 0x0a08000008dc3fae */ /* 0x0003e2000d101d4c */
[----:B------:R-:W-:Y:S03]  /*9700*/  ISETP.NE.AND P2, PT, R12, RZ, PT ;  /* 0x000000ff0c00720c */ /* 0x000fe60003f45270 */
[----:B------:R1:W-:Y:S06]  /*9710*/  @P3 LDGSTS.E.BYPASS.LTC128B.128 [R220+0xb880], [R8.64+0x80], !P1 ;  /* 0x0b88008008dc3fae */ /* 0x0003ec000c901d4c */
[----:B------:R-:W-:Y:S05]  /*9720*/  @P0 IADD3 R3, P4, R154, R2, RZ ;  /* 0x000000029a030210 */ /* 0x000fea0007f9e0ff */
[----:B------:R-:W-:Y:S01]  /*9730*/  @P0 IMAD.X R0, R0, 0x1, R134, P4 ;  /* 0x0000000100000824 */ /* 0x000fe200020e0686 */
[C---:B------:R-:W-:Y:S04]  /*9740*/  @P0 LEA R2, P4, R3.reuse, c[0x0][0x220], 0x1 ;  /* 0x0000880003020a11 */ /* 0x040fe800078808ff */
[----:B------:R-:W-:Y:S02]  /*9750*/  @P0 LEA.HI.X R3, R3, c[0x0][0x224], R0, 0x1, P4 ;  /* 0x0000890003030a11 */ /* 0x000fe400020f0c00 */
[C---:B------:R-:W-:Y:S11]  /*9760*/  LOP3.LUT P4, RZ, R215.reuse, 0x2, RZ, 0xc0, !PT ;  /* 0x00000002d7ff7812 */ /* 0x040ff6000788c0ff */
[----:B------:R-:W-:Y:S02]  /*9770*/  @!UPT UIADD3 URZ, URZ, URZ, URZ ;  /* 0x0000003f3f3ff290 */ /* 0x000fe4000fffe03f */
[----:B------:R1:W-:Y:S04]  /*9780*/  @P3 LDGSTS.E.BYPASS.LTC128B.128 [R220+0xd080], [R8.64+0x100], !P4 ;  /* 0x0d08010008dc3fae */ /* 0x0003e8000e101d4c */
[----:B------:R1:W-:Y:S01]  /*9790*/  @P3 LDGSTS.E.BYPASS.LTC128B.128 [R220+0xe880], [R8.64+0x180], !P6 ;  /* 0x0e88018008dc3fae */ /* 0x0003e2000f101d4c */
[----:B------:R-:W-:Y:S11]  /*97a0*/  LOP3.LUT P3, RZ, R215, 0x8, RZ, 0xc0, !PT ;  /* 0x00000008d7ff7812 */ /* 0x000ff6000786c0ff */
[----:B------:R-:W-:Y:S02]  /*97b0*/  @!UPT UIADD3 URZ, URZ, URZ, URZ ;  /* 0x0000003f3f3ff290 */ /* 0x000fe4000fffe03f */
[----:B------:R1:W-:Y:S04]  /*97c0*/  @P0 LDGSTS.E.BYPASS.LTC128B.128 [R223+0xb080], [R2.64], !P3 ;  /* 0x0b08000002df0fae */ /* 0x0003e8000d901d4c */
[----:B------:R1:W-:Y:S01]  /*97d0*/  @P0 LDGSTS.E.BYPASS.LTC128B.128 [R223+0xc880], [R2.64+0x80], !P1 ;  /* 0x0c88008002df0fae */ /* 0x0003e2000c901d4c */
[----:B------:R-:W-:Y:S03]  /*97e0*/  ISETP.NE.AND P1, PT, R10, RZ, PT ;  /* 0x000000ff0a00720c */ /* 0x000fe60003f25270 */
[----:B------:R1:W-:Y:S04]  /*97f0*/  @P0 LDGSTS.E.BYPASS.LTC128B.128 [R223+0xe080], [R2.64+0x100], !P4 ;  /* 0x0e08010002df0fae */ /* 0x0003e8000e101d4c */
[----:B------:R1:W-:Y:S04]  /*9800*/  @P0 LDGSTS.E.BYPASS.LTC128B.128 [R223+0xf880], [R2.64+0x180], !P6 ;  /* 0x0f88018002df0fae */ /* 0x0003e8000f101d4c */
.L_x_1881:
[----:B------:R-:W-:Y:S05]  /*9810*/  BSYNC B0 ;  /* 0x0000000000007941 */ /* 0x000fea0003800000 */
.L_x_1880:
[----:B------:R-:W0:Y:S01]  /*9820*/  LDGDEPBAR ;  /* 0x00000000000079af */ /* 0x000e220000000000 */
[----:B------:R-:W-:Y:S01]  /*9830*/  IADD3 R38, R38, -0x1, RZ ;  /* 0xffffffff26267810 */ /* 0x000fe20007ffe0ff */
[----:B------:R-:W-:-:S05]  /*9840*/  @P5 BRA `(.L_x_1882) ;  /* 0xffffa2f000005947 */ /* 0x000fca000383ffff */
[----:B------:R-:W2:Y:S04]  /*9850*/  LDL R5, [R1+0x64] ;  /* 0x0000640001057983 */ /* 0x000ea80000100800 */
[----:B------:R3:W5:Y:S01]  /*9860*/  LDL R21, [R1+0x58] ;  /* 0x0000580001157983 */ /* 0x0007620000100800 */
[----:B------:R-:W-:Y:S03]  /*9870*/  WARPSYNC 0xffffffff ;  /* 0xffffffff00007948 */ /* 0x000fe60003800000 */
[----:B------:R-:W-:Y:S01]  /*9880*/  BAR.SYNC.DEFER_BLOCKING 0x0 ;  /* 0x0000000000007b1d */ /* 0x000fe20000010000 */
[----:B--2---:R-:W-:-:S05]  /*9890*/  IADD3 R0, R5, 0x2f, RZ ;  /* 0x0000002f05007810 */ /* 0x004fca0007ffe0ff */
[----:B------:R-:W-:-:S05]  /*98a0*/  IMAD.HI R0, R0, 0x2aaaaaab, RZ ;  /* 0x2aaaaaab00007827 */ /* 0x000fca00078e02ff */
[----:B-1----:R-:W-:-:S04]  /*98b0*/  SHF.R.U32.HI R2, RZ, 0x1f, R0 ;  /* 0x0000001fff027819 */ /* 0x002fc80000011600 */
[----:B------:R-:W-:Y:S02]  /*98c0*/  LEA.HI.SX32 R18, R0, R2, 0x1d ;  /* 0x0000000200127211 */ /* 0x000fe400078feaff */
.L_x_1841:
[----:B---3--:R-:W2:Y:S04]  /*98d0*/  LDL R26, [R1+0x70] ;  /* 0x00007000011a7983 */ /* 0x008ea80000100800 */
[----:B------:R-:W3:Y:S04]  /*98e0*/  LDL.LU R3, [R1+0xc0] ;  /* 0x0000c00001037983 */ /* 0x000ee80000300800 */
[----:B------:R-:W3:Y:S01]  /*98f0*/  S2R R2, SR_TID.X ;  /* 0x0000000000027919 */ /* 0x000ee20000002100 */
[----:B------:R-:W-:-:S05]  /*9900*/  IMAD.MOV.U32 R0, RZ, RZ, c[0x0][0x2c4] ;  /* 0x0000b100ff007624 */ /* 0x000fca00078e00ff */
[----:B------:R-:W-:Y:S01]  /*9910*/  ISETP.NE.AND P3, PT, R0, 0x1, PT ;  /* 0x000000010000780c */ /* 0x000fe20003f65270 */
[----:B------:R-:W-:-:S05]  /*9920*/  IMAD.MOV.U32 R4, RZ, RZ, c[0x0][0x32c] ;  /* 0x0000cb00ff047624 */ /* 0x000fca00078e00ff */
[----:B------:R-:W-:Y:S02]  /*9930*/  ISETP.GE.AND P1, PT, R4, 0x1, PT ;  /* 0x000000010400780c */ /* 0x000fe40003f26270 */
[----:B--2---:R-:W-:Y:S01]  /*9940*/  IADD3 R0, R26, 0x7f, RZ ;  /* 0x0000007f1a007810 */ /* 0x004fe20007ffe0ff */
[----:B---3--:R1:W-:Y:S04]  /*9950*/  STL.64 [R1], R2 ;  /* 0x0000000201007387 */ /* 0x0083e80000100a00 */
[----:B-1----:R-:W-:-:S05]  /*9960*/  @P3 IMAD.HI.U32 R2, R0, c[0x0][0x2c8], RZ ;  /* 0x0000b20000023a27 */ /* 0x002fca00078e00ff */
[----:B------:R-:W-:Y:S01]  /*9970*/  @P3 SHF.R.U32.HI R0, RZ, c[0x0][0x2cc], R2 ;  /* 0x0000b300ff003a19 */ /* 0x000fe20000011602 */
[----:B------:R-:W-:-:S03]  /*9980*/  IMAD.U32 R2, RZ, RZ, UR8 ;  /* 0x00000008ff027e24 */ /* 0x000fc6000f8e00ff */
[----:B------:R-:W-:Y:S02]  /*9990*/  IADD3 R0, R0, 0x1, R5 ;  /* 0x0000000100007810 */ /* 0x000fe40007ffe005 */
[----:B------:R-:W-:-:S03]  /*99a0*/  IADD3 R24, P0, R2, 0x4, RZ ;  /* 0x0000000402187810 */ /* 0x000fc60007f1e0ff */
[----:B-----5:R-:W-:Y:S02]  /*99b0*/  IMAD.IADD R3, R0, 0x1, -R21 ;  /* 0x0000000100037824 */ /* 0x020fe400078e0a15 */
[----:B------:R-:W-:-:S03]  /*99c0*/  IMAD.X R25, RZ, RZ, UR7, P0 ;  /* 0x00000007ff197e24 */ /* 0x000fc600080e06ff */
        /* <DEDUP_REMOVED lines=12> */
.L_x_1885:
[----:B------:R-:W-:-:S13]  /*9a90*/  ISETP.NE.AND P0, PT, R4, 0x1, PT ;  /* 0x000000010400780c */ /* 0x000fda0003f05270 */
[----:B------:R-:W-:-:S05]  /*9aa0*/  @P0 IMAD.HI.U32 R3, R0, c[0x0][0x330], RZ ;  /* 0x0000cc0000030a27 */ /* 0x000fca00078e00ff */
[----:B------:R-:W-:Y:S02]  /*9ab0*/  @P0 SHF.R.U32.HI R0, RZ, c[0x0][0x334], R3 ;  /* 0x0000cd00ff000a19 */ /* 0x000fe40000011603 */
.L_x_1886:
[----:B------:R-:W-:Y:S05]  /*9ac0*/  BSYNC B0 ;  /* 0x0000000000007941 */ /* 0x000fea0003800000 */
.L_x_1884:
[----:B------:R-:W-:-:S05]  /*9ad0*/  IMAD R0, R0, R4, c[0x0][0x32c] ;  /* 0x0000cb0000007624 */ /* 0x000fca00078e0204 */
[----:B------:R-:W-:-:S04]  /*9ae0*/  IMNMX R2, R2, R0, PT ;  /* 0x0000000002027217 */ /* 0x000fc80003800200 */
.L_x_1883:
[----:B------:R-:W-:Y:S01]  /*9af0*/  IADD3 R3, R2, 0x2f, RZ ;  /* 0x0000002f02037810 */ /* 0x000fe20007ffe0ff */
[----:B------:R-:W-:-:S04]  /*9b00*/  @P3 IMAD.HI.U32 R2, R26, c[0x0][0x2c8], RZ ;  /* 0x0000b2001a023a27 */ /* 0x000fc800078e00ff */
[----:B------:R-:W-:-:S04]  /*9b10*/  IMAD.HI R3, R3, 0x2aaaaaab, RZ ;  /* 0x2aaaaaab03037827 */ /* 0x000fc800078e02ff */
[----:B------:R-:W-:Y:S01]  /*9b20*/  IMAD.MOV.U32 R0, RZ, RZ, R26 ;  /* 0x000000ffff007224 */ /* 0x000fe200078e001a */
[----:B------:R-:W-:Y:S02]  /*9b30*/  @P3 SHF.R.U32.HI R0, RZ, c[0x0][0x2cc], R2 ;  /* 0x0000b300ff003a19 */ /* 0x000fe40000011602 */
[----:B------:R-:W-:Y:S02]  /*9b40*/  SHF.R.U32.HI R8, RZ, 0x1f, R3 ;  /* 0x0000001fff087819 */ /* 0x000fe40000011603 */
        /* <DEDUP_REMOVED lines=14> */
.L_x_1889:
[----:B------:R-:W-:-:S13]  /*9c30*/  ISETP.NE.AND P0, PT, R4, 0x1, PT ;  /* 0x000000010400780c */ /* 0x000fda0003f05270 */
[----:B------:R-:W-:-:S05]  /*9c40*/  @P0 IMAD.HI.U32 R3, R0, c[0x0][0x330], RZ ;  /* 0x0000cc0000030a27 */ /* 0x000fca00078e00ff */
[----:B------:R-:W-:Y:S02]  /*9c50*/  @P0 SHF.R.U32.HI R0, RZ, c[0x0][0x334], R3 ;  /* 0x0000cd00ff000a19 */ /* 0x000fe40000011603 */
.L_x_1890:
[----:B------:R-:W-:Y:S05]  /*9c60*/  BSYNC B0 ;  /* 0x0000000000007941 */ /* 0x000fea0003800000 */
.L_x_1888:
[----:B------:R-:W-:-:S05]  /*9c70*/  IMAD R0, R0, c[0x0][0x32c], RZ ;  /* 0x0000cb0000007a24 */ /* 0x000fca00078e02ff */
[----:B------:R-:W-:-:S05]  /*9c80*/  IMNMX R2, R2, R0, !PT ;  /* 0x0000000002027217 */ /* 0x000fca0007800200 */
.L_x_1887:
[----:B------:R-:W-:Y:S01]  /*9c90*/  IMAD.HI R2, R2, 0x2aaaaaab, RZ ;  /* 0x2aaaaaab02027827 */ /* 0x000fe200078e02ff */
[----:B------:R-:W-:Y:S04]  /*9ca0*/  BSSY B0, `(.L_x_1891) ;  /* 0x0000027000007945 */ /* 0x000fe80003800000 */
[----:B------:R-:W-:-:S04]  /*9cb0*/  SHF.R.U32.HI R7, RZ, 0x1f, R2 ;  /* 0x0000001fff077819 */ /* 0x000fc80000011602 */
[----:B------:R-:W-:Y:S01]  /*9cc0*/  LEA.HI.SX32 R7, R2, R7, 0x1d ;  /* 0x0000000702077211 */ /* 0x000fe200078feaff */
[----:B------:R-:W-:-:S03]  /*9cd0*/  IMAD.MOV.U32 R2, RZ, RZ, RZ ;  /* 0x000000ffff027224 */ /* 0x000fc600078e00ff */
[----:B------:R-:W-:-:S04]  /*9ce0*/  IMNMX R7, RZ, R7, !PT ;  /* 0x00000007ff077217 */ /* 0x000fc80007800200 */
[----:B------:R-:W-:-:S13]  /*9cf0*/  ISETP.GT.AND P0, PT, R8, R7, PT ;  /* 0x000000070800720c */ /* 0x000fda0003f04270 */
[----:B------:R-:W-:Y:S05]  /*9d00*/  @!P0 BRA `(.L_x_1892) ;  /* 0x0000020000008947 */ /* 0x000fea0003800000 */
[----:B------:R-:W2:Y:S02]  /*9d10*/  LDL R0, [R1+0x84] ;  /* 0x0000840001007983 */ /* 0x000ea40000100800 */
[----:B--2---:R-:W-:-:S04]  /*9d20*/  ISETP.NE.AND P0, PT, R0, RZ, PT ;  /* 0x000000ff0000720c */ /* 0x004fc80003f05270 */
[----:B------:R-:W-:-:S04]  /*9d30*/  SEL R0, R0, c[0x0][0x338], P0 ;  /* 0x0000ce0000007a07 */ /* 0x000fc80000000000 */
[----:B------:R-:W-:Y:S02]  /*9d40*/  IABS R4, R0 ;  /* 0x0000000000047213 */ /* 0x000fe40000000000 */
[----:B------:R-:W-:Y:S02]  /*9d50*/  IADD3 R9, R0, -0x1, R8 ;  /* 0xffffffff00097810 */ /* 0x000fe40007ffe008 */
[----:B------:R-:W1:Y:S03]  /*9d60*/  I2F.RP R2, R4 ;  /* 0x0000000400027306 */ /* 0x000e660000209400 */
[----:B------:R-:W-:-:S05]  /*9d70*/  IMAD.IADD R9, R9, 0x1, -R7 ;  /* 0x0000000109097824 */ /* 0x000fca00078e0a07 */
[----:B------:R-:W-:Y:S02]  /*9d80*/  IABS R13, R9 ;  /* 0x00000009000d7213 */ /* 0x000fe40000000000 */
[----:B------:R-:W-:-:S04]  /*9d90*/  LOP3.LUT R9, R9, R0, RZ, 0x3c, !PT ;  /* 0x0000000009097212 */ /* 0x000fc800078e3cff */
[----:B------:R-:W-:Y:S01]  /*9da0*/  ISETP.GE.AND P1, PT, R9, RZ, PT ;  /* 0x000000ff0900720c */ /* 0x000fe20003f26270 */
        /* <DEDUP_REMOVED lines=22> */
.L_x_1892:
[----:B------:R-:W-:Y:S05]  /*9f10*/  BSYNC B0 ;  /* 0x0000000000007941 */ /* 0x000fea0003800000 */
.L_x_1891:
[----:B------:R-:W2:Y:S01]  /*9f20*/  LDL R3, [R1+0xac] ;  /* 0x0000ac0001037983 */ /* 0x000ea20000100800 */
[----:B------:R-:W-:Y:S01]  /*9f30*/  PRMT R0, RZ, 0x7610, R0 ;  /* 0x00007610ff007816 */ /* 0x000fe20000000000 */
[----:B------:R-:W-:Y:S01]  /*9f40*/  IMAD.MOV.U32 R17, RZ, RZ, RZ ;  /* 0x000000ffff117224 */ /* 0x000fe200078e00ff */
[----:B------:R-:W-:Y:S01]  /*9f50*/  MOV R19, RZ ;  /* 0x000000ff00137202 */ /* 0x000fe20000000f00 */
        /* <DEDUP_REMOVED lines=64> */
[----:B--2---:R-:W-:-:S04]  /*a360*/  IMAD R235, R3, R2, R7 ;  /* 0x0000000203eb7224 */ /* 0x004fc800078e0207 */
[----:B------:R-:W-:-:S05]  /*a370*/  IMAD.IADD R2, R235, 0x1, R2 ;  /* 0x00000001eb027824 */ /* 0x000fca00078e0202 */
[----:B------:R-:W-:-:S04]  /*a380*/  IMNMX R27, R8, R2, PT ;  /* 0x00000002081b7217 */ /* 0x000fc80003800200 */
[----:B------:R-:W-:Y:S01]  /*a390*/  ISETP.GT.AND P0, PT, R27, R235, PT ;  /* 0x000000eb1b00720c */ /* 0x000fe20003f04270 */
[----:B------:R1:W-:-:S12]  /*a3a0*/  STL [R1+0x74], R27 ;  /* 0x0000741b01007387 */ /* 0x0003d80000100800 */
[----:B------:R-:W-:Y:S05]  /*a3b0*/  @!P0 BRA `(.L_x_1893) ;  /* 0x0000f7d000008947 */ /* 0x000fea0003800000 */
[----:B------:R-:W2:Y:S01]  /*a3c0*/  LDL R0, [R1+0x4c] ;  /* 0x00004c0001007983 */ /* 0x000ea20000100800 */
[----:B------:R-:W-:Y:S01]  /*a3d0*/  ISETP.NE.U32.AND P0, PT, RZ, c[0x0][0x340], PT ;  /* 0x0000d000ff007a0c */ /* 0x000fe20003f05070 */
[----:B------:R-:W-:Y:S02]  /*a3e0*/  ULDC.64 UR4, c[0x0][0x18] ;  /* 0x0000060000047ab9 */ /* 0x000fe40000000a00 */
[----:B------:R-:W3:Y:S01]  /*a3f0*/  LDL R18, [R1+0x50] ;  /* 0x0000500001127983 */ /* 0x000ee20000100800 */
[----:B------:R-:W-:-:S13]  /*a400*/  ISETP.NE.AND.EX P0, PT, RZ, c[0x0][0x344], PT, P0 ;  /* 0x0000d100ff007a0c */ /* 0x000fda0003f05300 */
[----:B------:R-:W-:-:S04]  /*a410*/  @P0 IMAD.MOV.U32 R2, RZ, RZ, 0x4 ;  /* 0x00000004ff020424 */ /* 0x000fc800078e00ff */
[----:B------:R-:W-:-:S05]  /*a420*/  @P0 IMAD.WIDE R2, R239, R2, c[0x0][0x340] ;  /* 0x0000d000ef020625 */ /* 0x000fca00078e0202 */
[----:B------:R2:W4:Y:S04]  /*a430*/  @P0 LDG.E R16, [R2.64] ;  /* 0x0000000c02100981 */ /* 0x000528000c1e1900 */
[----:B------:R-:W5:Y:S01]  /*a440*/  S2R R4, SR_TID.X ;  /* 0x0000000000047919 */ /* 0x000f620000002100 */
[----:B------:R-:W-:Y:S02]  /*a450*/  ISETP.NE.U32.AND P1, PT, RZ, c[0x0][0x348], PT ;  /* 0x0000d200ff007a0c */ /* 0x000fe40003f25070 */
[----:B------:R-:W-:Y:S02]  /*a460*/  SHF.R.S32.HI R15, RZ, 0x1f, R239 ;  /* 0x0000001fff0f7819 */ /* 0x000fe400000114ef */
[----:B-----5:R-:W-:-:S04]  /*a470*/  SHF.R.S32.HI R9, RZ, 0x1f, R4 ;  /* 0x0000001fff097819 */ /* 0x020fc80000011404 */
[----:B------:R-:W-:-:S04]  /*a480*/  LEA.HI R9, R9, R4, RZ, 0x3 ;  /* 0x0000000409097211 */ /* 0x000fc800078f18ff */
[----:B------:R-:W-:-:S05]  /*a490*/  LOP3.LUT R9, R9, 0xfffffff8, RZ, 0xc0, !PT ;  /* 0xfffffff809097812 */ /* 0x000fca00078ec0ff */
[----:B------:R-:W-:Y:S01]  /*a4a0*/  IMAD.IADD R9, R4, 0x1, -R9 ;  /* 0x0000000104097824 */ /* 0x000fe200078e0a09 */
[----:B------:R-:W-:Y:S02]  /*a4b0*/  ISETP.NE.AND.EX P1, PT, RZ, c[0x0][0x34c], PT, P1 ;  /* 0x0000d300ff007a0c */ /* 0x000fe40003f25310 */
[----:B------:R-:W-:Y:S02]  /*a4c0*/  ISETP.GE.AND P4, PT, R144, c[0x0][0x1d4], PT ;  /* 0x0000750090007a0c */ /* 0x000fe40003f86270 */
[----:B------:R-:W-:Y:S02]  /*a4d0*/  SEL R8, R15, RZ, !P1 ;  /* 0x000000ff0f087207 */ /* 0x000fe40004800000 */
[----:B------:R-:W-:Y:S02]  /*a4e0*/  SEL R7, R239, RZ, !P1 ;  /* 0x000000ffef077207 */ /* 0x000fe40004800000 */
[----:B------:R-:W-:Y:S01]  /*a4f0*/  ISETP.GE.AND P2, PT, R140, c[0x0][0x1d4], PT ;  /* 0x000075008c007a0c */ /* 0x000fe20003f46270 */
[----:B------:R-:W-:Y:S01]  /*a500*/  IMAD R8, R8, c[0x0][0x1c0], RZ ;  /* 0x0000700008087a24 */ /* 0x000fe200078e02ff */
[----:B------:R-:W-:-:S05]  /*a510*/  LOP3.LUT R215, R215, 0xfffffbff, RZ, 0xc0, !PT ;  /* 0xfffffbffd7d77812 */ /* 0x000fca00078ec0ff */
[----:B------:R-:W-:-:S04]  /*a520*/  @P4 LOP3.LUT R215, R215, 0x400, RZ, 0xfc, !PT ;  /* 0x00000400d7d74812 */ /* 0x000fc800078efcff */
[----:B------:R-:W-:-:S04]  /*a530*/  LOP3.LUT R215, R215, 0xfffff7ff, RZ, 0xc0, !PT ;  /* 0xfffff7ffd7d77812 */ /* 0x000fc800078ec0ff */
[----:B------:R-:W-:Y:S02]  /*a540*/  @P2 LOP3.LUT R215, R215, 0x800, RZ, 0xfc, !PT ;  /* 0x00000800d7d72812 */ /* 0x000fe400078efcff */
[----:B------:R-:W-:Y:S02]  /*a550*/  ISETP.GE.AND P1, PT, R234, c[0x0][0x1d4], PT ;  /* 0x00007500ea007a0c */ /* 0x000fe40003f26270 */
[----:B------:R-:W-:Y:S01]  /*a560*/  LOP3.LUT R215, R215, 0xfffffdff, RZ, 0xc0, !PT ;  /* 0xfffffdffd7d77812 */ /* 0x000fe200078ec0ff */
[----:B------:R-:W-:Y:S01]  /*a570*/  UIADD3 UR4, UP0, UR4, 0x10080, URZ ;  /* 0x0001008004047890 */ /* 0x000fe2000ff1e03f */
[----:B------:R-:W-:Y:S02]  /*a580*/  SEL R14, RZ, 0x1, P2 ;  /* 0x00000001ff0e7807 */ /* 0x000fe40001000000 */
[----:B------:R-:W-:Y:S01]  /*a590*/  ISETP.NE.U32.AND P2, PT, RZ, c[0x0][0x350], PT ;  /* 0x0000d400ff007a0c */ /* 0x000fe20003f45070 */
[----:B------:R-:W-:Y:S01]  /*a5a0*/  UIADD3.X UR5, URZ, UR5, URZ, UP0, !UPT ;  /* 0x000000053f057290 */ /* 0x000fe200087fe43f */
[C---:B------:R-:W-:Y:S01]  /*a5b0*/  IMAD.WIDE.U32 R12, R243.reuse, c[0x0][0x210], RZ ;  /* 0x00008400f30c7a25 */ /* 0x040fe200078e00ff */
[----:B------:R1:W-:Y:S03]  /*a5c0*/  STL [R1+0x10], R21 ;  /* 0x0000101501007387 */ /* 0x0003e60000100800 */
[----:B------:R-:W-:Y:S01]  /*a5d0*/  IMAD R13, R243, c[0x0][0x214], R13 ;  /* 0x00008500f30d7a24 */ /* 0x000fe200078e020d */
[----:B------:R-:W-:Y:S01]  /*a5e0*/  SHF.R.S32.HI R19, RZ, 0x1f, R231 ;  /* 0x0000001fff137819 */ /* 0x000fe200000114e7 */
[----:B------:R-:W-:Y:S01]  /*a5f0*/  IMAD.U32 R22, RZ, RZ, UR8 ;  /* 0x00000008ff167e24 */ /* 0x000fe2000f8e00ff */
[----:B------:R-:W-:-:S02]  /*a600*/  ISETP.GE.AND P5, PT, R140, c[0x0][0x198], PT ;  /* 0x000066008c007a0c */ /* 0x000fc40003fa6270 */
[----:B------:R-:W-:Y:S02]  /*a610*/  IADD3 R124, R27, -0x1, RZ ;  /* 0xffffffff1b7c7810 */ /* 0x000fe40007ffe0ff */
[----:B--2---:R-:W-:-:S05]  /*a620*/  SHF.R.S32.HI R2, RZ, 0x1f, R0 ;  /* 0x0000001fff027819 */ /* 0x004fca0000011400 */
[----:B------:R-:W-:-:S04]  /*a630*/  IMAD R2, R2, c[0x0][0x178], RZ ;  /* 0x00005e0002027a24 */ /* 0x000fc800078e02ff */
[C---:B------:R-:W-:Y:S02]  /*a640*/  IMAD R4, R0.reuse, c[0x0][0x17c], R2 ;  /* 0x00005f0000047a24 */ /* 0x040fe400078e0202 */
[----:B------:R-:W-:-:S04]  /*a650*/  IMAD.WIDE.U32 R2, R0, c[0x0][0x178], RZ ;  /* 0x00005e0000027a25 */ /* 0x000fc800078e00ff */
[----:B------:R-:W-:Y:S02]  /*a660*/  IMAD R0, R9, 0x20, R231 ;  /* 0x0000002009007824 */ /* 0x000fe400078e02e7 */
[----:B------:R-:W-:Y:S02]  /*a670*/  IMAD.IADD R3, R3, 0x1, R4 ;  /* 0x0000000103037824 */ /* 0x000fe400078e0204 */
[----:B------:R-:W-:Y:S02]  /*a680*/  IMAD.IADD R4, R26, 0x1, R0 ;  /* 0x000000011a047824 */ /* 0x000fe400078e0200 */
[----:B------:R-:W-:-:S04]  /*a690*/  IMAD.WIDE.U32 R2, R243, c[0x0][0x1b8], R2 ;  /* 0x00006e00f3027a25 */ /* 0x000fc800078e0002 */
[----:B------:R-:W-:-:S04]  /*a6a0*/  @P3 IMAD.HI.U32 R9, R4, c[0x0][0x2c8], RZ ;  /* 0x0000b20004093a27 */ /* 0x000fc800078e00ff */
[----:B------:R-:W-:Y:S01]  /*a6b0*/  IMAD.MOV.U32 R0, RZ, RZ, R4 ;  /* 0x000000ffff007224 */ /* 0x000fe200078e0004 */
[----:B------:R-:W-:Y:S01]  /*a6c0*/  @P3 SHF.R.U32.HI R0, RZ, c[0x0][0x2cc], R9 ;  /* 0x0000b300ff003a19 */ /* 0x000fe20000011609 */
[----:B------:R-:W-:Y:S02]  /*a6d0*/  IMAD R3, R243, c[0x0][0x1bc], R3 ;  /* 0x00006f00f3037a24 */ /* 0x000fe400078e0203 */
[C---:B------:R-:W-:Y:S01]  /*a6e0*/  IMAD R9, R7.reuse, c[0x0][0x1c4], R8 ;  /* 0x0000710007097a24 */ /* 0x040fe200078e0208 */
[----:B------:R-:W-:Y:S01]  /*a6f0*/  SHF.R.S32.HI R8, RZ, 0x1f, R0 ;  /* 0x0000001fff087819 */ /* 0x000fe20000011400 */
[----:B------:R-:W-:Y:S01]  /*a700*/  IMAD.WIDE.U32 R2, R7, c[0x0][0x1c0], R2 ;  /* 0x0000700007027a25 */ /* 0x000fe200078e0002 */
[----:B------:R-:W-:-:S03]  /*a710*/  ISETP.GE.AND P3, PT, R233, c[0x0][0x1d4], PT ;  /* 0x00007500e9007a0c */ /* 0x000fc60003f66270 */
[----:B------:R-:W-:Y:S01]  /*a720*/  IMAD.MOV R7, RZ, RZ, -R0 ;  /* 0x000000ffff077224 */ /* 0x000fe200078e0a00 */
[----:B------:R-:W-:Y:S01]  /*a730*/  IADD3 R3, R3, R9, RZ ;  /* 0x0000000903037210 */ /* 0x000fe20007ffe0ff */
[----:B------:R-:W-:Y:S02]  /*a740*/  IMAD R8, R8, c[0x0][0x1b0], RZ ;  /* 0x00006c0008087a24 */ /* 0x000fe400078e02ff */
[----:B------:R-:W-:Y:S02]  /*a750*/  IMAD R4, R7, c[0x0][0x2c4], R4 ;  /* 0x0000b10007047a24 */ /* 0x000fe400078e0204 */
[C---:B------:R-:W-:Y:S02]  /*a760*/  IMAD R10, R0.reuse, c[0x0][0x1b4], R8 ;  /* 0x00006d00000a7a24 */ /* 0x040fe400078e0208 */
[----:B------:R-:W-:Y:S01]  /*a770*/  IMAD.WIDE.U32 R2, R0, c[0x0][0x1b0], R2 ;  /* 0x00006c0000027a25 */ /* 0x000fe200078e0002 */
[----:B------:R-:W-:Y:S02]  /*a780*/  SEL R0, RZ, 0xffffffff, P4 ;  /* 0xffffffffff007807 */ /* 0x000fe40002000000 */
[----:B------:R-:W-:Y:S01]  /*a790*/  SHF.R.S32.HI R7, RZ, 0x1f, R4 ;  /* 0x0000001fff077819 */ /* 0x000fe20000011404 */
[----:B------:R-:W-:Y:S01]  /*a7a0*/  IMAD.IADD R3, R3, 0x1, R10 ;  /* 0x0000000103037824 */ /* 0x000fe200078e020a */
[----:B------:R-:W-:Y:S01]  /*a7b0*/  @P3 LOP3.LUT R215, R215, 0x200, RZ, 0xfc, !PT ;  /* 0x00000200d7d73812 */ /* 0x000fe200078efcff */
[----:B------:R-:W-:-:S02]  /*a7c0*/  IMAD.SHL.U32 R17, R0, 0x2, RZ ;  /* 0x0000000200117824 */ /* 0x000fc400078e00ff */
[----:B------:R-:W-:Y:S01]  /*a7d0*/  IMAD R0, R7, c[0x0][0x1a8], RZ ;  /* 0x00006a0007007a24 */ /* 0x000fe200078e02ff */
[----:B------:R-:W-:Y:S01]  /*a7e0*/  LOP3.LUT R215, R215, 0xfffffeff, RZ, 0xc0, !PT ;  /* 0xfffffeffd7d77812 */ /* 0x000fe200078ec0ff */
[----:B------:R-:W-:-:S04]  /*a7f0*/  IMAD.WIDE.U32 R2, R4, c[0x0][0x1a8], R2 ;  /* 0x00006a0004027a25 */ /* 0x000fc800078e0002 */
[----:B------:R-:W-:Y:S01]  /*a800*/  IMAD R0, R4, c[0x0][0x1ac], R0 ;  /* 0x00006b0004007a24 */ /* 0x000fe200078e0200 */
[----:B------:R-:W-:Y:S02]  /*a810*/  @P1 LOP3.LUT R215, R215, 0x100, RZ, 0xfc, !PT ;  /* 0x00000100d7d71812 */ /* 0x000fe400078efcff */
[----:B------:R-:W-:Y:S01]  /*a820*/  SEL R4, RZ, 0x8, P1 ;  /* 0x00000008ff047807 */ /* 0x000fe20000800000 */
[----:B------:R-:W-:Y:S01]  /*a830*/  IMAD.IADD R0, R3, 0x1, R0 ;  /* 0x0000000103007824 */ /* 0x000fe200078e0200 */
[C---:B------:R-:W-:Y:S02]  /*a840*/  LEA R20, P1, R2.reuse, c[0x0][0x160], 0x1 ;  /* 0x0000580002147a11 */ /* 0x040fe400078208ff */
[----:B------:R-:W-:Y:S02]  /*a850*/  LOP3.LUT R14, R17, 0x2, R14, 0xe2, !PT ;  /* 0x00000002110e7812 */ /* 0x000fe400078ee20e */
[----:B------:R-:W-:Y:S01]  /*a860*/  LEA.HI.X R17, R2, c[0x0][0x164], R0, 0x1, P1 ;  /* 0x0000590002117a11 */ /* 0x000fe200008f0c00 */
[--C-:B----4-:R-:W-:Y:S01]  /*a870*/  @P0 IMAD.MOV.U32 R2, RZ, RZ, R16.reuse ;  /* 0x000000ffff020224 */ /* 0x110fe200078e0010 */
[----:B------:R-:W-:Y:S01]  /*a880*/  SEL R7, RZ, 0x4, P3 ;  /* 0x00000004ff077807 */ /* 0x000fe20001800000 */
[----:B------:R-:W-:Y:S01]  /*a890*/  @!P0 IMAD.MOV.U32 R2, RZ, RZ, R239 ;  /* 0x000000ffff028224 */ /* 0x000fe200078e00ef */
[----:B------:R-:W-:Y:S01]  /*a8a0*/  @P0 SHF.R.S32.HI R3, RZ, 0x1f, R16 ;  /* 0x0000001fff030819 */ /* 0x000fe20000011410 */
[----:B------:R-:W-:Y:S01]  /*a8b0*/  IMAD.WIDE.U32 R8, R243, c[0x0][0x1e8], RZ ;  /* 0x00007a00f3087a25 */ /* 0x000fe200078e00ff */
[----:B------:R-:W-:-:S02]  /*a8c0*/  ISETP.NE.AND.EX P1, PT, RZ, c[0x0][0x354], PT, P2 ;  /* 0x0000d500ff007a0c */ /* 0x000fc40003f25320 */
[----:B------:R-:W-:Y:S01]  /*a8d0*/  @!P0 MOV R3, R15 ;  /* 0x0000000f00038202 */ /* 0x000fe20000000f00 */
[----:B------:R-:W-:Y:S01]  /*a8e0*/  IMAD.U32 R15, RZ, RZ, UR5 ;  /* 0x00000005ff0f7e24 */ /* 0x000fe2000f8e00ff */
[----:B------:R-:W-:Y:S01]  /*a8f0*/  LOP3.LUT R130, R4, R14, R7, 0xfe, !PT ;  /* 0x0000000e04827212 */ /* 0x000fe200078efe07 */
[----:B------:R-:W-:Y:S01]  /*a900*/  IMAD.U32 R14, RZ, RZ, UR4 ;  /* 0x00000004ff0e7e24 */ /* 0x000fe2000f8e00ff */
[----:B------:R-:W-:Y:S01]  /*a910*/  SEL R3, R3, RZ, !P1 ;  /* 0x000000ff03037207 */ /* 0x000fe20004800000 */
[----:B------:R-:W-:Y:S01]  /*a920*/  IMAD R9, R243, c[0x0][0x1ec], R9 ;  /* 0x00007b00f3097a24 */ /* 0x000fe200078e0209 */
[----:B------:R-:W-:Y:S02]  /*a930*/  SEL R2, R2, RZ, !P1 ;  /* 0x000000ff02027207 */ /* 0x000fe40004800000 */
[----:B------:R1:W-:Y:S01]  /*a940*/  STL.64 [R1+0x8], R14 ;  /* 0x0000080e01007387 */ /* 0x0003e20000100a00 */
[----:B------:R-:W-:Y:S01]  /*a950*/  IMAD R4, R3, c[0x0][0x1f0], RZ ;  /* 0x00007c0003047a24 */ /* 0x000fe200078e02ff */
[----:B---3--:R-:W-:Y:S01]  /*a960*/  IADD3 R0, P0, R231, R18, RZ ;  /* 0x00000012e7007210 */ /* 0x008fe20007f1e0ff */
[----:B------:R-:W-:-:S04]  /*a970*/  IMAD.WIDE.U32 R8, R2, c[0x0][0x1f0], R8 ;  /* 0x00007c0002087a25 */ /* 0x000fc800078e0008 */
[----:B------:R-:W-:Y:S02]  /*a980*/  IMAD R3, R3, c[0x0][0x218], RZ ;  /* 0x0000860003037a24 */ /* 0x000fe400078e02ff */
[----:B------:R-:W-:Y:S01]  /*a990*/  IMAD.WIDE.U32 R12, R2, c[0x0][0x218], R12 ;  /* 0x00008600020c7a25 */ /* 0x000fe200078e000c */
[----:B------:R-:W-:-:S03]  /*a9a0*/  IADD3 R8, P1, R140, R8, RZ ;  /* 0x000000088c087210 */ /* 0x000fc60007f3e0ff */
[----:B------:R-:W-:Y:S01]  /*a9b0*/  IMAD R7, R2, c[0x0][0x1f4], R4 ;  /* 0x00007d0002077a24 */ /* 0x000fe200078e0204 */
[----:B------:R-:W-:Y:S01]  /*a9c0*/  LEA.HI.X.SX32 R4, R18, R19, 0x1, P0 ;  /* 0x0000001312047211 */ /* 0x000fe200000f0eff */
[----:B------:R-:W-:Y:S01]  /*a9d0*/  IMAD R3, R2, c[0x0][0x21c], R3 ;  /* 0x0000870002037a24 */ /* 0x000fe200078e0203 */
[----:B------:R-:W-:Y:S01]  /*a9e0*/  IADD3 R2, P0, R140, R12, RZ ;  /* 0x0000000c8c027210 */ /* 0x000fe20007f1e0ff */
[----:B------:R-:W-:Y:S01]  /*a9f0*/  IMAD.U32 R18, RZ, RZ, UR8 ;  /* 0x00000008ff127e24 */ /* 0x000fe2000f8e00ff */
[C---:B------:R-:W-:Y:S01]  /*aa00*/  IADD3.X R9, R141.reuse, R9, R7, P1, !PT ;  /* 0x000000098d097210 */ /* 0x040fe20000ffe407 */
[C---:B------:R-:W-:Y:S01]  /*aa10*/  IMAD R7, R4.reuse, c[0x0][0x1e0], RZ ;  /* 0x0000780004077a24 */ /* 0x040fe200078e02ff */
[----:B------:R-:W-:Y:S01]  /*aa20*/  IADD3.X R3, R141, R13, R3, P0, !PT ;  /* 0x0000000d8d037210 */ /* 0x000fe200007fe403 */
[----:B------:R-:W-:Y:S01]  /*aa30*/  IMAD R4, R4, c[0x0][0x208], RZ ;  /* 0x0000820004047a24 */ /* 0x000fe200078e02ff */
[----:B------:R-:W-:Y:S01]  /*aa40*/  IADD3 R22, P1, R22, 0x8, RZ ;  /* 0x0000000816167810 */ /* 0x000fe20007f3e0ff */
[----:B------:R-:W-:Y:S01]  /*aa50*/  IMAD R222, R0, c[0x0][0x1e4], R7 ;  /* 0x0000790000de7a24 */ /* 0x000fe200078e0207 */
[----:B------:R-:W-:Y:S01]  /*aa60*/  IADD3 R18, P0, R18, 0x10, RZ ;  /* 0x0000001012127810 */ /* 0x000fe20007f1e0ff */
[----:B------:R-:W-:-:S02]  /*aa70*/  IMAD R4, R0, c[0x0][0x20c], R4 ;  /* 0x0000830000047a24 */ /* 0x000fc400078e0204 */
[----:B------:R-:W-:-:S04]  /*aa80*/  IMAD.WIDE.U32 R224, R0, c[0x0][0x1e0], R8 ;  /* 0x0000780000e07a25 */ /* 0x000fc800078e0008 */
[----:B------:R-:W-:Y:S01]  /*aa90*/  IMAD.WIDE.U32 R226, R0, c[0x0][0x208], R2 ;  /* 0x0000820000e27a25 */ /* 0x000fe200078e0002 */
[----:B------:R-:W-:Y:S02]  /*aaa0*/  ISETP.GE.AND P3, PT, R144, c[0x0][0x198], PT ;  /* 0x0000660090007a0c */ /* 0x000fe40003f66270 */
[----:B------:R-:W-:Y:S01]  /*aab0*/  IADD3.X R19, RZ, UR7, RZ, P0, !PT ;  /* 0x00000007ff137c10 */ /* 0x000fe200087fe4ff */
[----:B------:R-:W-:Y:S01]  /*aac0*/  IMAD.X R23, RZ, RZ, UR7, P1 ;  /* 0x00000007ff177e24 */ /* 0x000fe200088e06ff */
[----:B------:R-:W-:Y:S01]  /*aad0*/  ISETP.GE.AND P2, PT, R233, c[0x0][0x198], PT ;  /* 0x00006600e9007a0c */ /* 0x000fe20003f46270 */
[----:B------:R-:W-:Y:S01]  /*aae0*/  IMAD.IADD R7, R231, 0x1, R26 ;  /* 0x00000001e7077824 */ /* 0x000fe200078e021a */
[----:B------:R-:W-:Y:S01]  /*aaf0*/  ISETP.GE.AND P4, PT, R234, c[0x0][0x198], PT ;  /* 0x00006600ea007a0c */ /* 0x000fe20003f86270 */
[----:B------:R-:W-:Y:S02]  /*ab00*/  IMAD.IADD R222, R225, 0x1, R222 ;  /* 0x00000001e1de7824 */ /* 0x000fe400078e02de */
[----:B------:R-:W-:Y:S01]  /*ab10*/  IMAD.IADD R228, R227, 0x1, R4 ;  /* 0x00000001e3e47824 */ /* 0x000fe200078e0204 */
[----:B------:R-:W-:Y:S07]  /*ab20*/  BRA.DIV ~URZ, `(.L_x_1894) ;  /* 0x000149827f007947 */ /* 0x000fee000b800000 */
[----:B-1----:R1:W2:Y:S02]  /*ab30*/  SHFL.IDX PT, R4, R17, RZ, 0x181f ;  /* 0x00181fff11047589 */ /* 0x0022a400000e0000 */
.L_x_2024:
[----:B------:R-:W-:Y:S05]  /*ab40*/  BRA.DIV ~URZ, `(.L_x_1895) ;  /* 0x000149e27f007947 */ /* 0x000fea000b800000 */
[----:B------:R3:W4:Y:S02]  /*ab50*/  SHFL.IDX PT, R0, R20, RZ, 0x181f ;  /* 0x00181fff14007589 */ /* 0x00072400000e0000 */
.L_x_2025:
[----:B------:R-:W-:Y:S01]  /*ab60*/  IMAD R16, R21, c[0x0][0x2c4], RZ ;  /* 0x0000b10015107a24 */ /* 0x000fe200078e02ff */
[----:B------:R-:W-:Y:S04]  /*ab70*/  BSSY B0, `(.L_x_1896) ;  /* 0x0000015000007945 */ /* 0x000fe80003800000 */
[----:B------:R-:W-:-:S13]  /*ab80*/  ISETP.GE.AND P0, PT, R7, R16, PT ;  /* 0x000000100700720c */ /* 0x000fda0003f06270 */
[----:B------:R-:W-:Y:S05]  /*ab90*/  @P0 BRA `(.L_x_1897) ;  /* 0x0000012000000947 */ /* 0x000fea0003800000 */
[----:B------:R-:W5:Y:S04]  /*aba0*/  LDL R3, [R1+0x78] ;  /* 0x0000780001037983 */ /* 0x000f680000100800 */
[----:B---3--:R-:W3:Y:S04]  /*abb0*/  LDL R2, [R1+0x80] ;  /* 0x0000800001027983 */ /* 0x008ee80000100800 */
[----:B----4-:R-:W4:Y:S01]  /*abc0*/  LDL R10, [R1+0x7c] ;  /* 0x00007c00010a7983 */ /* 0x010f220000100800 */
[----:B------:R-:W-:-:S04]  /*abd0*/  LEA R14, P0, R140, R0, 0x1 ;  /* 0x000000008c0e7211 */ /* 0x000fc800078008ff */
[----:B--2---:R-:W-:Y:S02]  /*abe0*/  LEA.HI.X R15, R140, R4, R141, 0x1, P0 ;  /* 0x000000048c0f7211 */ /* 0x004fe400000f0c8d */
[----:B------:R-:W-:-:S03]  /*abf0*/  LEA R12, P0, R252, R0, 0x1 ;  /* 0x00000000fc0c7211 */ /* 0x000fc600078008ff */
[----:B------:R-:W-:Y:S01]  /*ac00*/  @!PT LDS RZ, [RZ] ;  /* 0x00000000fffff984 */ /* 0x000fe20000000800 */
[----:B------:R-:W-:Y:S01]  /*ac10*/  @!PT LDS RZ, [RZ] ;  /* 0x00000000fffff984 */ /* 0x000fe20000000800 */
[----:B------:R-:W-:Y:S01]  /*ac20*/  @!PT LDS RZ, [RZ] ;  /* 0x00000000fffff984 */ /* 0x000fe20000000800 */
[----:B------:R2:W-:Y:S01]  /*ac30*/  LDGSTS.E.BYPASS.LTC128B.128 [R220+0x10080], [R14.64], !P5 ;  /* 0x100800000edc7fae */ /* 0x0005e2000e901d4c */
[----:B-----5:R-:W-:Y:S02]  /*ac40*/  LEA.HI.X R13, R252, R4, R3, 0x1, P0 ;  /* 0x00000004fc0d7211 */ /* 0x020fe400000f0c03 */
[----:B------:R-:W-:-:S03]  /*ac50*/  LEA R8, P0, R233, R0, 0x1 ;  /* 0x00000000e9087211 */ /* 0x000fc600078008ff */
[----:B------:R2:W-:Y:S01]  /*ac60*/  LDGSTS.E.BYPASS.LTC128B.128 [R220+0x14080], [R12.64], !P3 ;  /* 0x140800000cdc7fae */ /* 0x0005e2000d901d4c */
[----:B---3--:R-:W-:Y:S02]  /*ac70*/  LEA.HI.X R9, R233, R4, R2, 0x1, P0 ;  /* 0x00000004e9097211 */ /* 0x008fe400000f0c02 */
[----:B------:R-:W-:-:S03]  /*ac80*/  LEA R2, P0, R234, R0, 0x1 ;  /* 0x00000000ea027211 */ /* 0x000fc600078008ff */
[----:B------:R2:W-:Y:S01]  /*ac90*/  LDGSTS.E.BYPASS.LTC128B.128 [R220+0x18080], [R8.64], !P2 ;  /* 0x1808000008dc7fae */ /* 0x0005e2000d101d4c */
[----:B----4-:R-:W-:-:S05]  /*aca0*/  LEA.HI.X R3, R234, R4, R10, 0x1, P0 ;  /* 0x00000004ea037211 */ /* 0x010fca00000f0c0a */
[----:B------:R2:W-:Y:S04]  /*acb0*/  LDGSTS.E.BYPASS.LTC128B.128 [R220+0x1c080], [R2.64], !P4 ;  /* 0x1c08000002dc7fae */ /* 0x0005e8000e101d4c */
.L_x_1897:
[----:B------:R-:W-:Y:S05]  /*acc0*/  BSYNC B0 ;  /* 0x0000000000007941 */ /* 0x000fea0003800000 */
.L_x_1896:
[----:B------:R-:W-:Y:S05]  /*acd0*/  BRA.DIV ~URZ, `(.L_x_1898) ;  /* 0x000148d27f007947 */ /* 0x000fea000b800000 */
[----:B--2---:R2:W1:Y:S04]  /*ace0*/  SHFL.IDX PT, R4, R17, 0x1, 0x181f ;  /* 0x00381f0011047f89 */ /* 0x00446800000e0000 */
[----:B----4-:R2:W4:Y:S02]  /*acf0*/  SHFL.IDX PT, R0, R20, 0x1, 0x181f ;  /* 0x00381f0014007f89 */ /* 0x01052400000e0000 */
.L_x_2026:
[----:B------:R-:W-:Y:S01]  /*ad00*/  IADD3 R2, R7, 0x20, RZ ;  /* 0x0000002007027810 */ /* 0x000fe20007ffe0ff */
[----:B------:R-:W-:Y:S03]  /*ad10*/  BSSY B0, `(.L_x_1899) ;  /* 0x0000015000007945 */ /* 0x000fe60003800000 */
[----:B------:R-:W-:-:S13]  /*ad20*/  ISETP.GE.AND P0, PT, R2, R16, PT ;  /* 0x000000100200720c */ /* 0x000fda0003f06270 */
[----:B------:R-:W-:Y:S05]  /*ad30*/  @P0 BRA `(.L_x_1900) ;  /* 0x0000012000000947 */ /* 0x000fea0003800000 */
[----:B------:R-:W5:Y:S04]  /*ad40*/  LDL R8, [R1+0x78] ;  /* 0x0000780001087983 */ /* 0x000f680000100800 */
[----:B--2---:R-:W2:Y:S04]  /*ad50*/  LDL R3, [R1+0x80] ;  /* 0x0000800001037983 */ /* 0x004ea80000100800 */
[----:B---3--:R-:W3:Y:S01]  /*ad60*/  LDL R10, [R1+0x7c] ;  /* 0x00007c00010a7983 */ /* 0x008ee20000100800 */
[----:B----4-:R-:W-:-:S04]  /*ad70*/  LEA R14, P0, R140, R0, 0x1 ;  /* 0x000000008c0e7211 */ /* 0x010fc800078008ff */
[----:B-1----:R-:W-:Y:S02]  /*ad80*/  LEA.HI.X R15, R140, R4, R141, 0x1, P0 ;  /* 0x000000048c0f7211 */ /* 0x002fe400000f0c8d */
        /* <DEDUP_REMOVED lines=8> */
[----:B--2---:R-:W-:Y:S02]  /*ae10*/  LEA.HI.X R9, R233, R4, R3, 0x1, P0 ;  /* 0x00000004e9097211 */ /* 0x004fe400000f0c03 */
[----:B------:R-:W-:-:S03]  /*ae20*/  LEA R2, P0, R234, R0, 0x1 ;  /* 0x00000000ea027211 */ /* 0x000fc600078008ff */
[----:B------:R1:W-:Y:S01]  /*ae30*/  LDGSTS.E.BYPASS.LTC128B.128 [R223+0x19080], [R8.64], !P2 ;  /* 0x1908000008df7fae */ /* 0x0003e2000d101d4c */
[----:B---3--:R-:W-:-:S05]  /*ae40*/  LEA.HI.X R3, R234, R4, R10, 0x1, P0 ;  /* 0x00000004ea037211 */ /* 0x008fca00000f0c0a */
[----:B------:R1:W-:Y:S04]  /*ae50*/  LDGSTS.E.BYPASS.LTC128B.128 [R223+0x1d080], [R2.64], !P4 ;  /* 0x1d08000002df7fae */ /* 0x0003e8000e101d4c */
.L_x_1900:
[----:B------:R-:W-:Y:S05]  /*ae60*/  BSYNC B0 ;  /* 0x0000000000007941 */ /* 0x000fea0003800000 */
.L_x_1899:
[----:B------:R-:W-:Y:S05]  /*ae70*/  BRA.DIV ~URZ, `(.L_x_1901) ;  /* 0x000148227f007947 */ /* 0x000fea000b800000 */
[----:B-1----:R1:W2:Y:S02]  /*ae80*/  SHFL.IDX PT, R4, R17, 0x2, 0x181f ;  /* 0x00581f0011047f89 */ /* 0x0022a400000e0000 */
.L_x_2027:
[----:B------:R-:W-:Y:S05]  /*ae90*/  BRA.DIV ~URZ, `(.L_x_1902) ;  /* 0x000148827f007947 */ /* 0x000fea000b800000 */
[----:B----4-:R4:W1:Y:S02]  /*aea0*/  SHFL.IDX PT, R0, R20, 0x2, 0x181f ;  /* 0x00581f0014007f89 */ /* 0x01086400000e0000 */
.L_x_2028:
[----:B------:R-:W-:Y:S01]  /*aeb0*/  IADD3 R2, R7, 0x40, RZ ;  /* 0x0000004007027810 */ /* 0x000fe20007ffe0ff */
[----:B------:R-:W-:Y:S03]  /*aec0*/  BSSY B0, `(.L_x_1903) ;  /* 0x0000015000007945 */ /* 0x000fe60003800000 */
[----:B------:R-:W-:-:S13]  /*aed0*/  ISETP.GE.AND P0, PT, R2, R16, PT ;  /* 0x000000100200720c */ /* 0x000fda0003f06270 */
[----:B------:R-:W-:Y:S05]  /*aee0*/  @P0 BRA `(.L_x_1904) ;  /* 0x0000012000000947 */ /* 0x000fea0003800000 */
[----:B------:R-:W5:Y:S04]  /*aef0*/  LDL R8, [R1+0x78] ;  /* 0x0000780001087983 */ /* 0x000f680000100800 */
[----:B---3--:R-:W3:Y:S04]  /*af00*/  LDL R3, [R1+0x80] ;  /* 0x0000800001037983 */ /* 0x008ee80000100800 */
[----:B----4-:R-:W4:Y:S01]  /*af10*/  LDL R10, [R1+0x7c] ;  /* 0x00007c00010a7983 */ /* 0x010f220000100800 */
[----:B-1----:R-:W-:-:S04]  /*af20*/  LEA R14, P0, R140, R0, 0x1 ;  /* 0x000000008c0e7211 */ /* 0x002fc800078008ff */
        /* <DEDUP_REMOVED lines=14> */
.L_x_1904:
[----:B------:R-:W-:Y:S05]  /*b010*/  BSYNC B0 ;  /* 0x0000000000007941 */ /* 0x000fea0003800000 */
.L_x_1903:
[----:B------:R-:W-:Y:S05]  /*b020*/  BRA.DIV ~URZ, `(.L_x_1905) ;  /* 0x000147727f007947 */ /* 0x000fea000b800000 */
[----:B--2---:R2:W3:Y:S04]  /*b030*/  SHFL.IDX PT, R4, R17, 0x3, 0x181f ;  /* 0x00781f0011047f89 */ /* 0x0044e800000e0000 */
[----:B-1----:R2:W1:Y:S02]  /*b040*/  SHFL.IDX PT, R0, R20, 0x3, 0x181f ;  /* 0x00781f0014007f89 */ /* 0x00246400000e0000 */
.L_x_2029:
[----:B------:R-:W-:Y:S01]  /*b050*/  IADD3 R7, R7, 0x60, RZ ;  /* 0x0000006007077810 */ /* 0x000fe20007ffe0ff */
[----:B------:R-:W5:Y:S04]  /*b060*/  LDL R14, [R1+0x74] ;  /* 0x00007400010e7983 */ /* 0x000f680000100800 */
[----:B--2---:R-:W2:Y:S01]  /*b070*/  LDL R2, [R1+0x78] ;  /* 0x0000780001027983 */ /* 0x004ea20000100800 */
[----:B------:R-:W-:-:S03]  /*b080*/  ISETP.GE.AND P0, PT, R7, R16, PT ;  /* 0x000000100700720c */ /* 0x000fc60003f06270 */
[----:B----4-:R-:W4:Y:S04]  /*b090*/  LDL R15, [R1+0x80] ;  /* 0x00008000010f7983 */ /* 0x010f280000100800 */
[----:B---3--:R-:W3:Y:S01]  /*b0a0*/  LDL R10, [R1+0x7c] ;  /* 0x00007c00010a7983 */ /* 0x008ee20000100800 */
[----:B------:R-:W-:Y:S01]  /*b0b0*/  IMAD.MOV.U32 R104, RZ, RZ, 0x30 ;  /* 0x00000030ff687424 */ /* 0x000fe200078e00ff */
[----:B------:R-:W-:Y:S01]  /*b0c0*/  SHF.R.S32.HI R133, RZ, 0x1f, R124 ;  /* 0x0000001fff857819 */ /* 0x000fe2000001147c */
[----:B------:R-:W-:Y:S01]  /*b0d0*/  ULDC.64 UR4, c[0x0][0x40] ;  /* 0x0000100000047ab9 */ /* 0x000fe20000000a00 */
[----:B------:R-:W3:Y:S02]  /*b0e0*/  LDL R7, [R1+0x64] ;  /* 0x0000640001077983 */ /* 0x000ee40000100800 */
[----:B-1----:R-:W-:-:S04]  /*b0f0*/  @!P0 LEA R12, P1, R140, R0, 0x1 ;  /* 0x000000008c0c8211 */ /* 0x002fc800078208ff */
[----:B------:R-:W-:Y:S02]  /*b100*/  @!P0 LEA.HI.X R13, R140, R4, R141, 0x1, P1 ;  /* 0x000000048c0d8211 */ /* 0x000fe400008f0c8d */
[----:B------:R-:W-:Y:S01]  /*b110*/  @!P0 LEA R8, P1, R252, R0, 0x1 ;  /* 0x00000000fc088211 */ /* 0x000fe200078208ff */
[----:B------:R-:W-:Y:S02]  /*b120*/  UIADD3 UR4, UP0, UR4, 0x160, URZ ;  /* 0x0000016004047890 */ /* 0x000fe4000ff1e03f */
[----:B------:R-:W-:Y:S01]  /*b130*/  @!PT LDS RZ, [RZ] ;  /* 0x00000000fffff984 */ /* 0x000fe20000000800 */
[----:B------:R-:W-:Y:S01]  /*b140*/  @!PT LDS RZ, [RZ] ;  /* 0x00000000fffff984 */ /* 0x000fe20000000800 */
[----:B------:R-:W-:Y:S01]  /*b150*/  @!PT LDS RZ, [RZ] ;  /* 0x00000000fffff984 */ /* 0x000fe20000000800 */
[----:B------:R1:W-:Y:S02]  /*b160*/  @!P0 LDGSTS.E.BYPASS.LTC128B.128 [R223+0x13080], [R12.64], !P5 ;  /* 0x130800000cdf8fae */ /* 0x0003e4000e901d4c */
[----:B------:R-:W-:Y:S01]  /*b170*/  UIADD3.X UR5, URZ, UR5, URZ, UP0, !UPT ;  /* 0x000000053f057290 */ /* 0x000fe200087fe43f */
[C---:B------:R-:W-:Y:S02]  /*b180*/  LOP3.LUT P5, RZ, R215.reuse, 0x200, RZ, 0xc0, !PT ;  /* 0x00000200d7ff7812 */ /* 0x040fe400078ac0ff */
[----:B------:R-:W-:Y:S01]  /*b190*/  LOP3.LUT P6, RZ, R215, 0x100, RZ, 0xc0, !PT ;  /* 0x00000100d7ff7812 */ /* 0x000fe200078cc0ff */
[----:B------:R1:W-:Y:S04]  /*b1a0*/  STL.64 [R1+0x28], R18 ;  /* 0x0000281201007387 */ /* 0x0003e80000100a00 */
[----:B------:R1:W-:Y:S04]  /*b1b0*/  STL.64 [R1+0x30], R174 ;  /* 0x000030ae01007387 */ /* 0x0003e80000100a00 */
[----:B------:R1:W-:Y:S04]  /*b1c0*/  STL.64 [R1+0x38], R24 ;  /* 0x0000381801007387 */ /* 0x0003e80000100a00 */
[----:B------:R1:W-:Y:S01]  /*b1d0*/  STL.64 [R1+0x40], R22 ;  /* 0x0000401601007387 */ /* 0x0003e20000100a00 */
[----:B------:R-:W-:-:S02]  /*b1e0*/  IADD3 R203, R146, 0x20, RZ ;  /* 0x0000002092cb7810 */ /* 0x000fc40007ffe0ff */
[----:B------:R-:W-:Y:S01]  /*b1f0*/  MOV R134, 0xb670 ;  /* 0x0000b67000867802 */ /* 0x000fe20000000f00 */
[----:B-----5:R-:W-:Y:S01]  /*b200*/  IMAD R104, R14, -0x30, R104 ;  /* 0xffffffd00e687824 */ /* 0x020fe200078e0268 */
[----:B--2---:R-:W-:Y:S02]  /*b210*/  @!P0 LEA.HI.X R9, R252, R4, R2, 0x1, P1 ;  /* 0x00000004fc098211 */ /* 0x004fe400008f0c02 */
[----:B------:R-:W-:-:S03]  /*b220*/  @!P0 LEA R2, P1, R233, R0, 0x1 ;  /* 0x00000000e9028211 */ /* 0x000fc600078208ff */
[----:B------:R2:W-:Y:S01]  /*b230*/  @!P0 LDGSTS.E.BYPASS.LTC128B.128 [R223+0x17080], [R8.64], !P3 ;  /* 0x1708000008df8fae */ /* 0x0005e2000d901d4c */
[----:B----4-:R-:W-:Y:S01]  /*b240*/  @!P0 LEA.HI.X R3, R233, R4, R15, 0x1, P1 ;  /* 0x00000004e9038211 */ /* 0x010fe200008f0c0f */
[----:B---3--:R-:W-:Y:S01]  /*b250*/  IMAD.IADD R7, R104, 0x1, R7 ;  /* 0x0000000168077824 */ /* 0x008fe200078e0207 */
[----:B-1----:R-:W-:-:S03]  /*b260*/  @!P0 LEA R12, P1, R234, R0, 0x1 ;  /* 0x00000000ea0c8211 */ /* 0x002fc600078208ff */
[----:B------:R1:W-:Y:S01]  /*b270*/  @!P0 LDGSTS.E.BYPASS.LTC128B.128 [R223+0x1b080], [R2.64], !P2 ;  /* 0x1b08000002df8fae */ /* 0x0003e2000d101d4c */
[----:B------:R-:W-:Y:S02]  /*b280*/  IMNMX R7, R7, 0x30, PT ;  /* 0x0000003007077817 */ /* 0x000fe40003800200 */
[----:B------:R-:W-:-:S03]  /*b290*/  @!P0 LEA.HI.X R13, R234, R4, R10, 0x1, P1 ;  /* 0x00000004ea0d8211 */ /* 0x000fc600008f0c0a */
[----:B------:R-:W-:Y:S01]  /*b2a0*/  IMAD.IADD R7, R7, 0x1, -R231 ;  /* 0x0000000107077824 */ /* 0x000fe200078e0ae7 */
[----:B------:R-:W3:Y:S04]  /*b2b0*/  S2R R10, SR_TID.X ;  /* 0x00000000000a7919 */ /* 0x000ee80000002100 */
[----:B------:R-:W-:Y:S01]  /*b2c0*/  ISETP.GE.AND P1, PT, R7, 0x1, PT ;  /* 0x000000010700780c */ /* 0x000fe20003f26270 */
[----:B------:R4:W-:Y:S01]  /*b2d0*/  @!P0 LDGSTS.E.BYPASS.LTC128B.128 [R223+0x1f080], [R12.64], !P4 ;  /* 0x1f0800000cdf8fae */ /* 0x0009e2000e101d4c */
[----:B--2---:R-:W-:-:S03]  /*b2e0*/  IMAD.WIDE.U32 R8, R124, c[0x0][0x1e0], RZ ;  /* 0x000078007c087a25 */ /* 0x004fc600078e00ff */
[----:B------:R-:W0:Y:S01]  /*b2f0*/  LDGDEPBAR ;  /* 0x00000000000079af */ /* 0x000e220000000000 */
[----:B-1----:R-:W-:-:S04]  /*b300*/  IMAD R2, R133, c[0x0][0x1e0], RZ ;  /* 0x0000780085027a24 */ /* 0x002fc800078e02ff */
[----:B------:R-:W-:Y:S01]  /*b310*/  IMAD R0, R124, c[0x0][0x1e4], R2 ;  /* 0x000079007c007a24 */ /* 0x000fe200078e0202 */
[----:B------:R-:W-:Y:S01]  /*b320*/  ISETP.GE.AND P0, PT, R7, 0x21, PT ;  /* 0x000000210700780c */ /* 0x000fe20003f06270 */
[----:B------:R-:W-:Y:S02]  /*b330*/  IMAD.MOV.U32 R2, RZ, RZ, R224 ;  /* 0x000000ffff027224 */ /* 0x000fe400078e00e0 */
[----:B------:R-:W-:Y:S02]  /*b340*/  IMAD.MOV.U32 R3, RZ, RZ, R222 ;  /* 0x000000ffff037224 */ /* 0x000fe400078e00de */
[----:B------:R-:W-:Y:S02]  /*b350*/  IMAD.IADD R0, R9, 0x1, R0 ;  /* 0x0000000109007824 */ /* 0x000fe400078e0200 */
[----:B------:R-:W-:Y:S02]  /*b360*/  IMAD.U32 R14, RZ, RZ, UR4 ;  /* 0x00000004ff0e7e24 */ /* 0x000fe4000f8e00ff */
[----:B------:R-:W-:Y:S01]  /*b370*/  IMAD.U32 R15, RZ, RZ, UR5 ;  /* 0x00000005ff0f7e24 */ /* 0x000fe2000f8e00ff */
[----:B------:R-:W-:Y:S01]  /*b380*/  WARPSYNC 0xffffffff ;  /* 0xffffffff00007948 */ /* 0x000fe20003800000 */
[----:B------:R-:W-:-:S04]  /*b390*/  IMAD.WIDE.U32 R2, R8, 0x30, R2 ;  /* 0x0000003008027825 */ /* 0x000fc800078e0002 */
[----:B------:R-:W-:Y:S02]  /*b3a0*/  IMAD R0, R0, 0x30, RZ ;  /* 0x0000003000007824 */ /* 0x000fe400078e02ff */
[----:B------:R-:W-:Y:S01]  /*b3b0*/  IMAD.MOV.U32 R4, RZ, RZ, 0x20 ;  /* 0x00000020ff047424 */ /* 0x000fe200078e00ff */
[----:B------:R-:W-:Y:S01]  /*b3c0*/  @P1 LEA R8, P2, R2, c[0x0][0x1c8], 0x1 ;  /* 0x0000720002081a11 */ /* 0x000fe200078408ff */
[----:B------:R-:W-:Y:S02]  /*b3d0*/  IMAD.IADD R0, R3, 0x1, R0 ;  /* 0x0000000103007824 */ /* 0x000fe400078e0200 */
[----:B------:R-:W-:Y:S01]  /*b3e0*/  IMAD.WIDE.U32 R16, R4, c[0x0][0x1e0], RZ ;  /* 0x0000780004107a25 */ /* 0x000fe200078e00ff */
[C---:B------:R-:W-:Y:S02]  /*b3f0*/  LOP3.LUT P4, RZ, R215.reuse, 0x800, RZ, 0xc0, !PT ;  /* 0x00000800d7ff7812 */ /* 0x040fe4000788c0ff */
[----:B------:R-:W-:Y:S01]  /*b400*/  @P1 LEA.HI.X R9, R2, c[0x0][0x1cc], R0, 0x1, P2 ;  /* 0x0000730002091a11 */ /* 0x000fe200010f0c00 */
[----:B------:R-:W-:Y:S01]  /*b410*/  BAR.SYNC.DEFER_BLOCKING 0x0 ;  /* 0x0000000000007b1d */ /* 0x000fe20000010000 */
[----:B------:R-:W-:-:S02]  /*b420*/  LOP3.LUT P3, RZ, R215, 0x400, RZ, 0xc0, !PT ;  /* 0x00000400d7ff7812 */ /* 0x000fc4000786c0ff */
[----:B------:R-:W-:Y:S01]  /*b430*/  @P0 IADD3 R3, P2, R2, R16, RZ ;  /* 0x0000001002030210 */ /* 0x000fe20007f5e0ff */
[----:B------:R-:W-:Y:S01]  /*b440*/  IMAD R2, R4, c[0x0][0x1e4], RZ ;  /* 0x0000790004027a24 */ /* 0x000fe200078e02ff */
[----:B---3--:R-:W-:-:S04]  /*b450*/  SHF.R.S32.HI R18, RZ, 0x1f, R10 ;  /* 0x0000001fff127819 */ /* 0x008fc8000001140a */
[----:B------:R-:W-:Y:S02]  /*b460*/  @P0 IADD3.X R0, R0, R17, R2, P2, !PT ;  /* 0x0000001100000210 */ /* 0x000fe400017fe402 */
[C---:B------:R-:W-:Y:S02]  /*b470*/  @P0 LEA R2, P2, R3.reuse, c[0x0][0x1c8], 0x1 ;  /* 0x0000720003020a11 */ /* 0x040fe400078408ff */
[----:B------:R-:W-:Y:S02]  /*b480*/  LEA.HI R18, R18, R10, RZ, 0x3 ;  /* 0x0000000a12127211 */ /* 0x000fe400078f18ff */
[----:B------:R-:W-:Y:S02]  /*b490*/  @P0 LEA.HI.X R3, R3, c[0x0][0x1cc], R0, 0x1, P2 ;  /* 0x0000730003030a11 */ /* 0x000fe400010f0c00 */
[----:B------:R-:W-:Y:S01]  /*b4a0*/  LOP3.LUT R18, R18, 0xfffffff8, RZ, 0xc0, !PT ;  /* 0xfffffff812127812 */ /* 0x000fe200078ec0ff */
[----:B----4-:R-:W-:Y:S02]  /*b4b0*/  IMAD.U32 R12, RZ, RZ, UR8 ;  /* 0x00000008ff0c7e24 */ /* 0x010fe4000f8e00ff */
[----:B------:R-:W-:Y:S01]  /*b4c0*/  IMAD.U32 R13, RZ, RZ, UR7 ;  /* 0x00000007ff0d7e24 */ /* 0x000fe2000f8e00ff */
[----:B------:R-:W-:Y:S01]  /*b4d0*/  @!PT LDS RZ, [RZ] ;  /* 0x00000000fffff984 */ /* 0x000fe20000000800 */
[----:B------:R-:W-:Y:S01]  /*b4e0*/  @!PT LDS RZ, [RZ] ;  /* 0x00000000fffff984 */ /* 0x000fe20000000800 */
[----:B------:R-:W-:Y:S01]  /*b4f0*/  @!PT LDS RZ, [RZ] ;  /* 0x00000000fffff984 */ /* 0x000fe20000000800 */
[----:B------:R1:W-:Y:S04]  /*b500*/  @P1 LDGSTS.E.BYPASS.LTC128B.128 [R220+0xa080], [R8.64], !P4 ;  /* 0x0a08000008dc1fae */ /* 0x0003e8000e101d4c */
[----:B------:R1:W-:Y:S04]  /*b510*/  @P1 LDGSTS.E.BYPASS.LTC128B.128 [R220+0xb880], [R8.64+0x80], !P3 ;  /* 0x0b88008008dc1fae */ /* 0x0003e8000d901d4c */
[----:B------:R1:W-:Y:S01]  /*b520*/  @P1 LDGSTS.E.BYPASS.LTC128B.128 [R220+0xd080], [R8.64+0x100], !P5 ;  /* 0x0d08010008dc1fae */ /* 0x0003e2000e901d4c */
[----:B------:R-:W-:-:S03]  /*b530*/  IMAD.IADD R18, R10, 0x1, -R18 ;  /* 0x000000010a127824 */ /* 0x000fc600078e0a12 */
[----:B------:R1:W-:Y:S04]  /*b540*/  @P1 LDGSTS.E.BYPASS.LTC128B.128 [R220+0xe880], [R8.64+0x180], !P6 ;  /* 0x0e88018008dc1fae */ /* 0x0003e8000f101d4c */
[----:B------:R1:W-:Y:S04]  /*b550*/  @P0 LDGSTS.E.BYPASS.LTC128B.128 [R223+0xb080], [R2.64], !P4 ;  /* 0x0b08000002df0fae */ /* 0x0003e8000e101d4c */
[----:B------:R1:W-:Y:S04]  /*b560*/  @P0 LDGSTS.E.BYPASS.LTC128B.128 [R223+0xc880], [R2.64+0x80], !P3 ;  /* 0x0c88008002df0fae */ /* 0x0003e8000d901d4c */
[----:B------:R1:W-:Y:S04]  /*b570*/  @P0 LDGSTS.E.BYPASS.LTC128B.128 [R223+0xe080], [R2.64+0x100], !P5 ;  /* 0x0e08010002df0fae */ /* 0x0003e8000e901d4c */
[----:B------:R1:W-:Y:S01]  /*b580*/  @P0 LDGSTS.E.BYPASS.LTC128B.128 [R223+0xf880], [R2.64+0x180], !P6 ;  /* 0x0f88018002df0fae */ /* 0x0003e2000f101d4c */
[----:B------:R-:W-:-:S03]  /*b590*/  LOP3.LUT P0, RZ, R18, 0x2, RZ, 0xc0, !PT ;  /* 0x0000000212ff7812 */ /* 0x000fc6000780c0ff */
[----:B------:R1:W-:Y:S04]  /*b5a0*/  STL.64 [R1+0x20], R12 ;  /* 0x0000200c01007387 */ /* 0x0003e80000100a00 */
[----:B------:R1:W-:Y:S04]  /*b5b0*/  STL.64 [R1+0x18], R14 ;  /* 0x0000180e01007387 */ /* 0x0003e80000100a00 */
[----:B------:R-:W0:Y:S01]  /*b5c0*/  LDGDEPBAR ;  /* 0x00000000000079af */ /* 0x000e220000000000 */
[----:B------:R-:W-:Y:S01]  /*b5d0*/  ISETP.GT.AND P1, PT, R10, 0x7f, PT ;  /* 0x0000007f0a00780c */ /* 0x000fe20003f24270 */
[----:B------:R-:W-:Y:S01]  /*b5e0*/  IMAD.U32 R0, RZ, RZ, UR8 ;  /* 0x00000008ff007e24 */ /* 0x000fe2000f8e00ff */
[----:B------:R-:W-:-:S02]  /*b5f0*/  @P0 IADD3 R203, R146, -0x20, RZ ;  /* 0xffffffe092cb0810 */ /* 0x000fc40007ffe0ff */
[----:B------:R-:W-:Y:S01]  /*b600*/  LOP3.LUT R215, R215, 0xffffff7f, RZ, 0xc0, !PT ;  /* 0xffffff7fd7d77812 */ /* 0x000fe200078ec0ff */
[----:B------:R-:W-:Y:S01]  /*b610*/  BSSY B2, `(.L_x_1906) ;  /* 0x0000006000027945 */ /* 0x000fe20003800000 */
[----:B------:R-:W-:Y:S02]  /*b620*/  IADD3 R92, R0, 0x18, RZ ;  /* 0x00000018005c7810 */ /* 0x000fe40007ffe0ff */
[C---:B------:R-:W-:Y:S02]  /*b630*/  IADD3 R214, R203.reuse, 0x1000, RZ ;  /* 0x00001000cbd67810 */ /* 0x040fe40007ffe0ff */
[----:B------:R-:W-:-:S03]  /*b640*/  IADD3 R213, R203, 0x800, RZ ;  /* 0x00000800cbd57810 */ /* 0x000fc60007ffe0ff */
[----:B------:R-:W-:Y:S02]  /*b650*/  @P1 LOP3.LUT R215, R215, 0x80, RZ, 0xfc, !PT ;  /* 0x00000080d7d71812 */ /* 0x000fe400078efcff */
[----:B-1----:R-:W-:Y:S05]  /*b660*/  CALL.REL.NOINC `($_ZN7cutlass13device_kernelIN5flash19enable_sm80_to_sm89INS1_16FlashAttnFwdSm80INS1_25CollectiveMainloopFwdSm80ILi8ELi1ELb0EN4cute5tupleIJNS5_1CILi128EEENS7_ILi48EEENS7_ILi256EEEEEELi256ENS_6half_tEfNS_4arch4Sm80ELb0ELb1ELb1ELb1ELb0ELb1ELb1ELb1EEENS1_21CollectiveEpilogueFwdINS6_IJS8_SA_S9_EEENS6_IJNS7_ILi1EEESI_SI_EEESC_SE_Li256ELb1ELb1ELb1ELb0EEENS1_36VarlenDynamicPersistentTileSchedulerILi128ELi48ELi256ELi256ELb1ELb1ELb0ELb1ELb0ELb1EEEEEEEEEvNT_6ParamsE$_ZZN5flash25CollectiveMainloopFwdSm80ILi8ELi1ELb0EN4cute5tupleIJNS1_1CILi128EEENS3_ILi48EEENS3_ILi256EEEEEELi256EN7cutlass6half_tEfNS8_4arch4Sm80ELb0ELb1ELb1ELb1ELb0ELb1ELb1ELb1EE3mmaINS_16FlashAttnFwdSm80ISC_NS_21CollectiveEpilogueFwdINS2_IJS4_S6_S5_EEENS2_IJNS3_ILi1EEESH_SH_EEES9_SB_Li256ELb1ELb1ELb1ELb0EEENS_36VarlenDynamicPersistentTileSchedulerILi128ELi48ELi256ELi256ELb1ELb1ELb0ELb1ELb0ELb1EEEE13SharedStorageENS1_6TensorINS1_11ArrayEngineIfLm128EEENS1_6LayoutINS2_IJNS2_IJNS3_ILi2EEESS_EEESH_NS3_ILi32EEEEEENS2_IJNS2_IJSH_SS_EEENS3_ILi0EEENS3_ILi4EEEEEEEEEENS_7SoftmaxILi2ELi0EEEEEbRKNSC_6ParamsERT0_RT1_iRKNS_16SeqlenInfoQKNewKILb1ELb1EEENS2_IJiiiiEEERT_ENKUlvE_clEv) ;  /* 0x0001540000007944 */ /* 0x002fea0003c00000 */
[----:B------:R-:W-:Y:S05]  /*b670*/  BSYNC B2 ;  /* 0x0000000000027941 */ /* 0x000fea0003800000 */
.L_x_1906:
[----:B------:R-:W2:Y:S01]  /*b680*/  LDL R4, [R1+0x64] ;  /* 0x0000640001047983 */ /* 0x000ea20000100800 */
[----:B------:R-:W-:Y:S01]  /*b690*/  IMAD R0, R133, c[0x0][0x208], RZ ;  /* 0x0000820085007a24 */ /* 0x000fe200078e02ff */
[----:B------:R-:W-:Y:S01]  /*b6a0*/  MOV R3, R228 ;  /* 0x000000e400037202 */ /* 0x000fe20000000f00 */
[----:B-1----:R-:W-:Y:S01]  /*b6b0*/  IMAD.WIDE.U32 R8, R124, c[0x0][0x208], RZ ;  /* 0x000082007c087a25 */ /* 0x002fe200078e00ff */
[----:B------:R-:W1:Y:S01]  /*b6c0*/  S2R R12, SR_TID.X ;  /* 0x00000000000c7919 */ /* 0x000e620000002100 */
[----:B------:R-:W-:-:S04]  /*b6d0*/  DEPBAR.LE SB0, 0x0 ;  /* 0x000080000000791a */ /* 0x000fc80000000000 */
[----:B------:R-:W-:Y:S01]  /*b6e0*/  IMAD R0, R124, c[0x0][0x20c], R0 ;  /* 0x000083007c007a24 */ /* 0x000fe200078e0200 */
[----:B------:R-:W-:Y:S01]  /*b6f0*/  WARPSYNC 0xffffffff ;  /* 0xffffffff00007948 */ /* 0x000fe20003800000 */
[----:B------:R-:W-:Y:S01]  /*b700*/  IMAD.MOV.U32 R2, RZ, RZ, R226 ;  /* 0x000000ffff027224 */ /* 0x000fe200078e00e2 */
[----:B------:R-:W-:Y:S01]  /*b710*/  BAR.SYNC.DEFER_BLOCKING 0x0 ;  /* 0x0000000000007b1d */ /* 0x000fe20000010000 */
[----:B------:R-:W-:Y:S01]  /*b720*/  IMAD.IADD R0, R9, 0x1, R0 ;  /* 0x0000000109007824 */ /* 0x000fe200078e0200 */
[----:B------:R-:W-:Y:S01]  /*b730*/  LOP3.LUT P4, RZ, R130, 0x1, RZ, 0xc0, !PT ;  /* 0x0000000182ff7812 */ /* 0x000fe2000788c0ff */
[----:B------:R-:W-:Y:S01]  /*b740*/  IMAD.WIDE.U32 R8, R8, 0x30, R2 ;  /* 0x0000003008087825 */ /* 0x000fe200078e0002 */
[C---:B------:R-:W-:Y:S02]  /*b750*/  LOP3.LUT P2, RZ, R130.reuse, 0x2, RZ, 0xc0, !PT ;  /* 0x0000000282ff7812 */ /* 0x040fe4000784c0ff */
[----:B------:R-:W-:Y:S01]  /*b760*/  LOP3.LUT P1, RZ, R130, 0x4, RZ, 0xc0, !PT ;  /* 0x0000000482ff7812 */ /* 0x000fe2000782c0ff */
[----:B------:R-:W-:Y:S01]  /*b770*/  IMAD R0, R0, 0x30, RZ ;  /* 0x0000003000007824 */ /* 0x000fe200078e02ff */
[----:B------:R-:W-:Y:S01]  /*b780*/  LEA R2, P0, R8, c[0x0][0x1f8], 0x1 ;  /* 0x00007e0008027a11 */ /* 0x000fe200078008ff */
[----:B------:R3:W5:Y:S02]  /*b790*/  LDL R105, [R1+0x74] ;  /* 0x0000740001697983 */ /* 0x0007640000100800 */
[----:B------:R-:W-:-:S02]  /*b7a0*/  IMAD.IADD R0, R9, 0x1, R0 ;  /* 0x0000000109007824 */ /* 0x000fc400078e0200 */
[----:B------:R3:W5:Y:S01]  /*b7b0*/  LDL R232, [R1+0x10] ;  /* 0x0000100001e87983 */ /* 0x0007620000100800 */
[----:B-1----:R-:W-:Y:S02]  /*b7c0*/  ISETP.GT.AND P5, PT, R12, 0x7f, PT ;  /* 0x0000007f0c00780c */ /* 0x002fe40003fa4270 */
[----:B------:R-:W-:Y:S02]  /*b7d0*/  LEA.HI.X R3, R8, c[0x0][0x1fc], R0, 0x1, P0 ;  /* 0x00007f0008037a11 */ /* 0x000fe400000f0c00 */
[----:B------:R-:W-:-:S04]  /*b7e0*/  SHF.R.S32.HI R10, RZ, 0x1f, R12 ;  /* 0x0000001fff0a7819 */ /* 0x000fc8000001140c */
[----:B------:R-:W-:Y:S01]  /*b7f0*/  LEA.HI R10, R10, R12, RZ, 0x3 ;  /* 0x0000000c0a0a7211 */ /* 0x000fe200078f18ff */
[----:B----4-:R-:W-:Y:S03]  /*b800*/  LDSM.16.M88.4 R20, [R199] ;  /* 0x00000000c714783b */ /* 0x010fe60000000200 */
[----:B------:R-:W-:Y:S01]  /*b810*/  LOP3.LUT R10, R10, 0xfffffff8, RZ, 0xc0, !PT ;  /* 0xfffffff80a0a7812 */ /* 0x000fe200078ec0ff */
[----:B------:R-:W-:Y:S01]  /*b820*/  @!P5 IMAD.MOV.U32 R0, RZ, RZ, c[0x0][0x208] ;  /* 0x00008200ff00d624 */ /* 0x000fe200078e00ff */
[----:B------:R-:W1:Y:S01]  /*b830*/  LDSM.16.M88.4 R28, [R146] ;  /* 0x00000000921c783b */ /* 0x000e620000000200 */
[----:B------:R-:W-:Y:S02]  /*b840*/  @!P5 MOV R7, c[0x0][0x20c] ;  /* 0x000083000007da02 */ /* 0x000fe40000000f00 */
[----:B------:R-:W-:Y:S01]  /*b850*/  IMAD.IADD R10, R12, 0x1, -R10 ;  /* 0x000000010c0a7824 */ /* 0x000fe200078e0a0a */
[----:B-----5:R-:W-:Y:S04]  /*b860*/  LDSM.16.M88.4 R32, [R146+0x800] ;  /* 0x000800009220783b */ /* 0x020fe80000000200 */
[----:B------:R-:W4:Y:S04]  /*b870*/  LDSM.16.M88.4 R52, [R146+0x1000] ;  /* 0x001000009234783b */ /* 0x000f280000000200 */
[----:B------:R-:W-:Y:S04]  /*b880*/  LDSM.16.M88.4 R16, [R200] ;  /* 0x00000000c810783b */ /* 0x000fe80000000200 */
[----:B------:R-:W3:Y:S04]  /*b890*/  LDSM.16.M88.4 R44, [R203] ;  /* 0x00000000cb2c783b */ /* 0x000ee80000000200 */
[----:B------:R-:W-:Y:S04]  /*b8a0*/  LDSM.16.M88.4 R60, [R203+0x800] ;  /* 0x00080000cb3c783b */ /* 0x000fe80000000200 */
[----:B------:R-:W3:Y:S01]  /*b8b0*/  LDSM.16.M88.4 R76, [R203+0x1000] ;  /* 0x00100000cb4c783b */ /* 0x000ee20000000200 */
[C---:B-1----:R-:W-:Y:S08]  /*b8c0*/  HMMA.16816.F32 R36, R20.reuse, R30, RZ ;  /* 0x0000001e1424723c */ /* 0x042ff000000018ff */
[C---:B----4-:R-:W-:Y:S08]  /*b8d0*/  HMMA.16816.F32 R56, R20.reuse, R52, RZ ;  /* 0x000000341438723c */ /* 0x050ff000000018ff */
[C---:B------:R-:W-:Y:S08]  /*b8e0*/  HMMA.16816.F32 R24, R20.reuse, R28, RZ ;  /* 0x0000001c1418723c */ /* 0x040ff000000018ff */
[C---:B------:R-:W-:Y:S08]  /*b8f0*/  HMMA.16816.F32 R40, R20.reuse, R32, RZ ;  /* 0x000000201428723c */ /* 0x040ff000000018ff */
[C---:B------:R-:W-:Y:S08]  /*b900*/  HMMA.16816.F32 R48, R20.reuse, R34, RZ ;  /* 0x000000221430723c */ /* 0x040ff000000018ff */
[----:B------:R-:W-:Y:S08]  /*b910*/  HMMA.16816.F32 R52, R20, R54, RZ ;  /* 0x000000361434723c */ /* 0x000ff000000018ff */
[C---:B---3--:R-:W-:Y:S08]  /*b920*/  HMMA.16816.F32 R36, R16.reuse, R46, R36 ;  /* 0x0000002e1024723c */ /* 0x048ff00000001824 */
[C---:B------:R-:W-:Y:S08]  /*b930*/  HMMA.16816.F32 R56, R16.reuse, R76, R56 ;  /* 0x0000004c1038723c */ /* 0x040ff00000001838 */
[C---:B------:R-:W-:Y:S08]  /*b940*/  HMMA.16816.F32 R24, R16.reuse, R44, R24 ;  /* 0x0000002c1018723c */ /* 0x040ff00000001818 */
[C---:B------:R-:W-:Y:S08]  /*b950*/  HMMA.16816.F32 R40, R16.reuse, R60, R40 ;  /* 0x0000003c1028723c */ /* 0x040ff00000001828 */
[C---:B------:R-:W-:Y:S08]  /*b960*/  HMMA.16816.F32 R48, R16.reuse, R62, R48 ;  /* 0x0000003e1030723c */ /* 0x040ff00000001830 */
[----:B------:R-:W-:Y:S01]  /*b970*/  HMMA.16816.F32 R52, R16, R78, R52 ;  /* 0x0000004e1034723c */ /* 0x000fe20000001834 */
[----:B--2---:R-:W-:-:S04]  /*b980*/  IADD3 R4, R4, R104, -R231 ;  /* 0x0000006804047210 */ /* 0x004fc80007ffe8e7 */
[----:B------:R-:W-:Y:S11]  /*b990*/  ISETP.LT.OR P0, PT, R4, 0x1, !P4 ;  /* 0x000000010400780c */ /* 0x000ff60006701670 */
[----:B------:R-:W-:Y:S02]  /*b9a0*/  @!UPT UIADD3 URZ, URZ, URZ, URZ ;  /* 0x0000003f3f3ff290 */ /* 0x000fe4000fffe03f */
[----:B------:R-:W-:Y:S01]  /*b9b0*/  @!PT LDS RZ, [RZ] ;  /* 0x00000000fffff984 */ /* 0x000fe20000000800 */
[----:B------:R-:W-:Y:S01]  /*b9c0*/  @!PT LDS RZ, [RZ] ;  /* 0x00000000fffff984 */ /* 0x000fe20000000800 */
[----:B------:R-:W-:Y:S01]  /*b9d0*/  @!PT LDS RZ, [RZ] ;  /* 0x00000000fffff984 */ /* 0x000fe20000000800 */
[----:B------:R1:W-:Y:S01]  /*b9e0*/  LDGSTS.E.BYPASS.LTC128B.128 [R220+0x4080], [R2.64], !P0 ;  /* 0x0408000002dc7fae */ /* 0x0003e2000c101d4c */
[----:B------:R-:W-:-:S04]  /*b9f0*/  @!P5 LEA R8, P0, R0, R2, 0x6 ;  /* 0x000000020008d211 */ /* 0x000fc800078030ff */
[----:B------:R-:W-:Y:S02]  /*ba00*/  @!P5 LEA.HI.X R9, R0, R3, R7, 0x6, P0 ;  /* 0x000000030009d211 */ /* 0x000fe400000f3407 */
[----:B------:R-:W-:Y:S02]  /*ba10*/  LOP3.LUT P0, RZ, R10, 0x4, RZ, 0xc0, !PT ;  /* 0x000000040aff7812 */ /* 0x000fe4000780c0ff */
[----:B------:R-:W-:-:S04]  /*ba20*/  MOV R0, 0x40 ;  /* 0x0000004000007802 */ /* 0x000fc80000000f00 */
[----:B------:R-:W-:Y:S02]  /*ba30*/  SEL R0, R0, 0xffffffc0, !P0 ;  /* 0xffffffc000007807 */ /* 0x000fe40004000000 */
[C---:B------:R-:W-:Y:S11]  /*ba40*/  ISETP.LT.OR P0, PT, R4.reuse, 0x1, !P2 ;  /* 0x000000010400780c */ /* 0x040ff60005701670 */
[----:B------:R-:W-:Y:S02]  /*ba50*/  @!UPT UIADD3 URZ, URZ, URZ, URZ ;  /* 0x0000003f3f3ff290 */ /* 0x000fe4000fffe03f */
[----:B------:R1:W-:Y:S01]  /*ba60*/  LDGSTS.E.BYPASS.LTC128B.128 [R220+0x5880], [R2.64+0x80], !P0 ;  /* 0x0588008002dc7fae */ /* 0x0003e2000c101d4c */
[----:B------:R-:W-:Y:S11]  /*ba70*/  ISETP.LT.OR P0, PT, R4, 0x1, !P1 ;  /* 0x000000010400780c */ /* 0x000ff60004f01670 */
[----:B------:R-:W-:Y:S02]  /*ba80*/  @!UPT UIADD3 URZ, URZ, URZ, URZ ;  /* 0x0000003f3f3ff290 */ /* 0x000fe4000fffe03f */
[----:B------:R1:W-:Y:S01]  /*ba90*/  LDGSTS.E.BYPASS.LTC128B.128 [R220+0x7080], [R2.64+0x100], !P0 ;  /* 0x0708010002dc7fae */ /* 0x0003e2000c101d4c */
[----:B------:R-:W-:-:S04]  /*baa0*/  LOP3.LUT P0, RZ, R130, 0x8, RZ, 0xc0, !PT ;  /* 0x0000000882ff7812 */ /* 0x000fc8000780c0ff */
[C---:B------:R-:W-:Y:S02]  /*bab0*/  ISETP.LT.OR P3, PT, R4.reuse, 0x1, !P0 ;  /* 0x000000010400780c */ /* 0x040fe40004761670 */
[C---:B------:R-:W-:Y:S02]  /*bac0*/  @!P5 ISETP.LT.OR P2, PT, R4.reuse, 0x21, !P2 ;  /* 0x000000210400d80c */ /* 0x040fe40005741670 */
[C---:B------:R-:W-:Y:S02]  /*bad0*/  @!P5 ISETP.LT.OR P1, PT, R4.reuse, 0x21, !P1 ;  /* 0x000000210400d80c */ /* 0x040fe40004f21670 */
[----:B------:R-:W-:-:S07]  /*bae0*/  @!P5 ISETP.LT.OR P0, PT, R4, 0x21, !P0 ;  /* 0x000000210400d80c */ /* 0x000fce0004701670 */
[----:B------:R1:W-:Y:S01]  /*baf0*/  LDGSTS.E.BYPASS.LTC128B.128 [R220+0x8880], [R2.64+0x180], !P3 ;  /* 0x0888018002dc7fae */ /* 0x0003e2000d901d4c */
[----:B------:R-:W-:Y:S01]  /*bb00*/  @!P5 ISETP.LT.OR P3, PT, R4, 0x21, !P4 ;  /* 0x000000210400d80c */ /* 0x000fe20006761670 */
[----:B------:R-:W-:Y:S11]  /*bb10*/  IMAD.IADD R145, R146, 0x1, R0 ;  /* 0x0000000192917824 */ /* 0x000ff600078e0200 */
[----:B------:R-:W-:Y:S01]  /*bb20*/  @!UPT UIADD3 URZ, URZ, URZ, URZ ;  /* 0x0000003f3f3ff290 */ /* 0x000fe2000fffe03f */
[----:B------:R1:W-:Y:S04]  /*bb30*/  @!P5 LDGSTS.E.BYPASS.LTC128B.128 [R223+0x5080], [R8.64], !P3 ;  /* 0x0508000008dfdfae */ /* 0x0003e8000d901d4c */
[----:B------:R1:W-:Y:S04]  /*bb40*/  @!P5 LDGSTS.E.BYPASS.LTC128B.128 [R223+0x6880], [R8.64+0x80], !P2 ;  /* 0x0688008008dfdfae */ /* 0x0003e8000d101d4c */
[----:B------:R1:W-:Y:S04]  /*bb50*/  @!P5 LDGSTS.E.BYPASS.LTC128B.128 [R223+0x8080], [R8.64+0x100], !P1 ;  /* 0x0808010008dfdfae */ /* 0x0003e8000c901d4c */
[----:B------:R1:W-:Y:S04]  /*bb60*/  @!P5 LDGSTS.E.BYPASS.LTC128B.128 [R223+0x9880], [R8.64+0x180], !P0 ;  /* 0x0988018008dfdfae */ /* 0x0003e8000c101d4c */
[----:B------:R-:W-:Y:S04]  /*bb70*/  LDSM.16.M88.4 R12, [R202] ;  /* 0x00000000ca0c783b */ /* 0x000fe80000000200 */
[----:B------:R-:W2:Y:S01]  /*bb80*/  LDSM.16.M88.4 R64, [R145] ;  /* 0x000000009140783b */ /* 0x000ea20000000200 */
[----:B------:R-:W-:-:S03]  /*bb90*/  IADD3 R10, R203, R0, RZ ;  /* 0x00000000cb0a7210 */ /* 0x000fc60007ffe0ff */
[----:B------:R-:W3:Y:S04]  /*bba0*/  LDSM.16.M88.4 R68, [R145+0x1000] ;  /* 0x001000009144783b */ /* 0x000ee80000000200 */
[----:B------:R-:W4:Y:S04]  /*bbb0*/  LDSM.16.M88.4 R72, [R145+0x800] ;  /* 0x000800009148783b */ /* 0x000f280000000200 */
[----:B------:R-:W-:Y:S04]  /*bbc0*/  LDSM.16.M88.4 R32, [R201] ;  /* 0x00000000c920783b */ /* 0x000fe80000000200 */
[----:B------:R-:W1:Y:S04]  /*bbd0*/  LDSM.16.M88.4 R84, [R10] ;  /* 0x000000000a54783b */ /* 0x000e680000000200 */
[----:B------:R-:W1:Y:S04]  /*bbe0*/  LDSM.16.M88.4 R44, [R10+0x1000] ;  /* 0x001000000a2c783b */ /* 0x000e680000000200 */
[----:B------:R-:W1:Y:S04]  /*bbf0*/  LDSM.16.M88.4 R80, [R10+0x800] ;  /* 0x000800000a50783b */ /* 0x000e680000000200 */
[----:B------:R-:W-:Y:S04]  /*bc00*/  LDSM.16.M88.4 R28, [R199+0x4000] ;  /* 0x00400000c71c783b */ /* 0x000fe80000000200 */
[----:B------:R-:W1:Y:S04]  /*bc10*/  LDSM.16.M88.4 R88, [R146+0x1800] ;  /* 0x001800009258783b */ /* 0x000e680000000200 */
[----:B------:R-:W1:Y:S01]  /*bc20*/  LDSM.16.M88.4 R60, [R146+0x2800] ;  /* 0x00280000923c783b */ /* 0x000e620000000200 */
[C---:B--2---:R-:W-:Y:S03]  /*bc30*/  HMMA.16816.F32 R36, R12.reuse, R66, R36 ;  /* 0x000000420c24723c */ /* 0x044fe60000001824 */
[----:B------:R-:W2:Y:S04]  /*bc40*/  LDSM.16.M88.4 R76, [R146+0x2000] ;  /* 0x00200000924c783b */ /* 0x000ea80000000200 */
[----:B------:R-:W-:Y:S01]  /*bc50*/  LDSM.16.M88.4 R96, [R145+0x4000] ;  /* 0x004000009160783b */ /* 0x000fe20000000200 */
[C---:B---3--:R-:W-:Y:S03]  /*bc60*/  HMMA.16816.F32 R56, R12.reuse, R68, R56 ;  /* 0x000000440c38723c */ /* 0x048fe60000001838 */
[----:B------:R-:W-:Y:S04]  /*bc70*/  LDSM.16.M88.4 R92, [R146+0x5000] ;  /* 0x00500000925c783b */ /* 0x000fe80000000200 */
[----:B------:R-:W-:Y:S01]  /*bc80*/  LDSM.16.M88.4 R100, [R10+0x4800] ;  /* 0x004800000a64783b */ /* 0x000fe20000000200 */
[C---:B------:R-:W-:Y:S03]  /*bc90*/  HMMA.16816.F32 R20, R12.reuse, R64, R24 ;  /* 0x000000400c14723c */ /* 0x040fe60000001818 */
[----:B------:R-:W-:Y:S04]  /*bca0*/  LDSM.16.M88.4 R24, [R200+0x4000] ;  /* 0x00400000c818783b */ /* 0x000fe80000000200 */
[----:B------:R-:W-:Y:S01]  /*bcb0*/  LDSM.16.M88.4 R64, [R203+0x2000] ;  /* 0x00200000cb40783b */ /* 0x000fe20000000200 */
[C---:B----4-:R-:W-:Y:S03]  /*bcc0*/  HMMA.16816.F32 R40, R12.reuse, R72, R40 ;  /* 0x000000480c28723c */ /* 0x050fe60000001828 */
[----:B------:R-:W0:Y:S05]  /*bcd0*/  LDGDEPBAR ;  /* 0x00000000000079af */ /* 0x000e2a0000000000 */
[C---:B------:R-:W-:Y:S01]  /*bce0*/  HMMA.16816.F32 R48, R12.reuse, R74, R48 ;  /* 0x0000004a0c30723c */ /* 0x040fe20000001830 */
[----:B------:R-:W-:Y:S07]  /*bcf0*/  LDSM.16.M88.4 R72, [R203+0x1800] ;  /* 0x00180000cb48783b */ /* 0x000fee0000000200 */
[----:B------:R-:W-:Y:S01]  /*bd00*/  HMMA.16816.F32 R52, R12, R70, R52 ;  /* 0x000000460c34723c */ /* 0x000fe20000001834 */
[----:B------:R-:W-:Y:S07]  /*bd10*/  LDSM.16.M88.4 R68, [R145+0x1800] ;  /* 0x001800009144783b */ /* 0x000fee0000000200 */
[C---:B-1----:R-:W-:Y:S08]  /*bd20*/  HMMA.16816.F32 R36, R32.reuse, R86, R36 ;  /* 0x000000562024723c */ /* 0x042ff00000001824 */
[C---:B------:R-:W-:Y:S08]  /*bd30*/  HMMA.16816.F32 R56, R32.reuse, R44, R56 ;  /* 0x0000002c2038723c */ /* 0x040ff00000001838 */
[C---:B------:R-:W-:Y:S01]  /*bd40*/  HMMA.16816.F32 R16, R32.reuse, R84, R20 ;  /* 0x000000542010723c */ /* 0x040fe20000001814 */
[----:B------:R-:W-:Y:S04]  /*bd50*/  LDSM.16.M88.4 R20, [R202+0x4000] ;  /* 0x00400000ca14783b */ /* 0x000fe80000000200 */
[----:B------:R-:W-:Y:S03]  /*bd60*/  LDSM.16.M88.4 R84, [R203+0x3000] ;  /* 0x00300000cb54783b */ /* 0x000fe60000000200 */
[C---:B------:R-:W-:Y:S08]  /*bd70*/  HMMA.16816.F32 R40, R32.reuse, R80, R40 ;  /* 0x000000502028723c */ /* 0x040ff00000001828 */
[C---:B------:R-:W-:Y:S01]  /*bd80*/  HMMA.16816.F32 R48, R32.reuse, R82, R48 ;  /* 0x000000522030723c */ /* 0x040fe20000001830 */
[----:B------:R-:W-:Y:S07]  /*bd90*/  LDSM.16.M88.4 R80, [R145+0x2000] ;  /* 0x002000009150783b */ /* 0x000fee0000000200 */
[----:B------:R-:W-:Y:S01]  /*bda0*/  HMMA.16816.F32 R52, R32, R46, R52 ;  /* 0x0000002e2034723c */ /* 0x000fe20000001834 */
[----:B------:R-:W-:Y:S07]  /*bdb0*/  LDSM.16.M88.4 R44, [R145+0x2800] ;  /* 0x00280000912c783b */ /* 0x000fee0000000200 */
[C---:B------:R-:W-:Y:S01]  /*bdc0*/  HMMA.16816.F32 R32, R28.reuse, R90, R36 ;  /* 0x0000005a1c20723c */ /* 0x040fe20000001824 */
[----:B------:R-:W1:Y:S07]  /*bdd0*/  LDSM.16.M88.4 R36, [R203+0x2800] ;  /* 0x00280000cb24783b */ /* 0x000e6e0000000200 */
[C---:B------:R-:W-:Y:S08]  /*bde0*/  HMMA.16816.F32 R56, R28.reuse, R60, R56 ;  /* 0x0000003c1c38723c */ /* 0x040ff00000001838 */
[C---:B------:R-:W-:Y:S01]  /*bdf0*/  HMMA.16816.F32 R12, R28.reuse, R88, R16 ;  /* 0x000000581c0c723c */ /* 0x040fe20000001810 */
[----:B------:R-:W-:Y:S04]  /*be00*/  LDSM.16.M88.4 R16, [R201+0x4000] ;  /* 0x00400000c910783b */ /* 0x000fe80000000200 */
[----:B------:R-:W-:Y:S03]  /*be10*/  LDSM.16.M88.4 R88, [R10+0x1800] ;  /* 0x001800000a58783b */ /* 0x000fe60000000200 */
[C---:B------:R-:W-:Y:S01]  /*be20*/  HMMA.16816.F32 R52, R28.reuse, R62, R52 ;  /* 0x0000003e1c34723c */ /* 0x040fe20000001834 */
[----:B------:R-:W3:Y:S07]  /*be30*/  LDSM.16.M88.4 R60, [R10+0x2800] ;  /* 0x002800000a3c783b */ /* 0x000eee0000000200 */
[----:B--2---:R-:W-:Y:S08]  /*be40*/  HMMA.16816.F32 R40, R28, R76, R40 ;  /* 0x0000004c1c28723c */ /* 0x004ff00000001828 */
[C---:B-1----:R-:W-:Y:S08]  /*be50*/  HMMA.16816.F32 R56, R24.reuse, R36, R56 ;  /* 0x000000241838723c */ /* 0x042ff00000001838 */
[----:B------:R-:W-:Y:S08]  /*be60*/  HMMA.16816.F32 R12, R24, R72, R12 ;  /* 0x00000048180c723c */ /* 0x000ff0000000180c */
[----:B------:R-:W-:Y:S01]  /*be70*/  HMMA.16816.F32 R48, R28, R78, R48 ;  /* 0x0000004e1c30723c */ /* 0x000fe20000001830 */
[----:B------:R-:W-:Y:S07]  /*be80*/  LDSM.16.M88.4 R76, [R146+0x3000] ;  /* 0x00300000924c783b */ /* 0x000fee0000000200 */
[C---:B------:R-:W-:Y:S01]  /*be90*/  HMMA.16816.F32 R28, R24.reuse, R74, R32 ;  /* 0x0000004a181c723c */ /* 0x040fe20000001820 */
[----:B------:R-:W-:Y:S07]  /*bea0*/  LDSM.16.M88.4 R72, [R10+0x2000] ;  /* 0x002000000a48783b */ /* 0x000fee0000000200 */
[----:B------:R-:W-:Y:S08]  /*beb0*/  HMMA.16816.F32 R52, R24, R38, R52 ;  /* 0x000000261834723c */ /* 0x000ff00000001834 */
[----:B------:R-:W-:Y:S08]  /*bec0*/  HMMA.16816.F32 R56, R20, R44, R56 ;  /* 0x0000002c1438723c */ /* 0x000ff00000001838 */
[----:B------:R-:W-:Y:S08]  /*bed0*/  HMMA.16816.F32 R40, R24, R64, R40 ;  /* 0x000000401828723c */ /* 0x000ff00000001828 */
[----:B------:R-:W-:Y:S01]  /*bee0*/  HMMA.16816.F32 R32, R20, R68, R12 ;  /* 0x000000441420723c */ /* 0x000fe2000000180c */
[----:B------:R-:W-:Y:S07]  /*bef0*/  LDSM.16.M88.4 R12, [R199+0x8000] ;  /* 0x00800000c70c783b */ /* 0x000fee0000000200 */
[----:B------:R-:W-:Y:S01]  /*bf00*/  HMMA.16816.F32 R48, R24, R66, R48 ;  /* 0x000000421830723c */ /* 0x000fe20000001830 */
[----:B------:R-:W1:Y:S07]  /*bf10*/  LDSM.16.M88.4 R64, [R146+0x4000] ;  /* 0x004000009240783b */ /* 0x000e6e0000000200 */
[C---:B------:R-:W-:Y:S01]  /*bf20*/  HMMA.16816.F32 R36, R20.reuse, R70, R28 ;  /* 0x000000461424723c */ /* 0x040fe2000000181c */
[----:B------:R-:W-:Y:S07]  /*bf30*/  LDSM.16.M88.4 R68, [R146+0x3800] ;  /* 0x003800009244783b */ /* 0x000fee0000000200 */
[----:B------:R-:W-:Y:S08]  /*bf40*/  HMMA.16816.F32 R52, R20, R46, R52 ;  /* 0x0000002e1434723c */ /* 0x000ff00000001834 */
[C---:B---3--:R-:W-:Y:S08]  /*bf50*/  HMMA.16816.F32 R56, R16.reuse, R60, R56 ;  /* 0x0000003c1038723c */ /* 0x048ff00000001838 */
[----:B------:R-:W-:Y:S01]  /*bf60*/  HMMA.16816.F32 R24, R16, R88, R32 ;  /* 0x000000581018723c */ /* 0x000fe20000001820 */
[----:B------:R-:W2:Y:S07]  /*bf70*/  LDSM.16.M88.4 R32, [R200+0x8000] ;  /* 0x00800000c820783b */ /* 0x000eae0000000200 */
[C---:B------:R-:W-:Y:S08]  /*bf80*/  HMMA.16816.F32 R28, R20.reuse, R80, R40 ;  /* 0x00000050141c723c */ /* 0x040ff00000001828 */
[----:B------:R-:W-:Y:S01]  /*bf90*/  HMMA.16816.F32 R48, R20, R82, R48 ;  /* 0x000000521430723c */ /* 0x000fe20000001830 */
[----:B------:R-:W-:Y:S07]  /*bfa0*/  LDSM.16.M88.4 R80, [R145+0x3000] ;  /* 0x003000009150783b */ /* 0x000fee0000000200 */
[C---:B------:R-:W-:Y:S01]  /*bfb0*/  HMMA.16816.F32 R44, R16.reuse, R90, R36 ;  /* 0x0000005a102c723c */ /* 0x040fe20000001824 */
[----:B------:R-:W3:Y:S04]  /*bfc0*/  LDSM.16.M88.4 R36, [R202+0x8000] ;  /* 0x00800000ca24783b */ /* 0x000ee80000000200 */
[----:B------:R-:W-:Y:S03]  /*bfd0*/  LDSM.16.M88.4 R88, [R145+0x3800] ;  /* 0x003800009158783b */ /* 0x000fe60000000200 */
[----:B------:R-:W-:Y:S08]  /*bfe0*/  HMMA.16816.F32 R60, R16, R62, R52 ;  /* 0x0000003e103c723c */ /* 0x000ff00000001834 */
[C---:B-1----:R-:W-:Y:S01]  /*bff0*/  HMMA.16816.F32 R52, R12.reuse, R64, R56 ;  /* 0x000000400c34723c */ /* 0x042fe20000001838 */
[----:B------:R1:W5:Y:S07]  /*c000*/  LDL R56, [R1] ;  /* 0x0000000001387983 */ /* 0x00036e0000100800 */
[----:B------:R-:W-:Y:S08]  /*c010*/  HMMA.16816.F32 R20, R12, R76, R24 ;  /* 0x0000004c0c14723c */ /* 0x000ff00000001818 */
[C---:B------:R-:W-:Y:S08]  /*c020*/  HMMA.16816.F32 R40, R16.reuse, R72, R28 ;  /* 0x000000481028723c */ /* 0x040ff0000000181c */
[----:B------:R-:W-:Y:S01]  /*c030*/  HMMA.16816.F32 R28, R16, R74, R48 ;  /* 0x0000004a101c723c */ /* 0x000fe20000001830 */
[----:B------:R-:W4:Y:S04]  /*c040*/  LDSM.16.M88.4 R48, [R203+0x3800] ;  /* 0x00380000cb30783b */ /* 0x000f280000000200 */
[----:B------:R-:W-:Y:S03]  /*c050*/  LDSM.16.M88.4 R72, [R10+0x3000] ;  /* 0x003000000a48783b */ /* 0x000fe60000000200 */
[----:B------:R-:W-:Y:S01]  /*c060*/  HMMA.16816.F32 R24, R12, R78, R44 ;  /* 0x0000004e0c18723c */ /* 0x000fe2000000182c */
[----:B------:R-:W-:Y:S07]  /*c070*/  LDSM.16.M88.4 R76, [R203+0x4000] ;  /* 0x00400000cb4c783b */ /* 0x000fee0000000200 */
[----:B--2---:R-:W-:Y:S08]  /*c080*/  HMMA.16816.F32 R16, R32, R84, R20 ;  /* 0x000000542010723c */ /* 0x004ff00000001814 */
[C---:B------:R-:W-:Y:S08]  /*c090*/  HMMA.16816.F32 R44, R12.reuse, R68, R40 ;  /* 0x000000440c2c723c */ /* 0x040ff00000001828 */
[----:B------:R-:W-:Y:S01]  /*c0a0*/  HMMA.16816.F32 R20, R12, R70, R28 ;  /* 0x000000460c14723c */ /* 0x000fe2000000181c */
[----:B------:R-:W2:Y:S04]  /*c0b0*/  LDSM.16.M88.4 R28, [R201+0x8000] ;  /* 0x00800000c91c783b */ /* 0x000ea80000000200 */
[----:B------:R-:W-:Y:S03]  /*c0c0*/  LDSM.16.M88.4 R68, [R146+0x4800] ;  /* 0x004800009244783b */ /* 0x000fe60000000200 */
[----:B------:R-:W-:Y:S01]  /*c0d0*/  HMMA.16816.F32 R40, R32, R86, R24 ;  /* 0x000000562028723c */ /* 0x000fe20000001818 */
[----:B------:R-:W1:Y:S04]  /*c0e0*/  LDSM.16.M88.4 R24, [R199+0xc000] ;  /* 0x00c00000c718783b */ /* 0x000e680000000200 */
[----:B------:R-:W-:Y:S03]  /*c0f0*/  LDSM.16.M88.4 R84, [R203+0x4800] ;  /* 0x00480000cb54783b */ /* 0x000fe60000000200 */
[----:B---3--:R-:W-:Y:S08]  /*c100*/  HMMA.16816.F32 R16, R36, R80, R16 ;  /* 0x000000502410723c */ /* 0x008ff00000001810 */
[----:B----4-:R-:W-:Y:S08]  /*c110*/  HMMA.16816.F32 R44, R32, R48, R44 ;  /* 0x00000030202c723c */ /* 0x010ff0000000182c */
[----:B------:R-:W-:Y:S01]  /*c120*/  HMMA.16816.F32 R40, R36, R82, R40 ;  /* 0x000000522428723c */ /* 0x000fe20000001828 */
[----:B------:R-:W-:Y:S07]  /*c130*/  LDSM.16.M88.4 R80, [R145+0x4800] ;  /* 0x004800009150783b */ /* 0x000fee0000000200 */
[----:B------:R-:W-:Y:S01]  /*c140*/  HMMA.16816.F32 R60, R12, R66, R60 ;  /* 0x000000420c3c723c */ /* 0x000fe2000000183c */
[----:B------:R-:W3:Y:S07]  /*c150*/  LDSM.16.M88.4 R64, [R10+0x3800] ;  /* 0x003800000a40783b */ /* 0x000eee0000000200 */
[----:B--2---:R-:W-:Y:S01]  /*c160*/  HMMA.16816.F32 R12, R28, R72, R16 ;  /* 0x000000481c0c723c */ /* 0x004fe20000001810 */
[----:B------:R-:W-:Y:S07]  /*c170*/  LDSM.16.M88.4 R16, [R202+0xc000] ;  /* 0x00c00000ca10783b */ /* 0x000fee0000000200 */
[----:B------:R-:W-:Y:S01]  /*c180*/  HMMA.16816.F32 R48, R32, R50, R20 ;  /* 0x000000322030723c */ /* 0x000fe20000001814 */
[----:B------:R-:W2:Y:S07]  /*c190*/  LDSM.16.M88.4 R20, [R200+0xc000] ;  /* 0x00c00000c814783b */ /* 0x000eae0000000200 */
[----:B------:R-:W-:Y:S08]  /*c1a0*/  HMMA.16816.F32 R44, R36, R88, R44 ;  /* 0x00000058242c723c */ /* 0x000ff0000000182c */
[----:B------:R-:W-:Y:S08]  /*c1b0*/  HMMA.16816.F32 R40, R28, R74, R40 ;  /* 0x0000004a1c28723c */ /* 0x000ff00000001828 */
[----:B-1----:R-:W-:Y:S08]  /*c1c0*/  HMMA.16816.F32 R12, R24, R68, R12 ;  /* 0x00000044180c723c */ /* 0x002ff0000000180c */
[C---:B------:R-:W-:Y:S08]  /*c1d0*/  HMMA.16816.F32 R52, R32.reuse, R76, R52 ;  /* 0x0000004c2034723c */ /* 0x040ff00000001834 */
[----:B------:R-:W-:Y:S01]  /*c1e0*/  HMMA.16816.F32 R72, R32, R78, R60 ;  /* 0x0000004e2048723c */ /* 0x000fe2000000183c */
[----:B------:R-:W-:Y:S07]  /*c1f0*/  LDSM.16.M88.4 R76, [R145+0x5000] ;  /* 0x00500000914c783b */ /* 0x000fee0000000200 */
[----:B------:R-:W-:Y:S01]  /*c200*/  HMMA.16816.F32 R48, R36, R90, R48 ;  /* 0x0000005a2430723c */ /* 0x000fe20000001830 */
[----:B------:R-:W-:Y:S07]  /*c210*/  LDSM.16.M88.4 R88, [R203+0x5000] ;  /* 0x00500000cb58783b */ /* 0x000fee0000000200 */
[----:B---3--:R-:W-:Y:S08]  /*c220*/  HMMA.16816.F32 R44, R28, R64, R44 ;  /* 0x000000401c2c723c */ /* 0x008ff0000000182c */
[----:B------:R-:W-:Y:S01]  /*c230*/  HMMA.16816.F32 R40, R24, R70, R40 ;  /* 0x000000461828723c */ /* 0x000fe20000001828 */
[----:B------:R-:W1:Y:S07]  /*c240*/  LDSM.16.M88.4 R68, [R10+0x4000] ;  /* 0x004000000a44783b */ /* 0x000e6e0000000200 */
[----:B--2---:R-:W-:Y:S01]  /*c250*/  HMMA.16816.F32 R32, R20, R84, R12 ;  /* 0x000000541420723c */ /* 0x004fe2000000180c */
[----:B------:R-:W2:Y:S07]  /*c260*/  LDSM.16.M88.4 R12, [R201+0xc000] ;  /* 0x00c00000c90c783b */ /* 0x000eae0000000200 */
[C---:B------:R-:W-:Y:S08]  /*c270*/  HMMA.16816.F32 R60, R36.reuse, R96, R52 ;  /* 0x00000060243c723c */ /* 0x040ff00000001834 */
[----:B------:R-:W-:Y:S01]  /*c280*/  HMMA.16816.F32 R36, R36, R98, R72 ;  /* 0x000000622424723c */ /* 0x000fe20000001848 */
[----:B------:R-:W-:Y:S07]  /*c290*/  LDSM.16.M88.4 R72, [R203+0x5800] ;  /* 0x00580000cb48783b */ /* 0x000fee0000000200 */
[----:B------:R-:W-:Y:S01]  /*c2a0*/  HMMA.16816.F32 R52, R28, R66, R48 ;  /* 0x000000421c34723c */ /* 0x000fe20000001830 */
[----:B------:R-:W-:Y:S07]  /*c2b0*/  LDSM.16.M88.4 R64, [R10+0x5000] ;  /* 0x005000000a40783b */ /* 0x000fee0000000200 */
[----:B------:R-:W-:Y:S08]  /*c2c0*/  HMMA.16816.F32 R48, R24, R92, R44 ;  /* 0x0000005c1830723c */ /* 0x000ff0000000182c */
[----:B------:R-:W-:Y:S01]  /*c2d0*/  HMMA.16816.F32 R44, R20, R86, R40 ;  /* 0x00000056142c723c */ /* 0x000fe20000001828 */
[----:B------:R-:W3:Y:S07]  /*c2e0*/  LDSM.16.M88.4 R84, [R146+0x5800] ;  /* 0x005800009254783b */ /* 0x000eee0000000200 */
[----:B------:R-:W-:Y:S08]  /*c2f0*/  HMMA.16816.F32 R32, R16, R80, R32 ;  /* 0x000000501020723c */ /* 0x000ff00000001820 */
[C---:B-1----:R-:W-:Y:S08]  /*c300*/  HMMA.16816.F32 R40, R28.reuse, R68, R60 ;  /* 0x000000441c28723c */ /* 0x042ff0000000183c */
[----:B------:R-:W-:Y:S08]  /*c310*/  HMMA.16816.F32 R28, R28, R70, R36 ;  /* 0x000000461c1c723c */ /* 0x000ff00000001824 */
[----:B------:R-:W-:Y:S08]  /*c320*/  HMMA.16816.F32 R52, R24, R94, R52 ;  /* 0x0000005e1834723c */ /* 0x000ff00000001834 */
[----:B------:R-:W-:Y:S08]  /*c330*/  HMMA.16816.F32 R48, R20, R88, R48 ;  /* 0x000000581430723c */ /* 0x000ff00000001830 */
[----:B--2---:R-:W-:Y:S08]  /*c340*/  HMMA.16816.F32 R60, R12, R100, R32 ;  /* 0x000000640c3c723c */ /* 0x004ff00000001820 */
[C---:B---3--:R-:W-:Y:S08]  /*c350*/  HMMA.16816.F32 R32, R24.reuse, R84, R40 ;  /* 0x000000541820723c */ /* 0x048ff00000001828 */
[----:B------:R-:W-:Y:S08]  /*c360*/  HMMA.16816.F32 R24, R24, R86, R28 ;  /* 0x000000561818723c */ /* 0x000ff0000000181c */
[----:B------:R-:W-:Y:S08]  /*c370*/  HMMA.16816.F32 R36, R20, R90, R52 ;  /* 0x0000005a1424723c */ /* 0x000ff00000001834 */
[----:B------:R-:W-:Y:S01]  /*c380*/  HMMA.16816.F32 R40, R16, R76, R48 ;  /* 0x0000004c1028723c */ /* 0x000fe20000001830 */
[----:B------:R-:W1:Y:S07]  /*c390*/  LDSM.16.M88.4 R48, [R145+0x5800] ;  /* 0x005800009130783b */ /* 0x000e6e0000000200 */
[C---:B------:R-:W-:Y:S08]  /*c3a0*/  HMMA.16816.F32 R28, R20.reuse, R72, R32 ;  /* 0x00000048141c723c */ /* 0x040ff00000001820 */
[----:B------:R-:W-:Y:S08]  /*c3b0*/  HMMA.16816.F32 R20, R20, R74, R24 ;  /* 0x0000004a1414723c */ /* 0x000ff00000001818 */
[----:B------:R-:W-:Y:S08]  /*c3c0*/  HMMA.16816.F32 R32, R16, R78, R36 ;  /* 0x0000004e1020723c */ /* 0x000ff00000001824 */
[----:B------:R-:W-:Y:S01]  /*c3d0*/  HMMA.16816.F32 R36, R12, R64, R40 ;  /* 0x000000400c24723c */ /* 0x000fe20000001828 */
[----:B------:R-:W2:Y:S07]  /*c3e0*/  LDSM.16.M88.4 R40, [R10+0x5800] ;  /* 0x005800000a28783b */ /* 0x000eae0000000200 */
[----:B------:R-:W-:Y:S01]  /*c3f0*/  HMMA.16816.F32 R44, R16, R82, R44 ;  /* 0x00000052102c723c */ /* 0x000fe2000000182c */
[----:B------:R-:W-:Y:S01]  /*c400*/  FMUL.FTZ R60, R60, c[0x0][0x320] ;  /* 0x0000c8003c3c7a20 */ /* 0x000fe20000410000 */
[----:B------:R-:W-:Y:S01]  /*c410*/  ISETP.GT.AND P0, PT, R124, R235, PT ;  /* 0x000000eb7c00720c */ /* 0x000fe20003f04270 */
[----:B------:R-:W-:Y:S01]  /*c420*/  FMUL.FTZ R61, R61, c[0x0][0x320] ;  /* 0x0000c8003d3d7a20 */ /* 0x000fe20000410000 */
[----:B------:R-:W-:-:S04]  /*c430*/  DEPBAR.LE SB0, 0x0 ;  /* 0x000080000000791a */ /* 0x000fc80000000000 */
[C---:B-1----:R-:W-:Y:S08]  /*c440*/  HMMA.16816.F32 R24, R16.reuse, R48, R28 ;  /* 0x000000301018723c */ /* 0x042ff0000000181c */
[----:B------:R-:W-:Y:S08]  /*c450*/  HMMA.16816.F32 R16, R16, R50, R20 ;  /* 0x000000321010723c */ /* 0x000ff00000001814 */
[C---:B------:R-:W-:Y:S08]  /*c460*/  HMMA.16816.F32 R44, R12.reuse, R102, R44 ;  /* 0x000000660c2c723c */ /* 0x040ff0000000182c */
[C---:B------:R-:W-:Y:S08]  /*c470*/  HMMA.16816.F32 R28, R12.reuse, R66, R32 ;  /* 0x000000420c1c723c */ /* 0x040ff00000001820 */
[C---:B--2---:R-:W-:Y:S08]  /*c480*/  HMMA.16816.F32 R20, R12.reuse, R40, R24 ;  /* 0x000000280c14723c */ /* 0x044ff00000001818 */
[----:B------:R-:W-:Y:S01]  /*c490*/  HMMA.16816.F32 R12, R12, R42, R16 ;  /* 0x0000002a0c0c723c */ /* 0x000fe20000001810 */
[----:B------:R-:W-:-:S02]  /*c4a0*/  FMUL.FTZ R44, R44, c[0x0][0x320] ;  /* 0x0000c8002c2c7a20 */ /* 0x000fc40000410000 */
[----:B------:R-:W-:Y:S02]  /*c4b0*/  FMUL.FTZ R62, R62, c[0x0][0x320] ;  /* 0x0000c8003e3e7a20 */ /* 0x000fe40000410000 */
[----:B------:R-:W-:Y:S02]  /*c4c0*/  FMUL.FTZ R63, R63, c[0x0][0x320] ;  /* 0x0000c8003f3f7a20 */ /* 0x000fe40000410000 */
[----:B------:R-:W-:Y:S02]  /*c4d0*/  FMUL.FTZ R45, R45, c[0x0][0x320] ;  /* 0x0000c8002d2d7a20 */ /* 0x000fe40000410000 */
[----:B------:R-:W-:Y:S02]  /*c4e0*/  FMUL.FTZ R46, R46, c[0x0][0x320] ;  /* 0x0000c8002e2e7a20 */ /* 0x000fe40000410000 */
[----:B------:R-:W-:Y:S02]  /*c4f0*/  FMUL.FTZ R47, R47, c[0x0][0x320] ;  /* 0x0000c8002f2f7a20 */ /* 0x000fe40000410000 */
        /* <DEDUP_REMOVED lines=15> */
[----:B------:R-:W-:Y:S01]  /*c5f0*/  FMUL.FTZ R15, R15, c[0x0][0x320] ;  /* 0x0000c8000f0f7a20 */ /* 0x000fe20000410000 */
[----:B------:R1:W2:Y:S08]  /*c600*/  MUFU.TANH R52, R44 ;  /* 0x0000002c00347308 */ /* 0x0002b00000002400 */
[----:B------:R1:W3:Y:S08]  /*c610*/  MUFU.TANH R32, R30 ;  /* 0x0000001e00207308 */ /* 0x0002f00000002400 */
[----:B------:R1:W4:Y:S08]  /*c620*/  MUFU.TANH R44, R31 ;  /* 0x0000001f002c7308 */ /* 0x0003300000002400 */
[----:B------:R-:W1:Y:S08]  /*c630*/  MUFU.TANH R60, R60 ;  /* 0x0000003c003c7308 */ /* 0x000e700000002400 */
        /* <DEDUP_REMOVED lines=13> */
[----:B------:R1:W1:Y:S08]  /*c710*/  MUFU.TANH R19, R21 ;  /* 0x0000001500137308 */ /* 0x0002700000002400 */
[----:B------:R1:W1:Y:S08]  /*c720*/  MUFU.TANH R31, R22 ;  /* 0x00000016001f7308 */ /* 0x0002700000002400 */
[----:B------:R1:W1:Y:S08]  /*c730*/  MUFU.TANH R30, R23 ;  /* 0x00000017001e7308 */ /* 0x0002700000002400 */
[----:B------:R1:W1:Y:S08]  /*c740*/  MUFU.TANH R16, R12 ;  /* 0x0000000c00107308 */ /* 0x0002700000002400 */
[----:B------:R1:W1:Y:S08]  /*c750*/  MUFU.TANH R25, R13 ;  /* 0x0000000d00197308 */ /* 0x0002700000002400 */
[----:B------:R1:W1:Y:S08]  /*c760*/  MUFU.TANH R27, R14 ;  /* 0x0000000e001b7308 */ /* 0x0002700000002400 */
[----:B------:R1:W1:Y:S01]  /*c770*/  MUFU.TANH R26, R15 ;  /* 0x0000000f001a7308 */ /* 0x0002620000002400 */
[----:B------:R-:W-:Y:S01]  /*c780*/  BSSY B0, `(.L_x_1907) ;  /* 0x0000035000007945 */ /* 0x000fe20003800000 */
        /* <DEDUP_REMOVED lines=16> */
[C---:B------:R-:W-:Y:S01]  /*c890*/  LOP3.LUT P5, RZ, R215.reuse, 0x400, RZ, 0xc0, !PT ;  /* 0x00000400d7ff7812 */ /* 0x040fe200078ac0ff */
[----:B------:R-:W-:Y:S01]  /*c8a0*/  IMAD R4, R4, c[0x0][0x1e0], RZ ;  /* 0x0000780004047a24 */ /* 0x000fe200078e02ff */
[C---:B------:R-:W-:Y:S02]  /*c8b0*/  LOP3.LUT P4, RZ, R215.reuse, 0x200, RZ, 0xc0, !PT ;  /* 0x00000200d7ff7812 */ /* 0x040fe4000788c0ff */
[----:B------:R-:W-:Y:S01]  /*c8c0*/  LOP3.LUT P3, RZ, R215, 0x100, RZ, 0xc0, !PT ;  /* 0x00000100d7ff7812 */ /* 0x000fe2000786c0ff */
[----:B------:R-:W-:-:S02]  /*c8d0*/  IMAD R4, R8, c[0x0][0x1e4], R4 ;  /* 0x0000790008047a24 */ /* 0x000fc400078e0204 */
[----:B------:R-:W-:Y:S02]  /*c8e0*/  @P0 IMAD.MOV.U32 R7, RZ, RZ, c[0x0][0x1e0] ;  /* 0x00007800ff070624 */ /* 0x000fe400078e00ff */
[----:B------:R-:W-:Y:S02]  /*c8f0*/  @P0 IMAD.MOV.U32 R2, RZ, RZ, 0x5 ;  /* 0x00000005ff020424 */ /* 0x000fe400078e00ff */
[----:B------:R-:W-:-:S03]  /*c900*/  IMAD.WIDE.U32 R8, R8, c[0x0][0x1e0], RZ ;  /* 0x0000780008087a25 */ /* 0x000fc600078e00ff */
[C---:B------:R-:W-:Y:S01]  /*c910*/  @P0 SHF.L.U64.HI R3, R7.reuse, R2, c[0x0][0x1e4] ;  /* 0x0000790007030619 */ /* 0x040fe20000010202 */
[----:B------:R-:W-:Y:S02]  /*c920*/  @P0 IMAD.SHL.U32 R2, R7, 0x20, RZ ;  /* 0x0000002007020824 */ /* 0x000fe400078e00ff */
[----:B------:R-:W-:Y:S02]  /*c930*/  IMAD.IADD R4, R9, 0x1, R4 ;  /* 0x0000000109047824 */ /* 0x000fe400078e0204 */
[----:B------:R-:W-:-:S04]  /*c940*/  @P0 IMAD.WIDE.U32 R2, R8, 0x30, R2 ;  /* 0x0000003008020825 */ /* 0x000fc800078e0002 */
[----:B------:R-:W-:Y:S01]  /*c950*/  @P0 IMAD R9, R4, 0x30, RZ ;  /* 0x0000003004090824 */ /* 0x000fe200078e02ff */
[----:B------:R-:W-:-:S04]  /*c960*/  @P0 IADD3 R7, P1, R224, R2, RZ ;  /* 0x00000002e0070210 */ /* 0x000fc80007f3e0ff */
[----:B------:R-:W-:Y:S02]  /*c970*/  @P0 IADD3.X R12, R222, R9, R3, P1, !PT ;  /* 0x00000009de0c0210 */ /* 0x000fe40000ffe403 */
[----:B------:R-:W-:-:S13]  /*c980*/  ISETP.GE.AND P1, PT, R0, 0x1, PT ;  /* 0x000000010000780c */ /* 0x000fda0003f26270 */
[----:B------:R-:W-:Y:S02]  /*c990*/  @P1 IMAD.MOV.U32 R2, RZ, RZ, R224 ;  /* 0x000000ffff021224 */ /* 0x000fe400078e00e0 */
[----:B------:R-:W-:Y:S02]  /*c9a0*/  @P1 IMAD.MOV.U32 R3, RZ, RZ, R222 ;  /* 0x000000ffff031224 */ /* 0x000fe400078e00de */
[----:B------:R-:W-:Y:S02]  /*c9b0*/  @P1 IMAD R4, R4, 0x30, RZ ;  /* 0x0000003004041824 */ /* 0x000fe400078e02ff */
[----:B------:R-:W-:-:S04]  /*c9c0*/  @P1 IMAD.WIDE.U32 R2, R8, 0x30, R2 ;  /* 0x0000003008021825 */ /* 0x000fc800078e0002 */
        /* <DEDUP_REMOVED lines=16> */
.L_x_1908:
[----:B-1234-:R-:W-:Y:S05]  /*cad0*/  BSYNC B0 ;  /* 0x0000000000007941 */ /* 0x01efea0003800000 */
.L_x_1907:
[----:B------:R-:W2:Y:S01]  /*cae0*/  LDL R221, [R1+0x4] ;  /* 0x0000040001dd7983 */ /* 0x000ea20000100800 */
[----:B-----5:R-:W-:Y:S01]  /*caf0*/  SHF.R.S32.HI R0, RZ, 0x1f, R56 ;  /* 0x0000001fff007819 */ /* 0x020fe20000011438 */
[----:B------:R-:W-:Y:S01]  /*cb00*/  ULDC UR4, c[0x0][0x2c4] ;  /* 0x0000b10000047ab9 */ /* 0x000fe20000000800 */
[----:B------:R-:W-:Y:S01]  /*cb10*/  LOP3.LUT R215, R215, 0xffffffbf, RZ, 0xc0, !PT ;  /* 0xffffffbfd7d77812 */ /* 0x000fe200078ec0ff */
[----:B------:R-:W-:Y:S01]  /*cb20*/  UISETP.NE.AND UP0, UPT, UR4, 0x1, UPT ;  /* 0x000000010400788c */ /* 0x000fe2000bf05270 */
[CC--:B------:R-:W-:Y:S01]  /*cb30*/  LEA.HI R2, R0.reuse, R56.reuse, RZ, 0x2 ;  /* 0x0000003800027211 */ /* 0x0c0fe200078f10ff */
[----:B------:R-:W-:Y:S01]  /*cb40*/  IMAD.MOV.U32 R33, RZ, RZ, c[0x0][0x32c] ;  /* 0x0000cb00ff217624 */ /* 0x000fe200078e00ff */
[----:B------:R-:W-:Y:S01]  /*cb50*/  LEA.HI R0, R0, R56, RZ, 0x5 ;  /* 0x0000003800007211 */ /* 0x000fe200078f28ff */
[----:B------:R-:W-:Y:S01]  /*cb60*/  ULDC UR9, c[0x0][0x324] ;  /* 0x0000c90000097ab9 */ /* 0x000fe20000000800 */
[----:B------:R-:W-:Y:S01]  /*cb70*/  LOP3.LUT R2, R2, 0xfffffffc, RZ, 0xc0, !PT ;  /* 0xfffffffc02027812 */ /* 0x000fe200078ec0ff */
[----:B------:R-:W-:Y:S01]  /*cb80*/  ULOP3.LUT UR9, URZ, UR9, URZ, 0x33, !UPT ;  /* 0x000000093f097292 */ /* 0x000fe2000f8e333f */
[----:B------:R-:W-:Y:S01]  /*cb90*/  LOP3.LUT R3, R0, 0xffffffe0, RZ, 0xc0, !PT ;  /* 0xffffffe000037812 */ /* 0x000fe200078ec0ff */
[----:B------:R-:W0:Y:S01]  /*cba0*/  LDGDEPBAR ;  /* 0x00000000000079af */ /* 0x000e220000000000 */
[----:B------:R-:W-:Y:S01]  /*cbb0*/  SHF.R.S32.HI R4, RZ, 0x5, R0 ;  /* 0x00000005ff047819 */ /* 0x000fe20000011400 */
[C---:B------:R-:W-:Y:S01]  /*cbc0*/  IMAD.IADD R2, R56.reuse, 0x1, -R2 ;  /* 0x0000000138027824 */ /* 0x040fe200078e0a02 */
[----:B------:R-:W-:Y:S01]  /*cbd0*/  SHF.R.S32.HI R7, RZ, 0x1f, R0 ;  /* 0x0000001fff077819 */ /* 0x000fe20000011400 */
[----:B------:R-:W-:Y:S01]  /*cbe0*/  IMAD.IADD R0, R56, 0x1, -R3 ;  /* 0x0000000138007824 */ /* 0x000fe200078e0a03 */
[----:B------:R-:W-:-:S02]  /*cbf0*/  PLOP3.LUT P0, PT, PT, PT, UP0, 0x80, 0x0 ;  /* 0x000000000000781c */ /* 0x000fc40003f0f008 */
[----:B------:R-:W-:Y:S02]  /*cc00*/  LEA.HI R7, R7, R4, RZ, 0x3 ;  /* 0x0000000407077211 */ /* 0x000fe400078f18ff */
[----:B------:R-:W-:Y:S02]  /*cc10*/  LEA.HI R3, R2, R2, RZ, 0x1 ;  /* 0x0000000202037211 */ /* 0x000fe400078f08ff */
[----:B------:R-:W-:Y:S02]  /*cc20*/  SHF.R.S32.HI R9, RZ, 0x1f, R0 ;  /* 0x0000001fff097819 */ /* 0x000fe40000011400 */
[----:B------:R-:W-:Y:S02]  /*cc30*/  LOP3.LUT R8, R7, 0xffffff8, RZ, 0xc0, !PT ;  /* 0x0ffffff807087812 */ /* 0x000fe400078ec0ff */
[----:B------:R-:W-:Y:S02]  /*cc40*/  LOP3.LUT R7, R3, 0x1ffffffe, RZ, 0xc0, !PT ;  /* 0x1ffffffe03077812 */ /* 0x000fe400078ec0ff */
[----:B------:R-:W-:Y:S01]  /*cc50*/  LEA.HI R3, R9, R0, RZ, 0x2 ;  /* 0x0000000009037211 */ /* 0x000fe200078f10ff */
[----:B------:R-:W-:Y:S01]  /*cc60*/  IMAD.IADD R4, R4, 0x1, -R8 ;  /* 0x0000000104047824 */ /* 0x000fe200078e0a08 */
[----:B------:R-:W-:Y:S01]  /*cc70*/  @P0 LOP3.LUT R215, R215, 0x40, RZ, 0xfc, !PT ;  /* 0x00000040d7d70812 */ /* 0x000fe200078efcff */
[----:B------:R-:W-:Y:S01]  /*cc80*/  IMAD.IADD R2, R2, 0x1, -R7 ;  /* 0x0000000102027824 */ /* 0x000fe200078e0a07 */
[----:B------:R-:W-:Y:S01]  /*cc90*/  SHF.R.S32.HI R240, RZ, 0x2, R3 ;  /* 0x00000002fff07819 */ /* 0x000fe20000011403 */
[----:B------:R-:W-:Y:S01]  /*cca0*/  IMAD.SHL.U32 R238, R4, 0x10, RZ ;  /* 0x0000001004ee7824 */ /* 0x000fe200078e00ff */
[----:B------:R-:W-:Y:S01]  /*ccb0*/  LOP3.LUT R215, R215, 0xffffefff, RZ, 0xc0, !PT ;  /* 0xffffefffd7d77812 */ /* 0x000fe200078ec0ff */
[----:B------:R-:W-:-:S02]  /*ccc0*/  IMAD.SHL.U32 R237, R2, 0x8, RZ ;  /* 0x0000000802ed7824 */ /* 0x000fc400078e00ff */
[----:B--2---:R-:W-:-:S05]  /*ccd0*/  IMAD R4, R221, 0x80, R240 ;  /* 0x00000080dd047824 */ /* 0x004fca00078e02f0 */
[----:B------:R-:W-:-:S05]  /*cce0*/  IADD3 R4, R237, R4, R238 ;  /* 0x00000004ed047210 */ /* 0x000fca0007ffe0ee */
[----:B------:R-:W-:-:S05]  /*ccf0*/  @P0 IMAD.HI.U32 R2, R4, c[0x0][0x2c8], RZ ;  /* 0x0000b20004020a27 */ /* 0x000fca00078e00ff */
[----:B------:R-:W-:Y:S02]  /*cd00*/  @P0 SHF.R.U32.HI R4, RZ, c[0x0][0x2cc], R2 ;  /* 0x0000b300ff040a19 */ /* 0x000fe40000011602 */
[----:B------:R-:W-:Y:S02]  /*cd10*/  LOP3.LUT R2, R3, 0x7ffffffc, RZ, 0xc0, !PT ;  /* 0x7ffffffc03027812 */ /* 0x000fe400078ec0ff */
[----:B------:R-:W-:Y:S01]  /*cd20*/  ISETP.GE.AND P0, PT, R33, 0x1, PT ;  /* 0x000000012100780c */ /* 0x000fe20003f06270 */
[----:B------:R-:W1:Y:S02]  /*cd30*/  SHFL.IDX PT, R3, R4, RZ, 0x1c1f ;  /* 0x001c1fff04037589 */ /* 0x000e6400000e0000 */
[----:B------:R-:W-:Y:S02]  /*cd40*/  IMAD.IADD R2, R0, 0x1, -R2 ;  /* 0x0000000100027824 */ /* 0x000fe400078e0a02 */
[----:B------:R-:W-:Y:S02]  /*cd50*/  IMAD.IADD R0, R104, 0x1, R5 ;  /* 0x0000000168007824 */ /* 0x000fe400078e0205 */
[----:B------:R-:W-:-:S04]  /*cd60*/  IMAD.SHL.U32 R236, R2, 0x2, RZ ;  /* 0x0000000202ec7824 */ /* 0x000fc800078e00ff */
[----:B------:R-:W-:Y:S01]  /*cd70*/  IMAD.IADD R9, R0, 0x1, -R236 ;  /* 0x0000000100097824 */ /* 0x000fe200078e0aec */
[----:B------:R-:W-:Y:S01]  /*cd80*/  IADD3 R2, -R236, 0x1, R0 ;  /* 0x00000001ec027810 */ /* 0x000fe20007ffe100 */
[----:B------:R-:W-:Y:S01]  /*cd90*/  IMAD.IADD R12, R104, 0x1, -R236 ;  /* 0x00000001680c7824 */ /* 0x000fe200078e0aec */
[----:B------:R-:W-:-:S03]  /*cda0*/  @P0 LOP3.LUT R215, R215, 0x1000, RZ, 0xfc, !PT ;  /* 0x00001000d7d70812 */ /* 0x000fc600078efcff */
[----:B------:R-:W-:-:S05]  /*cdb0*/  IMAD.IADD R2, R2, 0x1, -R232 ;  /* 0x0000000102027824 */ /* 0x000fca00078e0ae8 */
[C---:B------:R-:W-:Y:S02]  /*cdc0*/  IADD3 R7, R2.reuse, c[0x0][0x328], RZ ;  /* 0x0000ca0002077a10 */ /* 0x040fe40007ffe0ff */
        /* <DEDUP_REMOVED lines=15> */
.L_x_1911:
[----:B------:R-:W-:-:S13]  /*cec0*/  ISETP.NE.AND P0, PT, R33, 0x1, PT ;  /* 0x000000012100780c */ /* 0x000fda0003f05270 */
[----:B------:R-:W-:-:S05]  /*ced0*/  @P0 IMAD.HI.U32 R13, R3, c[0x0][0x330], RZ ;  /* 0x0000cc00030d0a27 */ /* 0x000fca00078e00ff */
[----:B------:R-:W-:Y:S02]  /*cee0*/  @P0 SHF.R.U32.HI R3, RZ, c[0x0][0x334], R13 ;  /* 0x0000cd00ff030a19 */ /* 0x000fe4000001160d */
.L_x_1912:
[----:B------:R-:W-:Y:S05]  /*cef0*/  BSYNC B0 ;  /* 0x0000000000007941 */ /* 0x000fea0003800000 */
.L_x_1910:
[----:B------:R-:W-:-:S05]  /*cf00*/  IMAD R3, R3, c[0x0][0x32c], R12 ;  /* 0x0000cb0003037a24 */ /* 0x000fca00078e020c */
[----:B------:R-:W-:Y:S02]  /*cf10*/  IADD3 R13, R3, c[0x0][0x32c], RZ ;  /* 0x0000cb00030d7a10 */ /* 0x000fe40007ffe0ff */
[----:B------:R-:W-:Y:S02]  /*cf20*/  IMNMX R0, R0, R3, !PT ;  /* 0x0000000300007217 */ /* 0x000fe40007800200 */
[----:B------:R-:W-:Y:S02]  /*cf30*/  IMNMX R2, R2, R13, PT ;  /* 0x0000000d02027217 */ /* 0x000fe40003800200 */
.L_x_1909:
        /* <DEDUP_REMOVED lines=17> */
[----:B------:R-:W-:Y:S02]  /*d050*/  ISETP.GE.AND P5, PT, R104, 0x19, PT ;  /* 0x000000196800780c */ /* 0x000fe40003fa6270 */
        /* <DEDUP_REMOVED lines=9> */
[----:B------:R-:W-:Y:S02]  /*d0f0*/  P2R R18, PR, RZ, 0x2 ;  /* 0x00000002ff127803 */ /* 0x000fe40000000000 */
[----:B------:R-:W-:-:S02]  /*d100*/  FSEL R24, R37, -INF , !P0 ;  /* 0xff80000025187808 */ /* 0x000fc40004000000 */
[----:B------:R-:W-:Y:S02]  /*d110*/  ISETP.GT.AND P0, PT, R0, 0x18, !P5 ;  /* 0x000000180000780c */ /* 0x000fe40006f04270 */
        /* <DEDUP_REMOVED lines=15> */
[----:B------:R-:W-:-:S04]  /*d210*/  ISETP.GE.AND P0, PT, R104, 0x1, PT ;  /* 0x000000016800780c */ /* 0x000fc80003f06270 */
[----:B------:R-:W-:Y:S02]  /*d220*/  P2R R20, PR, RZ, 0x1 ;  /* 0x00000001ff147803 */ /* 0x000fe40000000000 */
        /* <DEDUP_REMOVED lines=23> */
.L_x_1915:
[----:B------:R-:W-:-:S13]  /*d3a0*/  ISETP.NE.AND P0, PT, R33, 0x1, PT ;  /* 0x000000012100780c */ /* 0x000fda0003f05270 */
[----:B------:R-:W-:-:S05]  /*d3b0*/  @P0 IMAD.HI.U32 R4, R3, c[0x0][0x330], RZ ;  /* 0x0000cc0003040a27 */ /* 0x000fca00078e00ff */
[----:B------:R-:W-:Y:S02]  /*d3c0*/  @P0 SHF.R.U32.HI R3, RZ, c[0x0][0x334], R4 ;  /* 0x0000cd00ff030a19 */ /* 0x000fe40000011604 */
.L_x_1916:
[----:B------:R-:W-:Y:S05]  /*d3d0*/  BSYNC B0 ;  /* 0x0000000000007941 */ /* 0x000fea0003800000 */
.L_x_1914:
[----:B------:R-:W-:-:S05]  /*d3e0*/  IMAD R3, R3, c[0x0][0x32c], R12 ;  /* 0x0000cb0003037a24 */ /* 0x000fca00078e020c */
[----:B------:R-:W-:Y:S02]  /*d3f0*/  IADD3 R4, R3, c[0x0][0x32c], RZ ;  /* 0x0000cb0003047a10 */ /* 0x000fe40007ffe0ff */
[----:B------:R-:W-:Y:S02]  /*d400*/  IMNMX R0, R0, R3, !PT ;  /* 0x0000000300007217 */ /* 0x000fe40007800200 */
[----:B------:R-:W-:Y:S02]  /*d410*/  IMNMX R2, R2, R4, PT ;  /* 0x0000000402027217 */ /* 0x000fe40003800200 */
.L_x_1913:
[----:B------:R-:W-:Y:S01]  /*d420*/  ISETP.NE.AND P0, PT, R13, RZ, PT ;  /* 0x000000ff0d00720c */ /* 0x000fe20003f05270 */
[----:B------:R-:W-:Y:S01]  /*d430*/  LDSM.16.MT88.4 R40, [R198] ;  /* 0x00000000c628783b */ /* 0x000fe20000004200 */
[----:B------:R-:W-:Y:S02]  /*d440*/  FMNMX.FTZ R9, R16, R17, !PT ;  /* 0x0000001110097209 */ /* 0x000fe40007810000 */
[----:B------:R-:W-:Y:S01]  /*d450*/  ISETP.GT.AND P0, PT, R0, 0x1, !P0 ;  /* 0x000000010000780c */ /* 0x000fe20004704270 */
[----:B------:R-:W-:Y:S01]  /*d460*/  LDSM.16.MT88.4 R56, [R196+0x800] ;  /* 0x00080000c438783b */ /* 0x000fe20000004200 */
[----:B------:R-:W-:-:S02]  /*d470*/  FMNMX.FTZ R9, R21, R9, !PT ;  /* 0x0000000915097209 */ /* 0x000fc40007810000 */
[----:B------:R-:W-:Y:S01]  /*d480*/  ISETP.LT.OR P0, PT, R2, 0x2, P0 ;  /* 0x000000020200780c */ /* 0x000fe20000701670 */
[----:B------:R-:W-:Y:S01]  /*d490*/  LDSM.16.MT88.4 R68, [R147+0x1800] ;  /* 0x001800009344783b */ /* 0x000fe20000004200 */
[----:B------:R-:W-:Y:S02]  /*d4a0*/  FMNMX.FTZ R9, R22, R9, !PT ;  /* 0x0000000916097209 */ /* 0x000fe40007810000 */
[----:B------:R-:W-:Y:S01]  /*d4b0*/  FSEL R7, R63, -INF , !P0 ;  /* 0xff8000003f077808 */ /* 0x000fe20004000000 */
[----:B------:R-:W-:Y:S01]  /*d4c0*/  LDSM.16.MT88.4 R64, [R198+0x800] ;  /* 0x00080000c640783b */ /* 0x000fe20000004200 */
[----:B------:R-:W-:Y:S02]  /*d4d0*/  ISETP.NE.AND P0, PT, R14, RZ, PT ;  /* 0x000000ff0e00720c */ /* 0x000fe40003f05270 */
[----:B------:R-:W-:Y:S01]  /*d4e0*/  FMNMX.FTZ R9, R23, R9, !PT ;  /* 0x0000000917097209 */ /* 0x000fe20007810000 */
[----:B------:R-:W-:Y:S01]  /*d4f0*/  LDSM.16.MT88.4 R52, [R147+0x2000] ;  /* 0x002000009334783b */ /* 0x000fe20000004200 */
[----:B------:R-:W-:-:S02]  /*d500*/  ISETP.GT.AND P0, PT, R0, 0x8, !P0 ;  /* 0x000000080000780c */ /* 0x000fc40004704270 */
[----:B------:R-:W-:Y:S01]  /*d510*/  FMNMX.FTZ R9, R24, R9, !PT ;  /* 0x0000000918097209 */ /* 0x000fe20007810000 */
[----:B------:R-:W-:Y:S01]  /*d520*/  LDSM.16.MT88.4 R156, [R196+0x1000] ;  /* 0x00100000c49c783b */ /* 0x000fe20000004200 */
[----:B------:R-:W-:Y:S02]  /*d530*/  ISETP.LT.OR P0, PT, R2, 0x9, P0 ;  /* 0x000000090200780c */ /* 0x000fe40000701670 */
[----:B------:R-:W-:Y:S01]  /*d540*/  FMNMX.FTZ R9, R28, R9, !PT ;  /* 0x000000091c097209 */ /* 0x000fe20007810000 */
[----:B------:R-:W-:Y:S01]  /*d550*/  LDSM.16.MT88.4 R164, [R147+0x1000] ;  /* 0x0010000093a4783b */ /* 0x000fe20000004200 */
[----:B------:R-:W-:Y:S02]  /*d560*/  FSEL R12, R46, -INF , !P0 ;  /* 0xff8000002e0c7808 */ /* 0x000fe40004000000 */
[----:B------:R-:W-:Y:S02]  /*d570*/  ISETP.NE.AND P0, PT, R15, RZ, PT ;  /* 0x000000ff0f00720c */ /* 0x000fe40003f05270 */
[----:B------:R-:W-:-:S02]  /*d580*/  FMNMX.FTZ R9, R29, R9, !PT ;  /* 0x000000091d097209 */ /* 0x000fc40007810000 */
[----:B------:R-:W-:Y:S02]  /*d590*/  ISETP.GT.AND P0, PT, R0, 0x9, !P0 ;  /* 0x000000090000780c */ /* 0x000fe40004704270 */
[----:B------:R-:W-:Y:S02]  /*d5a0*/  FMNMX.FTZ R9, R87, R9, !PT ;  /* 0x0000000957097209 */ /* 0x000fe40007810000 */
[----:B------:R-:W-:Y:S02]  /*d5b0*/  ISETP.LT.OR P0, PT, R2, 0xa, P0 ;  /* 0x0000000a0200780c */ /* 0x000fe40000701670 */
[----:B------:R-:W-:Y:S02]  /*d5c0*/  FMNMX.FTZ R9, R86, R9, !PT ;  /* 0x0000000956097209 */ /* 0x000fe40007810000 */
[----:B------:R-:W-:Y:S02]  /*d5d0*/  FSEL R13, R47, -INF , !P0 ;  /* 0xff8000002f0d7808 */ /* 0x000fe40004000000 */
[----:B------:R-:W-:-:S02]  /*d5e0*/  ISETP.NE.AND P0, PT, R18, RZ, PT ;  /* 0x000000ff1200720c */ /* 0x000fc40003f05270 */
[----:B------:R-:W-:Y:S02]  /*d5f0*/  FMNMX.FTZ R9, R85, R9, !PT ;  /* 0x0000000955097209 */ /* 0x000fe40007810000 */
[----:B------:R-:W-:Y:S02]  /*d600*/  ISETP.GT.AND P0, PT, R0, 0x10, !P0 ;  /* 0x000000100000780c */ /* 0x000fe40004704270 */
[----:B------:R-:W-:Y:S02]  /*d610*/  FMNMX.FTZ R9, R84, R9, !PT ;  /* 0x0000000954097209 */ /* 0x000fe40007810000 */
[----:B------:R-:W-:-:S04]  /*d620*/  ISETP.LT.OR P0, PT, R2, 0x11, P0 ;  /* 0x000000110200780c */ /* 0x000fc80000701670 */
[----:B------:R-:W-:Y:S02]  /*d630*/  FSEL R14, R38, -INF , !P0 ;  /* 0xff800000260e7808 */ /* 0x000fe40004000000 */
[----:B------:R-:W-:Y:S02]  /*d640*/  ISETP.GT.AND P0, PT, R0, 0x11, !P6 ;  /* 0x000000110000780c */ /* 0x000fe40007704270 */
[----:B------:R-:W-:Y:S02]  /*d650*/  ISETP.NE.AND P6, PT, R19, RZ, PT ;  /* 0x000000ff1300720c */ /* 0x000fe40003fc5270 */
[----:B------:R-:W-:-:S04]  /*d660*/  ISETP.LT.OR P0, PT, R2, 0x12, P0 ;  /* 0x000000120200780c */ /* 0x000fc80000701670 */
[----:B------:R-:W-:Y:S02]  /*d670*/  FSEL R15, R39, -INF , !P0 ;  /* 0xff800000270f7808 */ /* 0x000fe40004000000 */
[----:B------:R-:W-:Y:S01]  /*d680*/  ISETP.GT.AND P0, PT, R0, 0x18, !P5 ;  /* 0x000000180000780c */ /* 0x000fe20006f04270 */
[----:B------:R-:W-:Y:S01]  /*d690*/  LDSM.16.MT88.4 R36, [R196] ;  /* 0x00000000c424783b */ /* 0x000fe20000004200 */
[----:B------:R-:W-:Y:S02]  /*d6a0*/  ISETP.NE.AND P5, PT, R20, RZ, PT ;  /* 0x000000ff1400720c */ /* 0x000fe40003fa5270 */
[----:B------:R-:W-:-:S04]  /*d6b0*/  ISETP.LT.OR P0, PT, R2, 0x19, P0 ;  /* 0x000000190200780c */ /* 0x000fc80000701670 */
[----:B------:R-:W-:Y:S02]  /*d6c0*/  FSEL R20, R32, -INF , !P0 ;  /* 0xff80000020147808 */ /* 0x000fe40004000000 */
[----:B------:R-:W-:Y:S01]  /*d6d0*/  ISETP.GT.AND P0, PT, R0, 0x19, !P4 ;  /* 0x000000190000780c */ /* 0x000fe20006704270 */
[----:B------:R-:W-:Y:S03]  /*d6e0*/  LDSM.16.MT88.4 R32, [R147+0x800] ;  /* 0x000800009320783b */ /* 0x000fe60000004200 */
        /* <DEDUP_REMOVED lines=14> */
[----:B------:R-:W-:Y:S01]  /*d7d0*/  ISETP.GT.AND P0, PT, R0, 0x29, !P6 ;  /* 0x000000290000780c */ /* 0x000fe20007704270 */
[----:B------:R-:W-:Y:S01]  /*d7e0*/  LDSM.16.MT88.4 R60, [R197] ;  /* 0x00000000c53c783b */ /* 0x000fe20000004200 */
[----:B------:R-:W-:Y:S02]  /*d7f0*/  LOP3.LUT P6, RZ, R215, 0x40, RZ, 0xc0, !PT ;  /* 0x00000040d7ff7812 */ /* 0x000fe400078cc0ff */
[----:B------:R-:W-:Y:S01]  /*d800*/  ISETP.LT.OR P0, PT, R2, 0x2a, P0 ;  /* 0x0000002a0200780c */ /* 0x000fe20000701670 */
[----:B------:R-:W1:Y:S03]  /*d810*/  SHFL.BFLY PT, R0, R9, 0x2, 0x1f ;  /* 0x0c401f0009007f89 */ /* 0x000e6600000e0000 */
[----:B------:R-:W-:-:S02]  /*d820*/  FSEL R80, R26, -INF , !P0 ;  /* 0xff8000001a507808 */ /* 0x000fc40004000000 */
        /* <DEDUP_REMOVED lines=10> */
[----:B------:R-:W-:Y:S01]  /*d8d0*/  FFMA.FTZ R3, R16, c[0x0][0x2d0], -R2 ;  /* 0x0000b40010037a23 */ /* 0x000fe20000010802 */
[----:B------:R-:W-:-:S03]  /*d8e0*/  FMNMX.FTZ R8, R15, R0, !PT ;  /* 0x000000000f087209 */ /* 0x000fc60007810000 */
[----:B------:R1:W-:Y:S01]  /*d8f0*/  MUFU.EX2 R109, R3 ;  /* 0x00000003006d7308 */ /* 0x0003e20000000800 */
[----:B------:R-:W-:-:S04]  /*d900*/  FMNMX.FTZ R8, R20, R8, !PT ;  /* 0x0000000814087209 */ /* 0x000fc80007810000 */
[----:B------:R-:W-:-:S04]  /*d910*/  FMNMX.FTZ R8, R44, R8, !PT ;  /* 0x000000082c087209 */ /* 0x000fc80007810000 */
[----:B------:R-:W-:-:S04]  /*d920*/  FMNMX.FTZ R8, R83, R8, !PT ;  /* 0x0000000853087209 */ /* 0x000fc80007810000 */
[----:B------:R-:W-:Y:S01]  /*d930*/  FMNMX.FTZ R8, R82, R8, !PT ;  /* 0x0000000852087209 */ /* 0x000fe20007810000 */
[----:B-1----:R-:W-:-:S03]  /*d940*/  FFMA.FTZ R3, R17, c[0x0][0x2d0], -R2 ;  /* 0x0000b40011037a23 */ /* 0x002fc60000010802 */
[----:B------:R-:W-:Y:S01]  /*d950*/  FMNMX.FTZ R8, R81, R8, !PT ;  /* 0x0000000851087209 */ /* 0x000fe20007810000 */
[----:B------:R1:W2:Y:S03]  /*d960*/  MUFU.EX2 R108, R3 ;  /* 0x00000003006c7308 */ /* 0x0002a60000000800 */
[----:B------:R-:W-:-:S05]  /*d970*/  FMNMX.FTZ R8, R80, R8, !PT ;  /* 0x0000000850087209 */ /* 0x000fca0007810000 */
[----:B------:R-:W3:Y:S01]  /*d980*/  SHFL.BFLY PT, R0, R8, 0x2, 0x1f ;  /* 0x0c401f0008007f89 */ /* 0x000ee200000e0000 */
[----:B-1----:R-:W-:Y:S01]  /*d990*/  FFMA.FTZ R3, R21, c[0x0][0x2d0], -R2 ;  /* 0x0000b40015037a23 */ /* 0x002fe20000010802 */
[----:B--2---:R-:W-:-:S03]  /*d9a0*/  F2FP.PACK_AB R16, R108, R109 ;  /* 0x0000006d6c10723e */ /* 0x004fc600000000ff */
[----:B------:R1:W-:Y:S01]  /*d9b0*/  MUFU.EX2 R117, R3 ;  /* 0x0000000300757308 */ /* 0x0003e20000000800 */
[----:B---3--:R-:W-:-:S05]  /*d9c0*/  FMNMX.FTZ R8, R8, R0, !PT ;  /* 0x0000000008087209 */ /* 0x008fca0007810000 */
[----:B------:R-:W2:Y:S01]  /*d9d0*/  SHFL.BFLY PT, R0, R8, 0x1, 0x1f ;  /* 0x0c201f0008007f89 */ /* 0x000ea200000e0000 */
[----:B-1----:R-:W-:-:S04]  /*d9e0*/  FFMA.FTZ R3, R22, c[0x0][0x2d0], -R2 ;  /* 0x0000b40016037a23 */ /* 0x002fc80000010802 */
[----:B------:R1:W3:Y:S02]  /*d9f0*/  MUFU.EX2 R116, R3 ;  /* 0x0000000300747308 */ /* 0x0002e40000000800 */
[----:B-1----:R-:W-:Y:S01]  /*da00*/  FFMA.FTZ R3, R23, c[0x0][0x2d0], -R2 ;  /* 0x0000b40017037a23 */ /* 0x002fe20000010802 */
[----:B---3--:R-:W-:Y:S02]  /*da10*/  F2FP.PACK_AB R18, R116, R117 ;  /* 0x000000757412723e */ /* 0x008fe400000000ff */
[----:B--2---:R-:W-:-:S03]  /*da20*/  FMNMX.FTZ R8, R8, R0, !PT ;  /* 0x0000000008087209 */ /* 0x004fc60007810000 */
[----:B------:R1:W-:Y:S01]  /*da30*/  MUFU.EX2 R118, R3 ;  /* 0x0000000300767308 */ /* 0x0003e20000000800 */
[C---:B------:R-:W-:Y:S01]  /*da40*/  FSETP.NEU.FTZ.AND P0, PT, R8.reuse, -INF , PT ;  /* 0xff8000000800780b */ /* 0x040fe20003f1d000 */
[----:B------:R-:W-:-:S05]  /*da50*/  FMUL.FTZ R0, R8, c[0x0][0x2d0] ;  /* 0x0000b40008007a20 */ /* 0x000fca0000410000 */
[----:B------:R-:W-:Y:S01]  /*da60*/  FSEL R0, R0, RZ, P0 ;  /* 0x000000ff00007208 */ /* 0x000fe20000000000 */
[----:B-1----:R-:W-:Y:S02]  /*da70*/  FFMA.FTZ R3, R24, c[0x0][0x2d0], -R2 ;  /* 0x0000b40018037a23 */ /* 0x002fe40000010802 */
[----:B------:R-:W1:Y:S02]  /*da80*/  LDSM.16.MT88.4 R24, [R147] ;  /* 0x000000009318783b */ /* 0x000e640000004200 */
[----:B------:R2:W-:Y:S02]  /*da90*/  MUFU.EX2 R126, R3 ;  /* 0x00000003007e7308 */ /* 0x0005e40000000800 */
[----:B--2---:R-:W-:-:S06]  /*daa0*/  FFMA.FTZ R3, R4, c[0x0][0x2d0], -R0 ;  /* 0x0000b40004037a23 */ /* 0x004fcc0000010800 */
[----:B------:R2:W-:Y:S02]  /*dab0*/  MUFU.EX2 R4, R3 ;  /* 0x0000000300047308 */ /* 0x0005e40000000800 */
[----:B--2---:R-:W-:-:S06]  /*dac0*/  FFMA.FTZ R3, R7, c[0x0][0x2d0], -R0 ;  /* 0x0000b40007037a23 */ /* 0x004fcc0000010800 */
[----:B------:R2:W3:Y:S02]  /*dad0*/  MUFU.EX2 R7, R3 ;  /* 0x0000000300077308 */ /* 0x0004e40000000800 */
[----:B--2---:R-:W-:Y:S01]  /*dae0*/  FFMA.FTZ R3, R12, c[0x0][0x2d0], -R0 ;  /* 0x0000b4000c037a23 */ /* 0x004fe20000010800 */
[----:B---3--:R-:W-:Y:S01]  /*daf0*/  F2FP.PACK_AB R17, R7, R4 ;  /* 0x000000040711723e */ /* 0x008fe200000000ff */
[----:B------:R-:W-:Y:S01]  /*db00*/  FADD.FTZ R4, R4, R7 ;  /* 0x0000000704047221 */ /* 0x000fe20000010000 */
[----:B------:R-:W-:-:S03]  /*db10*/  F2FP.PACK_AB R12, R126, R118 ;  /* 0x000000767e0c723e */ /* 0x000fc600000000ff */
[----:B------:R2:W3:Y:S02]  /*db20*/  MUFU.EX2 R124, R3 ;  /* 0x00000003007c7308 */ /* 0x0004e40000000800 */
[----:B--2---:R-:W-:Y:S02]  /*db30*/  FFMA.FTZ R3, R13, c[0x0][0x2d0], -R0 ;  /* 0x0000b4000d037a23 */ /* 0x004fe40000010800 */
[----:B---3--:R-:W-:-:S04]  /*db40*/  FADD.FTZ R7, R124, R4 ;  /* 0x000000047c077221 */ /* 0x008fc80000010000 */
[----:B------:R2:W3:Y:S02]  /*db50*/  MUFU.EX2 R127, R3 ;  /* 0x00000003007f7308 */ /* 0x0004e40000000800 */
[----:B--2---:R-:W-:Y:S01]  /*db60*/  FFMA.FTZ R3, R28, c[0x0][0x2d0], -R2 ;  /* 0x0000b4001c037a23 */ /* 0x004fe20000010802 */
[----:B---3--:R-:W-:-:S05]  /*db70*/  F2FP.PACK_AB R19, R127, R124 ;  /* 0x0000007c7f13723e */ /* 0x008fca00000000ff */
[----:B------:R2:W-:Y:S02]  /*db80*/  MUFU.EX2 R125, R3 ;  /* 0x00000003007d7308 */ /* 0x0005e40000000800 */
[----:B------:R-:W-:Y:S01]  /*db90*/  HMMA.16816.F32 R48, R16, R38, RZ ;  /* 0x000000261030723c */ /* 0x000fe200000018ff */
[----:B--2---:R-:W-:-:S07]  /*dba0*/  FFMA.FTZ R3, R29, c[0x0][0x2d0], -R2 ;  /* 0x0000b4001d037a23 */ /* 0x004fce0000010802 */
[C---:B-1----:R-:W-:Y:S01]  /*dbb0*/  HMMA.16816.F32 R28, R16.reuse, R24, RZ ;  /* 0x00000018101c723c */ /* 0x042fe200000018ff */
[----:B------:R1:W2:Y:S07]  /*dbc0*/  MUFU.EX2 R132, R3 ;  /* 0x0000000300847308 */ /* 0x0002ae0000000800 */
[----:B------:R-:W-:Y:S01]  /*dbd0*/  HMMA.16816.F32 R24, R16, R26, RZ ;  /* 0x0000001a1018723c */ /* 0x000fe200000018ff */
[----:B-1----:R-:W-:Y:S01]  /*dbe0*/  FFMA.FTZ R3, R14, c[0x0][0x2d0], -R0 ;  /* 0x0000b4000e037a23 */ /* 0x002fe20000010800 */
[----:B--2---:R-:W-:-:S03]  /*dbf0*/  F2FP.PACK_AB R14, R132, R125 ;  /* 0x0000007d840e723e */ /* 0x004fc600000000ff */
[----:B------:R1:W-:Y:S02]  /*dc00*/  MUFU.EX2 R76, R3 ;  /* 0x00000003004c7308 */ /* 0x0003e40000000800 */
[----:B-1----:R-:W-:-:S06]  /*dc10*/  FFMA.FTZ R3, R15, c[0x0][0x2d0], -R0 ;  /* 0x0000b4000f037a23 */ /* 0x002fcc0000010800 */
[----:B------:R1:W2:Y:S02]  /*dc20*/  MUFU.EX2 R77, R3 ;  /* 0x00000003004d7308 */ /* 0x0002a40000000800 */
[--C-:B-1----:R-:W-:Y:S01]  /*dc30*/  FFMA.FTZ R3, R20, c[0x0][0x2d0], -R0.reuse ;  /* 0x0000b40014037a23 */ /* 0x102fe20000010800 */
[----:B--2---:R-:W-:Y:S01]  /*dc40*/  F2FP.PACK_AB R13, R77, R76 ;  /* 0x0000004c4d0d723e */ /* 0x004fe200000000ff */
[C---:B------:R-:W-:Y:S04]  /*dc50*/  HMMA.16816.F32 R20, R16.reuse, R36, RZ ;  /* 0x000000241014723c */ /* 0x040fe800000018ff */
[----:B------:R1:W-:Y:S04]  /*dc60*/  MUFU.EX2 R79, R3 ;  /* 0x00000003004f7308 */ /* 0x0003e80000000800 */
[----:B------:R-:W-:Y:S01]  /*dc70*/  HMMA.16816.F32 R36, R16, R40, RZ ;  /* 0x000000281024723c */ /* 0x000fe200000018ff */
[----:B-1----:R-:W-:-:S02]  /*dc80*/  FFMA.FTZ R3, R44, c[0x0][0x2d0], -R0 ;  /* 0x0000b4002c037a23 */ /* 0x002fc40000010800 */
[----:B------:R-:W-:Y:S02]  /*dc90*/  LDSM.16.MT88.4 R44, [R196+0x1800] ;  /* 0x00180000c42c783b */ /* 0x000fe40000004200 */
[----:B------:R-:W1:Y:S02]  /*dca0*/  MUFU.EX2 R78, R3 ;  /* 0x00000003004e7308 */ /* 0x000e640000000800 */
[----:B-1----:R-:W-:-:S07]  /*dcb0*/  F2FP.PACK_AB R15, R78, R79 ;  /* 0x0000004f4e0f723e */ /* 0x002fce00000000ff */
[C---:B------:R-:W-:Y:S08]  /*dcc0*/  HMMA.16816.F32 R168, R12.reuse, R32, R28 ;  /* 0x000000200ca8723c */ /* 0x040ff0000000181c */
[----:B------:R-:W-:Y:S08]  /*dcd0*/  HMMA.16816.F32 R148, R12, R34, R24 ;  /* 0x000000220c94723c */ /* 0x000ff00000001818 */
[----:B------:R-:W-:Y:S01]  /*dce0*/  HMMA.16816.F32 R32, R16, R42, RZ ;  /* 0x0000002a1020723c */ /* 0x000fe200000018ff */
[----:B------:R-:W1:Y:S07]  /*dcf0*/  LDSM.16.MT88.4 R40, [R197+0x800] ;  /* 0x00080000c528783b */ /* 0x000e6e0000004200 */
[----:B------:R-:W-:Y:S08]  /*dd00*/  HMMA.16816.F32 R160, R12, R56, R20 ;  /* 0x000000380ca0723c */ /* 0x000ff00000001814 */
[----:B------:R-:W-:Y:S08]  /*dd10*/  HMMA.16816.F32 R20, R16, R68, RZ ;  /* 0x000000441014723c */ /* 0x000ff000000018ff */
[----:B------:R-:W-:Y:S01]  /*dd20*/  HMMA.16816.F32 R72, R12, R58, R48 ;  /* 0x0000003a0c48723c */ /* 0x000fe20000001830 */
[----:B------:R-:W2:Y:S04]  /*dd30*/  LDSM.16.MT88.4 R48, [R198+0x1800] ;  /* 0x00180000c630783b */ /* 0x000ea80000004200 */
[----:B------:R-:W-:Y:S03]  /*dd40*/  LDSM.16.MT88.4 R56, [R196+0x3000] ;  /* 0x00300000c438783b */ /* 0x000fe60000004200 */
[C---:B------:R-:W-:Y:S08]  /*dd50*/  HMMA.16816.F32 R28, R16.reuse, R60, RZ ;  /* 0x0000003c101c723c */ /* 0x040ff000000018ff */
[----:B------:R-:W-:Y:S01]  /*dd60*/  HMMA.16816.F32 R24, R16, R62, RZ ;  /* 0x0000003e1018723c */ /* 0x000fe200000018ff */
[----:B------:R-:W-:Y:S07]  /*dd70*/  LDSM.16.MT88.4 R60, [R196+0x2000] ;  /* 0x00200000c43c783b */ /* 0x000fee0000004200 */
[----:B------:R-:W-:Y:S01]  /*dd80*/  HMMA.16816.F32 R32, R12, R66, R32 ;  /* 0x000000420c20723c */ /* 0x000fe20000001820 */
[----:B------:R-:W-:-:S02]  /*dd90*/  IMAD.MOV.U32 R102, RZ, RZ, R72 ;  /* 0x000000ffff667224 */ /* 0x000fc400078e0048 */
[----:B------:R-:W-:Y:S02]  /*dda0*/  IMAD.MOV.U32 R101, RZ, RZ, R73 ;  /* 0x000000ffff657224 */ /* 0x000fe400078e0049 */
[----:B------:R-:W-:Y:S02]  /*ddb0*/  IMAD.MOV.U32 R100, RZ, RZ, R74 ;  /* 0x000000ffff647224 */ /* 0x000fe400078e004a */
[----:B------:R-:W-:Y:S01]  /*ddc0*/  IMAD.MOV.U32 R3, RZ, RZ, R75 ;  /* 0x000000ffff037224 */ /* 0x000fe200078e004b */
[C---:B------:R-:W-:Y:S01]  /*ddd0*/  HMMA.16816.F32 R20, R12.reuse, R52, R20 ;  /* 0x000000340c14723c */ /* 0x040fe20000001814 */
[----:B------:R-:W3:Y:S07]  /*dde0*/  LDSM.16.MT88.4 R72, [R197+0x1800] ;  /* 0x00180000c548783b */ /* 0x000eee0000004200 */
[C---:B------:R-:W-:Y:S01]  /*ddf0*/  HMMA.16816.F32 R152, R12.reuse, R64, R36 ;  /* 0x000000400c98723c */ /* 0x040fe20000001824 */
[----:B------:R-:W4:Y:S07]  /*de00*/  LDSM.16.MT88.4 R64, [R198+0x2000] ;  /* 0x00200000c640783b */ /* 0x000f2e0000004200 */
[----:B-1----:R-:W-:Y:S01]  /*de10*/  HMMA.16816.F32 R28, R12, R40, R28 ;  /* 0x000000280c1c723c */ /* 0x002fe2000000181c */
[----:B------:R-:W-:-:S02]  /*de20*/  IMAD.MOV.U32 R95, RZ, RZ, R32 ;  /* 0x000000ffff5f7224 */ /* 0x000fc400078e0020 */
[----:B------:R-:W-:Y:S02]  /*de30*/  IMAD.MOV.U32 R94, RZ, RZ, R33 ;  /* 0x000000ffff5e7224 */ /* 0x000fe400078e0021 */
[----:B------:R-:W-:Y:S02]  /*de40*/  IMAD.MOV.U32 R93, RZ, RZ, R34 ;  /* 0x000000ffff5d7224 */ /* 0x000fe400078e0022 */
[----:B------:R-:W-:Y:S01]  /*de50*/  IMAD.MOV.U32 R92, RZ, RZ, R35 ;  /* 0x000000ffff5c7224 */ /* 0x000fe200078e0023 */
[----:B------:R-:W-:Y:S01]  /*de60*/  HMMA.16816.F32 R24, R12, R42, R24 ;  /* 0x0000002a0c18723c */ /* 0x000fe20000001818 */
[----:B------:R-:W-:Y:S01]  /*de70*/  IMAD.MOV.U32 R104, RZ, RZ, R20 ;  /* 0x000000ffff687224 */ /* 0x000fe200078e0014 */
[----:B------:R-:W1:Y:S01]  /*de80*/  LDSM.16.MT88.4 R40, [R197+0x2000] ;  /* 0x00200000c528783b */ /* 0x000e620000004200 */
[----:B------:R-:W-:Y:S02]  /*de90*/  IMAD.MOV.U32 R103, RZ, RZ, R21 ;  /* 0x000000ffff677224 */ /* 0x000fe400078e0015 */
[----:B------:R-:W-:-:S02]  /*dea0*/  IMAD.MOV.U32 R53, RZ, RZ, R22 ;  /* 0x000000ffff357224 */ /* 0x000fc400078e0016 */
[----:B------:R-:W-:Y:S01]  /*deb0*/  IMAD.MOV.U32 R52, RZ, RZ, R23 ;  /* 0x000000ffff347224 */ /* 0x000fe200078e0017 */
[C---:B------:R-:W-:Y:S01]  /*dec0*/  HMMA.16816.F32 R32, R16.reuse, R70, RZ ;  /* 0x000000461020723c */ /* 0x040fe200000018ff */
[----:B------:R-:W-:Y:S07]  /*ded0*/  LDSM.16.MT88.4 R68, [R198+0x3000] ;  /* 0x00300000c644783b */ /* 0x000fee0000004200 */
[----:B--2---:R-:W-:Y:S01]  /*dee0*/  HMMA.16816.F32 R20, R16, R48, RZ ;  /* 0x000000301014723c */ /* 0x004fe200000018ff */
[----:B------:R-:W-:-:S02]  /*def0*/  IMAD.MOV.U32 R91, RZ, RZ, R28 ;  /* 0x000000ffff5b7224 */ /* 0x000fc400078e001c */
[----:B------:R-:W-:Y:S02]  /*df00*/  IMAD.MOV.U32 R90, RZ, RZ, R29 ;  /* 0x000000ffff5a7224 */ /* 0x000fe400078e001d */
[----:B------:R-:W-:Y:S02]  /*df10*/  IMAD.MOV.U32 R89, RZ, RZ, R30 ;  /* 0x000000ffff597224 */ /* 0x000fe400078e001e */
[----:B------:R-:W-:Y:S01]  /*df20*/  IMAD.MOV.U32 R88, RZ, RZ, R31 ;  /* 0x000000ffff587224 */ /* 0x000fe200078e001f */
[----:B------:R-:W-:Y:S01]  /*df30*/  MOV R96, R27 ;  /* 0x0000001b00607202 */ /* 0x000fe20000000f00 */
[----:B------:R-:W-:Y:S01]  /*df40*/  IMAD.MOV.U32 R99, RZ, RZ, R24 ;  /* 0x000000ffff637224 */ /* 0x000fe200078e0018 */
[----:B------:R-:W-:Y:S01]  /*df50*/  HMMA.16816.F32 R36, R16, R50, RZ ;  /* 0x000000321024723c */ /* 0x000fe200000018ff */
[----:B------:R-:W-:Y:S01]  /*df60*/  IMAD.MOV.U32 R98, RZ, RZ, R25 ;  /* 0x000000ffff627224 */ /* 0x000fe200078e0019 */
[----:B------:R-:W-:Y:S01]  /*df70*/  LDSM.16.MT88.4 R48, [R196+0x3800] ;  /* 0x00380000c430783b */ /* 0x000fe20000004200 */
[----:B------:R-:W-:-:S05]  /*df80*/  IMAD.MOV.U32 R97, RZ, RZ, R26 ;  /* 0x000000ffff617224 */ /* 0x000fca00078e001a */
[C---:B------:R-:W-:Y:S08]  /*df90*/  HMMA.16816.F32 R28, R16.reuse, R44, RZ ;  /* 0x0000002c101c723c */ /* 0x040ff000000018ff */
[----:B------:R-:W-:Y:S01]  /*dfa0*/  HMMA.16816.F32 R24, R16, R46, RZ ;  /* 0x0000002e1018723c */ /* 0x000fe200000018ff */
[----:B------:R-:W2:Y:S07]  /*dfb0*/  LDSM.16.MT88.4 R44, [R147+0x3000] ;  /* 0x00300000932c783b */ /* 0x000eae0000004200 */
[----:B------:R-:W-:Y:S08]  /*dfc0*/  HMMA.16816.F32 R248, R12, R54, R32 ;  /* 0x000000360cf8723c */ /* 0x000ff00000001820 */
[----:B---3--:R-:W-:Y:S07]  /*dfd0*/  HMMA.16816.F32 R32, R16, R72, RZ ;  /* 0x000000481020723c */ /* 0x008fee00000018ff */
[----:B------:R-:W-:Y:S01]  /*dfe0*/  IMAD.MOV.U32 R73, RZ, RZ, R105 ;  /* 0x000000ffff497224 */ /* 0x000fe200078e0069 */
[----:B----4-:R-:W-:Y:S07]  /*dff0*/  HMMA.16816.F32 R192, R12, R64, R20 ;  /* 0x000000400cc0723c */ /* 0x010fee0000001814 */
[----:B------:R-:W-:Y:S01]  /*e000*/  IMAD.MOV.U32 R64, RZ, RZ, R104 ;  /* 0x000000ffff407224 */ /* 0x000fe200078e0068 */
[----:B------:R-:W-:Y:S01]  /*e010*/  HMMA.16816.F32 R20, R16, R74, RZ ;  /* 0x0000004a1014723c */ /* 0x000fe200000018ff */
[----:B------:R-:W-:-:S07]  /*e020*/  IMAD.MOV.U32 R65, RZ, RZ, R103 ;  /* 0x000000ffff417224 */ /* 0x000fce00078e0067 */
[C---:B------:R-:W-:Y:S07]  /*e030*/  HMMA.16816.F32 R188, R12.reuse, R66, R36 ;  /* 0x000000420cbc723c */ /* 0x040fee0000001824 */
[----:B------:R-:W-:Y:S01]  /*e040*/  IMAD.MOV.U32 R66, RZ, RZ, R53 ;  /* 0x000000ffff427224 */ /* 0x000fe200078e0035 */
[C---:B-1----:R-:W-:Y:S01]  /*e050*/  HMMA.16816.F32 R180, R12.reuse, R40, R32 ;  /* 0x000000280cb4723c */ /* 0x042fe20000001820 */
[----:B------:R-:W-:Y:S02]  /*e060*/  IMAD.MOV.U32 R67, RZ, RZ, R52 ;  /* 0x000000ffff437224 */ /* 0x000fe400078e0034 */
[----:B------:R-:W1:Y:S05]  /*e070*/  LDSM.16.MT88.4 R52, [R147+0x3800] ;  /* 0x003800009334783b */ /* 0x000e6a0000004200 */
[----:B------:R-:W-:Y:S01]  /*e080*/  HMMA.16816.F32 R184, R12, R42, R20 ;  /* 0x0000002a0cb8723c */ /* 0x000fe20000001814 */
[----:B------:R-:W-:Y:S07]  /*e090*/  LDSM.16.MT88.4 R40, [R197+0x3000] ;  /* 0x00300000c528783b */ /* 0x000fee0000004200 */
[C---:B--2---:R-:W-:Y:S07]  /*e0a0*/  HMMA.16816.F32 R32, R16.reuse, R46, RZ ;  /* 0x0000002e1020723c */ /* 0x044fee00000018ff */
[----:B------:R-:W-:Y:S01]  /*e0b0*/  IMAD.MOV.U32 R46, RZ, RZ, R97 ;  /* 0x000000ffff2e7224 */ /* 0x000fe200078e0061 */
[----:B------:R-:W-:Y:S01]  /*e0c0*/  HMMA.16816.F32 R36, R16, R44, RZ ;  /* 0x0000002c1024723c */ /* 0x000fe200000018ff */
[----:B------:R-:W-:-:S06]  /*e0d0*/  IMAD.MOV.U32 R47, RZ, RZ, R96 ;  /* 0x000000ffff2f7224 */ /* 0x000fcc00078e0060 */
[----:B------:R-:W-:Y:S01]  /*e0e0*/  IMAD.MOV.U32 R44, RZ, RZ, R99 ;  /* 0x000000ffff2c7224 */ /* 0x000fe200078e0063 */
[----:B------:R-:W-:Y:S01]  /*e0f0*/  HMMA.16816.F32 R216, R12, R60, R28 ;  /* 0x0000003c0cd8723c */ /* 0x000fe2000000181c */
[----:B------:R-:W-:-:S07]  /*e100*/  MOV R45, R98 ;  /* 0x00000062002d7202 */ /* 0x000fce0000000f00 */
[----:B------:R-:W-:Y:S01]  /*e110*/  HMMA.16816.F32 R244, R12, R62, R24 ;  /* 0x0000003e0cf4723c */ /* 0x000fe20000001818 */
[----:B------:R-:W2:Y:S07]  /*e120*/  LDSM.16.MT88.4 R60, [R198+0x3800] ;  /* 0x00380000c63c783b */ /* 0x000eae0000004200 */
[C---:B------:R-:W-:Y:S07]  /*e130*/  HMMA.16816.F32 R24, R16.reuse, R58, RZ ;  /* 0x0000003a1018723c */ /* 0x040fee00000018ff */
[----:B------:R-:W-:Y:S01]  /*e140*/  IMAD.MOV.U32 R58, RZ, RZ, R89 ;  /* 0x000000ffff3a7224 */ /* 0x000fe200078e0059 */
[----:B------:R-:W-:Y:S01]  /*e150*/  HMMA.16816.F32 R28, R16, R56, RZ ;  /* 0x00000038101c723c */ /* 0x000fe200000018ff */
[----:B------:R-:W-:-:S06]  /*e160*/  IMAD.MOV.U32 R59, RZ, RZ, R88 ;  /* 0x000000ffff3b7224 */ /* 0x000fcc00078e0058 */
[----:B------:R-:W-:Y:S01]  /*e170*/  IMAD.MOV.U32 R56, RZ, RZ, R91 ;  /* 0x000000ffff387224 */ /* 0x000fe200078e005b */
[----:B------:R-:W-:Y:S01]  /*e180*/  HMMA.16816.F32 R20, R16, R68, RZ ;  /* 0x000000441014723c */ /* 0x000fe200000018ff */
[----:B------:R-:W-:-:S07]  /*e190*/  IMAD.MOV.U32 R57, RZ, RZ, R90 ;  /* 0x000000ffff397224 */ /* 0x000fce00078e005a */
[C---:B-1----:R-:W-:Y:S01]  /*e1a0*/  HMMA.16816.F32 R88, R12.reuse, R54, R32 ;  /* 0x000000360c58723c */ /* 0x042fe20000001820 */
[----:B------:R-:W1:Y:S06]  /*e1b0*/  LDSM.16.MT88.4 R32, [R197+0x3800] ;  /* 0x00380000c520783b */ /* 0x000e6c0000004200 */
[----:B------:R-:W-:Y:S01]  /*e1c0*/  IMAD.MOV.U32 R54, RZ, RZ, R93 ;  /* 0x000000ffff367224 */ /* 0x000fe200078e005d */
[C---:B------:R-:W-:Y:S01]  /*e1d0*/  HMMA.16816.F32 R96, R12.reuse, R52, R36 ;  /* 0x000000340c60723c */ /* 0x040fe20000001824 */
[----:B------:R-:W-:Y:S01]  /*e1e0*/  MOV R55, R92 ;  /* 0x0000005c00377202 */ /* 0x000fe20000000f00 */
[----:B------:R-:W3:Y:S05]  /*e1f0*/  LDSM.16.MT88.4 R36, [R147+0x4800] ;  /* 0x004800009324783b */ /* 0x000eea0000004200 */
[----:B------:R-:W-:Y:S01]  /*e200*/  IMAD.MOV.U32 R52, RZ, RZ, R95 ;  /* 0x000000ffff347224 */ /* 0x000fe200078e005f */
[----:B--2---:R-:W-:Y:S01]  /*e210*/  HMMA.16816.F32 R104, R12, R60, R20 ;  /* 0x0000003c0c68723c */ /* 0x004fe20000001814 */
[----:B------:R-:W-:-:S07]  /*e220*/  IMAD.MOV.U32 R53, RZ, RZ, R94 ;  /* 0x000000ffff357224 */ /* 0x000fce00078e005e */
[----:B------:R-:W-:Y:S07]  /*e230*/  HMMA.16816.F32 R92, R12, R50, R24 ;  /* 0x000000320c5c723c */ /* 0x000fee0000001818 */
[----:B------:R-:W-:Y:S01]  /*e240*/  IMAD.MOV.U32 R51, RZ, RZ, R3 ;  /* 0x000000ffff337224 */ /* 0x000fe200078e0003 */
[----:B------:R-:W-:Y:S01]  /*e250*/  HMMA.16816.F32 R24, R16, R40, RZ ;  /* 0x000000281018723c */ /* 0x000fe200000018ff */
[----:B------:R-:W-:Y:S02]  /*e260*/  FADD.FTZ R3, R109, R108 ;  /* 0x0000006c6d037221 */ /* 0x000fe40000010000 */
[----:B------:R-:W-:-:S02]  /*e270*/  IMAD.MOV.U32 R50, RZ, RZ, R100 ;  /* 0x000000ffff327224 */ /* 0x000fc400078e0064 */
[----:B------:R-:W-:-:S03]  /*e280*/  FADD.FTZ R3, R117, R3 ;  /* 0x0000000375037221 */ /* 0x000fc60000010000 */
[----:B------:R-:W-:Y:S01]  /*e290*/  HMMA.16816.F32 R20, R16, R42, RZ ;  /* 0x0000002a1014723c */ /* 0x000fe200000018ff */
[----:B------:R-:W-:Y:S01]  /*e2a0*/  FADD.FTZ R3, R116, R3 ;  /* 0x0000000374037221 */ /* 0x000fe20000010000 */
[----:B------:R-:W-:Y:S03]  /*e2b0*/  LDSM.16.MT88.4 R40, [R197+0x1000] ;  /* 0x00100000c528783b */ /* 0x000fe60000004200 */
[----:B------:R-:W-:-:S03]  /*e2c0*/  FADD.FTZ R3, R118, R3 ;  /* 0x0000000376037221 */ /* 0x000fc60000010000 */
[----:B------:R-:W-:Y:S01]  /*e2d0*/  HMMA.16816.F32 R176, R12, R48, R28 ;  /* 0x000000300cb0723c */ /* 0x000fe2000000181c */
[----:B------:R-:W-:-:S04]  /*e2e0*/  FADD.FTZ R3, R126, R3 ;  /* 0x000000037e037221 */ /* 0x000fc80000010000 */
[----:B------:R-:W-:Y:S02]  /*e2f0*/  FADD.FTZ R4, R125, R3 ;  /* 0x000000037d047221 */ /* 0x000fe40000010000 */
[----:B------:R-:W-:Y:S01]  /*e300*/  IMAD.MOV.U32 R48, RZ, RZ, R102 ;  /* 0x000000ffff307224 */ /* 0x000fe200078e0066 */
[C---:B-1----:R-:W-:Y:S01]  /*e310*/  HMMA.16816.F32 R172, R12.reuse, R32, R24 ;  /* 0x000000200cac723c */ /* 0x042fe20000001818 */
[----:B------:R-:W1:Y:S01]  /*e320*/  LDSM.16.MT88.4 R24, [R147+0x5000] ;  /* 0x005000009318783b */ /* 0x000e620000004200 */
[----:B------:R-:W-:Y:S02]  /*e330*/  IMAD.MOV.U32 R49, RZ, RZ, R101 ;  /* 0x000000ffff317224 */ /* 0x000fe400078e0065 */
[----:B------:R-:W-:Y:S02]  /*e340*/  FADD.FTZ R3, R127, R7 ;  /* 0x000000077f037221 */ /* 0x000fe40000010000 */
[----:B------:R-:W-:Y:S02]  /*e350*/  FFMA.FTZ R7, R86, c[0x0][0x2d0], -R2 ;  /* 0x0000b40056077a23 */ /* 0x000fe40000010802 */
[----:B------:R-:W-:Y:S01]  /*e360*/  HMMA.16816.F32 R112, R12, R34, R20 ;  /* 0x000000220c70723c */ /* 0x000fe20000001814 */
[----:B------:R-:W-:-:S02]  /*e370*/  FADD.FTZ R33, R132, R4 ;  /* 0x0000000484217221 */ /* 0x000fc40000010000 */
[--C-:B------:R-:W-:Y:S02]  /*e380*/  FFMA.FTZ R32, R87, c[0x0][0x2d0], -R2.reuse ;  /* 0x0000b40057207a23 */ /* 0x100fe40000010802 */
[----:B------:R-:W-:Y:S02]  /*e390*/  FADD.FTZ R3, R76, R3 ;  /* 0x000000034c037221 */ /* 0x000fe40000010000 */
[--C-:B------:R-:W-:Y:S01]  /*e3a0*/  FFMA.FTZ R35, R85, c[0x0][0x2d0], -R2.reuse ;  /* 0x0000b40055237a23 */ /* 0x100fe20000010802 */
[C---:B---3--:R-:W-:Y:S01]  /*e3b0*/  HMMA.16816.F32 R20, R16.reuse, R36, RZ ;  /* 0x000000241014723c */ /* 0x048fe200000018ff */
[----:B------:R-:W-:Y:S02]  /*e3c0*/  FFMA.FTZ R34, R84, c[0x0][0x2d0], -R2 ;  /* 0x0000b40054227a23 */ /* 0x000fe40000010802 */
[----:B------:R-:W-:Y:S02]  /*e3d0*/  FADD.FTZ R2, R77, R3 ;  /* 0x000000034d027221 */ /* 0x000fe40000010000 */
[----:B------:R-:W-:Y:S01]  /*e3e0*/  FFMA.FTZ R3, R83, c[0x0][0x2d0], -R0 ;  /* 0x0000b40053037a23 */ /* 0x000fe20000010800 */
[----:B------:R-:W-:Y:S01]  /*e3f0*/  MUFU.EX2 R35, R35 ;  /* 0x0000002300237308 */ /* 0x000fe20000000800 */
[----:B------:R-:W-:Y:S01]  /*e400*/  FADD.FTZ R2, R79, R2 ;  /* 0x000000024f027221 */ /* 0x000fe20000010000 */
[----:B------:R-:W-:Y:S01]  /*e410*/  HMMA.16816.F32 R28, R16, R70, RZ ;  /* 0x00000046101c723c */ /* 0x000fe200000018ff */
[----:B------:R-:W-:-:S05]  /*e420*/  FFMA.FTZ R4, R82, c[0x0][0x2d0], -R0 ;  /* 0x0000b40052047a23 */ /* 0x000fca0000010800 */
[----:B------:R-:W-:Y:S10]  /*e430*/  MUFU.EX2 R3, R3 ;  /* 0x0000000300037308 */ /* 0x000ff40000000800 */
[C---:B-1----:R-:W-:Y:S08]  /*e440*/  HMMA.16816.F32 R108, R12.reuse, R24, R20 ;  /* 0x000000180c6c723c */ /* 0x042ff00000001814 */
[----:B------:R-:W-:Y:S01]  /*e450*/  HMMA.16816.F32 R100, R12, R62, R28 ;  /* 0x0000003e0c64723c */ /* 0x000fe2000000181c */
[----:B------:R-:W1:Y:S07]  /*e460*/  LDSM.16.MT88.4 R28, [R196+0x4800] ;  /* 0x00480000c41c783b */ /* 0x000e6e0000004200 */
[----:B------:R-:W-:Y:S11]  /*e470*/  HMMA.16816.F32 R20, R16, R38, RZ ;  /* 0x000000261014723c */ /* 0x000ff600000018ff */
[----:B------:R-:W-:Y:S11]  /*e480*/  @!UPT UIADD3 URZ, URZ, URZ, URZ ;  /* 0x0000003f3f3ff290 */ /* 0x000ff6000fffe03f */
[----:B------:R-:W-:Y:S02]  /*e490*/  @!UPT UIADD3 URZ, URZ, URZ, URZ ;  /* 0x0000003f3f3ff290 */ /* 0x000fe4000fffe03f */
[----:B------:R-:W-:Y:S01]  /*e4a0*/  HMMA.16816.F32 R120, R12, R26, R20 ;  /* 0x0000001a0c78723c */ /* 0x000fe20000001814 */
[----:B------:R-:W2:Y:S07]  /*e4b0*/  LDSM.16.MT88.4 R24, [R196+0x5000] ;  /* 0x00500000c418783b */ /* 0x000eae0000004200 */
[----:B-1----:R-:W-:Y:S11]  /*e4c0*/  HMMA.16816.F32 R20, R16, R28, RZ ;  /* 0x0000001c1014723c */ /* 0x002ff600000018ff */
[----:B------:R-:W-:Y:S11]  /*e4d0*/  @!UPT UIADD3 URZ, URZ, URZ, URZ ;  /* 0x0000003f3f3ff290 */ /* 0x000ff6000fffe03f */
[----:B------:R-:W-:Y:S02]  /*e4e0*/  @!UPT UIADD3 URZ, URZ, URZ, URZ ;  /* 0x0000003f3f3ff290 */ /* 0x000fe4000fffe03f */
[----:B--2---:R-:W-:Y:S08]  /*e4f0*/  HMMA.16816.F32 R116, R12, R24, R20 ;  /* 0x000000180c74723c */ /* 0x004ff00000001814 */
[----:B------:R-:W-:Y:S01]  /*e500*/  HMMA.16816.F32 R20, R16, R30, RZ ;  /* 0x0000001e1014723c */ /* 0x000fe200000018ff */
[----:B------:R-:W1:Y:S11]  /*e510*/  LDSM.16.MT88.4 R28, [R198+0x4800] ;  /* 0x00480000c61c783b */ /* 0x000e760000004200 */
[----:B------:R-:W-:Y:S11]  /*e520*/  @!UPT UIADD3 URZ, URZ, URZ, URZ ;  /* 0x0000003f3f3ff290 */ /* 0x000ff6000fffe03f */
[----:B------:R-:W-:Y:S01]  /*e530*/  @!UPT UIADD3 URZ, URZ, URZ, URZ ;  /* 0x0000003f3f3ff290 */ /* 0x000fe2000fffe03f */
[----:B------:R-:W-:Y:S01]  /*e540*/  HMMA.16816.F32 R128, R12, R26, R20 ;  /* 0x0000001a0c80723c */ /* 0x000fe20000001814 */
[----:B------:R-:W2:Y:S07]  /*e550*/  LDSM.16.MT88.4 R24, [R198+0x5000] ;  /* 0x00500000c618783b */ /* 0x000eae0000004200 */
[----:B-1----:R-:W-:Y:S01]  /*e560*/  HMMA.16816.F32 R20, R16, R28, RZ ;  /* 0x0000001c1014723c */ /* 0x002fe200000018ff */
[----:B------:R-:W-:Y:S08]  /*e570*/  MUFU.EX2 R29, R32 ;  /* 0x00000020001d7308 */ /* 0x000ff00000000800 */
[----:B------:R-:W1:Y:S11]  /*e580*/  MUFU.EX2 R28, R7 ;  /* 0x00000007001c7308 */ /* 0x000e760000000800 */
[----:B------:R-:W-:Y:S04]  /*e590*/  @!UPT UIADD3 URZ, URZ, URZ, URZ ;  /* 0x0000003f3f3ff290 */ /* 0x000fe8000fffe03f */
[----:B--2---:R-:W-:Y:S01]  /*e5a0*/  HMMA.16816.F32 R124, R12, R24, R20 ;  /* 0x000000180c7c723c */ /* 0x004fe20000001814 */
[----:B-1----:R-:W-:-:S06]  /*e5b0*/  F2FP.PACK_AB R136, R28, R29 ;  /* 0x0000001d1c88723e */ /* 0x002fcc00000000ff */
[----:B------:R-:W-:Y:S01]  /*e5c0*/  FFMA.FTZ R25, R80, c[0x0][0x2d0], -R0 ;  /* 0x0000b40050197a23 */ /* 0x000fe20000010800 */
[----:B------:R-:W-:Y:S01]  /*e5d0*/  HMMA.16816.F32 R20, R16, R30, RZ ;  /* 0x0000001e1014723c */ /* 0x000fe200000018ff */
[----:B------:R-:W-:Y:S02]  /*e5e0*/  FADD.FTZ R24, R78, R2 ;  /* 0x000000024e187221 */ /* 0x000fe40000010000 */
[----:B------:R-:W1:Y:S02]  /*e5f0*/  MUFU.EX2 R2, R4 ;  /* 0x0000000400027308 */ /* 0x000e640000000800 */
[----:B-1----:R-:W-:Y:S11]  /*e600*/  F2FP.PACK_AB R137, R2, R3 ;  /* 0x000000030289723e */ /* 0x002ff600000000ff */
[----:B------:R-:W-:Y:S08]  /*e610*/  @!UPT UIADD3 URZ, URZ, URZ, URZ ;  /* 0x0000003f3f3ff290 */ /* 0x000ff0000fffe03f */
[----:B------:R-:W-:Y:S01]  /*e620*/  HMMA.16816.F32 R132, R12, R26, R20 ;  /* 0x0000001a0c84723c */ /* 0x000fe20000001814 */
[----:B------:R-:W1:Y:S01]  /*e630*/  LDSM.16.MT88.4 R20, [R197+0x4800] ;  /* 0x00480000c514783b */ /* 0x000e620000004200 */
[----:B------:R-:W2:Y:S05]  /*e640*/  MUFU.EX2 R27, R34 ;  /* 0x00000022001b7308 */ /* 0x000eaa0000000800 */
[----:B------:R-:W-:Y:S02]  /*e650*/  FFMA.FTZ R26, R81, c[0x0][0x2d0], -R0 ;  /* 0x0000b400511a7a23 */ /* 0x000fe40000010800 */
[----:B------:R-:W-:Y:S01]  /*e660*/  FADD.FTZ R0, R29, R33 ;  /* 0x000000211d007221 */ /* 0x000fe20000010000 */
[----:B------:R-:W3:Y:S01]  /*e670*/  LDSM.16.MT88.4 R80, [R147+0x4000] ;  /* 0x004000009350783b */ /* 0x000ee20000004200 */
[----:B------:R-:W-:Y:S01]  /*e680*/  MUFU.EX2 R4, R26 ;  /* 0x0000001a00047308 */ /* 0x000fe20000000800 */
[----:B------:R-:W-:-:S02]  /*e690*/  IMAD.MOV.U32 R33, RZ, RZ, R73 ;  /* 0x000000ffff217224 */ /* 0x000fc400078e0049 */
[----:B------:R-:W-:Y:S01]  /*e6a0*/  FADD.FTZ R7, R28, R0 ;  /* 0x000000001c077221 */ /* 0x000fe20000010000 */
[----:B------:R-:W-:Y:S03]  /*e6b0*/  LDSM.16.MT88.4 R72, [R197+0x2800] ;  /* 0x00280000c548783b */ /* 0x000fe60000004200 */
[----:B------:R-:W-:Y:S01]  /*e6c0*/  FADD.FTZ R7, R35, R7 ;  /* 0x0000000723077221 */ /* 0x000fe20000010000 */
[----:B------:R-:W4:Y:S01]  /*e6d0*/  MUFU.EX2 R0, R25 ;  /* 0x0000001900007308 */ /* 0x000f220000000800 */
[C---:B--2---:R-:W-:Y:S02]  /*e6e0*/  F2FP.PACK_AB R138, R27.reuse, R35 ;  /* 0x000000231b8a723e */ /* 0x044fe400000000ff */
[----:B------:R-:W-:Y:S01]  /*e6f0*/  FADD.FTZ R229, R27, R7 ;  /* 0x000000071be57221 */ /* 0x000fe20000010000 */
[----:B----4-:R-:W-:Y:S01]  /*e700*/  F2FP.PACK_AB R139, R0, R4 ;  /* 0x00000004008b723e */ /* 0x010fe200000000ff */
[C---:B-1----:R-:W-:Y:S08]  /*e710*/  HMMA.16816.F32 R28, R16.reuse, R20, RZ ;  /* 0x00000014101c723c */ /* 0x042ff000000018ff */
[----:B------:R-:W-:Y:S07]  /*e720*/  HMMA.16816.F32 R20, R16, R22, RZ ;  /* 0x000000161014723c */ /* 0x000fee00000018ff */
[----:B------:R-:W-:Y:S01]  /*e730*/  FADD.FTZ R16, R3, R24 ;  /* 0x0000001803107221 */ /* 0x000fe20000010000 */
[----:B---3--:R-:W-:Y:S01]  /*e740*/  HMMA.16816.F32 R76, R136, R80, R96 ;  /* 0x00000050884c723c */ /* 0x008fe20000001860 */
[----:B------:R-:W2:Y:S02]  /*e750*/  LDL R3, [R1+0x58] ;  /* 0x0000580001037983 */ /* 0x000ea40000100800 */
[----:B------:R-:W-:-:S02]  /*e760*/  FADD.FTZ R16, R2, R16 ;  /* 0x0000001002107221 */ /* 0x000fc40000010000 */
[----:B------:R-:W-:Y:S02]  /*e770*/  LDSM.16.MT88.4 R96, [R198+0x4000] ;  /* 0x00400000c660783b */ /* 0x000fe40000004200 */
[----:B------:R-:W-:Y:S01]  /*e780*/  FADD.FTZ R7, R4, R16 ;  /* 0x0000001004077221 */ /* 0x000fe20000010000 */
[C---:B------:R-:W-:Y:S01]  /*e790*/  HMMA.16816.F32 R80, R136.reuse, R82, R88 ;  /* 0x000000528850723c */ /* 0x040fe20000001858 */
[----:B------:R-:W2:Y:S01]  /*e7a0*/  LDL R4, [R1+0x64] ;  /* 0x0000640001047983 */ /* 0x000ea20000100800 */
[----:B------:R-:W-:Y:S02]  /*e7b0*/  IMAD.MOV.U32 R32, RZ, RZ, c[0x0][0x32c] ;  /* 0x0000cb00ff207624 */ /* 0x000fe400078e00ff */
[----:B------:R-:W-:Y:S01]  /*e7c0*/  FADD.FTZ R230, R0, R7 ;  /* 0x0000000700e67221 */ /* 0x000fe20000010000 */
[----:B------:R-:W1:Y:S03]  /*e7d0*/  LDSM.16.MT88.4 R88, [R196+0x4000] ;  /* 0x00400000c458783b */ /* 0x000e660000004200 */
[C---:B------:R-:W-:Y:S01]  /*e7e0*/  HMMA.16816.F32 R160, R136.reuse, R156, R160 ;  /* 0x0000009c88a0723c */ /* 0x040fe200000018a0 */
[----:B------:R-:W-:Y:S07]  /*e7f0*/  LDSM.16.MT88.4 R16, [R197+0x5000] ;  /* 0x00500000c510783b */ /* 0x000fee0000004200 */
[C---:B------:R-:W-:Y:S01]  /*e800*/  HMMA.16816.F32 R156, R136.reuse, R158, R48 ;  /* 0x0000009e889c723c */ /* 0x040fe20000001830 */
[----:B------:R-:W3:Y:S07]  /*e810*/  LDSM.16.MT88.4 R48, [R147+0x2800] ;  /* 0x002800009330783b */ /* 0x000eee0000004200 */
[C---:B------:R-:W-:Y:S01]  /*e820*/  HMMA.16816.F32 R36, R136.reuse, R40, R56 ;  /* 0x000000288824723c */ /* 0x040fe20000001838 */
[----:B------:R-:W-:Y:S07]  /*e830*/  LDSM.16.MT88.4 R56, [R196+0x2800] ;  /* 0x00280000c438783b */ /* 0x000fee0000004200 */
[C---:B------:R-:W-:Y:S08]  /*e840*/  HMMA.16816.F32 R40, R136.reuse, R42, R44 ;  /* 0x0000002a8828723c */ /* 0x040ff0000000182c */
[C---:B------:R-:W-:Y:S08]  /*e850*/  HMMA.16816.F32 R168, R136.reuse, R164, R168 ;  /* 0x000000a488a8723c */ /* 0x040ff000000018a8 */
[C---:B-1----:R-:W-:Y:S08]  /*e860*/  HMMA.16816.F32 R84, R136.reuse, R88, R176 ;  /* 0x000000588854723c */ /* 0x042ff000000018b0 */
[C---:B------:R-:W-:Y:S08]  /*e870*/  HMMA.16816.F32 R88, R136.reuse, R90, R92 ;  /* 0x0000005a8858723c */ /* 0x040ff0000000185c */
[C---:B------:R-:W-:Y:S01]  /*e880*/  HMMA.16816.F32 R92, R136.reuse, R96, R104 ;  /* 0x00000060885c723c */ /* 0x040fe20000001868 */
[----:B------:R-:W1:Y:S07]  /*e890*/  LDSM.16.MT88.4 R104, [R197+0x4000] ;  /* 0x00400000c568783b */ /* 0x000e6e0000004200 */
[C---:B------:R-:W-:Y:S08]  /*e8a0*/  HMMA.16816.F32 R96, R136.reuse, R98, R100 ;  /* 0x000000628860723c */ /* 0x040ff00000001864 */
[C---:B---3--:R-:W-:Y:S01]  /*e8b0*/  HMMA.16816.F32 R44, R136.reuse, R48, R64 ;  /* 0x00000030882c723c */ /* 0x048fe20000001840 */
[----:B------:R-:W3:Y:S07]  /*e8c0*/  LDSM.16.MT88.4 R64, [R198+0x2800] ;  /* 0x00280000c640783b */ /* 0x000eee0000004200 */
[----:B------:R-:W-:Y:S01]  /*e8d0*/  HMMA.16816.F32 R164, R136, R166, R148 ;  /* 0x000000a688a4723c */ /* 0x000fe20000001894 */
[----:B------:R-:W4:Y:S07]  /*e8e0*/  LDSM.16.MT88.4 R148, [R198+0x1000] ;  /* 0x00100000c694783b */ /* 0x000f2e0000004200 */
[C---:B------:R-:W-:Y:S08]  /*e8f0*/  HMMA.16816.F32 R28, R12.reuse, R16, R28 ;  /* 0x000000100c1c723c */ /* 0x040ff0000000181c */
[----:B------:R-:W-:Y:S01]  /*e900*/  HMMA.16816.F32 R20, R12, R18, R20 ;  /* 0x000000120c14723c */ /* 0x000fe20000001814 */
[----:B------:R-:W-:Y:S07]  /*e910*/  LDSM.16.MT88.4 R12, [R197+0x5800] ;  /* 0x00580000c50c783b */ /* 0x000fee0000004200 */
[C---:B-1----:R-:W-:Y:S08]  /*e920*/  HMMA.16816.F32 R100, R136.reuse, R104, R172 ;  /* 0x000000688864723c */ /* 0x042ff000000018ac */
[C---:B------:R-:W-:Y:S01]  /*e930*/  HMMA.16816.F32 R104, R136.reuse, R106, R112 ;  /* 0x0000006a8868723c */ /* 0x040fe20000001870 */
[----:B------:R-:W1:Y:S07]  /*e940*/  LDSM.16.MT88.4 R112, [R147+0x5800] ;  /* 0x005800009370783b */ /* 0x000e6e0000004200 */
[C---:B---3--:R-:W-:Y:S08]  /*e950*/  HMMA.16816.F32 R60, R136.reuse, R64, R192 ;  /* 0x00000040883c723c */ /* 0x048ff000000018c0 */
[C---:B----4-:R-:W-:Y:S08]  /*e960*/  HMMA.16816.F32 R152, R136.reuse, R148, R152 ;  /* 0x000000948898723c */ /* 0x050ff00000001898 */
[C---:B------:R-:W-:Y:S08]  /*e970*/  HMMA.16816.F32 R68, R136.reuse, R72, R180 ;  /* 0x000000488844723c */ /* 0x040ff000000018b4 */
[C---:B------:R-:W-:Y:S08]  /*e980*/  HMMA.16816.F32 R48, R136.reuse, R50, R248 ;  /* 0x000000328830723c */ /* 0x040ff000000018f8 */
[C---:B-1----:R-:W-:Y:S08]  /*e990*/  HMMA.16816.F32 R108, R136.reuse, R112, R108 ;  /* 0x00000070886c723c */ /* 0x042ff0000000186c */
[----:B------:R-:W-:Y:S01]  /*e9a0*/  HMMA.16816.F32 R112, R136, R114, R120 ;  /* 0x000000728870723c */ /* 0x000fe20000001878 */
[----:B------:R-:W1:Y:S01]  /*e9b0*/  LDSM.16.MT88.4 R120, [R196+0x5800] ;  /* 0x00580000c478783b */ /* 0x000e620000004200 */
[----:B------:R-:W-:-:S04]  /*e9c0*/  IMAD.SHL.U32 R194, R221, 0x80, RZ ;  /* 0x00000080ddc27824 */ /* 0x000fc800078e00ff */
[----:B------:R-:W-:Y:S02]  /*e9d0*/  @P6 IMAD.HI.U32 R2, R194, c[0x0][0x2c8], RZ ;  /* 0x0000b200c2026a27 */ /* 0x000fe400078e00ff */
[----:B------:R-:W-:Y:S02]  /*e9e0*/  HMMA.16816.F32 R148, R136, R150, R52 ;  /* 0x000000968894723c */ /* 0x000fe40000001834 */
[----:B------:R-:W-:-:S06]  /*e9f0*/  IMAD.MOV.U32 R0, RZ, RZ, R194 ;  /* 0x000000ffff007224 */ /* 0x000fcc00078e00c2 */
[C---:B------:R-:W-:Y:S08]  /*ea00*/  HMMA.16816.F32 R64, R136.reuse, R66, R188 ;  /* 0x000000428840723c */ /* 0x040ff000000018bc */
[C---:B------:R-:W-:Y:S08]  /*ea10*/  HMMA.16816.F32 R72, R136.reuse, R74, R184 ;  /* 0x0000004a8848723c */ /* 0x040ff000000018b8 */
[C---:B-1----:R-:W-:Y:S08]  /*ea20*/  HMMA.16816.F32 R116, R136.reuse, R120, R116 ;  /* 0x000000788874723c */ /* 0x042ff00000001874 */
[----:B------:R-:W-:Y:S01]  /*ea30*/  HMMA.16816.F32 R120, R136, R122, R128 ;  /* 0x0000007a8878723c */ /* 0x000fe20000001880 */
[----:B------:R-:W1:Y:S01]  /*ea40*/  LDSM.16.MT88.4 R128, [R198+0x5800] ;  /* 0x00580000c680783b */ /* 0x000e620000004200 */
[----:B------:R-:W-:-:S02]  /*ea50*/  @P6 SHF.R.U32.HI R0, RZ, c[0x0][0x2cc], R2 ;  /* 0x0000b300ff006a19 */ /* 0x000fc40000011602 */
[----:B------:R-:W-:-:S04]  /*ea60*/  ISETP.GE.AND P6, PT, R32, 0x1, PT ;  /* 0x000000012000780c */ /* 0x000fc80003fc6270 */
[----:B------:R-:W-:Y:S01]  /*ea70*/  HMMA.16816.F32 R52, R136, R56, R216 ;  /* 0x000000388834723c */ /* 0x000fe200000018d8 */
[----:B------:R-:W-:-:S07]  /*ea80*/  IADD3 R221, R33, -0x2, RZ ;  /* 0xfffffffe21dd7810 */ /* 0x000fce0007ffe0ff */
[C---:B------:R-:W-:Y:S08]  /*ea90*/  HMMA.16816.F32 R56, R136.reuse, R58, R244 ;  /* 0x0000003a8838723c */ /* 0x040ff000000018f4 */
[C---:B-1----:R-:W-:Y:S08]  /*eaa0*/  HMMA.16816.F32 R124, R136.reuse, R128, R124 ;  /* 0x00000080887c723c */ /* 0x042ff0000000187c */
[C---:B------:R-:W-:Y:S08]  /*eab0*/  HMMA.16816.F32 R128, R136.reuse, R130, R132 ;  /* 0x000000828880723c */ /* 0x040ff00000001884 */
[C---:B------:R-:W-:Y:S08]  /*eac0*/  HMMA.16816.F32 R132, R136.reuse, R12, R28 ;  /* 0x0000000c8884723c */ /* 0x040ff0000000181c */
[----:B------:R-:W-:Y:S01]  /*ead0*/  HMMA.16816.F32 R136, R136, R14, R20 ;  /* 0x0000000e8888723c */ /* 0x000fe20000001814 */
[----:B--2---:R-:W-:-:S04]  /*eae0*/  IADD3 R0, -R3, R4, R0 ;  /* 0x0000000403007210 */ /* 0x004fc80007ffe100 */
        /* <DEDUP_REMOVED lines=12> */
.L_x_1919:
[----:B------:R-:W-:-:S13]  /*ebb0*/  ISETP.NE.AND P0, PT, R32, 0x1, PT ;  /* 0x000000012000780c */ /* 0x000fda0003f05270 */
[----:B------:R-:W-:-:S05]  /*ebc0*/  @P0 IMAD.HI.U32 R0, R2, c[0x0][0x330], RZ ;  /* 0x0000cc0002000a27 */ /* 0x000fca00078e00ff */
[----:B------:R-:W-:Y:S02]  /*ebd0*/  @P0 SHF.R.U32.HI R2, RZ, c[0x0][0x334], R0 ;  /* 0x0000cd00ff020a19 */ /* 0x000fe40000011600 */
.L_x_1920:
[----:B------:R-:W-:Y:S05]  /*ebe0*/  BSYNC B0 ;  /* 0x0000000000007941 */ /* 0x000fea0003800000 */
.L_x_1918:
[----:B------:R-:W-:-:S05]  /*ebf0*/  IMAD R2, R2, R32, c[0x0][0x32c] ;  /* 0x0000cb0002027624 */ /* 0x000fca00078e0220 */
[----:B------:R-:W-:-:S05]  /*ec00*/  IMNMX R3, R3, R2, PT ;  /* 0x0000000203037217 */ /* 0x000fca0003800200 */
.L_x_1917:
[----:B------:R-:W-:-:S05]  /*ec10*/  IMAD.HI R3, R3, 0x2aaaaaab, RZ ;  /* 0x2aaaaaab03037827 */ /* 0x000fca00078e02ff */
[----:B------:R-:W-:-:S04]  /*ec20*/  SHF.R.U32.HI R0, RZ, 0x1f, R3 ;  /* 0x0000001fff007819 */ /* 0x000fc80000011603 */
[----:B------:R-:W-:-:S04]  /*ec30*/  LEA.HI.SX32 R3, R3, R0, 0x1d ;  /* 0x0000000003037211 */ /* 0x000fc800078feaff */
[----:B------:R-:W-:-:S04]  /*ec40*/  IMNMX R195, R235, R3, !PT ;  /* 0x00000003ebc37217 */ /* 0x000fc80007800200 */
[----:B------:R-:W-:-:S13]  /*ec50*/  ISETP.GE.AND P0, PT, R221, R195, PT ;  /* 0x000000c3dd00720c */ /* 0x000fda0003f06270 */
[----:B------:R-:W-:Y:S05]  /*ec60*/  @!P0 BRA `(.L_x_1921) ;  /* 0x00003a5000008947 */ /* 0x000fea0003800000 */
.L_x_1934:
[----:B------:R-:W-:Y:S04]  /*ec70*/  DEPBAR.LE SB0, 0x0 ;  /* 0x000080000000791a */ /* 0x000fe80000000000 */
[----:B------:R-:W-:Y:S01]  /*ec80*/  WARPSYNC 0xffffffff ;  /* 0xffffffff00007948 */ /* 0x000fe20003800000 */
[----:B------:R-:W-:Y:S01]  /*ec90*/  BAR.SYNC.DEFER_BLOCKING 0x0 ;  /* 0x0000000000007b1d */ /* 0x000fe20000010000 */
[----:B------:R-:W-:Y:S02]  /*eca0*/  ISETP.GT.AND P0, PT, R235, R221, PT ;  /* 0x000000ddeb00720c */ /* 0x000fe40003f04270 */
[C---:B------:R-:W-:Y:S02]  /*ecb0*/  LOP3.LUT P3, RZ, R215.reuse, 0x800, RZ, 0xc0, !PT ;  /* 0x00000800d7ff7812 */ /* 0x040fe4000786c0ff */
[C---:B------:R-:W-:Y:S02]  /*ecc0*/  LOP3.LUT P6, RZ, R215.reuse, 0x400, RZ, 0xc0, !PT ;  /* 0x00000400d7ff7812 */ /* 0x040fe400078cc0ff */
[C---:B------:R-:W-:Y:S02]  /*ecd0*/  LOP3.LUT P5, RZ, R215.reuse, 0x200, RZ, 0xc0, !PT ;  /* 0x00000200d7ff7812 */ /* 0x040fe400078ac0ff */
[----:B------:R-:W-:Y:S01]  /*ece0*/  LOP3.LUT P4, RZ, R215, 0x100, RZ, 0xc0, !PT ;  /* 0x00000100d7ff7812 */ /* 0x000fe2000788c0ff */
[----:B------:R1:W2:Y:S01]  /*ecf0*/  LDSM.16.M88.4 R32, [R199] ;  /* 0x00000000c720783b */ /* 0x0002a20000000200 */
[----:B------:R-:W-:Y:S03]  /*ed00*/  BSSY B0, `(.L_x_1922) ;  /* 0x0000042000007945 */ /* 0x000fe60003800000 */
[----:B------:R1:W3:Y:S04]  /*ed10*/  LDSM.16.M88.4 R16, [R146] ;  /* 0x000000009210783b */ /* 0x0002e80000000200 */
[----:B------:R1:W4:Y:S04]  /*ed20*/  LDSM.16.M88.4 R24, [R146+0x800] ;  /* 0x000800009218783b */ /* 0x0003280000000200 */
[----:B------:R1:W1:Y:S04]  /*ed30*/  LDSM.16.M88.4 R172, [R146+0x1000] ;  /* 0x0010000092ac783b */ /* 0x0002680000000200 */
[----:B------:R1:W1:Y:S04]  /*ed40*/  LDSM.16.M88.4 R176, [R200] ;  /* 0x00000000c8b0783b */ /* 0x0002680000000200 */
[----:B------:R1:W1:Y:S04]  /*ed50*/  LDSM.16.M88.4 R180, [R203] ;  /* 0x00000000cbb4783b */ /* 0x0002680000000200 */
[----:B------:R1:W1:Y:S04]  /*ed60*/  LDSM.16.M88.4 R184, [R213] ;  /* 0x00000000d5b8783b */ /* 0x0002680000000200 */
[----:B------:R1:W1:Y:S01]  /*ed70*/  LDSM.16.M88.4 R188, [R214] ;  /* 0x00000000d6bc783b */ /* 0x0002620000000200 */
[----:B------:R-:W-:-:S05]  /*ed80*/  @P0 BRA `(.L_x_1923) ;  /* 0x0000039000000947 */ /* 0x000fca0003800000 */
[----:B------:R-:W-:Y:S01]  /*ed90*/  SHF.R.S32.HI R0, RZ, 0x1f, R221 ;  /* 0x0000001fff007819 */ /* 0x000fe200000114dd */
[C---:B------:R-:W-:Y:S01]  /*eda0*/  IMAD.WIDE.U32 R2, R221.reuse, c[0x0][0x208], RZ ;  /* 0x00008200dd027a25 */ /* 0x040fe200078e00ff */
[----:B------:R-:W5:Y:S03]  /*edb0*/  S2R R7, SR_TID.X ;  /* 0x0000000000077919 */ /* 0x000f660000002100 */
[----:B------:R-:W-:Y:S04]  /*edc0*/  IMAD R0, R0, c[0x0][0x208], RZ ;  /* 0x0000820000007a24 */ /* 0x000fe800078e02ff */
[----:B------:R-:W-:Y:S04]  /*edd0*/  IMAD R0, R221, c[0x0][0x20c], R0 ;  /* 0x00008300dd007a24 */ /* 0x000fe800078e0200 */
[----:B------:R-:W-:Y:S02]  /*ede0*/  IMAD.IADD R0, R3, 0x1, R0 ;  /* 0x0000000103007824 */ /* 0x000fe400078e0200 */
[----:B------:R-:W-:Y:S04]  /*edf0*/  IMAD.WIDE.U32 R2, R2, 0x30, RZ ;  /* 0x0000003002027825 */ /* 0x000fe800078e00ff */
[----:B------:R-:W-:Y:S01]  /*ee00*/  IMAD R0, R0, 0x30, RZ ;  /* 0x0000003000007824 */ /* 0x000fe200078e02ff */
[-C--:B------:R-:W-:Y:S03]  /*ee10*/  IADD3 R4, P0, R226, R2.reuse, RZ ;  /* 0x00000002e2047210 */ /* 0x080fe60007f1e0ff */
[----:B------:R-:W-:Y:S01]  /*ee20*/  IMAD.IADD R0, R3, 0x1, R0 ;  /* 0x0000000103007824 */ /* 0x000fe200078e0200 */
[----:B-----5:R-:W-:Y:S03]  /*ee30*/  ISETP.GT.AND P2, PT, R7, 0x7f, PT ;  /* 0x0000007f0700780c */ /* 0x020fe60003f44270 */
[----:B------:R-:W-:Y:S01]  /*ee40*/  IMAD.X R3, R0, 0x1, R228, P0 ;  /* 0x0000000100037824 */ /* 0x000fe200000e06e4 */
[C---:B------:R-:W-:Y:S04]  /*ee50*/  LEA R12, P0, R4.reuse, c[0x0][0x1f8], 0x1 ;  /* 0x00007e00040c7a11 */ /* 0x040fe800078008ff */
[----:B------:R-:W-:Y:S02]  /*ee60*/  LEA.HI.X R13, R4, c[0x0][0x1fc], R3, 0x1, P0 ;  /* 0x00007f00040d7a11 */ /* 0x000fe400000f0c03 */
[----:B------:R-:W-:Y:S03]  /*ee70*/  IADD3 R3, P1, P0, R2, 0x40, R226 ;  /* 0x0000004002037810 */ /* 0x000fe6000783e0e2 */
[----:B------:R-:W-:Y:S01]  /*ee80*/  @!PT LDS RZ, [RZ] ;  /* 0x00000000fffff984 */ /* 0x000fe20000000800 */
[----:B------:R-:W-:Y:S01]  /*ee90*/  @!PT LDS RZ, [RZ] ;  /* 0x00000000fffff984 */ /* 0x000fe20000000800 */
[----:B------:R-:W-:Y:S01]  /*eea0*/  @!PT LDS RZ, [RZ] ;  /* 0x00000000fffff984 */ /* 0x000fe20000000800 */
[----:B------:R5:W-:Y:S01]  /*eeb0*/  LDGSTS.E.BYPASS.LTC128B.128 [R220+0x4080], [R12.64], !P3 ;  /* 0x040800000cdc7fae */ /* 0x000be2000d901d4c */
[----:B------:R-:W-:Y:S02]  /*eec0*/  IADD3.X R4, R0, RZ, R228, P1, P0 ;  /* 0x000000ff00047210 */ /* 0x000fe40000fe04e4 */
[C---:B-----5:R-:W-:Y:S04]  /*eed0*/  LEA R12, P0, R3.reuse, c[0x0][0x1f8], 0x1 ;  /* 0x00007e00030c7a11 */ /* 0x060fe800078008ff */
[----:B------:R-:W-:Y:S01]  /*eee0*/  LEA.HI.X R13, R3, c[0x0][0x1fc], R4, 0x1, P0 ;  /* 0x00007f00030d7a11 */ /* 0x000fe200000f0c04 */
[----:B------:R-:W-:Y:S01]  /*eef0*/  @!P2 IMAD.MOV.U32 R3, RZ, RZ, c[0x0][0x208] ;  /* 0x00008200ff03a624 */ /* 0x000fe200078e00ff */
[----:B------:R-:W-:Y:S03]  /*ef00*/  IADD3 R4, P1, P0, R2, 0x80, R226 ;  /* 0x0000008002047810 */ /* 0x000fe6000783e0e2 */
[----:B------:R5:W-:Y:S02]  /*ef10*/  LDGSTS.E.BYPASS.LTC128B.128 [R220+0x5880], [R12.64], !P6 ;  /* 0x058800000cdc7fae */ /* 0x000be4000f101d4c */
[----:B-----5:R-:W-:Y:S01]  /*ef20*/  IADD3.X R13, R0, RZ, R228, P1, P0 ;  /* 0x000000ff000d7210 */ /* 0x020fe20000fe04e4 */
[----:B------:R-:W-:Y:S01]  /*ef30*/  @!P2 IMAD.MOV.U32 R12, RZ, RZ, c[0x0][0x20c] ;  /* 0x00008300ff0ca624 */ /* 0x000fe200078e00ff */
[----:B------:R-:W-:Y:S04]  /*ef40*/  IADD3 R7, P1, P0, R2, 0xc0, R226 ;  /* 0x000000c002077810 */ /* 0x000fe8000783e0e2 */
[----:B------:R-:W-:Y:S02]  /*ef50*/  IADD3.X R14, R0, RZ, R228, P1, P0 ;  /* 0x000000ff000e7210 */ /* 0x000fe40000fe04e4 */
[C---:B------:R-:W-:Y:S04]  /*ef60*/  @!P2 LEA R2, P0, R3.reuse, R2, 0x5 ;  /* 0x000000020302a211 */ /* 0x040fe800078028ff */
[----:B------:R-:W-:Y:S02]  /*ef70*/  @!P2 LEA.HI.X R0, R3, R0, R12, 0x5, P0 ;  /* 0x000000000300a211 */ /* 0x000fe400000f2c0c */
[C---:B------:R-:W-:Y:S04]  /*ef80*/  LEA R12, P0, R4.reuse, c[0x0][0x1f8], 0x1 ;  /* 0x00007e00040c7a11 */ /* 0x040fe800078008ff */
[----:B------:R-:W-:Y:S05]  /*ef90*/  LEA.HI.X R13, R4, c[0x0][0x1fc], R13, 0x1, P0 ;  /* 0x00007f00040d7a11 */ /* 0x000fea00000f0c0d */
[----:B------:R5:W-:Y:S02]  /*efa0*/  LDGSTS.E.BYPASS.LTC128B.128 [R220+0x7080], [R12.64], !P5 ;  /* 0x070800000cdc7fae */ /* 0x000be4000e901d4c */
[C---:B-----5:R-:W-:Y:S04]  /*efb0*/  LEA R12, P0, R7.reuse, c[0x0][0x1f8], 0x1 ;  /* 0x00007e00070c7a11 */ /* 0x060fe800078008ff */
[----:B------:R-:W-:Y:S02]  /*efc0*/  LEA.HI.X R13, R7, c[0x0][0x1fc], R14, 0x1, P0 ;  /* 0x00007f00070d7a11 */ /* 0x000fe400000f0c0e */
[----:B------:R-:W-:Y:S03]  /*efd0*/  @!P2 IADD3 R3, P0, R2, R226, RZ ;  /* 0x000000e20203a210 */ /* 0x000fe60007f1e0ff */
[----:B------:R5:W-:Y:S02]  /*efe0*/  LDGSTS.E.BYPASS.LTC128B.128 [R220+0x8880], [R12.64], !P4 ;  /* 0x088800000cdc7fae */ /* 0x000be4000e101d4c */
[----:B------:R-:W-:Y:S01]  /*eff0*/  @!P2 IMAD.X R4, R0, 0x1, R228, P0 ;  /* 0x000000010004a824 */ /* 0x000fe200000e06e4 */
[C---:B-----5:R-:W-:Y:S04]  /*f000*/  @!P2 LEA R12, P0, R3.reuse, c[0x0][0x1f8], 0x1 ;  /* 0x00007e00030caa11 */ /* 0x060fe800078008ff */
[----:B------:R-:W-:Y:S02]  /*f010*/  @!P2 LEA.HI.X R13, R3, c[0x0][0x1fc], R4, 0x1, P0 ;  /* 0x00007f00030daa11 */ /* 0x000fe400000f0c04 */
[----:B------:R-:W-:Y:S03]  /*f020*/  @!P2 IADD3 R3, P1, P0, R2, 0x40, R226 ;  /* 0x000000400203a810 */ /* 0x000fe6000783e0e2 */
[----:B------:R5:W-:Y:S01]  /*f030*/  @!P2 LDGSTS.E.BYPASS.LTC128B.128 [R223+0x5080], [R12.64], !P3 ;  /* 0x050800000cdfafae */ /* 0x000be2000d901d4c */
[----:B------:R-:W-:Y:S02]  /*f040*/  @!P2 IADD3.X R4, R0, RZ, R228, P1, P0 ;  /* 0x000000ff0004a210 */ /* 0x000fe40000fe04e4 */
[C---:B-----5:R-:W-:Y:S04]  /*f050*/  @!P2 LEA R12, P0, R3.reuse, c[0x0][0x1f8], 0x1 ;  /* 0x00007e00030caa11 */ /* 0x060fe800078008ff */
[----:B------:R-:W-:Y:S02]  /*f060*/  @!P2 LEA.HI.X R13, R3, c[0x0][0x1fc], R4, 0x1, P0 ;  /* 0x00007f00030daa11 */ /* 0x000fe400000f0c04 */
[----:B------:R-:W-:Y:S03]  /*f070*/  @!P2 IADD3 R3, P1, P0, R2, 0x80, R226 ;  /* 0x000000800203a810 */ /* 0x000fe6000783e0e2 */
[----:B------:R5:W-:Y:S01]  /*f080*/  @!P2 LDGSTS.E.BYPASS.LTC128B.128 [R223+0x6880], [R12.64], !P6 ;  /* 0x068800000cdfafae */ /* 0x000be2000f101d4c */
[----:B------:R-:W-:Y:S02]  /*f090*/  @!P2 IADD3.X R7, R0, RZ, R228, P1, P0 ;  /* 0x000000ff0007a210 */ /* 0x000fe40000fe04e4 */
[----:B------:R-:W-:Y:S04]  /*f0a0*/  @!P2 IADD3 R4, P1, P0, R2, 0xc0, R226 ;  /* 0x000000c00204a810 */ /* 0x000fe8000783e0e2 */
[----:B------:R-:W-:Y:S02]  /*f0b0*/  @!P2 IADD3.X R0, R0, RZ, R228, P1, P0 ;  /* 0x000000ff0000a210 */ /* 0x000fe40000fe04e4 */
[C---:B-----5:R-:W-:Y:S04]  /*f0c0*/  @!P2 LEA R12, P0, R3.reuse, c[0x0][0x1f8], 0x1 ;  /* 0x00007e00030caa11 */ /* 0x060fe800078008ff */
[----:B------:R-:W-:Y:S02]  /*f0d0*/  @!P2 LEA.HI.X R13, R3, c[0x0][0x1fc], R7, 0x1, P0 ;  /* 0x00007f00030daa11 */ /* 0x000fe400000f0c07 */
[C---:B------:R-:W-:Y:S03]  /*f0e0*/  @!P2 LEA R2, P0, R4.reuse, c[0x0][0x1f8], 0x1 ;  /* 0x00007e000402aa11 */ /* 0x040fe600078008ff */
[----:B------:R4:W-:Y:S01]  /*f0f0*/  @!P2 LDGSTS.E.BYPASS.LTC128B.128 [R223+0x8080], [R12.64], !P5 ;  /* 0x080800000cdfafae */ /* 0x0009e2000e901d4c */
[----:B------:R-:W-:Y:S05]  /*f100*/  @!P2 LEA.HI.X R3, R4, c[0x0][0x1fc], R0, 0x1, P0 ;  /* 0x00007f000403aa11 */ /* 0x000fea00000f0c00 */
[----:B------:R4:W-:Y:S04]  /*f110*/  @!P2 LDGSTS.E.BYPASS.LTC128B.128 [R223+0x9880], [R2.64], !P4 ;  /* 0x0988000002dfafae */ /* 0x0009e8000e101d4c */
.L_x_1923:
[----:B------:R-:W-:Y:S05]  /*f120*/  BSYNC B0 ;  /* 0x0000000000007941 */ /* 0x000fea0003800000 */
.L_x_1922:
[C---:B--234-:R-:W-:Y:S01]  /*f130*/  HMMA.16816.F32 R12, R32.reuse, R16, RZ ;  /* 0x00000010200c723c */ /* 0x05cfe200000018ff */
[----:B------:R-:W0:Y:S01]  /*f140*/  LDGDEPBAR ;  /* 0x00000000000079af */ /* 0x000e220000000000 */
[----:B------:R-:W-:Y:S01]  /*f150*/  BSSY B0, `(.L_x_1924) ;  /* 0x0000109000007945 */ /* 0x000fe20003800000 */
[----:B------:R-:W-:Y:S05]  /*f160*/  ISETP.GT.AND P0, PT, R221, R235, PT ;  /* 0x000000ebdd00720c */ /* 0x000fea0003f04270 */
[C---:B------:R-:W-:Y:S08]  /*f170*/  HMMA.16816.F32 R16, R32.reuse, R18, RZ ;  /* 0x000000122010723c */ /* 0x040ff000000018ff */
[C---:B------:R-:W-:Y:S08]  /*f180*/  HMMA.16816.F32 R20, R32.reuse, R24, RZ ;  /* 0x000000182014723c */ /* 0x040ff000000018ff */
[C---:B------:R-:W-:Y:S08]  /*f190*/  HMMA.16816.F32 R24, R32.reuse, R26, RZ ;  /* 0x0000001a2018723c */ /* 0x040ff000000018ff */
[C---:B-1----:R-:W-:Y:S08]  /*f1a0*/  HMMA.16816.F32 R28, R32.reuse, R172, RZ ;  /* 0x000000ac201c723c */ /* 0x042ff000000018ff */
[----:B------:R-:W-:Y:S01]  /*f1b0*/  HMMA.16816.F32 R32, R32, R174, RZ ;  /* 0x000000ae2020723c */ /* 0x000fe200000018ff */
[----:B------:R-:W-:Y:S07]  /*f1c0*/  LDSM.16.M88.4 R172, [R202] ;  /* 0x00000000caac783b */ /* 0x000fee0000000200 */
[C---:B------:R-:W-:Y:S08]  /*f1d0*/  HMMA.16816.F32 R12, R176.reuse, R180, R12 ;  /* 0x000000b4b00c723c */ /* 0x040ff0000000180c */
[C---:B------:R-:W-:Y:S01]  /*f1e0*/  HMMA.16816.F32 R16, R176.reuse, R182, R16 ;  /* 0x000000b6b010723c */ /* 0x040fe20000001810 */
[----:B------:R-:W1:Y:S07]  /*f1f0*/  LDSM.16.M88.4 R180, [R145] ;  /* 0x0000000091b4783b */ /* 0x000e6e0000000200 */
[C---:B------:R-:W-:Y:S08]  /*f200*/  HMMA.16816.F32 R20, R176.reuse, R184, R20 ;  /* 0x000000b8b014723c */ /* 0x040ff00000001814 */
[C---:B------:R-:W-:Y:S01]  /*f210*/  HMMA.16816.F32 R24, R176.reuse, R186, R24 ;  /* 0x000000bab018723c */ /* 0x040fe20000001818 */
[----:B------:R-:W-:Y:S07]  /*f220*/  LDSM.16.M88.4 R184, [R145+0x1000] ;  /* 0x0010000091b8783b */ /* 0x000fee0000000200 */
[C---:B------:R-:W-:Y:S08]  /*f230*/  HMMA.16816.F32 R28, R176.reuse, R188, R28 ;  /* 0x000000bcb01c723c */ /* 0x040ff0000000181c */
[----:B------:R-:W-:Y:S01]  /*f240*/  HMMA.16816.F32 R32, R176, R190, R32 ;  /* 0x000000beb020723c */ /* 0x000fe20000001820 */
[----:B------:R-:W2:Y:S07]  /*f250*/  LDSM.16.M88.4 R176, [R145+0x800] ;  /* 0x0008000091b0783b */ /* 0x000eae0000000200 */
[C---:B-1----:R-:W-:Y:S08]  /*f260*/  HMMA.16816.F32 R12, R172.reuse, R180, R12 ;  /* 0x000000b4ac0c723c */ /* 0x042ff0000000180c */
[C---:B------:R-:W-:Y:S01]  /*f270*/  HMMA.16816.F32 R16, R172.reuse, R182, R16 ;  /* 0x000000b6ac10723c */ /* 0x040fe20000001810 */
[----:B------:R-:W-:Y:S07]  /*f280*/  LDSM.16.M88.4 R180, [R10] ;  /* 0x000000000ab4783b */ /* 0x000fee0000000200 */
[C---:B--2---:R-:W-:Y:S08]  /*f290*/  HMMA.16816.F32 R20, R172.reuse, R176, R20 ;  /* 0x000000b0ac14723c */ /* 0x044ff00000001814 */
[C---:B------:R-:W-:Y:S01]  /*f2a0*/  HMMA.16816.F32 R24, R172.reuse, R178, R24 ;  /* 0x000000b2ac18723c */ /* 0x040fe20000001818 */
[----:B------:R-:W1:Y:S07]  /*f2b0*/  LDSM.16.M88.4 R176, [R201] ;  /* 0x00000000c9b0783b */ /* 0x000e6e0000000200 */
[C---:B------:R-:W-:Y:S08]  /*f2c0*/  HMMA.16816.F32 R28, R172.reuse, R184, R28 ;  /* 0x000000b8ac1c723c */ /* 0x040ff0000000181c */
[----:B------:R-:W-:Y:S01]  /*f2d0*/  HMMA.16816.F32 R32, R172, R186, R32 ;  /* 0x000000baac20723c */ /* 0x000fe20000001820 */
[----:B------:R-:W2:Y:S07]  /*f2e0*/  LDSM.16.M88.4 R172, [R10+0x800] ;  /* 0x000800000aac783b */ /* 0x000eae0000000200 */
[----:B------:R-:W3:Y:S01]  /*f2f0*/  LDSM.16.M88.4 R184, [R10+0x1000] ;  /* 0x001000000ab8783b */ /* 0x000ee20000000200 */
[C---:B-1----:R-:W-:Y:S08]  /*f300*/  HMMA.16816.F32 R12, R176.reuse, R180, R12 ;  /* 0x000000b4b00c723c */ /* 0x042ff0000000180c */
[C---:B------:R-:W-:Y:S01]  /*f310*/  HMMA.16816.F32 R16, R176.reuse, R182, R16 ;  /* 0x000000b6b010723c */ /* 0x040fe20000001810 */
[----:B------:R-:W-:Y:S07]  /*f320*/  LDSM.16.M88.4 R180, [R146+0x1800] ;  /* 0x0018000092b4783b */ /* 0x000fee0000000200 */
[C---:B--2---:R-:W-:Y:S08]  /*f330*/  HMMA.16816.F32 R20, R176.reuse, R172, R20 ;  /* 0x000000acb014723c */ /* 0x044ff00000001814 */
[C---:B------:R-:W-:Y:S01]  /*f340*/  HMMA.16816.F32 R24, R176.reuse, R174, R24 ;  /* 0x000000aeb018723c */ /* 0x040fe20000001818 */
[----:B------:R-:W1:Y:S07]  /*f350*/  LDSM.16.M88.4 R172, [R199+0x4000] ;  /* 0x00400000c7ac783b */ /* 0x000e6e0000000200 */
[C---:B---3--:R-:W-:Y:S08]  /*f360*/  HMMA.16816.F32 R28, R176.reuse, R184, R28 ;  /* 0x000000b8b01c723c */ /* 0x048ff0000000181c */
[----:B------:R-:W-:Y:S01]  /*f370*/  HMMA.16816.F32 R32, R176, R186, R32 ;  /* 0x000000bab020723c */ /* 0x000fe20000001820 */
[----:B------:R-:W2:Y:S07]  /*f380*/  LDSM.16.M88.4 R176, [R146+0x2000] ;  /* 0x0020000092b0783b */ /* 0x000eae0000000200 */
[----:B------:R-:W3:Y:S01]  /*f390*/  LDSM.16.M88.4 R184, [R146+0x2800] ;  /* 0x0028000092b8783b */ /* 0x000ee20000000200 */
[C---:B-1----:R-:W-:Y:S08]  /*f3a0*/  HMMA.16816.F32 R12, R172.reuse, R180, R12 ;  /* 0x000000b4ac0c723c */ /* 0x042ff0000000180c */
[C---:B------:R-:W-:Y:S01]  /*f3b0*/  HMMA.16816.F32 R16, R172.reuse, R182, R16 ;  /* 0x000000b6ac10723c */ /* 0x040fe20000001810 */
[----:B------:R-:W-:Y:S07]  /*f3c0*/  LDSM.16.M88.4 R180, [R206] ;  /* 0x00000000ceb4783b */ /* 0x000fee0000000200 */
[C---:B--2---:R-:W-:Y:S08]  /*f3d0*/  HMMA.16816.F32 R20, R172.reuse, R176, R20 ;  /* 0x000000b0ac14723c */ /* 0x044ff00000001814 */
[C---:B------:R-:W-:Y:S01]  /*f3e0*/  HMMA.16816.F32 R24, R172.reuse, R178, R24 ;  /* 0x000000b2ac18723c */ /* 0x040fe20000001818 */
[----:B------:R-:W1:Y:S07]  /*f3f0*/  LDSM.16.M88.4 R176, [R200+0x4000] ;  /* 0x00400000c8b0783b */ /* 0x000e6e0000000200 */
[C---:B---3--:R-:W-:Y:S08]  /*f400*/  HMMA.16816.F32 R28, R172.reuse, R184, R28 ;  /* 0x000000b8ac1c723c */ /* 0x048ff0000000181c */
[----:B------:R-:W-:Y:S01]  /*f410*/  HMMA.16816.F32 R32, R172, R186, R32 ;  /* 0x000000baac20723c */ /* 0x000fe20000001820 */
[----:B------:R-:W2:Y:S07]  /*f420*/  LDSM.16.M88.4 R172, [R204] ;  /* 0x00000000ccac783b */ /* 0x000eae0000000200 */
[----:B------:R-:W3:Y:S01]  /*f430*/  LDSM.16.M88.4 R184, [R205] ;  /* 0x00000000cdb8783b */ /* 0x000ee20000000200 */
        /* <DEDUP_REMOVED lines=89> */
[----:B------:R-:W-:Y:S01]  /*f9d0*/  LDSM.16.M88.4 R184, [R201+0xc000] ;  /* 0x00c00000c9b8783b */ /* 0x000fe20000000200 */
        /* <DEDUP_REMOVED lines=29> */
[----:B------:R-:W-:Y:S02]  /*fbb0*/  FMUL.FTZ R23, R23, c[0x0][0x320] ;  /* 0x0000c80017177a20 */ /* 0x000fe40000410000 */
[----:B------:R-:W-:Y:S02]  /*fbc0*/  FMUL.FTZ R26, R26, c[0x0][0x320] ;  /* 0x0000c8001a1a7a20 */ /* 0x000fe40000410000 */
[----:B------:R-:W-:Y:S01]  /*fbd0*/  FMUL.FTZ R27, R27, c[0x0][0x320] ;  /* 0x0000c8001b1b7a20 */ /* 0x000fe20000410000 */
[----:B------:R-:W1:Y:S10]  /*fbe0*/  MUFU.TANH R176, R16 ;  /* 0x0000001000b07308 */ /* 0x000e740000002400 */
[----:B------:R-:W1:Y:S01]  /*fbf0*/  MUFU.TANH R173, R17 ;  /* 0x0000001100ad7308 */ /* 0x000e620000002400 */
[----:B----4-:R-:W4:Y:S01]  /*fc00*/  LDSM.16.M88.4 R12, [R10+0x5800] ;  /* 0x005800000a0c783b */ /* 0x010f220000000200 */
[----:B------:R-:W-:Y:S08]  /*fc10*/  DEPBAR.LE SB0, 0x0 ;  /* 0x000080000000791a */ /* 0x000ff00000000000 */
[----:B------:R-:W1:Y:S01]  /*fc20*/  MUFU.TANH R183, R18 ;  /* 0x0000001200b77308 */ /* 0x000e620000002400 */
[----:B------:R-:W-:Y:S09]  /*fc30*/  BAR.SYNC.DEFER_BLOCKING 0x0 ;  /* 0x0000000000007b1d */ /* 0x000ff20000010000 */
[----:B------:R5:W1:Y:S10]  /*fc40*/  MUFU.TANH R182, R19 ;  /* 0x0000001300b67308 */ /* 0x000a740000002400 */
[----:B------:R1:W1:Y:S10]  /*fc50*/  MUFU.TANH R172, R20 ;  /* 0x0000001400ac7308 */ /* 0x0002740000002400 */
[----:B------:R2:W2:Y:S01]  /*fc60*/  MUFU.TANH R179, R26 ;  /* 0x0000001a00b37308 */ /* 0x0004a20000002400 */
[C---:B----4-:R-:W-:Y:S05]  /*fc70*/  HMMA.16816.F32 R28, R184.reuse, R12, R28 ;  /* 0x0000000cb81c723c */ /* 0x050fea000000181c */
[----:B-----5:R-:W-:Y:S04]  /*fc80*/  FMUL.FTZ R19, R25, c[0x0][0x320] ;  /* 0x0000c80019137a20 */ /* 0x020fe80000410000 */
[----:B------:R4:W2:Y:S01]  /*fc90*/  MUFU.TANH R174, R27 ;  /* 0x0000001b00ae7308 */ /* 0x0008a20000002400 */
[----:B------:R-:W-:Y:S03]  /*fca0*/  HMMA.16816.F32 R32, R184, R14, R32 ;  /* 0x0000000eb820723c */ /* 0x000fe60000001820 */
[----:B-1----:R-:W-:Y:S06]  /*fcb0*/  FMUL.FTZ R20, R24, c[0x0][0x320] ;  /* 0x0000c80018147a20 */ /* 0x002fec0000410000 */
[----:B------:R-:W1:Y:S05]  /*fcc0*/  MUFU.TANH R21, R21 ;  /* 0x0000001500157308 */ /* 0x000e6a0000002400 */
[----:B------:R-:W-:Y:S05]  /*fcd0*/  FMUL.FTZ R18, R28, c[0x0][0x320] ;  /* 0x0000c8001c127a20 */ /* 0x000fea0000410000 */
[----:B------:R1:W1:Y:S01]  /*fce0*/  MUFU.TANH R181, R22 ;  /* 0x0000001600b57308 */ /* 0x0002620000002400 */
[----:B------:R-:W-:Y:S02]  /*fcf0*/  FMUL.FTZ R17, R29, c[0x0][0x320] ;  /* 0x0000c8001d117a20 */ /* 0x000fe40000410000 */
[----:B------:R-:W-:Y:S02]  /*fd00*/  FMUL.FTZ R30, R30, c[0x0][0x320] ;  /* 0x0000c8001e1e7a20 */ /* 0x000fe40000410000 */
[----:B------:R-:W-:Y:S02]  /*fd10*/  FMUL.FTZ R29, R31, c[0x0][0x320] ;  /* 0x0000c8001f1d7a20 */ /* 0x000fe40000410000 */
[----:B------:R-:W-:Y:S02]  /*fd20*/  FMUL.FTZ R16, R32, c[0x0][0x320] ;  /* 0x0000c80020107a20 */ /* 0x000fe40000410000 */
[----:B--2---:R-:W-:Y:S01]  /*fd30*/  FMUL.FTZ R26, R33, c[0x0][0x320] ;  /* 0x0000c800211a7a20 */ /* 0x004fe20000410000 */
[----:B------:R2:W1:Y:S01]  /*fd40*/  MUFU.TANH R180, R23 ;  /* 0x0000001700b47308 */ /* 0x0004620000002400 */
[----:B------:R-:W-:Y:S02]  /*fd50*/  FMUL.FTZ R28, R34, c[0x0][0x320] ;  /* 0x0000c800221c7a20 */ /* 0x000fe40000410000 */
[----:B----4-:R-:W-:Y:S07]  /*fd60*/  FMUL.FTZ R27, R35, c[0x0][0x320] ;  /* 0x0000c800231b7a20 */ /* 0x010fee0000410000 */
[----:B------:R-:W4:Y:S10]  /*fd70*/  MUFU.TANH R20, R20 ;  /* 0x0000001400147308 */ /* 0x000f340000002400 */
        /* <DEDUP_REMOVED lines=9> */
[----:B------:R-:W-:-:S05]  /*fe10*/  @!P0 BRA `(.L_x_1925) ;  /* 0x000003c000008947 */ /* 0x000fca0003800000 */
[----:B--234-:R-:W-:Y:S02]  /*fe20*/  IADD3 R0, R221, -0x1, RZ ;  /* 0xffffffffdd007810 */ /* 0x01cfe40007ffe0ff */
[----:B------:R-:W-:Y:S02]  /*fe30*/  IADD3 R7, -R231, 0x30, RZ ;  /* 0x00000030e7077810 */ /* 0x000fe40007ffe1ff */
[----:B------:R-:W-:Y:S01]  /*fe40*/  SHF.R.S32.HI R4, RZ, 0x1f, R0 ;  /* 0x0000001fff047819 */ /* 0x000fe20000011400 */
[----:B------:R-:W-:Y:S01]  /*fe50*/  IMAD.WIDE.U32 R2, R0, c[0x0][0x1e0], RZ ;  /* 0x0000780000027a25 */ /* 0x000fe200078e00ff */
[C---:B------:R-:W-:Y:S02]  /*fe60*/  ISETP.GE.AND P1, PT, R7.reuse, 0x1, PT ;  /* 0x000000010700780c */ /* 0x040fe40003f26270 */
[----:B------:R-:W-:Y:S01]  /*fe70*/  ISETP.GE.AND P0, PT, R7, 0x21, PT ;  /* 0x000000210700780c */ /* 0x000fe20003f06270 */
[----:B------:R-:W-:Y:S04]  /*fe80*/  IMAD R4, R4, c[0x0][0x1e0], RZ ;  /* 0x0000780004047a24 */ /* 0x000fe800078e02ff */
[----:B------:R-:W-:Y:S04]  /*fe90*/  IMAD R4, R0, c[0x0][0x1e4], R4 ;  /* 0x0000790000047a24 */ /* 0x000fe800078e0204 */
[----:B------:R-:W-:Y:S02]  /*fea0*/  IMAD.IADD R0, R3, 0x1, R4 ;  /* 0x0000000103007824 */ /* 0x000fe400078e0204 */
[----:B------:R-:W-:Y:S04]  /*feb0*/  IMAD.WIDE.U32 R2, R2, 0x30, RZ ;  /* 0x0000003002027825 */ /* 0x000fe800078e00ff */
[----:B------:R-:W-:Y:S04]  /*fec0*/  IMAD R0, R0, 0x30, RZ ;  /* 0x0000003000007824 */ /* 0x000fe800078e02ff */
[----:B------:R-:W-:Y:S01]  /*fed0*/  IMAD.IADD R0, R3, 0x1, R0 ;  /* 0x0000000103007824 */ /* 0x000fe200078e0200 */
[-C--:B------:R-:W-:Y:S05]  /*fee0*/  @P1 IADD3 R3, P2, R224, R2.reuse, RZ ;  /* 0x00000002e0031210 */ /* 0x080fea0007f5e0ff */
[----:B------:R-:W-:Y:S01]  /*fef0*/  @P1 IMAD.X R4, R0, 0x1, R222, P2 ;  /* 0x0000000100041824 */ /* 0x000fe200010e06de */
[C---:B------:R-:W-:Y:S04]  /*ff00*/  @P1 LEA R12, P2, R3.reuse, c[0x0][0x1c8], 0x1 ;  /* 0x00007200030c1a11 */ /* 0x040fe800078408ff */
[----:B------:R-:W-:Y:S05]  /*ff10*/  @P1 LEA.HI.X R13, R3, c[0x0][0x1cc], R4, 0x1, P2 ;  /* 0x00007300030d1a11 */ /* 0x000fea00010f0c04 */
[----:B------:R-:W-:Y:S01]  /*ff20*/  @!PT LDS RZ, [RZ] ;  /* 0x00000000fffff984 */ /* 0x000fe20000000800 */
[----:B------:R-:W-:Y:S01]  /*ff30*/  @!PT LDS RZ, [RZ] ;  /* 0x00000000fffff984 */ /* 0x000fe20000000800 */
[----:B------:R-:W-:Y:S01]  /*ff40*/  @!PT LDS RZ, [RZ] ;  /* 0x00000000fffff984 */ /* 0x000fe20000000800 */
[----:B------:R2:W-:Y:S01]  /*ff50*/  @P1 LDGSTS.E.BYPASS.LTC128B.128 [R220+0xa080], [R12.64], !P3 ;  /* 0x0a0800000cdc1fae */ /* 0x0005e2000d901d4c */
[----:B------:R-:W-:Y:S04]  /*ff60*/  @P1 IADD3 R3, P3, P2, R2, 0x40, R224 ;  /* 0x0000004002031810 */ /* 0x000fe80007a7e0e0 */
[----:B------:R-:W-:Y:S02]  /*ff70*/  @P1 IADD3.X R4, R0, RZ, R222, P3, P2 ;  /* 0x000000ff00041210 */ /* 0x000fe40001fe44de */
[C---:B--2---:R-:W-:Y:S04]  /*ff80*/  @P1 LEA R12, P2, R3.reuse, c[0x0][0x1c8], 0x1 ;  /* 0x00007200030c1a11 */ /* 0x044fe800078408ff */
[----:B------:R-:W-:Y:S02]  /*ff90*/  @P1 LEA.HI.X R13, R3, c[0x0][0x1cc], R4, 0x1, P2 ;  /* 0x00007300030d1a11 */ /* 0x000fe400010f0c04 */
[----:B------:R-:W-:Y:S03]  /*ffa0*/  @P1 IADD3 R3, P3, P2, R2, 0x80, R224 ;  /* 0x0000008002031810 */ /* 0x000fe60007a7e0e0 */
[----:B------:R2:W-:Y:S01]  /*ffb0*/  @P1 LDGSTS.E.BYPASS.LTC128B.128 [R220+0xb880], [R12.64], !P6 ;  /* 0x0b8800000cdc1fae */ /* 0x0005e2000f101d4c */
[----:B------:R-:W-:Y:S02]  /*ffc0*/  @P1 IADD3.X R4, R0, RZ, R222, P3, P2 ;  /* 0x000000ff00041210 */ /* 0x000fe40001fe44de */
[C---:B--2---:R-:W-:Y:S04]  /*ffd0*/  @P1 LEA R12, P2, R3.reuse, c[0x0][0x1c8], 0x1 ;  /* 0x00007200030c1a11 */ /* 0x044fe800078408ff */
[----:B------:R-:W-:Y:S02]  /*ffe0*/  @P1 LEA.HI.X R13, R3, c[0x0][0x1cc], R4, 0x1, P2 ;  /* 0x00007300030d1a11 */ /* 0x000fe400010f0c04 */
[----:B------:R-:W-:Y:S03]  /*fff0*/  @P1 IADD3 R3, P3, P2, R2, 0xc0, R224 ;  /* 0x000000c002031810 */ /* 0x000fe60007a7e0e0 */
[----:B------:R2:W-:Y:S01]  /*10000*/  @P1 LDGSTS.E.BYPASS.LTC128B.128 [R220+0xd080], [R12.64], !P5 ;  /* 0x0d0800000cdc1fae */ /* 0x0005e2000e901d4c */
[----:B------:R-:W-:Y:S02]  /*10010*/  @P1 IADD3.X R4, R0, RZ, R222, P3, P2 ;  /* 0x000000ff00041210 */ /* 0x000fe40001fe44de */
[----:B------:R-:W-:Y:S02]  /*10020*/  LOP3.LUT P3, RZ, R215, 0x800, RZ, 0xc0, !PT ;  /* 0x00000800d7ff7812 */ /* 0x000fe4000786c0ff */
[C---:B--2---:R-:W-:Y:S04]  /*10030*/  @P1 LEA R12, P2, R3.reuse, c[0x0][0x1c8], 0x1 ;  /* 0x00007200030c1a11 */ /* 0x044fe800078408ff */
[----:B------:R-:W-:Y:S01]  /*10040*/  @P1 LEA.HI.X R13, R3, c[0x0][0x1cc], R4, 0x1, P2 ;  /* 0x00007300030d1a11 */ /* 0x000fe200010f0c04 */
[----:B------:R-:W-:Y:S02]  /*10050*/  @P0 IMAD.MOV.U32 R3, RZ, RZ, c[0x0][0x1e0] ;  /* 0x00007800ff030624 */ /* 0x000fe400078e00ff */
[----:B------:R-:W-:Y:S02]  /*10060*/  @P0 IMAD.MOV.U32 R4, RZ, RZ, c[0x0][0x1e4] ;  /* 0x00007900ff040624 */ /* 0x000fe400078e00ff */
[----:B------:R2:W-:Y:S01]  /*10070*/  @P1 LDGSTS.E.BYPASS.LTC128B.128 [R220+0xe880], [R12.64], !P4 ;  /* 0x0e8800000cdc1fae */ /* 0x0005e2000e101d4c */
[C---:B------:R-:W-:Y:S04]  /*10080*/  @P0 LEA R2, P1, R3.reuse, R2, 0x5 ;  /* 0x0000000203020211 */ /* 0x040fe800078228ff */
[----:B------:R-:W-:Y:S02]  /*10090*/  @P0 LEA.HI.X R0, R3, R0, R4, 0x5, P1 ;  /* 0x0000000003000211 */ /* 0x000fe400008f2c04 */
[----:B------:R-:W-:Y:S05]  /*100a0*/  @P0 IADD3 R3, P1, R2, R224, RZ ;  /* 0x000000e002030210 */ /* 0x000fea0007f3e0ff */
[----:B------:R-:W-:Y:S01]  /*100b0*/  @P0 IMAD.X R4, R0, 0x1, R222, P1 ;  /* 0x0000000100040824 */ /* 0x000fe200008e06de */
        /* <DEDUP_REMOVED lines=15> */
[C---:B------:R-:W-:Y:S04]  /*101b0*/  @P0 LEA R2, P1, R3.reuse, c[0x0][0x1c8], 0x1 ;  /* 0x0000720003020a11 */ /* 0x040fe800078208ff */
[----:B------:R-:W-:Y:S05]  /*101c0*/  @P0 LEA.HI.X R3, R3, c[0x0][0x1cc], R0, 0x1, P1 ;  /* 0x0000730003030a11 */ /* 0x000fea00008f0c00 */
[----:B------:R2:W-:Y:S04]  /*101d0*/  @P0 LDGSTS.E.BYPASS.LTC128B.128 [R223+0xf880], [R2.64], !P4 ;  /* 0x0f88000002df0fae */ /* 0x0005e8000e101d4c */
.L_x_1925:
[----:B--234-:R-:W-:Y:S05]  /*101e0*/  BSYNC B0 ;  /* 0x0000000000007941 */ /* 0x01cfea0003800000 */
.L_x_1924:
[----:B------:R-:W-:Y:S01]  /*101f0*/  LOP3.LUT R215, R215, 0xffffffbf, RZ, 0xc0, !PT ;  /* 0xffffffbfd7d77812 */ /* 0x000fe200078ec0ff */
[----:B------:R-:W2:Y:S01]  /*10200*/  LDL R194, [R1+0x4] ;  /* 0x0000040001c27983 */ /* 0x000ea20000100800 */
[----:B------:R-:W-:Y:S02]  /*10210*/  IMAD.MOV.U32 R0, RZ, RZ, c[0x0][0x2c4] ;  /* 0x0000b100ff007624 */ /* 0x000fe400078e00ff */
[----:B------:R-:W-:Y:S02]  /*10220*/  IMAD.MOV.U32 R31, RZ, RZ, c[0x0][0x32c] ;  /* 0x0000cb00ff1f7624 */ /* 0x000fe400078e00ff */
[----:B------:R-:W0:Y:S01]  /*10230*/  LDGDEPBAR ;  /* 0x00000000000079af */ /* 0x000e220000000000 */
[----:B------:R-:W-:Y:S01]  /*10240*/  ISETP.NE.AND P0, PT, R0, 0x1, PT ;  /* 0x000000010000780c */ /* 0x000fe20003f05270 */
[----:B------:R-:W-:Y:S04]  /*10250*/  IMAD R2, R221, -0x30, RZ ;  /* 0xffffffd0dd027824 */ /* 0x000fe800078e02ff */
[----:B------:R-:W-:Y:S08]  /*10260*/  IMAD.IADD R14, R2, 0x1, -R236 ;  /* 0x00000001020e7824 */ /* 0x000ff000078e0aec */
[----:B------:R-:W-:Y:S01]  /*10270*/  @P0 LOP3.LUT R215, R215, 0x40, RZ, 0xfc, !PT ;  /* 0x00000040d7d70812 */ /* 0x000fe200078efcff */
[----:B--2---:R-:W-:Y:S05]  /*10280*/  IMAD R7, R194, 0x80, R240 ;  /* 0x00000080c2077824 */ /* 0x004fea00078e02f0 */
[----:B------:R-:W-:Y:S05]  /*10290*/  IADD3 R7, R237, R7, R238 ;  /* 0x00000007ed077210 */ /* 0x000fea0007ffe0ee */
[----:B------:R-:W-:Y:S05]  /*102a0*/  @P0 IMAD.HI.U32 R0, R7, c[0x0][0x2c8], RZ ;  /* 0x0000b20007000a27 */ /* 0x000fea00078e00ff */
[----:B------:R-:W-:Y:S02]  /*102b0*/  @P0 SHF.R.U32.HI R7, RZ, c[0x0][0x2cc], R0 ;  /* 0x0000b300ff070a19 */ /* 0x000fe40000011600 */
[----:B------:R-:W-:Y:S02]  /*102c0*/  ISETP.GE.AND P0, PT, R31, 0x1, PT ;  /* 0x000000011f00780c */ /* 0x000fe40003f06270 */
[----:B------:R-:W-:Y:S01]  /*102d0*/  IADD3 R0, -R236, 0x1, R2 ;  /* 0x00000001ec007810 */ /* 0x000fe20007ffe102 */
[----:B------:R-:W2:Y:S03]  /*102e0*/  SHFL.IDX PT, R4, R7, RZ, 0x1c1f ;  /* 0x001c1fff07047589 */ /* 0x000ea600000e0000 */
[----:B------:R-:W-:Y:S04]  /*102f0*/  IADD3 R0, -R232, R0, R5 ;  /* 0x00000000e8007210 */ /* 0x000fe80007ffe105 */
[C---:B------:R-:W-:Y:S02]  /*10300*/  IADD3 R12, R0.reuse, c[0x0][0x328], RZ ;  /* 0x0000ca00000c7a10 */ /* 0x040fe40007ffe0ff */
[----:B------:R-:W-:Y:S03]  /*10310*/  IADD3 R13, R0, UR9, RZ ;  /* 0x00000009000d7c10 */ /* 0x000fe6000fffe0ff */
[--C-:B--2---:R-:W-:Y:S02]  /*10320*/  IMAD.IADD R3, R12, 0x1, R4.reuse ;  /* 0x000000010c037824 */ /* 0x104fe400078e0204 */
        /* <DEDUP_REMOVED lines=15> */
.L_x_1928:
[----:B------:R-:W-:Y:S04]  /*10420*/  MOV R15, c[0x0][0x32c] ;  /* 0x0000cb00000f7a02 */ /* 0x000fe80000000f00 */
[----:B------:R-:W-:Y:S11]  /*10430*/  ISETP.NE.AND P0, PT, R15, 0x1, PT ;  /* 0x000000010f00780c */ /* 0x000ff60003f05270 */
[----:B------:R-:W-:Y:S02]  /*10440*/  @!UPT UIADD3 URZ, URZ, URZ, URZ ;  /* 0x0000003f3f3ff290 */ /* 0x000fe4000fffe03f */
[----:B------:R-:W-:Y:S05]  /*10450*/  @P0 IMAD.HI.U32 R15, R4, c[0x0][0x330], RZ ;  /* 0x0000cc00040f0a27 */ /* 0x000fea00078e00ff */
[----:B------:R-:W-:Y:S02]  /*10460*/  @P0 SHF.R.U32.HI R4, RZ, c[0x0][0x334], R15 ;  /* 0x0000cd00ff040a19 */ /* 0x000fe4000001160f */
.L_x_1929:
[----:B------:R-:W-:Y:S05]  /*10470*/  BSYNC B0 ;  /* 0x0000000000007941 */ /* 0x000fea0003800000 */
.L_x_1927:
[----:B------:R-:W-:Y:S05]  /*10480*/  IMAD R4, R4, c[0x0][0x32c], R14 ;  /* 0x0000cb0004047a24 */ /* 0x000fea00078e020e */
[----:B------:R-:W-:Y:S02]  /*10490*/  IMNMX R0, R0, R4, !PT ;  /* 0x0000000400007217 */ /* 0x000fe40007800200 */
[----:B------:R-:W-:Y:S04]  /*104a0*/  IADD3 R4, R4, c[0x0][0x32c], RZ ;  /* 0x0000cb0004047a10 */ /* 0x000fe80007ffe0ff */
[----:B------:R-:W-:Y:S02]  /*104b0*/  IMNMX R3, R3, R4, PT ;  /* 0x0000000403037217 */ /* 0x000fe40003800200 */
.L_x_1926:
[C---:B------:R-:W-:Y:S02]  /*104c0*/  ISETP.GE.AND P0, PT, R2.reuse, 0x2, PT ;  /* 0x000000020200780c */ /* 0x040fe40003f06270 */
[C---:B------:R-:W-:Y:S02]  /*104d0*/  ISETP.GE.AND P1, PT, R2.reuse, 0x9, PT ;  /* 0x000000090200780c */ /* 0x040fe40003f26270 */
[----:B------:R-:W-:Y:S02]  /*104e0*/  LOP3.LUT R215, R215, 0xffffffef, RZ, 0xc0, !PT ;  /* 0xffffffefd7d77812 */ /* 0x000fe400078ec0ff */
[C---:B------:R-:W-:Y:S02]  /*104f0*/  ISETP.GE.AND P6, PT, R2.reuse, 0x19, PT ;  /* 0x000000190200780c */ /* 0x040fe40003fc6270 */
[C---:B------:R-:W-:Y:S02]  /*10500*/  ISETP.GE.AND P5, PT, R2.reuse, 0x1a, PT ;  /* 0x0000001a0200780c */ /* 0x040fe40003fa6270 */
[C---:B------:R-:W-:Y:S02]  /*10510*/  ISETP.GE.AND P4, PT, R2.reuse, 0x21, PT ;  /* 0x000000210200780c */ /* 0x040fe40003f86270 */
[----:B------:R-:W-:Y:S02]  /*10520*/  ISETP.GE.AND P3, PT, R2, 0x22, PT ;  /* 0x000000220200780c */ /* 0x000fe40003f66270 */
[----:B------:R-:W-:Y:S02]  /*10530*/  @P0 LOP3.LUT R215, R215, 0x10, RZ, 0xfc, !PT ;  /* 0x00000010d7d70812 */ /* 0x000fe400078efcff */
[C---:B------:R-:W-:Y:S02]  /*10540*/  ISETP.GT.AND P0, PT, R0.reuse, 0x1, !P0 ;  /* 0x000000010000780c */ /* 0x040fe40004704270 */
[----:B------:R-:W-:Y:S02]  /*10550*/  LOP3.LUT R215, R215, 0xfffffff7, RZ, 0xc0, !PT ;  /* 0xfffffff7d7d77812 */ /* 0x000fe400078ec0ff */
[----:B------:R-:W-:Y:S02]  /*10560*/  ISETP.LT.OR P0, PT, R3, 0x2, P0 ;  /* 0x000000020300780c */ /* 0x000fe40000701670 */
[----:B------:R-:W-:Y:S02]  /*10570*/  @P1 LOP3.LUT R215, R215, 0x8, RZ, 0xfc, !PT ;  /* 0x00000008d7d71812 */ /* 0x000fe400078efcff */
[----:B------:R-:W-:Y:S02]  /*10580*/  FSEL R25, R177, -INF , !P0 ;  /* 0xff800000b1197808 */ /* 0x000fe40004000000 */
[----:B------:R-:W-:Y:S02]  /*10590*/  ISETP.GT.AND P0, PT, R0, 0x8, !P1 ;  /* 0x000000080000780c */ /* 0x000fe40004f04270 */
[----:B------:R-:W-:Y:S02]  /*105a0*/  ISETP.GE.AND P1, PT, R2, 0xa, PT ;  /* 0x0000000a0200780c */ /* 0x000fe40003f26270 */
[----:B------:R-:W-:Y:S02]  /*105b0*/  ISETP.LT.OR P0, PT, R3, 0x9, P0 ;  /* 0x000000090300780c */ /* 0x000fe40000701670 */
[----:B------:R-:W-:Y:S02]  /*105c0*/  LOP3.LUT R215, R215, 0xfffffffb, RZ, 0xc0, !PT ;  /* 0xfffffffbd7d77812 */ /* 0x000fe400078ec0ff */
[----:B------:R-:W-:Y:S02]  /*105d0*/  FSEL R24, R176, -INF , !P0 ;  /* 0xff800000b0187808 */ /* 0x000fe40004000000 */
[----:B------:R-:W-:Y:S02]  /*105e0*/  ISETP.GT.AND P0, PT, R0, 0x9, !P1 ;  /* 0x000000090000780c */ /* 0x000fe40004f04270 */
[C---:B------:R-:W-:Y:S02]  /*105f0*/  ISETP.GE.AND P2, PT, R2.reuse, 0x29, PT ;  /* 0x000000290200780c */ /* 0x040fe40003f46270 */
[----:B------:R-:W-:Y:S02]  /*10600*/  ISETP.LT.OR P0, PT, R3, 0xa, P0 ;  /* 0x0000000a0300780c */ /* 0x000fe40000701670 */
[----:B------:R-:W-:Y:S02]  /*10610*/  @P1 LOP3.LUT R215, R215, 0x4, RZ, 0xfc, !PT ;  /* 0x00000004d7d71812 */ /* 0x000fe400078efcff */
[----:B------:R-:W-:Y:S02]  /*10620*/  ISETP.GE.AND P1, PT, R2, 0x11, PT ;  /* 0x000000110200780c */ /* 0x000fe40003f26270 */
[----:B------:R-:W-:Y:S02]  /*10630*/  FSEL R23, R173, -INF , !P0 ;  /* 0xff800000ad177808 */ /* 0x000fe40004000000 */
[----:B------:R-:W-:Y:S02]  /*10640*/  LOP3.LUT R215, R215, 0xfffffffd, RZ, 0xc0, !PT ;  /* 0xfffffffdd7d77812 */ /* 0x000fe400078ec0ff */
[----:B------:R-:W-:Y:S04]  /*10650*/  ISETP.GT.AND P0, PT, R0, 0x10, !P1 ;  /* 0x000000100000780c */ /* 0x000fe80004f04270 */
[----:B------:R-:W-:Y:S03]  /*10660*/  ISETP.LT.OR P0, PT, R3, 0x11, P0 ;  /* 0x000000110300780c */ /* 0x000fe60000701670 */
[----:B------:R-:W-:Y:S02]  /*10670*/  @P1 LOP3.LUT R215, R215, 0x2, RZ, 0xfc, !PT ;  /* 0x00000002d7d71812 */ /* 0x000fe400078efcff */
[----:B------:R-:W-:Y:S02]  /*10680*/  ISETP.GE.AND P1, PT, R2, 0x12, PT ;  /* 0x000000120200780c */ /* 0x000fe40003f26270 */
[----:B-1----:R-:W-:Y:S02]  /*10690*/  FSEL R22, R172, -INF , !P0 ;  /* 0xff800000ac167808 */ /* 0x002fe40004000000 */
[C---:B------:R-:W-:Y:S02]  /*106a0*/  ISETP.GT.AND P0, PT, R0.reuse, 0x11, !P1 ;  /* 0x000000110000780c */ /* 0x040fe40004f04270 */
[----:B------:R-:W-:Y:S02]  /*106b0*/  LOP3.LUT R215, R215, 0xfffffffe, RZ, 0xc0, !PT ;  /* 0xfffffffed7d77812 */ /* 0x000fe400078ec0ff */
[----:B------:R-:W-:Y:S04]  /*106c0*/  ISETP.LT.OR P0, PT, R3, 0x12, P0 ;  /* 0x000000120300780c */ /* 0x000fe80000701670 */
[----:B------:R-:W-:Y:S02]  /*106d0*/  FSEL R21, R21, -INF , !P0 ;  /* 0xff80000015157808 */ /* 0x000fe40004000000 */
[----:B------:R-:W-:Y:S02]  /*106e0*/  ISETP.GT.AND P0, PT, R0, 0x18, !P6 ;  /* 0x000000180000780c */ /* 0x000fe40007704270 */
[----:B------:R-:W-:Y:S02]  /*106f0*/  @P1 LOP3.LUT R215, R215, 0x1, RZ, 0xfc, !PT ;  /* 0x00000001d7d71812 */ /* 0x000fe400078efcff */
[----:B------:R-:W-:Y:S02]  /*10700*/  ISETP.LT.OR P0, PT, R3, 0x19, P0 ;  /* 0x000000190300780c */ /* 0x000fe40000701670 */
[----:B------:R-:W-:Y:S02]  /*10710*/  ISETP.GE.AND P1, PT, R2, 0x1, PT ;  /* 0x000000010200780c */ /* 0x000fe40003f26270 */
[----:B------:R-:W-:Y:S02]  /*10720*/  FSEL R20, R20, -INF , !P0 ;  /* 0xff80000014147808 */ /* 0x000fe40004000000 */
[C---:B------:R-:W-:Y:S02]  /*10730*/  ISETP.GT.AND P0, PT, R0.reuse, 0x19, !P5 ;  /* 0x000000190000780c */ /* 0x040fe40006f04270 */
[----:B------:R-:W-:Y:S02]  /*10740*/  LOP3.LUT R215, R215, 0xffffffdf, RZ, 0xc0, !PT ;  /* 0xffffffdfd7d77812 */ /* 0x000fe400078ec0ff */
        /* <DEDUP_REMOVED lines=11> */
[----:B------:R-:W-:Y:S04]  /*10800*/  ISETP.GT.AND P0, PT, R0, RZ, !P1 ;  /* 0x000000ff0000720c */ /* 0x000fe80004f04270 */
[----:B------:R-:W-:Y:S04]  /*10810*/  ISETP.LT.OR P0, PT, R3, 0x1, P0 ;  /* 0x000000010300780c */ /* 0x000fe80000701670 */
[----:B------:R-:W-:Y:S02]  /*10820*/  FSEL R15, R178, -INF , !P0 ;  /* 0xff800000b20f7808 */ /* 0x000fe40004000000 */
[----:B------:R-:W-:Y:S11]  /*10830*/  ISETP.GE.AND P0, PT, R2, 0x2a, PT ;  /* 0x0000002a0200780c */ /* 0x000ff60003f06270 */
[----:B------:R-:W-:Y:S02]  /*10840*/  @!UPT UIADD3 URZ, URZ, URZ, URZ ;  /* 0x0000003f3f3ff290 */ /* 0x000fe4000fffe03f */
[----:B------:R-:W-:Y:S02]  /*10850*/  @P0 LOP3.LUT R215, R215, 0x20, RZ, 0xfc, !PT ;  /* 0x00000020d7d70812 */ /* 0x000fe400078efcff */
[----:B------:R-:W-:Y:S02]  /*10860*/  ISETP.GT.AND P0, PT, R0, 0x29, !P0 ;  /* 0x000000290000780c */ /* 0x000fe40004704270 */
[----:B------:R-:W1:Y:S02]  /*10870*/  SHFL.IDX PT, R0, R7, 0x1, 0x1c1f ;  /* 0x003c1f0007007f89 */ /* 0x000e6400000e0000 */
[----:B------:R-:W-:Y:S04]  /*10880*/  ISETP.LT.OR P0, PT, R3, 0x2a, P0 ;  /* 0x0000002a0300780c */ /* 0x000fe80000701670 */
[----:B------:R-:W-:Y:S02]  /*10890*/  FSEL R3, R26, -INF , !P0 ;  /* 0xff8000001a037808 */ /* 0x000fe40004000000 */
[----:B------:R-:W-:Y:S01]  /*108a0*/  ISETP.GE.AND P0, PT, R31, 0x1, PT ;  /* 0x000000011f00780c */ /* 0x000fe20003f06270 */
[--C-:B-1----:R-:W-:Y:S02]  /*108b0*/  IMAD.IADD R12, R12, 0x1, R0.reuse ;  /* 0x000000010c0c7824 */ /* 0x102fe400078e0200 */
[----:B------:R-:W-:Y:S10]  /*108c0*/  IMAD.IADD R7, R13, 0x1, R0 ;  /* 0x000000010d077824 */ /* 0x000ff400078e0200 */
        /* <DEDUP_REMOVED lines=14> */
.L_x_1932:
[----:B------:R-:W-:Y:S04]  /*109b0*/  MOV R2, c[0x0][0x32c] ;  /* 0x0000cb0000027a02 */ /* 0x000fe80000000f00 */
[----:B------:R-:W-:Y:S11]  /*109c0*/  ISETP.NE.AND P0, PT, R2, 0x1, PT ;  /* 0x000000010200780c */ /* 0x000ff60003f05270 */
[----:B------:R-:W-:Y:S02]  /*109d0*/  @!UPT UIADD3 URZ, URZ, URZ, URZ ;  /* 0x0000003f3f3ff290 */ /* 0x000fe4000fffe03f */
[----:B------:R-:W-:Y:S05]  /*109e0*/  @P0 IMAD.HI.U32 R2, R0, c[0x0][0x330], RZ ;  /* 0x0000cc0000020a27 */ /* 0x000fea00078e00ff */
[----:B------:R-:W-:Y:S02]  /*109f0*/  @P0 SHF.R.U32.HI R0, RZ, c[0x0][0x334], R2 ;  /* 0x0000cd00ff000a19 */ /* 0x000fe40000011602 */
.L_x_1933:
[----:B------:R-:W-:Y:S05]  /*10a00*/  BSYNC B0 ;  /* 0x0000000000007941 */ /* 0x000fea0003800000 */
.L_x_1931:
[----:B------:R-:W-:Y:S05]  /*10a10*/  IMAD R0, R0, c[0x0][0x32c], R14 ;  /* 0x0000cb0000007a24 */ /* 0x000fea00078e020e */
[----:B------:R-:W-:Y:S02]  /*10a20*/  IMNMX R7, R7, R0, !PT ;  /* 0x0000000007077217 */ /* 0x000fe40007800200 */
[----:B------:R-:W-:Y:S04]  /*10a30*/  IADD3 R0, R0, c[0x0][0x32c], RZ ;  /* 0x0000cb0000007a10 */ /* 0x000fe80007ffe0ff */
[----:B------:R-:W-:Y:S02]  /*10a40*/  IMNMX R12, R12, R0, PT ;  /* 0x000000000c0c7217 */ /* 0x000fe40003800200 */
.L_x_1930:
        /* <DEDUP_REMOVED lines=19> */
[----:B------:R-:W-:Y:S02]  /*10b80*/  FSEL R2, R2, RZ, P0 ;  /* 0x000000ff02027208 */ /* 0x000fe40000000000 */
[----:B------:R-:W-:Y:S01]  /*10b90*/  ISETP.GT.AND P0, PT, R7, RZ, !P1 ;  /* 0x000000ff0700720c */ /* 0x000fe20004f04270 */
[----:B------:R-:W-:Y:S01]  /*10ba0*/  FADD.FTZ R0, -R0, R9 ;  /* 0x0000000900007221 */ /* 0x000fe20000010100 */
[----:B------:R-:W-:Y:S01]  /*10bb0*/  LOP3.LUT P1, RZ, R215, 0x20, RZ, 0xc0, !PT ;  /* 0x00000020d7ff7812 */ /* 0x000fe2000782c0ff */
[--C-:B------:R-:W-:Y:S01]  /*10bc0*/  FFMA.FTZ R15, R15, c[0x0][0x2d0], -R2.reuse ;  /* 0x0000b4000f0f7a23 */ /* 0x100fe20000010802 */
[----:B------:R-:W-:Y:S01]  /*10bd0*/  ISETP.LT.OR P0, PT, R12, 0x1, P0 ;  /* 0x000000010c00780c */ /* 0x000fe20000701670 */
[----:B------:R-:W-:Y:S02]  /*10be0*/  FMUL.FTZ R0, R0, c[0x0][0x2d0] ;  /* 0x0000b40000007a20 */ /* 0x000fe40000410000 */
[--C-:B------:R-:W-:Y:S01]  /*10bf0*/  FFMA.FTZ R25, R25, c[0x0][0x2d0], -R2.reuse ;  /* 0x0000b40019197a23 */ /* 0x100fe20000010802 */
[----:B------:R-:W-:Y:S01]  /*10c00*/  FSEL R9, R189, -INF , !P0 ;  /* 0xff800000bd097808 */ /* 0x000fe20004000000 */
[----:B------:R-:W-:Y:S01]  /*10c10*/  MUFU.EX2 R15, R15 ;  /* 0x0000000f000f7308 */ /* 0x000fe20000000800 */
[----:B------:R-:W-:Y:S01]  /*10c20*/  LOP3.LUT P0, RZ, R215, 0x10, RZ, 0xc0, !PT ;  /* 0x00000010d7ff7812 */ /* 0x000fe2000780c0ff */
[--C-:B------:R-:W-:Y:S02]  /*10c30*/  FFMA.FTZ R186, R21, c[0x0][0x2d0], -R2.reuse ;  /* 0x0000b40015ba7a23 */ /* 0x100fe40000010802 */
[--C-:B------:R-:W-:Y:S01]  /*10c40*/  FFMA.FTZ R184, R19, c[0x0][0x2d0], -R2.reuse ;  /* 0x0000b40013b87a23 */ /* 0x100fe20000010802 */
[----:B------:R-:W-:Y:S01]  /*10c50*/  ISETP.GT.AND P0, PT, R7, 0x1, !P0 ;  /* 0x000000010700780c */ /* 0x000fe20004704270 */
[--C-:B------:R-:W-:Y:S02]  /*10c60*/  FFMA.FTZ R193, R18, c[0x0][0x2d0], -R2.reuse ;  /* 0x0000b40012c17a23 */ /* 0x100fe40000010802 */
[--C-:B------:R-:W-:Y:S01]  /*10c70*/  FFMA.FTZ R192, R17, c[0x0][0x2d0], -R2.reuse ;  /* 0x0000b40011c07a23 */ /* 0x100fe20000010802 */
[----:B------:R-:W-:Y:S01]  /*10c80*/  ISETP.LT.OR P0, PT, R12, 0x2, P0 ;  /* 0x000000020c00780c */ /* 0x000fe20000701670 */
[----:B------:R-:W1:Y:S01]  /*10c90*/  MUFU.EX2 R0, R0 ;  /* 0x0000000000007308 */ /* 0x000e620000000800 */
[--C-:B------:R-:W-:Y:S02]  /*10ca0*/  FFMA.FTZ R191, R16, c[0x0][0x2d0], -R2.reuse ;  /* 0x0000b40010bf7a23 */ /* 0x100fe40000010802 */
[----:B------:R-:W-:Y:S01]  /*10cb0*/  FSEL R13, R188, -INF , !P0 ;  /* 0xff800000bc0d7808 */ /* 0x000fe20004000000 */
[--C-:B------:R-:W-:Y:S01]  /*10cc0*/  FFMA.FTZ R187, R22, c[0x0][0x2d0], -R2.reuse ;  /* 0x0000b40016bb7a23 */ /* 0x100fe20000010802 */
[----:B------:R-:W-:Y:S01]  /*10cd0*/  LOP3.LUT P0, RZ, R215, 0x8, RZ, 0xc0, !PT ;  /* 0x00000008d7ff7812 */ /* 0x000fe2000780c0ff */
[--C-:B------:R-:W-:Y:S02]  /*10ce0*/  FFMA.FTZ R185, R20, c[0x0][0x2d0], -R2.reuse ;  /* 0x0000b40014b97a23 */ /* 0x100fe40000010802 */
[--C-:B------:R-:W-:Y:S01]  /*10cf0*/  FFMA.FTZ R24, R24, c[0x0][0x2d0], -R2.reuse ;  /* 0x0000b40018187a23 */ /* 0x100fe20000010802 */
[----:B------:R-:W-:Y:S01]  /*10d00*/  ISETP.GT.AND P0, PT, R7, 0x8, !P0 ;  /* 0x000000080700780c */ /* 0x000fe20004704270 */
[----:B------:R-:W2:Y:S01]  /*10d10*/  MUFU.EX2 R25, R25 ;  /* 0x0000001900197308 */ /* 0x000ea20000000800 */
[--C-:B------:R-:W-:Y:S02]  /*10d20*/  FFMA.FTZ R23, R23, c[0x0][0x2d0], -R2.reuse ;  /* 0x0000b40017177a23 */ /* 0x100fe40000010802 */
[----:B------:R-:W-:Y:S01]  /*10d30*/  ISETP.LT.OR P0, PT, R12, 0x9, P0 ;  /* 0x000000090c00780c */ /* 0x000fe20000701670 */
[----:B------:R-:W-:Y:S03]  /*10d40*/  FFMA.FTZ R190, R3, c[0x0][0x2d0], -R2 ;  /* 0x0000b40003be7a23 */ /* 0x000fe60000010802 */
[----:B------:R-:W-:Y:S02]  /*10d50*/  FSEL R14, R183, -INF , !P0 ;  /* 0xff800000b70e7808 */ /* 0x000fe40004000000 */
[----:B------:R-:W-:Y:S01]  /*10d60*/  LOP3.LUT P0, RZ, R215, 0x4, RZ, 0xc0, !PT ;  /* 0x00000004d7ff7812 */ /* 0x000fe2000780c0ff */
[----:B------:R-:W-:Y:S03]  /*10d70*/  MUFU.EX2 R24, R24 ;  /* 0x0000001800187308 */ /* 0x000fe60000000800 */
[----:B------:R-:W-:Y:S01]  /*10d80*/  ISETP.GT.AND P0, PT, R7, 0x9, !P0 ;  /* 0x000000090700780c */ /* 0x000fe20004704270 */
[C---:B-1----:R-:W-:Y:S02]  /*10d90*/  FFMA.FTZ R2, R0.reuse, R229, R15 ;  /* 0x000000e500027223 */ /* 0x042fe4000001000f */
[----:B------:R-:W-:Y:S01]  /*10da0*/  FMUL.FTZ R16, R0, R164 ;  /* 0x000000a400107220 */ /* 0x000fe20000410000 */
[----:B------:R-:W-:Y:S01]  /*10db0*/  ISETP.LT.OR P0, PT, R12, 0xa, P0 ;  /* 0x0000000a0c00780c */ /* 0x000fe20000701670 */
[----:B------:R-:W-:Y:S02]  /*10dc0*/  FMUL.FTZ R17, R0, R165 ;  /* 0x000000a500117220 */ /* 0x000fe40000410000 */
[----:B------:R-:W1:Y:S01]  /*10dd0*/  MUFU.EX2 R23, R23 ;  /* 0x0000001700177308 */ /* 0x000e620000000800 */
[----:B------:R-:W-:Y:S01]  /*10de0*/  FSEL R175, R182, -INF , !P0 ;  /* 0xff800000b6af7808 */ /* 0x000fe20004000000 */
[C---:B------:R-:W-:Y:S01]  /*10df0*/  FMUL.FTZ R32, R0.reuse, R148 ;  /* 0x0000009400207220 */ /* 0x040fe20000410000 */
[----:B------:R-:W-:Y:S01]  /*10e00*/  LOP3.LUT P0, RZ, R215, 0x2, RZ, 0xc0, !PT ;  /* 0x00000002d7ff7812 */ /* 0x000fe2000780c0ff */
[C---:B------:R-:W-:Y:S01]  /*10e10*/  FMUL.FTZ R33, R0.reuse, R149 ;  /* 0x0000009500217220 */ /* 0x040fe20000410000 */
[----:B--2---:R-:W-:Y:S01]  /*10e20*/  F2FP.PACK_AB R172, R25, R15 ;  /* 0x0000000f19ac723e */ /* 0x004fe200000000ff */
[C---:B------:R-:W-:Y:S01]  /*10e30*/  FMUL.FTZ R20, R0.reuse, R160 ;  /* 0x000000a000147220 */ /* 0x040fe20000410000 */
[----:B------:R-:W-:Y:S01]  /*10e40*/  ISETP.GT.AND P0, PT, R7, 0x10, !P0 ;  /* 0x000000100700780c */ /* 0x000fe20004704270 */
[C---:B------:R-:W-:Y:S02]  /*10e50*/  FMUL.FTZ R21, R0.reuse, R161 ;  /* 0x000000a100157220 */ /* 0x040fe40000410000 */
[----:B------:R-:W-:Y:S01]  /*10e60*/  FMUL.FTZ R36, R0, R36 ;  /* 0x0000002400247220 */ /* 0x000fe20000410000 */
[----:B------:R-:W-:Y:S01]  /*10e70*/  ISETP.LT.OR P0, PT, R12, 0x11, P0 ;  /* 0x000000110c00780c */ /* 0x000fe20000701670 */
[C---:B------:R-:W-:Y:S01]  /*10e80*/  FMUL.FTZ R37, R0.reuse, R37 ;  /* 0x0000002500257220 */ /* 0x040fe20000410000 */
[----:B------:R-:W-:Y:S01]  /*10e90*/  MUFU.EX2 R185, R185 ;  /* 0x000000b900b97308 */ /* 0x000fe20000000800 */
[C---:B------:R-:W-:Y:S01]  /*10ea0*/  FMUL.FTZ R40, R0.reuse, R40 ;  /* 0x0000002800287220 */ /* 0x040fe20000410000 */
[----:B------:R-:W-:Y:S01]  /*10eb0*/  FSEL R181, R181, -INF , !P0 ;  /* 0xff800000b5b57808 */ /* 0x000fe20004000000 */
[C---:B------:R-:W-:Y:S01]  /*10ec0*/  FMUL.FTZ R41, R0.reuse, R41 ;  /* 0x0000002900297220 */ /* 0x040fe20000410000 */
[----:B------:R-:W-:Y:S01]  /*10ed0*/  LOP3.LUT P0, RZ, R215, 0x1, RZ, 0xc0, !PT ;  /* 0x00000001d7ff7812 */ /* 0x000fe2000780c0ff */
[C---:B------:R-:W-:Y:S02]  /*10ee0*/  FMUL.FTZ R44, R0.reuse, R44 ;  /* 0x0000002c002c7220 */ /* 0x040fe40000410000 */
[C---:B------:R-:W-:Y:S01]  /*10ef0*/  FMUL.FTZ R45, R0.reuse, R45 ;  /* 0x0000002d002d7220 */ /* 0x040fe20000410000 */
[C---:B------:R-:W-:Y:S01]  /*10f00*/  ISETP.GT.AND P0, PT, R7.reuse, 0x11, !P0 ;  /* 0x000000110700780c */ /* 0x040fe20004704270 */
[C---:B------:R-:W-:Y:S01]  /*10f10*/  FMUL.FTZ R48, R0.reuse, R48 ;  /* 0x0000003000307220 */ /* 0x040fe20000410000 */
[----:B------:R-:W-:Y:S01]  /*10f20*/  MUFU.EX2 R184, R184 ;  /* 0x000000b800b87308 */ /* 0x000fe20000000800 */
[----:B------:R-:W-:Y:S01]  /*10f30*/  FMUL.FTZ R49, R0, R49 ;  /* 0x0000003100317220 */ /* 0x000fe20000410000 */
[----:B------:R-:W-:Y:S01]  /*10f40*/  ISETP.LT.OR P0, PT, R12, 0x12, P0 ;  /* 0x000000120c00780c */ /* 0x000fe20000701670 */
[C---:B------:R-:W-:Y:S02]  /*10f50*/  FMUL.FTZ R52, R0.reuse, R52 ;  /* 0x0000003400347220 */ /* 0x040fe40000410000 */
[----:B------:R-:W-:Y:S01]  /*10f60*/  FMUL.FTZ R53, R0, R53 ;  /* 0x0000003500357220 */ /* 0x000fe20000410000 */
[----:B------:R-:W-:Y:S01]  /*10f70*/  FSEL R180, R180, -INF , !P0 ;  /* 0xff800000b4b47808 */ /* 0x000fe20004000000 */
[C---:B------:R-:W-:Y:S01]  /*10f80*/  FMUL.FTZ R56, R0.reuse, R56 ;  /* 0x0000003800387220 */ /* 0x040fe20000410000 */
[----:B------:R-:W-:Y:S01]  /*10f90*/  ISETP.GT.AND P0, PT, R7, 0x18, !P6 ;  /* 0x000000180700780c */ /* 0x000fe20007704270 */
[C---:B------:R-:W-:Y:S02]  /*10fa0*/  FMUL.FTZ R57, R0.reuse, R57 ;  /* 0x0000003900397220 */ /* 0x040fe40000410000 */
[----:B------:R-:W-:Y:S01]  /*10fb0*/  FMUL.FTZ R60, R0, R60 ;  /* 0x0000003c003c7220 */ /* 0x000fe20000410000 */
[----:B------:R-:W-:Y:S01]  /*10fc0*/  ISETP.LT.OR P0, PT, R12, 0x19, P0 ;  /* 0x000000190c00780c */ /* 0x000fe20000701670 */
[C---:B------:R-:W-:Y:S02]  /*10fd0*/  FMUL.FTZ R61, R0.reuse, R61 ;  /* 0x0000003d003d7220 */ /* 0x040fe40000410000 */
[C---:B------:R-:W-:Y:S01]  /*10fe0*/  FMUL.FTZ R64, R0.reuse, R64 ;  /* 0x0000004000407220 */ /* 0x040fe20000410000 */
[----:B------:R-:W-:Y:S01]  /*10ff0*/  FSEL R179, R179, -INF , !P0 ;  /* 0xff800000b3b37808 */ /* 0x000fe20004000000 */
[C---:B------:R-:W-:Y:S01]  /*11000*/  FMUL.FTZ R65, R0.reuse, R65 ;  /* 0x0000004100417220 */ /* 0x040fe20000410000 */
[C---:B------:R-:W-:Y:S01]  /*11010*/  ISETP.GT.AND P0, PT, R7.reuse, 0x19, !P5 ;  /* 0x000000190700780c */ /* 0x040fe20006f04270 */
[C---:B------:R-:W-:Y:S02]  /*11020*/  FMUL.FTZ R68, R0.reuse, R68 ;  /* 0x0000004400447220 */ /* 0x040fe40000410000 */
[----:B------:R-:W-:Y:S01]  /*11030*/  FMUL.FTZ R69, R0, R69 ;  /* 0x0000004500457220 */ /* 0x000fe20000410000 */
[----:B------:R-:W-:Y:S01]  /*11040*/  ISETP.LT.OR P0, PT, R12, 0x1a, P0 ;  /* 0x0000001a0c00780c */ /* 0x000fe20000701670 */
[C---:B------:R-:W-:Y:S02]  /*11050*/  FMUL.FTZ R72, R0.reuse, R72 ;  /* 0x0000004800487220 */ /* 0x040fe40000410000 */
[----:B------:R-:W-:Y:S01]  /*11060*/  FMUL.FTZ R73, R0, R73 ;  /* 0x0000004900497220 */ /* 0x000fe20000410000 */
[----:B------:R-:W-:Y:S01]  /*11070*/  FSEL R176, R174, -INF , !P0 ;  /* 0xff800000aeb07808 */ /* 0x000fe20004000000 */
[C---:B------:R-:W-:Y:S01]  /*11080*/  FMUL.FTZ R76, R0.reuse, R76 ;  /* 0x0000004c004c7220 */ /* 0x040fe20000410000 */
[----:B------:R-:W-:Y:S01]  /*11090*/  ISETP.GT.AND P0, PT, R7, 0x20, !P4 ;  /* 0x000000200700780c */ /* 0x000fe20006704270 */
[C---:B------:R-:W-:Y:S01]  /*110a0*/  FMUL.FTZ R77, R0.reuse, R77 ;  /* 0x0000004d004d7220 */ /* 0x040fe20000410000 */
[----:B-1----:R-:W-:Y:S01]  /*110b0*/  F2FP.PACK_AB R174, R23, R24 ;  /* 0x0000001817ae723e */ /* 0x002fe200000000ff */
        /* <DEDUP_REMOVED lines=26> */
[----:B------:R-:W-:Y:S01]  /*11260*/  FADD.FTZ R12, R25, R2 ;  /* 0x00000002190c7221 */ /* 0x000fe20000010000 */
[----:B------:R-:W-:Y:S01]  /*11270*/  FMNMX.FTZ R2, R9, R8, !PT ;  /* 0x0000000809027209 */ /* 0x000fe20007810000 */
[----:B------:R-:W-:Y:S01]  /*11280*/  FMUL.FTZ R25, R0, R157 ;  /* 0x0000009d00197220 */ /* 0x000fe20000410000 */
[----:B------:R-:W-:Y:S01]  /*11290*/  FSEL R7, R27, -INF , !P0 ;  /* 0xff8000001b077808 */ /* 0x000fe20004000000 */
[----:B------:R-:W-:Y:S01]  /*112a0*/  FADD.FTZ R12, R24, R12 ;  /* 0x0000000c180c7221 */ /* 0x000fe20000010000 */
        /* <DEDUP_REMOVED lines=19> */
[----:B------:R-:W-:Y:S01]  /*113e0*/  FMUL.FTZ R128, R0, R128 ;  /* 0x0000008000807220 */ /* 0x000fe20000410000 */
[----:B------:R-:W-:Y:S01]  /*113f0*/  FMNMX.FTZ R2, R176, R2, !PT ;  /* 0x00000002b0027209 */ /* 0x000fe20007810000 */
[C---:B------:R-:W-:Y:S02]  /*11400*/  FMUL.FTZ R129, R0.reuse, R129 ;  /* 0x0000008100817220 */ /* 0x040fe40000410000 */
[----:B------:R-:W-:Y:S01]  /*11410*/  FADD.FTZ R183, R23, R12 ;  /* 0x0000000c17b77221 */ /* 0x000fe20000010000 */
[----:B------:R-:W-:Y:S01]  /*11420*/  FMNMX.FTZ R2, R177, R2, !PT ;  /* 0x00000002b1027209 */ /* 0x000fe20007810000 */
[C---:B------:R-:W-:Y:S02]  /*11430*/  FMUL.FTZ R12, R0.reuse, R168 ;  /* 0x000000a8000c7220 */ /* 0x040fe40000410000 */
[----:B------:R-:W-:Y:S01]  /*11440*/  FMUL.FTZ R132, R0, R132 ;  /* 0x0000008400847220 */ /* 0x000fe20000410000 */
[----:B------:R-:W-:Y:S01]  /*11450*/  FMNMX.FTZ R2, R178, R2, !PT ;  /* 0x00000002b2027209 */ /* 0x000fe20007810000 */
[C---:B------:R-:W-:Y:S02]  /*11460*/  FMUL.FTZ R133, R0.reuse, R133 ;  /* 0x0000008500857220 */ /* 0x040fe40000410000 */
[----:B------:R-:W-:Y:S01]  /*11470*/  FMUL.FTZ R136, R0, R136 ;  /* 0x0000008800887220 */ /* 0x000fe20000410000 */
[----:B------:R-:W-:Y:S01]  /*11480*/  FMNMX.FTZ R2, R182, R2, !PT ;  /* 0x00000002b6027209 */ /* 0x000fe20007810000 */
[----:B------:R-:W-:Y:S03]  /*11490*/  FMUL.FTZ R137, R0, R137 ;  /* 0x0000008900897220 */ /* 0x000fe60000410000 */
        /* <DEDUP_REMOVED lines=11> */
[----:B------:R-:W-:Y:S01]  /*11550*/  ISETP.GT.AND P0, PT, R221, R195, PT ;  /* 0x000000c3dd00720c */ /* 0x000fe20003f04270 */
[----:B------:R-:W1:Y:S02]  /*11560*/  MUFU.EX2 R2, R2 ;  /* 0x0000000200027308 */ /* 0x000e640000000800 */
[--C-:B------:R-:W-:Y:S02]  /*11570*/  FFMA.FTZ R173, R9, c[0x0][0x2d0], -R8.reuse ;  /* 0x0000b40009ad7a23 */ /* 0x100fe40000010808 */
[--C-:B------:R-:W-:Y:S02]  /*11580*/  FFMA.FTZ R9, R13, c[0x0][0x2d0], -R8.reuse ;  /* 0x0000b4000d097a23 */ /* 0x100fe40000010808 */
[----:B------:R-:W-:Y:S02]  /*11590*/  FMUL.FTZ R13, R0, R169 ;  /* 0x000000a9000d7220 */ /* 0x000fe40000410000 */
[--C-:B------:R-:W-:Y:S02]  /*115a0*/  FFMA.FTZ R0, R14, c[0x0][0x2d0], -R8.reuse ;  /* 0x0000b4000e007a23 */ /* 0x100fe40000010808 */
[----:B------:R-:W-:Y:S10]  /*115b0*/  MUFU.EX2 R161, R9 ;  /* 0x0000000900a17308 */ /* 0x000ff40000000800 */
[----:B------:R-:W2:Y:S01]  /*115c0*/  MUFU.EX2 R173, R173 ;  /* 0x000000ad00ad7308 */ /* 0x000ea20000000800 */
[C---:B-1----:R-:W-:Y:S02]  /*115d0*/  FMUL.FTZ R27, R2.reuse, R159 ;  /* 0x0000009f021b7220 */ /* 0x042fe40000410000 */
[C---:B------:R-:W-:Y:S02]  /*115e0*/  FMUL.FTZ R34, R2.reuse, R150 ;  /* 0x0000009602227220 */ /* 0x040fe40000410000 */
[C---:B------:R-:W-:Y:S05]  /*115f0*/  FMUL.FTZ R35, R2.reuse, R151 ;  /* 0x0000009702237220 */ /* 0x040fea0000410000 */
[----:B------:R1:W-:Y:S01]  /*11600*/  MUFU.EX2 R159, R0 ;  /* 0x00000000009f7308 */ /* 0x0003e20000000800 */
[----:B------:R-:W3:Y:S01]  /*11610*/  LDSM.16.MT88.4 R148, [R147] ;  /* 0x000000009394783b */ /* 0x000ee20000004200 */
[C---:B------:R-:W-:Y:S02]  /*11620*/  FMUL.FTZ R26, R2.reuse, R158 ;  /* 0x0000009e021a7220 */ /* 0x040fe40000410000 */
[C---:B------:R-:W-:Y:S02]  /*11630*/  FMUL.FTZ R14, R2.reuse, R170 ;  /* 0x000000aa020e7220 */ /* 0x040fe40000410000 */
[C---:B------:R-:W-:Y:S02]  /*11640*/  FMUL.FTZ R15, R2.reuse, R171 ;  /* 0x000000ab020f7220 */ /* 0x040fe40000410000 */
[C---:B------:R-:W-:Y:S02]  /*11650*/  FMUL.FTZ R18, R2.reuse, R166 ;  /* 0x000000a602127220 */ /* 0x040fe40000410000 */
[C---:B------:R-:W-:Y:S02]  /*11660*/  FMUL.FTZ R19, R2.reuse, R167 ;  /* 0x000000a702137220 */ /* 0x040fe40000410000 */
[C---:B------:R-:W-:Y:S01]  /*11670*/  FMUL.FTZ R22, R2.reuse, R162 ;  /* 0x000000a202167220 */ /* 0x040fe20000410000 */
[----:B------:R-:W-:Y:S01]  /*11680*/  LDSM.16.MT88.4 R164, [R147+0x1000] ;  /* 0x0010000093a4783b */ /* 0x000fe20000004200 */
[C---:B--2---:R-:W-:Y:S01]  /*11690*/  FFMA.FTZ R157, R2.reuse, R230, R173 ;  /* 0x000000e6029d7223 */ /* 0x044fe200000100ad */
[----:B------:R-:W-:Y:S01]  /*116a0*/  F2FP.PACK_AB R173, R161, R173 ;  /* 0x000000ada1ad723e */ /* 0x000fe200000000ff */
[C---:B------:R-:W-:Y:S02]  /*116b0*/  FMUL.FTZ R23, R2.reuse, R163 ;  /* 0x000000a302177220 */ /* 0x040fe40000410000 */
[C---:B------:R-:W-:Y:S02]  /*116c0*/  FMUL.FTZ R30, R2.reuse, R154 ;  /* 0x0000009a021e7220 */ /* 0x040fe40000410000 */
[C---:B------:R-:W-:Y:S02]  /*116d0*/  FMUL.FTZ R31, R2.reuse, R155 ;  /* 0x0000009b021f7220 */ /* 0x040fe40000410000 */
[C---:B------:R-:W-:Y:S01]  /*116e0*/  FMUL.FTZ R38, R2.reuse, R38 ;  /* 0x0000002602267220 */ /* 0x040fe20000410000 */
[----:B------:R-:W-:Y:S01]  /*116f0*/  LDSM.16.MT88.4 R152, [R147+0x800] ;  /* 0x000800009398783b */ /* 0x000fe20000004200 */
        /* <DEDUP_REMOVED lines=16> */
[----:B------:R-:W-:Y:S02]  /*11800*/  FADD.FTZ R157, R161, R157 ;  /* 0x0000009da19d7221 */ /* 0x000fe40000010000 */
[C---:B------:R-:W-:Y:S02]  /*11810*/  FMUL.FTZ R66, R2.reuse, R66 ;  /* 0x0000004202427220 */ /* 0x040fe40000410000 */
[C---:B------:R-:W-:Y:S02]  /*11820*/  FMUL.FTZ R67, R2.reuse, R67 ;  /* 0x0000004302437220 */ /* 0x040fe40000410000 */
[C---:B---3--:R-:W-:Y:S05]  /*11830*/  HMMA.16816.F32 R12, R172.reuse, R148, R12 ;  /* 0x00000094ac0c723c */ /* 0x048fea000000180c */
        /* <DEDUP_REMOVED lines=37> */
[--C-:B------:R-:W-:Y:S02]  /*11a90*/  FFMA.FTZ R0, R181, c[0x0][0x2d0], -R8.reuse ;  /* 0x0000b400b5007a23 */ /* 0x100fe40000010808 */
[C---:B------:R-:W-:Y:S01]  /*11aa0*/  FMUL.FTZ R134, R2.reuse, R134 ;  /* 0x0000008602867220 */ /* 0x040fe20000410000 */
[----:B------:R-:W-:Y:S01]  /*11ab0*/  MUFU.EX2 R181, R192 ;  /* 0x000000c000b57308 */ /* 0x000fe20000000800 */
[C---:B------:R-:W-:Y:S02]  /*11ac0*/  FMUL.FTZ R135, R2.reuse, R135 ;  /* 0x0000008702877220 */ /* 0x040fe40000410000 */
[C---:B------:R-:W-:Y:S02]  /*11ad0*/  FMUL.FTZ R138, R2.reuse, R138 ;  /* 0x0000008a028a7220 */ /* 0x040fe40000410000 */
[----:B------:R-:W-:Y:S05]  /*11ae0*/  FMUL.FTZ R139, R2, R139 ;  /* 0x0000008b028b7220 */ /* 0x000fea0000410000 */
[----:B------:R2:W-:Y:S01]  /*11af0*/  MUFU.EX2 R162, R0 ;  /* 0x0000000000a27308 */ /* 0x0005e20000000800 */
[C---:B-1----:R-:W-:Y:S09]  /*11b00*/  HMMA.16816.F32 R28, R172.reuse, R148, R28 ;  /* 0x00000094ac1c723c */ /* 0x042ff2000000181c */
[----:B------:R-:W1:Y:S01]  /*11b10*/  MUFU.EX2 R2, R187 ;  /* 0x000000bb00027308 */ /* 0x000e620000000800 */
[C---:B------:R-:W-:Y:S01]  /*11b20*/  HMMA.16816.F32 R32, R172.reuse, R150, R32 ;  /* 0x00000096ac20723c */ /* 0x040fe20000001820 */
[----:B------:R-:W3:Y:S02]  /*11b30*/  LDSM.16.MT88.4 R148, [R197] ;  /* 0x00000000c594783b */ /* 0x000ee40000004200 */
[--C-:B--2---:R-:W-:Y:S06]  /*11b40*/  FFMA.FTZ R0, R180, c[0x0][0x2d0], -R8.reuse ;  /* 0x0000b400b4007a23 */ /* 0x104fec0000010808 */
[----:B------:R-:W-:Y:S10]  /*11b50*/  MUFU.EX2 R180, R193 ;  /* 0x000000c100b47308 */ /* 0x000ff40000000800 */
[----:B------:R2:W4:Y:S01]  /*11b60*/  MUFU.EX2 R160, R0 ;  /* 0x0000000000a07308 */ /* 0x0005220000000800 */
[C---:B---3--:R-:W-:Y:S03]  /*11b70*/  HMMA.16816.F32 R36, R172.reuse, R148, R36 ;  /* 0x00000094ac24723c */ /* 0x048fe60000001824 */
[--C-:B--2---:R-:W-:Y:S05]  /*11b80*/  FFMA.FTZ R0, R179, c[0x0][0x2d0], -R8.reuse ;  /* 0x0000b400b3007a23 */ /* 0x104fea0000010808 */
[C---:B------:R-:W-:Y:S01]  /*11b90*/  HMMA.16816.F32 R40, R172.reuse, R150, R40 ;  /* 0x00000096ac28723c */ /* 0x040fe20000001828 */
[----:B------:R-:W2:Y:S01]  /*11ba0*/  LDSM.16.MT88.4 R148, [R147+0x1800] ;  /* 0x001800009394783b */ /* 0x000ea20000004200 */
[----:B------:R3:W-:Y:S02]  /*11bb0*/  MUFU.EX2 R9, R0 ;  /* 0x0000000000097308 */ /* 0x0007e40000000800 */
[----:B---3--:R-:W-:Y:S08]  /*11bc0*/  FFMA.FTZ R0, R176, c[0x0][0x2d0], -R8 ;  /* 0x0000b400b0007a23 */ /* 0x008ff00000010808 */
[----:B------:R1:W3:Y:S01]  /*11bd0*/  MUFU.EX2 R179, R0 ;  /* 0x0000000000b37308 */ /* 0x0002e20000000800 */
[C---:B--2---:R-:W-:Y:S08]  /*11be0*/  HMMA.16816.F32 R44, R172.reuse, R148, R44 ;  /* 0x00000094ac2c723c */ /* 0x044ff0000000182c */
[C---:B------:R-:W-:Y:S01]  /*11bf0*/  HMMA.16816.F32 R48, R172.reuse, R150, R48 ;  /* 0x00000096ac30723c */ /* 0x040fe20000001830 */
[----:B------:R-:W2:Y:S03]  /*11c00*/  LDSM.16.MT88.4 R148, [R196+0x1800] ;  /* 0x00180000c494783b */ /* 0x000ea60000004200 */
[----:B-1----:R-:W-:Y:S02]  /*11c10*/  FADD.FTZ R0, R2, R183 ;  /* 0x000000b702007221 */ /* 0x002fe40000010000 */
[----:B------:R-:W1:Y:S02]  /*11c20*/  MUFU.EX2 R183, R191 ;  /* 0x000000bf00b77308 */ /* 0x000e640000000800 */
[C---:B------:R-:W-:Y:S04]  /*11c30*/  FADD.FTZ R161, R156.reuse, R0 ;  /* 0x000000009ca17221 */ /* 0x040fe80000010000 */
        /* <DEDUP_REMOVED lines=34> */
[----:B----4-:R-:W-:Y:S01]  /*11e60*/  F2FP.PACK_AB R149, R160, R162 ;  /* 0x000000a2a095723e */ /* 0x010fe200000000ff */
[----:B------:R-:W-:Y:S02]  /*11e70*/  FADD.FTZ R2, R158, R0 ;  /* 0x000000009e027221 */ /* 0x000fe40000010000 */
[----:B------:R-:W-:Y:S01]  /*11e80*/  F2FP.PACK_AB R150, R184, R185 ;  /* 0x000000b9b896723e */ /* 0x000fe200000000ff */
[----:B------:R-:W-:Y:S01]  /*11e90*/  LDSM.16.MT88.4 R156, [R197+0x5000] ;  /* 0x00500000c59c783b */ /* 0x000fe20000004200 */
[----:B---3--:R-:W-:Y:S03]  /*11ea0*/  F2FP.PACK_AB R151, R179, R9 ;  /* 0x00000009b397723e */ /* 0x008fe600000000ff */
[----:B------:R-:W-:Y:S01]  /*11eb0*/  F2FP.PACK_AB R172, R181, R180 ;  /* 0x000000b4b5ac723e */ /* 0x000fe200000000ff */
[----:B------:R-:W-:Y:S01]  /*11ec0*/  FADD.FTZ R2, R162, R2 ;  /* 0x00000002a2027221 */ /* 0x000fe20000010000 */
[----:B-1----:R-:W-:Y:S01]  /*11ed0*/  F2FP.PACK_AB R174, R186, R183 ;  /* 0x000000b7baae723e */ /* 0x002fe200000000ff */
[----:B------:R-:W-:Y:S01]  /*11ee0*/  FFMA.FTZ R0, R177, c[0x0][0x2d0], -R8 ;  /* 0x0000b400b1007a23 */ /* 0x000fe20000010808 */
[C---:B------:R-:W-:Y:S03]  /*11ef0*/  HMMA.16816.F32 R12, R148.reuse, R152, R12 ;  /* 0x00000098940c723c */ /* 0x040fe6000000180c */
[----:B------:R1:W-:Y:S02]  /*11f00*/  MUFU.EX2 R177, R0 ;  /* 0x0000000000b17308 */ /* 0x0003e40000000800 */
[----:B------:R-:W-:Y:S03]  /*11f10*/  FADD.FTZ R2, R160, R2 ;  /* 0x00000002a0027221 */ /* 0x000fe60000010000 */
[C---:B------:R-:W-:Y:S01]  /*11f20*/  HMMA.16816.F32 R16, R148.reuse, R154, R16 ;  /* 0x0000009a9410723c */ /* 0x040fe20000001810 */
[----:B------:R-:W2:Y:S03]  /*11f30*/  LDSM.16.MT88.4 R152, [R196+0x800] ;  /* 0x00080000c498783b */ /* 0x000ea60000004200 */
[----:B------:R-:W-:Y:S01]  /*11f40*/  FADD.FTZ R2, R9, R2 ;  /* 0x0000000209027221 */ /* 0x000fe20000010000 */
[----:B------:R-:W-:Y:S03]  /*11f50*/  MOV R9, R4 ;  /* 0x0000000400097202 */ /* 0x000fe60000000f00 */
[----:B------:R-:W-:Y:S04]  /*11f60*/  FADD.FTZ R2, R179, R2 ;  /* 0x00000002b3027221 */ /* 0x000fe80000010000 */
[--C-:B-1----:R-:W-:Y:S04]  /*11f70*/  FFMA.FTZ R0, R178, c[0x0][0x2d0], -R8.reuse ;  /* 0x0000b400b2007a23 */ /* 0x102fe80000010808 */
[----:B------:R-:W1:Y:S01]  /*11f80*/  MUFU.EX2 R178, R0 ;  /* 0x0000000000b27308 */ /* 0x000e620000000800 */
[C---:B--2---:R-:W-:Y:S03]  /*11f90*/  HMMA.16816.F32 R20, R148.reuse, R152, R20 ;  /* 0x000000989414723c */ /* 0x044fe60000001814 */
[----:B-1----:R-:W-:Y:S01]  /*11fa0*/  F2FP.PACK_AB R173, R178, R177 ;  /* 0x000000b1b2ad723e */ /* 0x002fe200000000ff */
[--C-:B------:R-:W-:Y:S04]  /*11fb0*/  FFMA.FTZ R0, R182, c[0x0][0x2d0], -R8.reuse ;  /* 0x0000b400b6007a23 */ /* 0x100fe80000010808 */
[C---:B------:R-:W-:Y:S01]  /*11fc0*/  HMMA.16816.F32 R24, R148.reuse, R154, R24 ;  /* 0x0000009a9418723c */ /* 0x040fe20000001818 */
[----:B------:R-:W1:Y:S01]  /*11fd0*/  LDSM.16.MT88.4 R152, [R198+0x800] ;  /* 0x00080000c698783b */ /* 0x000e620000004200 */
[----:B------:R2:W-:Y:S02]  /*11fe0*/  MUFU.EX2 R176, R0 ;  /* 0x0000000000b07308 */ /* 0x0005e40000000800 */
[----:B------:R-:W-:Y:S02]  /*11ff0*/  FFMA.FTZ R8, R7, c[0x0][0x2d0], -R8 ;  /* 0x0000b40007087a23 */ /* 0x000fe40000010808 */
[----:B------:R-:W-:Y:S06]  /*12000*/  FADD.FTZ R7, R177, R2 ;  /* 0x00000002b1077221 */ /* 0x000fec0000010000 */
[----:B------:R-:W3:Y:S01]  /*12010*/  MUFU.EX2 R8, R8 ;  /* 0x0000000800087308 */ /* 0x000ee20000000800 */
[----:B--2---:R-:W-:Y:S04]  /*12020*/  FADD.FTZ R0, R185, R161 ;  /* 0x000000a1b9007221 */ /* 0x004fe80000010000 */
[----:B------:R-:W-:Y:S04]  /*12030*/  FADD.FTZ R0, R184, R0 ;  /* 0x00000000b8007221 */ /* 0x000fe80000010000 */
[----:B------:R-:W-:Y:S01]  /*12040*/  FADD.FTZ R0, R180, R0 ;  /* 0x00000000b4007221 */ /* 0x000fe20000010000 */
[----:B---3--:R-:W-:Y:S03]  /*12050*/  F2FP.PACK_AB R175, R8, R176 ;  /* 0x000000b008af723e */ /* 0x008fe600000000ff */
[----:B------:R-:W-:Y:S01]  /*12060*/  FADD.FTZ R2, R181, R0 ;  /* 0x00000000b5027221 */ /* 0x000fe20000010000 */
[C---:B-1----:R-:W-:Y:S03]  /*12070*/  HMMA.16816.F32 R28, R148.reuse, R152, R28 ;  /* 0x00000098941c723c */ /* 0x042fe6000000181c */
[----:B------:R-:W-:Y:S02]  /*12080*/  FADD.FTZ R0, R178, R7 ;  /* 0x00000007b2007221 */ /* 0x000fe40000010000 */
[----:B------:R-:W-:Y:S02]  /*12090*/  FADD.FTZ R2, R183, R2 ;  /* 0x00000002b7027221 */ /* 0x000fe40000010000 */
[----:B------:R-:W-:Y:S01]  /*120a0*/  FADD.FTZ R0, R176, R0 ;  /* 0x00000000b0007221 */ /* 0x000fe20000010000 */
[C---:B------:R-:W-:Y:S01]  /*120b0*/  HMMA.16816.F32 R32, R148.reuse, R154, R32 ;  /* 0x0000009a9420723c */ /* 0x040fe20000001820 */
[----:B------:R-:W1:Y:S03]  /*120c0*/  LDSM.16.MT88.4 R152, [R197+0x800] ;  /* 0x00080000c598783b */ /* 0x000e660000004200 */
[----:B------:R-:W-:Y:S01]  /*120d0*/  FADD.FTZ R230, R8, R0 ;  /* 0x0000000008e67221 */ /* 0x000fe20000010000 */
[----:B------:R-:W-:Y:S01]  /*120e0*/  IADD3 R0, R221, -0x1, RZ ;  /* 0xffffffffdd007810 */ /* 0x000fe20007ffe0ff */
[----:B------:R-:W-:Y:S01]  /*120f0*/  FADD.FTZ R229, R186, R2 ;  /* 0x00000002bae57221 */ /* 0x000fe20000010000 */
[----:B------:R-:W-:Y:S02]  /*12100*/  MOV R8, R3 ;  /* 0x0000000300087202 */ /* 0x000fe40000000f00 */
[----:B------:R-:W-:Y:S01]  /*12110*/  MOV R221, R0 ;  /* 0x0000000000dd7202 */ /* 0x000fe20000000f00 */
        /* <DEDUP_REMOVED lines=85> */
[----:B------:R-:W-:Y:S06]  /*12670*/  @!UPT UIADD3 URZ, URZ, URZ, URZ ;  /* 0x0000003f3f3ff290 */ /* 0x000fec000fffe03f */
[----:B------:R-:W-:Y:S01]  /*12680*/  IMAD.SHL.U32 R194, R194, 0x80, RZ ;  /* 0x00000080c2c27824 */ /* 0x000fe200078e00ff */
[----:B------:R-:W-:Y:S01]  /*12690*/  MOV R9, R4 ;  /* 0x0000000400097202 */ /* 0x000fe20000000f00 */
[----:B------:R-:W-:Y:S01]  /*126a0*/  IMAD.MOV.U32 R8, RZ, RZ, R3 ;  /* 0x000000ffff087224 */ /* 0x000fe200078e0003 */
[----:B------:R-:W-:-:S07]  /*126b0*/  MOV R221, R0 ;  /* 0x0000000000dd7202 */ /* 0x000fce0000000f00 */
.L_x_1921:
[----:B------:R-:W-:Y:S01]  /*126c0*/  LOP3.LUT P0, RZ, R215, 0x40, RZ, 0xc0, !PT ;  /* 0x00000040d7ff7812 */ /* 0x000fe2000780c0ff */
[----:B------:R-:W2:Y:S01]  /*126d0*/  LDL R2, [R1+0x58] ;  /* 0x0000580001027983 */ /* 0x000ea20000100800 */
[----:B------:R-:W-:-:S11]  /*126e0*/  IADD3 R194, R194, 0x7f, RZ ;  /* 0x0000007fc2c27810 */ /* 0x000fd60007ffe0ff */
[----:B------:R-:W-:-:S05]  /*126f0*/  @P0 IMAD.HI.U32 R0, R194, c[0x0][0x2c8], RZ ;  /* 0x0000b200c2000a27 */ /* 0x000fca00078e00ff */
[----:B------:R-:W-:Y:S02]  /*12700*/  @P0 SHF.R.U32.HI R194, RZ, c[0x0][0x2cc], R0 ;  /* 0x0000b300ffc20a19 */ /* 0x000fe40000011600 */
[----:B------:R-:W3:Y:S01]  /*12710*/  LDL R0, [R1+0x64] ;  /* 0x0000640001007983 */ /* 0x000ee20000100800 */
[----:B------:R-:W-:-:S05]  /*12720*/  IMAD.MOV.U32 R244, RZ, RZ, c[0x0][0x32c] ;  /* 0x0000cb00fff47624 */ /* 0x000fca00078e00ff */
[----:B------:R-:W-:Y:S02]  /*12730*/  ISETP.GE.AND P0, PT, R244, 0x1, PT ;  /* 0x00000001f400780c */ /* 0x000fe40003f06270 */
[----:B------:R-:W-:-:S11]  /*12740*/  LOP3.LUT R215, R215, 0xffffffbf, RZ, 0xc0, !PT ;  /* 0xffffffbfd7d77812 */ /* 0x000fd600078ec0ff */
[----:B------:R-:W-:Y:S02]  /*12750*/  @P0 LOP3.LUT R215, R215, 0x40, RZ, 0xfc, !PT ;  /* 0x00000040d7d70812 */ /* 0x000fe400078efcff */
[----:B---3--:R-:W-:-:S05]  /*12760*/  IADD3 R194, R194, 0x1, R0 ;  /* 0x00000001c2c27810 */ /* 0x008fca0007ffe000 */
[----:B--2---:R-:W-:-:S05]  /*12770*/  IMAD.IADD R194, R194, 0x1, -R2 ;  /* 0x00000001c2c27824 */ /* 0x004fca00078e0a02 */
[----:B------:R-:W-:Y:S01]  /*12780*/  IADD3 R2, R194, -c[0x0][0x324], RZ ;  /* 0x8000c900c2027a10 */ /* 0x000fe20007ffe0ff */
[----:B------:R-:W-:Y:S05]  /*12790*/  @!P0 BRA `(.L_x_1935) ;  /* 0x0000010000008947 */ /* 0x000fea0003800000 */
[----:B------:R-:W-:Y:S01]  /*127a0*/  MOV R0, R194 ;  /* 0x000000c200007202 */ /* 0x000fe20000000f00 */
        /* <DEDUP_REMOVED lines=9> */
.L_x_1937:
[----:B------:R-:W-:-:S13]  /*12840*/  ISETP.NE.AND P0, PT, R244, 0x1, PT ;  /* 0x00000001f400780c */ /* 0x000fda0003f05270 */
[----:B------:R-:W-:-:S05]  /*12850*/  @P0 IMAD.HI.U32 R3, R0, c[0x0][0x330], RZ ;  /* 0x0000cc0000030a27 */ /* 0x000fca00078e00ff */
[----:B------:R-:W-:Y:S02]  /*12860*/  @P0 SHF.R.U32.HI R0, RZ, c[0x0][0x334], R3 ;  /* 0x0000cd00ff000a19 */ /* 0x000fe40000011603 */
.L_x_1938:
[----:B------:R-:W-:Y:S05]  /*12870*/  BSYNC B0 ;  /* 0x0000000000007941 */ /* 0x000fea0003800000 */
.L_x_1936:
[----:B------:R-:W-:-:S05]  /*12880*/  IMAD R0, R0, c[0x0][0x32c], RZ ;  /* 0x0000cb0000007a24 */ /* 0x000fca00078e02ff */
[----:B------:R-:W-:-:S04]  /*12890*/  IMNMX R2, R2, R0, !PT ;  /* 0x0000000002027217 */ /* 0x000fc80007800200 */
.L_x_1935:
[----:B------:R-:W-:-:S05]  /*128a0*/  IADD3 R2, R2, 0x2f, RZ ;  /* 0x0000002f02027810 */ /* 0x000fca0007ffe0ff */
[----:B------:R-:W-:-:S05]  /*128b0*/  IMAD.HI R2, R2, 0x2aaaaaab, RZ ;  /* 0x2aaaaaab02027827 */ /* 0x000fca00078e02ff */
[----:B------:R-:W-:-:S04]  /*128c0*/  SHF.R.U32.HI R194, RZ, 0x1f, R2 ;  /* 0x0000001fffc27819 */ /* 0x000fc80000011602 */
[----:B------:R-:W-:-:S04]  /*128d0*/  LEA.HI.SX32 R194, R2, R194, 0x1d ;  /* 0x000000c202c27211 */ /* 0x000fc800078feaff */
[----:B------:R-:W-:-:S04]  /*128e0*/  IMNMX R194, R235, R194, !PT ;  /* 0x000000c2ebc27217 */ /* 0x000fc80007800200 */
[----:B------:R-:W-:-:S13]  /*128f0*/  ISETP.GE.AND P0, PT, R221, R194, PT ;  /* 0x000000c2dd00720c */ /* 0x000fda0003f06270 */
[----:B------:R-:W-:Y:S05]  /*12900*/  @!P0 BRA `(.L_x_1939) ;  /* 0x00002ea000008947 */ /* 0x000fea0003800000 */
.L_x_1944:
[----:B------:R-:W-:Y:S04]  /*12910*/  DEPBAR.LE SB0, 0x0 ;  /* 0x000080000000791a */ /* 0x000fe80000000000 */
[----:B------:R-:W-:Y:S01]  /*12920*/  WARPSYNC 0xffffffff ;  /* 0xffffffff00007948 */ /* 0x000fe20003800000 */
[----:B------:R-:W-:Y:S01]  /*12930*/  BAR.SYNC.DEFER_BLOCKING 0x0 ;  /* 0x0000000000007b1d */ /* 0x000fe20000010000 */
[----:B------:R-:W-:Y:S01]  /*12940*/  ISETP.GT.AND P0, PT, R235, R221, PT ;  /* 0x000000ddeb00720c */ /* 0x000fe20003f04270 */
[----:B------:R-:W-:Y:S01]  /*12950*/  IMAD.MOV.U32 R2, RZ, RZ, R9 ;  /* 0x000000ffff027224 */ /* 0x000fe200078e0009 */
        /* <DEDUP_REMOVED lines=33> */
[----:B------:R-:W-:Y:S01]  /*12b70*/  IADD3.X R4, R0, RZ, R228, P1, P0 ;  /* 0x000000ff00047210 */ /* 0x000fe20000fe04e4 */
[----:B------:R-:W-:Y:S01]  /*12b80*/  @!P2 IMAD.MOV.U32 R13, RZ, RZ, c[0x0][0x20c] ;  /* 0x00008300ff0da624 */ /* 0x000fe200078e00ff */
[C---:B-----5:R-:W-:Y:S04]  /*12b90*/  LEA R14, P0, R3.reuse, c[0x0][0x1f8], 0x1 ;  /* 0x00007e00030e7a11 */ /* 0x060fe800078008ff */
[----:B------:R-:W-:Y:S01]  /*12ba0*/  LEA.HI.X R15, R3, c[0x0][0x1fc], R4, 0x1, P0 ;  /* 0x00007f00030f7a11 */ /* 0x000fe200000f0c04 */
[----:B------:R-:W-:Y:S01]  /*12bb0*/  @!P2 IMAD.MOV.U32 R3, RZ, RZ, c[0x0][0x208] ;  /* 0x00008200ff03a624 */ /* 0x000fe200078e00ff */
[----:B------:R-:W-:Y:S03]  /*12bc0*/  IADD3 R4, P1, P0, R12, 0x80, R226 ;  /* 0x000000800c047810 */ /* 0x000fe6000783e0e2 */
[----:B------:R5:W-:Y:S02]  /*12bd0*/  LDGSTS.E.BYPASS.LTC128B.128 [R220+0x5880], [R14.64], !P6 ;  /* 0x058800000edc7fae */ /* 0x000be4000f101d4c */
[----:B-----5:R-:W-:Y:S02]  /*12be0*/  IADD3.X R15, R0, RZ, R228, P1, P0 ;  /* 0x000000ff000f7210 */ /* 0x020fe40000fe04e4 */
        /* <DEDUP_REMOVED lines=30> */
.L_x_1941:
[----:B------:R-:W-:Y:S05]  /*12dd0*/  BSYNC B0 ;  /* 0x0000000000007941 */ /* 0x000fea0003800000 */
.L_x_1940:
        /* <DEDUP_REMOVED lines=175> */
[----:B------:R-:W1:Y:S10]  /*138d0*/  MUFU.TANH R181, R19 ;  /* 0x0000001300b57308 */ /* 0x000e740000002400 */
[----:B------:R5:W1:Y:S10]  /*138e0*/  MUFU.TANH R173, R20 ;  /* 0x0000001400ad7308 */ /* 0x000a740000002400 */
[----:B------:R1:W1:Y:S01]  /*138f0*/  MUFU.TANH R172, R21 ;  /* 0x0000001500ac7308 */ /* 0x0002620000002400 */
[C---:B----4-:R-:W-:Y:S09]  /*13900*/  HMMA.16816.F32 R28, R184.reuse, R12, R28 ;  /* 0x0000000cb81c723c */ /* 0x050ff2000000181c */
[----:B------:R4:W2:Y:S01]  /*13910*/  MUFU.TANH R180, R22 ;  /* 0x0000001600b47308 */ /* 0x0008a20000002400 */
[----:B------:R-:W-:Y:S09]  /*13920*/  HMMA.16816.F32 R32, R184, R14, R32 ;  /* 0x0000000eb820723c */ /* 0x000ff20000001820 */
[----:B------:R2:W2:Y:S05]  /*13930*/  MUFU.TANH R175, R23 ;  /* 0x0000001700af7308 */ /* 0x0004aa0000002400 */
[----:B-----5:R-:W-:Y:S02]  /*13940*/  FMUL.FTZ R20, R28, c[0x0][0x320] ;  /* 0x0000c8001c147a20 */ /* 0x020fe40000410000 */
[----:B------:R-:W-:Y:S02]  /*13950*/  FMUL.FTZ R18, R29, c[0x0][0x320] ;  /* 0x0000c8001d127a20 */ /* 0x000fe40000410000 */
[----:B-1----:R-:W-:Y:S02]  /*13960*/  FMUL.FTZ R21, R30, c[0x0][0x320] ;  /* 0x0000c8001e157a20 */ /* 0x002fe40000410000 */
[----:B------:R-:W1:Y:S01]  /*13970*/  MUFU.TANH R20, R20 ;  /* 0x0000001400147308 */ /* 0x000e620000002400 */
[----:B----4-:R-:W-:Y:S02]  /*13980*/  FMUL.FTZ R22, R25, c[0x0][0x320] ;  /* 0x0000c80019167a20 */ /* 0x010fe40000410000 */
[----:B------:R-:W-:Y:S02]  /*13990*/  FMUL.FTZ R25, R26, c[0x0][0x320] ;  /* 0x0000c8001a197a20 */ /* 0x000fe40000410000 */
[----:B------:R-:W-:Y:S02]  /*139a0*/  FMUL.FTZ R19, R31, c[0x0][0x320] ;  /* 0x0000c8001f137a20 */ /* 0x000fe40000410000 */
[----:B------:R-:W-:Y:S02]  /*139b0*/  FMUL.FTZ R17, R32, c[0x0][0x320] ;  /* 0x0000c80020117a20 */ /* 0x000fe40000410000 */
[----:B------:R-:W-:Y:S01]  /*139c0*/  FMUL.FTZ R16, R33, c[0x0][0x320] ;  /* 0x0000c80021107a20 */ /* 0x000fe20000410000 */
[----:B------:R-:W4:Y:S01]  /*139d0*/  MUFU.TANH R22, R22 ;  /* 0x0000001600167308 */ /* 0x000f220000002400 */
[----:B--2---:R-:W-:Y:S02]  /*139e0*/  FMUL.FTZ R23, R24, c[0x0][0x320] ;  /* 0x0000c80018177a20 */ /* 0x004fe40000410000 */
[----:B------:R-:W-:Y:S02]  /*139f0*/  FMUL.FTZ R24, R27, c[0x0][0x320] ;  /* 0x0000c8001b187a20 */ /* 0x000fe40000410000 */
[----:B------:R-:W-:Y:S02]  /*13a00*/  FMUL.FTZ R7, R34, c[0x0][0x320] ;  /* 0x0000c80022077a20 */ /* 0x000fe40000410000 */
[----:B------:R-:W-:Y:S03]  /*13a10*/  FMUL.FTZ R0, R35, c[0x0][0x320] ;  /* 0x0000c80023007a20 */ /* 0x000fe60000410000 */
[----:B------:R-:W2:Y:S10]  /*13a20*/  MUFU.TANH R23, R23 ;  /* 0x0000001700177308 */ /* 0x000eb40000002400 */
        /* <DEDUP_REMOVED lines=10> */
[----:B-1234-:R-:W-:Y:S02]  /*13ad0*/  IADD3 R0, R221, -0x1, RZ ;  /* 0xffffffffdd007810 */ /* 0x01efe40007ffe0ff */
        /* <DEDUP_REMOVED lines=9> */
[----:B------:R-:W-:Y:S01]  /*13b70*/  IMAD R0, R0, 0x30, RZ ;  /* 0x0000003000007824 */ /* 0x000fe200078e02ff */
[-C--:B------:R-:W-:Y:S03]  /*13b80*/  @P1 IADD3 R4, P2, R224, R12.reuse, RZ ;  /* 0x0000000ce0041210 */ /* 0x080fe60007f5e0ff */
[----:B------:R-:W-:Y:S04]  /*13b90*/  IMAD.IADD R0, R13, 0x1, R0 ;  /* 0x000000010d007824 */ /* 0x000fe800078e0200 */
        /* <DEDUP_REMOVED lines=9> */
[C---:B-1----:R-:W-:Y:S04]  /*13c30*/  @P1 LEA R14, P2, R4.reuse, c[0x0][0x1c8], 0x1 ;  /* 0x00007200040e1a11 */ /* 0x042fe800078408ff */
[----:B------:R-:W-:Y:S02]  /*13c40*/  @P1 LEA.HI.X R15, R4, c[0x0][0x1cc], R13, 0x1, P2 ;  /* 0x00007300040f1a11 */ /* 0x000fe400010f0c0d */
[----:B------:R-:W-:Y:S03]  /*13c50*/  @P1 IADD3 R4, P3, P2, R12, 0x80, R224 ;  /* 0x000000800c041810 */ /* 0x000fe60007a7e0e0 */
[----:B------:R1:W-:Y:S01]  /*13c60*/  @P1 LDGSTS.E.BYPASS.LTC128B.128 [R220+0xb880], [R14.64], !P6 ;  /* 0x0b8800000edc1fae */ /* 0x0003e2000f101d4c */
[----:B------:R-:W-:Y:S02]  /*13c70*/  @P1 IADD3.X R13, R0, RZ, R222, P3, P2 ;  /* 0x000000ff000d1210 */ /* 0x000fe40001fe44de */
[C---:B-1----:R-:W-:Y:S04]  /*13c80*/  @P1 LEA R14, P2, R4.reuse, c[0x0][0x1c8], 0x1 ;  /* 0x00007200040e1a11 */ /* 0x042fe800078408ff */
[----:B------:R-:W-:Y:S02]  /*13c90*/  @P1 LEA.HI.X R15, R4, c[0x0][0x1cc], R13, 0x1, P2 ;  /* 0x00007300040f1a11 */ /* 0x000fe400010f0c0d */
[----:B------:R-:W-:Y:S03]  /*13ca0*/  @P1 IADD3 R4, P3, P2, R12, 0xc0, R224 ;  /* 0x000000c00c041810 */ /* 0x000fe60007a7e0e0 */
[----:B------:R1:W-:Y:S01]  /*13cb0*/  @P1 LDGSTS.E.BYPASS.LTC128B.128 [R220+0xd080], [R14.64], !P5 ;  /* 0x0d0800000edc1fae */ /* 0x0003e2000e901d4c */
[--C-:B------:R-:W-:Y:S02]  /*13cc0*/  @P1 IADD3.X R13, R0, RZ, R222.reuse, P3, P2 ;  /* 0x000000ff000d1210 */ /* 0x100fe40001fe44de */
[----:B------:R-:W-:Y:S02]  /*13cd0*/  LOP3.LUT P3, RZ, R215, 0x800, RZ, 0xc0, !PT ;  /* 0x00000800d7ff7812 */ /* 0x000fe4000786c0ff */
[C---:B-1----:R-:W-:Y:S04]  /*13ce0*/  @P1 LEA R14, P2, R4.reuse, c[0x0][0x1c8], 0x1 ;  /* 0x00007200040e1a11 */ /* 0x042fe800078408ff */
        /* <DEDUP_REMOVED lines=23> */
[C---:B------:R-:W-:Y:S04]  /*13e60*/  @P0 LEA R12, P1, R4.reuse, c[0x0][0x1c8], 0x1 ;  /* 0x00007200040c0a11 */ /* 0x040fe800078208ff */
[----:B------:R-:W-:Y:S05]  /*13e70*/  @P0 LEA.HI.X R13, R4, c[0x0][0x1cc], R0, 0x1, P1 ;  /* 0x00007300040d0a11 */ /* 0x000fea00008f0c00 */
[----:B------:R1:W-:Y:S04]  /*13e80*/  @P0 LDGSTS.E.BYPASS.LTC128B.128 [R223+0xf880], [R12.64], !P4 ;  /* 0x0f8800000cdf0fae */ /* 0x0003e8000e101d4c */
.L_x_1943:
[----:B--234-:R-:W-:Y:S05]  /*13e90*/  BSYNC B0 ;  /* 0x0000000000007941 */ /* 0x01cfea0003800000 */
.L_x_1942:
[----:B------:R-:W-:Y:S01]  /*13ea0*/  FMNMX.FTZ R9, R179, R9, !PT ;  /* 0x00000009b3097209 */ /* 0x000fe20007810000 */
[----:B------:R-:W0:Y:S01]  /*13eb0*/  LDGDEPBAR ;  /* 0x00000000000079af */ /* 0x000e220000000000 */
[C---:B------:R-:W-:Y:S02]  /*13ec0*/  ISETP.GT.AND P0, PT, R221.reuse, R194, PT ;  /* 0x000000c2dd00720c */ /* 0x040fe40003f04270 */
[----:B------:R-:W-:Y:S02]  /*13ed0*/  FMNMX.FTZ R9, R178, R9, !PT ;  /* 0x00000009b2097209 */ /* 0x000fe40007810000 */
[----:B------:R-:W-:Y:S02]  /*13ee0*/  IADD3 R221, R221, -0x1, RZ ;  /* 0xffffffffdddd7810 */ /* 0x000fe40007ffe0ff */
[----:B------:R-:W-:Y:S04]  /*13ef0*/  FMNMX.FTZ R9, R177, R9, !PT ;  /* 0x00000009b1097209 */ /* 0x000fe80007810000 */
        /* <DEDUP_REMOVED lines=17> */
[----:B------:R1:W2:Y:S01]  /*14010*/  MUFU.EX2 R4, R0 ;  /* 0x0000000000047308 */ /* 0x0002a20000000800 */
        /* <DEDUP_REMOVED lines=11> */
[----:B------:R-:W3:Y:S01]  /*140d0*/  MUFU.EX2 R13, R13 ;  /* 0x0000000d000d7308 */ /* 0x000ee20000000800 */
[----:B-1----:R-:W-:Y:S02]  /*140e0*/  FFMA.FTZ R0, R176, c[0x0][0x2d0], -R2 ;  /* 0x0000b400b0007a23 */ /* 0x002fe40000010802 */
[C---:B--2---:R-:W-:Y:S02]  /*140f0*/  FMUL.FTZ R32, R4.reuse, R148 ;  /* 0x0000009404207220 */ /* 0x044fe40000410000 */
[C---:B------:R-:W-:Y:S05]  /*14100*/  FMUL.FTZ R33, R4.reuse, R149 ;  /* 0x0000009504217220 */ /* 0x040fea0000410000 */
[----:B------:R1:W-:Y:S01]  /*14110*/  MUFU.EX2 R174, R0 ;  /* 0x0000000000ae7308 */ /* 0x0003e20000000800 */
[C---:B------:R-:W-:Y:S02]  /*14120*/  FMUL.FTZ R20, R4.reuse, R160 ;  /* 0x000000a004147220 */ /* 0x040fe40000410000 */
[C---:B------:R-:W-:Y:S02]  /*14130*/  FMUL.FTZ R16, R4.reuse, R164 ;  /* 0x000000a404107220 */ /* 0x040fe40000410000 */
[C---:B------:R-:W-:Y:S02]  /*14140*/  FMUL.FTZ R17, R4.reuse, R165 ;  /* 0x000000a504117220 */ /* 0x040fe40000410000 */
[C---:B------:R-:W-:Y:S02]  /*14150*/  FMUL.FTZ R28, R4.reuse, R152 ;  /* 0x00000098041c7220 */ /* 0x040fe40000410000 */
[C---:B------:R-:W-:Y:S01]  /*14160*/  FMUL.FTZ R29, R4.reuse, R153 ;  /* 0x00000099041d7220 */ /* 0x040fe20000410000 */
[----:B------:R-:W2:Y:S01]  /*14170*/  MUFU.EX2 R12, R12 ;  /* 0x0000000c000c7308 */ /* 0x000ea20000000800 */
[C---:B------:R-:W-:Y:S02]  /*14180*/  FMUL.FTZ R36, R4.reuse, R36 ;  /* 0x0000002404247220 */ /* 0x040fe40000410000 */
[C---:B------:R-:W-:Y:S01]  /*14190*/  FMUL.FTZ R37, R4.reuse, R37 ;  /* 0x0000002504257220 */ /* 0x040fe20000410000 */
[C---:B---3--:R-:W-:Y:S01]  /*141a0*/  F2FP.PACK_AB R172, R13.reuse, R14 ;  /* 0x0000000e0dac723e */ /* 0x048fe200000000ff */
[C---:B------:R-:W-:Y:S02]  /*141b0*/  FMUL.FTZ R40, R4.reuse, R40 ;  /* 0x0000002804287220 */ /* 0x040fe40000410000 */
[C---:B------:R-:W-:Y:S02]  /*141c0*/  FMUL.FTZ R41, R4.reuse, R41 ;  /* 0x0000002904297220 */ /* 0x040fe40000410000 */
[C---:B------:R-:W-:Y:S02]  /*141d0*/  FMUL.FTZ R44, R4.reuse, R44 ;  /* 0x0000002c042c7220 */ /* 0x040fe40000410000 */
[C---:B------:R-:W-:Y:S02]  /*141e0*/  FMUL.FTZ R45, R4.reuse, R45 ;  /* 0x0000002d042d7220 */ /* 0x040fe40000410000 */
[C---:B------:R-:W-:Y:S02]  /*141f0*/  FMUL.FTZ R48, R4.reuse, R48 ;  /* 0x0000003004307220 */ /* 0x040fe40000410000 */
[C---:B-1----:R-:W-:Y:S02]  /*14200*/  FFMA.FTZ R0, R4.reuse, R229, R14 ;  /* 0x000000e504007223 */ /* 0x042fe4000001000e */
[C---:B------:R-:W-:Y:S02]  /*14210*/  FMUL.FTZ R49, R4.reuse, R49 ;  /* 0x0000003104317220 */ /* 0x040fe40000410000 */
[----:B------:R-:W-:Y:S02]  /*14220*/  FADD.FTZ R0, R13, R0 ;  /* 0x000000000d007221 */ /* 0x000fe40000010000 */
[C---:B------:R-:W-:Y:S02]  /*14230*/  FMUL.FTZ R52, R4.reuse, R52 ;  /* 0x0000003404347220 */ /* 0x040fe40000410000 */
[----:B------:R-:W-:Y:S02]  /*14240*/  FMUL.FTZ R53, R4, R53 ;  /* 0x0000003504357220 */ /* 0x000fe40000410000 */
[----:B--2---:R-:W-:Y:S02]  /*14250*/  FADD.FTZ R0, R12, R0 ;  /* 0x000000000c007221 */ /* 0x004fe40000010000 */
[----:B------:R-:W-:Y:S02]  /*14260*/  FMUL.FTZ R56, R4, R56 ;  /* 0x0000003804387220 */ /* 0x000fe40000410000 */
[----:B------:R-:W-:Y:S01]  /*14270*/  FADD.FTZ R187, R174, R0 ;  /* 0x00000000aebb7221 */ /* 0x000fe20000010000 */
[----:B------:R-:W-:Y:S01]  /*14280*/  FMNMX.FTZ R0, R183, R8, !PT ;  /* 0x00000008b7007209 */ /* 0x000fe20007810000 */
[----:B------:R-:W-:Y:S01]  /*14290*/  FMUL.FTZ R57, R4, R57 ;  /* 0x0000003904397220 */ /* 0x000fe20000410000 */
[----:B------:R-:W-:Y:S01]  /*142a0*/  F2FP.PACK_AB R174, R174, R12 ;  /* 0x0000000caeae723e */ /* 0x000fe200000000ff */
[----:B------:R-:W-:Y:S01]  /*142b0*/  FMUL.FTZ R60, R4, R60 ;  /* 0x0000003c043c7220 */ /* 0x000fe20000410000 */
[----:B------:R-:W-:Y:S01]  /*142c0*/  FMNMX.FTZ R0, R188, R0, !PT ;  /* 0x00000000bc007209 */ /* 0x000fe20007810000 */
[C---:B------:R-:W-:Y:S02]  /*142d0*/  FMUL.FTZ R61, R4.reuse, R61 ;  /* 0x0000003d043d7220 */ /* 0x040fe40000410000 */
[----:B------:R-:W-:Y:S01]  /*142e0*/  FMUL.FTZ R64, R4, R64 ;  /* 0x0000004004407220 */ /* 0x000fe20000410000 */
[----:B------:R-:W-:Y:S01]  /*142f0*/  FMNMX.FTZ R0, R182, R0, !PT ;  /* 0x00000000b6007209 */ /* 0x000fe20007810000 */
[C---:B------:R-:W-:Y:S02]  /*14300*/  FMUL.FTZ R65, R4.reuse, R65 ;  /* 0x0000004104417220 */ /* 0x040fe40000410000 */
[C---:B------:R-:W-:Y:S01]  /*14310*/  FMUL.FTZ R68, R4.reuse, R68 ;  /* 0x0000004404447220 */ /* 0x040fe20000410000 */
        /* <DEDUP_REMOVED lines=26> */
[C---:B------:R-:W-:Y:S02]  /*144c0*/  FMUL.FTZ R104, R4.reuse, R104 ;  /* 0x0000006804687220 */ /* 0x040fe40000410000 */
[----:B------:R-:W1:Y:S01]  /*144d0*/  SHFL.BFLY PT, R2, R0, 0x2, 0x1f ;  /* 0x0c401f0000027f89 */ /* 0x000e6200000e0000 */
        /* <DEDUP_REMOVED lines=12> */
[----:B-1----:R-:W-:Y:S01]  /*145a0*/  FMNMX.FTZ R0, R0, R2, !PT ;  /* 0x0000000200007209 */ /* 0x002fe20007810000 */
[C---:B------:R-:W-:Y:S02]  /*145b0*/  FMUL.FTZ R129, R4.reuse, R129 ;  /* 0x0000008104817220 */ /* 0x040fe40000410000 */
[C---:B------:R-:W-:Y:S02]  /*145c0*/  FMUL.FTZ R132, R4.reuse, R132 ;  /* 0x0000008404847220 */ /* 0x040fe40000410000 */
[----:B------:R-:W1:Y:S01]  /*145d0*/  SHFL.BFLY PT, R2, R0, 0x1, 0x1f ;  /* 0x0c201f0000027f89 */ /* 0x000e6200000e0000 */
[C---:B------:R-:W-:Y:S02]  /*145e0*/  FMUL.FTZ R133, R4.reuse, R133 ;  /* 0x0000008504857220 */ /* 0x040fe40000410000 */
[C---:B------:R-:W-:Y:S02]  /*145f0*/  FMUL.FTZ R136, R4.reuse, R136 ;  /* 0x0000008804887220 */ /* 0x040fe40000410000 */
[----:B------:R-:W-:Y:S01]  /*14600*/  FMUL.FTZ R137, R4, R137 ;  /* 0x0000008904897220 */ /* 0x000fe20000410000 */
        /* <DEDUP_REMOVED lines=11> */
[----:B------:R-:W-:Y:S01]  /*146c0*/  FMUL.FTZ R21, R4, R161 ;  /* 0x000000a104157220 */ /* 0x000fe20000410000 */
[----:B------:R-:W2:Y:S01]  /*146d0*/  MUFU.EX2 R13, R13 ;  /* 0x0000000d000d7308 */ /* 0x000ea20000000800 */
[--C-:B------:R-:W-:Y:S02]  /*146e0*/  FFMA.FTZ R177, R25, c[0x0][0x2d0], -R8.reuse ;  /* 0x0000b40019b17a23 */ /* 0x100fe40000010808 */
[--C-:B------:R-:W-:Y:S02]  /*146f0*/  FFMA.FTZ R183, R19, c[0x0][0x2d0], -R8.reuse ;  /* 0x0000b40013b77a23 */ /* 0x100fe40000010808 */
[--C-:B------:R-:W-:Y:S02]  /*14700*/  FFMA.FTZ R180, R180, c[0x0][0x2d0], -R8.reuse ;  /* 0x0000b400b4b47a23 */ /* 0x100fe40000010808 */
[--C-:B------:R-:W-:Y:S02]  /*14710*/  FFMA.FTZ R178, R24, c[0x0][0x2d0], -R8.reuse ;  /* 0x0000b40018b27a23 */ /* 0x100fe40000010808 */
[--C-:B------:R-:W-:Y:S01]  /*14720*/  FFMA.FTZ R189, R7, c[0x0][0x2d0], -R8.reuse ;  /* 0x0000b40007bd7a23 */ /* 0x100fe20000010808 */
[----:B------:R-:W3:Y:S01]  /*14730*/  MUFU.EX2 R12, R12 ;  /* 0x0000000c000c7308 */ /* 0x000ee20000000800 */
[----:B------:R-:W-:Y:S02]  /*14740*/  FFMA.FTZ R8, R3, c[0x0][0x2d0], -R8 ;  /* 0x0000b40003087a23 */ /* 0x000fe40000010808 */
[----:B------:R-:W-:Y:S02]  /*14750*/  FMUL.FTZ R25, R4, R157 ;  /* 0x0000009d04197220 */ /* 0x000fe40000410000 */
[C---:B-1----:R-:W-:Y:S02]  /*14760*/  FMUL.FTZ R34, R0.reuse, R150 ;  /* 0x0000009600227220 */ /* 0x042fe40000410000 */
[C---:B------:R-:W-:Y:S02]  /*14770*/  FMUL.FTZ R35, R0.reuse, R151 ;  /* 0x0000009700237220 */ /* 0x040fe40000410000 */
[----:B------:R-:W1:Y:S01]  /*14780*/  LDSM.16.MT88.4 R148, [R147] ;  /* 0x000000009394783b */ /* 0x000e620000004200 */
[----:B------:R-:W-:Y:S01]  /*14790*/  MUFU.EX2 R161, R181 ;  /* 0x000000b500a17308 */ /* 0x000fe20000000800 */
[C---:B------:R-:W-:Y:S02]  /*147a0*/  FMUL.FTZ R14, R0.reuse, R170 ;  /* 0x000000aa000e7220 */ /* 0x040fe40000410000 */
[C---:B------:R-:W-:Y:S02]  /*147b0*/  FMUL.FTZ R15, R0.reuse, R171 ;  /* 0x000000ab000f7220 */ /* 0x040fe40000410000 */
[C---:B--2---:R-:W-:Y:S02]  /*147c0*/  FFMA.FTZ R3, R0.reuse, R230, R13 ;  /* 0x000000e600037223 */ /* 0x044fe4000001000d */
[C---:B------:R-:W-:Y:S02]  /*147d0*/  FMUL.FTZ R18, R0.reuse, R166 ;  /* 0x000000a600127220 */ /* 0x040fe40000410000 */
[C---:B------:R-:W-:Y:S01]  /*147e0*/  FMUL.FTZ R19, R0.reuse, R167 ;  /* 0x000000a700137220 */ /* 0x040fe20000410000 */
[----:B------:R-:W2:Y:S01]  /*147f0*/  MUFU.EX2 R175, R182 ;  /* 0x000000b600af7308 */ /* 0x000ea20000000800 */
[C---:B------:R-:W-:Y:S01]  /*14800*/  FMUL.FTZ R22, R0.reuse, R162 ;  /* 0x000000a200167220 */ /* 0x040fe20000410000 */
[----:B------:R-:W-:Y:S01]  /*14810*/  LDSM.16.MT88.4 R164, [R147+0x1000] ;  /* 0x0010000093a4783b */ /* 0x000fe20000004200 */
[----:B------:R-:W-:Y:S01]  /*14820*/  FMUL.FTZ R23, R0, R163 ;  /* 0x000000a300177220 */ /* 0x000fe20000410000 */
[C---:B---3--:R-:W-:Y:S01]  /*14830*/  F2FP.PACK_AB R173, R12.reuse, R13 ;  /* 0x0000000d0cad723e */ /* 0x048fe200000000ff */
[----:B------:R-:W-:Y:S02]  /*14840*/  FADD.FTZ R3, R12, R3 ;  /* 0x000000030c037221 */ /* 0x000fe40000010000 */
[C---:B------:R-:W-:Y:S02]  /*14850*/  FMUL.FTZ R12, R4.reuse, R168 ;  /* 0x000000a8040c7220 */ /* 0x040fe40000410000 */
[----:B------:R-:W-:Y:S01]  /*14860*/  FMUL.FTZ R13, R4, R169 ;  /* 0x000000a9040d7220 */ /* 0x000fe20000410000 */
[----:B------:R-:W-:Y:S01]  /*14870*/  MUFU.EX2 R7, R179 ;  /* 0x000000b300077308 */ /* 0x000fe20000000800 */
[C---:B------:R-:W-:Y:S02]  /*14880*/  FMUL.FTZ R26, R0.reuse, R158 ;  /* 0x0000009e001a7220 */ /* 0x040fe40000410000 */
[----:B------:R-:W-:Y:S02]  /*14890*/  FMUL.FTZ R27, R0, R159 ;  /* 0x0000009f001b7220 */ /* 0x000fe40000410000 */
[----:B------:R-:W-:Y:S02]  /*148a0*/  FMUL.FTZ R24, R4, R156 ;  /* 0x0000009c04187220 */ /* 0x000fe40000410000 */
[C---:B------:R-:W-:Y:S02]  /*148b0*/  FMUL.FTZ R30, R0.reuse, R154 ;  /* 0x0000009a001e7220 */ /* 0x040fe40000410000 */
[C---:B------:R-:W-:Y:S01]  /*148c0*/  FMUL.FTZ R31, R0.reuse, R155 ;  /* 0x0000009b001f7220 */ /* 0x040fe20000410000 */
[----:B------:R-:W-:Y:S01]  /*148d0*/  MUFU.EX2 R156, R184 ;  /* 0x000000b8009c7308 */ /* 0x000fe20000000800 */
[C---:B------:R-:W-:Y:S01]  /*148e0*/  FMUL.FTZ R38, R0.reuse, R38 ;  /* 0x0000002600267220 */ /* 0x040fe20000410000 */
[----:B------:R-:W-:Y:S01]  /*148f0*/  LDSM.16.MT88.4 R152, [R147+0x800] ;  /* 0x000800009398783b */ /* 0x000fe20000004200 */
[C---:B------:R-:W-:Y:S02]  /*14900*/  FMUL.FTZ R39, R0.reuse, R39 ;  /* 0x0000002700277220 */ /* 0x040fe40000410000 */
[----:B--2---:R-:W-:Y:S01]  /*14910*/  FADD.FTZ R160, R175, R3 ;  /* 0x00000003afa07221 */ /* 0x004fe20000010000 */
[----:B------:R-:W-:Y:S01]  /*14920*/  F2FP.PACK_AB R175, R161, R175 ;  /* 0x000000afa1af723e */ /* 0x000fe200000000ff */
[C---:B------:R-:W-:Y:S02]  /*14930*/  FMUL.FTZ R42, R0.reuse, R42 ;  /* 0x0000002a002a7220 */ /* 0x040fe40000410000 */
[C---:B------:R-:W-:Y:S01]  /*14940*/  FMUL.FTZ R43, R0.reuse, R43 ;  /* 0x0000002b002b7220 */ /* 0x040fe20000410000 */
[----:B------:R-:W2:Y:S01]  /*14950*/  MUFU.EX2 R4, R186 ;  /* 0x000000ba00047308 */ /* 0x000ea20000000800 */
[C---:B------:R-:W-:Y:S02]  /*14960*/  FMUL.FTZ R46, R0.reuse, R46 ;  /* 0x0000002e002e7220 */ /* 0x040fe40000410000 */
[C---:B-1----:R-:W-:Y:S05]  /*14970*/  HMMA.16816.F32 R12, R172.reuse, R148, R12 ;  /* 0x00000094ac0c723c */ /* 0x042fea000000180c */
[C---:B------:R-:W-:Y:S02]  /*14980*/  FMUL.FTZ R47, R0.reuse, R47 ;  /* 0x0000002f002f7220 */ /* 0x040fe40000410000 */
[C---:B------:R-:W-:Y:S01]  /*14990*/  FMUL.FTZ R50, R0.reuse, R50 ;  /* 0x0000003200327220 */ /* 0x040fe20000410000 */
[C---:B------:R-:W-:Y:S01]  /*149a0*/  HMMA.16816.F32 R16, R172.reuse, R150, R16 ;  /* 0x00000096ac10723c */ /* 0x040fe20000001810 */
[----:B------:R-:W1:Y:S01]  /*149b0*/  LDSM.16.MT88.4 R148, [R196] ;  /* 0x00000000c494783b */ /* 0x000e620000004200 */
[----:B------:R-:W3:Y:S02]  /*149c0*/  MUFU.EX2 R3, R185 ;  /* 0x000000b900037308 */ /* 0x000ee40000000800 */
        /* <DEDUP_REMOVED lines=27> */
[----:B------:R-:W5:Y:S03]  /*14b80*/  LDSM.16.MT88.4 R148, [R198] ;  /* 0x00000000c694783b */ /* 0x000f660000004200 */
        /* <DEDUP_REMOVED lines=27> */
[----:B------:R-:W5:Y:S03]  /*14d40*/  LDSM.16.MT88.4 R148, [R197] ;  /* 0x00000000c594783b */ /* 0x000f660000004200 */
[C---:B------:R-:W-:Y:S02]  /*14d50*/  FMUL.FTZ R135, R0.reuse, R135 ;  /* 0x0000008700877220 */ /* 0x040fe40000410000 */
[C---:B------:R-:W-:Y:S02]  /*14d60*/  FMUL.FTZ R138, R0.reuse, R138 ;  /* 0x0000008a008a7220 */ /* 0x040fe40000410000 */
[----:B------:R-:W-:Y:S04]  /*14d70*/  FMUL.FTZ R139, R0, R139 ;  /* 0x0000008b008b7220 */ /* 0x000fe80000410000 */
[----:B--2---:R-:W-:Y:S04]  /*14d80*/  FADD.FTZ R0, R4, R187 ;  /* 0x000000bb04007221 */ /* 0x004fe80000010000 */
[----:B---3--:R-:W-:Y:S04]  /*14d90*/  FADD.FTZ R0, R3, R0 ;  /* 0x0000000003007221 */ /* 0x008fe80000010000 */
[----:B------:R-:W-:Y:S04]  /*14da0*/  FADD.FTZ R0, R156, R0 ;  /* 0x000000009c007221 */ /* 0x000fe80000010000 */
[----:B------:R-:W-:Y:S01]  /*14db0*/  FADD.FTZ R0, R7, R0 ;  /* 0x0000000007007221 */ /* 0x000fe20000010000 */
[C---:B-----5:R-:W-:Y:S08]  /*14dc0*/  HMMA.16816.F32 R36, R172.reuse, R148, R36 ;  /* 0x00000094ac24723c */ /* 0x060ff00000001824 */
        /* <DEDUP_REMOVED lines=39> */
[----:B----4-:R-:W-:Y:S01]  /*15040*/  F2FP.PACK_AB R149, R182, R180 ;  /* 0x000000b4b695723e */ /* 0x010fe200000000ff */
[----:B------:R-:W-:Y:S02]  /*15050*/  FADD.FTZ R3, R161, R160 ;  /* 0x000000a0a1037221 */ /* 0x000fe40000010000 */
[----:B------:R-:W-:Y:S02]  /*15060*/  F2FP.PACK_AB R150, R7, R156 ;  /* 0x0000009c0796723e */ /* 0x000fe400000000ff */
[----:B------:R-:W3:Y:S02]  /*15070*/  LDSM.16.MT88.4 R156, [R196+0x800] ;  /* 0x00080000c49c783b */ /* 0x000ee40000004200 */
[----:B------:R-:W4:Y:S01]  /*15080*/  MUFU.EX2 R172, R192 ;  /* 0x000000c000ac7308 */ /* 0x000f220000000800 */
[----:B-1----:R-:W-:Y:S02]  /*15090*/  F2FP.PACK_AB R151, R179, R181 ;  /* 0x000000b5b397723e */ /* 0x002fe400000000ff */
[----:B------:R-:W-:Y:S02]  /*150a0*/  F2FP.PACK_AB R173, R178, R177 ;  /* 0x000000b1b2ad723e */ /* 0x000fe400000000ff */
[----:B------:R-:W-:Y:S03]  /*150b0*/  F2FP.PACK_AB R175, R8, R176 ;  /* 0x000000b008af723e */ /* 0x000fe600000000ff */
[C---:B------:R-:W-:Y:S02]  /*150c0*/  HMMA.16816.F32 R12, R148.reuse, R152, R12 ;  /* 0x00000098940c723c */ /* 0x040fe4000000180c */
[----:B------:R-:W1:Y:S03]  /*150d0*/  MUFU.EX2 R7, R191 ;  /* 0x000000bf00077308 */ /* 0x000e660000000800 */
[----:B--2---:R-:W-:Y:S03]  /*150e0*/  FADD.FTZ R0, R4, R0 ;  /* 0x0000000004007221 */ /* 0x004fe60000010000 */
[C---:B------:R-:W-:Y:S01]  /*150f0*/  HMMA.16816.F32 R16, R148.reuse, R154, R16 ;  /* 0x0000009a9410723c */ /* 0x040fe20000001810 */
[----:B------:R-:W2:Y:S03]  /*15100*/  LDSM.16.MT88.4 R152, [R198+0x800] ;  /* 0x00080000c698783b */ /* 0x000ea60000004200 */
[----:B------:R-:W5:Y:S01]  /*15110*/  MUFU.EX2 R174, R190 ;  /* 0x000000be00ae7308 */ /* 0x000f620000000800 */
[C---:B----4-:R-:W-:Y:S01]  /*15120*/  FADD.FTZ R0, R172.reuse, R0 ;  /* 0x00000000ac007221 */ /* 0x050fe20000010000 */
[----:B------:R-:W-:Y:S03]  /*15130*/  F2FP.PACK_AB R172, R172, R4 ;  /* 0x00000004acac723e */ /* 0x000fe600000000ff */
[----:B-1----:R-:W-:Y:S01]  /*15140*/  FADD.FTZ R0, R7, R0 ;  /* 0x0000000007007221 */ /* 0x002fe20000010000 */
[C---:B---3--:R-:W-:Y:S03]  /*15150*/  HMMA.16816.F32 R20, R148.reuse, R156, R20 ;  /* 0x0000009c9414723c */ /* 0x048fe60000001814 */
[C---:B-----5:R-:W-:Y:S01]  /*15160*/  FADD.FTZ R229, R174.reuse, R0 ;  /* 0x00000000aee57221 */ /* 0x060fe20000010000 */
[----:B------:R-:W-:Y:S04]  /*15170*/  F2FP.PACK_AB R174, R174, R7 ;  /* 0x00000007aeae723e */ /* 0x000fe800000000ff */
[C---:B------:R-:W-:Y:S01]  /*15180*/  HMMA.16816.F32 R24, R148.reuse, R158, R24 ;  /* 0x0000009e9418723c */ /* 0x040fe20000001818 */
[----:B------:R-:W1:Y:S03]  /*15190*/  LDSM.16.MT88.4 R156, [R197+0x800] ;  /* 0x00080000c59c783b */ /* 0x000e660000004200 */
[----:B------:R-:W-:Y:S04]  /*151a0*/  FADD.FTZ R0, R180, R3 ;  /* 0x00000003b4007221 */ /* 0x000fe80000010000 */
[----:B------:R-:W-:Y:S01]  /*151b0*/  FADD.FTZ R0, R182, R0 ;  /* 0x00000000b6007221 */ /* 0x000fe20000010000 */
[C---:B--2---:R-:W-:Y:S03]  /*151c0*/  HMMA.16816.F32 R28, R148.reuse, R152, R28 ;  /* 0x00000098941c723c */ /* 0x044fe6000000181c */
[----:B------:R-:W-:Y:S04]  /*151d0*/  FADD.FTZ R0, R181, R0 ;  /* 0x00000000b5007221 */ /* 0x000fe80000010000 */
[----:B------:R-:W-:Y:S01]  /*151e0*/  FADD.FTZ R0, R179, R0 ;  /* 0x00000000b3007221 */ /* 0x000fe20000010000 */
[C---:B------:R-:W-:Y:S01]  /*151f0*/  HMMA.16816.F32 R32, R148.reuse, R154, R32 ;  /* 0x0000009a9420723c */ /* 0x040fe20000001820 */
[----:B------:R-:W2:Y:S03]  /*15200*/  LDSM.16.MT88.4 R152, [R147+0x2000] ;  /* 0x002000009398783b */ /* 0x000ea60000004200 */
[----:B------:R-:W-:Y:S04]  /*15210*/  FADD.FTZ R0, R177, R0 ;  /* 0x00000000b1007221 */ /* 0x000fe80000010000 */
[----:B------:R-:W-:Y:S04]  /*15220*/  FADD.FTZ R0, R178, R0 ;  /* 0x00000000b2007221 */ /* 0x000fe80000010000 */
[----:B------:R-:W-:Y:S04]  /*15230*/  FADD.FTZ R0, R176, R0 ;  /* 0x00000000b0007221 */ /* 0x000fe80000010000 */
[----:B------:R-:W-:Y:S01]  /*15240*/  FADD.FTZ R230, R8, R0 ;  /* 0x0000000008e67221 */ /* 0x000fe20000010000 */
[----:B------:R-:W-:Y:S01]  /*15250*/  MOV R8, R2 ;  /* 0x0000000200087202 */ /* 0x000fe20000000f00 */
        /* <DEDUP_REMOVED lines=85> */
.L_x_1939:
[----:B------:R-:W-:-:S13]  /*157b0*/  ISETP.GE.AND P0, PT, R221, R235, PT ;  /* 0x000000ebdd00720c */ /* 0x000fda0003f06270 */
[----:B------:R-:W-:Y:S05]  /*157c0*/  @!P0 BRA `(.L_x_1945) ;  /* 0x000039c000008947 */ /* 0x000fea0003800000 */
[----:B------:R-:W-:Y:S02]  /*157d0*/  MOV R4, R8 ;  /* 0x0000000800047202 */ /* 0x000fe40000000f00 */
[----:B------:R-:W-:Y:S02]  /*157e0*/  MOV R2, R9 ;  /* 0x0000000900027202 */ /* 0x000fe40000000f00 */
.L_x_1956:
[----:B------:R-:W1:Y:S01]  /*157f0*/  S2R R3, SR_TID.X ;  /* 0x0000000000037919 */ /* 0x000e620000002100 */
[----:B------:R-:W-:Y:S01]  /*15800*/  SHF.R.S32.HI R0, RZ, 0x1f, R221 ;  /* 0x0000001fff007819 */ /* 0x000fe200000114dd */
[----:B------:R-:W-:Y:S01]  /*15810*/  IMAD.WIDE.U32 R8, R221, c[0x0][0x208], RZ ;  /* 0x00008200dd087a25 */ /* 0x000fe200078e00ff */
[----:B------:R-:W-:Y:S04]  /*15820*/  DEPBAR.LE SB0, 0x0 ;  /* 0x000080000000791a */ /* 0x000fe80000000000 */
[----:B------:R-:W-:Y:S01]  /*15830*/  IMAD R0, R0, c[0x0][0x208], RZ ;  /* 0x0000820000007a24 */ /* 0x000fe200078e02ff */
[----:B------:R-:W-:Y:S01]  /*15840*/  WARPSYNC 0xffffffff ;  /* 0xffffffff00007948 */ /* 0x000fe20003800000 */
[----:B------:R-:W-:Y:S01]  /*15850*/  BAR.SYNC.DEFER_BLOCKING 0x0 ;  /* 0x0000000000007b1d */ /* 0x000fe20000010000 */
[----:B------:R-:W-:Y:S01]  /*15860*/  LOP3.LUT P3, RZ, R215, 0x800, RZ, 0xc0, !PT ;  /* 0x00000800d7ff7812 */ /* 0x000fe2000786c0ff */
[----:B------:R-:W-:Y:S01]  /*15870*/  IMAD R0, R221, c[0x0][0x20c], R0 ;  /* 0x00008300dd007a24 */ /* 0x000fe200078e0200 */
[C---:B------:R-:W-:Y:S02]  /*15880*/  LOP3.LUT P6, RZ, R215.reuse, 0x400, RZ, 0xc0, !PT ;  /* 0x00000400d7ff7812 */ /* 0x040fe400078cc0ff */
[----:B------:R-:W-:Y:S01]  /*15890*/  LOP3.LUT P5, RZ, R215, 0x200, RZ, 0xc0, !PT ;  /* 0x00000200d7ff7812 */ /* 0x000fe200078ac0ff */
[----:B------:R-:W-:Y:S01]  /*158a0*/  IMAD.IADD R0, R9, 0x1, R0 ;  /* 0x0000000109007824 */ /* 0x000fe200078e0200 */
[----:B------:R-:W-:Y:S01]  /*158b0*/  LOP3.LUT P4, RZ, R215, 0x100, RZ, 0xc0, !PT ;  /* 0x00000100d7ff7812 */ /* 0x000fe2000788c0ff */
[----:B------:R-:W-:Y:S04]  /*158c0*/  IMAD.WIDE.U32 R8, R8, 0x30, RZ ;  /* 0x0000003008087825 */ /* 0x000fe800078e00ff */
[----:B------:R-:W-:Y:S01]  /*158d0*/  IMAD R0, R0, 0x30, RZ ;  /* 0x0000003000007824 */ /* 0x000fe200078e02ff */
[----:B-1----:R-:W-:Y:S03]  /*158e0*/  ISETP.GT.AND P2, PT, R3, 0x7f, PT ;  /* 0x0000007f0300780c */ /* 0x002fe60003f44270 */
[----:B------:R-:W-:Y:S01]  /*158f0*/  IMAD.IADD R0, R9, 0x1, R0 ;  /* 0x0000000109007824 */ /* 0x000fe200078e0200 */
[----:B------:R-:W-:Y:S04]  /*15900*/  IADD3 R9, P1, P0, R8, 0x40, R226 ;  /* 0x0000004008097810 */ /* 0x000fe8000783e0e2 */
[----:B------:R-:W-:Y:S02]  /*15910*/  IADD3.X R16, R0, RZ, R228, P1, P0 ;  /* 0x000000ff00107210 */ /* 0x000fe40000fe04e4 */
[----:B------:R-:W-:Y:S01]  /*15920*/  IADD3 R12, P1, P0, R8, 0x80, R226 ;  /* 0x00000080080c7810 */ /* 0x000fe2000783e0e2 */
[----:B------:R-:W-:Y:S01]  /*15930*/  LDSM.16.M88.4 R32, [R199] ;  /* 0x00000000c720783b */ /* 0x000fe20000000200 */
[----:B------:R-:W-:Y:S02]  /*15940*/  BSSY B0, `(.L_x_1946) ;  /* 0x000013e000007945 */ /* 0x000fe40003800000 */
[----:B------:R-:W-:Y:S01]  /*15950*/  IADD3.X R21, R0, RZ, R228, P1, P0 ;  /* 0x000000ff00157210 */ /* 0x000fe20000fe04e4 */
[----:B------:R-:W-:Y:S01]  /*15960*/  @!P2 IMAD.MOV.U32 R3, RZ, RZ, c[0x0][0x208] ;  /* 0x00008200ff03a624 */ /* 0x000fe200078e00ff */
[----:B------:R-:W-:Y:S01]  /*15970*/  IADD3 R13, P1, P0, R8, 0xc0, R226 ;  /* 0x000000c0080d7810 */ /* 0x000fe2000783e0e2 */
[----:B------:R-:W-:Y:S01]  /*15980*/  @!P2 IMAD.MOV.U32 R14, RZ, RZ, c[0x0][0x20c] ;  /* 0x00008300ff0ea624 */ /* 0x000fe200078e00ff */
[----:B------:R-:W-:Y:S02]  /*15990*/  LDSM.16.M88.4 R176, [R200] ;  /* 0x00000000c8b0783b */ /* 0x000fe40000000200 */
[----:B------:R-:W-:Y:S02]  /*159a0*/  IADD3.X R24, R0, RZ, R228, P1, P0 ;  /* 0x000000ff00187210 */ /* 0x000fe40000fe04e4 */
[C---:B------:R-:W-:Y:S02]  /*159b0*/  @!P2 LEA R7, P0, R3.reuse, R8, 0x5 ;  /* 0x000000080307a211 */ /* 0x040fe400078028ff */
[----:B------:R-:W-:Y:S02]  /*159c0*/  LDSM.16.M88.4 R180, [R203] ;  /* 0x00000000cbb4783b */ /* 0x000fe40000000200 */
[----:B------:R-:W-:Y:S02]  /*159d0*/  @!P2 LEA.HI.X R3, R3, R0, R14, 0x5, P0 ;  /* 0x000000000303a211 */ /* 0x000fe400000f2c0e */
[----:B------:R-:W-:Y:S02]  /*159e0*/  @!P2 IADD3 R14, P1, P0, R7, 0x40, R226 ;  /* 0x00000040070ea810 */ /* 0x000fe4000783e0e2 */
[----:B------:R-:W-:Y:S02]  /*159f0*/  LDSM.16.M88.4 R188, [R214] ;  /* 0x00000000d6bc783b */ /* 0x000fe40000000200 */
[----:B------:R-:W-:Y:S02]  /*15a00*/  @!P2 IADD3.X R172, R3, RZ, R228, P1, P0 ;  /* 0x000000ff03aca210 */ /* 0x000fe40000fe04e4 */
[----:B------:R-:W-:Y:S04]  /*15a10*/  @!P2 IADD3 R15, P1, P0, R7, 0x80, R226 ;  /* 0x00000080070fa810 */ /* 0x000fe8000783e0e2 */
[----:B------:R-:W-:Y:S02]  /*15a20*/  @!P2 IADD3.X R184, R3, RZ, R228, P1, P0 ;  /* 0x000000ff03b8a210 */ /* 0x000fe40000fe04e4 */
[----:B------:R-:W-:Y:S04]  /*15a30*/  @!P2 IADD3 R20, P1, P0, R7, 0xc0, R226 ;  /* 0x000000c00714a810 */ /* 0x000fe8000783e0e2 */
[--C-:B------:R-:W-:Y:S02]  /*15a40*/  @!P2 IADD3.X R185, R3, RZ, R228.reuse, P1, P0 ;  /* 0x000000ff03b9a210 */ /* 0x100fe40000fe04e4 */
[----:B------:R-:W-:Y:S05]  /*15a50*/  IADD3 R8, P0, R226, R8, RZ ;  /* 0x00000008e2087210 */ /* 0x000fea0007f1e0ff */
[----:B------:R-:W-:Y:S01]  /*15a60*/  IMAD.X R0, R0, 0x1, R228, P0 ;  /* 0x0000000100007824 */ /* 0x000fe200000e06e4 */
[C---:B------:R-:W-:Y:S04]  /*15a70*/  LEA R22, P0, R8.reuse, c[0x0][0x1f8], 0x1 ;  /* 0x00007e0008167a11 */ /* 0x040fe800078008ff */
[----:B------:R-:W-:Y:S02]  /*15a80*/  LEA.HI.X R23, R8, c[0x0][0x1fc], R0, 0x1, P0 ;  /* 0x00007f0008177a11 */ /* 0x000fe400000f0c00 */
[C---:B------:R-:W-:Y:S04]  /*15a90*/  LEA R8, P0, R9.reuse, c[0x0][0x1f8], 0x1 ;  /* 0x00007e0009087a11 */ /* 0x040fe800078008ff */
[----:B------:R-:W-:Y:S02]  /*15aa0*/  LEA.HI.X R9, R9, c[0x0][0x1fc], R16, 0x1, P0 ;  /* 0x00007f0009097a11 */ /* 0x000fe400000f0c10 */
[C---:B------:R-:W-:Y:S01]  /*15ab0*/  LEA R28, P0, R12.reuse, c[0x0][0x1f8], 0x1 ;  /* 0x00007e000c1c7a11 */ /* 0x040fe200078008ff */
[----:B------:R-:W1:Y:S03]  /*15ac0*/  LDSM.16.M88.4 R16, [R146] ;  /* 0x000000009210783b */ /* 0x000e660000000200 */
[----:B------:R-:W-:Y:S02]  /*15ad0*/  LEA.HI.X R29, R12, c[0x0][0x1fc], R21, 0x1, P0 ;  /* 0x00007f000c1d7a11 */ /* 0x000fe400000f0c15 */
[C---:B------:R-:W-:Y:S04]  /*15ae0*/  LEA R30, P0, R13.reuse, c[0x0][0x1f8], 0x1 ;  /* 0x00007e000d1e7a11 */ /* 0x040fe800078008ff */
[----:B------:R-:W-:Y:S02]  /*15af0*/  LEA.HI.X R31, R13, c[0x0][0x1fc], R24, 0x1, P0 ;  /* 0x00007f000d1f7a11 */ /* 0x000fe400000f0c18 */
[----:B------:R-:W-:Y:S01]  /*15b00*/  @!P2 IADD3 R7, P0, R7, R226, RZ ;  /* 0x000000e20707a210 */ /* 0x000fe20007f1e0ff */
[----:B------:R-:W2:Y:S04]  /*15b10*/  LDSM.16.M88.4 R24, [R146+0x800] ;  /* 0x000800009218783b */ /* 0x000ea80000000200 */
[----:B------:R-:W-:Y:S01]  /*15b20*/  @!P2 IMAD.X R3, R3, 0x1, R228, P0 ;  /* 0x000000010303a824 */ /* 0x000fe200000e06e4 */
[C---:B------:R-:W-:Y:S04]  /*15b30*/  @!P2 LEA R192, P0, R7.reuse, c[0x0][0x1f8], 0x1 ;  /* 0x00007e0007c0aa11 */ /* 0x040fe800078008ff */
[----:B------:R-:W-:Y:S02]  /*15b40*/  @!P2 LEA.HI.X R193, R7, c[0x0][0x1fc], R3, 0x1, P0 ;  /* 0x00007f0007c1aa11 */ /* 0x000fe400000f0c03 */
[C---:B------:R-:W-:Y:S04]  /*15b50*/  @!P2 LEA R194, P0, R14.reuse, c[0x0][0x1f8], 0x1 ;  /* 0x00007e000ec2aa11 */ /* 0x040fe800078008ff */
[----:B------:R-:W-:Y:S02]  /*15b60*/  @!P2 LEA.HI.X R195, R14, c[0x0][0x1fc], R172, 0x1, P0 ;  /* 0x00007f000ec3aa11 */ /* 0x000fe400000f0cac */
[C---:B------:R-:W-:Y:S01]  /*15b70*/  @!P2 LEA R218, P0, R15.reuse, c[0x0][0x1f8], 0x1 ;  /* 0x00007e000fdaaa11 */ /* 0x040fe200078008ff */
[----:B------:R-:W3:Y:S03]  /*15b80*/  LDSM.16.M88.4 R172, [R146+0x1000] ;  /* 0x0010000092ac783b */ /* 0x000ee60000000200 */
[----:B------:R-:W-:Y:S02]  /*15b90*/  @!P2 LEA.HI.X R219, R15, c[0x0][0x1fc], R184, 0x1, P0 ;  /* 0x00007f000fdbaa11 */ /* 0x000fe400000f0cb8 */
[C---:B------:R-:W-:Y:S04]  /*15ba0*/  @!P2 LEA R216, P0, R20.reuse, c[0x0][0x1f8], 0x1 ;  /* 0x00007e0014d8aa11 */ /* 0x040fe800078008ff */
[----:B------:R-:W-:Y:S01]  /*15bb0*/  @!P2 LEA.HI.X R217, R20, c[0x0][0x1fc], R185, 0x1, P0 ;  /* 0x00007f0014d9aa11 */ /* 0x000fe200000f0cb9 */
[C---:B-1----:R-:W-:Y:S01]  /*15bc0*/  HMMA.16816.F32 R12, R32.reuse, R16, RZ ;  /* 0x00000010200c723c */ /* 0x042fe200000018ff */
[----:B------:R-:W1:Y:S02]  /*15bd0*/  LDSM.16.M88.4 R184, [R213] ;  /* 0x00000000d5b8783b */ /* 0x000e640000000200 */
[----:B------:R-:W-:Y:S04]  /*15be0*/  ISETP.GT.AND P0, PT, R221, R235, PT ;  /* 0x000000ebdd00720c */ /* 0x000fe80003f04270 */
[----:B------:R-:W-:Y:S01]  /*15bf0*/  @!PT LDS RZ, [RZ] ;  /* 0x00000000fffff984 */ /* 0x000fe20000000800 */
[----:B------:R-:W-:Y:S01]  /*15c00*/  @!PT LDS RZ, [RZ] ;  /* 0x00000000fffff984 */ /* 0x000fe20000000800 */
[----:B------:R-:W-:Y:S01]  /*15c10*/  @!PT LDS RZ, [RZ] ;  /* 0x00000000fffff984 */ /* 0x000fe20000000800 */
[----:B------:R2:W-:Y:S01]  /*15c20*/  LDGSTS.E.BYPASS.LTC128B.128 [R223+0x4080], [R22.64], !P3 ;  /* 0x0408000016df7fae */ /* 0x0005e2000d901d4c */
[C---:B------:R-:W-:Y:S05]  /*15c30*/  HMMA.16816.F32 R16, R32.reuse, R18, RZ ;  /* 0x000000122010723c */ /* 0x040fea00000018ff */
[----:B------:R4:W-:Y:S06]  /*15c40*/  LDGSTS.E.BYPASS.LTC128B.128 [R223+0x5880], [R8.64], !P6 ;  /* 0x0588000008df7fae */ /* 0x0009ec000f101d4c */
[----:B------:R3:W-:Y:S06]  /*15c50*/  LDGSTS.E.BYPASS.LTC128B.128 [R223+0x7080], [R28.64], !P5 ;  /* 0x070800001cdf7fae */ /* 0x0007ec000e901d4c */
[----:B------:R3:W-:Y:S06]  /*15c60*/  LDGSTS.E.BYPASS.LTC128B.128 [R223+0x8880], [R30.64], !P4 ;  /* 0x088800001edf7fae */ /* 0x0007ec000e101d4c */
[----:B------:R5:W-:Y:S01]  /*15c70*/  @!P2 LDGSTS.E.BYPASS.LTC128B.128 [R223+0x5080], [R192.64], !P3 ;  /* 0x05080000c0dfafae */ /* 0x000be2000d901d4c */
[C---:B--2---:R-:W-:Y:S05]  /*15c80*/  HMMA.16816.F32 R20, R32.reuse, R24, RZ ;  /* 0x000000182014723c */ /* 0x044fea00000018ff */
[----:B------:R5:W-:Y:S03]  /*15c90*/  @!P2 LDGSTS.E.BYPASS.LTC128B.128 [R223+0x6880], [R194.64], !P6 ;  /* 0x06880000c2dfafae */ /* 0x000be6000f101d4c */
[C---:B------:R-:W-:Y:S03]  /*15ca0*/  HMMA.16816.F32 R24, R32.reuse, R26, RZ ;  /* 0x0000001a2018723c */ /* 0x040fe600000018ff */
[----:B------:R4:W-:Y:S06]  /*15cb0*/  @!P2 LDGSTS.E.BYPASS.LTC128B.128 [R223+0x8080], [R218.64], !P5 ;  /* 0x08080000dadfafae */ /* 0x0009ec000e901d4c */
[----:B------:R4:W-:Y:S01]  /*15cc0*/  @!P2 LDGSTS.E.BYPASS.LTC128B.128 [R223+0x9880], [R216.64], !P4 ;  /* 0x09880000d8dfafae */ /* 0x0009e2000e101d4c */
[C---:B---3--:R-:W-:Y:S05]  /*15cd0*/  HMMA.16816.F32 R28, R32.reuse, R172, RZ ;  /* 0x000000ac201c723c */ /* 0x048fea00000018ff */
[----:B------:R-:W0:Y:S03]  /*15ce0*/  LDGDEPBAR ;  /* 0x00000000000079af */ /* 0x000e260000000000 */
[----:B------:R-:W-:Y:S03]  /*15cf0*/  HMMA.16816.F32 R32, R32, R174, RZ ;  /* 0x000000ae2020723c */ /* 0x000fe600000018ff */
[----:B------:R-:W-:Y:S06]  /*15d00*/  LDSM.16.M88.4 R172, [R202] ;  /* 0x00000000caac783b */ /* 0x000fec0000000200 */
[----:B-----5:R-:W-:Y:S01]  /*15d10*/  LDSM.16.M88.4 R192, [R145+0x800] ;  /* 0x0008000091c0783b */ /* 0x020fe20000000200 */
[C---:B------:R-:W-:Y:S08]  /*15d20*/  HMMA.16816.F32 R12, R176.reuse, R180, R12 ;  /* 0x000000b4b00c723c */ /* 0x040ff0000000180c */
[C---:B------:R-:W-:Y:S01]  /*15d30*/  HMMA.16816.F32 R16, R176.reuse, R182, R16 ;  /* 0x000000b6b010723c */ /* 0x040fe20000001810 */
[----:B------:R-:W2:Y:S07]  /*15d40*/  LDSM.16.M88.4 R180, [R145] ;  /* 0x0000000091b4783b */ /* 0x000eae0000000200 */
[C---:B-1----:R-:W-:Y:S08]  /*15d50*/  HMMA.16816.F32 R20, R176.reuse, R184, R20 ;  /* 0x000000b8b014723c */ /* 0x042ff00000001814 */
[C---:B------:R-:W-:Y:S01]  /*15d60*/  HMMA.16816.F32 R24, R176.reuse, R186, R24 ;  /* 0x000000bab018723c */ /* 0x040fe20000001818 */
[----:B------:R-:W1:Y:S07]  /*15d70*/  LDSM.16.M88.4 R184, [R145+0x1000] ;  /* 0x0010000091b8783b */ /* 0x000e6e0000000200 */
[C---:B------:R-:W-:Y:S08]  /*15d80*/  HMMA.16816.F32 R28, R176.reuse, R188, R28 ;  /* 0x000000bcb01c723c */ /* 0x040ff0000000181c */
[----:B------:R-:W-:Y:S01]  /*15d90*/  HMMA.16816.F32 R32, R176, R190, R32 ;  /* 0x000000beb020723c */ /* 0x000fe20000001820 */
[----:B------:R-:W-:Y:S06]  /*15da0*/  LDSM.16.M88.4 R176, [R201] ;  /* 0x00000000c9b0783b */ /* 0x000fec0000000200 */
[----:B------:R-:W-:Y:S01]  /*15db0*/  LDSM.16.M88.4 R188, [R10+0x800] ;  /* 0x000800000abc783b */ /* 0x000fe20000000200 */
[C---:B--2---:R-:W-:Y:S08]  /*15dc0*/  HMMA.16816.F32 R12, R172.reuse, R180, R12 ;  /* 0x000000b4ac0c723c */ /* 0x044ff0000000180c */
[C---:B------:R-:W-:Y:S01]  /*15dd0*/  HMMA.16816.F32 R16, R172.reuse, R182, R16 ;  /* 0x000000b6ac10723c */ /* 0x040fe20000001810 */
[----:B------:R-:W2:Y:S07]  /*15de0*/  LDSM.16.M88.4 R180, [R10] ;  /* 0x000000000ab4783b */ /* 0x000eae0000000200 */
[C---:B------:R-:W-:Y:S08]  /*15df0*/  HMMA.16816.F32 R20, R172.reuse, R192, R20 ;  /* 0x000000c0ac14723c */ /* 0x040ff00000001814 */
[C---:B------:R-:W-:Y:S01]  /*15e00*/  HMMA.16816.F32 R24, R172.reuse, R194, R24 ;  /* 0x000000c2ac18723c */ /* 0x040fe20000001818 */
[----:B------:R-:W3:Y:S07]  /*15e10*/  LDSM.16.M88.4 R192, [R10+0x1000] ;  /* 0x001000000ac0783b */ /* 0x000eee0000000200 */
[C---:B-1----:R-:W-:Y:S08]  /*15e20*/  HMMA.16816.F32 R28, R172.reuse, R184, R28 ;  /* 0x000000b8ac1c723c */ /* 0x042ff0000000181c */
[----:B------:R-:W-:Y:S01]  /*15e30*/  HMMA.16816.F32 R32, R172, R186, R32 ;  /* 0x000000baac20723c */ /* 0x000fe20000001820 */
[----:B------:R-:W-:Y:S06]  /*15e40*/  LDSM.16.M88.4 R172, [R199+0x4000] ;  /* 0x00400000c7ac783b */ /* 0x000fec0000000200 */
[----:B------:R-:W-:Y:S01]  /*15e50*/  LDSM.16.M88.4 R184, [R146+0x2000] ;  /* 0x0020000092b8783b */ /* 0x000fe20000000200 */
[C---:B--2---:R-:W-:Y:S08]  /*15e60*/  HMMA.16816.F32 R12, R176.reuse, R180, R12 ;  /* 0x000000b4b00c723c */ /* 0x044ff0000000180c */
[C---:B------:R-:W-:Y:S01]  /*15e70*/  HMMA.16816.F32 R16, R176.reuse, R182, R16 ;  /* 0x000000b6b010723c */ /* 0x040fe20000001810 */
[----:B------:R-:W1:Y:S07]  /*15e80*/  LDSM.16.M88.4 R180, [R146+0x1800] ;  /* 0x0018000092b4783b */ /* 0x000e6e0000000200 */
[C---:B------:R-:W-:Y:S08]  /*15e90*/  HMMA.16816.F32 R20, R176.reuse, R188, R20 ;  /* 0x000000bcb014723c */ /* 0x040ff00000001814 */
[C---:B------:R-:W-:Y:S01]  /*15ea0*/  HMMA.16816.F32 R24, R176.reuse, R190, R24 ;  /* 0x000000beb018723c */ /* 0x040fe20000001818 */
[----:B------:R-:W2:Y:S07]  /*15eb0*/  LDSM.16.M88.4 R188, [R146+0x2800] ;  /* 0x0028000092bc783b */ /* 0x000eae0000000200 */
[C---:B---3--:R-:W-:Y:S08]  /*15ec0*/  HMMA.16816.F32 R28, R176.reuse, R192, R28 ;  /* 0x000000c0b01c723c */ /* 0x048ff0000000181c */
[----:B------:R-:W-:Y:S01]  /*15ed0*/  HMMA.16816.F32 R32, R176, R194, R32 ;  /* 0x000000c2b020723c */ /* 0x000fe20000001820 */
[----:B------:R-:W-:Y:S06]  /*15ee0*/  LDSM.16.M88.4 R176, [R200+0x4000] ;  /* 0x00400000c8b0783b */ /* 0x000fec0000000200 */
[----:B------:R-:W-:Y:S01]  /*15ef0*/  LDSM.16.M88.4 R192, [R204] ;  /* 0x00000000ccc0783b */ /* 0x000fe20000000200 */
[C---:B-1----:R-:W-:Y:S08]  /*15f00*/  HMMA.16816.F32 R12, R172.reuse, R180, R12 ;  /* 0x000000b4ac0c723c */ /* 0x042ff0000000180c */
[C---:B------:R-:W-:Y:S01]  /*15f10*/  HMMA.16816.F32 R16, R172.reuse, R182, R16 ;  /* 0x000000b6ac10723c */ /* 0x040fe20000001810 */
[----:B------:R-:W1:Y:S07]  /*15f20*/  LDSM.16.M88.4 R180, [R206] ;  /* 0x00000000ceb4783b */ /* 0x000e6e0000000200 */
[C---:B------:R-:W-:Y:S08]  /*15f30*/  HMMA.16816.F32 R20, R172.reuse, R184, R20 ;  /* 0x000000b8ac14723c */ /* 0x040ff00000001814 */
[C---:B------:R-:W-:Y:S01]  /*15f40*/  HMMA.16816.F32 R24, R172.reuse, R186, R24 ;  /* 0x000000baac18723c */ /* 0x040fe20000001818 */
[----:B------:R-:W3:Y:S07]  /*15f50*/  LDSM.16.M88.4 R184, [R205] ;  /* 0x00000000cdb8783b */ /* 0x000eee0000000200 */
[C---:B--2---:R-:W-:Y:S08]  /*15f60*/  HMMA.16816.F32 R28, R172.reuse, R188, R28 ;  /* 0x000000bcac1c723c */ /* 0x044ff0000000181c */
[----:B------:R-:W-:Y:S01]  /*15f70*/  HMMA.16816.F32 R32, R172, R190, R32 ;  /* 0x000000beac20723c */ /* 0x000fe20000001820 */
[----:B------:R-:W-:Y:S06]  /*15f80*/  LDSM.16.M88.4 R172, [R202+0x4000] ;  /* 0x00400000caac783b */ /* 0x000fec0000000200 */
[----:B------:R-:W2:Y:S01]  /*15f90*/  LDSM.16.M88.4 R188, [R145+0x1800] ;  /* 0x0018000091bc783b */ /* 0x000ea20000000200 */
[C---:B-1----:R-:W-:Y:S08]  /*15fa0*/  HMMA.16816.F32 R12, R176.reuse, R180, R12 ;  /* 0x000000b4b00c723c */ /* 0x042ff0000000180c */
[C---:B------:R-:W-:Y:S01]  /*15fb0*/  HMMA.16816.F32 R16, R176.reuse, R182, R16 ;  /* 0x000000b6b010723c */ /* 0x040fe20000001810 */
[----:B------:R-:W1:Y:S07]  /*15fc0*/  LDSM.16.M88.4 R180, [R145+0x2000] ;  /* 0x0020000091b4783b */ /* 0x000e6e0000000200 */
[C---:B------:R-:W-:Y:S08]  /*15fd0*/  HMMA.16816.F32 R20, R176.reuse, R192, R20 ;  /* 0x000000c0b014723c */ /* 0x040ff00000001814 */
[C---:B------:R-:W-:Y:S01]  /*15fe0*/  HMMA.16816.F32 R24, R176.reuse, R194, R24 ;  /* 0x000000c2b018723c */ /* 0x040fe20000001818 */
[----:B------:R-:W5:Y:S07]  /*15ff0*/  LDSM.16.M88.4 R192, [R145+0x2800] ;  /* 0x0028000091c0783b */ /* 0x000f6e0000000200 */
[C---:B---3--:R-:W-:Y:S08]  /*16000*/  HMMA.16816.F32 R28, R176.reuse, R184, R28 ;  /* 0x000000b8b01c723c */ /* 0x048ff0000000181c */
[----:B------:R-:W-:Y:S01]  /*16010*/  HMMA.16816.F32 R32, R176, R186, R32 ;  /* 0x000000bab020723c */ /* 0x000fe20000001820 */
[----:B------:R-:W-:Y:S06]  /*16020*/  LDSM.16.M88.4 R176, [R201+0x4000] ;  /* 0x00400000c9b0783b */ /* 0x000fec0000000200 */
[----:B------:R-:W3:Y:S01]  /*16030*/  LDSM.16.M88.4 R184, [R10+0x1800] ;  /* 0x001800000ab8783b */ /* 0x000ee20000000200 */
[C---:B--2---:R-:W-:Y:S08]  /*16040*/  HMMA.16816.F32 R12, R172.reuse, R188, R12 ;  /* 0x000000bcac0c723c */ /* 0x044ff0000000180c */
[C---:B------:R-:W-:Y:S01]  /*16050*/  HMMA.16816.F32 R16, R172.reuse, R190, R16 ;  /* 0x000000beac10723c */ /* 0x040fe20000001810 */
[----:B------:R-:W2:Y:S07]  /*16060*/  LDSM.16.M88.4 R188, [R10+0x2000] ;  /* 0x002000000abc783b */ /* 0x000eae0000000200 */
[C---:B-1----:R-:W-:Y:S08]  /*16070*/  HMMA.16816.F32 R20, R172.reuse, R180, R20 ;  /* 0x000000b4ac14723c */ /* 0x042ff00000001814 */
[C---:B------:R-:W-:Y:S01]  /*16080*/  HMMA.16816.F32 R24, R172.reuse, R182, R24 ;  /* 0x000000b6ac18723c */ /* 0x040fe20000001818 */
[----:B------:R-:W1:Y:S07]  /*16090*/  LDSM.16.M88.4 R180, [R10+0x2800] ;  /* 0x002800000ab4783b */ /* 0x000e6e0000000200 */
[C---:B-----5:R-:W-:Y:S08]  /*160a0*/  HMMA.16816.F32 R28, R172.reuse, R192, R28 ;  /* 0x000000c0ac1c723c */ /* 0x060ff0000000181c */
[----:B------:R-:W-:Y:S01]  /*160b0*/  HMMA.16816.F32 R32, R172, R194, R32 ;  /* 0x000000c2ac20723c */ /* 0x000fe20000001820 */
[----:B------:R-:W-:Y:S06]  /*160c0*/  LDSM.16.M88.4 R172, [R199+0x8000] ;  /* 0x00800000c7ac783b */ /* 0x000fec0000000200 */
[----:B------:R-:W-:Y:S01]  /*160d0*/  LDSM.16.M88.4 R192, [R146+0x3800] ;  /* 0x0038000092c0783b */ /* 0x000fe20000000200 */
[C---:B---3--:R-:W-:Y:S08]  /*160e0*/  HMMA.16816.F32 R12, R176.reuse, R184, R12 ;  /* 0x000000b8b00c723c */ /* 0x048ff0000000180c */
[C---:B------:R-:W-:Y:S01]  /*160f0*/  HMMA.16816.F32 R16, R176.reuse, R186, R16 ;  /* 0x000000bab010723c */ /* 0x040fe20000001810 */
[----:B------:R-:W3:Y:S07]  /*16100*/  LDSM.16.M88.4 R184, [R146+0x3000] ;  /* 0x0030000092b8783b */ /* 0x000eee0000000200 */
[C---:B--2---:R-:W-:Y:S08]  /*16110*/  HMMA.16816.F32 R20, R176.reuse, R188, R20 ;  /* 0x000000bcb014723c */ /* 0x044ff00000001814 */
[C---:B------:R-:W-:Y:S01]  /*16120*/  HMMA.16816.F32 R24, R176.reuse, R190, R24 ;  /* 0x000000beb018723c */ /* 0x040fe20000001818 */
[----:B------:R-:W2:Y:S07]  /*16130*/  LDSM.16.M88.4 R188, [R146+0x4000] ;  /* 0x0040000092bc783b */ /* 0x000eae0000000200 */
[C---:B-1----:R-:W-:Y:S08]  /*16140*/  HMMA.16816.F32 R28, R176.reuse, R180, R28 ;  /* 0x000000b4b01c723c */ /* 0x042ff0000000181c */
[----:B------:R-:W-:Y:S01]  /*16150*/  HMMA.16816.F32 R32, R176, R182, R32 ;  /* 0x000000b6b020723c */ /* 0x000fe20000001820 */
[----:B------:R-:W-:Y:S06]  /*16160*/  LDSM.16.M88.4 R176, [R200+0x8000] ;  /* 0x00800000c8b0783b */ /* 0x000fec0000000200 */
[----:B------:R-:W1:Y:S01]  /*16170*/  LDSM.16.M88.4 R180, [R209] ;  /* 0x00000000d1b4783b */ /* 0x000e620000000200 */
[C---:B---3--:R-:W-:Y:S08]  /*16180*/  HMMA.16816.F32 R12, R172.reuse, R184, R12 ;  /* 0x000000b8ac0c723c */ /* 0x048ff0000000180c */
[C---:B------:R-:W-:Y:S01]  /*16190*/  HMMA.16816.F32 R16, R172.reuse, R186, R16 ;  /* 0x000000baac10723c */ /* 0x040fe20000001810 */
[----:B------:R-:W3:Y:S07]  /*161a0*/  LDSM.16.M88.4 R184, [R207] ;  /* 0x00000000cfb8783b */ /* 0x000eee0000000200 */
[C---:B------:R-:W-:Y:S08]  /*161b0*/  HMMA.16816.F32 R20, R172.reuse, R192, R20 ;  /* 0x000000c0ac14723c */ /* 0x040ff00000001814 */
[C---:B------:R-:W-:Y:S01]  /*161c0*/  HMMA.16816.F32 R24, R172.reuse, R194, R24 ;  /* 0x000000c2ac18723c */ /* 0x040fe20000001818 */
[----:B------:R-:W5:Y:S07]  /*161d0*/  LDSM.16.M88.4 R192, [R208] ;  /* 0x00000000d0c0783b */ /* 0x000f6e0000000200 */
[C---:B--2---:R-:W-:Y:S08]  /*161e0*/  HMMA.16816.F32 R28, R172.reuse, R188, R28 ;  /* 0x000000bcac1c723c */ /* 0x044ff0000000181c */
[----:B------:R-:W-:Y:S01]  /*161f0*/  HMMA.16816.F32 R32, R172, R190, R32 ;  /* 0x000000beac20723c */ /* 0x000fe20000001820 */
[----:B------:R-:W-:Y:S06]  /*16200*/  LDSM.16.M88.4 R172, [R202+0x8000] ;  /* 0x00800000caac783b */ /* 0x000fec0000000200 */
[----:B------:R-:W-:Y:S01]  /*16210*/  LDSM.16.M88.4 R188, [R145+0x3800] ;  /* 0x0038000091bc783b */ /* 0x000fe20000000200 */
[C---:B-1----:R-:W-:Y:S08]  /*16220*/  HMMA.16816.F32 R12, R176.reuse, R180, R12 ;  /* 0x000000b4b00c723c */ /* 0x042ff0000000180c */
[C---:B------:R-:W-:Y:S01]  /*16230*/  HMMA.16816.F32 R16, R176.reuse, R182, R16 ;  /* 0x000000b6b010723c */ /* 0x040fe20000001810 */
[----:B------:R-:W1:Y:S07]  /*16240*/  LDSM.16.M88.4 R180, [R145+0x3000] ;  /* 0x0030000091b4783b */ /* 0x000e6e0000000200 */
[C---:B---3--:R-:W-:Y:S08]  /*16250*/  HMMA.16816.F32 R20, R176.reuse, R184, R20 ;  /* 0x000000b8b014723c */ /* 0x048ff00000001814 */
[C---:B------:R-:W-:Y:S01]  /*16260*/  HMMA.16816.F32 R24, R176.reuse, R186, R24 ;  /* 0x000000bab018723c */ /* 0x040fe20000001818 */
[----:B------:R-:W2:Y:S07]  /*16270*/  LDSM.16.M88.4 R184, [R145+0x4000] ;  /* 0x0040000091b8783b */ /* 0x000eae0000000200 */
[C---:B-----5:R-:W-:Y:S08]  /*16280*/  HMMA.16816.F32 R28, R176.reuse, R192, R28 ;  /* 0x000000c0b01c723c */ /* 0x060ff0000000181c */
[----:B------:R-:W-:Y:S01]  /*16290*/  HMMA.16816.F32 R32, R176, R194, R32 ;  /* 0x000000c2b020723c */ /* 0x000fe20000001820 */
[----:B------:R-:W-:Y:S06]  /*162a0*/  LDSM.16.M88.4 R176, [R201+0x8000] ;  /* 0x00800000c9b0783b */ /* 0x000fec0000000200 */
[----:B------:R-:W-:Y:S01]  /*162b0*/  LDSM.16.M88.4 R192, [R10+0x3800] ;  /* 0x003800000ac0783b */ /* 0x000fe20000000200 */
[C---:B-1----:R-:W-:Y:S08]  /*162c0*/  HMMA.16816.F32 R12, R172.reuse, R180, R12 ;  /* 0x000000b4ac0c723c */ /* 0x042ff0000000180c */
[C---:B------:R-:W-:Y:S01]  /*162d0*/  HMMA.16816.F32 R16, R172.reuse, R182, R16 ;  /* 0x000000b6ac10723c */ /* 0x040fe20000001810 */
[----:B------:R-:W1:Y:S07]  /*162e0*/  LDSM.16.M88.4 R180, [R10+0x3000] ;  /* 0x003000000ab4783b */ /* 0x000e6e0000000200 */
[C---:B------:R-:W-:Y:S08]  /*162f0*/  HMMA.16816.F32 R20, R172.reuse, R188, R20 ;  /* 0x000000bcac14723c */ /* 0x040ff00000001814 */
[C---:B------:R-:W-:Y:S01]  /*16300*/  HMMA.16816.F32 R24, R172.reuse, R190, R24 ;  /* 0x000000beac18723c */ /* 0x040fe20000001818 */
[----:B------:R-:W3:Y:S07]  /*16310*/  LDSM.16.M88.4 R188, [R10+0x4000] ;  /* 0x004000000abc783b */ /* 0x000eee0000000200 */
[C---:B--2---:R-:W-:Y:S08]  /*16320*/  HMMA.16816.F32 R28, R172.reuse, R184, R28 ;  /* 0x000000b8ac1c723c */ /* 0x044ff0000000181c */
        /* <DEDUP_REMOVED lines=26> */
[C---:B---3--:R-:W-:Y:S08]  /*164d0*/  HMMA.16816.F32 R20, R176.reuse, R184, R20 ;  /* 0x000000b8b014723c */ /* 0x048ff00000001814 */
[C---:B------:R-:W-:Y:S01]  /*164e0*/  HMMA.16816.F32 R24, R176.reuse, R186, R24 ;  /* 0x000000bab018723c */ /* 0x040fe20000001818 */
[----:B------:R-:W-:Y:S07]  /*164f0*/  LDSM.16.M88.4 R184, [R201+0xc000] ;  /* 0x00c00000c9b8783b */ /* 0x000fee0000000200 */
[C---:B------:R-:W-:Y:S08]  /*16500*/  HMMA.16816.F32 R28, R176.reuse, R188, R28 ;  /* 0x000000bcb01c723c */ /* 0x040ff0000000181c */
[----:B------:R-:W-:Y:S01]  /*16510*/  HMMA.16816.F32 R32, R176, R190, R32 ;  /* 0x000000beb020723c */ /* 0x000fe20000001820 */
[----:B------:R-:W3:Y:S06]  /*16520*/  LDSM.16.M88.4 R176, [R145+0x5800] ;  /* 0x0058000091b0783b */ /* 0x000eec0000000200 */
[----:B------:R-:W5:Y:S01]  /*16530*/  LDSM.16.M88.4 R188, [R10+0x4800] ;  /* 0x004800000abc783b */ /* 0x000f620000000200 */
[C---:B--2---:R-:W-:Y:S08]  /*16540*/  HMMA.16816.F32 R12, R172.reuse, R192, R12 ;  /* 0x000000c0ac0c723c */ /* 0x044ff0000000180c */
[C---:B------:R-:W-:Y:S08]  /*16550*/  HMMA.16816.F32 R16, R172.reuse, R194, R16 ;  /* 0x000000c2ac10723c */ /* 0x040ff00000001810 */
[C---:B-1----:R-:W-:Y:S08]  /*16560*/  HMMA.16816.F32 R20, R172.reuse, R180, R20 ;  /* 0x000000b4ac14723c */ /* 0x042ff00000001814 */
[C---:B------:R-:W-:Y:S08]  /*16570*/  HMMA.16816.F32 R24, R172.reuse, R182, R24 ;  /* 0x000000b6ac18723c */ /* 0x040ff00000001818 */
[C---:B---3--:R-:W-:Y:S08]  /*16580*/  HMMA.16816.F32 R28, R172.reuse, R176, R28 ;  /* 0x000000b0ac1c723c */ /* 0x048ff0000000181c */
[----:B------:R-:W-:Y:S01]  /*16590*/  HMMA.16816.F32 R32, R172, R178, R32 ;  /* 0x000000b2ac20723c */ /* 0x000fe20000001820 */
[----:B------:R-:W1:Y:S07]  /*165a0*/  LDSM.16.M88.4 R172, [R10+0x5000] ;  /* 0x005000000aac783b */ /* 0x000e6e0000000200 */
[C---:B-----5:R-:W-:Y:S08]  /*165b0*/  HMMA.16816.F32 R12, R184.reuse, R188, R12 ;  /* 0x000000bcb80c723c */ /* 0x060ff0000000180c */
        /* <DEDUP_REMOVED lines=22> */
[----:B------:R-:W-:Y:S09]  /*16720*/  FMUL.FTZ R27, R27, c[0x0][0x320] ;  /* 0x0000c8001b1b7a20 */ /* 0x000ff20000410000 */
[----:B------:R-:W1:Y:S01]  /*16730*/  MUFU.TANH R173, R17 ;  /* 0x0000001100ad7308 */ /* 0x000e620000002400 */
[----:B-----5:R-:W5:Y:S01]  /*16740*/  LDSM.16.M88.4 R12, [R10+0x5800] ;  /* 0x005800000a0c783b */ /* 0x020f620000000200 */
[----:B------:R-:W-:Y:S08]  /*16750*/  DEPBAR.LE SB0, 0x0 ;  /* 0x000080000000791a */ /* 0x000ff00000000000 */
[----:B------:R-:W1:Y:S01]  /*16760*/  MUFU.TANH R183, R18 ;  /* 0x0000001200b77308 */ /* 0x000e620000002400 */
[----:B------:R-:W-:Y:S09]  /*16770*/  BAR.SYNC.DEFER_BLOCKING 0x0 ;  /* 0x0000000000007b1d */ /* 0x000ff20000010000 */
[----:B------:R1:W1:Y:S10]  /*16780*/  MUFU.TANH R182, R19 ;  /* 0x0000001300b67308 */ /* 0x0002740000002400 */
[----:B------:R2:W2:Y:S10]  /*16790*/  MUFU.TANH R172, R20 ;  /* 0x0000001400ac7308 */ /* 0x0004b40000002400 */
[----:B------:R3:W3:Y:S01]  /*167a0*/  MUFU.TANH R179, R26 ;  /* 0x0000001a00b37308 */ /* 0x0006e20000002400 */
[C---:B-----5:R-:W-:Y:S05]  /*167b0*/  HMMA.16816.F32 R28, R184.reuse, R12, R28 ;  /* 0x0000000cb81c723c */ /* 0x060fea000000181c */
[----:B-1----:R-:W-:Y:S04]  /*167c0*/  FMUL.FTZ R19, R25, c[0x0][0x320] ;  /* 0x0000c80019137a20 */ /* 0x002fe80000410000 */
[----:B------:R1:W1:Y:S01]  /*167d0*/  MUFU.TANH R174, R27 ;  /* 0x0000001b00ae7308 */ /* 0x0002620000002400 */
[----:B------:R-:W-:Y:S03]  /*167e0*/  HMMA.16816.F32 R32, R184, R14, R32 ;  /* 0x0000000eb820723c */ /* 0x000fe60000001820 */
[----:B--2---:R-:W-:Y:S06]  /*167f0*/  FMUL.FTZ R20, R24, c[0x0][0x320] ;  /* 0x0000c80018147a20 */ /* 0x004fec0000410000 */
[----:B------:R-:W2:Y:S05]  /*16800*/  MUFU.TANH R21, R21 ;  /* 0x0000001500157308 */ /* 0x000eaa0000002400 */
[----:B------:R-:W-:Y:S05]  /*16810*/  FMUL.FTZ R18, R28, c[0x0][0x320] ;  /* 0x0000c8001c127a20 */ /* 0x000fea0000410000 */
[----:B------:R4:W2:Y:S01]  /*16820*/  MUFU.TANH R181, R22 ;  /* 0x0000001600b57308 */ /* 0x0008a20000002400 */
[----:B------:R-:W-:Y:S02]  /*16830*/  FMUL.FTZ R17, R29, c[0x0][0x320] ;  /* 0x0000c8001d117a20 */ /* 0x000fe40000410000 */
[----:B------:R-:W-:Y:S02]  /*16840*/  FMUL.FTZ R29, R30, c[0x0][0x320] ;  /* 0x0000c8001e1d7a20 */ /* 0x000fe40000410000 */
[----:B------:R-:W-:Y:S02]  /*16850*/  FMUL.FTZ R28, R31, c[0x0][0x320] ;  /* 0x0000c8001f1c7a20 */ /* 0x000fe40000410000 */
[----:B------:R-:W-:Y:S02]  /*16860*/  FMUL.FTZ R16, R32, c[0x0][0x320] ;  /* 0x0000c80020107a20 */ /* 0x000fe40000410000 */
[----:B---3--:R-:W-:Y:S01]  /*16870*/  FMUL.FTZ R26, R33, c[0x0][0x320] ;  /* 0x0000c800211a7a20 */ /* 0x008fe20000410000 */
[----:B------:R4:W3:Y:S01]  /*16880*/  MUFU.TANH R180, R23 ;  /* 0x0000001700b47308 */ /* 0x0008e20000002400 */
[----:B-1----:R-:W-:Y:S02]  /*16890*/  FMUL.FTZ R27, R34, c[0x0][0x320] ;  /* 0x0000c800221b7a20 */ /* 0x002fe40000410000 */
[----:B------:R-:W-:Y:S07]  /*168a0*/  FMUL.FTZ R30, R35, c[0x0][0x320] ;  /* 0x0000c800231e7a20 */ /* 0x000fee0000410000 */
        /* <DEDUP_REMOVED lines=14> */
[C---:B------:R-:W-:Y:S01]  /*16990*/  IMAD.WIDE.U32 R8, R0.reuse, c[0x0][0x1e0], RZ ;  /* 0x0000780000087a25 */ /* 0x040fe200078e00ff */
        /* <DEDUP_REMOVED lines=27> */
[--C-:B------:R-:W-:Y:S02]  /*16b50*/  @P1 IADD3.X R7, R0, RZ, R222.reuse, P3, P2 ;  /* 0x000000ff00071210 */ /* 0x100fe40001fe44de */
        /* <DEDUP_REMOVED lines=28> */
.L_x_1947:
[----:B--234-:R-:W-:Y:S05]  /*16d20*/  BSYNC B0 ;  /* 0x0000000000007941 */ /* 0x01cfea0003800000 */
.L_x_1946:
[----:B------:R-:W-:Y:S01]  /*16d30*/  ISETP.GE.AND P1, PT, R244, 0x1, PT ;  /* 0x00000001f400780c */ /* 0x000fe20003f26270 */
[----:B------:R-:W-:Y:S01]  /*16d40*/  IMAD.MOV.U32 R0, RZ, RZ, c[0x0][0x2c4] ;  /* 0x0000b100ff007624 */ /* 0x000fe200078e00ff */
[----:B------:R-:W2:Y:S01]  /*16d50*/  LDL R9, [R1+0x4] ;  /* 0x0000040001097983 */ /* 0x000ea20000100800 */
[----:B------:R-:W-:Y:S03]  /*16d60*/  IMAD R3, R221, -0x30, RZ ;  /* 0xffffffd0dd037824 */ /* 0x000fe600078e02ff */
[----:B------:R-:W-:Y:S01]  /*16d70*/  ISETP.NE.AND P0, PT, R0, 0x1, PT ;  /* 0x000000010000780c */ /* 0x000fe20003f05270 */
[----:B------:R-:W0:Y:S01]  /*16d80*/  LDGDEPBAR ;  /* 0x00000000000079af */ /* 0x000e220000000000 */
[----:B------:R-:W-:Y:S02]  /*16d90*/  IMAD.IADD R15, R3, 0x1, -R236 ;  /* 0x00000001030f7824 */ /* 0x000fe400078e0aec */
[----:B--2---:R-:W-:Y:S05]  /*16da0*/  IMAD R9, R9, 0x80, R240 ;  /* 0x0000008009097824 */ /* 0x004fea00078e02f0 */
[----:B------:R-:W-:Y:S05]  /*16db0*/  IADD3 R9, R237, R9, R238 ;  /* 0x00000009ed097210 */ /* 0x000fea0007ffe0ee */
[----:B------:R-:W-:Y:S05]  /*16dc0*/  @P0 IMAD.HI.U32 R0, R9, c[0x0][0x2c8], RZ ;  /* 0x0000b20009000a27 */ /* 0x000fea00078e00ff */
[----:B------:R-:W-:Y:S02]  /*16dd0*/  @P0 SHF.R.U32.HI R9, RZ, c[0x0][0x2cc], R0 ;  /* 0x0000b300ff090a19 */ /* 0x000fe40000011600 */
[----:B------:R-:W-:Y:S03]  /*16de0*/  IADD3 R0, -R236, 0x1, R3 ;  /* 0x00000001ec007810 */ /* 0x000fe60007ffe103 */
[----:B------:R-:W2:Y:S01]  /*16df0*/  SHFL.IDX PT, R8, R9, RZ, 0x1c1f ;  /* 0x001c1fff09087589 */ /* 0x000ea200000e0000 */
        /* <DEDUP_REMOVED lines=19> */
.L_x_1950:
[----:B------:R-:W-:Y:S04]  /*16f30*/  MOV R14, c[0x0][0x32c] ;  /* 0x0000cb00000e7a02 */ /* 0x000fe80000000f00 */
[----:B------:R-:W-:Y:S11]  /*16f40*/  ISETP.NE.AND P0, PT, R14, 0x1, PT ;  /* 0x000000010e00780c */ /* 0x000ff60003f05270 */
[----:B------:R-:W-:Y:S02]  /*16f50*/  @!UPT UIADD3 URZ, URZ, URZ, URZ ;  /* 0x0000003f3f3ff290 */ /* 0x000fe4000fffe03f */
[----:B------:R-:W-:Y:S05]  /*16f60*/  @P0 IMAD.HI.U32 R14, R8, c[0x0][0x330], RZ ;  /* 0x0000cc00080e0a27 */ /* 0x000fea00078e00ff */
[----:B------:R-:W-:Y:S02]  /*16f70*/  @P0 SHF.R.U32.HI R8, RZ, c[0x0][0x334], R14 ;  /* 0x0000cd00ff080a19 */ /* 0x000fe4000001160e */
.L_x_1951:
[----:B------:R-:W-:Y:S05]  /*16f80*/  BSYNC B0 ;  /* 0x0000000000007941 */ /* 0x000fea0003800000 */
.L_x_1949:
[----:B------:R-:W-:Y:S05]  /*16f90*/  IMAD R8, R8, c[0x0][0x32c], R15 ;  /* 0x0000cb0008087a24 */ /* 0x000fea00078e020f */
[----:B------:R-:W-:Y:S02]  /*16fa0*/  IMNMX R0, R0, R8, !PT ;  /* 0x0000000800007217 */ /* 0x000fe40007800200 */
[----:B------:R-:W-:Y:S04]  /*16fb0*/  IADD3 R8, R8, c[0x0][0x32c], RZ ;  /* 0x0000cb0008087a10 */ /* 0x000fe80007ffe0ff */
[----:B------:R-:W-:Y:S02]  /*16fc0*/  IMNMX R7, R7, R8, PT ;  /* 0x0000000807077217 */ /* 0x000fe40003800200 */
.L_x_1948:
[C---:B------:R-:W-:Y:S02]  /*16fd0*/  ISETP.GE.AND P0, PT, R3.reuse, 0x2, PT ;  /* 0x000000020300780c */ /* 0x040fe40003f06270 */
[----:B------:R-:W-:Y:S02]  /*16fe0*/  ISETP.GE.AND P1, PT, R3, 0x9, PT ;  /* 0x000000090300780c */ /* 0x000fe40003f26270 */
        /* <DEDUP_REMOVED lines=16> */
[C---:B------:R-:W-:Y:S02]  /*170f0*/  ISETP.GT.AND P0, PT, R0.reuse, 0x9, !P1 ;  /* 0x000000090000780c */ /* 0x040fe40004f04270 */
[----:B------:R-:W-:Y:S02]  /*17100*/  ISETP.GE.AND P2, PT, R3, 0x29, PT ;  /* 0x000000290300780c */ /* 0x000fe40003f46270 */
        /* <DEDUP_REMOVED lines=9> */
[----:B------:R-:W-:Y:S02]  /*171a0*/  FSEL R22, R172, -INF , !P0 ;  /* 0xff800000ac167808 */ /* 0x000fe40004000000 */
        /* <DEDUP_REMOVED lines=8> */
[----:B-1----:R-:W-:Y:S02]  /*17230*/  FSEL R20, R20, -INF , !P0 ;  /* 0xff80000014147808 */ /* 0x002fe40004000000 */
        /* <DEDUP_REMOVED lines=40> */
.L_x_1954:
[----:B------:R-:W-:Y:S04]  /*174c0*/  MOV R9, c[0x0][0x32c] ;  /* 0x0000cb0000097a02 */ /* 0x000fe80000000f00 */
[----:B------:R-:W-:Y:S11]  /*174d0*/  ISETP.NE.AND P0, PT, R9, 0x1, PT ;  /* 0x000000010900780c */ /* 0x000ff60003f05270 */
[----:B------:R-:W-:Y:S02]  /*174e0*/  @!UPT UIADD3 URZ, URZ, URZ, URZ ;  /* 0x0000003f3f3ff290 */ /* 0x000fe4000fffe03f */
[----:B------:R-:W-:Y:S05]  /*174f0*/  @P0 IMAD.HI.U32 R9, R0, c[0x0][0x330], RZ ;  /* 0x0000cc0000090a27 */ /* 0x000fea00078e00ff */
[----:B------:R-:W-:Y:S02]  /*17500*/  @P0 SHF.R.U32.HI R0, RZ, c[0x0][0x334], R9 ;  /* 0x0000cd00ff000a19 */ /* 0x000fe40000011609 */
.L_x_1955:
[----:B------:R-:W-:Y:S05]  /*17510*/  BSYNC B0 ;  /* 0x0000000000007941 */ /* 0x000fea0003800000 */
.L_x_1953:
[----:B------:R-:W-:Y:S05]  /*17520*/  IMAD R0, R0, c[0x0][0x32c], R15 ;  /* 0x0000cb0000007a24 */ /* 0x000fea00078e020f */
[----:B------:R-:W-:Y:S02]  /*17530*/  IMNMX R3, R3, R0, !PT ;  /* 0x0000000003037217 */ /* 0x000fe40007800200 */
[----:B------:R-:W-:Y:S04]  /*17540*/  IADD3 R0, R0, c[0x0][0x32c], RZ ;  /* 0x0000cb0000007a10 */ /* 0x000fe80007ffe0ff */
[----:B------:R-:W-:Y:S02]  /*17550*/  IMNMX R7, R7, R0, PT ;  /* 0x0000000007077217 */ /* 0x000fe40003800200 */
.L_x_1952:
        /* <DEDUP_REMOVED lines=22> */
[----:B------:R-:W-:Y:S01]  /*176c0*/  ISETP.GT.AND P0, PT, R3, RZ, !P1 ;  /* 0x000000ff0300720c */ /* 0x000fe20004f04270 */
[----:B------:R-:W1:Y:S01]  /*176d0*/  MUFU.EX2 R0, R0 ;  /* 0x0000000000007308 */ /* 0x000e620000000800 */
[----:B------:R-:W-:Y:S01]  /*176e0*/  LOP3.LUT P1, RZ, R215, 0x8, RZ, 0xc0, !PT ;  /* 0x00000008d7ff7812 */ /* 0x000fe2000782c0ff */
[--C-:B------:R-:W-:Y:S01]  /*176f0*/  FFMA.FTZ R13, R8, c[0x0][0x2d0], -R2.reuse ;  /* 0x0000b400080d7a23 */ /* 0x100fe20000010802 */
[----:B------:R-:W-:Y:S01]  /*17700*/  ISETP.LT.OR P0, PT, R7, 0x1, P0 ;  /* 0x000000010700780c */ /* 0x000fe20000701670 */
[--C-:B------:R-:W-:Y:S02]  /*17710*/  FFMA.FTZ R190, R14, c[0x0][0x2d0], -R2.reuse ;  /* 0x0000b4000ebe7a23 */ /* 0x100fe40000010802 */
[--C-:B------:R-:W-:Y:S01]  /*17720*/  FFMA.FTZ R25, R25, c[0x0][0x2d0], -R2.reuse ;  /* 0x0000b40019197a23 */ /* 0x100fe20000010802 */
[----:B------:R-:W-:Y:S01]  /*17730*/  FSEL R8, R189, -INF , !P0 ;  /* 0xff800000bd087808 */ /* 0x000fe20004000000 */
[--C-:B------:R-:W-:Y:S01]  /*17740*/  FFMA.FTZ R186, R21, c[0x0][0x2d0], -R2.reuse ;  /* 0x0000b40015ba7a23 */ /* 0x100fe20000010802 */
[----:B------:R-:W-:Y:S01]  /*17750*/  LOP3.LUT P0, RZ, R215, 0x10, RZ, 0xc0, !PT ;  /* 0x00000010d7ff7812 */ /* 0x000fe2000780c0ff */
[----:B------:R-:W2:Y:S01]  /*17760*/  MUFU.EX2 R172, R13 ;  /* 0x0000000d00ac7308 */ /* 0x000ea20000000800 */
[--C-:B------:R-:W-:Y:S02]  /*17770*/  FFMA.FTZ R184, R19, c[0x0][0x2d0], -R2.reuse ;  /* 0x0000b40013b87a23 */ /* 0x100fe40000010802 */
[----:B------:R-:W-:Y:S01]  /*17780*/  ISETP.GT.AND P0, PT, R3, 0x1, !P0 ;  /* 0x000000010300780c */ /* 0x000fe20004704270 */
[--C-:B------:R-:W-:Y:S02]  /*17790*/  FFMA.FTZ R193, R18, c[0x0][0x2d0], -R2.reuse ;  /* 0x0000b40012c17a23 */ /* 0x100fe40000010802 */
[--C-:B------:R-:W-:Y:S01]  /*177a0*/  FFMA.FTZ R192, R17, c[0x0][0x2d0], -R2.reuse ;  /* 0x0000b40011c07a23 */ /* 0x100fe20000010802 */
[----:B------:R-:W-:Y:S01]  /*177b0*/  ISETP.LT.OR P0, PT, R7, 0x2, P0 ;  /* 0x000000020700780c */ /* 0x000fe20000701670 */
[--C-:B------:R-:W-:Y:S02]  /*177c0*/  FFMA.FTZ R191, R16, c[0x0][0x2d0], -R2.reuse ;  /* 0x0000b40010bf7a23 */ /* 0x100fe40000010802 */
[----:B------:R-:W3:Y:S01]  /*177d0*/  MUFU.EX2 R25, R25 ;  /* 0x0000001900197308 */ /* 0x000ee20000000800 */
[----:B------:R-:W-:Y:S01]  /*177e0*/  FSEL R12, R188, -INF , !P0 ;  /* 0xff800000bc0c7808 */ /* 0x000fe20004000000 */
[--C-:B------:R-:W-:Y:S01]  /*177f0*/  FFMA.FTZ R187, R22, c[0x0][0x2d0], -R2.reuse ;  /* 0x0000b40016bb7a23 */ /* 0x100fe20000010802 */
[----:B------:R-:W-:Y:S01]  /*17800*/  ISETP.GT.AND P0, PT, R3, 0x8, !P1 ;  /* 0x000000080300780c */ /* 0x000fe20004f04270 */
[--C-:B------:R-:W-:Y:S01]  /*17810*/  FFMA.FTZ R185, R20, c[0x0][0x2d0], -R2.reuse ;  /* 0x0000b40014b97a23 */ /* 0x100fe20000010802 */
[----:B------:R-:W-:Y:S01]  /*17820*/  LOP3.LUT P1, RZ, R215, 0x20, RZ, 0xc0, !PT ;  /* 0x00000020d7ff7812 */ /* 0x000fe2000782c0ff */
[--C-:B------:R-:W-:Y:S01]  /*17830*/  FFMA.FTZ R24, R24, c[0x0][0x2d0], -R2.reuse ;  /* 0x0000b40018187a23 */ /* 0x100fe20000010802 */
[----:B------:R-:W-:Y:S01]  /*17840*/  ISETP.LT.OR P0, PT, R7, 0x9, P0 ;  /* 0x000000090700780c */ /* 0x000fe20000701670 */
[----:B------:R-:W-:Y:S02]  /*17850*/  FFMA.FTZ R23, R23, c[0x0][0x2d0], -R2 ;  /* 0x0000b40017177a23 */ /* 0x000fe40000010802 */
[C---:B-1----:R-:W-:Y:S01]  /*17860*/  FMUL.FTZ R16, R0.reuse, R164 ;  /* 0x000000a400107220 */ /* 0x042fe20000410000 */
[----:B------:R-:W-:Y:S01]  /*17870*/  FSEL R14, R183, -INF , !P0 ;  /* 0xff800000b70e7808 */ /* 0x000fe20004000000 */
[----:B------:R-:W-:Y:S01]  /*17880*/  MUFU.EX2 R24, R24 ;  /* 0x0000001800187308 */ /* 0x000fe20000000800 */
[----:B------:R-:W-:Y:S01]  /*17890*/  LOP3.LUT P0, RZ, R215, 0x4, RZ, 0xc0, !PT ;  /* 0x00000004d7ff7812 */ /* 0x000fe2000780c0ff */
[C---:B--2---:R-:W-:Y:S02]  /*178a0*/  FFMA.FTZ R2, R0.reuse, R229, R172 ;  /* 0x000000e500027223 */ /* 0x044fe400000100ac */
[C---:B------:R-:W-:Y:S01]  /*178b0*/  FMUL.FTZ R17, R0.reuse, R165 ;  /* 0x000000a500117220 */ /* 0x040fe20000410000 */
[----:B------:R-:W-:Y:S01]  /*178c0*/  ISETP.GT.AND P0, PT, R3, 0x9, !P0 ;  /* 0x000000090300780c */ /* 0x000fe20004704270 */
[C---:B------:R-:W-:Y:S02]  /*178d0*/  FMUL.FTZ R32, R0.reuse, R148 ;  /* 0x0000009400207220 */ /* 0x040fe40000410000 */
[C---:B------:R-:W-:Y:S01]  /*178e0*/  FMUL.FTZ R33, R0.reuse, R149 ;  /* 0x0000009500217220 */ /* 0x040fe20000410000 */
[----:B------:R-:W-:Y:S01]  /*178f0*/  ISETP.LT.OR P0, PT, R7, 0xa, P0 ;  /* 0x0000000a0700780c */ /* 0x000fe20000701670 */
[----:B------:R-:W1:Y:S01]  /*17900*/  MUFU.EX2 R23, R23 ;  /* 0x0000001700177308 */ /* 0x000e620000000800 */
[----:B------:R-:W-:Y:S01]  /*17910*/  FMUL.FTZ R20, R0, R160 ;  /* 0x000000a000147220 */ /* 0x000fe20000410000 */
[C---:B---3--:R-:W-:Y:S01]  /*17920*/  F2FP.PACK_AB R172, R25.reuse, R172 ;  /* 0x000000ac19ac723e */ /* 0x048fe200000000ff */
[----:B------:R-:W-:Y:S01]  /*17930*/  FADD.FTZ R13, R25, R2 ;  /* 0x00000002190d7221 */ /* 0x000fe20000010000 */
[----:B------:R-:W-:Y:S01]  /*17940*/  FSEL R175, R182, -INF , !P0 ;  /* 0xff800000b6af7808 */ /* 0x000fe20004000000 */
[C---:B------:R-:W-:Y:S01]  /*17950*/  FMUL.FTZ R21, R0.reuse, R161 ;  /* 0x000000a100157220 */ /* 0x040fe20000410000 */
[----:B------:R-:W-:Y:S01]  /*17960*/  LOP3.LUT P0, RZ, R215, 0x2, RZ, 0xc0, !PT ;  /* 0x00000002d7ff7812 */ /* 0x000fe2000780c0ff */
[----:B------:R-:W-:Y:S01]  /*17970*/  FMUL.FTZ R25, R0, R157 ;  /* 0x0000009d00197220 */ /* 0x000fe20000410000 */
[----:B------:R-:W-:Y:S01]  /*17980*/  FMNMX.FTZ R2, R8, R4, !PT ;  /* 0x0000000408027209 */ /* 0x000fe20007810000 */
[C---:B------:R-:W-:Y:S01]  /*17990*/  FMUL.FTZ R36, R0.reuse, R36 ;  /* 0x0000002400247220 */ /* 0x040fe20000410000 */
[----:B------:R-:W-:Y:S01]  /*179a0*/  ISETP.GT.AND P0, PT, R3, 0x10, !P0 ;  /* 0x000000100300780c */ /* 0x000fe20004704270 */
[----:B------:R-:W-:Y:S01]  /*179b0*/  FMUL.FTZ R37, R0, R37 ;  /* 0x0000002500257220 */ /* 0x000fe20000410000 */
[----:B------:R-:W-:Y:S01]  /*179c0*/  FMNMX.FTZ R2, R12, R2, !PT ;  /* 0x000000020c027209 */ /* 0x000fe20007810000 */
[C---:B------:R-:W-:Y:S01]  /*179d0*/  FMUL.FTZ R40, R0.reuse, R40 ;  /* 0x0000002800287220 */ /* 0x040fe20000410000 */
[----:B------:R-:W-:Y:S01]  /*179e0*/  ISETP.LT.OR P0, PT, R7, 0x11, P0 ;  /* 0x000000110700780c */ /* 0x000fe20000701670 */
[----:B------:R-:W-:Y:S01]  /*179f0*/  FMUL.FTZ R41, R0, R41 ;  /* 0x0000002900297220 */ /* 0x000fe20000410000 */
[----:B------:R-:W-:Y:S01]  /*17a00*/  FMNMX.FTZ R2, R14, R2, !PT ;  /* 0x000000020e027209 */ /* 0x000fe20007810000 */
[C---:B------:R-:W-:Y:S01]  /*17a10*/  FMUL.FTZ R44, R0.reuse, R44 ;  /* 0x0000002c002c7220 */ /* 0x040fe20000410000 */
[----:B------:R-:W-:Y:S01]  /*17a20*/  FSEL R181, R181, -INF , !P0 ;  /* 0xff800000b5b57808 */ /* 0x000fe20004000000 */
[C---:B------:R-:W-:Y:S01]  /*17a30*/  FMUL.FTZ R45, R0.reuse, R45 ;  /* 0x0000002d002d7220 */ /* 0x040fe20000410000 */
[----:B------:R-:W-:Y:S01]  /*17a40*/  LOP3.LUT P0, RZ, R215, 0x1, RZ, 0xc0, !PT ;  /* 0x00000001d7ff7812 */ /* 0x000fe2000780c0ff */
[C---:B------:R-:W-:Y:S01]  /*17a50*/  FMUL.FTZ R48, R0.reuse, R48 ;  /* 0x0000003000307220 */ /* 0x040fe20000410000 */
[----:B------:R-:W-:Y:S01]  /*17a60*/  FMNMX.FTZ R2, R175, R2, !PT ;  /* 0x00000002af027209 */ /* 0x000fe20007810000 */
[C---:B------:R-:W-:Y:S01]  /*17a70*/  FMUL.FTZ R49, R0.reuse, R49 ;  /* 0x0000003100317220 */ /* 0x040fe20000410000 */
[----:B------:R-:W-:Y:S01]  /*17a80*/  ISETP.GT.AND P0, PT, R3, 0x11, !P0 ;  /* 0x000000110300780c */ /* 0x000fe20004704270 */
[C---:B------:R-:W-:Y:S01]  /*17a90*/  FMUL.FTZ R52, R0.reuse, R52 ;  /* 0x0000003400347220 */ /* 0x040fe20000410000 */
[----:B------:R-:W-:Y:S01]  /*17aa0*/  FMNMX.FTZ R2, R181, R2, !PT ;  /* 0x00000002b5027209 */ /* 0x000fe20007810000 */
[C---:B------:R-:W-:Y:S01]  /*17ab0*/  FMUL.FTZ R53, R0.reuse, R53 ;  /* 0x0000003500357220 */ /* 0x040fe20000410000 */
[----:B------:R-:W-:Y:S01]  /*17ac0*/  ISETP.LT.OR P0, PT, R7, 0x12, P0 ;  /* 0x000000120700780c */ /* 0x000fe20000701670 */
[C---:B------:R-:W-:Y:S01]  /*17ad0*/  FMUL.FTZ R56, R0.reuse, R56 ;  /* 0x0000003800387220 */ /* 0x040fe20000410000 */
[----:B------:R-:W-:Y:S01]  /*17ae0*/  MUFU.EX2 R185, R185 ;  /* 0x000000b900b97308 */ /* 0x000fe20000000800 */
[----:B------:R-:W-:Y:S01]  /*17af0*/  FMUL.FTZ R57, R0, R57 ;  /* 0x0000003900397220 */ /* 0x000fe20000410000 */
[----:B------:R-:W-:Y:S01]  /*17b00*/  FSEL R180, R180, -INF , !P0 ;  /* 0xff800000b4b47808 */ /* 0x000fe20004000000 */
[C---:B------:R-:W-:Y:S01]  /*17b10*/  FMUL.FTZ R60, R0.reuse, R60 ;  /* 0x0000003c003c7220 */ /* 0x040fe20000410000 */
[----:B------:R-:W-:Y:S01]  /*17b20*/  ISETP.GT.AND P0, PT, R3, 0x18, !P6 ;  /* 0x000000180300780c */ /* 0x000fe20007704270 */
[----:B------:R-:W-:Y:S01]  /*17b30*/  FMUL.FTZ R61, R0, R61 ;  /* 0x0000003d003d7220 */ /* 0x000fe20000410000 */
[----:B------:R-:W-:Y:S01]  /*17b40*/  FMNMX.FTZ R2, R180, R2, !PT ;  /* 0x00000002b4027209 */ /* 0x000fe20007810000 */
[C---:B------:R-:W-:Y:S01]  /*17b50*/  FMUL.FTZ R64, R0.reuse, R64 ;  /* 0x0000004000407220 */ /* 0x040fe20000410000 */
[----:B------:R-:W-:Y:S01]  /*17b60*/  ISETP.LT.OR P0, PT, R7, 0x19, P0 ;  /* 0x000000190700780c */ /* 0x000fe20000701670 */
[C---:B------:R-:W-:Y:S01]  /*17b70*/  FMUL.FTZ R65, R0.reuse, R65 ;  /* 0x0000004100417220 */ /* 0x040fe20000410000 */
[----:B------:R-:W-:Y:S01]  /*17b80*/  MUFU.EX2 R184, R184 ;  /* 0x000000b800b87308 */ /* 0x000fe20000000800 */
[C---:B------:R-:W-:Y:S01]  /*17b90*/  FMUL.FTZ R68, R0.reuse, R68 ;  /* 0x0000004400447220 */ /* 0x040fe20000410000 */
[----:B------:R-:W-:Y:S01]  /*17ba0*/  FSEL R179, R179, -INF , !P0 ;  /* 0xff800000b3b37808 */ /* 0x000fe20004000000 */
[C---:B------:R-:W-:Y:S01]  /*17bb0*/  FMUL.FTZ R69, R0.reuse, R69 ;  /* 0x0000004500457220 */ /* 0x040fe20000410000 */
[----:B------:R-:W-:Y:S01]  /*17bc0*/  ISETP.GT.AND P0, PT, R3, 0x19, !P5 ;  /* 0x000000190300780c */ /* 0x000fe20006f04270 */
[C---:B------:R-:W-:Y:S01]  /*17bd0*/  FMUL.FTZ R72, R0.reuse, R72 ;  /* 0x0000004800487220 */ /* 0x040fe20000410000 */
[----:B------:R-:W-:Y:S01]  /*17be0*/  FMNMX.FTZ R2, R179, R2, !PT ;  /* 0x00000002b3027209 */ /* 0x000fe20007810000 */
[C---:B------:R-:W-:Y:S01]  /*17bf0*/  FMUL.FTZ R73, R0.reuse, R73 ;  /* 0x0000004900497220 */ /* 0x040fe20000410000 */
[----:B------:R-:W-:Y:S01]  /*17c00*/  ISETP.LT.OR P0, PT, R7, 0x1a, P0 ;  /* 0x0000001a0700780c */ /* 0x000fe20000701670 */
[C---:B------:R-:W-:Y:S02]  /*17c10*/  FMUL.FTZ R76, R0.reuse, R76 ;  /* 0x0000004c004c7220 */ /* 0x040fe40000410000 */
        /* <DEDUP_REMOVED lines=9> */
[----:B-1----:R-:W-:Y:S01]  /*17cb0*/  F2FP.PACK_AB R174, R23, R24 ;  /* 0x0000001817ae723e */ /* 0x002fe200000000ff */
        /* <DEDUP_REMOVED lines=17> */
[C---:B------:R-:W-:Y:S02]  /*17dd0*/  FMUL.FTZ R101, R0.reuse, R101 ;  /* 0x0000006500657220 */ /* 0x040fe40000410000 */
[C---:B------:R-:W-:Y:S01]  /*17de0*/  FMUL.FTZ R104, R0.reuse, R104 ;  /* 0x0000006800687220 */ /* 0x040fe20000410000 */
        /* <DEDUP_REMOVED lines=8> */
[----:B------:R-:W-:Y:S01]  /*17e70*/  FMUL.FTZ R113, R0, R113 ;  /* 0x0000007100717220 */ /* 0x000fe20000410000 */
[----:B------:R-:W-:Y:S01]  /*17e80*/  FSEL R7, R30, -INF , !P0 ;  /* 0xff8000001e077808 */ /* 0x000fe20004000000 */
        /* <DEDUP_REMOVED lines=14> */
[----:B-1----:R-:W-:Y:S05]  /*17f70*/  FMNMX.FTZ R2, R2, R3, !PT ;  /* 0x0000000302027209 */ /* 0x002fea0007810000 */
[----:B------:R-:W1:Y:S02]  /*17f80*/  SHFL.BFLY PT, R3, R2, 0x1, 0x1f ;  /* 0x0c201f0002037f89 */ /* 0x000e6400000e0000 */
[----:B-1----:R-:W-:Y:S01]  /*17f90*/  FMNMX.FTZ R3, R2, R3, !PT ;  /* 0x0000000302037209 */ /* 0x002fe20007810000 */
[----:B------:R-:W-:Y:S02]  /*17fa0*/  FADD.FTZ R2, R24, R13 ;  /* 0x0000000d18027221 */ /* 0x000fe40000010000 */
[C---:B------:R-:W-:Y:S01]  /*17fb0*/  FMUL.FTZ R13, R0.reuse, R169 ;  /* 0x000000a9000d7220 */ /* 0x040fe20000410000 */
[----:B------:R-:W-:Y:S01]  /*17fc0*/  FSETP.NEU.FTZ.AND P0, PT, R3, -INF , PT ;  /* 0xff8000000300780b */ /* 0x000fe20003f1d000 */
[----:B------:R-:W-:Y:S02]  /*17fd0*/  FADD.FTZ R183, R23, R2 ;  /* 0x0000000217b77221 */ /* 0x000fe40000010000 */
[----:B------:R-:W-:Y:S01]  /*17fe0*/  FMUL.FTZ R24, R0, R156 ;  /* 0x0000009c00187220 */ /* 0x000fe20000410000 */
[C---:B------:R-:W-:Y:S01]  /*17ff0*/  FSEL R2, R3.reuse, RZ, P0 ;  /* 0x000000ff03027208 */ /* 0x040fe20000000000 */
[----:B------:R-:W-:Y:S04]  /*18000*/  MUFU.EX2 R156, R186 ;  /* 0x000000ba009c7308 */ /* 0x000fe80000000800 */
[----:B------:R-:W-:Y:S02]  /*18010*/  FADD.FTZ R2, -R2, R4 ;  /* 0x0000000402027221 */ /* 0x000fe40000010100 */
[----:B------:R-:W-:Y:S02]  /*18020*/  FMUL.FTZ R4, R3, c[0x0][0x2d0] ;  /* 0x0000b40003047a20 */ /* 0x000fe40000410000 */
[----:B------:R-:W-:Y:S02]  /*18030*/  FMUL.FTZ R2, R2, c[0x0][0x2d0] ;  /* 0x0000b40002027a20 */ /* 0x000fe40000410000 */
[----:B------:R-:W-:Y:S01]  /*18040*/  MUFU.EX2 R186, R190 ;  /* 0x000000be00ba7308 */ /* 0x000fe20000000800 */
[----:B------:R-:W-:Y:S02]  /*18050*/  FSEL R4, R4, RZ, P0 ;  /* 0x000000ff04047208 */ /* 0x000fe40000000000 */
[----:B------:R-:W-:Y:S03]  /*18060*/  ISETP.GT.AND P0, PT, R221, R235, PT ;  /* 0x000000ebdd00720c */ /* 0x000fe60003f04270 */
[--C-:B------:R-:W-:Y:S02]  /*18070*/  FFMA.FTZ R173, R8, c[0x0][0x2d0], -R4.reuse ;  /* 0x0000b40008ad7a23 */ /* 0x100fe40000010804 */
[--C-:B------:R-:W-:Y:S02]  /*18080*/  FFMA.FTZ R8, R12, c[0x0][0x2d0], -R4.reuse ;  /* 0x0000b4000c087a23 */ /* 0x100fe40000010804 */
[----:B------:R-:W1:Y:S01]  /*18090*/  MUFU.EX2 R2, R2 ;  /* 0x0000000200027308 */ /* 0x000e620000000800 */
[----:B------:R-:W-:Y:S02]  /*180a0*/  FMUL.FTZ R12, R0, R168 ;  /* 0x000000a8000c7220 */ /* 0x000fe40000410000 */
[--C-:B------:R-:W-:Y:S07]  /*180b0*/  FFMA.FTZ R0, R14, c[0x0][0x2d0], -R4.reuse ;  /* 0x0000b4000e007a23 */ /* 0x100fee0000010804 */
        /* <DEDUP_REMOVED lines=153> */
[--C-:B-1----:R-:W-:Y:S04]  /*18a50*/  FFMA.FTZ R0, R178, c[0x0][0x2d0], -R4.reuse ;  /* 0x0000b400b2007a23 */ /* 0x102fe80000010804 */
[----:B------:R-:W1:Y:S01]  /*18a60*/  MUFU.EX2 R178, R0 ;  /* 0x0000000000b27308 */ /* 0x000e620000000800 */
[C---:B--2---:R-:W-:Y:S03]  /*18a70*/  HMMA.16816.F32 R20, R148.reuse, R152, R20 ;  /* 0x000000989414723c */ /* 0x044fe60000001814 */
[----:B-1----:R-:W-:Y:S01]  /*18a80*/  F2FP.PACK_AB R173, R178, R177 ;  /* 0x000000b1b2ad723e */ /* 0x002fe200000000ff */
[--C-:B------:R-:W-:Y:S04]  /*18a90*/  FFMA.FTZ R0, R182, c[0x0][0x2d0], -R4.reuse ;  /* 0x0000b400b6007a23 */ /* 0x100fe80000010804 */
[C---:B------:R-:W-:Y:S01]  /*18aa0*/  HMMA.16816.F32 R24, R148.reuse, R154, R24 ;  /* 0x0000009a9418723c */ /* 0x040fe20000001818 */
[----:B------:R-:W1:Y:S03]  /*18ab0*/  LDSM.16.MT88.4 R152, [R198+0x800] ;  /* 0x00080000c698783b */ /* 0x000e660000004200 */
[----:B------:R-:W-:Y:S02]  /*18ac0*/  FFMA.FTZ R4, R7, c[0x0][0x2d0], -R4 ;  /* 0x0000b40007047a23 */ /* 0x000fe40000010804 */
[----:B------:R2:W-:Y:S10]  /*18ad0*/  MUFU.EX2 R7, R0 ;  /* 0x0000000000077308 */ /* 0x0005f40000000800 */
[----:B------:R-:W3:Y:S01]  /*18ae0*/  MUFU.EX2 R176, R4 ;  /* 0x0000000400b07308 */ /* 0x000ee20000000800 */
[----:B--2---:R-:W-:Y:S01]  /*18af0*/  FADD.FTZ R0, R185, R161 ;  /* 0x000000a1b9007221 */ /* 0x004fe20000010000 */
[----:B---3--:R-:W-:Y:S01]  /*18b00*/  F2FP.PACK_AB R175, R176, R7 ;  /* 0x00000007b0af723e */ /* 0x008fe200000000ff */
[C---:B-1----:R-:W-:Y:S03]  /*18b10*/  HMMA.16816.F32 R28, R148.reuse, R152, R28 ;  /* 0x00000098941c723c */ /* 0x042fe6000000181c */
[----:B------:R-:W-:Y:S02]  /*18b20*/  FADD.FTZ R4, R184, R0 ;  /* 0x00000000b8047221 */ /* 0x000fe40000010000 */
[----:B------:R-:W-:Y:S01]  /*18b30*/  FADD.FTZ R0, R8, R2 ;  /* 0x0000000208007221 */ /* 0x000fe20000010000 */
[-C--:B------:R-:W-:Y:S01]  /*18b40*/  MOV R8, R3.reuse ;  /* 0x0000000300087202 */ /* 0x080fe20000000f00 */
[----:B------:R-:W-:Y:S01]  /*18b50*/  FADD.FTZ R2, R180, R4 ;  /* 0x00000004b4027221 */ /* 0x000fe20000010000 */
[C---:B------:R-:W-:Y:S01]  /*18b60*/  HMMA.16816.F32 R32, R148.reuse, R154, R32 ;  /* 0x0000009a9420723c */ /* 0x040fe20000001820 */
[----:B------:R-:W1:Y:S03]  /*18b70*/  LDSM.16.MT88.4 R152, [R197+0x800] ;  /* 0x00080000c598783b */ /* 0x000e660000004200 */
        /* <DEDUP_REMOVED lines=97> */
.L_x_1945:
[----:B------:R-:W-:Y:S07]  /*19190*/  @!UPT UIADD3 URZ, URZ, URZ, URZ ;  /* 0x0000003f3f3ff290 */ /* 0x000fee000fffe03f */
[----:B------:R-:W-:Y:S02]  /*191a0*/  MOV R7, 0x1f ;  /* 0x0000001f00077802 */ /* 0x000fe40000000f00 */
[----:B------:R-:W-:Y:S01]  /*191b0*/  MOV R5, 0xffffffff ;  /* 0xffffffff00057802 */ /* 0x000fe20000000f00 */
[----:B------:R-:W-:Y:S06]  /*191c0*/  BRA.DIV ~URZ, `(.L_x_1957) ;  /* 0x000066c27f007947 */ /* 0x000fec000b800000 */
[----:B------:R1:W2:Y:S02]  /*191d0*/  SHFL.BFLY PT, R0, R229, 0x2, 0x1f ;  /* 0x0c401f00e5007f89 */ /* 0x0002a400000e0000 */
.L_x_2030:
[----:B--2---:R-:W-:Y:S01]  /*191e0*/  FADD.FTZ R0, R0, R229 ;  /* 0x000000e500007221 */ /* 0x004fe20000010000 */
[----:B------:R-:W-:Y:S05]  /*191f0*/  BRA.DIV ~URZ, `(.L_x_1958) ;  /* 0x000066f27f007947 */ /* 0x000fea000b800000 */
[----:B------:R-:W2:Y:S02]  /*19200*/  SHFL.BFLY PT, R2, R230, 0x2, 0x1f ;  /* 0x0c401f00e6027f89 */ /* 0x000ea400000e0000 */
[----:B--2---:R-:W-:-:S02]  /*19210*/  FADD.FTZ R230, R2, R230 ;  /* 0x000000e602e67221 */ /* 0x004fc40000010000 */
[----:B------:R-:W2:Y:S04]  /*19220*/  SHFL.BFLY PT, R2, R0, 0x1, 0x1f ;  /* 0x0c201f0000027f89 */ /* 0x000ea800000e0000 */
[----:B------:R3:W4:Y:S01]  /*19230*/  SHFL.BFLY PT, R3, R230, 0x1, 0x1f ;  /* 0x0c201f00e6037f89 */ /* 0x00072200000e0000 */
[----:B--2---:R-:W-:-:S05]  /*19240*/  FADD.FTZ R0, R0, R2 ;  /* 0x0000000200007221 */ /* 0x004fca0000010000 */
.L_x_2031:
[----:B------:R-:W-:Y:S01]  /*19250*/  FSETP.NE.FTZ.AND P0, PT, R0, RZ, PT ;  /* 0x000000ff0000720b */ /* 0x000fe20003f15000 */
[----:B----4-:R-:W-:Y:S01]  /*19260*/  FADD.FTZ R3, R3, R230 ;  /* 0x000000e603037221 */ /* 0x010fe20000010000 */
[----:B------:R-:W-:Y:S02]  /*19270*/  MOV R2, RZ ;  /* 0x000000ff00027202 */ /* 0x000fe40000000f00 */
[----:B------:R-:W-:Y:S02]  /*19280*/  MOV R17, 0xff800000 ;  /* 0xff80000000117802 */ /* 0x000fe40000000f00 */
[----:B------:R-:W-:-:S07]  /*19290*/  MOV R19, 0xff800000 ;  /* 0xff80000000137802 */ /* 0x000fce0000000f00 */
[----:B------:R-:W2:Y:S08]  /*192a0*/  @P0 MUFU.LG2 R4, R0 ;  /* 0x0000000000040308 */ /* 0x000eb00000000c00 */
[----:B------:R4:W5:Y:S01]  /*192b0*/  @P0 MUFU.RCP R2, R0 ;  /* 0x0000000000020308 */ /* 0x0009620000001000 */
[----:B--2---:R-:W-:Y:S01]  /*192c0*/  @P0 FMUL.FTZ R4, R4, 0.69314718246459960938 ;  /* 0x3f31721804040820 */ /* 0x004fe20000410000 */
[----:B----4-:R-:W-:Y:S01]  /*192d0*/  @P0 MOV R0, 0x3f317218 ;  /* 0x3f31721800000802 */ /* 0x010fe20000000f00 */
[----:B-----5:R-:W-:-:S02]  /*192e0*/  FMUL.FTZ R168, R2, R168 ;  /* 0x000000a802a87220 */ /* 0x020fc40000410000 */
[----:B------:R-:W-:Y:S02]  /*192f0*/  FMUL.FTZ R169, R2, R169 ;  /* 0x000000a902a97220 */ /* 0x000fe40000410000 */
[----:B------:R-:W-:Y:S02]  /*19300*/  @P0 FMUL.FTZ R0, R0, c[0x0][0x2d0] ;  /* 0x0000b40000000a20 */ /* 0x000fe40000410000 */
[----:B------:R-:W-:Y:S02]  /*19310*/  FMUL.FTZ R164, R2, R164 ;  /* 0x000000a402a47220 */ /* 0x000fe40000410000 */
[----:B------:R-:W-:Y:S01]  /*19320*/  @P0 FFMA.FTZ R17, R0, R9, R4 ;  /* 0x0000000900110223 */ /* 0x000fe20000010004 */
[----:B------:R-:W-:Y:S01]  /*19330*/  FSETP.NE.FTZ.AND P0, PT, R3, RZ, PT ;  /* 0x000000ff0300720b */ /* 0x000fe20003f15000 */
[C---:B------:R-:W-:Y:S01]  /*19340*/  FMUL.FTZ R165, R2.reuse, R165 ;  /* 0x000000a502a57220 */ /* 0x040fe20000410000 */
[----:B------:R-:W-:Y:S01]  /*19350*/  MOV R0, RZ ;  /* 0x000000ff00007202 */ /* 0x000fe20000000f00 */
[----:B------:R-:W-:-:S02]  /*19360*/  FMUL.FTZ R160, R2, R160 ;  /* 0x000000a002a07220 */ /* 0x000fc40000410000 */
[C---:B------:R-:W-:Y:S02]  /*19370*/  FMUL.FTZ R161, R2.reuse, R161 ;  /* 0x000000a102a17220 */ /* 0x040fe40000410000 */
[C---:B------:R-:W-:Y:S02]  /*19380*/  FMUL.FTZ R156, R2.reuse, R156 ;  /* 0x0000009c029c7220 */ /* 0x040fe40000410000 */
[C---:B------:R-:W-:Y:S02]  /*19390*/  FMUL.FTZ R157, R2.reuse, R157 ;  /* 0x0000009d029d7220 */ /* 0x040fe40000410000 */
[C---:B------:R-:W-:Y:S02]  /*193a0*/  FMUL.FTZ R152, R2.reuse, R152 ;  /* 0x0000009802987220 */ /* 0x040fe40000410000 */
[----:B------:R-:W2:Y:S01]  /*193b0*/  @P0 MUFU.LG2 R4, R3 ;  /* 0x0000000300040308 */ /* 0x000ea20000000c00 */
[----:B------:R-:W-:Y:S01]  /*193c0*/  @P0 MOV R5, 0x3f317218 ;  /* 0x3f31721800050802 */ /* 0x000fe20000000f00 */
[----:B------:R-:W-:-:S02]  /*193d0*/  FMUL.FTZ R153, R2, R153 ;  /* 0x0000009902997220 */ /* 0x000fc40000410000 */
[C---:B------:R-:W-:Y:S02]  /*193e0*/  FMUL.FTZ R148, R2.reuse, R148 ;  /* 0x0000009402947220 */ /* 0x040fe40000410000 */
[C---:B------:R-:W-:Y:S02]  /*193f0*/  FMUL.FTZ R149, R2.reuse, R149 ;  /* 0x0000009502957220 */ /* 0x040fe40000410000 */
[----:B------:R2:W4:Y:S01]  /*19400*/  @P0 MUFU.RCP R0, R3 ;  /* 0x0000000300000308 */ /* 0x0005220000001000 */
        /* <DEDUP_REMOVED lines=8> */
[----:B--2---:R-:W-:Y:S02]  /*19490*/  @P0 FMUL.FTZ R3, R4, 0.69314718246459960938 ;  /* 0x3f31721804030820 */ /* 0x004fe40000410000 */
[----:B------:R-:W-:-:S02]  /*194a0*/  @P0 FMUL.FTZ R4, R5, c[0x0][0x2d0] ;  /* 0x0000b40005040a20 */ /* 0x000fc40000410000 */
[C---:B----4-:R-:W-:Y:S02]  /*194b0*/  FMUL.FTZ R170, R0.reuse, R170 ;  /* 0x000000aa00aa7220 */ /* 0x050fe40000410000 */
        /* <DEDUP_REMOVED lines=62> */
[----:B------:R-:W-:Y:S01]  /*198a0*/  FMUL.FTZ R139, R0, R139 ;  /* 0x0000008b008b7220 */ /* 0x000fe20000410000 */
[----:B------:R-:W-:Y:S01]  /*198b0*/  MOV R0, 0x1 ;  /* 0x0000000100007802 */ /* 0x000fe20000000f00 */
[----:B------:R-:W-:Y:S02]  /*198c0*/  @P0 FFMA.FTZ R19, R4, R8, R3 ;  /* 0x0000000804130223 */ /* 0x000fe40000010003 */
        /* <DEDUP_REMOVED lines=44> */
.L_x_1893:
[----:B------:R2:W5:Y:S04]  /*19b90*/  LDL R7, [R1+0xa8] ;  /* 0x0000a80001077983 */ /* 0x0005680000100800 */
[----:B------:R-:W4:Y:S01]  /*19ba0*/  S2R R2, SR_TID.X ;  /* 0x0000000000027919 */ /* 0x000f220000002100 */
[----:B------:R-:W-:Y:S01]  /*19bb0*/  BSSY B0, `(.L_x_1959) ;  /* 0x0000011000007945 */ /* 0x000fe20003800000 */
[----:B----4-:R-:W-:-:S13]  /*19bc0*/  LOP3.LUT P0, RZ, R2, 0xff, RZ, 0xc0, !PT ;  /* 0x000000ff02ff7812 */ /* 0x010fda000780c0ff */
[----:B------:R-:W-:Y:S05]  /*19bd0*/  @P0 BRA `(.L_x_1960) ;  /* 0x000000e000000947 */ /* 0x000fea0003800000 */
[----:B--2---:R-:W2:Y:S01]  /*19be0*/  S2R R2, SR_LANEID ;  /* 0x0000000000027919 */ /* 0x004ea20000000000 */
[----:B------:R-:W-:Y:S01]  /*19bf0*/  VOTEU.ANY UR4, UPT, PT ;  /* 0x0000000000047886 */ /* 0x000fe200038e0100 */
[----:B------:R-:W-:Y:S01]  /*19c00*/  IMAD.MOV.U32 R4, RZ, RZ, c[0x0][0x560] ;  /* 0x00015800ff047624 */ /* 0x000fe200078e00ff */
[----:B------:R-:W2:Y:S01]  /*19c10*/  FLO.U32 R3, UR4 ;  /* 0x0000000400037d00 */ /* 0x000ea200080e0000 */
[----:B------:R-:W-:Y:S01]  /*19c20*/  IMAD.MOV.U32 R5, RZ, RZ, c[0x0][0x564] ;  /* 0x00015900ff057624 */ /* 0x000fe200078e00ff */
[----:B--2---:R-:W-:-:S06]  /*19c30*/  ISETP.EQ.U32.AND P0, PT, R3, R2, PT ;  /* 0x000000020300720c */ /* 0x004fcc0003f02070 */
[----:B------:R-:W2:Y:S07]  /*19c40*/  POPC R2, UR4 ;  /* 0x0000000400027d09 */ /* 0x000eae0008000000 */
[----:B--2---:R2:W4:Y:S04]  /*19c50*/  @P0 ATOMG.E.ADD.STRONG.GPU PT, R2, [R4.64], R2 ;  /* 0x00000002040209a8 */ /* 0x00452800081ee1cc */
[----:B--2---:R-:W2:Y:S04]  /*19c60*/  S2R R4, SR_LTMASK ;  /* 0x0000000000047919 */ /* 0x004ea80000003900 */
[----:B----4-:R2:W4:Y:S02]  /*19c70*/  SHFL.IDX PT, R3, R2, R3, 0x1f ;  /* 0x00001f0302037589 */ /* 0x01052400000e0000 */
[----:B--2---:R-:W-:-:S06]  /*19c80*/  LOP3.LUT R2, R4, UR4, RZ, 0xc0, !PT ;  /* 0x0000000404027c12 */ /* 0x004fcc000f8ec0ff */
[----:B------:R-:W4:Y:S02]  /*19c90*/  POPC R2, R2 ;  /* 0x0000000200027309 */ /* 0x000f240000000000 */
[----:B----45:R-:W-:-:S05]  /*19ca0*/  IADD3 R7, R3, c[0x0][0xc], R2 ;  /* 0x0000030003077a10 */ /* 0x030fca0007ffe002 */
[----:B------:R2:W-:Y:S02]  /*19cb0*/  STL [R1+0xa8], R7 ;  /* 0x0000a80701007387 */ /* 0x0005e40000100800 */
.L_x_1960:
[----:B--2---:R-:W-:Y:S05]  /*19cc0*/  BSYNC B0 ;  /* 0x0000000000007941 */ /* 0x004fea0003800000 */
.L_x_1959:
[----:B------:R-:W-:Y:S01]  /*19cd0*/  PRMT R0, R0, 0x9910, RZ ;  /* 0x0000991000007816 */ /* 0x000fe200000000ff */
[----:B------:R-:W-:Y:S01]  /*19ce0*/  BSSY B1, `(.L_x_1961) ;  /* 0x0000434000017945 */ /* 0x000fe20003800000 */
[----:B-----5:R-:W-:Y:S02]  /*19cf0*/  IMAD.MOV.U32 R145, RZ, RZ, R7 ;  /* 0x000000ffff917224 */ /* 0x020fe400078e0007 */
[----:B------:R-:W-:-:S13]  /*19d00*/  ISETP.NE.AND P0, PT, R0, RZ, PT ;  /* 0x000000ff0000720c */ /* 0x000fda0003f05270 */
[----:B------:R-:W-:Y:S05]  /*19d10*/  @!P0 BRA `(.L_x_1962) ;  /* 0x000034e000008947 */ /* 0x000fea0003800000 */
[----:B------:R-:W2:Y:S04]  /*19d20*/  LDL R12, [R1+0x88] ;  /* 0x00008800010c7983 */ /* 0x000ea80000100800 */
[----:B------:R-:W4:Y:S04]  /*19d30*/  LDL R10, [R1+0x8c] ;  /* 0x00008c00010a7983 */ /* 0x000f280000100800 */
[----:B---3--:R-:W3:Y:S04]  /*19d40*/  LDL R7, [R1+0x94] ;  /* 0x0000940001077983 */ /* 0x008ee80000100800 */
[----:B------:R-:W3:Y:S04]  /*19d50*/  LDL R9, [R1+0x90] ;  /* 0x0000900001097983 */ /* 0x000ee80000100800 */
[----:B------:R-:W3:Y:S04]  /*19d60*/  LDL R8, [R1+0xa4] ;  /* 0x0000a40001087983 */ /* 0x000ee80000100800 */
[----:B------:R-:W3:Y:S04]  /*19d70*/  LDL R5, [R1+0x9c] ;  /* 0x00009c0001057983 */ /* 0x000ee80000100800 */
[----:B------:R-:W3:Y:S04]  /*19d80*/  LDL R4, [R1+0xa0] ;  /* 0x0000a00001047983 */ /* 0x000ee80000100800 */
[----:B------:R-:W3:Y:S01]  /*19d90*/  LDL R3, [R1+0x98] ;  /* 0x0000980001037983 */ /* 0x000ee20000100800 */
[----:B------:R-:W-:Y:S01]  /*19da0*/  WARPSYNC 0xffffffff ;  /* 0xffffffff00007948 */ /* 0x000fe20003800000 */
[----:B------:R-:W-:-:S02]  /*19db0*/  F2FP.PACK_AB R2, R169, R168 ;  /* 0x000000a8a902723e */ /* 0x000fc400000000ff */
[----:B------:R-:W-:Y:S01]  /*19dc0*/  BAR.SYNC.DEFER_BLOCKING 0x1, 0x100 ;  /* 0x0044000000007b1d */ /* 0x000fe20000010000 */
[----:B------:R-:W-:Y:S02]  /*19dd0*/  F2FP.PACK_AB R0, R171, R170 ;  /* 0x000000aaab00723e */ /* 0x000fe400000000ff */
[----:B------:R-:W-:-:S04]  /*19de0*/  ISETP.NE.U32.AND P0, PT, RZ, c[0x0][0x508], PT ;  /* 0x00014200ff007a0c */ /* 0x000fc80003f05070 */
[----:B------:R-:W-:Y:S02]  /*19df0*/  ISETP.NE.AND.EX P1, PT, RZ, c[0x0][0x50c], PT, P0 ;  /* 0x00014300ff007a0c */ /* 0x000fe40003f25300 */
[----:B------:R-:W-:Y:S01]  /*19e00*/  ISETP.NE.U32.AND P2, PT, RZ, c[0x0][0x500], PT ;  /* 0x00014000ff007a0c */ /* 0x000fe20003f45070 */
[----:B------:R-:W-:-:S03]  /*19e10*/  IMAD.MOV.U32 R18, RZ, RZ, c[0x0][0x388] ;  /* 0x0000e200ff127624 */ /* 0x000fc600078e00ff */
[----:B------:R-:W-:Y:S01]  /*19e20*/  ISETP.NE.AND.EX P2, PT, RZ, c[0x0][0x504], PT, P2 ;  /* 0x00014100ff007a0c */ /* 0x000fe20003f45320 */
[----:B--2---:R2:W-:Y:S04]  /*19e30*/  STS [R12+0x80], R2 ;  /* 0x000080020c007388 */ /* 0x0045e80000000800 */
[----:B------:R1:W-:Y:S01]  /*19e40*/  STS [R12+0x480], R0 ;  /* 0x000480000c007388 */ /* 0x0003e20000000800 */
[----:B--2---:R-:W-:Y:S02]  /*19e50*/  F2FP.PACK_AB R2, R165, R164 ;  /* 0x000000a4a502723e */ /* 0x004fe400000000ff */
[----:B-1----:R-:W-:-:S03]  /*19e60*/  F2FP.PACK_AB R0, R167, R166 ;  /* 0x000000a6a700723e */ /* 0x002fc600000000ff */
[----:B----4-:R1:W-:Y:S04]  /*19e70*/  STS [R10], R2 ;  /* 0x000000020a007388 */ /* 0x0103e80000000800 */
[----:B------:R2:W-:Y:S01]  /*19e80*/  STS [R10+0x400], R0 ;  /* 0x000400000a007388 */ /* 0x0005e20000000800 */
[----:B-1----:R-:W-:Y:S02]  /*19e90*/  F2FP.PACK_AB R2, R161, R160 ;  /* 0x000000a0a102723e */ /* 0x002fe400000000ff */
[----:B--2---:R-:W-:-:S03]  /*19ea0*/  F2FP.PACK_AB R0, R163, R162 ;  /* 0x000000a2a300723e */ /* 0x004fc600000000ff */
[----:B---3--:R1:W-:Y:S04]  /*19eb0*/  STS [R7+0x80], R2 ;  /* 0x0000800207007388 */ /* 0x0083e80000000800 */
[----:B------:R2:W-:Y:S01]  /*19ec0*/  STS [R7+0x480], R0 ;  /* 0x0004800007007388 */ /* 0x0005e20000000800 */
[----:B-1----:R-:W-:Y:S02]  /*19ed0*/  F2FP.PACK_AB R2, R157, R156 ;  /* 0x0000009c9d02723e */ /* 0x002fe400000000ff */
[----:B--2---:R-:W-:-:S03]  /*19ee0*/  F2FP.PACK_AB R0, R159, R158 ;  /* 0x0000009e9f00723e */ /* 0x004fc600000000ff */
[----:B------:R1:W-:Y:S04]  /*19ef0*/  STS [R9], R2 ;  /* 0x0000000209007388 */ /* 0x0003e80000000800 */
[----:B------:R2:W-:Y:S01]  /*19f00*/  STS [R9+0x400], R0 ;  /* 0x0004000009007388 */ /* 0x0005e20000000800 */
[----:B-1----:R-:W-:Y:S02]  /*19f10*/  F2FP.PACK_AB R2, R153, R152 ;  /* 0x000000989902723e */ /* 0x002fe400000000ff */
[----:B--2---:R-:W-:-:S03]  /*19f20*/  F2FP.PACK_AB R0, R155, R154 ;  /* 0x0000009a9b00723e */ /* 0x004fc600000000ff */
[----:B------:R1:W-:Y:S04]  /*19f30*/  STS [R8+0x80], R2 ;  /* 0x0000800208007388 */ /* 0x0003e80000000800 */
        /* <DEDUP_REMOVED lines=92> */
[----:B------:R2:W-:Y:S04]  /*1a500*/  STS [R9+0xc400], R0 ;  /* 0x00c4000009007388 */ /* 0x0005e80000000800 */
[----:B------:R-:W3:Y:S01]  /*1a510*/  LDL.LU R7, [R1+0x84] ;  /* 0x0000840001077983 */ /* 0x000ee20000300800 */
        /* <DEDUP_REMOVED lines=14> */
[----:B------:R-:W-:Y:S01]  /*1a600*/  STS [R3+0xc000], R2 ;  /* 0x00c0000203007388 */ /* 0x000fe20000000800 */
[----:B------:R-:W-:-:S03]  /*1a610*/  IMAD.MOV.U32 R4, RZ, RZ, 0x4 ;  /* 0x00000004ff047424 */ /* 0x000fc600078e00ff */
[----:B------:R1:W-:Y:S02]  /*1a620*/  STS [R3+0xc400], R0 ;  /* 0x00c4000003007388 */ /* 0x0003e40000000800 */
[CC--:B-1----:R-:W-:Y:S02]  /*1a630*/  @P1 IMAD.WIDE R2, R239.reuse, R4.reuse, c[0x0][0x508] ;  /* 0x00014200ef021625 */ /* 0x0c2fe400078e0204 */
[----:B------:R-:W-:Y:S02]  /*1a640*/  BAR.SYNC.DEFER_BLOCKING 0x1, 0x100 ;  /* 0x0044000000007b1d */ /* 0x000fe40000010000 */
[----:B------:R-:W-:-:S04]  /*1a650*/  IMAD.WIDE R4, R239, R4, c[0x0][0x500] ;  /* 0x00014000ef047625 */ /* 0x000fc800078e0204 */
[----:B------:R1:W5:Y:S02]  /*1a660*/  @P1 LDG.E R18, [R2.64] ;  /* 0x0000000c02121981 */ /* 0x000364000c1e1900 */
[----:B-1----:R-:W-:-:S06]  /*1a670*/  IMAD.MOV.U32 R2, RZ, RZ, RZ ;  /* 0x000000ffff027224 */ /* 0x002fcc00078e00ff */
[----:B------:R1:W5:Y:S01]  /*1a680*/  @P2 LDG.E R2, [R4.64] ;  /* 0x0000000c04022981 */ /* 0x000362000c1e1900 */
[----:B---3--:R-:W-:-:S04]  /*1a690*/  ISETP.NE.AND P0, PT, R7, RZ, PT ;  /* 0x000000ff0700720c */ /* 0x008fc80003f05270 */
[----:B------:R-:W-:Y:S01]  /*1a6a0*/  SEL R3, R7, c[0x0][0x3d4], P0 ;  /* 0x0000f50007037a07 */ /* 0x000fe20000000000 */
[----:B------:R-:W-:Y:S05]  /*1a6b0*/  @P1 BRA `(.L_x_1963) ;  /* 0x0000004000001947 */ /* 0x000fea0003800000 */
[----:B-1----:R-:W-:Y:S05]  /*1a6c0*/  @!P2 BRA `(.L_x_1963) ;  /* 0x000000300000a947 */ /* 0x002fea0003800000 */
[----:B------:R1:W2:Y:S04]  /*1a6d0*/  LDG.E R0, [R4.64] ;  /* 0x0000000c04007981 */ /* 0x0002a8000c1e1900 */
[----:B-1----:R-:W2:Y:S02]  /*1a6e0*/  LDG.E R4, [R4.64+0x4] ;  /* 0x0000040c04047981 */ /* 0x002ea4000c1e1900 */
[----:B--2--5:R-:W-:Y:S02]  /*1a6f0*/  IADD3 R18, -R0, R4, RZ ;  /* 0x0000000400127210 */ /* 0x024fe40007ffe1ff */
.L_x_1963:
[----:B-1----:R-:W2:Y:S04]  /*1a700*/  LDL R21, [R1+0x1b8] ;  /* 0x0001b80001157983 */ /* 0x002ea80000100800 */
[----:B------:R-:W2:Y:S04]  /*1a710*/  LDL R172, [R1+0x70] ;  /* 0x0000700001ac7983 */ /* 0x000ea80000100800 */
[----:B------:R-:W3:Y:S04]  /*1a720*/  LDL R22, [R1+0xac] ;  /* 0x0000ac0001167983 */ /* 0x000ee80000100800 */
[----:B------:R-:W4:Y:S01]  /*1a730*/  LDL R20, [R1+0x1b4] ;  /* 0x0001b40001147983 */ /* 0x000f220000100800 */
[----:B------:R-:W-:Y:S01]  /*1a740*/  IMAD.MOV.U32 R16, RZ, RZ, 0x368 ;  /* 0x00000368ff107424 */ /* 0x000fe200078e00ff */
[----:B------:R-:W-:-:S04]  /*1a750*/  ISETP.GT.AND P2, PT, R3, 0x1, PT ;  /* 0x000000010300780c */ /* 0x000fc80003f44270 */
[----:B------:R-:W-:-:S04]  /*1a760*/  SEL R16, R16, 0x328, P2 ;  /* 0x0000032810107807 */ /* 0x000fc80001000000 */
[----:B------:R-:W1:Y:S08]  /*1a770*/  LDC.64 R8, c[0x0][R16+0x170] ;  /* 0x00005c0010087b82 */ /* 0x000e700000000a00 */
[----:B------:R-:W1:Y:S01]  /*1a780*/  LDC.64 R12, c[0x0][R16+0x168] ;  /* 0x00005a00100c7b82 */ /* 0x000e620000000a00 */
[----:B------:R-:W-:-:S07]  /*1a790*/  ISETP.NE.U32.AND P0, PT, RZ, c[0x0][0x500], PT ;  /* 0x00014000ff007a0c */ /* 0x000fce0003f05070 */
[----:B------:R-:W2:Y:S01]  /*1a7a0*/  LDC.64 R14, c[0x0][R16+0x178] ;  /* 0x00005e00100e7b82 */ /* 0x000ea20000000a00 */
[----:B------:R-:W-:Y:S02]  /*1a7b0*/  ISETP.NE.AND.EX P0, PT, RZ, c[0x0][0x504], PT, P0 ;  /* 0x00014100ff007a0c */ /* 0x000fe40003f05300 */
[----:B------:R-:W-:Y:S02]  /*1a7c0*/  SHF.R.S32.HI R3, RZ, 0x1f, R239 ;  /* 0x0000001fff037819 */ /* 0x000fe400000114ef */
[----:B------:R-:W-:Y:S02]  /*1a7d0*/  SEL R0, R239, RZ, !P0 ;  /* 0x000000ffef007207 */ /* 0x000fe40004000000 */
[----:B------:R-:W-:Y:S02]  /*1a7e0*/  SEL R4, R3, RZ, !P0 ;  /* 0x000000ff03047207 */ /* 0x000fe40004000000 */
[----:B-----5:R-:W-:Y:S01]  /*1a7f0*/  SHF.R.S32.HI R10, RZ, 0x1f, R2 ;  /* 0x0000001fff0a7819 */ /* 0x020fe20000011402 */
[----:B-1----:R-:W-:-:S04]  /*1a800*/  IMAD R3, R9, R0, RZ ;  /* 0x0000000009037224 */ /* 0x002fc800078e02ff */
[C---:B------:R-:W-:Y:S02]  /*1a810*/  IMAD R7, R8.reuse, R4, R3 ;  /* 0x0000000408077224 */ /* 0x040fe400078e0203 */
[----:B------:R-:W-:-:S04]  /*1a820*/  IMAD.WIDE.U32 R4, R8, R0, RZ ;  /* 0x0000000008047225 */ /* 0x000fc800078e00ff */
[----:B------:R-:W-:-:S04]  /*1a830*/  IMAD.WIDE.U32 R8, R12, R243, RZ ;  /* 0x000000f30c087225 */ /* 0x000fc800078e00ff */
[----:B------:R-:W-:Y:S01]  /*1a840*/  IMAD R3, R13, R243, RZ ;  /* 0x000000f30d037224 */ /* 0x000fe200078e02ff */
[----:B------:R-:W-:-:S03]  /*1a850*/  IADD3 R13, P1, P0, R4, R8, R2 ;  /* 0x00000008040d7210 */ /* 0x000fc6000783e002 */
[----:B------:R-:W-:Y:S02]  /*1a860*/  IMAD.IADD R8, R9, 0x1, R3 ;  /* 0x0000000109087824 */ /* 0x000fe400078e0203 */
[----:B------:R-:W-:Y:S02]  /*1a870*/  IMAD.MOV.U32 R3, RZ, RZ, c[0x0][0x4e8] ;  /* 0x00013a00ff037624 */ /* 0x000fe400078e00ff */
[----:B------:R-:W-:-:S03]  /*1a880*/  IMAD.IADD R7, R5, 0x1, R7 ;  /* 0x0000000105077824 */ /* 0x000fc600078e0207 */
[----:B------:R-:W-:Y:S02]  /*1a890*/  ISETP.NE.AND P3, PT, R3, 0x1, PT ;  /* 0x000000010300780c */ /* 0x000fe40003f65270 */
[----:B------:R-:W-:Y:S01]  /*1a8a0*/  IADD3.X R12, R7, R8, R10, P1, P0 ;  /* 0x00000008070c7210 */ /* 0x000fe20000fe040a */
[----:B--2---:R-:W-:Y:S01]  /*1a8b0*/  IMAD.IADD R7, R21, 0x1, R172 ;  /* 0x0000000115077824 */ /* 0x004fe200078e02ac */
[----:B---3--:R-:W-:-:S09]  /*1a8c0*/  SEL R4, R22, RZ, P2 ;  /* 0x000000ff16047207 */ /* 0x008fd20001000000 */
[----:B------:R-:W-:-:S04]  /*1a8d0*/  @P3 IMAD.HI.U32 R8, R7, c[0x0][0x4ec], RZ ;  /* 0x00013b0007083a27 */ /* 0x000fc800078e00ff */
[-C--:B------:R-:W-:Y:S02]  /*1a8e0*/  IMAD R9, R15, R4.reuse, RZ ;  /* 0x000000040f097224 */ /* 0x080fe400078e02ff */
[----:B------:R-:W-:-:S04]  /*1a8f0*/  IMAD.WIDE.U32 R4, R14, R4, RZ ;  /* 0x000000040e047225 */ /* 0x000fc800078e00ff */
[----:B------:R-:W-:Y:S01]  /*1a900*/  IMAD.MOV.U32 R3, RZ, RZ, R7 ;  /* 0x000000ffff037224 */ /* 0x000fe200078e0007 */
[----:B------:R-:W-:Y:S01]  /*1a910*/  @P3 SHF.R.U32.HI R3, RZ, c[0x0][0x4f0], R8 ;  /* 0x00013c00ff033a19 */ /* 0x000fe20000011608 */
[----:B------:R-:W-:-:S03]  /*1a920*/  IMAD.IADD R9, R5, 0x1, R9 ;  /* 0x0000000105097824 */ /* 0x000fc600078e0209 */
[----:B------:R-:W-:Y:S02]  /*1a930*/  IADD3 R4, P1, P0, R3, R13, R4 ;  /* 0x0000000d03047210 */ /* 0x000fe4000783e004 */
[----:B------:R-:W-:-:S04]  /*1a940*/  SHF.R.S32.HI R5, RZ, 0x1f, R3 ;  /* 0x0000001fff057819 */ /* 0x000fc80000011403 */
[----:B------:R-:W-:Y:S02]  /*1a950*/  IADD3.X R5, R5, R12, R9, P1, P0 ;  /* 0x0000000c05057210 */ /* 0x000fe40000fe0409 */
[----:B------:R-:W1:Y:S01]  /*1a960*/  LDC.64 R8, c[0x0][R16+0x160] ;  /* 0x0000580010087b82 */ /* 0x000e620000000a00 */
[----:B------:R-:W2:Y:S01]  /*1a970*/  S2R R22, SR_TID.X ;  /* 0x0000000000167919 */ /* 0x000ea20000002100 */
[----:B------:R-:W-:-:S04]  /*1a980*/  IMAD.MOV R3, RZ, RZ, -R3 ;  /* 0x000000ffff037224 */ /* 0x000fc800078e0a03 */
[----:B------:R-:W-:-:S05]  /*1a990*/  IMAD R3, R3, c[0x0][0x4e8], R7 ;  /* 0x00013a0003037a24 */ /* 0x000fca00078e0207 */
[----:B------:R-:W-:Y:S02]  /*1a9a0*/  SHF.R.S32.HI R12, RZ, 0x1f, R3 ;  /* 0x0000001fff0c7819 */ /* 0x000fe40000011403 */
[----:B--2---:R-:W-:-:S04]  /*1a9b0*/  SHF.R.S32.HI R21, RZ, 0x1f, R22 ;  /* 0x0000001fff157819 */ /* 0x004fc80000011416 */
[----:B------:R-:W-:Y:S01]  /*1a9c0*/  LEA.HI R21, R21, R22, RZ, 0x5 ;  /* 0x0000001615157211 */ /* 0x000fe200078f28ff */
[----:B-1----:R-:W-:-:S04]  /*1a9d0*/  IMAD.WIDE.U32 R4, R8, R3, R4 ;  /* 0x0000000308047225 */ /* 0x002fc800078e0004 */
[----:B------:R-:W-:Y:S02]  /*1a9e0*/  IMAD R3, R9, R3, RZ ;  /* 0x0000000309037224 */ /* 0x000fe400078e02ff */
[----:B------:R-:W-:Y:S02]  /*1a9f0*/  IMAD.MOV.U32 R9, RZ, RZ, c[0x0][0x4a8] ;  /* 0x00012a00ff097624 */ /* 0x000fe400078e00ff */
[----:B------:R-:W-:Y:S02]  /*1aa00*/  IMAD R3, R8, R12, R3 ;  /* 0x0000000c08037224 */ /* 0x000fe400078e0203 */
[----:B------:R-:W-:Y:S01]  /*1aa10*/  IMAD.MOV.U32 R8, RZ, RZ, c[0x0][0x4ac] ;  /* 0x00012b00ff087624 */ /* 0x000fe200078e00ff */
[----:B------:R-:W-:Y:S01]  /*1aa20*/  SEL R9, R9, c[0x0][0x450], P2 ;  /* 0x0001140009097a07 */ /* 0x000fe20001000000 */
[----:B------:R-:W-:-:S03]  /*1aa30*/  IMAD.IADD R3, R5, 0x1, R3 ;  /* 0x0000000105037824 */ /* 0x000fc600078e0203 */
[----:B------:R-:W-:Y:S02]  /*1aa40*/  SEL R8, R8, c[0x0][0x454], P2 ;  /* 0x0001150008087a07 */ /* 0x000fe40001000000 */
[C---:B------:R-:W-:Y:S02]  /*1aa50*/  LEA R9, P0, R4.reuse, R9, 0x2 ;  /* 0x0000000904097211 */ /* 0x040fe400078010ff */
[----:B------:R-:W-:Y:S02]  /*1aa60*/  LOP3.LUT R21, R21, 0xffffffe0, RZ, 0xc0, !PT ;  /* 0xffffffe015157812 */ /* 0x000fe400078ec0ff */
[----:B------:R-:W-:Y:S02]  /*1aa70*/  LEA.HI.X R5, R4, R8, R3, 0x2, P0 ;  /* 0x0000000804057211 */ /* 0x000fe400000f1403 */
[----:B------:R-:W-:Y:S01]  /*1aa80*/  SHFL.IDX PT, R8, R9, RZ, 0x1c1f ;  /* 0x001c1fff09087589 */ /* 0x000fe200000e0000 */
[----:B------:R-:W-:-:S03]  /*1aa90*/  IMAD.IADD R21, R22, 0x1, -R21 ;  /* 0x0000000116157824 */ /* 0x000fc600078e0a15 */
[----:B------:R-:W-:Y:S01]  /*1aaa0*/  SHFL.IDX PT, R4, R9, 0x1, 0x1c1f ;  /* 0x003c1f0009047f89 */ /* 0x000fe200000e0000 */
[----:B----4-:R-:W-:-:S03]  /*1aab0*/  IMAD.IADD R14, R20, 0x1, R172 ;  /* 0x00000001140e7824 */ /* 0x010fc600078e02ac */
[----:B------:R-:W1:Y:S04]  /*1aac0*/  SHFL.IDX PT, R9, R5, RZ, 0x1c1f ;  /* 0x001c1fff05097589 */ /* 0x000e6800000e0000 */
[----:B------:R-:W2:Y:S01]  /*1aad0*/  SHFL.IDX PT, R5, R5, 0x1, 0x1c1f ;  /* 0x003c1f0005057f89 */ /* 0x000ea200000e0000 */
[----:B------:R-:W-:Y:S01]  /*1aae0*/  IMAD R3, R18, c[0x0][0x4e8], RZ ;  /* 0x00013a0012037a24 */ /* 0x000fe200078e02ff */
[----:B------:R-:W-:Y:S02]  /*1aaf0*/  LOP3.LUT P0, RZ, R21, 0x3, RZ, 0xc0, !PT ;  /* 0x0000000315ff7812 */ /* 0x000fe4000780c0ff */
[C---:B------:R-:W-:Y:S02]  /*1ab00*/  IADD3 R16, R14.reuse, 0x8, RZ ;  /* 0x000000080e107810 */ /* 0x040fe40007ffe0ff */
[----:B------:R-:W-:-:S02]  /*1ab10*/  ISETP.GE.OR P1, PT, R14, R3, P0 ;  /* 0x000000030e00720c */ /* 0x000fc40000726670 */
[----:B------:R-:W-:-:S11]  /*1ab20*/  ISETP.GE.OR P0, PT, R16, R3, P0 ;  /* 0x000000031000720c */ /* 0x000fd60000706670 */
[----:B-1----:R1:W-:Y:S04]  /*1ab30*/  @!P1 ST.E [R8.64], R17 ;  /* 0x0000001108009985 */ /* 0x0023e8000c10190c */
[----:B--2---:R1:W-:Y:S01]  /*1ab40*/  @!P0 ST.E [R4.64], R19 ;  /* 0x0000001304008985 */ /* 0x0043e2000c10190c */
[----:B------:R-:W-:Y:S05]  /*1ab50*/  @P2 BRA `(.L_x_1964) ;  /* 0x00000a3000002947 */ /* 0x000fea0003800000 */
[----:B------:R-:W2:Y:S01]  /*1ab60*/  S2R R20, SR_TID.X ;  /* 0x0000000000147919 */ /* 0x000ea20000002100 */
[----:B------:R-:W-:Y:S01]  /*1ab70*/  IMAD R10, R10, c[0x0][0x3a0], RZ ;  /* 0x0000e8000a0a7a24 */ /* 0x000fe200078e02ff */
[----:B-1----:R-:W-:Y:S01]  /*1ab80*/  SHF.R.S32.HI R8, RZ, 0x1f, R0 ;  /* 0x0000001fff087819 */ /* 0x002fe20000011400 */
[----:B------:R-:W-:Y:S01]  /*1ab90*/  IMAD.WIDE.U32 R4, R2, c[0x0][0x3a0], RZ ;  /* 0x0000e80002047a25 */ /* 0x000fe200078e00ff */
[----:B------:R1:W3:Y:S01]  /*1aba0*/  LDS.128 R32, [R220+0x80] ;  /* 0x00008000dc207984 */ /* 0x0002e20000000c00 */
[----:B------:R-:W-:-:S02]  /*1abb0*/  IADD3 R14, R231, R172, RZ ;  /* 0x000000ace70e7210 */ /* 0x000fc40007ffe0ff */
[----:B------:R-:W-:Y:S01]  /*1abc0*/  IMAD R2, R2, c[0x0][0x3a4], R10 ;  /* 0x0000e90002027a24 */ /* 0x000fe200078e020a */
[----:B------:R1:W4:Y:S04]  /*1abd0*/  LDS.128 R48, [R220+0x1080] ;  /* 0x00108000dc307984 */ /* 0x0003280000000c00 */
[----:B------:R-:W-:Y:S01]  /*1abe0*/  IADD3 R3, R5, R2, RZ ;  /* 0x0000000205037210 */ /* 0x000fe20007ffe0ff */
[----:B------:R-:W-:Y:S01]  /*1abf0*/  IMAD.MOV.U32 R2, RZ, RZ, R4 ;  /* 0x000000ffff027224 */ /* 0x000fe200078e0004 */
[----:B------:R1:W1:Y:S03]  /*1ac00*/  LDS.128 R64, [R220+0x2080] ;  /* 0x00208000dc407984 */ /* 0x0002660000000c00 */
[C---:B------:R-:W-:Y:S01]  /*1ac10*/  IMAD.WIDE.U32 R4, R243.reuse, c[0x0][0x3e8], R2 ;  /* 0x0000fa00f3047a25 */ /* 0x040fe200078e0002 */
[----:B------:R1:W1:Y:S03]  /*1ac20*/  LDS.128 R80, [R220+0x3080] ;  /* 0x00308000dc507984 */ /* 0x0002660000000c00 */
[----:B------:R-:W-:Y:S01]  /*1ac30*/  IMAD R3, R8, c[0x0][0x3f0], RZ ;  /* 0x0000fc0008037a24 */ /* 0x000fe200078e02ff */
[----:B------:R1:W1:Y:S01]  /*1ac40*/  LDS.128 R28, [R220+0x4080] ;  /* 0x00408000dc1c7984 */ /* 0x0002620000000c00 */
[----:B------:R-:W-:Y:S01]  /*1ac50*/  IMAD R5, R243, c[0x0][0x3ec], R5 ;  /* 0x0000fb00f3057a24 */ /* 0x000fe200078e0205 */
[----:B--2---:R-:W-:Y:S01]  /*1ac60*/  SHF.R.S32.HI R15, RZ, 0x1f, R20 ;  /* 0x0000001fff0f7819 */ /* 0x004fe20000011414 */
[C---:B------:R-:W-:Y:S01]  /*1ac70*/  IMAD R9, R0.reuse, c[0x0][0x3f4], R3 ;  /* 0x0000fd0000097a24 */ /* 0x040fe200078e0203 */
[----:B------:R2:W1:Y:S01]  /*1ac80*/  LDS.128 R44, [R220+0x5080] ;  /* 0x00508000dc2c7984 */ /* 0x0004620000000c00 */
[----:B------:R-:W-:Y:S01]  /*1ac90*/  IMAD.WIDE.U32 R4, R0, c[0x0][0x3f0], R4 ;  /* 0x0000fc0000047a25 */ /* 0x000fe200078e0004 */
[----:B------:R-:W-:-:S02]  /*1aca0*/  LEA.HI R15, R15, R20, RZ, 0x3 ;  /* 0x000000140f0f7211 */ /* 0x000fc400078f18ff */
[----:B------:R2:W1:Y:S01]  /*1acb0*/  LDS.128 R60, [R220+0x6080] ;  /* 0x00608000dc3c7984 */ /* 0x0004620000000c00 */
[----:B------:R-:W-:Y:S01]  /*1acc0*/  IMAD.IADD R5, R5, 0x1, R9 ;  /* 0x0000000105057824 */ /* 0x000fe200078e0209 */
[----:B------:R-:W-:Y:S02]  /*1acd0*/  LOP3.LUT R15, R15, 0xfffffff8, RZ, 0xc0, !PT ;  /* 0xfffffff80f0f7812 */ /* 0x000fe400078ec0ff */
[----:B------:R2:W1:Y:S02]  /*1ace0*/  LDS.128 R76, [R220+0x7080] ;  /* 0x00708000dc4c7984 */ /* 0x0004640000000c00 */
[----:B------:R-:W-:Y:S02]  /*1acf0*/  IADD3 R15, -R15, R20, RZ ;  /* 0x000000140f0f7210 */ /* 0x000fe40007ffe1ff */
[----:B------:R2:W1:Y:S02]  /*1ad00*/  LDS.128 R24, [R220+0x8080] ;  /* 0x00808000dc187984 */ /* 0x0004640000000c00 */
[----:B------:R-:W-:-:S02]  /*1ad10*/  LEA R7, R15, R231, 0x5 ;  /* 0x000000e70f077211 */ /* 0x000fc400078e28ff */
[----:B------:R2:W1:Y:S02]  /*1ad20*/  LDS.128 R40, [R220+0x9080] ;  /* 0x00908000dc287984 */ /* 0x0004640000000c00 */
[----:B------:R-:W-:Y:S02]  /*1ad30*/  IADD3 R7, R172, R7, RZ ;  /* 0x00000007ac077210 */ /* 0x000fe40007ffe0ff */
[----:B------:R2:W1:Y:S02]  /*1ad40*/  LDS.128 R56, [R220+0xa080] ;  /* 0x00a08000dc387984 */ /* 0x0004640000000c00 */
[----:B------:R-:W-:Y:S01]  /*1ad50*/  MOV R2, R7 ;  /* 0x0000000700027202 */ /* 0x000fe20000000f00 */
[----:B------:R-:W-:Y:S01]  /*1ad60*/  @P3 IMAD.HI.U32 R8, R7, c[0x0][0x4ec], RZ ;  /* 0x00013b0007083a27 */ /* 0x000fe200078e00ff */
[----:B------:R2:W1:Y:S04]  /*1ad70*/  LDS.128 R72, [R220+0xb080] ;  /* 0x00b08000dc487984 */ /* 0x0004680000000c00 */
[----:B------:R2:W1:Y:S01]  /*1ad80*/  LDS.128 R20, [R220+0xc080] ;  /* 0x00c08000dc147984 */ /* 0x0004620000000c00 */
[----:B------:R-:W-:-:S03]  /*1ad90*/  @P3 SHF.R.U32.HI R2, RZ, c[0x0][0x4f0], R8 ;  /* 0x00013c00ff023a19 */ /* 0x000fc60000011608 */
[----:B------:R2:W1:Y:S01]  /*1ada0*/  LDS.128 R36, [R220+0xd080] ;  /* 0x00d08000dc247984 */ /* 0x0004620000000c00 */
[----:B------:R-:W-:Y:S02]  /*1adb0*/  SHF.R.S32.HI R3, RZ, 0x1f, R2 ;  /* 0x0000001fff037819 */ /* 0x000fe40000011402 */
[----:B------:R-:W-:Y:S01]  /*1adc0*/  IADD3 R0, -R2, RZ, RZ ;  /* 0x000000ff02007210 */ /* 0x000fe20007ffe1ff */
[----:B------:R2:W1:Y:S02]  /*1add0*/  LDS.128 R52, [R220+0xe080] ;  /* 0x00e08000dc347984 */ /* 0x0004640000000c00 */
[----:B------:R-:W-:Y:S02]  /*1ade0*/  IMAD R3, R3, c[0x0][0x3e0], RZ ;  /* 0x0000f80003037a24 */ /* 0x000fe400078e02ff */
[----:B------:R2:W1:Y:S01]  /*1adf0*/  LDS.128 R68, [R220+0xf080] ;  /* 0x00f08000dc447984 */ /* 0x0004620000000c00 */
[----:B------:R-:W-:Y:S02]  /*1ae00*/  IMAD R0, R0, c[0x0][0x4e8], R7 ;  /* 0x00013a0000007a24 */ /* 0x000fe400078e0207 */
[----:B------:R-:W-:-:S02]  /*1ae10*/  IMAD R7, R2, c[0x0][0x3e4], R3 ;  /* 0x0000f90002077a24 */ /* 0x000fc400078e0203 */
        /* <DEDUP_REMOVED lines=10> */
[----:B--234-:R2:W3:Y:S02]  /*1aec0*/  SHFL.IDX PT, R7, R15, RZ, 0x181f ;  /* 0x00181fff0f077589 */ /* 0x01c4e400000e0000 */
.L_x_2032:
[----:B------:R-:W-:Y:S05]  /*1aed0*/  BRA.DIV ~URZ, `(.L_x_1966) ;  /* 0x00004b927f007947 */ /* 0x000fea000b800000 */
[----:B------:R4:W2:Y:S02]  /*1aee0*/  SHFL.IDX PT, R0, R17, RZ, 0x181f ;  /* 0x00181fff11007589 */ /* 0x0008a400000e0000 */
.L_x_2033:
[----:B------:R-:W-:Y:S01]  /*1aef0*/  IMAD R16, R18, c[0x0][0x4e8], RZ ;  /* 0x00013a0012107a24 */ /* 0x000fe200078e02ff */
[----:B------:R-:W-:Y:S04]  /*1af00*/  BSSY B0, `(.L_x_1967) ;  /* 0x0000016000007945 */ /* 0x000fe80003800000 */
[----:B------:R-:W-:-:S13]  /*1af10*/  ISETP.GE.AND P0, PT, R14, R16, PT ;  /* 0x000000100e00720c */ /* 0x000fda0003f06270 */
[----:B------:R-:W-:Y:S05]  /*1af20*/  @P0 BRA `(.L_x_1968) ;  /* 0x0000013000000947 */ /* 0x000fea0003800000 */
[----:B------:R-:W5:Y:S04]  /*1af30*/  LDL R84, [R1+0x78] ;  /* 0x0000780001547983 */ /* 0x000f680000100800 */
[----:B----4-:R-:W4:Y:S04]  /*1af40*/  LDL R19, [R1+0x80] ;  /* 0x0000800001137983 */ /* 0x010f280000100800 */
[----:B---3--:R-:W3:Y:S01]  /*1af50*/  LDL R10, [R1+0x7c] ;  /* 0x00007c00010a7983 */ /* 0x008ee20000100800 */
[----:B------:R-:W-:Y:S02]  /*1af60*/  ISETP.GE.AND P3, PT, R140, c[0x0][0x3c8], PT ;  /* 0x0000f2008c007a0c */ /* 0x000fe40003f66270 */
[----:B------:R-:W-:-:S02]  /*1af70*/  ISETP.GE.AND P2, PT, R144, c[0x0][0x3c8], PT ;  /* 0x0000f20090007a0c */ /* 0x000fc40003f46270 */
[----:B------:R-:W-:Y:S02]  /*1af80*/  ISETP.GE.AND P1, PT, R233, c[0x0][0x3c8], PT ;  /* 0x0000f200e9007a0c */ /* 0x000fe40003f26270 */
[----:B------:R-:W-:-:S07]  /*1af90*/  ISETP.GE.AND P0, PT, R234, c[0x0][0x3c8], PT ;  /* 0x0000f200ea007a0c */ /* 0x000fce0003f06270 */
[-C--:B--2---:R-:W-:Y:S02]  /*1afa0*/  @!P3 LEA R12, P4, R140, R0.reuse, 0x1 ;  /* 0x000000008c0cb211 */ /* 0x084fe400078808ff */
[-C--:B------:R-:W-:Y:S02]  /*1afb0*/  @!P2 LEA R8, P6, R252, R0.reuse, 0x1 ;  /* 0x00000000fc08a211 */ /* 0x080fe400078c08ff */
[-C--:B------:R-:W-:Y:S02]  /*1afc0*/  @!P1 LEA R4, P5, R233, R0.reuse, 0x1 ;  /* 0x00000000e9049211 */ /* 0x080fe400078a08ff */
[----:B------:R-:W-:Y:S02]  /*1afd0*/  @!P3 LEA.HI.X R13, R140, R7, R141, 0x1, P4 ;  /* 0x000000078c0db211 */ /* 0x000fe400020f0c8d */
[----:B------:R-:W-:-:S03]  /*1afe0*/  @!P0 LEA R2, P4, R234, R0, 0x1 ;  /* 0x00000000ea028211 */ /* 0x000fc600078808ff */
[----:B------:R2:W-:Y:S01]  /*1aff0*/  @!P3 ST.E.128 [R12.64], R32 ;  /* 0x000000200c00b985 */ /* 0x0005e2000c101d0c */
[-C--:B-----5:R-:W-:Y:S02]  /*1b000*/  @!P2 LEA.HI.X R9, R252, R7.reuse, R84, 0x1, P6 ;  /* 0x00000007fc09a211 */ /* 0x0a0fe400030f0c54 */
[----:B----4-:R-:W-:-:S03]  /*1b010*/  @!P1 LEA.HI.X R5, R233, R7, R19, 0x1, P5 ;  /* 0x00000007e9059211 */ /* 0x010fc600028f0c13 */
[----:B-1----:R2:W-:Y:S01]  /*1b020*/  @!P2 ST.E.128 [R8.64], R28 ;  /* 0x0000001c0800a985 */ /* 0x0025e2000c101d0c */
[----:B---3--:R-:W-:-:S03]  /*1b030*/  @!P0 LEA.HI.X R3, R234, R7, R10, 0x1, P4 ;  /* 0x00000007ea038211 */ /* 0x008fc600020f0c0a */
[----:B------:R2:W-:Y:S04]  /*1b040*/  @!P1 ST.E.128 [R4.64], R24 ;  /* 0x0000001804009985 */ /* 0x0005e8000c101d0c */
[----:B------:R2:W-:Y:S02]  /*1b050*/  @!P0 ST.E.128 [R2.64], R20 ;  /* 0x0000001402008985 */ /* 0x0005e4000c101d0c */
.L_x_1968:
[----:B------:R-:W-:Y:S05]  /*1b060*/  BSYNC B0 ;  /* 0x0000000000007941 */ /* 0x000fea0003800000 */
.L_x_1967:
[----:B------:R-:W-:Y:S05]  /*1b070*/  BRA.DIV ~URZ, `(.L_x_1969) ;  /* 0x00004a727f007947 */ /* 0x000fea000b800000 */
[----:B---3--:R3:W4:Y:S04]  /*1b080*/  SHFL.IDX PT, R7, R15, 0x1, 0x181f ;  /* 0x00381f000f077f89 */ /* 0x00872800000e0000 */
[----:B--2---:R3:W2:Y:S02]  /*1b090*/  SHFL.IDX PT, R0, R17, 0x1, 0x181f ;  /* 0x00381f0011007f89 */ /* 0x0046a400000e0000 */
.L_x_2034:
[----:B------:R-:W-:Y:S01]  /*1b0a0*/  IADD3 R2, R14, 0x20, RZ ;  /* 0x000000200e027810 */ /* 0x000fe20007ffe0ff */
[----:B------:R-:W-:Y:S03]  /*1b0b0*/  BSSY B0, `(.L_x_1970) ;  /* 0x0000016000007945 */ /* 0x000fe60003800000 */
[----:B------:R-:W-:-:S13]  /*1b0c0*/  ISETP.GE.AND P0, PT, R2, R16, PT ;  /* 0x000000100200720c */ /* 0x000fda0003f06270 */
[----:B------:R-:W-:Y:S05]  /*1b0d0*/  @P0 BRA `(.L_x_1971) ;  /* 0x0000013000000947 */ /* 0x000fea0003800000 */
[----:B------:R-:W5:Y:S04]  /*1b0e0*/  LDL R19, [R1+0x78] ;  /* 0x0000780001137983 */ /* 0x000f680000100800 */
[----:B---3--:R-:W3:Y:S04]  /*1b0f0*/  LDL R18, [R1+0x80] ;  /* 0x0000800001127983 */ /* 0x008ee80000100800 */
[----:B----4-:R-:W4:Y:S01]  /*1b100*/  LDL R10, [R1+0x7c] ;  /* 0x00007c00010a7983 */ /* 0x010f220000100800 */
        /* <DEDUP_REMOVED lines=11> */
[----:B---3--:R-:W-:-:S03]  /*1b1c0*/  @!P1 LEA.HI.X R5, R233, R7, R18, 0x1, P5 ;  /* 0x00000007e9059211 */ /* 0x008fc600028f0c12 */
[----:B-1----:R2:W-:Y:S01]  /*1b1d0*/  @!P2 ST.E.128 [R8.64], R44 ;  /* 0x0000002c0800a985 */ /* 0x0025e2000c101d0c */
[----:B----4-:R-:W-:-:S03]  /*1b1e0*/  @!P0 LEA.HI.X R3, R234, R7, R10, 0x1, P4 ;  /* 0x00000007ea038211 */ /* 0x010fc600020f0c0a */
[----:B------:R2:W-:Y:S04]  /*1b1f0*/  @!P1 ST.E.128 [R4.64], R40 ;  /* 0x0000002804009985 */ /* 0x0005e8000c101d0c */
[----:B------:R2:W-:Y:S02]  /*1b200*/  @!P0 ST.E.128 [R2.64], R36 ;  /* 0x0000002402008985 */ /* 0x0005e4000c101d0c */
.L_x_1971:
[----:B------:R-:W-:Y:S05]  /*1b210*/  BSYNC B0 ;  /* 0x0000000000007941 */ /* 0x000fea0003800000 */
.L_x_1970:
[----:B------:R-:W-:Y:S05]  /*1b220*/  BRA.DIV ~URZ, `(.L_x_1972) ;  /* 0x000049b27f007947 */ /* 0x000fea000b800000 */
[----:B----4-:R4:W3:Y:S02]  /*1b230*/  SHFL.IDX PT, R7, R15, 0x2, 0x181f ;  /* 0x00581f000f077f89 */ /* 0x0108e400000e0000 */
.L_x_2035:
[----:B------:R-:W-:Y:S05]  /*1b240*/  BRA.DIV ~URZ, `(.L_x_1973) ;  /* 0x00004a127f007947 */ /* 0x000fea000b800000 */
[----:B--2---:R2:W4:Y:S02]  /*1b250*/  SHFL.IDX PT, R0, R17, 0x2, 0x181f ;  /* 0x00581f0011007f89 */ /* 0x00452400000e0000 */
.L_x_2036:
[----:B------:R-:W-:Y:S01]  /*1b260*/  IADD3 R2, R14, 0x40, RZ ;  /* 0x000000400e027810 */ /* 0x000fe20007ffe0ff */
[----:B------:R-:W-:Y:S03]  /*1b270*/  BSSY B0, `(.L_x_1974) ;  /* 0x0000016000007945 */ /* 0x000fe60003800000 */
[----:B------:R-:W-:-:S13]  /*1b280*/  ISETP.GE.AND P0, PT, R2, R16, PT ;  /* 0x000000100200720c */ /* 0x000fda0003f06270 */
[----:B------:R-:W-:Y:S05]  /*1b290*/  @P0 BRA `(.L_x_1975) ;  /* 0x0000013000000947 */ /* 0x000fea0003800000 */
[----:B------:R-:W5:Y:S04]  /*1b2a0*/  LDL R19, [R1+0x78] ;  /* 0x0000780001137983 */ /* 0x000f680000100800 */
[----:B--2---:R-:W2:Y:S04]  /*1b2b0*/  LDL R18, [R1+0x80] ;  /* 0x0000800001127983 */ /* 0x004ea80000100800 */
[----:B----4-:R-:W4:Y:S01]  /*1b2c0*/  LDL R10, [R1+0x7c] ;  /* 0x00007c00010a7983 */ /* 0x010f220000100800 */
[----:B------:R-:W-:Y:S02]  /*1b2d0*/  ISETP.GE.AND P3, PT, R140, c[0x0][0x3c8], PT ;  /* 0x0000f2008c007a0c */ /* 0x000fe40003f66270 */
[----:B------:R-:W-:-:S02]  /*1b2e0*/  ISETP.GE.AND P2, PT, R144, c[0x0][0x3c8], PT ;  /* 0x0000f20090007a0c */ /* 0x000fc40003f46270 */
[----:B------:R-:W-:Y:S02]  /*1b2f0*/  ISETP.GE.AND P1, PT, R233, c[0x0][0x3c8], PT ;  /* 0x0000f200e9007a0c */ /* 0x000fe40003f26270 */
[----:B------:R-:W-:-:S07]  /*1b300*/  ISETP.GE.AND P0, PT, R234, c[0x0][0x3c8], PT ;  /* 0x0000f200ea007a0c */ /* 0x000fce0003f06270 */
[-C--:B------:R-:W-:Y:S02]  /*1b310*/  @!P3 LEA R12, P4, R140, R0.reuse, 0x1 ;  /* 0x000000008c0cb211 */ /* 0x080fe400078808ff */
[-C--:B------:R-:W-:Y:S02]  /*1b320*/  @!P2 LEA R8, P6, R252, R0.reuse, 0x1 ;  /* 0x00000000fc08a211 */ /* 0x080fe400078c08ff */
[-C--:B------:R-:W-:Y:S02]  /*1b330*/  @!P1 LEA R4, P5, R233, R0.reuse, 0x1 ;  /* 0x00000000e9049211 */ /* 0x080fe400078a08ff */
[----:B---3--:R-:W-:Y:S02]  /*1b340*/  @!P3 LEA.HI.X R13, R140, R7, R141, 0x1, P4 ;  /* 0x000000078c0db211 */ /* 0x008fe400020f0c8d */
[----:B------:R-:W-:-:S03]  /*1b350*/  @!P0 LEA R2, P4, R234, R0, 0x1 ;  /* 0x00000000ea028211 */ /* 0x000fc600078808ff */
[----:B-1----:R1:W-:Y:S01]  /*1b360*/  @!P3 ST.E.128 [R12.64], R64 ;  /* 0x000000400c00b985 */ /* 0x0023e2000c101d0c */
[-C--:B-----5:R-:W-:Y:S02]  /*1b370*/  @!P2 LEA.HI.X R9, R252, R7.reuse, R19, 0x1, P6 ;  /* 0x00000007fc09a211 */ /* 0x0a0fe400030f0c13 */
[----:B--2---:R-:W-:-:S03]  /*1b380*/  @!P1 LEA.HI.X R5, R233, R7, R18, 0x1, P5 ;  /* 0x00000007e9059211 */ /* 0x004fc600028f0c12 */
[----:B------:R1:W-:Y:S01]  /*1b390*/  @!P2 ST.E.128 [R8.64], R60 ;  /* 0x0000003c0800a985 */ /* 0x0003e2000c101d0c */
[----:B----4-:R-:W-:-:S03]  /*1b3a0*/  @!P0 LEA.HI.X R3, R234, R7, R10, 0x1, P4 ;  /* 0x00000007ea038211 */ /* 0x010fc600020f0c0a */
[----:B------:R1:W-:Y:S04]  /*1b3b0*/  @!P1 ST.E.128 [R4.64], R56 ;  /* 0x0000003804009985 */ /* 0x0003e8000c101d0c */
[----:B------:R1:W-:Y:S02]  /*1b3c0*/  @!P0 ST.E.128 [R2.64], R52 ;  /* 0x0000003402008985 */ /* 0x0003e4000c101d0c */
.L_x_1975:
[----:B------:R-:W-:Y:S05]  /*1b3d0*/  BSYNC B0 ;  /* 0x0000000000007941 */ /* 0x000fea0003800000 */
.L_x_1974:
[----:B------:R-:W-:Y:S05]  /*1b3e0*/  BRA.DIV ~URZ, `(.L_x_1976) ;  /* 0x000048f27f007947 */ /* 0x000fea000b800000 */
[----:B---3--:R3:W2:Y:S04]  /*1b3f0*/  SHFL.IDX PT, R7, R15, 0x3, 0x181f ;  /* 0x00781f000f077f89 */ /* 0x0086a800000e0000 */
[----:B----4-:R3:W4:Y:S02]  /*1b400*/  SHFL.IDX PT, R0, R17, 0x3, 0x181f ;  /* 0x00781f0011007f89 */ /* 0x01072400000e0000 */
.L_x_2037:
[----:B-1----:R-:W-:-:S04]  /*1b410*/  IADD3 R2, R14, 0x60, RZ ;  /* 0x000000600e027810 */ /* 0x002fc80007ffe0ff */
[----:B------:R-:W-:-:S13]  /*1b420*/  ISETP.GE.AND P0, PT, R2, R16, PT ;  /* 0x000000100200720c */ /* 0x000fda0003f06270 */
[----:B------:R-:W-:Y:S05]  /*1b430*/  @P0 BRA `(.L_x_1977) ;  /* 0x00002be000000947 */ /* 0x000fea0003800000 */
[----:B------:R-:W5:Y:S04]  /*1b440*/  LDL R12, [R1+0x78] ;  /* 0x00007800010c7983 */ /* 0x000f680000100800 */
[----:B---3--:R-:W3:Y:S01]  /*1b450*/  LDL R10, [R1+0x80] ;  /* 0x00008000010a7983 */ /* 0x008ee20000100800 */
[----:B------:R-:W-:Y:S02]  /*1b460*/  ISETP.GE.AND P2, PT, R140, c[0x0][0x3c8], PT ;  /* 0x0000f2008c007a0c */ /* 0x000fe40003f46270 */
[----:B------:R-:W-:Y:S02]  /*1b470*/  ISETP.GE.AND P1, PT, R144, c[0x0][0x3c8], PT ;  /* 0x0000f20090007a0c */ /* 0x000fe40003f26270 */
[----:B------:R-:W-:-:S09]  /*1b480*/  ISETP.GE.AND P0, PT, R233, c[0x0][0x3c8], PT ;  /* 0x0000f200e9007a0c */ /* 0x000fd20003f06270 */
[-C--:B----4-:R-:W-:Y:S02]  /*1b490*/  @!P2 LEA R8, P5, R140, R0.reuse, 0x1 ;  /* 0x000000008c08a211 */ /* 0x090fe400078a08ff */
[-C--:B------:R-:W-:Y:S02]  /*1b4a0*/  @!P1 LEA R4, P4, R252, R0.reuse, 0x1 ;  /* 0x00000000fc049211 */ /* 0x080fe400078808ff */
[----:B------:R-:W-:Y:S02]  /*1b4b0*/  @!P0 LEA R2, P3, R233, R0, 0x1 ;  /* 0x00000000e9028211 */ /* 0x000fe400078608ff */
[----:B--2---:R-:W-:-:S05]  /*1b4c0*/  @!P2 LEA.HI.X R9, R140, R7, R141, 0x1, P5 ;  /* 0x000000078c09a211 */ /* 0x004fca00028f0c8d */
[----:B------:R1:W-:Y:S01]  /*1b4d0*/  @!P2 ST.E.128 [R8.64], R80 ;  /* 0x000000500800a985 */ /* 0x0003e2000c101d0c */
[-C--:B-----5:R-:W-:Y:S02]  /*1b4e0*/  @!P1 LEA.HI.X R5, R252, R7.reuse, R12, 0x1, P4 ;  /* 0x00000007fc059211 */ /* 0x0a0fe400020f0c0c */
[----:B---3--:R-:W-:-:S03]  /*1b4f0*/  @!P0 LEA.HI.X R3, R233, R7, R10, 0x1, P3 ;  /* 0x00000007e9038211 */ /* 0x008fc600018f0c0a */
        /* <DEDUP_REMOVED lines=9> */
.L_x_1964:
[----:B-1----:R-:W2:Y:S01]  /*1b590*/  LDL.LU R5, [R1+0xac] ;  /* 0x0000ac0001057983 */ /* 0x002ea20000300800 */
[----:B------:R-:W-:Y:S01]  /*1b5a0*/  IMAD R10, R10, c[0x0][0x408], RZ ;  /* 0x000102000a0a7a24 */ /* 0x000fe200078e02ff */
[----:B------:R-:W-:-:S03]  /*1b5b0*/  SHF.R.S32.HI R4, RZ, 0x1f, R0 ;  /* 0x0000001fff047819 */ /* 0x000fc60000011400 */
[C---:B------:R-:W-:Y:S02]  /*1b5c0*/  IMAD R10, R2.reuse, c[0x0][0x40c], R10 ;  /* 0x00010300020a7a24 */ /* 0x040fe400078e020a */
[----:B------:R-:W-:-:S04]  /*1b5d0*/  IMAD.WIDE.U32 R2, R2, c[0x0][0x408], RZ ;  /* 0x0001020002027a25 */ /* 0x000fc800078e00ff */
[----:B------:R-:W-:Y:S01]  /*1b5e0*/  IMAD R4, R4, c[0x0][0x440], RZ ;  /* 0x0001100004047a24 */ /* 0x000fe200078e02ff */
[----:B------:R-:W-:-:S03]  /*1b5f0*/  IADD3 R3, R3, R10, RZ ;  /* 0x0000000a03037210 */ /* 0x000fc60007ffe0ff */
[----:B------:R-:W-:Y:S02]  /*1b600*/  IMAD R4, R0, c[0x0][0x444], R4 ;  /* 0x0001110000047a24 */ /* 0x000fe400078e0204 */
[----:B------:R-:W-:-:S04]  /*1b610*/  IMAD.WIDE.U32 R2, R243, c[0x0][0x438], R2 ;  /* 0x00010e00f3027a25 */ /* 0x000fc800078e0002 */
[----:B------:R-:W-:-:S04]  /*1b620*/  IMAD R3, R243, c[0x0][0x43c], R3 ;  /* 0x00010f00f3037a24 */ /* 0x000fc800078e0203 */
[----:B------:R-:W-:Y:S01]  /*1b630*/  IMAD.WIDE.U32 R2, R0, c[0x0][0x440], R2 ;  /* 0x0001100000027a25 */ /* 0x000fe200078e0002 */
[----:B------:R-:W-:-:S04]  /*1b640*/  MOV R0, R7 ;  /* 0x0000000700007202 */ /* 0x000fc80000000f00 */
[----:B------:R-:W-:Y:S01]  /*1b650*/  IADD3 R3, R3, R4, RZ ;  /* 0x0000000403037210 */ /* 0x000fe20007ffe0ff */
[----:B------:R-:W-:-:S05]  /*1b660*/  @P3 IMAD.HI.U32 R4, R7, c[0x0][0x4ec], RZ ;  /* 0x00013b0007043a27 */ /* 0x000fca00078e00ff */
[----:B------:R-:W-:-:S04]  /*1b670*/  @P3 SHF.R.U32.HI R0, RZ, c[0x0][0x4f0], R4 ;  /* 0x00013c00ff003a19 */ /* 0x000fc80000011604 */
[----:B------:R-:W-:-:S05]  /*1b680*/  SHF.R.S32.HI R4, RZ, 0x1f, R0 ;  /* 0x0000001fff047819 */ /* 0x000fca0000011400 */
[----:B------:R-:W-:-:S04]  /*1b690*/  IMAD R4, R4, c[0x0][0x430], RZ ;  /* 0x00010c0004047a24 */ /* 0x000fc800078e02ff */
[----:B------:R-:W-:Y:S02]  /*1b6a0*/  IMAD R4, R0, c[0x0][0x434], R4 ;  /* 0x00010d0000047a24 */ /* 0x000fe400078e0204 */
[----:B--2---:R-:W-:-:S04]  /*1b6b0*/  IMAD.WIDE.U32 R2, R5, c[0x0][0x448], R2 ;  /* 0x0001120005027a25 */ /* 0x004fc800078e0002 */
[----:B------:R-:W-:-:S04]  /*1b6c0*/  IMAD R3, R5, c[0x0][0x44c], R3 ;  /* 0x0001130005037a24 */ /* 0x000fc800078e0203 */
[C---:B------:R-:W-:Y:S01]  /*1b6d0*/  IMAD.WIDE.U32 R2, R0.reuse, c[0x0][0x430], R2 ;  /* 0x00010c0000027a25 */ /* 0x040fe200078e0002 */
[----:B------:R-:W-:-:S04]  /*1b6e0*/  IADD3 R0, -R0, RZ, RZ ;  /* 0x000000ff00007210 */ /* 0x000fc80007ffe1ff */
[----:B------:R-:W-:Y:S01]  /*1b6f0*/  IADD3 R3, R3, R4, RZ ;  /* 0x0000000403037210 */ /* 0x000fe20007ffe0ff */
[----:B------:R-:W-:-:S04]  /*1b700*/  IMAD R7, R0, c[0x0][0x4e8], R7 ;  /* 0x00013a0000077a24 */ /* 0x000fc800078e0207 */
[----:B------:R-:W-:Y:S01]  /*1b710*/  IMAD.WIDE.U32 R2, R7, c[0x0][0x428], R2 ;  /* 0x00010a0007027a25 */ /* 0x000fe200078e0002 */
[----:B------:R-:W-:-:S04]  /*1b720*/  SHF.R.S32.HI R0, RZ, 0x1f, R7 ;  /* 0x0000001fff007819 */ /* 0x000fc80000011407 */
[----:B------:R-:W-:Y:S01]  /*1b730*/  LEA R5, P0, R2, c[0x0][0x400], 0x2 ;  /* 0x0001000002057a11 */ /* 0x000fe200078010ff */
[----:B------:R-:W-:-:S04]  /*1b740*/  IMAD R0, R0, c[0x0][0x428], RZ ;  /* 0x00010a0000007a24 */ /* 0x000fc800078e02ff */
[----:B------:R-:W-:-:S05]  /*1b750*/  IMAD R7, R7, c[0x0][0x42c], R0 ;  /* 0x00010b0007077a24 */ /* 0x000fca00078e0200 */
[----:B------:R-:W-:-:S04]  /*1b760*/  IADD3 R7, R3, R7, RZ ;  /* 0x0000000703077210 */ /* 0x000fc80007ffe0ff */
[----:B------:R-:W-:Y:S01]  /*1b770*/  LEA.HI.X R7, R2, c[0x0][0x404], R7, 0x2, P0 ;  /* 0x0001010002077a11 */ /* 0x000fe200000f1407 */
[----:B------:R-:W-:Y:S05]  /*1b780*/  BRA.DIV ~URZ, `(.L_x_1978) ;  /* 0x000046427f007947 */ /* 0x000fea000b800000 */
[----:B------:R1:W2:Y:S02]  /*1b790*/  SHFL.IDX PT, R4, R7, RZ, 0x1c1f ;  /* 0x001c1fff07047589 */ /* 0x0002a400000e0000 */
.L_x_2038:
[----:B------:R-:W-:Y:S05]  /*1b7a0*/  BRA.DIV ~URZ, `(.L_x_1979) ;  /* 0x000046a27f007947 */ /* 0x000fea000b800000 */
[----:B------:R3:W4:Y:S02]  /*1b7b0*/  SHFL.IDX PT, R0, R5, RZ, 0x1c1f ;  /* 0x001c1fff05007589 */ /* 0x00072400000e0000 */
.L_x_2039:
[----:B------:R-:W-:Y:S01]  /*1b7c0*/  IMAD R18, R18, c[0x0][0x4e8], RZ ;  /* 0x00013a0012127a24 */ /* 0x000fe200078e02ff */
[----:B------:R-:W-:Y:S04]  /*1b7d0*/  BSSY B0, `(.L_x_1980) ;  /* 0x00000cb000007945 */ /* 0x000fe80003800000 */
[----:B------:R-:W-:-:S13]  /*1b7e0*/  ISETP.GE.AND P0, PT, R14, R18, PT ;  /* 0x000000120e00720c */ /* 0x000fda0003f06270 */
        /* <DEDUP_REMOVED lines=22> */
[----:B------:R-:W2:Y:S01]  /*1b950*/  LDL R32, [R1+0x154] ;  /* 0x0001540001207983 */ /* 0x000ea20000100800 */
[----:B-----5:R-:W-:-:S02]  /*1b960*/  ISETP.GE.AND P0, PT, R8, c[0x0][0x3c8], PT ;  /* 0x0000f20008007a0c */ /* 0x020fc40003f06270 */
[----:B---3--:R-:W-:-:S11]  /*1b970*/  ISETP.GE.AND P1, PT, R10, c[0x0][0x3c8], PT ;  /* 0x0000f2000a007a0c */ /* 0x008fd60003f26270 */
[----:B------:R-:W-:Y:S02]  /*1b980*/  @!P0 IMAD.MOV.U32 R2, RZ, RZ, R0 ;  /* 0x000000ffff028224 */ /* 0x000fe400078e0000 */
[----:B------:R-:W-:Y:S01]  /*1b990*/  @!P0 IMAD.MOV.U32 R3, RZ, RZ, R4 ;  /* 0x000000ffff038224 */ /* 0x000fe200078e0004 */
[----:B----4-:R-:W-:-:S03]  /*1b9a0*/  ISETP.GE.AND P2, PT, R9, c[0x0][0x3c8], PT ;  /* 0x0000f20009007a0c */ /* 0x010fc60003f46270 */
[----:B------:R-:W-:Y:S02]  /*1b9b0*/  @!P0 IMAD.WIDE R2, R8, 0x4, R2 ;  /* 0x0000000408028825 */ /* 0x000fe400078e0202 */
[----:B------:R-:W3:Y:S04]  /*1b9c0*/  LDL R8, [R1+0x11c] ;  /* 0x00011c0001087983 */ /* 0x000ee80000100800 */
[----:B------:R4:W-:Y:S02]  /*1b9d0*/  @!P0 ST.E.64 [R2.64], R168 ;  /* 0x000000a802008985 */ /* 0x0009e4000c101b0c */
[----:B----4-:R-:W-:-:S04]  /*1b9e0*/  @!P1 LEA R2, P0, R10, R0, 0x2 ;  /* 0x000000000a029211 */ /* 0x010fc800078010ff */
[----:B--2---:R-:W-:Y:S02]  /*1b9f0*/  @!P1 LEA.HI.X R3, R10, R4, R13, 0x2, P0 ;  /* 0x000000040a039211 */ /* 0x004fe400000f140d */
[----:B------:R-:W2:Y:S04]  /*1ba00*/  LDL R13, [R1+0x198] ;  /* 0x00019800010d7983 */ /* 0x000ea80000100800 */
[----:B------:R4:W-:Y:S04]  /*1ba10*/  @!P1 ST.E.64 [R2.64], R164 ;  /* 0x000000a402009985 */ /* 0x0009e8000c101b0c */
[----:B------:R-:W5:Y:S01]  /*1ba20*/  LDL R10, [R1+0x110] ;  /* 0x00011000010a7983 */ /* 0x000f620000100800 */
[----:B----4-:R-:W-:-:S04]  /*1ba30*/  @!P2 LEA R2, P0, R9, R0, 0x2 ;  /* 0x000000000902a211 */ /* 0x010fc800078010ff */
[----:B------:R-:W-:Y:S02]  /*1ba40*/  @!P2 LEA.HI.X R3, R9, R4, R24, 0x2, P0 ;  /* 0x000000040903a211 */ /* 0x000fe400000f1418 */
[----:B------:R-:W4:Y:S04]  /*1ba50*/  LDL R9, [R1+0x194] ;  /* 0x0001940001097983 */ /* 0x000f280000100800 */
[----:B------:R-:W4:Y:S01]  /*1ba60*/  LDL R24, [R1+0x188] ;  /* 0x0001880001187983 */ /* 0x000f220000100800 */
[----:B------:R-:W-:-:S03]  /*1ba70*/  ISETP.GE.AND P1, PT, R22, c[0x0][0x3c8], PT ;  /* 0x0000f20016007a0c */ /* 0x000fc60003f26270 */
[----:B------:R1:W-:Y:S01]  /*1ba80*/  @!P2 ST.E.64 [R2.64], R160 ;  /* 0x000000a00200a985 */ /* 0x0003e2000c101b0c */
[----:B------:R-:W-:-:S09]  /*1ba90*/  ISETP.GE.AND P2, PT, R20, c[0x0][0x3c8], PT ;  /* 0x0000f20014007a0c */ /* 0x000fd20003f46270 */
[----:B-1----:R-:W-:-:S04]  /*1baa0*/  @!P1 LEA R2, P0, R22, R0, 0x2 ;  /* 0x0000000016029211 */ /* 0x002fc800078010ff */
[----:B------:R-:W-:Y:S02]  /*1bab0*/  @!P1 LEA.HI.X R3, R22, R4, R23, 0x2, P0 ;  /* 0x0000000416039211 */ /* 0x000fe400000f1417 */
[----:B------:R-:W4:Y:S04]  /*1bac0*/  LDL R22, [R1+0x104] ;  /* 0x0001040001167983 */ /* 0x000f280000100800 */
[----:B------:R1:W-:Y:S01]  /*1bad0*/  @!P1 ST.E.64 [R2.64], R156 ;  /* 0x0000009c02009985 */ /* 0x0003e2000c101b0c */
[----:B------:R-:W-:Y:S02]  /*1bae0*/  ISETP.GE.AND P1, PT, R15, c[0x0][0x3c8], PT ;  /* 0x0000f2000f007a0c */ /* 0x000fe40003f26270 */
[----:B------:R-:W-:Y:S01]  /*1baf0*/  ISETP.GE.AND P6, PT, R25, c[0x0][0x3c8], PT ;  /* 0x0000f20019007a0c */ /* 0x000fe20003fc6270 */
[----:B------:R-:W4:Y:S01]  /*1bb00*/  LDL R23, [R1+0xf8] ;  /* 0x0000f80001177983 */ /* 0x000f220000100800 */
[----:B-1----:R-:W-:-:S04]  /*1bb10*/  @!P2 LEA R2, P0, R20, R0, 0x2 ;  /* 0x000000001402a211 */ /* 0x002fc800078010ff */
[----:B------:R-:W-:Y:S02]  /*1bb20*/  @!P2 LEA.HI.X R3, R20, R4, R21, 0x2, P0 ;  /* 0x000000041403a211 */ /* 0x000fe400000f1415 */
[----:B------:R-:W-:Y:S01]  /*1bb30*/  ISETP.GE.AND P0, PT, R12, c[0x0][0x3c8], PT ;  /* 0x0000f2000c007a0c */ /* 0x000fe20003f06270 */
[----:B------:R-:W4:Y:S04]  /*1bb40*/  LDL R20, [R1+0xfc] ;  /* 0x0000fc0001147983 */ /* 0x000f280000100800 */
[----:B------:R1:W-:Y:S04]  /*1bb50*/  @!P2 ST.E.64 [R2.64], R152 ;  /* 0x000000980200a985 */ /* 0x0003e8000c101b0c */
[----:B------:R-:W4:Y:S01]  /*1bb60*/  LDL R21, [R1+0x17c] ;  /* 0x00017c0001157983 */ /* 0x000f220000100800 */
[----:B-1----:R-:W-:-:S04]  /*1bb70*/  @!P1 LEA R2, P2, R15, R0, 0x2 ;  /* 0x000000000f029211 */ /* 0x002fc800078410ff */
[----:B------:R-:W-:Y:S02]  /*1bb80*/  @!P1 LEA.HI.X R3, R15, R4, R17, 0x2, P2 ;  /* 0x000000040f039211 */ /* 0x000fe400010f1411 */
[----:B------:R-:W4:Y:S04]  /*1bb90*/  LDL R17, [R1+0xb4] ;  /* 0x0000b40001117983 */ /* 0x000f280000100800 */
[----:B------:R1:W-:Y:S01]  /*1bba0*/  @!P1 ST.E.64 [R2.64], R148 ;  /* 0x0000009402009985 */ /* 0x0003e2000c101b0c */
[----:B------:R-:W-:-:S03]  /*1bbb0*/  ISETP.GE.AND P2, PT, R28, c[0x0][0x3c8], PT ;  /* 0x0000f2001c007a0c */ /* 0x000fc60003f46270 */
[----:B------:R-:W4:Y:S01]  /*1bbc0*/  LDL R15, [R1+0x184] ;  /* 0x00018400010f7983 */ /* 0x000f220000100800 */
[----:B-1----:R-:W-:Y:S02]  /*1bbd0*/  @!P0 LEA R2, P1, R12, R0, 0x2 ;  /* 0x000000000c028211 */ /* 0x002fe400078210ff */
[----:B---3--:R-:W-:Y:S02]  /*1bbe0*/  ISETP.GE.AND P3, PT, R8, c[0x0][0x3c8], PT ;  /* 0x0000f20008007a0c */ /* 0x008fe40003f66270 */
[----:B--2---:R-:W-:-:S05]  /*1bbf0*/  @!P0 LEA.HI.X R3, R12, R4, R13, 0x2, P1 ;  /* 0x000000040c038211 */ /* 0x004fca00008f140d */
[----:B------:R1:W-:Y:S01]  /*1bc00*/  @!P0 ST.E.64 [R2.64], R36 ;  /* 0x0000002402008985 */ /* 0x0003e2000c101b0c */
[----:B------:R-:W-:Y:S02]  /*1bc10*/  ISETP.GE.AND P1, PT, R19, c[0x0][0x3c8], PT ;  /* 0x0000f20013007a0c */ /* 0x000fe40003f26270 */
[----:B-----5:R-:W-:-:S03]  /*1bc20*/  ISETP.GE.AND P0, PT, R10, c[0x0][0x3c8], PT ;  /* 0x0000f2000a007a0c */ /* 0x020fc60003f06270 */
[----:B-1----:R-:W-:-:S04]  /*1bc30*/  @!P3 LEA R2, P4, R8, R0, 0x2 ;  /* 0x000000000802b211 */ /* 0x002fc800078810ff */
[----:B----4-:R-:W-:-:S05]  /*1bc40*/  @!P3 LEA.HI.X R3, R8, R4, R9, 0x2, P4 ;  /* 0x000000040803b211 */ /* 0x010fca00020f1409 */
[----:B------:R1:W-:Y:S01]  /*1bc50*/  @!P3 ST.E.64 [R2.64], R40 ;  /* 0x000000280200b985 */ /* 0x0003e2000c101b0c */
[----:B------:R-:W-:-:S04]  /*1bc60*/  @!P2 LEA R12, P3, R28, R0, 0x2 ;  /* 0x000000001c0ca211 */ /* 0x000fc800078610ff */
[----:B------:R-:W-:Y:S02]  /*1bc70*/  @!P2 LEA.HI.X R13, R28, R4, R30, 0x2, P3 ;  /* 0x000000041c0da211 */ /* 0x000fe400018f141e */
[----:B------:R-:W2:Y:S01]  /*1bc80*/  LDL R28, [R1+0x178] ;  /* 0x00017800011c7983 */ /* 0x000ea20000100800 */
[C---:B------:R-:W-:Y:S02]  /*1bc90*/  @!P1 LEA R8, P4, R19.reuse, R0, 0x2 ;  /* 0x0000000013089211 */ /* 0x040fe400078810ff */
[----:B------:R-:W-:Y:S01]  /*1bca0*/  ISETP.GE.AND P5, PT, R14, c[0x0][0x3c8], PT ;  /* 0x0000f2000e007a0c */ /* 0x000fe20003fa6270 */
[----:B------:R-:W3:Y:S01]  /*1bcb0*/  LDL R30, [R1+0x150] ;  /* 0x00015000011e7983 */ /* 0x000ee20000100800 */
[----:B------:R-:W-:-:S03]  /*1bcc0*/  @!P1 LEA.HI.X R9, R19, R4, R27, 0x2, P4 ;  /* 0x0000000413099211 */ /* 0x000fc600020f141b */
[----:B------:R-:W4:Y:S01]  /*1bcd0*/  LDL R27, [R1+0x174] ;  /* 0x00017400011b7983 */ /* 0x000f220000100800 */
[----:B-1----:R-:W-:-:S03]  /*1bce0*/  @!P0 LEA R2, P3, R10, R0, 0x2 ;  /* 0x000000000a028211 */ /* 0x002fc600078610ff */
[----:B------:R-:W-:Y:S01]  /*1bcf0*/  @!P2 ST.E.64 [R12.64], R44 ;  /* 0x0000002c0c00a985 */ /* 0x000fe2000c101b0c */
[----:B------:R-:W-:-:S03]  /*1bd00*/  @!P0 LEA.HI.X R3, R10, R4, R24, 0x2, P3 ;  /* 0x000000040a038211 */ /* 0x000fc600018f1418 */
[----:B------:R-:W5:Y:S04]  /*1bd10*/  LDL R19, [R1+0xf4] ;  /* 0x0000f40001137983 */ /* 0x000f680000100800 */
[----:B------:R-:W3:Y:S04]  /*1bd20*/  LDL R24, [R1+0x170] ;  /* 0x0001700001187983 */ /* 0x000ee80000100800 */
[----:B------:R1:W-:Y:S01]  /*1bd30*/  @!P1 ST.E.64 [R8.64], R48 ;  /* 0x0000003008009985 */ /* 0x0003e2000c101b0c */
[----:B------:R-:W-:-:S03]  /*1bd40*/  ISETP.GE.AND P4, PT, R22, c[0x0][0x3c8], PT ;  /* 0x0000f20016007a0c */ /* 0x000fc60003f86270 */
[----:B------:R1:W-:Y:S04]  /*1bd50*/  @!P0 ST.E.64 [R2.64], R52 ;  /* 0x0000003402008985 */ /* 0x0003e8000c101b0c */
[----:B------:R-:W5:Y:S01]  /*1bd60*/  LDL R10, [R1+0xf0] ;  /* 0x0000f000010a7983 */ /* 0x000f620000100800 */
[----:B-1----:R-:W-:-:S04]  /*1bd70*/  @!P6 LEA R8, P1, R25, R0, 0x2 ;  /* 0x000000001908e211 */ /* 0x002fc800078210ff */
[----:B------:R-:W-:Y:S02]  /*1bd80*/  @!P6 LEA.HI.X R9, R25, R4, R29, 0x2, P1 ;  /* 0x000000041909e211 */ /* 0x000fe400008f141d */
[----:B------:R-:W-:Y:S01]  /*1bd90*/  ISETP.GE.AND P3, PT, R26, c[0x0][0x3c8], PT ;  /* 0x0000f2001a007a0c */ /* 0x000fe20003f66270 */
[----:B------:R-:W5:Y:S04]  /*1bda0*/  LDL R25, [R1+0x16c] ;  /* 0x00016c0001197983 */ /* 0x000f680000100800 */
[----:B------:R-:W5:Y:S01]  /*1bdb0*/  LDL R29, [R1+0xe0] ;  /* 0x0000e000011d7983 */ /* 0x000f620000100800 */
[C---:B------:R-:W-:Y:S02]  /*1bdc0*/  ISETP.GE.AND P2, PT, R17.reuse, c[0x0][0x3c8], PT ;  /* 0x0000f20011007a0c */ /* 0x040fe40003f46270 */
[----:B------:R-:W-:-:S11]  /*1bdd0*/  ISETP.GE.AND P1, PT, R17, c[0x0][0x3c8], PT ;  /* 0x0000f20011007a0c */ /* 0x000fd60003f26270 */
[----:B------:R-:W-:-:S04]  /*1bde0*/  @!P2 LEA R12, P0, R17, R0, 0x2 ;  /* 0x00000000110ca211 */ /* 0x000fc800078010ff */
[----:B------:R-:W-:Y:S02]  /*1bdf0*/  @!P2 LEA.HI.X R13, R17, R4, R15, 0x2, P0 ;  /* 0x00000004110da211 */ /* 0x000fe400000f140f */
[----:B------:R-:W-:Y:S01]  /*1be00*/  ISETP.GE.AND P2, PT, R20, c[0x0][0x3c8], PT ;  /* 0x0000f20014007a0c */ /* 0x000fe20003f46270 */
[----:B------:R-:W5:Y:S01]  /*1be10*/  LDL R15, [R1+0xec] ;  /* 0x0000ec00010f7983 */ /* 0x000f620000100800 */
[----:B------:R-:W-:-:S03]  /*1be20*/  @!P5 LEA R2, P0, R14, R0, 0x2 ;  /* 0x000000000e02d211 */ /* 0x000fc600078010ff */
[----:B------:R1:W-:Y:S01]  /*1be30*/  @!P1 ST.E.64 [R12.64], R56 ;  /* 0x000000380c009985 */ /* 0x0003e2000c101b0c */
[----:B------:R-:W-:-:S03]  /*1be40*/  @!P5 LEA.HI.X R3, R14, R4, R21, 0x2, P0 ;  /* 0x000000040e03d211 */ /* 0x000fc600000f1415 */
[----:B------:R-:W-:Y:S04]  /*1be50*/  @!P6 ST.E.64 [R8.64], R60 ;  /* 0x0000003c0800e985 */ /* 0x000fe8000c101b0c */
[----:B------:R-:W5:Y:S04]  /*1be60*/  LDL R21, [R1+0x168] ;  /* 0x0001680001157983 */ /* 0x000f680000100800 */
[----:B------:R1:W-:Y:S04]  /*1be70*/  @!P5 ST.E.64 [R2.64], R64 ;  /* 0x000000400200d985 */ /* 0x0003e8000c101b0c */
[----:B------:R-:W5:Y:S04]  /*1be80*/  LDL R14, [R1+0x164] ;  /* 0x00016400010e7983 */ /* 0x000f680000100800 */
[----:B------:R-:W5:Y:S01]  /*1be90*/  LDL R17, [R1+0xe8] ;  /* 0x0000e80001117983 */ /* 0x000f620000100800 */
[----:B-1----:R-:W-:-:S02]  /*1bea0*/  @!P4 LEA R12, P0, R22, R0, 0x2 ;  /* 0x00000000160cc211 */ /* 0x002fc400078010ff */
[-C--:B------:R-:W-:Y:S02]  /*1beb0*/  @!P2 LEA R2, P1, R20, R0.reuse, 0x2 ;  /* 0x000000001402a211 */ /* 0x080fe400078210ff */
[----:B------:R-:W-:-:S11]  /*1bec0*/  @!P3 LEA R8, P6, R26, R0, 0x2 ;  /* 0x000000001a08b211 */ /* 0x000fd600078c10ff */
[----:B------:R-:W-:Y:S02]  /*1bed0*/  P2R R3, PR, RZ, 0x2 ;  /* 0x00000002ff037803 */ /* 0x000fe40000000000 */
[-C--:B--2---:R-:W-:Y:S02]  /*1bee0*/  @!P4 LEA.HI.X R13, R22, R4.reuse, R28, 0x2, P0 ;  /* 0x00000004160dc211 */ /* 0x084fe400000f141c */
[----:B------:R-:W2:Y:S01]  /*1bef0*/  LDL R22, [R1+0xb0] ;  /* 0x0000b00001167983 */ /* 0x000ea20000100800 */
[----:B----4-:R-:W-:-:S03]  /*1bf00*/  @!P3 LEA.HI.X R9, R26, R4, R27, 0x2, P6 ;  /* 0x000000041a09b211 */ /* 0x010fc600030f141b */
[----:B------:R-:W4:Y:S01]  /*1bf10*/  LDL R28, [R1+0x14c] ;  /* 0x00014c00011c7983 */ /* 0x000f220000100800 */
[----:B------:R-:W-:-:S03]  /*1bf20*/  ISETP.NE.AND P6, PT, R3, RZ, PT ;  /* 0x000000ff0300720c */ /* 0x000fc60003fc5270 */
[----:B------:R-:W4:Y:S01]  /*1bf30*/  LDL R26, [R1+0x160] ;  /* 0x00016000011a7983 */ /* 0x000f220000100800 */
[----:B------:R-:W-:-:S03]  /*1bf40*/  ISETP.GE.AND P5, PT, R23, c[0x0][0x3c8], PT ;  /* 0x0000f20017007a0c */ /* 0x000fc60003fa6270 */
[----:B------:R-:W4:Y:S01]  /*1bf50*/  LDL R27, [R1+0xdc] ;  /* 0x0000dc00011b7983 */ /* 0x000f220000100800 */
[----:B---3--:R-:W-:-:S03]  /*1bf60*/  @!P2 LEA.HI.X R3, R20, R4, R24, 0x2, P6 ;  /* 0x000000041403a211 */ /* 0x008fc600030f1418 */
[----:B------:R-:W3:Y:S04]  /*1bf70*/  LDL R24, [R1+0x15c] ;  /* 0x00015c0001187983 */ /* 0x000ee80000100800 */
[----:B------:R-:W3:Y:S01]  /*1bf80*/  LDL R20, [R1+0x158] ;  /* 0x0001580001147983 */ /* 0x000ee20000100800 */
[----:B-----5:R-:W-:Y:S02]  /*1bf90*/  ISETP.GE.AND P1, PT, R19, c[0x0][0x3c8], PT ;  /* 0x0000f20013007a0c */ /* 0x020fe40003f26270 */
[----:B------:R-:W-:Y:S01]  /*1bfa0*/  ISETP.GE.AND P0, PT, R10, c[0x0][0x3c8], PT ;  /* 0x0000f2000a007a0c */ /* 0x000fe20003f06270 */
[----:B------:R1:W-:Y:S04]  /*1bfb0*/  @!P4 ST.E.64 [R12.64], R68 ;  /* 0x000000440c00c985 */ /* 0x0003e8000c101b0c */
[----:B------:R5:W-:Y:S04]  /*1bfc0*/  @!P3 ST.E.64 [R8.64], R72 ;  /* 0x000000480800b985 */ /* 0x000be8000c101b0c */
[----:B------:R5:W-:Y:S01]  /*1bfd0*/  @!P2 ST.E.64 [R2.64], R76 ;  /* 0x0000004c0200a985 */ /* 0x000be2000c101b0c */
[----:B-1----:R-:W-:-:S02]  /*1bfe0*/  @!P5 LEA R12, P2, R23, R0, 0x2 ;  /* 0x00000000170cd211 */ /* 0x002fc400078410ff */
[----:B-----5:R-:W-:Y:S02]  /*1bff0*/  @!P1 LEA R8, P3, R19, R0, 0x2 ;  /* 0x0000000013089211 */ /* 0x020fe400078610ff */
[----:B------:R-:W-:Y:S02]  /*1c000*/  @!P5 LEA.HI.X R13, R23, R4, R25, 0x2, P2 ;  /* 0x00000004170dd211 */ /* 0x000fe400010f1419 */
[----:B------:R-:W-:Y:S01]  /*1c010*/  @!P0 LEA R2, P2, R10, R0, 0x2 ;  /* 0x000000000a028211 */ /* 0x000fe200078410ff */
[----:B------:R-:W5:Y:S04]  /*1c020*/  LDL R25, [R1+0xd8] ;  /* 0x0000d80001197983 */ /* 0x000f680000100800 */
[----:B------:R-:W-:Y:S04]  /*1c030*/  @!P5 ST.E.64 [R12.64], R80 ;  /* 0x000000500c00d985 */ /* 0x000fe8000c101b0c */
[----:B------:R-:W5:Y:S01]  /*1c040*/  LDL R23, [R1+0xd0] ;  /* 0x0000d00001177983 */ /* 0x000f620000100800 */
[----:B------:R-:W-:-:S02]  /*1c050*/  ISETP.GE.AND P6, PT, R15, c[0x0][0x3c8], PT ;  /* 0x0000f2000f007a0c */ /* 0x000fc40003fc6270 */
[-C--:B------:R-:W-:Y:S02]  /*1c060*/  @!P1 LEA.HI.X R9, R19, R4.reuse, R21, 0x2, P3 ;  /* 0x0000000413099211 */ /* 0x080fe400018f1415 */
[----:B------:R-:W5:Y:S01]  /*1c070*/  LDL R21, [R1+0xcc] ;  /* 0x0000cc0001157983 */ /* 0x000f620000100800 */
[----:B------:R-:W-:-:S03]  /*1c080*/  @!P0 LEA.HI.X R3, R10, R4, R14, 0x2, P2 ;  /* 0x000000040a038211 */ /* 0x000fc600010f140e */
[----:B------:R-:W5:Y:S04]  /*1c090*/  LDL R19, [R1+0xc8] ;  /* 0x0000c80001137983 */ /* 0x000f680000100800 */
[----:B------:R-:W5:Y:S04]  /*1c0a0*/  LDL R14, [R1+0xd4] ;  /* 0x0000d400010e7983 */ /* 0x000f680000100800 */
[----:B------:R1:W-:Y:S04]  /*1c0b0*/  @!P1 ST.E.64 [R8.64], R84 ;  /* 0x0000005408009985 */ /* 0x0003e8000c101b0c */
[----:B------:R2:W-:Y:S01]  /*1c0c0*/  @!P0 ST.E.64 [R2.64], R88 ;  /* 0x0000005802008985 */ /* 0x0005e2000c101b0c */
[----:B------:R-:W-:-:S03]  /*1c0d0*/  ISETP.GE.AND P4, PT, R17, c[0x0][0x3c8], PT ;  /* 0x0000f20011007a0c */ /* 0x000fc60003f86270 */
[----:B------:R-:W5:Y:S01]  /*1c0e0*/  LDL R10, [R1+0xc4] ;  /* 0x0000c400010a7983 */ /* 0x000f620000100800 */
[----:B-1----:R-:W-:Y:S02]  /*1c0f0*/  @!P6 LEA R8, P5, R15, R0, 0x2 ;  /* 0x000000000f08e211 */ /* 0x002fe400078a10ff */
[----:B--2---:R-:W-:-:S13]  /*1c100*/  ISETP.GE.AND P3, PT, R22, c[0x0][0x3c8], PT ;  /* 0x0000f20016007a0c */ /* 0x004fda0003f66270 */
[----:B------:R-:W-:-:S04]  /*1c110*/  @!P3 LEA R12, P0, R22, R0, 0x2 ;  /* 0x00000000160cb211 */ /* 0x000fc800078010ff */
[-C--:B----4-:R-:W-:Y:S02]  /*1c120*/  @!P3 LEA.HI.X R13, R22, R4.reuse, R26, 0x2, P0 ;  /* 0x00000004160db211 */ /* 0x090fe400000f141a */
[----:B------:R-:W2:Y:S01]  /*1c130*/  LDL R26, [R1+0x148] ;  /* 0x00014800011a7983 */ /* 0x000ea20000100800 */
[----:B---3--:R-:W-:-:S03]  /*1c140*/  @!P6 LEA.HI.X R9, R15, R4, R24, 0x2, P5 ;  /* 0x000000040f09e211 */ /* 0x008fc600028f1418 */
[----:B------:R-:W3:Y:S01]  /*1c150*/  LDL R15, [R1+0x144] ;  /* 0x00014400010f7983 */ /* 0x000ee20000100800 */
[----:B------:R-:W-:-:S03]  /*1c160*/  @!P4 LEA R2, P3, R17, R0, 0x2 ;  /* 0x000000001102c211 */ /* 0x000fc600078610ff */
[----:B------:R-:W4:Y:S01]  /*1c170*/  LDL R24, [R1+0x140] ;  /* 0x0001400001187983 */ /* 0x000f220000100800 */
[----:B------:R-:W-:Y:S02]  /*1c180*/  ISETP.GE.AND P5, PT, R22, c[0x0][0x3c8], PT ;  /* 0x0000f20016007a0c */ /* 0x000fe40003fa6270 */
[----:B------:R-:W-:Y:S01]  /*1c190*/  @!P4 LEA.HI.X R3, R17, R4, R20, 0x2, P3 ;  /* 0x000000041103c211 */ /* 0x000fe200018f1414 */
[----:B------:R-:W4:Y:S04]  /*1c1a0*/  LDL R22, [R1+0x13c] ;  /* 0x00013c0001167983 */ /* 0x000f280000100800 */
[----:B------:R-:W4:Y:S04]  /*1c1b0*/  LDL R20, [R1+0x138] ;  /* 0x0001380001147983 */ /* 0x000f280000100800 */
[----:B------:R-:W4:Y:S01]  /*1c1c0*/  LDL R17, [R1+0x134] ;  /* 0x0001340001117983 */ /* 0x000f220000100800 */
[----:B------:R-:W-:-:S03]  /*1c1d0*/  ISETP.GE.AND P1, PT, R29, c[0x0][0x3c8], PT ;  /* 0x0000f2001d007a0c */ /* 0x000fc60003f26270 */
[----:B------:R-:W-:Y:S01]  /*1c1e0*/  @!P5 ST.E.64 [R12.64], R92 ;  /* 0x0000005c0c00d985 */ /* 0x000fe2000c101b0c */
[----:B------:R-:W-:-:S03]  /*1c1f0*/  ISETP.GE.AND P2, PT, R31, c[0x0][0x3c8], PT ;  /* 0x0000f2001f007a0c */ /* 0x000fc60003f46270 */
[----:B------:R1:W-:Y:S04]  /*1c200*/  @!P6 ST.E.64 [R8.64], R96 ;  /* 0x000000600800e985 */ /* 0x0003e8000c101b0c */
[----:B------:R5:W-:Y:S01]  /*1c210*/  @!P4 ST.E.64 [R2.64], R100 ;  /* 0x000000640200c985 */ /* 0x000be2000c101b0c */
[----:B------:R-:W-:Y:S02]  /*1c220*/  ISETP.GE.AND P0, PT, R27, c[0x0][0x3c8], PT ;  /* 0x0000f2001b007a0c */ /* 0x000fe40003f06270 */
[----:B-1----:R-:W-:-:S03]  /*1c230*/  @!P1 LEA R8, P4, R29, R0, 0x2 ;  /* 0x000000001d089211 */ /* 0x002fc600078810ff */
[----:B------:R-:W-:Y:S02]  /*1c240*/  @!P2 LEA R12, P3, R31, R0, 0x2 ;  /* 0x000000001f0ca211 */ /* 0x000fe400078610ff */
[----:B-----5:R-:W-:Y:S02]  /*1c250*/  ISETP.GE.AND P5, PT, R25, c[0x0][0x3c8], PT ;  /* 0x0000f20019007a0c */ /* 0x020fe40003fa6270 */
[----:B------:R-:W-:-:S04]  /*1c260*/  @!P2 LEA.HI.X R13, R31, R4, R32, 0x2, P3 ;  /* 0x000000041f0da211 */ /* 0x000fc800018f1420 */
[----:B------:R-:W-:Y:S02]  /*1c270*/  @!P0 LEA R2, P6, R27, R0, 0x2 ;  /* 0x000000001b028211 */ /* 0x000fe400078c10ff */
[----:B------:R-:W-:-:S04]  /*1c280*/  P2R R3, PR, RZ, 0x10 ;  /* 0x00000010ff037803 */ /* 0x000fc80000000000 */
[----:B------:R-:W-:Y:S02]  /*1c290*/  ISETP.NE.AND P3, PT, R3, RZ, PT ;  /* 0x000000ff0300720c */ /* 0x000fe40003f65270 */
[-C--:B------:R-:W-:Y:S02]  /*1c2a0*/  @!P0 LEA.HI.X R3, R27, R4.reuse, R28, 0x2, P6 ;  /* 0x000000041b038211 */ /* 0x080fe400030f141c */
[----:B------:R-:W-:Y:S01]  /*1c2b0*/  @!P1 LEA.HI.X R9, R29, R4, R30, 0x2, P3 ;  /* 0x000000041d099211 */ /* 0x000fe200018f141e */
[----:B------:R-:W-:Y:S01]  /*1c2c0*/  @!P2 ST.E.64 [R12.64], R104 ;  /* 0x000000680c00a985 */ /* 0x000fe2000c101b0c */
[----:B------:R-:W-:-:S03]  /*1c2d0*/  ISETP.GE.AND P3, PT, R23, c[0x0][0x3c8], PT ;  /* 0x0000f20017007a0c */ /* 0x000fc60003f66270 */
[----:B------:R1:W-:Y:S04]  /*1c2e0*/  @!P1 ST.E.64 [R8.64], R108 ;  /* 0x0000006c08009985 */ /* 0x0003e8000c101b0c */
[----:B------:R5:W-:Y:S01]  /*1c2f0*/  @!P0 ST.E.64 [R2.64], R112 ;  /* 0x0000007002008985 */ /* 0x000be2000c101b0c */
[----:B-1----:R-:W-:Y:S02]  /*1c300*/  @!P5 LEA R8, P0, R25, R0, 0x2 ;  /* 0x000000001908d211 */ /* 0x002fe400078010ff */
[----:B------:R-:W-:-:S13]  /*1c310*/  ISETP.GE.AND P4, PT, R14, c[0x0][0x3c8], PT ;  /* 0x0000f2000e007a0c */ /* 0x000fda0003f86270 */
[----:B-----5:R-:W-:Y:S02]  /*1c320*/  @!P4 LEA R2, P6, R14, R0, 0x2 ;  /* 0x000000000e02c211 */ /* 0x020fe400078c10ff */
[----:B------:R-:W-:Y:S02]  /*1c330*/  ISETP.GE.AND P2, PT, R21, c[0x0][0x3c8], PT ;  /* 0x0000f20015007a0c */ /* 0x000fe40003f46270 */
[----:B------:R-:W-:Y:S02]  /*1c340*/  ISETP.GE.AND P1, PT, R19, c[0x0][0x3c8], PT ;  /* 0x0000f20013007a0c */ /* 0x000fe40003f26270 */
[----:B--2---:R-:W-:-:S05]  /*1c350*/  @!P5 LEA.HI.X R9, R25, R4, R26, 0x2, P0 ;  /* 0x000000041909d211 */ /* 0x004fca00000f141a */
[----:B------:R-:W-:Y:S01]  /*1c360*/  @!P5 ST.E.64 [R8.64], R116 ;  /* 0x000000740800d985 */ /* 0x000fe2000c101b0c */
[----:B---3--:R-:W-:Y:S02]  /*1c370*/  @!P4 LEA.HI.X R3, R14, R4, R15, 0x2, P6 ;  /* 0x000000040e03c211 */ /* 0x008fe400030f140f */
[-C--:B------:R-:W-:Y:S02]  /*1c380*/  @!P3 LEA R14, P5, R23, R0.reuse, 0x2 ;  /* 0x00000000170eb211 */ /* 0x080fe400078a10ff */
[----:B------:R-:W-:Y:S01]  /*1c390*/  ISETP.GE.AND P0, PT, R10, c[0x0][0x3c8], PT ;  /* 0x0000f2000a007a0c */ /* 0x000fe20003f06270 */
[----:B------:R1:W-:Y:S01]  /*1c3a0*/  @!P4 ST.E.64 [R2.64], R120 ;  /* 0x000000780200c985 */ /* 0x0003e2000c101b0c */
[----:B------:R-:W-:-:S04]  /*1c3b0*/  @!P2 LEA R12, P6, R21, R0, 0x2 ;  /* 0x00000000150ca211 */ /* 0x000fc800078c10ff */
[----:B----4-:R-:W-:-:S05]  /*1c3c0*/  @!P2 LEA.HI.X R13, R21, R4, R22, 0x2, P6 ;  /* 0x00000004150da211 */ /* 0x010fca00030f1416 */
[----:B-1----:R-:W-:-:S04]  /*1c3d0*/  P2R R2, PR, RZ, 0x20 ;  /* 0x00000020ff027803 */ /* 0x002fc80000000000 */
[----:B------:R-:W-:Y:S02]  /*1c3e0*/  ISETP.NE.AND P4, PT, R2, RZ, PT ;  /* 0x000000ff0200720c */ /* 0x000fe40003f85270 */
[----:B------:R-:W-:Y:S02]  /*1c3f0*/  @!P1 LEA R8, P5, R19, R0, 0x2 ;  /* 0x0000000013089211 */ /* 0x000fe400078a10ff */
[----:B------:R-:W-:Y:S02]  /*1c400*/  @!P3 LEA.HI.X R15, R23, R4, R24, 0x2, P4 ;  /* 0x00000004170fb211 */ /* 0x000fe400020f1418 */
[C---:B------:R-:W-:Y:S02]  /*1c410*/  @!P0 LEA R2, P4, R10.reuse, R0, 0x2 ;  /* 0x000000000a028211 */ /* 0x040fe400078810ff */
[-C--:B------:R-:W-:Y:S02]  /*1c420*/  @!P1 LEA.HI.X R9, R19, R4.reuse, R20, 0x2, P5 ;  /* 0x0000000413099211 */ /* 0x080fe400028f1414 */
[----:B------:R-:W-:Y:S01]  /*1c430*/  @!P0 LEA.HI.X R3, R10, R4, R17, 0x2, P4 ;  /* 0x000000040a038211 */ /* 0x000fe200020f1411 */
[----:B------:R1:W-:Y:S04]  /*1c440*/  @!P3 ST.E.64 [R14.64], R124 ;  /* 0x0000007c0e00b985 */ /* 0x0003e8000c101b0c */
[----:B------:R1:W-:Y:S04]  /*1c450*/  @!P2 ST.E.64 [R12.64], R128 ;  /* 0x000000800c00a985 */ /* 0x0003e8000c101b0c */
[----:B------:R1:W-:Y:S04]  /*1c460*/  @!P1 ST.E.64 [R8.64], R132 ;  /* 0x0000008408009985 */ /* 0x0003e8000c101b0c */
[----:B------:R1:W-:Y:S02]  /*1c470*/  @!P0 ST.E.64 [R2.64], R136 ;  /* 0x0000008802008985 */ /* 0x0003e4000c101b0c */
.L_x_1981:
[----:B------:R-:W-:Y:S05]  /*1c480*/  BSYNC B0 ;  /* 0x0000000000007941 */ /* 0x000fea0003800000 */
.L_x_1980:
[----:B------:R-:W-:Y:S05]  /*1c490*/  BRA.DIV ~URZ, `(.L_x_1982) ;  /* 0x00003a327f007947 */ /* 0x000fea000b800000 */
[----:B--2---:R2:W1:Y:S04]  /*1c4a0*/  SHFL.IDX PT, R4, R7, 0x1, 0x1c1f ;  /* 0x003c1f0007047f89 */ /* 0x00446800000e0000 */
[----:B----4-:R2:W4:Y:S02]  /*1c4b0*/  SHFL.IDX PT, R0, R5, 0x1, 0x1c1f ;  /* 0x003c1f0005007f89 */ /* 0x01052400000e0000 */
.L_x_2040:
[----:B------:R-:W-:-:S13]  /*1c4c0*/  ISETP.GE.AND P0, PT, R16, R18, PT ;  /* 0x000000121000720c */ /* 0x000fda0003f06270 */
[----:B------:R-:W-:Y:S05]  /*1c4d0*/  @P0 BRA `(.L_x_1977) ;  /* 0x00001b4000000947 */ /* 0x000fea0003800000 */
[----:B-1----:R-:W5:Y:S04]  /*1c4e0*/  LDL R8, [R1+0x130] ;  /* 0x0001300001087983 */ /* 0x002f680000100800 */
[----:B--2---:R-:W2:Y:S04]  /*1c4f0*/  LDL R24, [R1+0x128] ;  /* 0x0001280001187983 */ /* 0x004ea80000100800 */
[----:B---3--:R-:W3:Y:S04]  /*1c500*/  LDL R7, [R1+0x12c] ;  /* 0x00012c0001077983 */ /* 0x008ee80000100800 */
[----:B----4-:R-:W4:Y:S04]  /*1c510*/  LDL R10, [R1+0x124] ;  /* 0x00012400010a7983 */ /* 0x010f280000100800 */
        /* <DEDUP_REMOVED lines=15> */
[----:B-----5:R-:W-:-:S02]  /*1c610*/  ISETP.GE.AND P3, PT, R8, c[0x0][0x3c8], PT ;  /* 0x0000f20008007a0c */ /* 0x020fc40003f66270 */
[----:B--2---:R-:W-:Y:S02]  /*1c620*/  ISETP.GE.AND P1, PT, R24, c[0x0][0x3c8], PT ;  /* 0x0000f20018007a0c */ /* 0x004fe40003f26270 */
[----:B---3--:R-:W-:-:S09]  /*1c630*/  ISETP.GE.AND P2, PT, R7, c[0x0][0x3c8], PT ;  /* 0x0000f20007007a0c */ /* 0x008fd20003f46270 */
[----:B------:R-:W-:Y:S02]  /*1c640*/  @!P3 IMAD.MOV.U32 R2, RZ, RZ, R0 ;  /* 0x000000ffff02b224 */ /* 0x000fe400078e0000 */
[----:B------:R-:W-:Y:S01]  /*1c650*/  @!P3 IMAD.MOV.U32 R3, RZ, RZ, R4 ;  /* 0x000000ffff03b224 */ /* 0x000fe200078e0004 */
[----:B----4-:R-:W-:-:S03]  /*1c660*/  ISETP.GE.AND P0, PT, R10, c[0x0][0x3c8], PT ;  /* 0x0000f2000a007a0c */ /* 0x010fc60003f06270 */
[----:B------:R-:W-:Y:S01]  /*1c670*/  @!P3 IMAD.WIDE R2, R8, 0x4, R2 ;  /* 0x000000040802b825 */ /* 0x000fe200078e0202 */
[----:B------:R-:W-:-:S04]  /*1c680*/  @!P1 LEA R8, P4, R24, R0, 0x2 ;  /* 0x0000000018089211 */ /* 0x000fc800078810ff */
[----:B------:R1:W-:Y:S01]  /*1c690*/  @!P3 ST.E.64 [R2.64], R170 ;  /* 0x000000aa0200b985 */ /* 0x0003e2000c101b0c */
[C---:B------:R-:W-:Y:S02]  /*1c6a0*/  @!P2 LEA R12, P3, R7.reuse, R0, 0x2 ;  /* 0x00000000070ca211 */ /* 0x040fe400078610ff */
[-C--:B------:R-:W-:Y:S02]  /*1c6b0*/  @!P1 LEA.HI.X R9, R24, R4.reuse, R25, 0x2, P4 ;  /* 0x0000000418099211 */ /* 0x080fe400020f1419 */
[----:B------:R-:W2:Y:S01]  /*1c6c0*/  LDL R25, [R1+0x194] ;  /* 0x0001940001197983 */ /* 0x000ea20000100800 */
[----:B------:R-:W-:-:S03]  /*1c6d0*/  @!P2 LEA.HI.X R13, R7, R4, R20, 0x2, P3 ;  /* 0x00000004070da211 */ /* 0x000fc600018f1414 */
[----:B------:R-:W3:Y:S01]  /*1c6e0*/  LDL R20, [R1+0xb4] ;  /* 0x0000b40001147983 */ /* 0x000ee20000100800 */
[----:B------:R-:W-:Y:S02]  /*1c6f0*/  ISETP.GE.AND P4, PT, R19, c[0x0][0x3c8], PT ;  /* 0x0000f20013007a0c */ /* 0x000fe40003f86270 */
[----:B------:R-:W-:Y:S01]  /*1c700*/  ISETP.GE.AND P6, PT, R15, c[0x0][0x3c8], PT ;  /* 0x0000f2000f007a0c */ /* 0x000fe20003fc6270 */
[----:B------:R-:W4:Y:S04]  /*1c710*/  LDL R7, [R1+0x110] ;  /* 0x0001100001077983 */ /* 0x000f280000100800 */
[----:B------:R5:W-:Y:S04]  /*1c720*/  @!P2 ST.E.64 [R12.64], R166 ;  /* 0x000000a60c00a985 */ /* 0x000be8000c101b0c */
[----:B------:R-:W4:Y:S01]  /*1c730*/  LDL R24, [R1+0x108] ;  /* 0x0001080001187983 */ /* 0x000f220000100800 */
[----:B-1----:R-:W-:-:S04]  /*1c740*/  @!P0 LEA R2, P3, R10, R0, 0x2 ;  /* 0x000000000a028211 */ /* 0x002fc800078610ff */
[----:B------:R-:W-:Y:S02]  /*1c750*/  @!P0 LEA.HI.X R3, R10, R4, R21, 0x2, P3 ;  /* 0x000000040a038211 */ /* 0x000fe400018f1415 */
[----:B------:R-:W4:Y:S01]  /*1c760*/  LDL R21, [R1+0x18c] ;  /* 0x00018c0001157983 */ /* 0x000f220000100800 */
[----:B------:R-:W-:-:S03]  /*1c770*/  ISETP.GE.AND P3, PT, R22, c[0x0][0x3c8], PT ;  /* 0x0000f20016007a0c */ /* 0x000fc60003f66270 */
[----:B------:R1:W-:Y:S04]  /*1c780*/  @!P1 ST.E.64 [R8.64], R162 ;  /* 0x000000a208009985 */ /* 0x0003e8000c101b0c */
[----:B------:R1:W-:Y:S01]  /*1c790*/  @!P0 ST.E.64 [R2.64], R158 ;  /* 0x0000009e02008985 */ /* 0x0003e2000c101b0c */
[----:B-----5:R-:W-:-:S03]  /*1c7a0*/  @!P4 LEA R12, P0, R19, R0, 0x2 ;  /* 0x00000000130cc211 */ /* 0x020fc600078010ff */
[----:B------:R-:W5:Y:S01]  /*1c7b0*/  LDL R10, [R1+0x10c] ;  /* 0x00010c00010a7983 */ /* 0x000f620000100800 */
[----:B------:R-:W-:Y:S02]  /*1c7c0*/  @!P4 LEA.HI.X R13, R19, R4, R5, 0x2, P0 ;  /* 0x00000004130dc211 */ /* 0x000fe400000f1405 */
[C---:B------:R-:W-:Y:S01]  /*1c7d0*/  ISETP.GE.AND P0, PT, R22.reuse, c[0x0][0x3c8], PT ;  /* 0x0000f20016007a0c */ /* 0x040fe20003f06270 */
[----:B------:R-:W5:Y:S01]  /*1c7e0*/  LDL R5, [R1+0x104] ;  /* 0x0001040001057983 */ /* 0x000f620000100800 */
[-C--:B-1----:R-:W-:Y:S02]  /*1c7f0*/  @!P3 LEA R8, P1, R22, R0.reuse, 0x2 ;  /* 0x000000001608b211 */ /* 0x082fe400078210ff */
[----:B------:R-:W-:-:S04]  /*1c800*/  @!P6 LEA R2, P2, R15, R0, 0x2 ;  /* 0x000000000f02e211 */ /* 0x000fc800078410ff */
[-C--:B------:R-:W-:Y:S02]  /*1c810*/  @!P6 LEA.HI.X R3, R15, R4.reuse, R16, 0x2, P2 ;  /* 0x000000040f03e211 */ /* 0x080fe400010f1410 */
[----:B------:R-:W5:Y:S05]  /*1c820*/  LDL R15, [R1+0x188] ;  /* 0x00018800010f7983 */ /* 0x000f6a0000100800 */
[----:B------:R-:W-:Y:S01]  /*1c830*/  @!P0 LEA.HI.X R9, R22, R4, R26, 0x2, P1 ;  /* 0x0000000416098211 */ /* 0x000fe200008f141a */
[----:B------:R-:W5:Y:S04]  /*1c840*/  LDL R16, [R1+0x180] ;  /* 0x0001800001107983 */ /* 0x000f680000100800 */
[----:B------:R-:W5:Y:S01]  /*1c850*/  LDL R22, [R1+0x184] ;  /* 0x0001840001167983 */ /* 0x000f620000100800 */
[----:B------:R-:W-:-:S02]  /*1c860*/  ISETP.GE.AND P1, PT, R19, c[0x0][0x3c8], PT ;  /* 0x0000f20013007a0c */ /* 0x000fc40003f26270 */
[----:B------:R-:W-:Y:S01]  /*1c870*/  ISETP.GE.AND P4, PT, R23, c[0x0][0x3c8], PT ;  /* 0x0000f20017007a0c */ /* 0x000fe20003f86270 */
[----:B------:R-:W5:Y:S01]  /*1c880*/  LDL R19, [R1+0x100] ;  /* 0x0001000001137983 */ /* 0x000f620000100800 */
[----:B------:R-:W-:Y:S02]  /*1c890*/  ISETP.GE.AND P5, PT, R17, c[0x0][0x3c8], PT ;  /* 0x0000f20011007a0c */ /* 0x000fe40003fa6270 */
[----:B------:R-:W-:Y:S01]  /*1c8a0*/  ISETP.GE.AND P3, PT, R14, c[0x0][0x3c8], PT ;  /* 0x0000f2000e007a0c */ /* 0x000fe20003f66270 */
[----:B------:R-:W5:Y:S06]  /*1c8b0*/  LDL R26, [R1+0xe4] ;  /* 0x0000e400011a7983 */ /* 0x000f6c0000100800 */
[----:B------:R-:W-:Y:S04]  /*1c8c0*/  @!P1 ST.E.64 [R12.64], R154 ;  /* 0x0000009a0c009985 */ /* 0x000fe8000c101b0c */
[----:B------:R1:W-:Y:S04]  /*1c8d0*/  @!P0 ST.E.64 [R8.64], R150 ;  /* 0x0000009608008985 */ /* 0x0003e8000c101b0c */
[----:B------:R1:W-:Y:S02]  /*1c8e0*/  @!P6 ST.E.64 [R2.64], R38 ;  /* 0x000000260200e985 */ /* 0x0003e4000c101b0c */
[----:B-1----:R-:W-:-:S02]  /*1c8f0*/  @!P4 LEA R8, P6, R23, R0, 0x2 ;  /* 0x000000001708c211 */ /* 0x002fc400078c10ff */
[----:B------:R-:W-:-:S11]  /*1c900*/  @!P5 LEA R12, P0, R17, R0, 0x2 ;  /* 0x00000000110cd211 */ /* 0x000fd600078010ff */
[----:B------:R-:W-:Y:S02]  /*1c910*/  P2R R2, PR, RZ, 0x40 ;  /* 0x00000040ff027803 */ /* 0x000fe40000000000 */
[-C--:B--2---:R-:W-:Y:S02]  /*1c920*/  @!P5 LEA.HI.X R13, R17, R4.reuse, R25, 0x2, P0 ;  /* 0x00000004110dd211 */ /* 0x084fe400000f1419 */
[----:B------:R-:W-:Y:S01]  /*1c930*/  ISETP.NE.AND P0, PT, R2, RZ, PT ;  /* 0x000000ff0200720c */ /* 0x000fe20003f05270 */
[----:B------:R-:W2:Y:S01]  /*1c940*/  LDL R17, [R1+0xfc] ;  /* 0x0000fc0001117983 */ /* 0x000ea20000100800 */
[----:B---3--:R-:W-:Y:S02]  /*1c950*/  ISETP.GE.AND P1, PT, R20, c[0x0][0x3c8], PT ;  /* 0x0000f20014007a0c */ /* 0x008fe40003f26270 */
[----:B------:R-:W-:Y:S01]  /*1c960*/  @!P4 LEA.HI.X R9, R23, R4, R18, 0x2, P0 ;  /* 0x000000041709c211 */ /* 0x000fe200000f1412 */
[----:B------:R-:W3:Y:S01]  /*1c970*/  LDL R25, [R1+0x17c] ;  /* 0x00017c0001197983 */ /* 0x000ee20000100800 */
[----:B------:R-:W-:-:S03]  /*1c980*/  @!P3 LEA R2, P6, R14, R0, 0x2 ;  /* 0x000000000e02b211 */ /* 0x000fc600078c10ff */
[----:B------:R-:W2:Y:S01]  /*1c990*/  LDL R23, [R1+0x178] ;  /* 0x0001780001177983 */ /* 0x000ea20000100800 */
[----:B----4-:R-:W-:-:S03]  /*1c9a0*/  ISETP.GE.AND P2, PT, R7, c[0x0][0x3c8], PT ;  /* 0x0000f20007007a0c */ /* 0x010fc60003f46270 */
[----:B------:R-:W-:Y:S04]  /*1c9b0*/  @!P5 ST.E.64 [R12.64], R42 ;  /* 0x0000002a0c00d985 */ /* 0x000fe8000c101b0c */
[----:B------:R1:W-:Y:S04]  /*1c9c0*/  @!P4 ST.E.64 [R8.64], R46 ;  /* 0x0000002e0800c985 */ /* 0x0003e8000c101b0c */
[----:B------:R-:W4:Y:S01]  /*1c9d0*/  LDL R18, [R1+0xf8] ;  /* 0x0000f80001127983 */ /* 0x000f220000100800 */
[----:B------:R-:W-:-:S03]  /*1c9e0*/  @!P3 LEA.HI.X R3, R14, R4, R21, 0x2, P6 ;  /* 0x000000040e03b211 */ /* 0x000fc600030f1415 */
[----:B------:R-:W4:Y:S04]  /*1c9f0*/  LDL R21, [R1+0x174] ;  /* 0x0001740001157983 */ /* 0x000f280000100800 */
[----:B------:R5:W-:Y:S04]  /*1ca00*/  @!P3 ST.E.64 [R2.64], R50 ;  /* 0x000000320200b985 */ /* 0x000be8000c101b0c */
[----:B------:R-:W4:Y:S01]  /*1ca10*/  LDL R14, [R1+0xf4] ;  /* 0x0000f400010e7983 */ /* 0x000f220000100800 */
[-C--:B-1----:R-:W-:Y:S02]  /*1ca20*/  @!P1 LEA R8, P6, R20, R0.reuse, 0x2 ;  /* 0x0000000014089211 */ /* 0x082fe400078c10ff */
[----:B------:R-:W-:-:S11]  /*1ca30*/  @!P2 LEA R12, P3, R7, R0, 0x2 ;  /* 0x00000000070ca211 */ /* 0x000fd600078610ff */
[----:B-----5:R-:W-:Y:S02]  /*1ca40*/  P2R R2, PR, RZ, 0x40 ;  /* 0x00000040ff027803 */ /* 0x020fe40000000000 */
[-C--:B------:R-:W-:Y:S02]  /*1ca50*/  @!P2 LEA.HI.X R13, R7, R4.reuse, R15, 0x2, P3 ;  /* 0x00000004070da211 */ /* 0x080fe400018f140f */
[----:B------:R-:W-:Y:S01]  /*1ca60*/  ISETP.NE.AND P3, PT, R2, RZ, PT ;  /* 0x000000ff0200720c */ /* 0x000fe20003f65270 */
[----:B------:R-:W5:Y:S01]  /*1ca70*/  LDL R15, [R1+0xb0] ;  /* 0x0000b000010f7983 */ /* 0x000f620000100800 */
[----:B------:R-:W-:Y:S02]  /*1ca80*/  ISETP.GE.AND P0, PT, R10, c[0x0][0x3c8], PT ;  /* 0x0000f2000a007a0c */ /* 0x000fe40003f06270 */
[----:B------:R-:W-:Y:S01]  /*1ca90*/  ISETP.GE.AND P4, PT, R5, c[0x0][0x3c8], PT ;  /* 0x0000f20005007a0c */ /* 0x000fe20003f86270 */
[----:B------:R-:W5:Y:S01]  /*1caa0*/  LDL R7, [R1+0xf0] ;  /* 0x0000f00001077983 */ /* 0x000f620000100800 */
[----:B------:R-:W-:-:S03]  /*1cab0*/  @!P1 LEA.HI.X R9, R20, R4, R22, 0x2, P3 ;  /* 0x0000000414099211 */ /* 0x000fc600018f1416 */
[----:B------:R-:W5:Y:S01]  /*1cac0*/  LDL R22, [R1+0x170] ;  /* 0x0001700001167983 */ /* 0x000f620000100800 */
[----:B------:R-:W-:-:S03]  /*1cad0*/  ISETP.GE.AND P3, PT, R19, c[0x0][0x3c8], PT ;  /* 0x0000f20013007a0c */ /* 0x000fc60003f66270 */
[----:B------:R-:W-:Y:S02]  /*1cae0*/  @!P2 ST.E.64 [R12.64], R54 ;  /* 0x000000360c00a985 */ /* 0x000fe4000c101b0c */
[C---:B------:R-:W-:Y:S02]  /*1caf0*/  @!P0 LEA R2, P6, R10.reuse, R0, 0x2 ;  /* 0x000000000a028211 */ /* 0x040fe400078c10ff */
[----:B------:R-:W5:Y:S02]  /*1cb00*/  LDL R20, [R1+0x16c] ;  /* 0x00016c0001147983 */ /* 0x000f640000100800 */
[----:B------:R-:W-:Y:S02]  /*1cb10*/  @!P0 LEA.HI.X R3, R10, R4, R16, 0x2, P6 ;  /* 0x000000040a038211 */ /* 0x000fe400030f1410 */
[----:B------:R-:W-:Y:S04]  /*1cb20*/  @!P1 ST.E.64 [R8.64], R58 ;  /* 0x0000003a08009985 */ /* 0x000fe8000c101b0c */
[----:B------:R1:W-:Y:S04]  /*1cb30*/  @!P0 ST.E.64 [R2.64], R62 ;  /* 0x0000003e02008985 */ /* 0x0003e8000c101b0c */
[----:B------:R-:W5:Y:S01]  /*1cb40*/  LDL R16, [R1+0x168] ;  /* 0x0001680001107983 */ /* 0x000f620000100800 */
[----:B------:R-:W-:-:S03]  /*1cb50*/  ISETP.GE.AND P5, PT, R24, c[0x0][0x3c8], PT ;  /* 0x0000f20018007a0c */ /* 0x000fc60003fa6270 */
[----:B------:R-:W5:Y:S01]  /*1cb60*/  LDL R10, [R1+0xec] ;  /* 0x0000ec00010a7983 */ /* 0x000f620000100800 */
[-C--:B-1----:R-:W-:Y:S02]  /*1cb70*/  @!P3 LEA R2, P1, R19, R0.reuse, 0x2 ;  /* 0x000000001302b211 */ /* 0x082fe400078210ff */
[----:B------:R-:W-:-:S11]  /*1cb80*/  @!P4 LEA R8, P6, R5, R0, 0x2 ;  /* 0x000000000508c211 */ /* 0x000fd600078c10ff */
[----:B------:R-:W-:Y:S02]  /*1cb90*/  P2R R3, PR, RZ, 0x2 ;  /* 0x00000002ff037803 */ /* 0x000fe40000000000 */
[C---:B------:R-:W-:Y:S02]  /*1cba0*/  @!P5 LEA R12, P0, R24.reuse, R0, 0x2 ;  /* 0x00000000180cd211 */ /* 0x040fe400078010ff */
[-C--:B--2---:R-:W-:Y:S02]  /*1cbb0*/  @!P4 LEA.HI.X R9, R5, R4.reuse, R23, 0x2, P6 ;  /* 0x000000040509c211 */ /* 0x084fe400030f1417 */
[----:B------:R-:W-:Y:S01]  /*1cbc0*/  ISETP.NE.AND P6, PT, R3, RZ, PT ;  /* 0x000000ff0300720c */ /* 0x000fe20003fc5270 */
[----:B------:R-:W2:Y:S01]  /*1cbd0*/  LDL R5, [R1+0xe8] ;  /* 0x0000e80001057983 */ /* 0x000ea20000100800 */
[----:B------:R-:W-:Y:S02]  /*1cbe0*/  ISETP.GE.AND P2, PT, R17, c[0x0][0x3c8], PT ;  /* 0x0000f20011007a0c */ /* 0x000fe40003f46270 */
[-C--:B---3--:R-:W-:Y:S01]  /*1cbf0*/  @!P5 LEA.HI.X R13, R24, R4.reuse, R25, 0x2, P0 ;  /* 0x00000004180dd211 */ /* 0x088fe200000f1419 */
[----:B------:R-:W3:Y:S01]  /*1cc00*/  LDL R23, [R1+0x14c] ;  /* 0x00014c0001177983 */ /* 0x000ee20000100800 */
[----:B----4-:R-:W-:-:S03]  /*1cc10*/  @!P3 LEA.HI.X R3, R19, R4, R21, 0x2, P6 ;  /* 0x000000041303b211 */ /* 0x010fc600030f1415 */
[----:B------:R-:W4:Y:S04]  /*1cc20*/  LDL R24, [R1+0xe0] ;  /* 0x0000e00001187983 */ /* 0x000f280000100800 */
[----:B------:R-:W3:Y:S04]  /*1cc30*/  LDL R21, [R1+0x164] ;  /* 0x0001640001157983 */ /* 0x000ee80000100800 */
[----:B------:R-:W4:Y:S04]  /*1cc40*/  LDL R19, [R1+0x160] ;  /* 0x0001600001137983 */ /* 0x000f280000100800 */
[----:B------:R1:W-:Y:S04]  /*1cc50*/  @!P5 ST.E.64 [R12.64], R66 ;  /* 0x000000420c00d985 */ /* 0x0003e8000c101b0c */
[----:B------:R5:W-:Y:S04]  /*1cc60*/  @!P4 ST.E.64 [R8.64], R70 ;  /* 0x000000460800c985 */ /* 0x000be8000c101b0c */
[----:B------:R5:W-:Y:S01]  /*1cc70*/  @!P3 ST.E.64 [R2.64], R74 ;  /* 0x0000004a0200b985 */ /* 0x000be2000c101b0c */
[----:B------:R-:W-:-:S03]  /*1cc80*/  ISETP.GE.AND P1, PT, R18, c[0x0][0x3c8], PT ;  /* 0x0000f20012007a0c */ /* 0x000fc60003f26270 */
[----:B------:R-:W4:Y:S01]  /*1cc90*/  LDL R25, [R1+0x150] ;  /* 0x0001500001197983 */ /* 0x000f220000100800 */
[----:B-1----:R-:W-:-:S04]  /*1cca0*/  @!P2 LEA R12, P3, R17, R0, 0x2 ;  /* 0x00000000110ca211 */ /* 0x002fc800078610ff */
[----:B-----5:R-:W-:Y:S02]  /*1ccb0*/  @!P2 LEA.HI.X R13, R17, R4, R22, 0x2, P3 ;  /* 0x00000004110da211 */ /* 0x020fe400018f1416 */
[----:B------:R-:W5:Y:S03]  /*1ccc0*/  LDL R17, [R1+0x15c] ;  /* 0x00015c0001117983 */ /* 0x000f660000100800 */
[----:B------:R-:W-:Y:S02]  /*1ccd0*/  @!P1 LEA R8, P6, R18, R0, 0x2 ;  /* 0x0000000012089211 */ /* 0x000fe400078c10ff */
[----:B------:R-:W-:Y:S01]  /*1cce0*/  ISETP.GE.AND P0, PT, R14, c[0x0][0x3c8], PT ;  /* 0x0000f2000e007a0c */ /* 0x000fe20003f06270 */
[----:B------:R-:W5:Y:S01]  /*1ccf0*/  LDL R22, [R1+0xdc] ;  /* 0x0000dc0001167983 */ /* 0x000f620000100800 */
[----:B------:R-:W-:-:S09]  /*1cd00*/  ISETP.GE.AND P4, PT, R15, c[0x0][0x3c8], PT ;  /* 0x0000f2000f007a0c */ /* 0x000fd20003f86270 */
[----:B------:R-:W-:-:S04]  /*1cd10*/  P2R R2, PR, RZ, 0x40 ;  /* 0x00000040ff027803 */ /* 0x000fc80000000000 */
[----:B------:R-:W-:Y:S02]  /*1cd20*/  ISETP.NE.AND P3, PT, R2, RZ, PT ;  /* 0x000000ff0200720c */ /* 0x000fe40003f65270 */
[----:B------:R-:W-:Y:S02]  /*1cd30*/  @!P0 LEA R2, P6, R14, R0, 0x2 ;  /* 0x000000000e028211 */ /* 0x000fe400078c10ff */
[-C--:B------:R-:W-:Y:S01]  /*1cd40*/  @!P1 LEA.HI.X R9, R18, R4.reuse, R20, 0x2, P3 ;  /* 0x0000000412099211 */ /* 0x080fe200018f1414 */
[----:B------:R-:W-:Y:S01]  /*1cd50*/  @!P2 ST.E.64 [R12.64], R78 ;  /* 0x0000004e0c00a985 */ /* 0x000fe2000c101b0c */
[----:B------:R-:W-:Y:S02]  /*1cd60*/  ISETP.GE.AND P5, PT, R7, c[0x0][0x3c8], PT ;  /* 0x0000f20007007a0c */ /* 0x000fe40003fa6270 */
[----:B------:R-:W-:Y:S01]  /*1cd70*/  @!P0 LEA.HI.X R3, R14, R4, R16, 0x2, P6 ;  /* 0x000000040e038211 */ /* 0x000fe200030f1410 */
[----:B------:R1:W-:Y:S04]  /*1cd80*/  @!P1 ST.E.64 [R8.64], R82 ;  /* 0x0000005208009985 */ /* 0x0003e8000c101b0c */
[----:B------:R-:W5:Y:S04]  /*1cd90*/  LDL R14, [R1+0xd8] ;  /* 0x0000d800010e7983 */ /* 0x000f680000100800 */
[----:B------:R-:W5:Y:S04]  /*1cda0*/  LDL R20, [R1+0xd4] ;  /* 0x0000d40001147983 */ /* 0x000f680000100800 */
[----:B------:R1:W-:Y:S01]  /*1cdb0*/  @!P0 ST.E.64 [R2.64], R86 ;  /* 0x0000005602008985 */ /* 0x0003e2000c101b0c */
[----:B------:R-:W-:-:S03]  /*1cdc0*/  ISETP.GE.AND P3, PT, R10, c[0x0][0x3c8], PT ;  /* 0x0000f2000a007a0c */ /* 0x000fc60003f66270 */
[----:B------:R-:W5:Y:S04]  /*1cdd0*/  LDL R18, [R1+0xd0] ;  /* 0x0000d00001127983 */ /* 0x000f680000100800 */
[----:B------:R-:W5:Y:S01]  /*1cde0*/  LDL R16, [R1+0xcc] ;  /* 0x0000cc0001107983 */ /* 0x000f620000100800 */
[-C--:B-1----:R-:W-:Y:S02]  /*1cdf0*/  @!P4 LEA R8, P6, R15, R0.reuse, 0x2 ;  /* 0x000000000f08c211 */ /* 0x082fe400078c10ff */
[----:B------:R-:W-:-:S11]  /*1ce00*/  @!P5 LEA R12, P0, R7, R0, 0x2 ;  /* 0x00000000070cd211 */ /* 0x000fd600078010ff */
[----:B------:R-:W-:Y:S02]  /*1ce10*/  P2R R2, PR, RZ, 0x40 ;  /* 0x00000040ff027803 */ /* 0x000fe40000000000 */
[----:B--2---:R-:W-:Y:S02]  /*1ce20*/  ISETP.GE.AND P2, PT, R5, c[0x0][0x3c8], PT ;  /* 0x0000f20005007a0c */ /* 0x004fe40003f46270 */
[-C--:B---3--:R-:W-:Y:S02]  /*1ce30*/  @!P5 LEA.HI.X R13, R7, R4.reuse, R21, 0x2, P0 ;  /* 0x00000004070dd211 */ /* 0x088fe400000f1415 */
[----:B------:R-:W-:Y:S01]  /*1ce40*/  ISETP.NE.AND P0, PT, R2, RZ, PT ;  /* 0x000000ff0200720c */ /* 0x000fe20003f05270 */
[----:B------:R-:W2:Y:S03]  /*1ce50*/  LDL R7, [R1+0xc8] ;  /* 0x0000c80001077983 */ /* 0x000ea60000100800 */
[----:B----4-:R-:W-:Y:S01]  /*1ce60*/  @!P4 LEA.HI.X R9, R15, R4, R19, 0x2, P0 ;  /* 0x000000040f09c211 */ /* 0x010fe200000f1413 */
[----:B------:R-:W3:Y:S04]  /*1ce70*/  LDL R21, [R1+0x144] ;  /* 0x0001440001157983 */ /* 0x000ee80000100800 */
[----:B------:R-:W4:Y:S01]  /*1ce80*/  LDL R15, [R1+0x148] ;  /* 0x00014800010f7983 */ /* 0x000f220000100800 */
[----:B------:R-:W-:-:S03]  /*1ce90*/  @!P3 LEA R2, P6, R10, R0, 0x2 ;  /* 0x000000000a02b211 */ /* 0x000fc600078c10ff */
[----:B------:R-:W2:Y:S04]  /*1cea0*/  LDL R19, [R1+0x140] ;  /* 0x0001400001137983 */ /* 0x000ea80000100800 */
[----:B------:R1:W-:Y:S04]  /*1ceb0*/  @!P5 ST.E.64 [R12.64], R90 ;  /* 0x0000005a0c00d985 */ /* 0x0003e8000c101b0c */
[----:B------:R1:W-:Y:S01]  /*1cec0*/  @!P4 ST.E.64 [R8.64], R94 ;  /* 0x0000005e0800c985 */ /* 0x0003e2000c101b0c */
[----:B-----5:R-:W-:-:S03]  /*1ced0*/  @!P3 LEA.HI.X R3, R10, R4, R17, 0x2, P6 ;  /* 0x000000040a03b211 */ /* 0x020fc600030f1411 */
[----:B------:R-:W5:Y:S04]  /*1cee0*/  LDL R17, [R1+0x13c] ;  /* 0x00013c0001117983 */ /* 0x000f680000100800 */
[----:B------:R-:W5:Y:S04]  /*1cef0*/  LDL R10, [R1+0x138] ;  /* 0x00013800010a7983 */ /* 0x000f680000100800 */
[----:B------:R1:W-:Y:S02]  /*1cf00*/  @!P3 ST.E.64 [R2.64], R98 ;  /* 0x000000620200b985 */ /* 0x0003e4000c101b0c */
[----:B-1----:R-:W-:-:S04]  /*1cf10*/  @!P2 LEA R12, P3, R5, R0, 0x2 ;  /* 0x00000000050ca211 */ /* 0x002fc800078610ff */
[----:B------:R-:W-:Y:S02]  /*1cf20*/  @!P2 LEA.HI.X R13, R5, R4, R28, 0x2, P3 ;  /* 0x00000004050da211 */ /* 0x000fe400018f141c */
[----:B------:R-:W5:Y:S01]  /*1cf30*/  LDL R5, [R1+0xc4] ;  /* 0x0000c40001057983 */ /* 0x000f620000100800 */
[----:B------:R-:W-:Y:S02]  /*1cf40*/  ISETP.GE.AND P1, PT, R26, c[0x0][0x3c8], PT ;  /* 0x0000f2001a007a0c */ /* 0x000fe40003f26270 */
[----:B------:R-:W-:-:S11]  /*1cf50*/  ISETP.GE.AND P0, PT, R24, c[0x0][0x3c8], PT ;  /* 0x0000f20018007a0c */ /* 0x000fd60003f06270 */
[-C--:B------:R-:W-:Y:S02]  /*1cf60*/  @!P1 LEA R8, P4, R26, R0.reuse, 0x2 ;  /* 0x000000001a089211 */ /* 0x080fe400078810ff */
[----:B------:R-:W-:Y:S02]  /*1cf70*/  ISETP.GE.AND P5, PT, R22, c[0x0][0x3c8], PT ;  /* 0x0000f20016007a0c */ /* 0x000fe40003fa6270 */
[----:B------:R-:W-:-:S09]  /*1cf80*/  @!P0 LEA R2, P6, R24, R0, 0x2 ;  /* 0x0000000018028211 */ /* 0x000fd200078c10ff */
[----:B------:R-:W-:-:S04]  /*1cf90*/  P2R R3, PR, RZ, 0x10 ;  /* 0x00000010ff037803 */ /* 0x000fc80000000000 */
[----:B------:R-:W-:Y:S02]  /*1cfa0*/  ISETP.NE.AND P3, PT, R3, RZ, PT ;  /* 0x000000ff0300720c */ /* 0x000fe40003f65270 */
        /* <DEDUP_REMOVED lines=9> */
[----:B-1----:R-:W-:-:S04]  /*1d040*/  @!P5 LEA R8, P0, R22, R0, 0x2 ;  /* 0x000000001608d211 */ /* 0x002fc800078010ff */
[----:B------:R-:W-:Y:S02]  /*1d050*/  @!P5 LEA.HI.X R9, R22, R4, R23, 0x2, P0 ;  /* 0x000000041609d211 */ /* 0x000fe400000f1417 */
[----:B------:R-:W-:-:S03]  /*1d060*/  @!P4 LEA R2, P6, R14, R0, 0x2 ;  /* 0x000000000e02c211 */ /* 0x000fc600078c10ff */
[----:B------:R-:W-:Y:S01]  /*1d070*/  @!P5 ST.E.64 [R8.64], R114 ;  /* 0x000000720800d985 */ /* 0x000fe2000c101b0c */
[----:B----4-:R-:W-:Y:S02]  /*1d080*/  @!P4 LEA.HI.X R3, R14, R4, R15, 0x2, P6 ;  /* 0x000000040e03c211 */ /* 0x010fe400030f140f */
[-C--:B------:R-:W-:Y:S02]  /*1d090*/  @!P3 LEA R14, P5, R20, R0.reuse, 0x2 ;  /* 0x00000000140eb211 */ /* 0x080fe400078a10ff */
[----:B--2---:R-:W-:Y:S01]  /*1d0a0*/  ISETP.GE.AND P0, PT, R7, c[0x0][0x3c8], PT ;  /* 0x0000f20007007a0c */ /* 0x004fe20003f06270 */
[----:B------:R1:W-:Y:S01]  /*1d0b0*/  @!P4 ST.E.64 [R2.64], R118 ;  /* 0x000000760200c985 */ /* 0x0003e2000c101b0c */
[----:B------:R-:W-:-:S04]  /*1d0c0*/  @!P2 LEA R12, P6, R18, R0, 0x2 ;  /* 0x00000000120ca211 */ /* 0x000fc800078c10ff */
[----:B------:R-:W-:-:S05]  /*1d0d0*/  @!P2 LEA.HI.X R13, R18, R4, R19, 0x2, P6 ;  /* 0x00000004120da211 */ /* 0x000fca00030f1413 */
[----:B-1----:R-:W-:-:S04]  /*1d0e0*/  P2R R2, PR, RZ, 0x20 ;  /* 0x00000020ff027803 */ /* 0x002fc80000000000 */
[----:B------:R-:W-:Y:S02]  /*1d0f0*/  ISETP.NE.AND P4, PT, R2, RZ, PT ;  /* 0x000000ff0200720c */ /* 0x000fe40003f85270 */
[----:B------:R-:W-:Y:S02]  /*1d100*/  @!P1 LEA R8, P5, R16, R0, 0x2 ;  /* 0x0000000010089211 */ /* 0x000fe400078a10ff */
[----:B---3--:R-:W-:Y:S02]  /*1d110*/  @!P3 LEA.HI.X R15, R20, R4, R21, 0x2, P4 ;  /* 0x00000004140fb211 */ /* 0x008fe400020f1415 */
[C---:B------:R-:W-:Y:S02]  /*1d120*/  @!P0 LEA R2, P4, R7.reuse, R0, 0x2 ;  /* 0x0000000007028211 */ /* 0x040fe400078810ff */
[-C--:B-----5:R-:W-:Y:S02]  /*1d130*/  @!P1 LEA.HI.X R9, R16, R4.reuse, R17, 0x2, P5 ;  /* 0x0000000410099211 */ /* 0x0a0fe400028f1411 */
        /* <DEDUP_REMOVED lines=12> */
.L_x_1962:
[----:B------:R-:W-:Y:S01]  /*1d200*/  ISETP.NE.U32.AND P0, PT, RZ, c[0x0][0x508], PT ;  /* 0x00014200ff007a0c */ /* 0x000fe20003f05070 */
[----:B------:R-:W2:Y:S01]  /*1d210*/  LDL.LU R7, [R1+0x84] ;  /* 0x0000840001077983 */ /* 0x000ea20000300800 */
[----:B------:R-:W-:Y:S01]  /*1d220*/  ISETP.NE.U32.AND P2, PT, RZ, c[0x0][0x500], PT ;  /* 0x00014000ff007a0c */ /* 0x000fe20003f45070 */
[----:B------:R-:W-:Y:S01]  /*1d230*/  IMAD.MOV.U32 R4, RZ, RZ, 0x4 ;  /* 0x00000004ff047424 */ /* 0x000fe200078e00ff */
[----:B------:R-:W-:Y:S01]  /*1d240*/  ISETP.NE.AND.EX P0, PT, RZ, c[0x0][0x50c], PT, P0 ;  /* 0x00014300ff007a0c */ /* 0x000fe20003f05300 */
[----:B------:R-:W-:Y:S01]  /*1d250*/  IMAD.MOV.U32 R21, RZ, RZ, c[0x0][0x388] ;  /* 0x0000e200ff157624 */ /* 0x000fe200078e00ff */
[----:B------:R-:W-:Y:S01]  /*1d260*/  ISETP.NE.AND.EX P2, PT, RZ, c[0x0][0x504], PT, P2 ;  /* 0x00014100ff007a0c */ /* 0x000fe20003f45320 */
[----:B------:R-:W-:Y:S02]  /*1d270*/  IMAD.MOV.U32 R0, RZ, RZ, RZ ;  /* 0x000000ffff007224 */ /* 0x000fe400078e00ff */
[----:B------:R-:W-:-:S08]  /*1d280*/  IMAD.WIDE R2, R239, R4, c[0x0][0x500] ;  /* 0x00014000ef027625 */ /* 0x000fd000078e0204 */
[----:B------:R-:W-:Y:S02]  /*1d290*/  @P0 IMAD.WIDE R4, R239, R4, c[0x0][0x508] ;  /* 0x00014200ef040625 */ /* 0x000fe400078e0204 */
[----:B------:R4:W5:Y:S04]  /*1d2a0*/  @P2 LDG.E R0, [R2.64] ;  /* 0x0000000c02002981 */ /* 0x000968000c1e1900 */
[----:B------:R4:W5:Y:S01]  /*1d2b0*/  @P0 LDG.E R21, [R4.64] ;  /* 0x0000000c04150981 */ /* 0x000962000c1e1900 */
[----:B--2---:R-:W-:-:S04]  /*1d2c0*/  ISETP.NE.AND P1, PT, R7, RZ, PT ;  /* 0x000000ff0700720c */ /* 0x004fc80003f25270 */
[----:B------:R-:W-:Y:S01]  /*1d2d0*/  SEL R20, R7, c[0x0][0x3d4], P1 ;  /* 0x0000f50007147a07 */ /* 0x000fe20000800000 */
[----:B------:R-:W-:Y:S05]  /*1d2e0*/  @P0 BRA `(.L_x_1983) ;  /* 0x0000004000000947 */ /* 0x000fea0003800000 */
[----:B----4-:R-:W-:Y:S05]  /*1d2f0*/  @!P2 BRA `(.L_x_1983) ;  /* 0x000000300000a947 */ /* 0x010fea0003800000 */
[----:B------:R2:W4:Y:S04]  /*1d300*/  LDG.E R4, [R2.64] ;  /* 0x0000000c02047981 */ /* 0x000528000c1e1900 */
[----:B--2---:R-:W4:Y:S02]  /*1d310*/  LDG.E R2, [R2.64+0x4] ;  /* 0x0000040c02027981 */ /* 0x004f24000c1e1900 */
[----:B----45:R-:W-:Y:S02]  /*1d320*/  IADD3 R21, -R4, R2, RZ ;  /* 0x0000000204157210 */ /* 0x030fe40007ffe1ff */
.L_x_1983:
[----:B----4-:R-:W2:Y:S01]  /*1d330*/  S2R R4, SR_TID.X ;  /* 0x0000000000047919 */ /* 0x010ea20000002100 */
        /* <DEDUP_REMOVED lines=12> */
[----:B------:R-:W2:Y:S01]  /*1d400*/  LDL.LU R23, [R1+0xac] ;  /* 0x0000ac0001177983 */ /* 0x000ea20000300800 */
[----:B------:R-:W-:Y:S01]  /*1d410*/  IMAD.MOV.U32 R2, RZ, RZ, 0x368 ;  /* 0x00000368ff027424 */ /* 0x000fe200078e00ff */
[----:B------:R-:W-:-:S04]  /*1d420*/  ISETP.GT.AND P2, PT, R20, 0x1, PT ;  /* 0x000000011400780c */ /* 0x000fc80003f44270 */
[----:B------:R-:W-:-:S04]  /*1d430*/  SEL R2, R2, 0x328, P2 ;  /* 0x0000032802027807 */ /* 0x000fc80001000000 */
[----:B------:R4:W5:Y:S08]  /*1d440*/  LDC.64 R12, c[0x0][R2+0x170] ;  /* 0x00005c00020c7b82 */ /* 0x0009700000000a00 */
[----:B------:R4:W1:Y:S08]  /*1d450*/  LDC.64 R8, c[0x0][R2+0x168] ;  /* 0x00005a0002087b82 */ /* 0x0008700000000a00 */
[----:B------:R4:W3:Y:S08]  /*1d460*/  LDC.64 R16, c[0x0][R2+0x178] ;  /* 0x00005e0002107b82 */ /* 0x0008f00000000a00 */
[----:B------:R4:W2:Y:S02]  /*1d470*/  LDC.64 R14, c[0x0][R2+0x160] ;  /* 0x00005800020e7b82 */ /* 0x0008a40000000a00 */
[----:B----4-:R-:W-:-:S02]  /*1d480*/  IMAD.MOV.U32 R2, RZ, RZ, c[0x0][0x4e8] ;  /* 0x00013a00ff027624 */ /* 0x010fc400078e00ff */
[-C--:B-----5:R-:W-:Y:S02]  /*1d490*/  IMAD R3, R13, R7.reuse, RZ ;  /* 0x000000070d037224 */ /* 0x0a0fe400078e02ff */
[----:B------:R-:W-:Y:S01]  /*1d4a0*/  IMAD.WIDE.U32 R4, R12, R7, RZ ;  /* 0x000000070c047225 */ /* 0x000fe200078e00ff */
[----:B------:R-:W-:Y:S02]  /*1d4b0*/  ISETP.NE.AND P0, PT, R2, 0x1, PT ;  /* 0x000000010200780c */ /* 0x000fe40003f05270 */
[----:B------:R-:W-:Y:S01]  /*1d4c0*/  MOV R2, R10 ;  /* 0x0000000a00027202 */ /* 0x000fe20000000f00 */
[----:B------:R-:W-:Y:S02]  /*1d4d0*/  IMAD R12, R12, R22, R3 ;  /* 0x000000160c0c7224 */ /* 0x000fe400078e0203 */
[-C--:B-1----:R-:W-:Y:S02]  /*1d4e0*/  IMAD R13, R9, R243.reuse, RZ ;  /* 0x000000f3090d7224 */ /* 0x082fe400078e02ff */
[----:B------:R-:W-:-:S04]  /*1d4f0*/  IMAD.WIDE.U32 R8, R8, R243, RZ ;  /* 0x000000f308087225 */ /* 0x000fc800078e00ff */
[----:B------:R-:W-:Y:S01]  /*1d500*/  IMAD.IADD R13, R9, 0x1, R13 ;  /* 0x00000001090d7824 */ /* 0x000fe200078e020d */
[----:B------:R-:W-:Y:S01]  /*1d510*/  IADD3 R9, R5, R12, RZ ;  /* 0x0000000c05097210 */ /* 0x000fe20007ffe0ff */
[----:B------:R-:W-:-:S05]  /*1d520*/  @P0 IMAD.HI.U32 R18, R10, c[0x0][0x4ec], RZ ;  /* 0x00013b000a120a27 */ /* 0x000fca00078e00ff */
[----:B------:R-:W-:Y:S02]  /*1d530*/  @P0 SHF.R.U32.HI R2, RZ, c[0x0][0x4f0], R18 ;  /* 0x00013c00ff020a19 */ /* 0x000fe40000011612 */
[----:B------:R-:W-:-:S03]  /*1d540*/  IADD3 R18, P1, P0, R4, R8, R0 ;  /* 0x0000000804127210 */ /* 0x000fc6000783e000 */
[----:B------:R-:W-:Y:S01]  /*1d550*/  IMAD.MOV R8, RZ, RZ, -R2 ;  /* 0x000000ffff087224 */ /* 0x000fe200078e0a02 */
[----:B--2---:R-:W-:-:S05]  /*1d560*/  SEL R3, R23, RZ, P2 ;  /* 0x000000ff17037207 */ /* 0x004fca0001000000 */
[-C--:B---3--:R-:W-:Y:S02]  /*1d570*/  IMAD R12, R17, R3.reuse, RZ ;  /* 0x00000003110c7224 */ /* 0x088fe400078e02ff */
[----:B------:R-:W-:-:S04]  /*1d580*/  IMAD.WIDE.U32 R4, R16, R3, RZ ;  /* 0x0000000310047225 */ /* 0x000fc800078e00ff */
[----:B------:R-:W-:Y:S01]  /*1d590*/  IMAD R3, R8, c[0x0][0x4e8], R10 ;  /* 0x00013a0008037a24 */ /* 0x000fe200078e020a */
[----:B------:R-:W-:Y:S02]  /*1d5a0*/  IADD3.X R10, R9, R13, R19, P1, P0 ;  /* 0x0000000d090a7210 */ /* 0x000fe40000fe0413 */
[----:B------:R-:W-:Y:S02]  /*1d5b0*/  IADD3 R9, R5, R12, RZ ;  /* 0x0000000c05097210 */ /* 0x000fe40007ffe0ff */
[----:B------:R-:W-:Y:S02]  /*1d5c0*/  IADD3 R4, P1, P0, R2, R18, R4 ;  /* 0x0000001202047210 */ /* 0x000fe4000783e004 */
[----:B------:R-:W-:Y:S01]  /*1d5d0*/  SHF.R.S32.HI R5, RZ, 0x1f, R2 ;  /* 0x0000001fff057819 */ /* 0x000fe20000011402 */
[----:B------:R-:W-:Y:S01]  /*1d5e0*/  IMAD R2, R15, R3, RZ ;  /* 0x000000030f027224 */ /* 0x000fe200078e02ff */
[----:B------:R-:W-:Y:S02]  /*1d5f0*/  SHF.R.S32.HI R8, RZ, 0x1f, R3 ;  /* 0x0000001fff087819 */ /* 0x000fe40000011403 */
[----:B------:R-:W-:Y:S01]  /*1d600*/  IADD3.X R5, R5, R10, R9, P1, P0 ;  /* 0x0000000a05057210 */ /* 0x000fe20000fe0409 */
[----:B------:R-:W-:-:S02]  /*1d610*/  IMAD.MOV.U32 R9, RZ, RZ, c[0x0][0x4a8] ;  /* 0x00012a00ff097624 */ /* 0x000fc400078e00ff */
        /* <DEDUP_REMOVED lines=10> */
.L_x_1985:
[----:B------:R-:W-:Y:S05]  /*1d6c0*/  BSYNC B0 ;  /* 0x0000000000007941 */ /* 0x000fea0003800000 */
.L_x_1984:
[----:B------:R-:W-:-:S13]  /*1d6d0*/  ISETP.GT.AND P0, PT, R20, 0x1, PT ;  /* 0x000000011400780c */ /* 0x000fda0003f04270 */
[----:B------:R-:W-:Y:S05]  /*1d6e0*/  @P0 BRA `(.L_x_1977) ;  /* 0x0000093000000947 */ /* 0x000fea0003800000 */
[----:B-1----:R-:W2:Y:S01]  /*1d6f0*/  LDL.LU R2, [R1+0x70] ;  /* 0x0000700001027983 */ /* 0x002ea20000300800 */
[----:B------:R-:W-:-:S03]  /*1d700*/  IMAD R4, R19, c[0x0][0x3a0], RZ ;  /* 0x0000e80013047a24 */ /* 0x000fc600078e02ff */
[----:B------:R-:W1:Y:S02]  /*1d710*/  S2R R3, SR_TID.X ;  /* 0x0000000000037919 */ /* 0x000e640000002100 */
[----:B-1----:R-:W-:-:S04]  /*1d720*/  SHF.R.S32.HI R5, RZ, 0x1f, R3 ;  /* 0x0000001fff057819 */ /* 0x002fc80000011403 */
[----:B------:R-:W-:-:S04]  /*1d730*/  LEA.HI R5, R5, R3, RZ, 0x3 ;  /* 0x0000000305057211 */ /* 0x000fc800078f18ff */
[----:B------:R-:W-:-:S04]  /*1d740*/  LOP3.LUT R5, R5, 0xfffffff8, RZ, 0xc0, !PT ;  /* 0xfffffff805057812 */ /* 0x000fc800078ec0ff */
[----:B------:R-:W-:Y:S02]  /*1d750*/  IADD3 R5, -R5, R3, RZ ;  /* 0x0000000305057210 */ /* 0x000fe40007ffe1ff */
[----:B--2---:R-:W-:Y:S02]  /*1d760*/  MOV R10, R2 ;  /* 0x00000002000a7202 */ /* 0x004fe40000000f00 */
[----:B------:R-:W-:Y:S02]  /*1d770*/  MOV R2, c[0x0][0x4e8] ;  /* 0x00013a0000027a02 */ /* 0x000fe40000000f00 */
[----:B------:R-:W-:Y:S02]  /*1d780*/  IADD3 R16, R231, R10, RZ ;  /* 0x0000000ae7107210 */ /* 0x000fe40007ffe0ff */
[----:B------:R-:W-:Y:S01]  /*1d790*/  ISETP.NE.AND P0, PT, R2, 0x1, PT ;  /* 0x000000010200780c */ /* 0x000fe20003f05270 */
[----:B------:R-:W-:-:S04]  /*1d7a0*/  IMAD.WIDE.U32 R2, R0, c[0x0][0x3a0], RZ ;  /* 0x0000e80000027a25 */ /* 0x000fc800078e00ff */
[----:B------:R-:W-:Y:S01]  /*1d7b0*/  IMAD R0, R0, c[0x0][0x3a4], R4 ;  /* 0x0000e90000007a24 */ /* 0x000fe200078e0204 */
[----:B------:R-:W-:Y:S01]  /*1d7c0*/  LEA R4, R5, R231, 0x5 ;  /* 0x000000e705047211 */ /* 0x000fe200078e28ff */
[----:B------:R-:W-:Y:S02]  /*1d7d0*/  IMAD R5, R22, c[0x0][0x3f0], RZ ;  /* 0x0000fc0016057a24 */ /* 0x000fe400078e02ff */
[----:B------:R-:W-:Y:S01]  /*1d7e0*/  IMAD.IADD R3, R3, 0x1, R0 ;  /* 0x0000000103037824 */ /* 0x000fe200078e0200 */
[----:B------:R-:W-:Y:S01]  /*1d7f0*/  IADD3 R4, R10, R4, RZ ;  /* 0x000000040a047210 */ /* 0x000fe20007ffe0ff */
[----:B------:R-:W-:Y:S02]  /*1d800*/  IMAD R9, R7, c[0x0][0x3f4], R5 ;  /* 0x0000fd0007097a24 */ /* 0x000fe400078e0205 */
[----:B------:R-:W-:Y:S01]  /*1d810*/  IMAD.WIDE.U32 R2, R243, c[0x0][0x3e8], R2 ;  /* 0x0000fa00f3027a25 */ /* 0x000fe200078e0002 */
[----:B------:R-:W-:-:S03]  /*1d820*/  MOV R0, R4 ;  /* 0x0000000400007202 */ /* 0x000fc60000000f00 */
[----:B------:R-:W-:-:S04]  /*1d830*/  @P0 IMAD.HI.U32 R8, R4, c[0x0][0x4ec], RZ ;  /* 0x00013b0004080a27 */ /* 0x000fc800078e00ff */
[----:B------:R-:W-:Y:S01]  /*1d840*/  IMAD R3, R243, c[0x0][0x3ec], R3 ;  /* 0x0000fb00f3037a24 */ /* 0x000fe200078e0203 */
[----:B------:R-:W-:-:S03]  /*1d850*/  @P0 SHF.R.U32.HI R0, RZ, c[0x0][0x4f0], R8 ;  /* 0x00013c00ff000a19 */ /* 0x000fc60000011608 */
[----:B------:R-:W-:Y:S01]  /*1d860*/  IMAD.WIDE.U32 R2, R7, c[0x0][0x3f0], R2 ;  /* 0x0000fc0007027a25 */ /* 0x000fe200078e0002 */
[----:B------:R-:W-:Y:S02]  /*1d870*/  SHF.R.S32.HI R8, RZ, 0x1f, R0 ;  /* 0x0000001fff087819 */ /* 0x000fe40000011400 */
[----:B------:R-:W-:Y:S01]  /*1d880*/  IADD3 R5, -R0, RZ, RZ ;  /* 0x000000ff00057210 */ /* 0x000fe20007ffe1ff */
[----:B------:R-:W-:Y:S02]  /*1d890*/  IMAD.IADD R3, R3, 0x1, R9 ;  /* 0x0000000103037824 */ /* 0x000fe400078e0209 */
[----:B------:R-:W-:Y:S02]  /*1d8a0*/  IMAD R7, R8, c[0x0][0x3e0], RZ ;  /* 0x0000f80008077a24 */ /* 0x000fe400078e02ff */
        /* <DEDUP_REMOVED lines=13> */
.L_x_2041:
[----:B------:R-:W-:Y:S05]  /*1d980*/  BRA.DIV ~URZ, `(.L_x_1987) ;  /* 0x000026b27f007947 */ /* 0x000fea000b800000 */
[----:B------:R4:W1:Y:S02]  /*1d990*/  SHFL.IDX PT, R0, R17, RZ, 0x181f ;  /* 0x00181fff11007589 */ /* 0x00086400000e0000 */
.L_x_2042:
[----:B------:R-:W-:Y:S01]  /*1d9a0*/  IMAD R15, R21, c[0x0][0x4e8], RZ ;  /* 0x00013a00150f7a24 */ /* 0x000fe200078e02ff */
[----:B------:R-:W-:Y:S04]  /*1d9b0*/  BSSY B0, `(.L_x_1988) ;  /* 0x0000016000007945 */ /* 0x000fe80003800000 */
        /* <DEDUP_REMOVED lines=9> */
[-C--:B-1----:R-:W-:Y:S02]  /*1da50*/  @!P3 LEA R12, P4, R140, R0.reuse, 0x1 ;  /* 0x000000008c0cb211 */ /* 0x082fe400078808ff */
[-C--:B------:R-:W-:Y:S02]  /*1da60*/  @!P2 LEA R8, P6, R252, R0.reuse, 0x1 ;  /* 0x00000000fc08a211 */ /* 0x080fe400078c08ff */
[-C--:B------:R-:W-:Y:S02]  /*1da70*/  @!P1 LEA R4, P5, R233, R0.reuse, 0x1 ;  /* 0x00000000e9049211 */ /* 0x080fe400078a08ff */
[----:B--2---:R-:W-:Y:S02]  /*1da80*/  @!P3 LEA.HI.X R13, R140, R7, R141, 0x1, P4 ;  /* 0x000000078c0db211 */ /* 0x004fe400020f0c8d */
[----:B------:R-:W-:-:S03]  /*1da90*/  @!P0 LEA R2, P4, R234, R0, 0x1 ;  /* 0x00000000ea028211 */ /* 0x000fc600078808ff */
[----:B------:R1:W-:Y:S01]  /*1daa0*/  @!P3 ST.E.128 [R12.64], RZ ;  /* 0x000000ff0c00b985 */ /* 0x0003e2000c101d0c */
[-C--:B-----5:R-:W-:Y:S02]  /*1dab0*/  @!P2 LEA.HI.X R9, R252, R7.reuse, R19, 0x1, P6 ;  /* 0x00000007fc09a211 */ /* 0x0a0fe400030f0c13 */
[----:B---3--:R-:W-:-:S03]  /*1dac0*/  @!P1 LEA.HI.X R5, R233, R7, R18, 0x1, P5 ;  /* 0x00000007e9059211 */ /* 0x008fc600028f0c12 */
[----:B------:R1:W-:Y:S01]  /*1dad0*/  @!P2 ST.E.128 [R8.64], RZ ;  /* 0x000000ff0800a985 */ /* 0x0003e2000c101d0c */
[----:B----4-:R-:W-:-:S03]  /*1dae0*/  @!P0 LEA.HI.X R3, R234, R7, R10, 0x1, P4 ;  /* 0x00000007ea038211 */ /* 0x010fc600020f0c0a */
[----:B------:R1:W-:Y:S04]  /*1daf0*/  @!P1 ST.E.128 [R4.64], RZ ;  /* 0x000000ff04009985 */ /* 0x0003e8000c101d0c */
[----:B------:R1:W-:Y:S02]  /*1db00*/  @!P0 ST.E.128 [R2.64], RZ ;  /* 0x000000ff02008985 */ /* 0x0003e4000c101d0c */
.L_x_1989:
[----:B------:R-:W-:Y:S05]  /*1db10*/  BSYNC B0 ;  /* 0x0000000000007941 */ /* 0x000fea0003800000 */
.L_x_1988:
[----:B------:R-:W-:Y:S05]  /*1db20*/  BRA.DIV ~URZ, `(.L_x_1990) ;  /* 0x000025927f007947 */ /* 0x000fea000b800000 */
[----:B--2---:R2:W3:Y:S04]  /*1db30*/  SHFL.IDX PT, R7, R14, 0x1, 0x181f ;  /* 0x00381f000e077f89 */ /* 0x0044e800000e0000 */
[----:B-1----:R2:W1:Y:S02]  /*1db40*/  SHFL.IDX PT, R0, R17, 0x1, 0x181f ;  /* 0x00381f0011007f89 */ /* 0x00246400000e0000 */
.L_x_2043:
        /* <DEDUP_REMOVED lines=14> */
[----:B---3--:R-:W-:Y:S02]  /*1dc30*/  @!P3 LEA.HI.X R13, R140, R7, R141, 0x1, P4 ;  /* 0x000000078c0db211 */ /* 0x008fe400020f0c8d */
[----:B------:R-:W-:-:S03]  /*1dc40*/  @!P0 LEA R2, P4, R234, R0, 0x1 ;  /* 0x00000000ea028211 */ /* 0x000fc600078808ff */
[----:B------:R1:W-:Y:S01]  /*1dc50*/  @!P3 ST.E.128 [R12.64], RZ ;  /* 0x000000ff0c00b985 */ /* 0x0003e2000c101d0c */
[-C--:B-----5:R-:W-:Y:S02]  /*1dc60*/  @!P2 LEA.HI.X R9, R252, R7.reuse, R19, 0x1, P6 ;  /* 0x00000007fc09a211 */ /* 0x0a0fe400030f0c13 */
[----:B--2---:R-:W-:-:S03]  /*1dc70*/  @!P1 LEA.HI.X R5, R233, R7, R18, 0x1, P5 ;  /* 0x00000007e9059211 */ /* 0x004fc600028f0c12 */
[----:B------:R1:W-:Y:S01]  /*1dc80*/  @!P2 ST.E.128 [R8.64], RZ ;  /* 0x000000ff0800a985 */ /* 0x0003e2000c101d0c */
[----:B----4-:R-:W-:-:S03]  /*1dc90*/  @!P0 LEA.HI.X R3, R234, R7, R10, 0x1, P4 ;  /* 0x00000007ea038211 */ /* 0x010fc600020f0c0a */
[----:B------:R1:W-:Y:S04]  /*1dca0*/  @!P1 ST.E.128 [R4.64], RZ ;  /* 0x000000ff04009985 */ /* 0x0003e8000c101d0c */
[----:B------:R1:W-:Y:S02]  /*1dcb0*/  @!P0 ST.E.128 [R2.64], RZ ;  /* 0x000000ff02008985 */ /* 0x0003e4000c101d0c */
.L_x_1992:
[----:B------:R-:W-:Y:S05]  /*1dcc0*/  BSYNC B0 ;  /* 0x0000000000007941 */ /* 0x000fea0003800000 */
.L_x_1991:
[----:B------:R-:W-:Y:S05]  /*1dcd0*/  BRA.DIV ~URZ, `(.L_x_1993) ;  /* 0x000024d27f007947 */ /* 0x000fea000b800000 */
[----:B---3--:R3:W2:Y:S02]  /*1dce0*/  SHFL.IDX PT, R7, R14, 0x2, 0x181f ;  /* 0x00581f000e077f89 */ /* 0x0086a400000e0000 */
.L_x_2044:
[----:B------:R-:W-:Y:S05]  /*1dcf0*/  BRA.DIV ~URZ, `(.L_x_1994) ;  /* 0x000025327f007947 */ /* 0x000fea000b800000 */
[----:B-1----:R1:W3:Y:S02]  /*1dd00*/  SHFL.IDX PT, R0, R17, 0x2, 0x181f ;  /* 0x00581f0011007f89 */ /* 0x0022e400000e0000 */
.L_x_2045:
[----:B------:R-:W-:Y:S01]  /*1dd10*/  IADD3 R2, R16, 0x40, RZ ;  /* 0x0000004010027810 */ /* 0x000fe20007ffe0ff */
[----:B------:R-:W-:Y:S03]  /*1dd20*/  BSSY B0, `(.L_x_1995) ;  /* 0x0000016000007945 */ /* 0x000fe60003800000 */
        /* <DEDUP_REMOVED lines=9> */
[-C--:B------:R-:W-:Y:S02]  /*1ddc0*/  @!P3 LEA R12, P4, R140, R0.reuse, 0x1 ;  /* 0x000000008c0cb211 */ /* 0x080fe400078808ff */
[-C--:B------:R-:W-:Y:S02]  /*1ddd0*/  @!P2 LEA R8, P6, R252, R0.reuse, 0x1 ;  /* 0x00000000fc08a211 */ /* 0x080fe400078c08ff */
[-C--:B------:R-:W-:Y:S02]  /*1dde0*/  @!P1 LEA R4, P5, R233, R0.reuse, 0x1 ;  /* 0x00000000e9049211 */ /* 0x080fe400078a08ff */
[----:B--2---:R-:W-:Y:S02]  /*1ddf0*/  @!P3 LEA.HI.X R13, R140, R7, R141, 0x1, P4 ;  /* 0x000000078c0db211 */ /* 0x004fe400020f0c8d */
[----:B------:R-:W-:-:S03]  /*1de00*/  @!P0 LEA R2, P4, R234, R0, 0x1 ;  /* 0x00000000ea028211 */ /* 0x000fc600078808ff */
[----:B------:R2:W-:Y:S01]  /*1de10*/  @!P3 ST.E.128 [R12.64], RZ ;  /* 0x000000ff0c00b985 */ /* 0x0005e2000c101d0c */
[-C--:B-----5:R-:W-:Y:S02]  /*1de20*/  @!P2 LEA.HI.X R9, R252, R7.reuse, R19, 0x1, P6 ;  /* 0x00000007fc09a211 */ /* 0x0a0fe400030f0c13 */
[----:B----4-:R-:W-:-:S03]  /*1de30*/  @!P1 LEA.HI.X R5, R233, R7, R18, 0x1, P5 ;  /* 0x00000007e9059211 */ /* 0x010fc600028f0c12 */
[----:B------:R2:W-:Y:S01]  /*1de40*/  @!P2 ST.E.128 [R8.64], RZ ;  /* 0x000000ff0800a985 */ /* 0x0005e2000c101d0c */
[----:B---3--:R-:W-:-:S03]  /*1de50*/  @!P0 LEA.HI.X R3, R234, R7, R10, 0x1, P4 ;  /* 0x00000007ea038211 */ /* 0x008fc600020f0c0a */
[----:B------:R2:W-:Y:S04]  /*1de60*/  @!P1 ST.E.128 [R4.64], RZ ;  /* 0x000000ff04009985 */ /* 0x0005e8000c101d0c */
[----:B------:R2:W-:Y:S02]  /*1de70*/  @!P0 ST.E.128 [R2.64], RZ ;  /* 0x000000ff02008985 */ /* 0x0005e4000c101d0c */
.L_x_1996:
[----:B------:R-:W-:Y:S05]  /*1de80*/  BSYNC B0 ;  /* 0x0000000000007941 */ /* 0x000fea0003800000 */
.L_x_1995:
[----:B------:R-:W-:Y:S05]  /*1de90*/  BRA.DIV ~URZ, `(.L_x_1997) ;  /* 0x000024127f007947 */ /* 0x000fea000b800000 */
[----:B--2---:R2:W1:Y:S04]  /*1dea0*/  SHFL.IDX PT, R7, R14, 0x3, 0x181f ;  /* 0x00781f000e077f89 */ /* 0x00446800000e0000 */
[----:B---3--:R2:W3:Y:S02]  /*1deb0*/  SHFL.IDX PT, R0, R17, 0x3, 0x181f ;  /* 0x00781f0011007f89 */ /* 0x0084e400000e0000 */
.L_x_2046:
[----:B------:R-:W-:-:S04]  /*1dec0*/  IADD3 R2, R16, 0x60, RZ ;  /* 0x0000006010027810 */ /* 0x000fc80007ffe0ff */
[----:B------:R-:W-:-:S13]  /*1ded0*/  ISETP.GE.AND P0, PT, R2, R15, PT ;  /* 0x0000000f0200720c */ /* 0x000fda0003f06270 */
[----:B------:R-:W-:Y:S05]  /*1dee0*/  @P0 BRA `(.L_x_1977) ;  /* 0x0000013000000947 */ /* 0x000fea0003800000 */
[----:B-12-4-:R-:W2:Y:S04]  /*1def0*/  LDL R17, [R1+0x78] ;  /* 0x0000780001117983 */ /* 0x016ea80000100800 */
[----:B------:R-:W4:Y:S04]  /*1df00*/  LDL R14, [R1+0x80] ;  /* 0x00008000010e7983 */ /* 0x000f280000100800 */
[----:B------:R-:W5:Y:S01]  /*1df10*/  LDL R10, [R1+0x7c] ;  /* 0x00007c00010a7983 */ /* 0x000f620000100800 */
[----:B------:R-:W-:Y:S02]  /*1df20*/  ISETP.GE.AND P3, PT, R140, c[0x0][0x3c8], PT ;  /* 0x0000f2008c007a0c */ /* 0x000fe40003f66270 */
[----:B------:R-:W-:-:S02]  /*1df30*/  ISETP.GE.AND P2, PT, R144, c[0x0][0x3c8], PT ;  /* 0x0000f20090007a0c */ /* 0x000fc40003f46270 */
[----:B------:R-:W-:Y:S02]  /*1df40*/  ISETP.GE.AND P1, PT, R233, c[0x0][0x3c8], PT ;  /* 0x0000f200e9007a0c */ /* 0x000fe40003f26270 */
[----:B------:R-:W-:-:S07]  /*1df50*/  ISETP.GE.AND P0, PT, R234, c[0x0][0x3c8], PT ;  /* 0x0000f200ea007a0c */ /* 0x000fce0003f06270 */
[-C--:B---3--:R-:W-:Y:S02]  /*1df60*/  @!P3 LEA R12, P4, R140, R0.reuse, 0x1 ;  /* 0x000000008c0cb211 */ /* 0x088fe400078808ff */
[-C--:B------:R-:W-:Y:S02]  /*1df70*/  @!P2 LEA R8, P6, R252, R0.reuse, 0x1 ;  /* 0x00000000fc08a211 */ /* 0x080fe400078c08ff */
[-C--:B------:R-:W-:Y:S02]  /*1df80*/  @!P1 LEA R4, P5, R233, R0.reuse, 0x1 ;  /* 0x00000000e9049211 */ /* 0x080fe400078a08ff */
[----:B------:R-:W-:Y:S02]  /*1df90*/  @!P3 LEA.HI.X R13, R140, R7, R141, 0x1, P4 ;  /* 0x000000078c0db211 */ /* 0x000fe400020f0c8d */
[----:B------:R-:W-:-:S03]  /*1dfa0*/  @!P0 LEA R2, P4, R234, R0, 0x1 ;  /* 0x00000000ea028211 */ /* 0x000fc600078808ff */
[----:B------:R1:W-:Y:S01]  /*1dfb0*/  @!P3 ST.E.128 [R12.64], RZ ;  /* 0x000000ff0c00b985 */ /* 0x0003e2000c101d0c */
[-C--:B--2---:R-:W-:Y:S02]  /*1dfc0*/  @!P2 LEA.HI.X R9, R252, R7.reuse, R17, 0x1, P6 ;  /* 0x00000007fc09a211 */ /* 0x084fe400030f0c11 */
[----:B----4-:R-:W-:-:S03]  /*1dfd0*/  @!P1 LEA.HI.X R5, R233, R7, R14, 0x1, P5 ;  /* 0x00000007e9059211 */ /* 0x010fc600028f0c0e */
[----:B------:R1:W-:Y:S01]  /*1dfe0*/  @!P2 ST.E.128 [R8.64], RZ ;  /* 0x000000ff0800a985 */ /* 0x0003e2000c101d0c */
[----:B-----5:R-:W-:-:S03]  /*1dff0*/  @!P0 LEA.HI.X R3, R234, R7, R10, 0x1, P4 ;  /* 0x00000007ea038211 */ /* 0x020fc600020f0c0a */
[----:B------:R1:W-:Y:S04]  /*1e000*/  @!P1 ST.E.128 [R4.64], RZ ;  /* 0x000000ff04009985 */ /* 0x0003e8000c101d0c */
[----:B------:R1:W-:Y:S02]  /*1e010*/  @!P0 ST.E.128 [R2.64], RZ ;  /* 0x000000ff02008985 */ /* 0x0003e4000c101d0c */
.L_x_1977:
[----:B------:R-:W-:Y:S05]  /*1e020*/  BSYNC B1 ;  /* 0x0000000000017941 */ /* 0x000fea0003800000 */
.L_x_1961:
[----:B------:R-:W-:-:S13]  /*1e030*/  ISETP.NE.AND P0, PT, RZ, UR10, PT ;  /* 0x0000000aff007c0c */ /* 0x000fda000bf05270 */
[----:B------:R-:W-:Y:S01]  /*1e040*/  @P0 WARPSYNC 0xffffffff ;  /* 0xffffffff00000948 */ /* 0x000fe20003800000 */
[----:B------:R-:W-:Y:S06]  /*1e050*/  @P0 BAR.SYNC.DEFER_BLOCKING 0x5, 0x100 ;  /* 0x0144000000000b1d */ /* 0x000fec0000010000 */
[----:B------:R-:W5:Y:S02]  /*1e060*/  @P0 LDS.128 R236, [0x20080] ;  /* 0x02008000ffec0984 */ /* 0x000f640000000c00 */
[----:B-1---5:R-:W-:Y:S01]  /*1e070*/  @P0 IMAD.MOV.U32 R2, RZ, RZ, R236 ;  /* 0x000000ffff020224 */ /* 0x022fe200078e00ec */
[----:B---34-:R-:W-:-:S04]  /*1e080*/  @P0 MOV R0, R237 ;  /* 0x000000ed00000202 */ /* 0x018fc80000000f00 */
[----:B------:R1:W-:Y:S04]  /*1e090*/  @P0 STL [R1+0xa8], R2 ;  /* 0x0000a80201000387 */ /* 0x0003e80000100800 */
[----:B------:R1:W-:Y:S04]  /*1e0a0*/  @P0 STL [R1+0xc0], R0 ;  /* 0x0000c00001000387 */ /* 0x0003e80000100800 */
[----:B------:R-:W-:Y:S06]  /*1e0b0*/  @P0 BAR.ARV 0x4, 0x100 ;  /* 0x0104000000000b1d */ /* 0x000fec0000002000 */
[----:B------:R-:W-:Y:S05]  /*1e0c0*/  @P0 BRA `(.L_x_1998) ;  /* 0x00000fd000000947 */ /* 0x000fea0003800000 */
[----:B-1----:R-:W1:Y:S01]  /*1e0d0*/  S2R R0, SR_TID.X ;  /* 0x0000000000007919 */ /* 0x002e620000002100 */
[----:B------:R-:W-:Y:S01]  /*1e0e0*/  IMAD.MOV.U32 R8, RZ, RZ, RZ ;  /* 0x000000ffff087224 */ /* 0x000fe200078e00ff */
[----:B-12---:R-:W-:-:S04]  /*1e0f0*/  LOP3.LUT R17, R0, 0x1f, RZ, 0xc0, !PT ;  /* 0x0000001f00117812 */ /* 0x006fc800078ec0ff */
[----:B------:R-:W-:Y:S01]  /*1e100*/  ISETP.NE.AND P6, PT, R17, 0x1f, PT ;  /* 0x0000001f1100780c */ /* 0x000fe20003fc5270 */
[----:B------:R-:W-:Y:S10]  /*1e110*/  BRA.DIV ~URZ, `(.L_x_1999) ;  /* 0x000022827f007947 */ /* 0x000ff4000b800000 */
[----:B------:R1:W2:Y:S02]  /*1e120*/  SHFL.IDX PT, R14, R145, RZ, 0x1f ;  /* 0x00001fff910e7589 */ /* 0x0002a400000e0000 */
.L_x_2047:
[----:B------:R-:W-:Y:S05]  /*1e130*/  BRA.DIV ~URZ, `(.L_x_2000) ;  /* 0x000022e27f007947 */ /* 0x000fea000b800000 */
[----:B------:R3:W4:Y:S02]  /*1e140*/  SHFL.IDX PT, R9, R145, 0x1, 0x1f ;  /* 0x00201f0091097f89 */ /* 0x00072400000e0000 */
.L_x_2048:
[----:B------:R-:W-:Y:S02]  /*1e150*/  IMAD.IADD R0, R239, 0x1, R17 ;  /* 0x00000001ef007824 */ /* 0x000fe400078e0211 */
        /* <DEDUP_REMOVED lines=17> */
.L_x_2049:
        /* <DEDUP_REMOVED lines=16> */
.L_x_2050:
[----:B---3--:R-:W-:Y:S01]  /*1e370*/  IMAD R0, R0, c[0x0][0x538], RZ ;  /* 0x00014e0000007a24 */ /* 0x008fe200078e02ff */
[----:B------:R-:W-:Y:S04]  /*1e380*/  BSSY B1, `(.L_x_2003) ;  /* 0x00000c5000017945 */ /* 0x000fe80003800000 */
[----:B----4-:R-:W-:-:S04]  /*1e390*/  IADD3 R9, R0, R9, RZ ;  /* 0x0000000900097210 */ /* 0x010fc80007ffe0ff */
[----:B--2---:R-:W-:-:S13]  /*1e3a0*/  ISETP.GT.AND P0, PT, R9, R14, PT ;  /* 0x0000000e0900720c */ /* 0x004fda0003f04270 */
[----:B------:R-:W-:Y:S05]  /*1e3b0*/  @P0 BRA `(.L_x_2004) ;  /* 0x0000025000000947 */ /* 0x000fea0003800000 */
.L_x_2008:
        /* <DEDUP_REMOVED lines=8> */
[----:B-1----:R-:W-:Y:S01]  /*1e440*/  @!P0 MOV R4, 0x4 ;  /* 0x0000000400048802 */ /* 0x002fe20000000f00 */
        /* <DEDUP_REMOVED lines=8> */
.L_x_2051:
        /* <DEDUP_REMOVED lines=16> */
.L_x_2052:
[----:B--2---:R-:W-:-:S05]  /*1e5d0*/  IMAD R0, R0, c[0x0][0x538], RZ ;  /* 0x00014e0000007a24 */ /* 0x004fca00078e02ff */
[----:B------:R-:W-:-:S04]  /*1e5e0*/  IADD3 R9, R0, R9, RZ ;  /* 0x0000000900097210 */ /* 0x000fc80007ffe0ff */
[----:B------:R-:W-:-:S13]  /*1e5f0*/  ISETP.GT.AND P0, PT, R9, R14, PT ;  /* 0x0000000e0900720c */ /* 0x000fda0003f04270 */
[----:B-1----:R-:W-:Y:S05]  /*1e600*/  @!P0 BRA `(.L_x_2008) ;  /* 0xfffffdb000008947 */ /* 0x002fea000383ffff */
.L_x_2004:
[----:B------:R-:W-:-:S05]  /*1e610*/  IADD3 R15, -R0, R9, RZ ;  /* 0x00000009000f7210 */ /* 0x000fca0007ffe1ff */
[----:B------:R-:W-:-:S05]  /*1e620*/  IMAD R0, R4, c[0x0][0x538], R15 ;  /* 0x00014e0004007a24 */ /* 0x000fca00078e020f */
[----:B------:R-:W-:Y:S01]  /*1e630*/  ISETP.GT.AND P0, PT, R0, R14, PT ;  /* 0x0000000e0000720c */ /* 0x000fe20003f04270 */
[----:B------:R-:W-:-:S12]  /*1e640*/  BRA.DIV ~URZ, `(.L_x_2009) ;  /* 0x000022627f007947 */ /* 0x000fd8000b800000 */
[----:B------:R-:W-:-:S04]  /*1e650*/  VOTE.ANY R5, PT, !P0 ;  /* 0x0000000000057806 */ /* 0x000fc800040e0100 */
.L_x_2053:
[----:B------:R-:W2:Y:S02]  /*1e660*/  POPC R0, R5 ;  /* 0x0000000500007309 */ /* 0x000ea40000000000 */
[----:B--2---:R-:W-:Y:S01]  /*1e670*/  IADD3 R239, R0, R239, RZ ;  /* 0x000000ef00ef7210 */ /* 0x004fe20007ffe0ff */
[----:B------:R-:W-:Y:S05]  /*1e680*/  BRA.DIV ~URZ, `(.L_x_2010) ;  /* 0x000022727f007947 */ /* 0x000fea000b800000 */
[----:B------:R2:W3:Y:S04]  /*1e690*/  SHFL.IDX PT, R9, R7, R0, 0x1f ;  /* 0x00001f0007097589 */ /* 0x0004e800000e0000 */
[----:B------:R2:W4:Y:S02]  /*1e6a0*/  SHFL.IDX PT, R8, R8, R0, 0x1f ;  /* 0x00001f0008087589 */ /* 0x00052400000e0000 */
.L_x_2054:
[----:B------:R-:W-:Y:S01]  /*1e6b0*/  ISETP.NE.AND P0, PT, R5, RZ, PT ;  /* 0x000000ff0500720c */ /* 0x000fe20003f05270 */
[----:B------:R-:W-:-:S12]  /*1e6c0*/  BSSY B0, `(.L_x_2011) ;  /* 0x0000005000007945 */ /* 0x000fd80003800000 */
[----:B------:R-:W-:Y:S05]  /*1e6d0*/  @!P0 BRA `(.L_x_2012) ;  /* 0x0000003000008947 */ /* 0x000fea0003800000 */
[----:B--2---:R-:W-:Y:S01]  /*1e6e0*/  IADD3 R0, R0, -0x1, RZ ;  /* 0xffffffff00007810 */ /* 0x004fe20007ffe0ff */
[----:B------:R-:W-:Y:S05]  /*1e6f0*/  BRA.DIV ~URZ, `(.L_x_2013) ;  /* 0x000022f27f007947 */ /* 0x000fea000b800000 */
[----:B------:R2:W1:Y:S02]  /*1e700*/  SHFL.IDX PT, R16, R4, R0, 0x1f ;  /* 0x00001f0004107589 */ /* 0x00046400000e0000 */
.L_x_2012:
[----:B------:R-:W-:Y:S05]  /*1e710*/  BSYNC B0 ;  /* 0x0000000000007941 */ /* 0x000fea0003800000 */
.L_x_2011:
[----:B-12---:R-:W-:Y:S01]  /*1e720*/  IMAD R0, R16, c[0x0][0x538], R15 ;  /* 0x00014e0010007a24 */ /* 0x006fe200078e020f */
[----:B----4-:R-:W-:Y:S01]  /*1e730*/  ISETP.NE.AND P0, PT, R8, 0x1, PT ;  /* 0x000000010800780c */ /* 0x010fe20003f05270 */
[----:B------:R-:W-:Y:S03]  /*1e740*/  BSSY B0, `(.L_x_2014) ;  /* 0x0000080000007945 */ /* 0x000fe60003800000 */
[----:B------:R1:W-:Y:S01]  /*1e750*/  STL [R1+0xa8], R0 ;  /* 0x0000a80001007387 */ /* 0x0003e20000100800 */
[----:B------:R-:W-:-:S08]  /*1e760*/  IADD3 R7, -R0, R14, RZ ;  /* 0x0000000e00077210 */ /* 0x000fd00007ffe1ff */
[----:B------:R-:W-:Y:S05]  /*1e770*/  @!P0 BRA `(.L_x_2015) ;  /* 0x000003d000008947 */ /* 0x000fea0003800000 */
[-C--:B---3--:R-:W-:Y:S02]  /*1e780*/  IABS R4, R9.reuse ;  /* 0x0000000900047213 */ /* 0x088fe40000000000 */
[----:B------:R-:W-:Y:S02]  /*1e790*/  IABS R5, R8 ;  /* 0x0000000800057213 */ /* 0x000fe40000000000 */
[----:B------:R-:W2:Y:S01]  /*1e7a0*/  I2F.RP R2, R4 ;  /* 0x0000000400027306 */ /* 0x000ea20000209400 */
[----:B------:R-:W-:-:S07]  /*1e7b0*/  IABS R12, R9 ;  /* 0x00000009000c7213 */ /* 0x000fce0000000000 */
[----:B------:R-:W-:Y:S08]  /*1e7c0*/  I2F.RP R13, R5 ;  /* 0x00000005000d7306 */ /* 0x000ff00000209400 */
[----:B--2---:R-:W2:Y:S02]  /*1e7d0*/  MUFU.RCP R2, R2 ;  /* 0x0000000200027308 */ /* 0x004ea40000001000 */
[----:B--2---:R-:W-:-:S06]  /*1e7e0*/  IADD3 R2, R2, 0xffffffe, RZ ;  /* 0x0ffffffe02027810 */ /* 0x004fcc0007ffe0ff */
[----:B------:R-:W2:Y:S02]  /*1e7f0*/  F2I.FTZ.U32.TRUNC.NTZ R3, R2 ;  /* 0x0000000200037305 */ /* 0x000ea4000021f000 */
[----:B-12---:R-:W-:Y:S02]  /*1e800*/  IMAD.MOV R0, RZ, RZ, -R3 ;  /* 0x000000ffff007224 */ /* 0x006fe400078e0a03 */
[----:B------:R-:W-:Y:S02]  /*1e810*/  IMAD.MOV.U32 R2, RZ, RZ, RZ ;  /* 0x000000ffff027224 */ /* 0x000fe400078e00ff */
[----:B------:R-:W-:Y:S01]  /*1e820*/  IMAD.MOV.U32 R10, RZ, RZ, R0 ;  /* 0x000000ffff0a7224 */ /* 0x000fe200078e0000 */
[----:B------:R-:W-:-:S03]  /*1e830*/  IABS R0, R7 ;  /* 0x0000000700007213 */ /* 0x000fc60000000000 */
[----:B------:R-:W-:-:S04]  /*1e840*/  IMAD R10, R10, R4, RZ ;  /* 0x000000040a0a7224 */ /* 0x000fc800078e02ff */
[----:B------:R-:W-:-:S04]  /*1e850*/  IMAD.HI.U32 R10, R3, R10, R2 ;  /* 0x0000000a030a7227 */ /* 0x000fc800078e0002 */
[----:B------:R-:W-:Y:S02]  /*1e860*/  IMAD.MOV.U32 R2, RZ, RZ, R0 ;  /* 0x000000ffff027224 */ /* 0x000fe400078e0000 */
[----:B------:R-:W-:-:S05]  /*1e870*/  IMAD.MOV R0, RZ, RZ, -R12 ;  /* 0x000000ffff007224 */ /* 0x000fca00078e0a0c */
[----:B------:R-:W-:Y:S01]  /*1e880*/  MOV R3, R0 ;  /* 0x0000000000037202 */ /* 0x000fe20000000f00 */
        /* <DEDUP_REMOVED lines=42> */
[----:B------:R-:W-:Y:S01]  /*1eb30*/  IMAD R238, R3, 0x10000, R8 ;  /* 0x0001000003ee7824 */ /* 0x000fe200078e0208 */
[----:B------:R-:W-:Y:S05]  /*1eb40*/  BRA `(.L_x_2016) ;  /* 0x000003f000007947 */ /* 0x000fea0003800000 */
.L_x_2015:
[----:B------:R-:W-:-:S04]  /*1eb50*/  IMAD.MOV.U32 R4, RZ, RZ, 0x4 ;  /* 0x00000004ff047424 */ /* 0x000fc800078e00ff */
[----:B------:R-:W-:-:S06]  /*1eb60*/  IMAD.WIDE R4, R239, R4, c[0x0][0x590] ;  /* 0x00016400ef047625 */ /* 0x000fcc00078e0204 */
[----:B------:R-:W2:Y:S01]  /*1eb70*/  LDG.E R4, [R4.64] ;  /* 0x0000000c04047981 */ /* 0x000ea2000c1e1900 */
[----:B------:R-:W-:Y:S01]  /*1eb80*/  IABS R8, R7 ;  /* 0x0000000700087213 */ /* 0x000fe20000000000 */
[----:B--23--:R-:W-:-:S05]  /*1eb90*/  IMAD R10, R4, R9, RZ ;  /* 0x00000009040a7224 */ /* 0x00cfca00078e02ff */
[-C--:B------:R-:W-:Y:S02]  /*1eba0*/  IABS R5, R10.reuse ;  /* 0x0000000a00057213 */ /* 0x080fe40000000000 */
[----:B------:R-:W-:Y:S02]  /*1ebb0*/  IABS R12, R10 ;  /* 0x0000000a000c7213 */ /* 0x000fe40000000000 */
[----:B------:R-:W2:Y:S08]  /*1ebc0*/  I2F.RP R2, R5 ;  /* 0x0000000500027306 */ /* 0x000eb00000209400 */
[----:B--2---:R-:W2:Y:S02]  /*1ebd0*/  MUFU.RCP R2, R2 ;  /* 0x0000000200027308 */ /* 0x004ea40000001000 */
[----:B--2---:R-:W-:-:S06]  /*1ebe0*/  IADD3 R2, R2, 0xffffffe, RZ ;  /* 0x0ffffffe02027810 */ /* 0x004fcc0007ffe0ff */
[----:B------:R-:W2:Y:S02]  /*1ebf0*/  F2I.FTZ.U32.TRUNC.NTZ R3, R2 ;  /* 0x0000000200037305 */ /* 0x000ea4000021f000 */
[----:B-12---:R-:W-:Y:S02]  /*1ec00*/  IMAD.MOV R0, RZ, RZ, -R3 ;  /* 0x000000ffff007224 */ /* 0x006fe400078e0a03 */
[----:B------:R-:W-:Y:S02]  /*1ec10*/  IMAD.MOV.U32 R2, RZ, RZ, RZ ;  /* 0x000000ffff027224 */ /* 0x000fe400078e00ff */
[----:B------:R-:W-:-:S04]  /*1ec20*/  IMAD R0, R0, R5, RZ ;  /* 0x0000000500007224 */ /* 0x000fc800078e02ff */
        /* <DEDUP_REMOVED lines=12> */
[----:B------:R-:W-:-:S04]  /*1ecf0*/  IMAD.MOV.U32 R2, RZ, RZ, R0 ;  /* 0x000000ffff027224 */ /* 0x000fc800078e0000 */
[----:B------:R-:W-:Y:S01]  /*1ed00*/  @!P1 IMAD.MOV R2, RZ, RZ, -R2 ;  /* 0x000000ffff029224 */ /* 0x000fe200078e0a02 */
[----:B------:R-:W-:-:S05]  /*1ed10*/  @!P0 LOP3.LUT R2, RZ, R10, RZ, 0x33, !PT ;  /* 0x0000000aff028212 */ /* 0x000fca00078e33ff */
[----:B------:R-:W-:Y:S02]  /*1ed20*/  IMAD R12, R4, R2, RZ ;  /* 0x00000002040c7224 */ /* 0x000fe400078e02ff */
[----:B------:R-:W-:-:S03]  /*1ed30*/  IMAD.MOV R2, RZ, RZ, -R2 ;  /* 0x000000ffff027224 */ /* 0x000fc600078e0a02 */
[----:B------:R-:W-:Y:S01]  /*1ed40*/  IADD3 R0, -R12, c[0x0][0x538], RZ ;  /* 0x00014e000c007a10 */ /* 0x000fe20007ffe1ff */
[----:B------:R-:W-:Y:S02]  /*1ed50*/  IMAD R7, R10, R2, R7 ;  /* 0x000000020a077224 */ /* 0x000fe400078e0207 */
[----:B------:R-:W-:Y:S01]  /*1ed60*/  IMAD.MOV.U32 R2, RZ, RZ, RZ ;  /* 0x000000ffff027224 */ /* 0x000fe200078e00ff */
[----:B------:R-:W-:-:S04]  /*1ed70*/  IMNMX R0, R4, R0, PT ;  /* 0x0000000004007217 */ /* 0x000fc80003800200 */
[-C--:B------:R-:W-:Y:S02]  /*1ed80*/  IABS R4, R0.reuse ;  /* 0x0000000000047213 */ /* 0x080fe40000000000 */
[----:B------:R-:W-:Y:S02]  /*1ed90*/  IABS R10, R0 ;  /* 0x00000000000a7213 */ /* 0x000fe40000000000 */
[----:B------:R-:W1:Y:S08]  /*1eda0*/  I2F.RP R3, R4 ;  /* 0x0000000400037306 */ /* 0x000e700000209400 */
[----:B-1----:R-:W1:Y:S02]  /*1edb0*/  MUFU.RCP R3, R3 ;  /* 0x0000000300037308 */ /* 0x002e640000001000 */
[----:B-1----:R-:W-:-:S06]  /*1edc0*/  IADD3 R3, R3, 0xffffffe, RZ ;  /* 0x0ffffffe03037810 */ /* 0x002fcc0007ffe0ff */
[----:B------:R-:W1:Y:S02]  /*1edd0*/  F2I.FTZ.U32.TRUNC.NTZ R3, R3 ;  /* 0x0000000300037305 */ /* 0x000e64000021f000 */
[----:B-1----:R-:W-:-:S05]  /*1ede0*/  IADD3 R5, RZ, -R3, RZ ;  /* 0x80000003ff057210 */ /* 0x002fca0007ffe0ff */
[----:B------:R-:W-:Y:S01]  /*1edf0*/  IMAD.MOV.U32 R8, RZ, RZ, R5 ;  /* 0x000000ffff087224 */ /* 0x000fe200078e0005 */
[----:B------:R-:W-:-:S03]  /*1ee00*/  IABS R5, R7 ;  /* 0x0000000700057213 */ /* 0x000fc60000000000 */
[----:B------:R-:W-:-:S04]  /*1ee10*/  IMAD R8, R8, R4, RZ ;  /* 0x0000000408087224 */ /* 0x000fc800078e02ff */
        /* <DEDUP_REMOVED lines=18> */
.L_x_2016:
[----:B------:R-:W-:Y:S05]  /*1ef40*/  BSYNC B0 ;  /* 0x0000000000007941 */ /* 0x000fea0003800000 */
.L_x_2014:
[----:B------:R-:W-:-:S04]  /*1ef50*/  LOP3.LUT R2, RZ, R2, RZ, 0x33, !PT ;  /* 0x00000002ff027212 */ /* 0x000fc800078e33ff */
[----:B------:R-:W-:-:S05]  /*1ef60*/  IADD3 R0, R2, R9, RZ ;  /* 0x0000000902007210 */ /* 0x000fca0007ffe0ff */
[----:B------:R1:W-:Y:S01]  /*1ef70*/  STL [R1+0xc0], R0 ;  /* 0x0000c00001007387 */ /* 0x0003e20000100800 */
[----:B------:R-:W-:Y:S05]  /*1ef80*/  BRA `(.L_x_2017) ;  /* 0x0000004000007947 */ /* 0x000fea0003800000 */
.L_x_2005:
[----:B------:R2:W-:Y:S01]  /*1ef90*/  STL [R1+0xa8], R14 ;  /* 0x0000a80e01007387 */ /* 0x0005e20000100800 */
[----:B------:R-:W-:Y:S02]  /*1efa0*/  MOV R238, RZ ;  /* 0x000000ff00ee7202 */ /* 0x000fe40000000f00 */
[----:B------:R-:W-:Y:S01]  /*1efb0*/  MOV R239, c[0x0][0x53c] ;  /* 0x00014f0000ef7a02 */ /* 0x000fe20000000f00 */
[----:B------:R2:W-:Y:S04]  /*1efc0*/  STL [R1+0xc0], RZ ;  /* 0x0000c0ff01007387 */ /* 0x0005e80000100800 */
.L_x_2017:
[----:B------:R-:W-:Y:S05]  /*1efd0*/  BSYNC B1 ;  /* 0x0000000000017941 */ /* 0x000fea0003800000 */
.L_x_2003:
[----:B------:R-:W3:Y:S04]  /*1efe0*/  LDL R2, [R1+0xa8] ;  /* 0x0000a80001027983 */ /* 0x000ee80000100800 */
[----:B-1----:R-:W4:Y:S01]  /*1eff0*/  LDL R0, [R1+0xc0] ;  /* 0x0000c00001007983 */ /* 0x002f220000100800 */
[----:B------:R-:W-:Y:S03]  /*1f000*/  WARPSYNC 0xffffffff ;  /* 0xffffffff00007948 */ /* 0x000fe60003800000 */
[----:B------:R-:W-:Y:S01]  /*1f010*/  BAR.SYNC.DEFER_BLOCKING 0x4, 0x100 ;  /* 0x0104000000007b1d */ /* 0x000fe20000010000 */
[----:B------:R-:W-:Y:S01]  /*1f020*/  ISETP.NE.AND P0, PT, R17, RZ, PT ;  /* 0x000000ff1100720c */ /* 0x000fe20003f05270 */
[----:B--2---:R-:W-:Y:S01]  /*1f030*/  IMAD.MOV.U32 R14, RZ, RZ, R238 ;  /* 0x000000ffff0e7224 */ /* 0x004fe200078e00ee */
[----:B------:R-:W-:-:S11]  /*1f040*/  MOV R15, R239 ;  /* 0x000000ef000f7202 */ /* 0x000fd60000000f00 */
[----:B---3--:R-:W-:Y:S01]  /*1f050*/  @!P0 IMAD.MOV.U32 R236, RZ, RZ, R2 ;  /* 0x000000ffffec8224 */ /* 0x008fe200078e0002 */
[----:B----4-:R-:W-:-:S03]  /*1f060*/  MOV R13, R0 ;  /* 0x00000000000d7202 */ /* 0x010fc60000000f00 */
[----:B------:R-:W-:-:S05]  /*1f070*/  IMAD.MOV.U32 R12, RZ, RZ, R236 ;  /* 0x000000ffff0c7224 */ /* 0x000fca00078e00ec */
[----:B------:R1:W-:Y:S04]  /*1f080*/  @!P0 STS.128 [0x20080], R12 ;  /* 0x0200800cff008388 */ /* 0x0003e80000000c00 */
[----:B------:R-:W-:Y:S06]  /*1f090*/  BAR.ARV 0x5, 0x100 ;  /* 0x0144000000007b1d */ /* 0x000fec0000002000 */
.L_x_1998:
[----:B------:R-:W-:-:S13]  /*1f0a0*/  ISETP.GE.AND P0, PT, R239, c[0x0][0x53c], PT ;  /* 0x00014f00ef007a0c */ /* 0x000fda0003f06270 */
[----:B-12---:R-:W-:Y:S01]  /*1f0b0*/  @P0 CALL.REL.NOINC `(.L_x_2018) ;  /* 0x0000001000000944 */ /* 0x006fe20003c00000 */
[----:B------:R-:W-:Y:S05]  /*1f0c0*/  BRA `(.L_x_2019) ;  /* 0xfffe310000007947 */ /* 0x000fea000383ffff */
.L_x_2018:
[----:B------:R-:W-:Y:S05]  /*1f0d0*/  EXIT ;  /* 0x000000000000794d */ /* 0x000fea0003800000 */
.L_x_1816:
[----:B------:R-:W-:Y:S01]  /*1f0e0*/  IMAD.MOV.U32 R0, RZ, RZ, R5 ;  /* 0x000000ffff007224 */ /* 0x000fe200078e0005 */
[----:B------:R-:W-:Y:S02]  /*1f0f0*/  MOV R3, 0x1 ;  /* 0x0000000100037802 */ /* 0x000fe40000000f00 */
[----:B------:R-:W-:Y:S02]  /*1f100*/  MOV R2, 0x1f120 ;  /* 0x0001f12000027802 */ /* 0x000fe40000000f00 */
[----:B------:R-:W-:Y:S05]  /*1f110*/  CALL.REL.NOINC `($__internal_40_$__cuda_sm70_shflsync_up_p) ;  /* 0x0000c17000007944 */ /* 0x000fea0003c00000 */
[----:B------:R-:W-:Y:S01]  /*1f120*/  MOV R0, R4 ;  /* 0x0000000400007202 */ /* 0x000fe20000000f00 */
[----:B------:R-:W-:Y:S05]  /*1f130*/  BRA `(.L_x_2020) ;  /* 0xfffe139000007947 */ /* 0x000fea000383ffff */
.L_x_1817:
[----:B------:R-:W-:Y:S01]  /*1f140*/  IMAD.MOV.U32 R0, RZ, RZ, R5 ;  /* 0x000000ffff007224 */ /* 0x000fe200078e0005 */
[----:B------:R-:W-:Y:S02]  /*1f150*/  MOV R3, 0x2 ;  /* 0x0000000200037802 */ /* 0x000fe40000000f00 */
[----:B------:R-:W-:Y:S02]  /*1f160*/  MOV R2, 0x1f180 ;  /* 0x0001f18000027802 */ /* 0x000fe40000000f00 */
[----:B------:R-:W-:Y:S05]  /*1f170*/  CALL.REL.NOINC `($__internal_40_$__cuda_sm70_shflsync_up_p) ;  /* 0x0000c11000007944 */ /* 0x000fea0003c00000 */
[----:B------:R-:W-:Y:S01]  /*1f180*/  SEL R4, R4, RZ, P4 ;  /* 0x000000ff04047207 */ /* 0x000fe20002000000 */
[----:B------:R-:W-:Y:S01]  /*1f190*/  IMAD.MOV.U32 R3, RZ, RZ, 0x4 ;  /* 0x00000004ff037424 */ /* 0x000fe200078e00ff */
[----:B------:R-:W-:-:S03]  /*1f1a0*/  MOV R2, 0x1f1d0 ;  /* 0x0001f1d000027802 */ /* 0x000fc60000000f00 */
[----:B------:R-:W-:Y:S02]  /*1f1b0*/  IMAD.IADD R0, R5, 0x1, R4 ;  /* 0x0000000105007824 */ /* 0x000fe400078e0204 */
        /* <DEDUP_REMOVED lines=13> */
[----:B------:R-:W-:Y:S02]  /*1f290*/  MOV R10, 0x1f ;  /* 0x0000001f000a7802 */ /* 0x000fe40000000f00 */
[----:B------:R-:W-:Y:S01]  /*1f2a0*/  MOV R172, 0xffffffff ;  /* 0xffffffff00ac7802 */ /* 0x000fe20000000f00 */
[----:B------:R-:W-:Y:S01]  /*1f2b0*/  IMAD.IADD R4, R0, 0x1, R4 ;  /* 0x0000000100047824 */ /* 0x000fe200078e0204 */
[----:B------:R-:W-:-:S03]  /*1f2c0*/  MOV R2, 0x1f2f0 ;  /* 0x0001f2f000027802 */ /* 0x000fc60000000f00 */
[----:B------:R-:W-:Y:S02]  /*1f2d0*/  IMAD.MOV.U32 R12, RZ, RZ, R4 ;  /* 0x000000ffff0c7224 */ /* 0x000fe400078e0004 */
[----:B------:R-:W-:Y:S05]  /*1f2e0*/  CALL.REL.NOINC `($__internal_39_$__cuda_sm70_shflsync_idx_p) ;  /* 0x0000bf6000007944 */ /* 0x000fea0003c00000 */
[----:B------:R-:W-:Y:S01]  /*1f2f0*/  MOV R0, R13 ;  /* 0x0000000d00007202 */ /* 0x000fe20000000f00 */
[----:B------:R-:W-:Y:S05]  /*1f300*/  BRA `(.L_x_2021) ;  /* 0xfffe12c000007947 */ /* 0x000fea000383ffff */
.L_x_1819:
[----:B------:R-:W-:Y:S02]  /*1f310*/  SEL R0, RZ, 0x1, P0 ;  /* 0x00000001ff007807 */ /* 0x000fe40000000000 */
[----:B------:R-:W-:Y:S02]  /*1f320*/  MOV R2, 0x1f340 ;  /* 0x0001f34000027802 */ /* 0x000fe40000000f00 */
[----:B------:R-:W-:Y:S05]  /*1f330*/  CALL.REL.NOINC `($__internal_41_$__cuda_sm70_votesync_ballot) ;  /* 0x0000bfb000007944 */ /* 0x000fea0003c00000 */
[----:B------:R-:W-:Y:S01]  /*1f340*/  MOV R5, R0 ;  /* 0x0000000000057202 */ /* 0x000fe20000000f00 */
[----:B------:R-:W-:Y:S05]  /*1f350*/  BRA `(.L_x_2022) ;  /* 0xfffe130000007947 */ /* 0x000fea000383ffff */
.L_x_1820:
[----:B------:R-:W-:Y:S01]  /*1f360*/  IMAD.MOV.U32 R12, RZ, RZ, R9 ;  /* 0x000000ffff0c7224 */ /* 0x000fe200078e0009 */
[----:B------:R-:W-:Y:S01]  /*1f370*/  MOV R3, 0x1f ;  /* 0x0000001f00037802 */ /* 0x000fe20000000f00 */
[----:B------:R-:W-:Y:S01]  /*1f380*/  IMAD.MOV.U32 R172, RZ, RZ, -0x1 ;  /* 0xffffffffffac7424 */ /* 0x000fe200078e00ff */
[----:B------:R-:W-:Y:S02]  /*1f390*/  MOV R2, 0x1f3b0 ;  /* 0x0001f3b000027802 */ /* 0x000fe40000000f00 */
[----:B------:R-:W-:Y:S05]  /*1f3a0*/  CALL.REL.NOINC `($__internal_39_$__cuda_sm70_shflsync_idx_p) ;  /* 0x0000bea000007944 */ /* 0x000fea0003c00000 */
[----:B------:R-:W-:Y:S01]  /*1f3b0*/  IMAD.MOV.U32 R14, RZ, RZ, R13 ;  /* 0x000000ffff0e7224 */ /* 0x000fe200078e000d */
[----:B------:R-:W-:Y:S01]  /*1f3c0*/  MOV R12, R8 ;  /* 0x00000008000c7202 */ /* 0x000fe20000000f00 */
[----:B------:R-:W-:Y:S01]  /*1f3d0*/  IMAD.MOV.U32 R0, RZ, RZ, RZ ;  /* 0x000000ffff007224 */ /* 0x000fe200078e00ff */
[----:B------:R-:W-:Y:S01]  /*1f3e0*/  MOV R3, 0x1f ;  /* 0x0000001f00037802 */ /* 0x000fe20000000f00 */
[----:B------:R-:W-:Y:S01]  /*1f3f0*/  IMAD.MOV.U32 R172, RZ, RZ, -0x1 ;  /* 0xffffffffffac7424 */ /* 0x000fe200078e00ff */
[----:B------:R-:W-:-:S02]  /*1f400*/  MOV R2, 0x1f420 ;  /* 0x0001f42000027802 */ /* 0x000fc40000000f00 */
[----:B------:R-:W-:Y:S05]  /*1f410*/  CALL.REL.NOINC `($__internal_39_$__cuda_sm70_shflsync_idx_p) ;  /* 0x0000be3000007944 */ /* 0x000fea0003c00000 */
[----:B------:R-:W-:Y:S01]  /*1f420*/  MOV R9, R13 ;  /* 0x0000000d00097202 */ /* 0x000fe20000000f00 */
[----:B------:R-:W-:Y:S05]  /*1f430*/  BRA `(.L_x_2023) ;  /* 0xfffe128000007947 */ /* 0x000fea000383ffff */
.L_x_1823:
[----:B------:R-:W-:Y:S01]  /*1f440*/  IMAD.MOV.U32 R12, RZ, RZ, R4 ;  /* 0x000000ffff0c7224 */ /* 0x000fe200078e0004 */
[----:B------:R-:W-:Y:S01]  /*1f450*/  MOV R3, 0x1f ;  /* 0x0000001f00037802 */ /* 0x000fe20000000f00 */
[----:B------:R-:W-:Y:S01]  /*1f460*/  IMAD.MOV.U32 R172, RZ, RZ, -0x1 ;  /* 0xffffffffffac7424 */ /* 0x000fe200078e00ff */
[----:B------:R-:W-:-:S02]  /*1f470*/  MOV R2, 0x1f490 ;  /* 0x0001f49000027802 */ /* 0x000fc40000000f00 */
[----:B--23--:R-:W-:Y:S05]  /*1f480*/  CALL.REL.NOINC `($__internal_39_$__cuda_sm70_shflsync_idx_p) ;  /* 0x0000bdc000007944 */ /* 0x00cfea0003c00000 */
[----:B------:R-:W-:Y:S01]  /*1f490*/  MOV R0, R13 ;  /* 0x0000000d00007202 */ /* 0x000fe20000000f00 */
[----:B------:R-:W-:Y:S05]  /*1f4a0*/  BRA `(.L_x_1822) ;  /* 0xfffe127000007947 */ /* 0x000fea000383ffff */
.L_x_1894:
[----:B-1----:R-:W-:Y:S01]  /*1f4b0*/  IMAD.MOV.U32 R12, RZ, RZ, R17 ;  /* 0x000000ffff0c7224 */ /* 0x002fe200078e0011 */
[----:B------:R-:W-:Y:S01]  /*1f4c0*/  MOV R3, 0x181f ;  /* 0x0000181f00037802 */ /* 0x000fe20000000f00 */
[----:B------:R-:W-:Y:S01]  /*1f4d0*/  IMAD.MOV.U32 R10, RZ, RZ, RZ ;  /* 0x000000ffff0a7224 */ /* 0x000fe200078e00ff */
[----:B------:R-:W-:-:S02]  /*1f4e0*/  MOV R172, 0xffffffff ;  /* 0xffffffff00ac7802 */ /* 0x000fc40000000f00 */
[----:B------:R-:W-:Y:S02]  /*1f4f0*/  MOV R2, 0x1f510 ;  /* 0x0001f51000027802 */ /* 0x000fe40000000f00 */
[----:B------:R-:W-:Y:S05]  /*1f500*/  CALL.REL.NOINC `($__internal_39_$__cuda_sm70_shflsync_idx_p) ;  /* 0x0000bd4000007944 */ /* 0x000fea0003c00000 */
[----:B------:R-:W-:Y:S01]  /*1f510*/  MOV R4, R13 ;  /* 0x0000000d00047202 */ /* 0x000fe20000000f00 */
[----:B------:R-:W-:Y:S05]  /*1f520*/  BRA `(.L_x_2024) ;  /* 0xfffeb61000007947 */ /* 0x000fea000383ffff */
.L_x_1895:
[----:B------:R-:W-:Y:S01]  /*1f530*/  IMAD.MOV.U32 R12, RZ, RZ, R20 ;  /* 0x000000ffff0c7224 */ /* 0x000fe200078e0014 */
[----:B------:R-:W-:Y:S01]  /*1f540*/  MOV R3, 0x181f ;  /* 0x0000181f00037802 */ /* 0x000fe20000000f00 */
[----:B------:R-:W-:Y:S01]  /*1f550*/  IMAD.MOV.U32 R10, RZ, RZ, RZ ;  /* 0x000000ffff0a7224 */ /* 0x000fe200078e00ff */
[----:B------:R-:W-:Y:S02]  /*1f560*/  MOV R172, 0xffffffff ;  /* 0xffffffff00ac7802 */ /* 0x000fe40000000f00 */
[----:B------:R-:W-:Y:S02]  /*1f570*/  MOV R2, 0x1f590 ;  /* 0x0001f59000027802 */ /* 0x000fe40000000f00 */
[----:B-12---:R-:W-:Y:S05]  /*1f580*/  CALL.REL.NOINC `($__internal_39_$__cuda_sm70_shflsync_idx_p) ;  /* 0x0000bcc000007944 */ /* 0x006fea0003c00000 */
[----:B------:R-:W-:Y:S01]  /*1f590*/  MOV R0, R13 ;  /* 0x0000000d00007202 */ /* 0x000fe20000000f00 */
[----:B------:R-:W-:Y:S05]  /*1f5a0*/  BRA `(.L_x_2025) ;  /* 0xfffeb5b000007947 */ /* 0x000fea000383ffff */
.L_x_1898:
[----:B--2---:R-:W-:Y:S01]  /*1f5b0*/  IMAD.MOV.U32 R12, RZ, RZ, R17 ;  /* 0x000000ffff0c7224 */ /* 0x004fe200078e0011 */
[----:B------:R-:W-:Y:S01]  /*1f5c0*/  MOV R3, 0x181f ;  /* 0x0000181f00037802 */ /* 0x000fe20000000f00 */
[----:B------:R-:W-:Y:S01]  /*1f5d0*/  IMAD.MOV.U32 R10, RZ, RZ, 0x1 ;  /* 0x00000001ff0a7424 */ /* 0x000fe200078e00ff */
[----:B------:R-:W-:-:S02]  /*1f5e0*/  MOV R172, 0xffffffff ;  /* 0xffffffff00ac7802 */ /* 0x000fc40000000f00 */
[----:B------:R-:W-:Y:S02]  /*1f5f0*/  MOV R2, 0x1f610 ;  /* 0x0001f61000027802 */ /* 0x000fe40000000f00 */
[----:B-1-34-:R-:W-:Y:S05]  /*1f600*/  CALL.REL.NOINC `($__internal_39_$__cuda_sm70_shflsync_idx_p) ;  /* 0x0000bc4000007944 */ /* 0x01afea0003c00000 */
[----:B------:R-:W-:Y:S01]  /*1f610*/  IMAD.MOV.U32 R4, RZ, RZ, R13 ;  /* 0x000000ffff047224 */ /* 0x000fe200078e000d */
[----:B------:R-:W-:Y:S01]  /*1f620*/  MOV R12, R20 ;  /* 0x00000014000c7202 */ /* 0x000fe20000000f00 */
[----:B------:R-:W-:Y:S01]  /*1f630*/  IMAD.MOV.U32 R10, RZ, RZ, 0x1 ;  /* 0x00000001ff0a7424 */ /* 0x000fe200078e00ff */
[----:B------:R-:W-:Y:S01]  /*1f640*/  MOV R3, 0x181f ;  /* 0x0000181f00037802 */ /* 0x000fe20000000f00 */
[----:B------:R-:W-:Y:S01]  /*1f650*/  IMAD.MOV.U32 R172, RZ, RZ, -0x1 ;  /* 0xffffffffffac7424 */ /* 0x000fe200078e00ff */
[----:B------:R-:W-:Y:S02]  /*1f660*/  MOV R2, 0x1f680 ;  /* 0x0001f68000027802 */ /* 0x000fe40000000f00 */
[----:B------:R-:W-:Y:S05]  /*1f670*/  CALL.REL.NOINC `($__internal_39_$__cuda_sm70_shflsync_idx_p) ;  /* 0x0000bbd000007944 */ /* 0x000fea0003c00000 */
[----:B------:R-:W-:Y:S01]  /*1f680*/  MOV R0, R13 ;  /* 0x0000000d00007202 */ /* 0x000fe20000000f00 */
[----:B------:R-:W-:Y:S05]  /*1f690*/  BRA `(.L_x_2026) ;  /* 0xfffeb66000007947 */ /* 0x000fea000383ffff */
.L_x_1901:
[----:B-1----:R-:W-:Y:S01]  /*1f6a0*/  IMAD.MOV.U32 R12, RZ, RZ, R17 ;  /* 0x000000ffff0c7224 */ /* 0x002fe200078e0011 */
[----:B------:R-:W-:Y:S01]  /*1f6b0*/  MOV R3, 0x181f ;  /* 0x0000181f00037802 */ /* 0x000fe20000000f00 */
[----:B------:R-:W-:Y:S01]  /*1f6c0*/  IMAD.MOV.U32 R10, RZ, RZ, 0x2 ;  /* 0x00000002ff0a7424 */ /* 0x000fe200078e00ff */
[----:B------:R-:W-:Y:S02]  /*1f6d0*/  MOV R172, 0xffffffff ;  /* 0xffffffff00ac7802 */ /* 0x000fe40000000f00 */
[----:B------:R-:W-:-:S02]  /*1f6e0*/  MOV R2, 0x1f700 ;  /* 0x0001f70000027802 */ /* 0x000fc40000000f00 */
[----:B--234-:R-:W-:Y:S05]  /*1f6f0*/  CALL.REL.NOINC `($__internal_39_$__cuda_sm70_shflsync_idx_p) ;  /* 0x0000bb5000007944 */ /* 0x01cfea0003c00000 */
[----:B------:R-:W-:Y:S01]  /*1f700*/  MOV R4, R13 ;  /* 0x0000000d00047202 */ /* 0x000fe20000000f00 */
[----:B------:R-:W-:Y:S05]  /*1f710*/  BRA `(.L_x_2027) ;  /* 0xfffeb77000007947 */ /* 0x000fea000383ffff */
.L_x_1902:
[----:B------:R-:W-:Y:S01]  /*1f720*/  IMAD.MOV.U32 R12, RZ, RZ, R20 ;  /* 0x000000ffff0c7224 */ /* 0x000fe200078e0014 */
[----:B------:R-:W-:Y:S01]  /*1f730*/  MOV R3, 0x181f ;  /* 0x0000181f00037802 */ /* 0x000fe20000000f00 */
[----:B------:R-:W-:Y:S01]  /*1f740*/  IMAD.MOV.U32 R10, RZ, RZ, 0x2 ;  /* 0x00000002ff0a7424 */ /* 0x000fe200078e00ff */
[----:B------:R-:W-:-:S02]  /*1f750*/  MOV R172, 0xffffffff ;  /* 0xffffffff00ac7802 */ /* 0x000fc40000000f00 */
[----:B------:R-:W-:Y:S02]  /*1f760*/  MOV R2, 0x1f780 ;  /* 0x0001f78000027802 */ /* 0x000fe40000000f00 */
[----:B-1234-:R-:W-:Y:S05]  /*1f770*/  CALL.REL.NOINC `($__internal_39_$__cuda_sm70_shflsync_idx_p) ;  /* 0x0000bad000007944 */ /* 0x01efea0003c00000 */
[----:B------:R-:W-:Y:S01]  /*1f780*/  MOV R0, R13 ;  /* 0x0000000d00007202 */ /* 0x000fe20000000f00 */
[----:B------:R-:W-:Y:S05]  /*1f790*/  BRA `(.L_x_2028) ;  /* 0xfffeb71000007947 */ /* 0x000fea000383ffff */
.L_x_1905:
[----:B-1----:R-:W-:Y:S01]  /*1f7a0*/  IMAD.MOV.U32 R12, RZ, RZ, R17 ;  /* 0x000000ffff0c7224 */ /* 0x002fe200078e0011 */
[----:B------:R-:W-:Y:S01]  /*1f7b0*/  MOV R3, 0x181f ;  /* 0x0000181f00037802 */ /* 0x000fe20000000f00 */
[----:B------:R-:W-:Y:S01]  /*1f7c0*/  IMAD.MOV.U32 R10, RZ, RZ, 0x3 ;  /* 0x00000003ff0a7424 */ /* 0x000fe200078e00ff */
[----:B------:R-:W-:Y:S02]  /*1f7d0*/  MOV R172, 0xffffffff ;  /* 0xffffffff00ac7802 */ /* 0x000fe40000000f00 */
[----:B------:R-:W-:Y:S02]  /*1f7e0*/  MOV R2, 0x1f800 ;  /* 0x0001f80000027802 */ /* 0x000fe40000000f00 */
[----:B--234-:R-:W-:Y:S05]  /*1f7f0*/  CALL.REL.NOINC `($__internal_39_$__cuda_sm70_shflsync_idx_p) ;  /* 0x0000ba5000007944 */ /* 0x01cfea0003c00000 */
[----:B------:R-:W-:Y:S01]  /*1f800*/  IMAD.MOV.U32 R4, RZ, RZ, R13 ;  /* 0x000000ffff047224 */ /* 0x000fe200078e000d */
[----:B------:R-:W-:Y:S01]  /*1f810*/  MOV R12, R20 ;  /* 0x00000014000c7202 */ /* 0x000fe20000000f00 */
[----:B------:R-:W-:Y:S01]  /*1f820*/  IMAD.MOV.U32 R10, RZ, RZ, 0x3 ;  /* 0x00000003ff0a7424 */ /* 0x000fe200078e00ff */
[----:B------:R-:W-:Y:S01]  /*1f830*/  MOV R3, 0x181f ;  /* 0x0000181f00037802 */ /* 0x000fe20000000f00 */
[----:B------:R-:W-:Y:S01]  /*1f840*/  IMAD.MOV.U32 R172, RZ, RZ, -0x1 ;  /* 0xffffffffffac7424 */ /* 0x000fe200078e00ff */
[----:B------:R-:W-:-:S02]  /*1f850*/  MOV R2, 0x1f870 ;  /* 0x0001f87000027802 */ /* 0x000fc40000000f00 */
[----:B------:R-:W-:Y:S05]  /*1f860*/  CALL.REL.NOINC `($__internal_39_$__cuda_sm70_shflsync_idx_p) ;  /* 0x0000b9e000007944 */ /* 0x000fea0003c00000 */
[----:B------:R-:W-:Y:S01]  /*1f870*/  MOV R0, R13 ;  /* 0x0000000d00007202 */ /* 0x000fe20000000f00 */
[----:B------:R-:W-:Y:S05]  /*1f880*/  BRA `(.L_x_2029) ;  /* 0xfffeb7c000007947 */ /* 0x000fea000383ffff */
.L_x_1957:
[----:B------:R-:W-:Y:S01]  /*1f890*/  IMAD.MOV.U32 R2, RZ, RZ, R229 ;  /* 0x000000ffff027224 */ /* 0x000fe200078e00e5 */
[----:B------:R-:W-:-:S02]  /*1f8a0*/  MOV R4, 0x2 ;  /* 0x0000000200047802 */ /* 0x000fc40000000f00 */
[----:B------:R-:W-:Y:S02]  /*1f8b0*/  MOV R3, 0x1f8d0 ;  /* 0x0001f8d000037802 */ /* 0x000fe40000000f00 */
[----:B------:R-:W-:Y:S05]  /*1f8c0*/  CALL.REL.NOINC `($__internal_38_$__cuda_sm70_shflsync_bfly_p) ;  /* 0x0000b93000007944 */ /* 0x000fea0003c00000 */
[----:B------:R-:W-:Y:S01]  /*1f8d0*/  MOV R0, R4 ;  /* 0x0000000400007202 */ /* 0x000fe20000000f00 */
[----:B------:R-:W-:Y:S05]  /*1f8e0*/  BRA `(.L_x_2030) ;  /* 0xffff98f000007947 */ /* 0x000fea000383ffff */
.L_x_1958:
[----:B------:R-:W-:Y:S01]  /*1f8f0*/  IMAD.MOV.U32 R2, RZ, RZ, R0 ;  /* 0x000000ffff027224 */ /* 0x000fe200078e0000 */
[----:B------:R-:W-:Y:S02]  /*1f900*/  MOV R4, 0x1 ;  /* 0x0000000100047802 */ /* 0x000fe40000000f00 */
[----:B------:R-:W-:Y:S02]  /*1f910*/  MOV R3, 0x1f930 ;  /* 0x0001f93000037802 */ /* 0x000fe40000000f00 */
[----:B-1----:R-:W-:Y:S05]  /*1f920*/  CALL.REL.NOINC `($__internal_38_$__cuda_sm70_shflsync_bfly_p) ;  /* 0x0000b8d000007944 */ /* 0x002fea0003c00000 */
[----:B------:R-:W-:Y:S01]  /*1f930*/  FADD.FTZ R0, R0, R4 ;  /* 0x0000000400007221 */ /* 0x000fe20000010000 */
[----:B------:R-:W-:Y:S02]  /*1f940*/  MOV R2, R230 ;  /* 0x000000e600027202 */ /* 0x000fe40000000f00 */
[----:B------:R-:W-:Y:S02]  /*1f950*/  MOV R4, 0x2 ;  /* 0x0000000200047802 */ /* 0x000fe40000000f00 */
[----:B------:R-:W-:Y:S02]  /*1f960*/  MOV R3, 0x1f980 ;  /* 0x0001f98000037802 */ /* 0x000fe40000000f00 */
[----:B------:R-:W-:Y:S05]  /*1f970*/  CALL.REL.NOINC `($__internal_38_$__cuda_sm70_shflsync_bfly_p) ;  /* 0x0000b88000007944 */ /* 0x000fea0003c00000 */
[----:B------:R-:W-:Y:S01]  /*1f980*/  FADD.FTZ R230, R230, R4 ;  /* 0x00000004e6e67221 */ /* 0x000fe20000010000 */
[----:B------:R-:W-:-:S02]  /*1f990*/  MOV R4, 0x1 ;  /* 0x0000000100047802 */ /* 0x000fc40000000f00 */
[----:B------:R-:W-:Y:S02]  /*1f9a0*/  MOV R3, 0x1f9d0 ;  /* 0x0001f9d000037802 */ /* 0x000fe40000000f00 */
[----:B------:R-:W-:Y:S02]  /*1f9b0*/  MOV R2, R230 ;  /* 0x000000e600027202 */ /* 0x000fe40000000f00 */
[----:B------:R-:W-:Y:S05]  /*1f9c0*/  CALL.REL.NOINC `($__internal_38_$__cuda_sm70_shflsync_bfly_p) ;  /* 0x0000b83000007944 */ /* 0x000fea0003c00000 */
[----:B------:R-:W-:Y:S01]  /*1f9d0*/  MOV R3, R4 ;  /* 0x0000000400037202 */ /* 0x000fe20000000f00 */
[----:B------:R-:W-:Y:S05]  /*1f9e0*/  BRA `(.L_x_2031) ;  /* 0xffff986000007947 */ /* 0x000fea000383ffff */
.L_x_1965:
[----:B--234-:R-:W-:Y:S01]  /*1f9f0*/  IMAD.MOV.U32 R12, RZ, RZ, R15 ;  /* 0x000000ffff0c7224 */ /* 0x01cfe200078e000f */
[----:B------:R-:W-:Y:S01]  /*1fa00*/  MOV R3, 0x181f ;  /* 0x0000181f00037802 */ /* 0x000fe20000000f00 */
[----:B------:R-:W-:Y:S01]  /*1fa10*/  IMAD.MOV.U32 R10, RZ, RZ, RZ ;  /* 0x000000ffff0a7224 */ /* 0x000fe200078e00ff */
[----:B------:R-:W-:Y:S02]  /*1fa20*/  MOV R172, 0xffffffff ;  /* 0xffffffff00ac7802 */ /* 0x000fe40000000f00 */
[----:B------:R-:W-:Y:S02]  /*1fa30*/  MOV R2, 0x1fa50 ;  /* 0x0001fa5000027802 */ /* 0x000fe40000000f00 */
[----:B-1----:R-:W-:Y:S05]  /*1fa40*/  CALL.REL.NOINC `($__internal_39_$__cuda_sm70_shflsync_idx_p) ;  /* 0x0000b80000007944 */ /* 0x002fea0003c00000 */
[----:B------:R-:W-:Y:S01]  /*1fa50*/  MOV R7, R13 ;  /* 0x0000000d00077202 */ /* 0x000fe20000000f00 */
[----:B------:R-:W-:Y:S05]  /*1fa60*/  BRA `(.L_x_2032) ;  /* 0xffffb46000007947 */ /* 0x000fea000383ffff */
.L_x_1966:
[----:B------:R-:W-:Y:S01]  /*1fa70*/  IMAD.MOV.U32 R12, RZ, RZ, R17 ;  /* 0x000000ffff0c7224 */ /* 0x000fe200078e0011 */
[----:B------:R-:W-:Y:S01]  /*1fa80*/  MOV R3, 0x181f ;  /* 0x0000181f00037802 */ /* 0x000fe20000000f00 */
[----:B------:R-:W-:Y:S01]  /*1fa90*/  IMAD.MOV.U32 R10, RZ, RZ, RZ ;  /* 0x000000ffff0a7224 */ /* 0x000fe200078e00ff */
[----:B------:R-:W-:-:S02]  /*1faa0*/  MOV R172, 0xffffffff ;  /* 0xffffffff00ac7802 */ /* 0x000fc40000000f00 */
[----:B------:R-:W-:Y:S02]  /*1fab0*/  MOV R2, 0x1fad0 ;  /* 0x0001fad000027802 */ /* 0x000fe40000000f00 */
[----:B-123--:R-:W-:Y:S05]  /*1fac0*/  CALL.REL.NOINC `($__internal_39_$__cuda_sm70_shflsync_idx_p) ;  /* 0x0000b78000007944 */ /* 0x00efea0003c00000 */
[----:B------:R-:W-:Y:S01]  /*1fad0*/  MOV R0, R13 ;  /* 0x0000000d00007202 */ /* 0x000fe20000000f00 */
[----:B------:R-:W-:Y:S05]  /*1fae0*/  BRA `(.L_x_2033) ;  /* 0xffffb40000007947 */ /* 0x000fea000383ffff */
.L_x_1969:
[----:B--2---:R-:W-:Y:S01]  /*1faf0*/  IMAD.MOV.U32 R12, RZ, RZ, R15 ;  /* 0x000000ffff0c7224 */ /* 0x004fe200078e000f */
[----:B------:R-:W-:Y:S01]  /*1fb00*/  MOV R3, 0x181f ;  /* 0x0000181f00037802 */ /* 0x000fe20000000f00 */
[----:B------:R-:W-:Y:S01]  /*1fb10*/  IMAD.MOV.U32 R10, RZ, RZ, 0x1 ;  /* 0x00000001ff0a7424 */ /* 0x000fe200078e00ff */
[----:B------:R-:W-:Y:S02]  /*1fb20*/  MOV R172, 0xffffffff ;  /* 0xffffffff00ac7802 */ /* 0x000fe40000000f00 */
[----:B------:R-:W-:Y:S02]  /*1fb30*/  MOV R2, 0x1fb50 ;  /* 0x0001fb5000027802 */ /* 0x000fe40000000f00 */
[----:B-1-34-:R-:W-:Y:S05]  /*1fb40*/  CALL.REL.NOINC `($__internal_39_$__cuda_sm70_shflsync_idx_p) ;  /* 0x0000b70000007944 */ /* 0x01afea0003c00000 */
        /* <DEDUP_REMOVED lines=9> */
.L_x_1972:
[----:B--2---:R-:W-:Y:S01]  /*1fbe0*/  IMAD.MOV.U32 R12, RZ, RZ, R15 ;  /* 0x000000ffff0c7224 */ /* 0x004fe200078e000f */
[----:B------:R-:W-:Y:S01]  /*1fbf0*/  MOV R3, 0x181f ;  /* 0x0000181f00037802 */ /* 0x000fe20000000f00 */
[----:B------:R-:W-:Y:S01]  /*1fc00*/  IMAD.MOV.U32 R10, RZ, RZ, 0x2 ;  /* 0x00000002ff0a7424 */ /* 0x000fe200078e00ff */
[----:B------:R-:W-:-:S02]  /*1fc10*/  MOV R172, 0xffffffff ;  /* 0xffffffff00ac7802 */ /* 0x000fc40000000f00 */
[----:B------:R-:W-:Y:S02]  /*1fc20*/  MOV R2, 0x1fc40 ;  /* 0x0001fc4000027802 */ /* 0x000fe40000000f00 */
[----:B-1-34-:R-:W-:Y:S05]  /*1fc30*/  CALL.REL.NOINC `($__internal_39_$__cuda_sm70_shflsync_idx_p) ;  /* 0x0000b61000007944 */ /* 0x01afea0003c00000 */
[----:B------:R-:W-:Y:S01]  /*1fc40*/  MOV R7, R13 ;  /* 0x0000000d00077202 */ /* 0x000fe20000000f00 */
[----:B------:R-:W-:Y:S05]  /*1fc50*/  BRA `(.L_x_2035) ;  /* 0xffffb5e000007947 */ /* 0x000fea000383ffff */
.L_x_1973:
[----:B--2---:R-:W-:Y:S01]  /*1fc60*/  IMAD.MOV.U32 R12, RZ, RZ, R17 ;  /* 0x000000ffff0c7224 */ /* 0x004fe200078e0011 */
[----:B------:R-:W-:Y:S01]  /*1fc70*/  MOV R3, 0x181f ;  /* 0x0000181f00037802 */ /* 0x000fe20000000f00 */
[----:B------:R-:W-:Y:S01]  /*1fc80*/  IMAD.MOV.U32 R10, RZ, RZ, 0x2 ;  /* 0x00000002ff0a7424 */ /* 0x000fe200078e00ff */
[----:B------:R-:W-:Y:S02]  /*1fc90*/  MOV R172, 0xffffffff ;  /* 0xffffffff00ac7802 */ /* 0x000fe40000000f00 */
[----:B------:R-:W-:Y:S02]  /*1fca0*/  MOV R2, 0x1fcc0 ;  /* 0x0001fcc000027802 */ /* 0x000fe40000000f00 */
[----:B-1-34-:R-:W-:Y:S05]  /*1fcb0*/  CALL.REL.NOINC `($__internal_39_$__cuda_sm70_shflsync_idx_p) ;  /* 0x0000b59000007944 */ /* 0x01afea0003c00000 */
[----:B------:R-:W-:Y:S01]  /*1fcc0*/  MOV R0, R13 ;  /* 0x0000000d00007202 */ /* 0x000fe20000000f00 */
[----:B------:R-:W-:Y:S05]  /*1fcd0*/  BRA `(.L_x_2036) ;  /* 0xffffb58000007947 */ /* 0x000fea000383ffff */
.L_x_1976:
[----:B-1----:R-:W-:Y:S01]  /*1fce0*/  IMAD.MOV.U32 R12, RZ, RZ, R15 ;  /* 0x000000ffff0c7224 */ /* 0x002fe200078e000f */
[----:B------:R-:W-:Y:S01]  /*1fcf0*/  MOV R3, 0x181f ;  /* 0x0000181f00037802 */ /* 0x000fe20000000f00 */
[----:B------:R-:W-:Y:S01]  /*1fd00*/  IMAD.MOV.U32 R10, RZ, RZ, 0x3 ;  /* 0x00000003ff0a7424 */ /* 0x000fe200078e00ff */
[----:B------:R-:W-:-:S02]  /*1fd10*/  MOV R172, 0xffffffff ;  /* 0xffffffff00ac7802 */ /* 0x000fc40000000f00 */
[----:B------:R-:W-:Y:S02]  /*1fd20*/  MOV R2, 0x1fd40 ;  /* 0x0001fd4000027802 */ /* 0x000fe40000000f00 */
[----:B--234-:R-:W-:Y:S05]  /*1fd30*/  CALL.REL.NOINC `($__internal_39_$__cuda_sm70_shflsync_idx_p) ;  /* 0x0000b51000007944 */ /* 0x01cfea0003c00000 */
        /* <DEDUP_REMOVED lines=9> */
.L_x_1978:
[----:B------:R-:W-:Y:S01]  /*1fdd0*/  IMAD.MOV.U32 R12, RZ, RZ, R7 ;  /* 0x000000ffff0c7224 */ /* 0x000fe200078e0007 */
[----:B------:R-:W-:Y:S01]  /*1fde0*/  MOV R3, 0x1c1f ;  /* 0x00001c1f00037802 */ /* 0x000fe20000000f00 */
[----:B------:R-:W-:Y:S01]  /*1fdf0*/  IMAD.MOV.U32 R10, RZ, RZ, RZ ;  /* 0x000000ffff0a7224 */ /* 0x000fe200078e00ff */
[----:B------:R-:W-:Y:S02]  /*1fe00*/  MOV R172, 0xffffffff ;  /* 0xffffffff00ac7802 */ /* 0x000fe40000000f00 */
[----:B------:R-:W-:-:S02]  /*1fe10*/  MOV R2, 0x1fe30 ;  /* 0x0001fe3000027802 */ /* 0x000fc40000000f00 */
[----:B------:R-:W-:Y:S05]  /*1fe20*/  CALL.REL.NOINC `($__internal_39_$__cuda_sm70_shflsync_idx_p) ;  /* 0x0000b42000007944 */ /* 0x000fea0003c00000 */
[----:B------:R-:W-:Y:S01]  /*1fe30*/  MOV R4, R13 ;  /* 0x0000000d00047202 */ /* 0x000fe20000000f00 */
[----:B------:R-:W-:Y:S05]  /*1fe40*/  BRA `(.L_x_2038) ;  /* 0xffffb95000007947 */ /* 0x000fea000383ffff */
.L_x_1979:
[----:B------:R-:W-:Y:S01]  /*1fe50*/  IMAD.MOV.U32 R12, RZ, RZ, R5 ;  /* 0x000000ffff0c7224 */ /* 0x000fe200078e0005 */
[----:B------:R-:W-:Y:S01]  /*1fe60*/  MOV R3, 0x1c1f ;  /* 0x00001c1f00037802 */ /* 0x000fe20000000f00 */
[----:B------:R-:W-:Y:S01]  /*1fe70*/  IMAD.MOV.U32 R10, RZ, RZ, RZ ;  /* 0x000000ffff0a7224 */ /* 0x000fe200078e00ff */
[----:B------:R-:W-:-:S02]  /*1fe80*/  MOV R172, 0xffffffff ;  /* 0xffffffff00ac7802 */ /* 0x000fc40000000f00 */
[----:B------:R-:W-:Y:S02]  /*1fe90*/  MOV R2, 0x1feb0 ;  /* 0x0001feb000027802 */ /* 0x000fe40000000f00 */
[----:B-12---:R-:W-:Y:S05]  /*1fea0*/  CALL.REL.NOINC `($__internal_39_$__cuda_sm70_shflsync_idx_p) ;  /* 0x0000b3a000007944 */ /* 0x006fea0003c00000 */
[----:B------:R-:W-:Y:S01]  /*1feb0*/  MOV R0, R13 ;  /* 0x0000000d00007202 */ /* 0x000fe20000000f00 */
[----:B------:R-:W-:Y:S05]  /*1fec0*/  BRA `(.L_x_2039) ;  /* 0xffffb8f000007947 */ /* 0x000fea000383ffff */
.L_x_1982:
        /* <DEDUP_REMOVED lines=15> */
.L_x_1986:
[----:B------:R-:W-:Y:S01]  /*1ffc0*/  IMAD.MOV.U32 R12, RZ, RZ, R14 ;  /* 0x000000ffff0c7224 */ /* 0x000fe200078e000e */
[----:B------:R-:W-:Y:S01]  /*1ffd0*/  MOV R3, 0x181f ;  /* 0x0000181f00037802 */ /* 0x000fe20000000f00 */
[----:B------:R-:W-:Y:S01]  /*1ffe0*/  IMAD.MOV.U32 R10, RZ, RZ, RZ ;  /* 0x000000ffff0a7224 */ /* 0x000fe200078e00ff */
[----:B------:R-:W-:-:S02]  /*1fff0*/  MOV R172, 0xffffffff ;  /* 0xffffffff00ac7802 */ /* 0x000fc40000000f00 */
[----:B------:R-:W-:Y:S02]  /*20000*/  MOV R2, 0x20020 ;  /* 0x0002002000027802 */ /* 0x000fe40000000f00 */
[----:B---3--:R-:W-:Y:S05]  /*20010*/  CALL.REL.NOINC `($__internal_39_$__cuda_sm70_shflsync_idx_p) ;  /* 0x0000b23000007944 */ /* 0x008fea0003c00000 */
[----:B------:R-:W-:Y:S01]  /*20020*/  MOV R7, R13 ;  /* 0x0000000d00077202 */ /* 0x000fe20000000f00 */
[----:B------:R-:W-:Y:S05]  /*20030*/  BRA `(.L_x_2041) ;  /* 0xffffd94000007947 */ /* 0x000fea000383ffff */
.L_x_1987:
[----:B------:R-:W-:Y:S01]  /*20040*/  IMAD.MOV.U32 R12, RZ, RZ, R17 ;  /* 0x000000ffff0c7224 */ /* 0x000fe200078e0011 */
[----:B------:R-:W-:Y:S01]  /*20050*/  MOV R3, 0x181f ;  /* 0x0000181f00037802 */ /* 0x000fe20000000f00 */
[----:B------:R-:W-:Y:S01]  /*20060*/  IMAD.MOV.U32 R10, RZ, RZ, RZ ;  /* 0x000000ffff0a7224 */ /* 0x000fe200078e00ff */
[----:B------:R-:W-:Y:S02]  /*20070*/  MOV R172, 0xffffffff ;  /* 0xffffffff00ac7802 */ /* 0x000fe40000000f00 */
[----:B------:R-:W-:Y:S02]  /*20080*/  MOV R2, 0x200a0 ;  /* 0x000200a000027802 */ /* 0x000fe40000000f00 */
[----:B-123--:R-:W-:Y:S05]  /*20090*/  CALL.REL.NOINC `($__internal_39_$__cuda_sm70_shflsync_idx_p) ;  /* 0x0000b1b000007944 */ /* 0x00efea0003c00000 */
[----:B------:R-:W-:Y:S01]  /*200a0*/  MOV R0, R13 ;  /* 0x0000000d00007202 */ /* 0x000fe20000000f00 */
[----:B------:R-:W-:Y:S05]  /*200b0*/  BRA `(.L_x_2042) ;  /* 0xffffd8e000007947 */ /* 0x000fea000383ffff */
.L_x_1990:
        /* <DEDUP_REMOVED lines=15> */
.L_x_1993:
        /* <DEDUP_REMOVED lines=8> */
.L_x_1994:
[----:B-1----:R-:W-:Y:S01]  /*20230*/  IMAD.MOV.U32 R12, RZ, RZ, R17 ;  /* 0x000000ffff0c7224 */ /* 0x002fe200078e0011 */
[----:B------:R-:W-:Y:S01]  /*20240*/  MOV R3, 0x181f ;  /* 0x0000181f00037802 */ /* 0x000fe20000000f00 */
[----:B------:R-:W-:Y:S01]  /*20250*/  IMAD.MOV.U32 R10, RZ, RZ, 0x2 ;  /* 0x00000002ff0a7424 */ /* 0x000fe200078e00ff */
[----:B------:R-:W-:-:S02]  /*20260*/  MOV R172, 0xffffffff ;  /* 0xffffffff00ac7802 */ /* 0x000fc40000000f00 */
[----:B------:R-:W-:Y:S02]  /*20270*/  MOV R2, 0x20290 ;  /* 0x0002029000027802 */ /* 0x000fe40000000f00 */
[----:B--234-:R-:W-:Y:S05]  /*20280*/  CALL.REL.NOINC `($__internal_39_$__cuda_sm70_shflsync_idx_p) ;  /* 0x0000afc000007944 */ /* 0x01cfea0003c00000 */
[----:B------:R-:W-:Y:S01]  /*20290*/  MOV R0, R13 ;  /* 0x0000000d00007202 */ /* 0x000fe20000000f00 */
[----:B------:R-:W-:Y:S05]  /*202a0*/  BRA `(.L_x_2045) ;  /* 0xffffda6000007947 */ /* 0x000fea000383ffff */
.L_x_1997:
        /* <DEDUP_REMOVED lines=15> */
.L_x_1999:
[----:B------:R-:W-:Y:S01]  /*203a0*/  IMAD.MOV.U32 R12, RZ, RZ, R145 ;  /* 0x000000ffff0c7224 */ /* 0x000fe200078e0091 */
[----:B------:R-:W-:Y:S01]  /*203b0*/  MOV R3, 0x1f ;  /* 0x0000001f00037802 */ /* 0x000fe20000000f00 */
[----:B------:R-:W-:Y:S01]  /*203c0*/  IMAD.MOV.U32 R10, RZ, RZ, RZ ;  /* 0x000000ffff0a7224 */ /* 0x000fe200078e00ff */
[----:B------:R-:W-:-:S02]  /*203d0*/  MOV R172, 0xffffffff ;  /* 0xffffffff00ac7802 */ /* 0x000fc40000000f00 */
[----:B------:R-:W-:Y:S02]  /*203e0*/  MOV R2, 0x20400 ;  /* 0x0002040000027802 */ /* 0x000fe40000000f00 */
[----:B------:R-:W-:Y:S05]  /*203f0*/  CALL.REL.NOINC `($__internal_39_$__cuda_sm70_shflsync_idx_p) ;  /* 0x0000ae5000007944 */ /* 0x000fea0003c00000 */
[----:B------:R-:W-:Y:S01]  /*20400*/  MOV R14, R13 ;  /* 0x0000000d000e7202 */ /* 0x000fe20000000f00 */
[----:B------:R-:W-:Y:S05]  /*20410*/  BRA `(.L_x_2047) ;  /* 0xffffdd1000007947 */ /* 0x000fea000383ffff */
.L_x_2000:
[----:B------:R-:W-:Y:S01]  /*20420*/  IMAD.MOV.U32 R12, RZ, RZ, R145 ;  /* 0x000000ffff0c7224 */ /* 0x000fe200078e0091 */
[----:B------:R-:W-:Y:S01]  /*20430*/  MOV R3, 0x1f ;  /* 0x0000001f00037802 */ /* 0x000fe20000000f00 */
[----:B------:R-:W-:Y:S01]  /*20440*/  IMAD.MOV.U32 R10, RZ, RZ, 0x1 ;  /* 0x00000001ff0a7424 */ /* 0x000fe200078e00ff */
[----:B------:R-:W-:Y:S02]  /*20450*/  MOV R172, 0xffffffff ;  /* 0xffffffff00ac7802 */ /* 0x000fe40000000f00 */
[----:B------:R-:W-:Y:S02]  /*20460*/  MOV R2, 0x20480 ;  /* 0x0002048000027802 */ /* 0x000fe40000000f00 */
[----:B-12---:R-:W-:Y:S05]  /*20470*/  CALL.REL.NOINC `($__internal_39_$__cuda_sm70_shflsync_idx_p) ;  /* 0x0000add000007944 */ /* 0x006fea0003c00000 */
[----:B------:R-:W-:Y:S01]  /*20480*/  MOV R9, R13 ;  /* 0x0000000d00097202 */ /* 0x000fe20000000f00 */
[----:B------:R-:W-:Y:S05]  /*20490*/  BRA `(.L_x_2048) ;  /* 0xffffdcb000007947 */ /* 0x000fea000383ffff */
.L_x_2001:
[----:B------:R-:W-:Y:S02]  /*204a0*/  MOV R3, 0x1 ;  /* 0x0000000100037802 */ /* 0x000fe40000000f00 */
[----:B------:R-:W-:Y:S02]  /*204b0*/  MOV R2, 0x204d0 ;  /* 0x000204d000027802 */ /* 0x000fe40000000f00 */
[----:B-1234-:R-:W-:Y:S05]  /*204c0*/  CALL.REL.NOINC `($__internal_40_$__cuda_sm70_shflsync_up_p) ;  /* 0x0000adc000007944 */ /* 0x01efea0003c00000 */
[----:B------:R-:W-:Y:S05]  /*204d0*/  BRA `(.L_x_2049) ;  /* 0xffffdd9000007947 */ /* 0x000fea000383ffff */
.L_x_2002:
[----:B------:R-:W-:Y:S02]  /*204e0*/  MOV R3, 0x2 ;  /* 0x0000000200037802 */ /* 0x000fe40000000f00 */
[----:B------:R-:W-:-:S02]  /*204f0*/  MOV R2, 0x20510 ;  /* 0x0002051000027802 */ /* 0x000fc40000000f00 */
[----:B--2-4-:R-:W-:Y:S05]  /*20500*/  CALL.REL.NOINC `($__internal_40_$__cuda_sm70_shflsync_up_p) ;  /* 0x0000ad8000007944 */ /* 0x014fea0003c00000 */
        /* <DEDUP_REMOVED lines=25> */
.L_x_2006:
[----:B------:R-:W-:Y:S02]  /*206a0*/  MOV R3, 0x1 ;  /* 0x0000000100037802 */ /* 0x000fe40000000f00 */
[----:B------:R-:W-:Y:S02]  /*206b0*/  MOV R2, 0x206d0 ;  /* 0x000206d000027802 */ /* 0x000fe40000000f00 */
[----:B------:R-:W-:Y:S05]  /*206c0*/  CALL.REL.NOINC `($__internal_40_$__cuda_sm70_shflsync_up_p) ;  /* 0x0000abc000007944 */ /* 0x000fea0003c00000 */
[----:B------:R-:W-:Y:S01]  /*206d0*/  MOV R2, R4 ;  /* 0x0000000400027202 */ /* 0x000fe20000000f00 */
[----:B------:R-:W-:Y:S05]  /*206e0*/  BRA `(.L_x_2051) ;  /* 0xffffdde000007947 */ /* 0x000fea000383ffff */
.L_x_2007:
        /* <DEDUP_REMOVED lines=28> */
.L_x_2009:
[----:B------:R-:W-:Y:S02]  /*208b0*/  SEL R0, RZ, 0x1, P0 ;  /* 0x00000001ff007807 */ /* 0x000fe40000000000 */
[----:B------:R-:W-:Y:S02]  /*208c0*/  MOV R2, 0x208e0 ;  /* 0x000208e000027802 */ /* 0x000fe40000000f00 */
[----:B-1----:R-:W-:Y:S05]  /*208d0*/  CALL.REL.NOINC `($__internal_41_$__cuda_sm70_votesync_ballot) ;  /* 0x0000aa1000007944 */ /* 0x002fea0003c00000 */
[----:B------:R-:W-:Y:S01]  /*208e0*/  MOV R5, R0 ;  /* 0x0000000000057202 */ /* 0x000fe20000000f00 */
[----:B------:R-:W-:Y:S05]  /*208f0*/  BRA `(.L_x_2053) ;  /* 0xffffdd6000007947 */ /* 0x000fea000383ffff */
.L_x_2010:
[----:B------:R-:W-:Y:S01]  /*20900*/  IMAD.MOV.U32 R12, RZ, RZ, R7 ;  /* 0x000000ffff0c7224 */ /* 0x000fe200078e0007 */
[----:B------:R-:W-:Y:S01]  /*20910*/  MOV R3, 0x1f ;  /* 0x0000001f00037802 */ /* 0x000fe20000000f00 */
[----:B------:R-:W-:Y:S01]  /*20920*/  IMAD.MOV.U32 R10, RZ, RZ, R0 ;  /* 0x000000ffff0a7224 */ /* 0x000fe200078e0000 */
[----:B------:R-:W-:Y:S02]  /*20930*/  MOV R172, 0xffffffff ;  /* 0xffffffff00ac7802 */ /* 0x000fe40000000f00 */
[----:B------:R-:W-:Y:S02]  /*20940*/  MOV R2, 0x20960 ;  /* 0x0002096000027802 */ /* 0x000fe40000000f00 */
[----:B-1----:R-:W-:Y:S05]  /*20950*/  CALL.REL.NOINC `($__internal_39_$__cuda_sm70_shflsync_idx_p) ;  /* 0x0000a8f000007944 */ /* 0x002fea0003c00000 */
[----:B------:R-:W-:Y:S01]  /*20960*/  IMAD.MOV.U32 R9, RZ, RZ, R13 ;  /* 0x000000ffff097224 */ /* 0x000fe200078e000d */
[----:B------:R-:W-:Y:S01]  /*20970*/  MOV R12, R8 ;  /* 0x00000008000c7202 */ /* 0x000fe20000000f00 */
[----:B------:R-:W-:Y:S01]  /*20980*/  IMAD.MOV.U32 R10, RZ, RZ, R0 ;  /* 0x000000ffff0a7224 */ /* 0x000fe200078e0000 */
[----:B------:R-:W-:Y:S01]  /*20990*/  MOV R3, 0x1f ;  /* 0x0000001f00037802 */ /* 0x000fe20000000f00 */
[----:B------:R-:W-:Y:S01]  /*209a0*/  IMAD.MOV.U32 R172, RZ, RZ, -0x1 ;  /* 0xffffffffffac7424 */ /* 0x000fe200078e00ff */
[----:B------:R-:W-:-:S02]  /*209b0*/  MOV R2, 0x209d0 ;  /* 0x000209d000027802 */ /* 0x000fc40000000f00 */
[----:B------:R-:W-:Y:S05]  /*209c0*/  CALL.REL.NOINC `($__internal_39_$__cuda_sm70_shflsync_idx_p) ;  /* 0x0000a88000007944 */ /* 0x000fea0003c00000 */
[----:B------:R-:W-:Y:S01]  /*209d0*/  MOV R8, R13 ;  /* 0x0000000d00087202 */ /* 0x000fe20000000f00 */
[----:B------:R-:W-:Y:S05]  /*209e0*/  BRA `(.L_x_2054) ;  /* 0xffffdcc000007947 */ /* 0x000fea000383ffff */
.L_x_2013:
[----:B------:R-:W-:Y:S01]  /*209f0*/  IMAD.MOV.U32 R12, RZ, RZ, R4 ;  /* 0x000000ffff0c7224 */ /* 0x000fe200078e0004 */
[----:B------:R-:W-:Y:S01]  /*20a00*/  MOV R3, 0x1f ;  /* 0x0000001f00037802 */ /* 0x000fe20000000f00 */
[----:B------:R-:W-:Y:S01]  /*20a10*/  IMAD.MOV.U32 R10, RZ, RZ, R0 ;  /* 0x000000ffff0a7224 */ /* 0x000fe200078e0000 */
[----:B------:R-:W-:-:S02]  /*20a20*/  MOV R172, 0xffffffff ;  /* 0xffffffff00ac7802 */ /* 0x000fc40000000f00 */
[----:B------:R-:W-:Y:S02]  /*20a30*/  MOV R2, 0x20a50 ;  /* 0x00020a5000027802 */ /* 0x000fe40000000f00 */
[----:B-1-34-:R-:W-:Y:S05]  /*20a40*/  CALL.REL.NOINC `($__internal_39_$__cuda_sm70_shflsync_idx_p) ;  /* 0x0000a80000007944 */ /* 0x01afea0003c00000 */
[----:B------:R-:W-:Y:S01]  /*20a50*/  MOV R16, R13 ;  /* 0x0000000d00107202 */ /* 0x000fe20000000f00 */
[----:B------:R-:W-:Y:S05]  /*20a60*/  BRA `(.L_x_2012) ;  /* 0xffffdca000007947 */ /* 0x000fea000383ffff */
        .type           $_ZN7cutlass13device_kernelIN5flash19enable_sm80_to_sm89INS1_16FlashAttnFwdSm80INS1_25CollectiveMainloopFwdSm80ILi8ELi1ELb0EN4cute5tupleIJNS5_1CILi128EEENS7_ILi48EEENS7_ILi256EEEEEELi256ENS_6half_tEfNS_4arch4Sm80ELb0ELb1ELb1ELb1ELb0ELb1ELb1ELb1EEENS1_21CollectiveEpilogueFwdINS6_IJS8_SA_S9_EEENS6_IJNS7_ILi1EEESI_SI_EEESC_SE_Li256ELb1ELb1ELb1ELb0EEENS1_36VarlenDynamicPersistentTileSchedulerILi128ELi48ELi256ELi256ELb1ELb1ELb0ELb1ELb0ELb1EEEEEEEEEvNT_6ParamsE$_ZZN5flash25CollectiveMainloopFwdSm80ILi8ELi1ELb0EN4cute5tupleIJNS1_1CILi128EEENS3_ILi48EEENS3_ILi256EEEEEELi256EN7cutlass6half_tEfNS8_4arch4Sm80ELb0ELb1ELb1ELb1ELb0ELb1ELb1ELb1EE3mmaINS_16FlashAttnFwdSm80ISC_NS_21CollectiveEpilogueFwdINS2_IJS4_S6_S5_EEENS2_IJNS3_ILi1EEESH_SH_EEES9_SB_Li256ELb1ELb1ELb1ELb0EEENS_36VarlenDynamicPersistentTileSchedulerILi128ELi48ELi256ELi256ELb1ELb1ELb0ELb1ELb0ELb1EEEE13SharedStorageENS1_6TensorINS1_11ArrayEngineIfLm128EEENS1_6LayoutINS2_IJNS2_IJNS3_ILi2EEESS_EEESH_NS3_ILi32EEEEEENS2_IJNS2_IJSH_SS_EEENS3_ILi0EEENS3_ILi4EEEEEEEEEENS_7SoftmaxILi2ELi0EEEEEbRKNSC_6ParamsERT0_RT1_iRKNS_16SeqlenInfoQKNewKILb1ELb1EEENS2_IJiiiiEEERT_ENKUlvE_clEv,@function
        .size           $_ZN7cutlass13device_kernelIN5flash19enable_sm80_to_sm89INS1_16FlashAttnFwdSm80INS1_25CollectiveMainloopFwdSm80ILi8ELi1ELb0EN4cute5tupleIJNS5_1CILi128EEENS7_ILi48EEENS7_ILi256EEEEEELi256ENS_6half_tEfNS_4arch4Sm80ELb0ELb1ELb1ELb1ELb0ELb1ELb1ELb1EEENS1_21CollectiveEpilogueFwdINS6_IJS8_SA_S9_EEENS6_IJNS7_ILi1EEESI_SI_EEESC_SE_Li256ELb1ELb1ELb1ELb0EEENS1_36VarlenDynamicPersistentTileSchedulerILi128ELi48ELi256ELi256ELb1ELb1ELb0ELb1ELb0ELb1EEEEEEEEEvNT_6ParamsE$_ZZN5flash25CollectiveMainloopFwdSm80ILi8ELi1ELb0EN4cute5tupleIJNS1_1CILi128EEENS3_ILi48EEENS3_ILi256EEEEEELi256EN7cutlass6half_tEfNS8_4arch4Sm80ELb0ELb1ELb1ELb1ELb0ELb1ELb1ELb1EE3mmaINS_16FlashAttnFwdSm80ISC_NS_21CollectiveEpilogueFwdINS2_IJS4_S6_S5_EEENS2_IJNS3_ILi1EEESH_SH_EEES9_SB_Li256ELb1ELb1ELb1ELb0EEENS_36VarlenDynamicPersistentTileSchedulerILi128ELi48ELi256ELi256ELb1ELb1ELb0ELb1ELb0ELb1EEEE13SharedStorageENS1_6TensorINS1_11ArrayEngineIfLm128EEENS1_6LayoutINS2_IJNS2_IJNS3_ILi2EEESS_EEESH_NS3_ILi32EEEEEENS2_IJNS2_IJSH_SS_EEENS3_ILi0EEENS3_ILi4EEEEEEEEEENS_7SoftmaxILi2ELi0EEEEEbRKNSC_6ParamsERT0_RT1_iRKNS_16SeqlenInfoQKNewKILb1ELb1EEENS2_IJiiiiEEERT_ENKUlvE_clEv,($__internal_38_$__cuda_sm70_shflsync_bfly_p - $_ZN7cutlass13device_kernelIN5flash19enable_sm80_to_sm89INS1_16FlashAttnFwdSm80INS1_25CollectiveMainloopFwdSm80ILi8ELi1ELb0EN4cute5tupleIJNS5_1CILi128EEENS7_ILi48EEENS7_ILi256EEEEEELi256ENS_6half_tEfNS_4arch4Sm80ELb0ELb1ELb1ELb1ELb0ELb1ELb1ELb1EEENS1_21CollectiveEpilogueFwdINS6_IJS8_SA_S9_EEENS6_IJNS7_ILi1EEESI_SI_EEESC_SE_Li256ELb1ELb1ELb1ELb0EEENS1_36VarlenDynamicPersistentTileSchedulerILi128ELi48ELi256ELi256ELb1ELb1ELb0ELb1ELb0ELb1EEEEEEEEEvNT_6ParamsE$_ZZN5flash25CollectiveMainloopFwdSm80ILi8ELi1ELb0EN4cute5tupleIJNS1_1CILi128EEENS3_ILi48EEENS3_ILi256EEEEEELi256EN7cutlass6half_tEfNS8_4arch4Sm80ELb0ELb1ELb1ELb1ELb0ELb1ELb1ELb1EE3mmaINS_16FlashAttnFwdSm80ISC_NS_21CollectiveEpilogueFwdINS2_IJS4_S6_S5_EEENS2_IJNS3_ILi1EEESH_SH_EEES9_SB_Li256ELb1ELb1ELb1ELb0EEENS_36VarlenDynamicPersistentTileSchedulerILi128ELi48ELi256ELi256ELb1ELb1ELb0ELb1ELb0ELb1EEEE13SharedStorageENS1_6TensorINS1_11ArrayEngineIfLm128EEENS1_6LayoutINS2_IJNS2_IJNS3_ILi2EEESS_EEESH_NS3_ILi32EEEEEENS2_IJNS2_IJSH_SS_EEENS3_ILi0EEENS3_ILi4EEEEEEEEEENS_7SoftmaxILi2ELi0EEEEEbRKNSC_6ParamsERT0_RT1_iRKNS_16SeqlenInfoQKNewKILb1ELb1EEENS2_IJiiiiEEERT_ENKUlvE_clEv)
$_ZN7cutlass13device_kernelIN5flash19enable_sm80_to_sm89INS1_16FlashAttnFwdSm80INS1_25CollectiveMainloopFwdSm80ILi8ELi1ELb0EN4cute5tupleIJNS5_1CILi128EEENS7_ILi48EEENS7_ILi256EEEEEELi256ENS_6half_tEfNS_4arch4Sm80ELb0ELb1ELb1ELb1ELb0ELb1ELb1ELb1EEENS1_21CollectiveEpilogueFwdINS6_IJS8_SA_S9_EEENS6_IJNS7_ILi1EEESI_SI_EEESC_SE_Li256ELb1ELb1ELb1ELb0EEENS1_36VarlenDynamicPersistentTileSchedulerILi128ELi48ELi256ELi256ELb1ELb1ELb0ELb1ELb0ELb1EEEEEEEEEvNT_6ParamsE$_ZZN5flash25CollectiveMainloopFwdSm80ILi8ELi1ELb0EN4cute5tupleIJNS1_1CILi128EEENS3_ILi48EEENS3_ILi256EEEEEELi256EN7cutlass6half_tEfNS8_4arch4Sm80ELb0ELb1ELb1ELb1ELb0ELb1ELb1ELb1EE3mmaINS_16FlashAttnFwdSm80ISC_NS_21CollectiveEpilogueFwdINS2_IJS4_S6_S5_EEENS2_IJNS3_ILi1EEESH_SH_EEES9_SB_Li256ELb1ELb1ELb1ELb0EEENS_36VarlenDynamicPersistentTileSchedulerILi128ELi48ELi256ELi256ELb1ELb1ELb0ELb1ELb0ELb1EEEE13SharedStorageENS1_6TensorINS1_11ArrayEngineIfLm128EEENS1_6LayoutINS2_IJNS2_IJNS3_ILi2EEESS_EEESH_NS3_ILi32EEEEEENS2_IJNS2_IJSH_SS_EEENS3_ILi0EEENS3_ILi4EEEEEEEEEENS_7SoftmaxILi2ELi0EEEEEbRKNSC_6ParamsERT0_RT1_iRKNS_16SeqlenInfoQKNewKILb1ELb1EEENS2_IJiiiiEEERT_ENKUlvE_clEv:
[----:B------:R-:W-:-:S05]  /*20a70*/  IADD3 R16, R92, -c[0x0][0x20], RZ ;  /* 0x800008005c107a10 */ /* 0x000fca0007ffe0ff */
[----:B------:R-:W2:Y:S01]  /*20a80*/  LDL.64 R12, [R16] ;  /* 0x00000000100c7983 */ /* 0x000ea20000100a00 */
[----:B------:R-:W-:-:S03]  /*20a90*/  ULDC.64 UR4, c[0x0][0x118] ;  /* 0x0000460000047ab9 */ /* 0x000fc60000000a00 */
[----:B--2---:R-:W2:Y:S02]  /*20aa0*/  LD.E R0, [R12.64+0x11c] ;  /* 0x00011c040c007980 */ /* 0x004ea4000c101900 */
[----:B--2---:R-:W-:-:S13]  /*20ab0*/  ISETP.GT.AND P0, PT, R0, RZ, PT ;  /* 0x000000ff0000720c */ /* 0x004fda0003f04270 */
[----:B------:R-:W-:Y:S05]  /*20ac0*/  @P0 BRA `(.L_x_2055) ;  /* 0x0000004000000947 */ /* 0x000fea0003800000 */
[----:B------:R-:W-:Y:S01]  /*20ad0*/  MOV R2, R134 ;  /* 0x0000008600027202 */ /* 0x000fe20000000f00 */
[----:B------:R-:W-:-:S04]  /*20ae0*/  DEPBAR.LE SB0, 0x1 ;  /* 0x000080400000791a */ /* 0x000fc80000000000 */
[----:B------:R-:W-:-:S04]  /*20af0*/  MOV R3, 0x0 ;  /* 0x0000000000037802 */ /* 0x000fc80000000f00 */
[----:B------:R-:W-:Y:S05]  /*20b00*/  RET.REL.NODEC R2 `(_ZN7cutlass13device_kernelIN5flash19enable_sm80_to_sm89INS1_16FlashAttnFwdSm80INS1_25CollectiveMainloopFwdSm80ILi8ELi1ELb0EN4cute5tupleIJNS5_1CILi128EEENS7_ILi48EEENS7_ILi256EEEEEELi256ENS_6half_tEfNS_4arch4Sm80ELb0ELb1ELb1ELb1ELb0ELb1ELb1ELb1EEENS1_21CollectiveEpilogueFwdINS6_IJS8_SA_S9_EEENS6_IJNS7_ILi1EEESI_SI_EEESC_SE_Li256ELb1ELb1ELb1ELb0EEENS1_36VarlenDynamicPersistentTileSchedulerILi128ELi48ELi256ELi256ELb1ELb1ELb0ELb1ELb0ELb1EEEEEEEEEvNT_6ParamsE) ;  /* 0xfffdf4f002007950 */ /* 0x000fea0003c3ffff */
.L_x_2055:
[----:B------:R1:W2:Y:S04]  /*20b10*/  LDL.64 R8, [R16+0x8] ;  /* 0x0000080010087983 */ /* 0x0002a80000100a00 */
[----:B------:R1:W3:Y:S04]  /*20b20*/  LDL.64 R2, [R16+0x20] ;  /* 0x0000200010027983 */ /* 0x0002e80000100a00 */
[----:B------:R1:W4:Y:S04]  /*20b30*/  LDL.64 R14, [R16+0x18] ;  /* 0x00001800100e7983 */ /* 0x0003280000100a00 */
[----:B------:R-:W4:Y:S04]  /*20b40*/  LD.E.U8 R18, [R12.64+0x138] ;  /* 0x000138040c127980 */ /* 0x000f28000c101100 */
[----:B------:R2:W5:Y:S04]  /*20b50*/  LD.E R20, [R12.64+0x164] ;  /* 0x000164040c147980 */ /* 0x000568000c101900 */
[----:B-1----:R-:W4:Y:S04]  /*20b60*/  LDL.64 R16, [R16+0x10] ;  /* 0x0000100010107983 */ /* 0x002f280000100a00 */
[----:B--2---:R1:W2:Y:S04]  /*20b70*/  LD.E R22, [R8.64] ;  /* 0x0000000408167980 */ /* 0x0042a8000c101900 */
[----:B---3--:R3:W2:Y:S04]  /*20b80*/  LD.E R76, [R2.64] ;  /* 0x00000004024c7980 */ /* 0x0086a8000c101900 */
[----:B----4-:R4:W2:Y:S04]  /*20b90*/  LD.E R7, [R14.64+0x20] ;  /* 0x000020040e077980 */ /* 0x0108a8000c101900 */
[----:B-1----:R1:W5:Y:S04]  /*20ba0*/  LD.E.64 R8, [R12.64+0x120] ;  /* 0x000120040c087980 */ /* 0x002368000c101b00 */
[----:B---3--:R1:W5:Y:S04]  /*20bb0*/  LD.E.64 R2, [R12.64+0x130] ;  /* 0x000130040c027980 */ /* 0x008368000c101b00 */
[----:B------:R3:W5:Y:S04]  /*20bc0*/  LD.E R24, [R16.64] ;  /* 0x0000000410187980 */ /* 0x000768000c101900 */
[----:B----4-:R1:W5:Y:S04]  /*20bd0*/  LD.E.64 R14, [R12.64+0x110] ;  /* 0x000110040c0e7980 */ /* 0x010368000c101b00 */
[----:B---3--:R1:W5:Y:S01]  /*20be0*/  LD.E.64 R16, [R12.64+0x128] ;  /* 0x000128040c107980 */ /* 0x008362000c101b00 */
[----:B------:R-:W-:-:S02]  /*20bf0*/  ISETP.NE.AND P0, PT, R18, RZ, PT ;  /* 0x000000ff1200720c */ /* 0x000fc40003f05270 */
[----:B--2---:R-:W-:-:S04]  /*20c00*/  SHF.R.S32.HI R4, RZ, 0x1f, R22 ;  /* 0x0000001fff047819 */ /* 0x004fc80000011416 */
[----:B------:R-:W-:-:S04]  /*20c10*/  LEA.HI R4, R4, R22, RZ, 0x3 ;  /* 0x0000001604047211 */ /* 0x000fc800078f18ff */
[----:B------:R-:W-:Y:S02]  /*20c20*/  LOP3.LUT R10, R4, 0xfffffff8, RZ, 0xc0, !PT ;  /* 0xfffffff8040a7812 */ /* 0x000fe400078ec0ff */
[----:B------:R-:W-:-:S03]  /*20c30*/  SHF.R.S32.HI R93, RZ, 0x3, R4 ;  /* 0x00000003ff5d7819 */ /* 0x000fc60000011404 */
[----:B------:R-:W-:Y:S02]  /*20c40*/  IMAD.IADD R41, R22, 0x1, -R10 ;  /* 0x0000000116297824 */ /* 0x000fe400078e0a0a */
[----:B------:R-:W-:Y:S01]  /*20c50*/  IMAD R57, R76, 0x80, R93 ;  /* 0x000000804c397824 */ /* 0x000fe200078e025d */
[----:B------:R-:W-:Y:S01]  /*20c60*/  SHF.R.S32.HI R23, RZ, 0x1f, R7 ;  /* 0x0000001fff177819 */ /* 0x000fe20000011407 */
[C---:B------:R-:W-:Y:S02]  /*20c70*/  IMAD.SHL.U32 R56, R41.reuse, 0x8, RZ ;  /* 0x0000000829387824 */ /* 0x040fe400078e00ff */
[----:B------:R-:W-:Y:S01]  /*20c80*/  IMAD R4, R41, 0x20, R57 ;  /* 0x0000002029047824 */ /* 0x000fe200078e0239 */
[----:B------:R-:W-:Y:S05]  /*20c90*/  @!P0 BRA `(.L_x_2056) ;  /* 0x000049e000008947 */ /* 0x000fea0003800000 */
[----:B-1---5:R-:W-:-:S13]  /*20ca0*/  ISETP.NE.AND P0, PT, R20, 0x1, PT ;  /* 0x000000011400780c */ /* 0x022fda0003f05270 */
[----:B------:R1:W2:Y:S04]  /*20cb0*/  @P0 LD.E R10, [R12.64+0x168] ;  /* 0x000168040c0a0980 */ /* 0x0002a8000c101900 */
[----:B-1----:R-:W3:Y:S01]  /*20cc0*/  @P0 LD.E R12, [R12.64+0x16c] ;  /* 0x00016c040c0c0980 */ /* 0x002ee2000c101900 */
[----:B--2---:R-:W-:-:S05]  /*20cd0*/  @P0 IMAD.HI.U32 R10, R4, R10, RZ ;  /* 0x0000000a040a0227 */ /* 0x004fca00078e00ff */
[----:B---3--:R-:W-:-:S04]  /*20ce0*/  @P0 SHF.R.U32.HI R4, RZ, R12, R10 ;  /* 0x0000000cff040219 */ /* 0x008fc8000001160a */
[----:B------:R-:W-:Y:S01]  /*20cf0*/  SHF.R.S32.HI R10, RZ, 0x1f, R4 ;  /* 0x0000001fff0a7819 */ /* 0x000fe20000011404 */
[-C--:B------:R-:W-:Y:S02]  /*20d00*/  IMAD R19, R9, R4.reuse, RZ ;  /* 0x0000000409137224 */ /* 0x080fe400078e02ff */
[-C--:B------:R-:W-:Y:S02]  /*20d10*/  IMAD R18, R3, R4.reuse, RZ ;  /* 0x0000000403127224 */ /* 0x080fe400078e02ff */
[----:B------:R-:W-:-:S04]  /*20d20*/  IMAD.WIDE.U32 R12, R8, R4, RZ ;  /* 0x00000004080c7225 */ /* 0x000fc800078e00ff */
[-C--:B------:R-:W-:Y:S02]  /*20d30*/  IMAD R21, R8, R10.reuse, R19 ;  /* 0x0000000a08157224 */ /* 0x080fe400078e0213 */
[C---:B------:R-:W-:Y:S02]  /*20d40*/  IMAD R10, R2.reuse, R10, R18 ;  /* 0x0000000a020a7224 */ /* 0x040fe400078e0212 */
[----:B------:R-:W-:Y:S01]  /*20d50*/  IMAD.WIDE.U32 R18, R2, R4, RZ ;  /* 0x0000000402127225 */ /* 0x000fe200078e00ff */
[----:B------:R-:W-:-:S03]  /*20d60*/  IADD3 R13, R13, R21, RZ ;  /* 0x000000150d0d7210 */ /* 0x000fc60007ffe0ff */
[----:B------:R-:W-:Y:S01]  /*20d70*/  IMAD R4, R9, R7, RZ ;  /* 0x0000000709047224 */ /* 0x000fe200078e02ff */
[----:B------:R-:W-:Y:S01]  /*20d80*/  IADD3 R9, R19, R10, RZ ;  /* 0x0000000a13097210 */ /* 0x000fe20007ffe0ff */
[----:B------:R-:W-:-:S04]  /*20d90*/  IMAD.WIDE.U32 R12, R7, R8, R12 ;  /* 0x00000008070c7225 */ /* 0x000fc800078e000c */
[----:B------:R-:W-:Y:S01]  /*20da0*/  IMAD R4, R8, R23, R4 ;  /* 0x0000001708047224 */ /* 0x000fe200078e0204 */
[----:B------:R-:W-:Y:S01]  /*20db0*/  MOV R8, R18 ;  /* 0x0000001200087202 */ /* 0x000fe20000000f00 */
[----:B------:R-:W-:Y:S01]  /*20dc0*/  IMAD R3, R3, R7, RZ ;  /* 0x0000000703037224 */ /* 0x000fe200078e02ff */
[----:B------:R-:W-:-:S03]  /*20dd0*/  LEA R33, P1, R12, R14, 0x1 ;  /* 0x0000000e0c217211 */ /* 0x000fc600078208ff */
[----:B------:R-:W-:-:S04]  /*20de0*/  IMAD.WIDE.U32 R8, R7, R2, R8 ;  /* 0x0000000207087225 */ /* 0x000fc800078e0008 */
[----:B------:R-:W-:Y:S01]  /*20df0*/  IMAD R2, R2, R23, R3 ;  /* 0x0000001702027224 */ /* 0x000fe200078e0203 */
[----:B------:R-:W-:Y:S02]  /*20e00*/  IADD3 R3, R13, R4, RZ ;  /* 0x000000040d037210 */ /* 0x000fe40007ffe0ff */
[----:B------:R-:W-:Y:S02]  /*20e10*/  LEA R34, P0, R8, R16, 0x1 ;  /* 0x0000001008227211 */ /* 0x000fe400078008ff */
[----:B------:R-:W-:Y:S02]  /*20e20*/  IADD3 R2, R9, R2, RZ ;  /* 0x0000000209027210 */ /* 0x000fe40007ffe0ff */
[----:B------:R-:W-:Y:S02]  /*20e30*/  LEA.HI.X R32, R12, R15, R3, 0x1, P1 ;  /* 0x0000000f0c207211 */ /* 0x000fe400008f0c03 */
[----:B------:R-:W-:Y:S02]  /*20e40*/  SHF.L.U32 R4, R41, 0x2, RZ ;  /* 0x0000000229047819 */ /* 0x000fe400000006ff */
[----:B------:R-:W-:Y:S01]  /*20e50*/  LEA.HI.X R23, R8, R17, R2, 0x1, P0 ;  /* 0x0000001108177211 */ /* 0x000fe200000f0c02 */
[----:B------:R-:W-:Y:S05]  /*20e60*/  BRA.DIV ~URZ, `(.L_x_2057) ;  /* 0x000094527f007947 */ /* 0x000fea000b800000 */
[----:B------:R1:W2:Y:S02]  /*20e70*/  SHFL.IDX PT, R7, R32, RZ, 0x181f ;  /* 0x00181fff20077589 */ /* 0x0002a400000e0000 */
.L_x_2131:
[----:B------:R-:W-:Y:S05]  /*20e80*/  BRA.DIV ~URZ, `(.L_x_2058) ;  /* 0x000094b27f007947 */ /* 0x000fea000b800000 */
[----:B------:R3:W4:Y:S01]  /*20e90*/  SHFL.IDX PT, R8, R33, RZ, 0x181f ;  /* 0x00181fff21087589 */ /* 0x00072200000e0000 */
[----:B--2---:R-:W-:-:S03]  /*20ea0*/  MOV R9, R7 ;  /* 0x0000000700097202 */ /* 0x004fc60000000f00 */
[----:B------:R3:W2:Y:S04]  /*20eb0*/  SHFL.IDX PT, R14, R23, RZ, 0x181f ;  /* 0x00181fff170e7589 */ /* 0x0006a800000e0000 */
[----:B------:R3:W1:Y:S02]  /*20ec0*/  SHFL.IDX PT, R2, R34, RZ, 0x181f ;  /* 0x00181fff22027589 */ /* 0x00066400000e0000 */
.L_x_2132:
[----:B------:R-:W-:Y:S01]  /*20ed0*/  IMAD R35, R24, R20, RZ ;  /* 0x0000001418237224 */ /* 0x000fe200078e02ff */
[----:B------:R-:W-:Y:S01]  /*20ee0*/  BSSY B0, `(.L_x_2059) ;  /* 0x0000035000007945 */ /* 0x000fe20003800000 */
[----:B------:R-:W-:Y:S01]  /*20ef0*/  CS2R R58, SRZ ;  /* 0x00000000003a7805 */ /* 0x000fe2000001ff00 */
[----:B------:R-:W-:Y:S01]  /*20f00*/  CS2R R36, SRZ ;  /* 0x0000000000247805 */ /* 0x000fe2000001ff00 */
[----:B------:R-:W-:Y:S01]  /*20f10*/  CS2R R28, SRZ ;  /* 0x00000000001c7805 */ /* 0x000fe2000001ff00 */
[----:B------:R-:W-:Y:S01]  /*20f20*/  ISETP.GE.AND P0, PT, R57, R35, PT ;  /* 0x000000233900720c */ /* 0x000fe20003f06270 */
[----:B------:R-:W-:Y:S01]  /*20f30*/  CS2R R26, SRZ ;  /* 0x00000000001a7805 */ /* 0x000fe2000001ff00 */
[----:B------:R-:W-:Y:S01]  /*20f40*/  CS2R R20, SRZ ;  /* 0x0000000000147805 */ /* 0x000fe2000001ff00 */
[----:B------:R-:W-:Y:S01]  /*20f50*/  CS2R R38, SRZ ;  /* 0x0000000000267805 */ /* 0x000fe2000001ff00 */
[----:B------:R-:W-:Y:S01]  /*20f60*/  CS2R R30, SRZ ;  /* 0x00000000001e7805 */ /* 0x000fe2000001ff00 */
[----:B------:R-:W-:Y:S01]  /*20f70*/  CS2R R24, SRZ ;  /* 0x0000000000187805 */ /* 0x000fe2000001ff00 */
[----:B------:R-:W-:Y:S01]  /*20f80*/  CS2R R18, SRZ ;  /* 0x0000000000127805 */ /* 0x000fe2000001ff00 */
[----:B--2---:R-:W-:-:S06]  /*20f90*/  MOV R3, R14 ;  /* 0x0000000e00037202 */ /* 0x004fcc0000000f00 */
[----:B------:R-:W-:Y:S05]  /*20fa0*/  @P0 BRA `(.L_x_2060) ;  /* 0x0000028000000947 */ /* 0x000fea0003800000 */
[C---:B------:R-:W-:Y:S01]  /*20fb0*/  IADD3 R10, R4.reuse, 0x20, RZ ;  /* 0x00000020040a7810 */ /* 0x040fe20007ffe0ff */
[----:B------:R-:W-:Y:S01]  /*20fc0*/  CS2R R20, SRZ ;  /* 0x0000000000147805 */ /* 0x000fe2000001ff00 */
[-C--:B------:R-:W-:Y:S01]  /*20fd0*/  ISETP.GE.AND P1, PT, R4, R0.reuse, PT ;  /* 0x000000000400720c */ /* 0x080fe20003f26270 */
[----:B------:R-:W-:Y:S01]  /*20fe0*/  CS2R R18, SRZ ;  /* 0x0000000000127805 */ /* 0x000fe2000001ff00 */
[----:B------:R-:W-:Y:S01]  /*20ff0*/  ISETP.GE.AND P0, PT, R10, R0, PT ;  /* 0x000000000a00720c */ /* 0x000fe20003f06270 */
[----:B------:R-:W-:Y:S01]  /*21000*/  CS2R R26, SRZ ;  /* 0x00000000001a7805 */ /* 0x000fe2000001ff00 */
[----:B------:R-:W-:-:S09]  /*21010*/  CS2R R24, SRZ ;  /* 0x0000000000187805 */ /* 0x000fd2000001ff00 */
[C---:B----4-:R-:W-:Y:S02]  /*21020*/  @!P1 IMAD.WIDE R12, R4.reuse, 0x2, R8 ;  /* 0x00000002040c9825 */ /* 0x050fe400078e0208 */
[----:B------:R-:W-:Y:S02]  /*21030*/  @!P0 SHF.R.S32.HI R7, RZ, 0x1f, R10 ;  /* 0x0000001fff078819 */ /* 0x000fe4000001140a */
[----:B-1----:R-:W-:Y:S01]  /*21040*/  @!P1 IMAD.WIDE R16, R4, 0x2, R2 ;  /* 0x0000000204109825 */ /* 0x002fe200078e0202 */
[----:B------:R1:W5:Y:S01]  /*21050*/  @!P1 LD.E.64 R20, [R12.64] ;  /* 0x000000040c149980 */ /* 0x000362000c101b00 */
[----:B------:R-:W-:-:S03]  /*21060*/  @!P0 LEA.HI R7, R7, R10, RZ, 0x2 ;  /* 0x0000000a07078211 */ /* 0x000fc600078f10ff */
[----:B------:R2:W5:Y:S01]  /*21070*/  @!P1 LD.E.64 R18, [R16.64] ;  /* 0x0000000410129980 */ /* 0x000562000c101b00 */
[----:B------:R-:W-:-:S05]  /*21080*/  @!P0 LOP3.LUT R7, R7, 0xfffffffc, RZ, 0xc0, !PT ;  /* 0xfffffffc07078812 */ /* 0x000fca00078ec0ff */
[----:B------:R-:W-:-:S05]  /*21090*/  @!P0 IMAD.WIDE R14, R7, 0x2, R8 ;  /* 0x00000002070e8825 */ /* 0x000fca00078e0208 */
[----:B------:R4:W5:Y:S01]  /*210a0*/  @!P0 LD.E.64 R26, [R14.64] ;  /* 0x000000040e1a8980 */ /* 0x000962000c101b00 */
[----:B-1----:R-:W-:Y:S01]  /*210b0*/  @!P0 IMAD.WIDE R12, R7, 0x2, R2 ;  /* 0x00000002070c8825 */ /* 0x002fe200078e0202 */
[----:B--2---:R-:W-:-:S04]  /*210c0*/  IADD3 R16, R4, 0x40, RZ ;  /* 0x0000004004107810 */ /* 0x004fc80007ffe0ff */
[----:B------:R1:W5:Y:S01]  /*210d0*/  @!P0 LD.E.64 R24, [R12.64] ;  /* 0x000000040c188980 */ /* 0x000362000c101b00 */
[----:B------:R-:W-:Y:S02]  /*210e0*/  IADD3 R17, R4, 0x60, RZ ;  /* 0x0000006004117810 */ /* 0x000fe40007ffe0ff */
[-C--:B------:R-:W-:Y:S02]  /*210f0*/  ISETP.GE.AND P1, PT, R16, R0.reuse, PT ;  /* 0x000000001000720c */ /* 0x080fe40003f26270 */
[----:B------:R-:W-:-:S11]  /*21100*/  ISETP.GE.AND P0, PT, R17, R0, PT ;  /* 0x000000001100720c */ /* 0x000fd60003f06270 */
[----:B------:R-:W-:Y:S02]  /*21110*/  @!P1 SHF.R.S32.HI R10, RZ, 0x1f, R16 ;  /* 0x0000001fff0a9819 */ /* 0x000fe40000011410 */
[----:B------:R-:W-:Y:S02]  /*21120*/  @!P0 SHF.R.S32.HI R7, RZ, 0x1f, R17 ;  /* 0x0000001fff078819 */ /* 0x000fe40000011411 */
[----:B------:R-:W-:Y:S02]  /*21130*/  @!P1 LEA.HI R10, R10, R16, RZ, 0x2 ;  /* 0x000000100a0a9211 */ /* 0x000fe400078f10ff */
[----:B------:R-:W-:Y:S02]  /*21140*/  @!P0 LEA.HI R7, R7, R17, RZ, 0x2 ;  /* 0x0000001107078211 */ /* 0x000fe400078f10ff */
[----:B------:R-:W-:Y:S02]  /*21150*/  @!P1 LOP3.LUT R10, R10, 0xfffffffc, RZ, 0xc0, !PT ;  /* 0xfffffffc0a0a9812 */ /* 0x000fe400078ec0ff */
[----:B------:R-:W-:Y:S01]  /*21160*/  @!P0 LOP3.LUT R7, R7, 0xfffffffc, RZ, 0xc0, !PT ;  /* 0xfffffffc07078812 */ /* 0x000fe200078ec0ff */
[----:B------:R-:W-:Y:S01]  /*21170*/  CS2R R28, SRZ ;  /* 0x00000000001c7805 */ /* 0x000fe2000001ff00 */
[----:B------:R-:W-:Y:S01]  /*21180*/  CS2R R36, SRZ ;  /* 0x0000000000247805 */ /* 0x000fe2000001ff00 */
[----:B----4-:R-:W-:Y:S01]  /*21190*/  @!P1 IMAD.WIDE R14, R10, 0x2, R8 ;  /* 0x000000020a0e9825 */ /* 0x010fe200078e0208 */
[----:B------:R-:W-:Y:S01]  /*211a0*/  CS2R R30, SRZ ;  /* 0x00000000001e7805 */ /* 0x000fe2000001ff00 */
[----:B------:R-:W-:-:S02]  /*211b0*/  CS2R R38, SRZ ;  /* 0x0000000000267805 */ /* 0x000fc4000001ff00 */
[C---:B-1----:R-:W-:Y:S01]  /*211c0*/  @!P0 IMAD.WIDE R12, R7.reuse, 0x2, R8 ;  /* 0x00000002070c8825 */ /* 0x042fe200078e0208 */
[----:B------:R1:W5:Y:S03]  /*211d0*/  @!P1 LD.E.64 R28, [R14.64] ;  /* 0x000000040e1c9980 */ /* 0x000366000c101b00 */
[--C-:B------:R-:W-:Y:S01]  /*211e0*/  @!P1 IMAD.WIDE R8, R10, 0x2, R2.reuse ;  /* 0x000000020a089825 */ /* 0x100fe200078e0202 */
[----:B------:R1:W5:Y:S03]  /*211f0*/  @!P0 LD.E.64 R36, [R12.64] ;  /* 0x000000040c248980 */ /* 0x000366000c101b00 */
[----:B------:R-:W-:Y:S01]  /*21200*/  @!P0 IMAD.WIDE R2, R7, 0x2, R2 ;  /* 0x0000000207028825 */ /* 0x000fe200078e0202 */
[----:B------:R1:W5:Y:S04]  /*21210*/  @!P1 LD.E.64 R30, [R8.64] ;  /* 0x00000004081e9980 */ /* 0x000368000c101b00 */
[----:B------:R1:W5:Y:S02]  /*21220*/  @!P0 LD.E.64 R38, [R2.64] ;  /* 0x0000000402268980 */ /* 0x000364000c101b00 */
.L_x_2060:
[----:B------:R-:W-:Y:S05]  /*21230*/  BSYNC B0 ;  /* 0x0000000000007941 */ /* 0x000fea0003800000 */
.L_x_2059:
[----:B-1---5:R-:W-:Y:S02]  /*21240*/  IMAD.MOV.U32 R3, RZ, RZ, R28 ;  /* 0x000000ffff037224 */ /* 0x022fe400078e001c */
[----:B------:R-:W-:-:S02]  /*21250*/  IMAD.MOV.U32 R2, RZ, RZ, R29 ;  /* 0x000000ffff027224 */ /* 0x000fc400078e001d */
[----:B----4-:R-:W-:Y:S01]  /*21260*/  IMAD.MOV.U32 R8, RZ, RZ, R36 ;  /* 0x000000ffff087224 */ /* 0x010fe200078e0024 */
        /* <DEDUP_REMOVED lines=11> */
[----:B------:R-:W-:-:S02]  /*21320*/  IMAD.MOV.U32 R3, RZ, RZ, R30 ;  /* 0x000000ffff037224 */ /* 0x000fc400078e001e */
        /* <DEDUP_REMOVED lines=8> */
[----:B------:R-:W-:Y:S01]  /*213b0*/  PRMT R91, R2, 0x7610, R91 ;  /* 0x00007610025b7816 */ /* 0x000fe2000000005b */
[----:B------:R-:W-:Y:S01]  /*213c0*/  IMAD.MOV.U32 R2, RZ, RZ, R19 ;  /* 0x000000ffff027224 */ /* 0x000fe200078e0013 */
[----:B------:R-:W-:-:S02]  /*213d0*/  PRMT R97, R7, 0x7610, R97 ;  /* 0x0000761007617816 */ /* 0x000fc40000000061 */
[----:B------:R-:W-:Y:S02]  /*213e0*/  MOV R7, R25 ;  /* 0x0000001900077202 */ /* 0x000fe40000000f00 */
[----:B------:R-:W-:Y:S02]  /*213f0*/  PRMT R86, R3, 0x7610, R86 ;  /* 0x0000761003567816 */ /* 0x000fe40000000056 */
[----:B------:R-:W-:Y:S02]  /*21400*/  PRMT R88, R8, 0x5410, R7 ;  /* 0x0000541008587816 */ /* 0x000fe40000000007 */
[----:B------:R-:W-:Y:S01]  /*21410*/  PRMT R87, R2, 0x7610, R87 ;  /* 0x0000761002577816 */ /* 0x000fe20000000057 */
[----:B------:R-:W-:Y:S05]  /*21420*/  BRA.DIV ~URZ, `(.L_x_2061) ;  /* 0x000090827f007947 */ /* 0x000fea000b800000 */
[----:B------:R1:W2:Y:S04]  /*21430*/  SHFL.IDX PT, R9, R32, 0x1, 0x181f ;  /* 0x00381f0020097f89 */ /* 0x0002a800000e0000 */
[----:B------:R1:W4:Y:S04]  /*21440*/  SHFL.IDX PT, R8, R33, 0x1, 0x181f ;  /* 0x00381f0021087f89 */ /* 0x00032800000e0000 */
[----:B------:R1:W3:Y:S04]  /*21450*/  SHFL.IDX PT, R7, R23, 0x1, 0x181f ;  /* 0x00381f0017077f89 */ /* 0x0002e800000e0000 */
[----:B------:R1:W1:Y:S02]  /*21460*/  SHFL.IDX PT, R2, R34, 0x1, 0x181f ;  /* 0x00381f0022027f89 */ /* 0x00026400000e0000 */
.L_x_2133:
[----:B------:R-:W-:Y:S01]  /*21470*/  IADD3 R3, R57, 0x20, RZ ;  /* 0x0000002039037810 */ /* 0x000fe20007ffe0ff */
[----:B------:R-:W-:Y:S01]  /*21480*/  BSSY B0, `(.L_x_2062) ;  /* 0x0000033000007945 */ /* 0x000fe20003800000 */
        /* <DEDUP_REMOVED lines=8> */
[----:B---3--:R-:W-:-:S07]  /*21510*/  IMAD.MOV.U32 R3, RZ, RZ, R7 ;  /* 0x000000ffff037224 */ /* 0x008fce00078e0007 */
        /* <DEDUP_REMOVED lines=8> */
[C---:B--2-4-:R-:W-:Y:S02]  /*215a0*/  @!P1 IMAD.WIDE R12, R4.reuse, 0x2, R8 ;  /* 0x00000002040c9825 */ /* 0x054fe400078e0208 */
        /* <DEDUP_REMOVED lines=22> */
[----:B---3--:R-:W-:Y:S01]  /*21710*/  @!P1 IMAD.WIDE R14, R10, 0x2, R8 ;  /* 0x000000020a0e9825 */ /* 0x008fe200078e0208 */
        /* <DEDUP_REMOVED lines=9> */
.L_x_2063:
[----:B------:R-:W-:Y:S05]  /*217b0*/  BSYNC B0 ;  /* 0x0000000000007941 */ /* 0x000fea0003800000 */
.L_x_2062:
[----:B-1--45:R-:W-:Y:S02]  /*217c0*/  IMAD.MOV.U32 R8, RZ, RZ, R58 ;  /* 0x000000ffff087224 */ /* 0x032fe400078e003a */
[----:B------:R-:W-:-:S02]  /*217d0*/  IMAD.MOV.U32 R7, RZ, RZ, R59 ;  /* 0x000000ffff077224 */ /* 0x000fc400078e003b */
        /* <DEDUP_REMOVED lines=27> */
[----:B------:R-:W-:-:S02]  /*21990*/  PRMT R99, R7, 0x7610, R99 ;  /* 0x0000761007637816 */ /* 0x000fc40000000063 */
[----:B------:R-:W-:Y:S02]  /*219a0*/  PRMT R94, R3, 0x7610, R94 ;  /* 0x00007610035e7816 */ /* 0x000fe4000000005e */
[----:B------:R-:W-:Y:S01]  /*219b0*/  PRMT R95, R95, 0x5410, R2 ;  /* 0x000054105f5f7816 */ /* 0x000fe20000000002 */
[----:B------:R-:W-:Y:S05]  /*219c0*/  BRA.DIV ~URZ, `(.L_x_2064) ;  /* 0x00008cc27f007947 */ /* 0x000fea000b800000 */
[----:B------:R1:W3:Y:S02]  /*219d0*/  SHFL.IDX PT, R7, R32, 0x2, 0x181f ;  /* 0x00581f0020077f89 */ /* 0x0002e400000e0000 */
.L_x_2134:
[----:B------:R-:W-:Y:S05]  /*219e0*/  BRA.DIV ~URZ, `(.L_x_2065) ;  /* 0x00008d227f007947 */ /* 0x000fea000b800000 */
[----:B------:R4:W1:Y:S01]  /*219f0*/  SHFL.IDX PT, R8, R33, 0x2, 0x181f ;  /* 0x00581f0021087f89 */ /* 0x00086200000e0000 */
[----:B--23--:R-:W-:-:S03]  /*21a00*/  MOV R9, R7 ;  /* 0x0000000700097202 */ /* 0x00cfc60000000f00 */
[----:B------:R4:W2:Y:S04]  /*21a10*/  SHFL.IDX PT, R14, R23, 0x2, 0x181f ;  /* 0x00581f00170e7f89 */ /* 0x0008a800000e0000 */
[----:B------:R4:W3:Y:S02]  /*21a20*/  SHFL.IDX PT, R2, R34, 0x2, 0x181f ;  /* 0x00581f0022027f89 */ /* 0x0008e400000e0000 */
.L_x_2135:
        /* <DEDUP_REMOVED lines=11> */
[----:B--2---:R-:W-:-:S06]  /*21ae0*/  IMAD.MOV.U32 R3, RZ, RZ, R14 ;  /* 0x000000ffff037224 */ /* 0x004fcc00078e000e */
        /* <DEDUP_REMOVED lines=8> */
[C---:B-1----:R-:W-:Y:S02]  /*21b70*/  @!P1 IMAD.WIDE R12, R4.reuse, 0x2, R8 ;  /* 0x00000002040c9825 */ /* 0x042fe400078e0208 */
[----:B------:R-:W-:Y:S02]  /*21b80*/  @!P0 SHF.R.S32.HI R7, RZ, 0x1f, R10 ;  /* 0x0000001fff078819 */ /* 0x000fe4000001140a */
[----:B---3--:R-:W-:Y:S01]  /*21b90*/  @!P1 IMAD.WIDE R16, R4, 0x2, R2 ;  /* 0x0000000204109825 */ /* 0x008fe200078e0202 */
        /* <DEDUP_REMOVED lines=30> */
.L_x_2067:
[----:B------:R-:W-:Y:S05]  /*21d80*/  BSYNC B0 ;  /* 0x0000000000007941 */ /* 0x000fea0003800000 */
.L_x_2066:
[----:B-1-3-5:R-:W-:Y:S01]  /*21d90*/  IMAD.MOV.U32 R2, RZ, RZ, R68 ;  /* 0x000000ffff027224 */ /* 0x02afe200078e0044 */
[----:B------:R-:W-:Y:S01]  /*21da0*/  CS2R R84, SRZ ;  /* 0x0000000000547805 */ /* 0x000fe2000001ff00 */
        /* <DEDUP_REMOVED lines=22> */
[----:B------:R-:W-:Y:S01]  /*21f10*/  SHF.R.S32.HI R8, RZ, 0x1f, R22 ;  /* 0x0000001fff087819 */ /* 0x000fe20000011416 */
[----:B------:R-:W-:Y:S01]  /*21f20*/  IMAD.SHL.U32 R76, R76, 0x80, RZ ;  /* 0x000000804c4c7824 */ /* 0x000fe200078e00ff */
[----:B------:R-:W-:Y:S01]  /*21f30*/  PRMT R109, R7, 0x7610, R109 ;  /* 0x00007610076d7816 */ /* 0x000fe2000000006d */
[----:B------:R-:W-:Y:S01]  /*21f40*/  IMAD.MOV.U32 R7, RZ, RZ, R63 ;  /* 0x000000ffff077224 */ /* 0x000fe200078e003f */
[----:B------:R-:W-:Y:S01]  /*21f50*/  PRMT R110, R3, 0x7610, R110 ;  /* 0x00007610036e7816 */ /* 0x000fe2000000006e */
[----:B------:R-:W-:Y:S01]  /*21f60*/  IMAD.MOV.U32 R3, RZ, RZ, R54 ;  /* 0x000000ffff037224 */ /* 0x000fe200078e0036 */
[----:B------:R-:W-:Y:S01]  /*21f70*/  PRMT R107, R2, 0x7610, R107 ;  /* 0x00007610026b7816 */ /* 0x000fe2000000006b */
[----:B------:R-:W-:Y:S01]  /*21f80*/  IMAD.MOV.U32 R2, RZ, RZ, R55 ;  /* 0x000000ffff027224 */ /* 0x000fe200078e0037 */
[----:B------:R-:W-:-:S02]  /*21f90*/  LEA.HI R8, R8, R22, RZ, 0x3 ;  /* 0x0000001608087211 */ /* 0x000fc400078f18ff */
[----:B------:R-:W-:Y:S02]  /*21fa0*/  PRMT R108, R7, 0x7610, R108 ;  /* 0x00007610076c7816 */ /* 0x000fe4000000006c */
[----:B------:R-:W-:Y:S02]  /*21fb0*/  PRMT R102, R3, 0x7610, R102 ;  /* 0x0000761003667816 */ /* 0x000fe40000000066 */
[----:B------:R-:W-:Y:S02]  /*21fc0*/  PRMT R103, R103, 0x5410, R2 ;  /* 0x0000541067677816 */ /* 0x000fe40000000002 */
[----:B------:R-:W-:Y:S01]  /*21fd0*/  LEA.HI.SX32 R7, R8, R76, 0x1d ;  /* 0x0000004c08077211 */ /* 0x000fe200078feaff */
[----:B------:R-:W-:Y:S05]  /*21fe0*/  BRA.DIV ~URZ, `(.L_x_2068) ;  /* 0x000088927f007947 */ /* 0x000fea000b800000 */
[----:B------:R1:W2:Y:S02]  /*21ff0*/  SHFL.IDX PT, R9, R32, 0x3, 0x181f ;  /* 0x00781f0020097f89 */ /* 0x0002a400000e0000 */
.L_x_2136:
[----:B------:R-:W-:Y:S05]  /*22000*/  BRA.DIV ~URZ, `(.L_x_2069) ;  /* 0x000088f27f007947 */ /* 0x000fea000b800000 */
[----:B------:R3:W1:Y:S04]  /*22010*/  SHFL.IDX PT, R8, R33, 0x3, 0x181f ;  /* 0x00781f0021087f89 */ /* 0x00066800000e0000 */
[----:B------:R3:W4:Y:S04]  /*22020*/  SHFL.IDX PT, R14, R23, 0x3, 0x181f ;  /* 0x00781f00170e7f89 */ /* 0x00072800000e0000 */
[----:B------:R3:W2:Y:S02]  /*22030*/  SHFL.IDX PT, R2, R34, 0x3, 0x181f ;  /* 0x00781f0022027f89 */ /* 0x0006a400000e0000 */
.L_x_2137:
        /* <DEDUP_REMOVED lines=9> */
[----:B-1-34-:R-:W-:Y:S01]  /*220d0*/  CS2R R32, SRZ ;  /* 0x0000000000207805 */ /* 0x01afe2000001ff00 */
[----:B------:R-:W-:-:S07]  /*220e0*/  IMAD.MOV.U32 R3, RZ, RZ, R14 ;  /* 0x000000ffff037224 */ /* 0x000fce00078e000e */
        /* <DEDUP_REMOVED lines=8> */
[C---:B--2---:R-:W-:Y:S02]  /*22170*/  @!P1 IMAD.WIDE R12, R4.reuse, 0x2, R8 ;  /* 0x00000002040c9825 */ /* 0x044fe400078e0208 */
[----:B------:R-:W-:Y:S02]  /*22180*/  @!P0 SHF.R.S32.HI R7, RZ, 0x1f, R10 ;  /* 0x0000001fff078819 */ /* 0x000fe4000001140a */
[----:B------:R-:W-:Y:S01]  /*22190*/  @!P1 IMAD.WIDE R16, R4, 0x2, R2 ;  /* 0x0000000204109825 */ /* 0x000fe200078e0202 */
        /* <DEDUP_REMOVED lines=30> */
.L_x_2071:
[----:B------:R-:W-:Y:S05]  /*22380*/  BSYNC B0 ;  /* 0x0000000000007941 */ /* 0x000fea0003800000 */
.L_x_2070:
[----:B-1----:R-:W-:Y:S01]  /*22390*/  IADD3 R8, R92, -c[0x0][0x20], RZ ;  /* 0x800008005c087a10 */ /* 0x002fe20007ffe0ff */
[----:B------:R-:W-:-:S04]  /*223a0*/  DEPBAR.LE SB0, 0x1 ;  /* 0x000080400000791a */ /* 0x000fc80000000000 */
[----:B--2---:R1:W2:Y:S04]  /*223b0*/  LDL.64 R2, [R8+0x20] ;  /* 0x0000200008027983 */ /* 0x0042a80000100a00 */
[----:B-1----:R-:W3:Y:S01]  /*223c0*/  LDL.64 R8, [R8+0x28] ;  /* 0x0000280008087983 */ /* 0x002ee20000100a00 */
[----:B------:R-:W-:Y:S03]  /*223d0*/  WARPSYNC 0xffffffff ;  /* 0xffffffff00007948 */ /* 0x000fe60003800000 */
[----:B------:R-:W-:Y:S01]  /*223e0*/  BAR.SYNC.DEFER_BLOCKING 0x0 ;  /* 0x0000000000007b1d */ /* 0x000fe20000010000 */
[----:B------:R-:W-:-:S05]  /*223f0*/  SHF.R.S32.HI R10, RZ, 0x1f, R22 ;  /* 0x0000001fff0a7819 */ /* 0x000fca0000011416 */
[----:B--2---:R1:W2:Y:S04]  /*22400*/  LD.E R14, [R2.64] ;  /* 0x00000004020e7980 */ /* 0x0042a8000c101900 */
[----:B---3--:R3:W4:Y:S01]  /*22410*/  LD.E.64 R12, [R8.64] ;  /* 0x00000004080c7980 */ /* 0x008722000c101b00 */
[----:B-----5:R-:W-:Y:S01]  /*22420*/  IMAD.MOV.U32 R7, RZ, RZ, R79 ;  /* 0x000000ffff077224 */ /* 0x020fe200078e004f */
[----:B------:R-:W-:Y:S01]  /*22430*/  BSSY B1, `(.L_x_2072) ;  /* 0x00000e5000017945 */ /* 0x000fe20003800000 */
[----:B-1----:R-:W-:Y:S02]  /*22440*/  IMAD.MOV.U32 R2, RZ, RZ, R84 ;  /* 0x000000ffff027224 */ /* 0x002fe400078e0054 */
[----:B------:R-:W-:-:S03]  /*22450*/  IMAD.MOV.U32 R3, RZ, RZ, R85 ;  /* 0x000000ffff037224 */ /* 0x000fc600078e0055 */
[----:B------:R-:W-:Y:S01]  /*22460*/  PRMT R118, R2, 0x7610, R118 ;  /* 0x0000761002767816 */ /* 0x000fe20000000076 */
[----:B------:R-:W-:-:S03]  /*22470*/  IMAD.MOV.U32 R2, RZ, RZ, R78 ;  /* 0x000000ffff027224 */ /* 0x000fc600078e004e */
[----:B------:R-:W-:Y:S02]  /*22480*/  PRMT R118, R118, 0x5410, R3 ;  /* 0x0000541076767816 */ /* 0x000fe40000000003 */
[----:B------:R-:W-:Y:S01]  /*22490*/  PRMT R116, R2, 0x5410, R7 ;  /* 0x0000541002747816 */ /* 0x000fe20000000007 */
[----:B------:R-:W-:-:S05]  /*224a0*/  IMAD.MOV.U32 R7, RZ, RZ, R75 ;  /* 0x000000ffff077224 */ /* 0x000fca00078e004b */
[----:B------:R-:W-:Y:S02]  /*224b0*/  PRMT R114, R114, 0x5410, R7 ;  /* 0x0000541072727816 */ /* 0x000fe40000000007 */
[CC--:B---3--:R-:W-:Y:S01]  /*224c0*/  LEA.HI R8, R10.reuse, R22.reuse, RZ, 0x3 ;  /* 0x000000160a087211 */ /* 0x0c8fe200078f18ff */
[----:B------:R-:W-:Y:S01]  /*224d0*/  IMAD.SHL.U32 R9, R93, 0x40, RZ ;  /* 0x000000405d097824 */ /* 0x000fe200078e00ff */
[----:B------:R-:W-:Y:S02]  /*224e0*/  LEA.HI R10, R10, R22, RZ, 0x6 ;  /* 0x000000160a0a7211 */ /* 0x000fe400078f30ff */
[----:B------:R-:W-:Y:S01]  /*224f0*/  LOP3.LUT R2, R8, 0xfffffff8, RZ, 0xc0, !PT ;  /* 0xfffffff808027812 */ /* 0x000fe200078ec0ff */
[----:B------:R-:W-:-:S04]  /*22500*/  IMAD.MOV.U32 R8, RZ, RZ, R74 ;  /* 0x000000ffff087224 */ /* 0x000fc800078e004a */
[----:B------:R-:W-:Y:S01]  /*22510*/  IMAD.IADD R3, R22, 0x1, -R2 ;  /* 0x0000000116037824 */ /* 0x000fe200078e0a02 */
[----:B------:R-:W-:Y:S02]  /*22520*/  LOP3.LUT R2, R9, 0x1c0, RZ, 0xc0, !PT ;  /* 0x000001c009027812 */ /* 0x000fe400078ec0ff */
[----:B------:R-:W-:Y:S01]  /*22530*/  PRMT R113, R8, 0x7610, R113 ;  /* 0x0000761008717816 */ /* 0x000fe20000000071 */
[----:B------:R-:W-:Y:S02]  /*22540*/  IMAD.SHL.U32 R3, R3, 0x8, RZ ;  /* 0x0000000803037824 */ /* 0x000fe400078e00ff */
[----:B------:R-:W-:-:S03]  /*22550*/  IMAD.MOV.U32 R8, RZ, RZ, R72 ;  /* 0x000000ffff087224 */ /* 0x000fc600078e0048 */
[----:B------:R-:W-:Y:S01]  /*22560*/  LOP3.LUT R7, R2, 0x38, R3, 0xf8, !PT ;  /* 0x0000003802077812 */ /* 0x000fe200078ef803 */
[----:B------:R-:W-:Y:S01]  /*22570*/  IMAD.MOV.U32 R3, RZ, RZ, R73 ;  /* 0x000000ffff037224 */ /* 0x000fe200078e0049 */
[----:B------:R-:W-:-:S04]  /*22580*/  SHF.R.U32.HI R2, RZ, 0x3, R2 ;  /* 0x00000003ff027819 */ /* 0x000fc80000011602 */
[----:B------:R-:W-:Y:S01]  /*22590*/  PRMT R92, R8, 0x5410, R3 ;  /* 0x00005410085c7816 */ /* 0x000fe20000000003 */
[----:B------:R-:W-:Y:S01]  /*225a0*/  IMAD.MOV.U32 R3, RZ, RZ, R82 ;  /* 0x000000ffff037224 */ /* 0x000fe200078e0052 */
[----:B------:R-:W-:Y:S01]  /*225b0*/  LOP3.LUT R7, R7, R2, RZ, 0x3c, !PT ;  /* 0x0000000207077212 */ /* 0x000fe200078e3cff */
[----:B------:R-:W-:Y:S02]  /*225c0*/  IMAD.MOV.U32 R2, RZ, RZ, R83 ;  /* 0x000000ffff027224 */ /* 0x000fe400078e0053 */
[----:B------:R-:W-:-:S03]  /*225d0*/  IMAD.SHL.U32 R8, R10, 0x8, RZ ;  /* 0x000000080a087824 */ /* 0x000fc600078e00ff */
[----:B------:R-:W-:Y:S01]  /*225e0*/  PRMT R117, R3, 0x5410, R2 ;  /* 0x0000541003757816 */ /* 0x000fe20000000002 */
[----:B------:R-:W-:Y:S01]  /*225f0*/  IMAD.MOV.U32 R3, RZ, RZ, R80 ;  /* 0x000000ffff037224 */ /* 0x000fe200078e0050 */
[----:B------:R-:W-:Y:S01]  /*22600*/  LOP3.LUT R8, R7, 0xfffffe00, R8, 0xf8, !PT ;  /* 0xfffffe0007087812 */ /* 0x000fe200078ef808 */
[----:B------:R-:W-:-:S05]  /*22610*/  IMAD.MOV.U32 R2, RZ, RZ, R81 ;  /* 0x000000ffff027224 */ /* 0x000fca00078e0051 */
[----:B------:R-:W-:Y:S01]  /*22620*/  PRMT R115, R3, 0x5410, R2 ;  /* 0x0000541003737816 */ /* 0x000fe20000000002 */
[----:B------:R-:W-:Y:S02]  /*22630*/  IMAD.MOV.U32 R3, RZ, RZ, R76 ;  /* 0x000000ffff037224 */ /* 0x000fe400078e004c */
[----:B------:R-:W-:-:S03]  /*22640*/  IMAD.MOV.U32 R2, RZ, RZ, R77 ;  /* 0x000000ffff027224 */ /* 0x000fc600078e004d */
[----:B------:R-:W-:Y:S01]  /*22650*/  PRMT R111, R3, 0x7610, R111 ;  /* 0x00007610036f7816 */ /* 0x000fe2000000006f */
[----:B------:R-:W-:Y:S01]  /*22660*/  IMAD.MOV.U32 R3, RZ, RZ, R32 ;  /* 0x000000ffff037224 */ /* 0x000fe200078e0020 */
[----:B------:R-:W-:Y:S01]  /*22670*/  PRMT R112, R112, 0x5410, R2 ;  /* 0x0000541070707816 */ /* 0x000fe20000000002 */
[----:B------:R-:W-:Y:S02]  /*22680*/  IMAD.MOV.U32 R2, RZ, RZ, R33 ;  /* 0x000000ffff027224 */ /* 0x000fe400078e0021 */
[----:B--2---:R-:W-:-:S03]  /*22690*/  IMAD R9, R14, -0x80, R35 ;  /* 0xffffff800e097824 */ /* 0x004fc600078e0223 */
[----:B------:R-:W-:Y:S02]  /*226a0*/  PRMT R35, R3, 0x5410, R2 ;  /* 0x0000541003237816 */ /* 0x000fe40000000002 */
[----:B------:R-:W-:-:S04]  /*226b0*/  IMNMX R34, R9, 0x80, PT ;  /* 0x0000008009227817 */ /* 0x000fc80003800200 */
[----:B------:R-:W-:Y:S01]  /*226c0*/  ISETP.GE.AND P0, PT, R93, R34, PT ;  /* 0x000000225d00720c */ /* 0x000fe20003f06270 */
[----:B----4-:R-:W-:-:S12]  /*226d0*/  IMAD.WIDE.U32 R8, R8, 0x2, R12 ;  /* 0x0000000208087825 */ /* 0x010fd800078e000c */
[----:B------:R-:W-:Y:S05]  /*226e0*/  @P0 BRA `(.L_x_2073) ;  /* 0x00000b9000000947 */ /* 0x000fea0003800000 */
[----:B------:R-:W-:Y:S01]  /*226f0*/  ISETP.GE.AND P0, PT, R4, R0, PT ;  /* 0x000000000400720c */ /* 0x000fe20003f06270 */
[----:B------:R-:W-:-:S12]  /*22700*/  BSSY B0, `(.L_x_2074) ;  /* 0x000002c000007945 */ /* 0x000fd80003800000 */
[----:B------:R-:W-:Y:S05]  /*22710*/  @P0 BRA `(.L_x_2075) ;  /* 0x000002a000000947 */ /* 0x000fea0003800000 */
[----:B------:R-:W2:Y:S01]  /*22720*/  LD.E.128 R12, [R8.64] ;  /* 0x00000004080c7980 */ /* 0x000ea2000c101d00 */
[----:B------:R-:W-:Y:S02]  /*22730*/  SHF.R.U32.HI R2, RZ, 0x10, R19 ;  /* 0x00000010ff027819 */ /* 0x000fe40000011613 */
[----:B------:R-:W-:-:S03]  /*22740*/  SHF.R.U32.HI R3, RZ, 0x10, R21 ;  /* 0x00000010ff037819 */ /* 0x000fc60000011615 */
[----:B------:R-:W-:Y:S02]  /*22750*/  HADD2.F32 R2, -RZ, R2.H0_H0 ;  /* 0x20000002ff027230 */ /* 0x000fe40000004100 */
[----:B------:R-:W-:Y:S02]  /*22760*/  HADD2.F32 R3, -RZ, R3.H0_H0 ;  /* 0x20000003ff037230 */ /* 0x000fe40000004100 */
[--C-:B--2---:R-:W-:Y:S02]  /*22770*/  HADD2.F32 R7, -RZ, R15.reuse.H1_H1 ;  /* 0x3000000fff077230 */ /* 0x104fe40000004100 */
[----:B------:R-:W-:-:S03]  /*22780*/  HADD2.F32 R10, -RZ, R15.H0_H0 ;  /* 0x2000000fff0a7230 */ /* 0x000fc60000004100 */
[CC--:B------:R-:W-:Y:S02]  /*22790*/  FMUL.FTZ R15, R7.reuse, R2.reuse ;  /* 0x00000002070f7220 */ /* 0x0c0fe40000410000 */
[-C--:B------:R-:W-:Y:S02]  /*227a0*/  FMUL.FTZ R7, R7, R3.reuse ;  /* 0x0000000307077220 */ /* 0x080fe40000410000 */
[C---:B------:R-:W-:Y:S01]  /*227b0*/  FFMA.FTZ R17, R10.reuse, R3, -R15 ;  /* 0x000000030a117223 */ /* 0x040fe2000001080f */
[--C-:B------:R-:W-:Y:S01]  /*227c0*/  HADD2.F32 R3, -RZ, R86.reuse.H1_H1 ;  /* 0x30000056ff037230 */ /* 0x100fe20000004100 */
[----:B------:R-:W-:Y:S01]  /*227d0*/  FFMA.FTZ R16, R10, R2, R7 ;  /* 0x000000020a107223 */ /* 0x000fe20000010007 */
[----:B------:R-:W-:Y:S01]  /*227e0*/  HADD2.F32 R2, -RZ, R86.H0_H0 ;  /* 0x20000056ff027230 */ /* 0x000fe20000004100 */
[----:B------:R-:W-:Y:S01]  /*227f0*/  SHF.R.U64 R15, R18, 0x10, R19 ;  /* 0x00000010120f7819 */ /* 0x000fe20000001213 */
[--C-:B------:R-:W-:Y:S02]  /*22800*/  HADD2.F32 R7, -RZ, R12.reuse.H1_H1 ;  /* 0x3000000cff077230 */ /* 0x100fe40000004100 */
[----:B------:R-:W-:-:S02]  /*22810*/  HADD2.F32 R10, -RZ, R12.H0_H0 ;  /* 0x2000000cff0a7230 */ /* 0x000fc40000004100 */
[----:B------:R-:W-:Y:S01]  /*22820*/  HADD2.F32 R15, -RZ, R15.H0_H0 ;  /* 0x2000000fff0f7230 */ /* 0x000fe20000004100 */
[CC--:B------:R-:W-:Y:S02]  /*22830*/  FMUL.FTZ R12, R7.reuse, R2.reuse ;  /* 0x00000002070c7220 */ /* 0x0c0fe40000410000 */
[-C--:B------:R-:W-:Y:S02]  /*22840*/  FMUL.FTZ R7, R7, R3.reuse ;  /* 0x0000000307077220 */ /* 0x080fe40000410000 */
[C---:B------:R-:W-:Y:S01]  /*22850*/  FFMA.FTZ R23, R10.reuse, R3, -R12 ;  /* 0x000000030a177223 */ /* 0x040fe2000001080c */
[--C-:B------:R-:W-:Y:S01]  /*22860*/  HADD2.F32 R3, -RZ, R87.reuse.H1_H1 ;  /* 0x30000057ff037230 */ /* 0x100fe20000004100 */
[----:B------:R-:W-:Y:S01]  /*22870*/  FFMA.FTZ R22, R10, R2, R7 ;  /* 0x000000020a167223 */ /* 0x000fe20000010007 */
[----:B------:R-:W-:Y:S01]  /*22880*/  HADD2.F32 R7, -RZ, R14.H1_H1 ;  /* 0x3000000eff077230 */ /* 0x000fe20000004100 */
[----:B------:R-:W-:Y:S01]  /*22890*/  SHF.R.U64 R12, R20, 0x10, R21 ;  /* 0x00000010140c7819 */ /* 0x000fe20000001215 */
[----:B------:R-:W-:-:S02]  /*228a0*/  HADD2.F32 R2, -RZ, R87.H0_H0 ;  /* 0x20000057ff027230 */ /* 0x000fc40000004100 */
[----:B------:R-:W-:Y:S01]  /*228b0*/  HADD2.F32 R10, -RZ, R14.H0_H0 ;  /* 0x2000000eff0a7230 */ /* 0x000fe20000004100 */
[CC--:B------:R-:W-:Y:S01]  /*228c0*/  FMUL.FTZ R14, R7.reuse, R3.reuse ;  /* 0x00000003070e7220 */ /* 0x0c0fe20000410000 */
[----:B------:R-:W-:Y:S01]  /*228d0*/  HADD2.F32 R12, -RZ, R12.H0_H0 ;  /* 0x2000000cff0c7230 */ /* 0x000fe20000004100 */
[-C--:B------:R-:W-:Y:S02]  /*228e0*/  FMUL.FTZ R18, R7, R2.reuse ;  /* 0x0000000207127220 */ /* 0x080fe40000410000 */
[C---:B------:R-:W-:Y:S01]  /*228f0*/  FFMA.FTZ R14, R10.reuse, R2, R14 ;  /* 0x000000020a0e7223 */ /* 0x040fe2000001000e */
[--C-:B------:R-:W-:Y:S01]  /*22900*/  HADD2.F32 R2, -RZ, R13.reuse.H1_H1 ;  /* 0x3000000dff027230 */ /* 0x100fe20000004100 */
[----:B------:R-:W-:Y:S01]  /*22910*/  FFMA.FTZ R18, R10, R3, -R18 ;  /* 0x000000030a127223 */ /* 0x000fe20000010812 */
[----:B------:R-:W-:-:S03]  /*22920*/  HADD2.F32 R3, -RZ, R13.H0_H0 ;  /* 0x2000000dff037230 */ /* 0x000fc60000004100 */
[----:B------:R-:W-:Y:S01]  /*22930*/  FMUL.FTZ R7, R2, R15 ;  /* 0x0000000f02077220 */ /* 0x000fe20000410000 */
[----:B------:R-:W-:Y:S01]  /*22940*/  F2FP.PACK_AB R14, R14, R18 ;  /* 0x000000120e0e723e */ /* 0x000fe200000000ff */
[-C--:B------:R-:W-:Y:S02]  /*22950*/  FMUL.FTZ R13, R2, R12.reuse ;  /* 0x0000000c020d7220 */ /* 0x080fe40000410000 */
[C---:B------:R-:W-:Y:S01]  /*22960*/  FFMA.FTZ R2, R3.reuse, R12, -R7 ;  /* 0x0000000c03027223 */ /* 0x040fe20000010807 */
[----:B------:R-:W-:Y:S01]  /*22970*/  F2FP.PACK_AB R12, R22, R23 ;  /* 0x00000017160c723e */ /* 0x000fe200000000ff */
[----:B------:R-:W-:Y:S01]  /*22980*/  FFMA.FTZ R13, R3, R15, R13 ;  /* 0x0000000f030d7223 */ /* 0x000fe2000001000d */
[----:B------:R-:W-:-:S04]  /*22990*/  F2FP.PACK_AB R15, R16, R17 ;  /* 0x00000011100f723e */ /* 0x000fc800000000ff */
[----:B------:R-:W-:-:S05]  /*229a0*/  F2FP.PACK_AB R13, R13, R2 ;  /* 0x000000020d0d723e */ /* 0x000fca00000000ff */
[----:B------:R1:W-:Y:S02]  /*229b0*/  ST.E.128 [R8.64], R12 ;  /* 0x0000000c08007985 */ /* 0x0003e4000c101d04 */
.L_x_2075:
[----:B------:R-:W-:Y:S05]  /*229c0*/  BSYNC B0 ;  /* 0x0000000000007941 */ /* 0x000fea0003800000 */
.L_x_2074:
[----:B------:R-:W-:Y:S01]  /*229d0*/  IADD3 R2, R4, 0x20, RZ ;  /* 0x0000002004027810 */ /* 0x000fe20007ffe0ff */
[----:B------:R-:W-:Y:S03]  /*229e0*/  BSSY B0, `(.L_x_2076) ;  /* 0x000002d000007945 */ /* 0x000fe60003800000 */
[----:B------:R-:W-:-:S13]  /*229f0*/  ISETP.GE.AND P0, PT, R2, R0, PT ;  /* 0x000000000200720c */ /* 0x000fda0003f06270 */
[----:B------:R-:W-:Y:S05]  /*22a00*/  @P0 BRA `(.L_x_2077) ;  /* 0x000002a000000947 */ /* 0x000fea0003800000 */
[----:B-1----:R-:W2:Y:S01]  /*22a10*/  LD.E.128 R12, [R8.64+0x4000] ;  /* 0x00400004080c7980 */ /* 0x002ea2000c101d00 */
[----:B------:R-:W-:Y:S02]  /*22a20*/  SHF.R.U32.HI R2, RZ, 0x10, R25 ;  /* 0x00000010ff027819 */ /* 0x000fe40000011619 */
[----:B------:R-:W-:Y:S02]  /*22a30*/  SHF.R.U32.HI R3, RZ, 0x10, R27 ;  /* 0x00000010ff037819 */ /* 0x000fe4000001161b */
[----:B------:R-:W-:Y:S01]  /*22a40*/  SHF.R.U64 R16, R24, 0x10, R25 ;  /* 0x0000001018107819 */ /* 0x000fe20000001219 */
[----:B------:R-:W-:Y:S02]  /*22a50*/  HADD2.F32 R2, -RZ, R2.H0_H0 ;  /* 0x20000002ff027230 */ /* 0x000fe40000004100 */
[----:B------:R-:W-:Y:S02]  /*22a60*/  HADD2.F32 R3, -RZ, R3.H0_H0 ;  /* 0x20000003ff037230 */ /* 0x000fe40000004100 */
[----:B------:R-:W-:-:S02]  /*22a70*/  HADD2.F32 R21, -RZ, R16.H0_H0 ;  /* 0x20000010ff157230 */ /* 0x000fc40000004100 */
[--C-:B--2---:R-:W-:Y:S02]  /*22a80*/  HADD2.F32 R7, -RZ, R15.reuse.H1_H1 ;  /* 0x3000000fff077230 */ /* 0x104fe40000004100 */
[----:B------:R-:W-:-:S03]  /*22a90*/  HADD2.F32 R10, -RZ, R15.H0_H0 ;  /* 0x2000000fff0a7230 */ /* 0x000fc60000004100 */
[CC--:B------:R-:W-:Y:S02]  /*22aa0*/  FMUL.FTZ R15, R7.reuse, R2.reuse ;  /* 0x00000002070f7220 */ /* 0x0c0fe40000410000 */
[-C--:B------:R-:W-:Y:S02]  /*22ab0*/  FMUL.FTZ R7, R7, R3.reuse ;  /* 0x0000000307077220 */ /* 0x080fe40000410000 */
[C---:B------:R-:W-:Y:S01]  /*22ac0*/  FFMA.FTZ R18, R10.reuse, R3, -R15 ;  /* 0x000000030a127223 */ /* 0x040fe2000001080f */
[----:B------:R-:W-:Y:S01]  /*22ad0*/  HADD2.F32 R3, -RZ, R89.H0_H0 ;  /* 0x20000059ff037230 */ /* 0x000fe20000004100 */
        /* <DEDUP_REMOVED lines=9> */
[----:B------:R-:W-:Y:S01]  /*22b70*/  HADD2.F32 R3, -RZ, R14.H1_H1 ;  /* 0x3000000eff037230 */ /* 0x000fe20000004100 */
[----:B------:R-:W-:Y:S01]  /*22b80*/  FFMA.FTZ R19, R10, R2, R7 ;  /* 0x000000020a137223 */ /* 0x000fe20000010007 */
[----:B------:R-:W-:Y:S02]  /*22b90*/  HADD2.F32 R7, -RZ, R88.H1_H1 ;  /* 0x30000058ff077230 */ /* 0x000fe40000004100 */
[----:B------:R-:W-:-:S02]  /*22ba0*/  HADD2.F32 R2, -RZ, R89.H1_H1 ;  /* 0x30000059ff027230 */ /* 0x000fc40000004100 */
[----:B------:R-:W-:Y:S01]  /*22bb0*/  HADD2.F32 R10, -RZ, R14.H0_H0 ;  /* 0x2000000eff0a7230 */ /* 0x000fe20000004100 */
[C---:B------:R-:W-:Y:S01]  /*22bc0*/  FMUL.FTZ R16, R3.reuse, R7 ;  /* 0x0000000703107220 */ /* 0x040fe20000410000 */
[--C-:B------:R-:W-:Y:S01]  /*22bd0*/  HADD2.F32 R12, -RZ, R13.reuse.H1_H1 ;  /* 0x3000000dff0c7230 */ /* 0x100fe20000004100 */
[-C--:B------:R-:W-:Y:S02]  /*22be0*/  FMUL.FTZ R14, R3, R2.reuse ;  /* 0x00000002030e7220 */ /* 0x080fe40000410000 */
[----:B------:R-:W-:Y:S01]  /*22bf0*/  FFMA.FTZ R16, R10, R2, -R16 ;  /* 0x000000020a107223 */ /* 0x000fe20000010810 */
[----:B------:R-:W-:Y:S01]  /*22c00*/  HADD2.F32 R2, -RZ, R13.H0_H0 ;  /* 0x2000000dff027230 */ /* 0x000fe20000004100 */
[C---:B------:R-:W-:Y:S02]  /*22c10*/  FMUL.FTZ R3, R12.reuse, R21 ;  /* 0x000000150c037220 */ /* 0x040fe40000410000 */
[----:B------:R-:W-:Y:S01]  /*22c20*/  FMUL.FTZ R13, R12, R15 ;  /* 0x0000000f0c0d7220 */ /* 0x000fe20000410000 */
[----:B------:R-:W-:Y:S01]  /*22c30*/  F2FP.PACK_AB R12, R19, R20 ;  /* 0x00000014130c723e */ /* 0x000fe200000000ff */
[----:B------:R-:W-:-:S02]  /*22c40*/  FFMA.FTZ R14, R10, R7, R14 ;  /* 0x000000070a0e7223 */ /* 0x000fc4000001000e */
[C---:B------:R-:W-:Y:S01]  /*22c50*/  FFMA.FTZ R3, R2.reuse, R15, -R3 ;  /* 0x0000000f02037223 */ /* 0x040fe20000010803 */
[----:B------:R-:W-:Y:S01]  /*22c60*/  F2FP.PACK_AB R15, R17, R18 ;  /* 0x00000012110f723e */ /* 0x000fe200000000ff */
[----:B------:R-:W-:Y:S01]  /*22c70*/  FFMA.FTZ R13, R2, R21, R13 ;  /* 0x00000015020d7223 */ /* 0x000fe2000001000d */
[----:B------:R-:W-:-:S04]  /*22c80*/  F2FP.PACK_AB R14, R14, R16 ;  /* 0x000000100e0e723e */ /* 0x000fc800000000ff */
[----:B------:R-:W-:-:S05]  /*22c90*/  F2FP.PACK_AB R13, R13, R3 ;  /* 0x000000030d0d723e */ /* 0x000fca00000000ff */
[----:B------:R1:W-:Y:S02]  /*22ca0*/  ST.E.128 [R8.64+0x4000], R12 ;  /* 0x0040000c08007985 */ /* 0x0003e4000c101d04 */
.L_x_2077:
[----:B------:R-:W-:Y:S05]  /*22cb0*/  BSYNC B0 ;  /* 0x0000000000007941 */ /* 0x000fea0003800000 */
.L_x_2076:
[----:B------:R-:W-:Y:S01]  /*22cc0*/  IADD3 R2, R4, 0x40, RZ ;  /* 0x0000004004027810 */ /* 0x000fe20007ffe0ff */
[----:B------:R-:W-:Y:S03]  /*22cd0*/  BSSY B0, `(.L_x_2078) ;  /* 0x000002d000007945 */ /* 0x000fe60003800000 */
[----:B------:R-:W-:-:S13]  /*22ce0*/  ISETP.GE.AND P0, PT, R2, R0, PT ;  /* 0x000000000200720c */ /* 0x000fda0003f06270 */
[----:B------:R-:W-:Y:S05]  /*22cf0*/  @P0 BRA `(.L_x_2079) ;  /* 0x000002a000000947 */ /* 0x000fea0003800000 */
[----:B-1----:R-:W2:Y:S01]  /*22d00*/  LD.E.128 R12, [R8.64+0x8000] ;  /* 0x00800004080c7980 */ /* 0x002ea2000c101d00 */
[----:B------:R-:W-:Y:S01]  /*22d10*/  SHF.R.U32.HI R10, RZ, 0x10, R31 ;  /* 0x00000010ff0a7819 */ /* 0x000fe2000001161f */
[--C-:B------:R-:W-:Y:S01]  /*22d20*/  HADD2.F32 R16, -RZ, R90.reuse.H1_H1 ;  /* 0x3000005aff107230 */ /* 0x100fe20000004100 */
[--C-:B------:R-:W-:Y:S01]  /*22d30*/  SHF.R.U32.HI R7, RZ, 0x10, R29.reuse ;  /* 0x00000010ff077819 */ /* 0x100fe2000001161d */
[----:B------:R-:W-:Y:S01]  /*22d40*/  HADD2.F32 R18, -RZ, R90.H0_H0 ;  /* 0x2000005aff127230 */ /* 0x000fe20000004100 */
[----:B------:R-:W-:Y:S01]  /*22d50*/  SHF.R.U64 R19, R28, 0x10, R29 ;  /* 0x000000101c137819 */ /* 0x000fe2000000121d */
[----:B------:R-:W-:Y:S01]  /*22d60*/  HADD2.F32 R24, -RZ, R10.H0_H0 ;  /* 0x2000000aff187230 */ /* 0x000fe20000004100 */
[----:B------:R-:W-:Y:S01]  /*22d70*/  SHF.R.U64 R20, R30, 0x10, R31 ;  /* 0x000000101e147819 */ /* 0x000fe2000000121f */
[----:B------:R-:W-:Y:S02]  /*22d80*/  HADD2.F32 R23, -RZ, R7.H0_H0 ;  /* 0x20000007ff177230 */ /* 0x000fe40000004100 */
[----:B------:R-:W-:-:S02]  /*22d90*/  HADD2.F32 R19, -RZ, R19.H0_H0 ;  /* 0x20000013ff137230 */ /* 0x000fc40000004100 */
[----:B------:R-:W-:Y:S02]  /*22da0*/  HADD2.F32 R20, -RZ, R20.H0_H0 ;  /* 0x20000014ff147230 */ /* 0x000fe40000004100 */
[--C-:B--2---:R-:W-:Y:S02]  /*22db0*/  HADD2.F32 R2, -RZ, R15.reuse.H1_H1 ;  /* 0x3000000fff027230 */ /* 0x104fe40000004100 */
[----:B------:R-:W-:Y:S02]  /*22dc0*/  HADD2.F32 R17, -RZ, R15.H0_H0 ;  /* 0x2000000fff117230 */ /* 0x000fe40000004100 */
[--C-:B------:R-:W-:Y:S01]  /*22dd0*/  HADD2.F32 R3, -RZ, R12.reuse.H1_H1 ;  /* 0x3000000cff037230 */ /* 0x100fe20000004100 */
[CC--:B------:R-:W-:Y:S01]  /*22de0*/  FMUL.FTZ R21, R2.reuse, R24.reuse ;  /* 0x0000001802157220 */ /* 0x0c0fe20000410000 */
[----:B------:R-:W-:Y:S01]  /*22df0*/  HADD2.F32 R15, -RZ, R12.H0_H0 ;  /* 0x2000000cff0f7230 */ /* 0x000fe20000004100 */
[-C--:B------:R-:W-:Y:S01]  /*22e00*/  FMUL.FTZ R2, R2, R23.reuse ;  /* 0x0000001702027220 */ /* 0x080fe20000410000 */
[--C-:B------:R-:W-:Y:S01]  /*22e10*/  HADD2.F32 R12, -RZ, R14.reuse.H0_H0 ;  /* 0x2000000eff0c7230 */ /* 0x100fe20000004100 */
[C---:B------:R-:W-:Y:S01]  /*22e20*/  FFMA.FTZ R21, R17.reuse, R23, -R21 ;  /* 0x0000001711157223 */ /* 0x040fe20000010815 */
[--C-:B------:R-:W-:Y:S01]  /*22e30*/  HADD2.F32 R10, -RZ, R13.reuse.H0_H0 ;  /* 0x2000000dff0a7230 */ /* 0x100fe20000004100 */
[----:B------:R-:W-:Y:S01]  /*22e40*/  FFMA.FTZ R17, R17, R24, R2 ;  /* 0x0000001811117223 */ /* 0x000fe20000010002 */
[----:B------:R-:W-:Y:S01]  /*22e50*/  HADD2.F32 R7, -RZ, R13.H1_H1 ;  /* 0x3000000dff077230 */ /* 0x000fe20000004100 */
[C---:B------:R-:W-:Y:S01]  /*22e60*/  FMUL.FTZ R22, R3.reuse, R18 ;  /* 0x0000001203167220 */ /* 0x040fe20000410000 */
[----:B------:R-:W-:Y:S01]  /*22e70*/  HADD2.F32 R14, -RZ, R14.H1_H1 ;  /* 0x3000000eff0e7230 */ /* 0x000fe20000004100 */
[-C--:B------:R-:W-:Y:S01]  /*22e80*/  FMUL.FTZ R13, R3, R16.reuse ;  /* 0x00000010030d7220 */ /* 0x080fe20000410000 */
[--C-:B------:R-:W-:Y:S01]  /*22e90*/  HADD2.F32 R2, -RZ, R91.reuse.H0_H0 ;  /* 0x2000005bff027230 */ /* 0x100fe20000004100 */
[C---:B------:R-:W-:Y:S01]  /*22ea0*/  FFMA.FTZ R22, R15.reuse, R16, -R22 ;  /* 0x000000100f167223 */ /* 0x040fe20000010816 */
[----:B------:R-:W-:Y:S01]  /*22eb0*/  HADD2.F32 R3, -RZ, R91.H1_H1 ;  /* 0x3000005bff037230 */ /* 0x000fe20000004100 */
[----:B------:R-:W-:-:S02]  /*22ec0*/  FFMA.FTZ R18, R15, R18, R13 ;  /* 0x000000120f127223 */ /* 0x000fc4000001000d */
[C---:B------:R-:W-:Y:S02]  /*22ed0*/  FMUL.FTZ R16, R14.reuse, R2 ;  /* 0x000000020e107220 */ /* 0x040fe40000410000 */
[----:B------:R-:W-:Y:S02]  /*22ee0*/  FMUL.FTZ R14, R14, R3 ;  /* 0x000000030e0e7220 */ /* 0x000fe40000410000 */
[C---:B------:R-:W-:Y:S02]  /*22ef0*/  FMUL.FTZ R15, R7.reuse, R20 ;  /* 0x00000014070f7220 */ /* 0x040fe40000410000 */
[----:B------:R-:W-:Y:S02]  /*22f00*/  FMUL.FTZ R13, R7, R19 ;  /* 0x00000013070d7220 */ /* 0x000fe40000410000 */
[C---:B------:R-:W-:Y:S02]  /*22f10*/  FFMA.FTZ R14, R12.reuse, R2, R14 ;  /* 0x000000020c0e7223 */ /* 0x040fe4000001000e */
[----:B------:R-:W-:Y:S01]  /*22f20*/  FFMA.FTZ R3, R12, R3, -R16 ;  /* 0x000000030c037223 */ /* 0x000fe20000010810 */
[----:B------:R-:W-:Y:S01]  /*22f30*/  F2FP.PACK_AB R12, R18, R22 ;  /* 0x00000016120c723e */ /* 0x000fe200000000ff */
[C---:B------:R-:W-:Y:S01]  /*22f40*/  FFMA.FTZ R2, R10.reuse, R19, -R15 ;  /* 0x000000130a027223 */ /* 0x040fe2000001080f */
[----:B------:R-:W-:Y:S01]  /*22f50*/  F2FP.PACK_AB R15, R17, R21 ;  /* 0x00000015110f723e */ /* 0x000fe200000000ff */
[----:B------:R-:W-:Y:S01]  /*22f60*/  FFMA.FTZ R13, R10, R20, R13 ;  /* 0x000000140a0d7223 */ /* 0x000fe2000001000d */
[----:B------:R-:W-:-:S04]  /*22f70*/  F2FP.PACK_AB R14, R14, R3 ;  /* 0x000000030e0e723e */ /* 0x000fc800000000ff */
[----:B------:R-:W-:-:S05]  /*22f80*/  F2FP.PACK_AB R13, R13, R2 ;  /* 0x000000020d0d723e */ /* 0x000fca00000000ff */
[----:B------:R1:W-:Y:S02]  /*22f90*/  ST.E.128 [R8.64+0x8000], R12 ;  /* 0x0080000c08007985 */ /* 0x0003e4000c101d04 */
.L_x_2079:
[----:B------:R-:W-:Y:S05]  /*22fa0*/  BSYNC B0 ;  /* 0x0000000000007941 */ /* 0x000fea0003800000 */
.L_x_2078:
[----:B------:R-:W-:-:S04]  /*22fb0*/  IADD3 R2, R4, 0x60, RZ ;  /* 0x0000006004027810 */ /* 0x000fc80007ffe0ff */
[----:B------:R-:W-:-:S13]  /*22fc0*/  ISETP.GE.AND P0, PT, R2, R0, PT ;  /* 0x000000000200720c */ /* 0x000fda0003f06270 */
[----:B------:R-:W-:Y:S05]  /*22fd0*/  @P0 BRA `(.L_x_2073) ;  /* 0x000002a000000947 */ /* 0x000fea0003800000 */
[----:B-1----:R-:W2:Y:S01]  /*22fe0*/  LD.E.128 R12, [R8.64+0xc000] ;  /* 0x00c00004080c7980 */ /* 0x002ea2000c101d00 */
[----:B------:R-:W-:Y:S01]  /*22ff0*/  SHF.R.U32.HI R10, RZ, 0x10, R39 ;  /* 0x00000010ff0a7819 */ /* 0x000fe20000011627 */
[----:B------:R-:W-:Y:S01]  /*23000*/  HADD2.F32 R16, -RZ, R96.H0_H0 ;  /* 0x20000060ff107230 */ /* 0x000fe20000004100 */
        /* <DEDUP_REMOVED lines=39> */
.L_x_2073:
[----:B------:R-:W-:Y:S05]  /*23280*/  BSYNC B1 ;  /* 0x0000000000017941 */ /* 0x000fea0003800000 */
.L_x_2072:
[----:B------:R-:W-:Y:S01]  /*23290*/  IADD3 R2, R93, 0x20, RZ ;  /* 0x000000205d027810 */ /* 0x000fe20007ffe0ff */
[----:B------:R-:W-:Y:S03]  /*232a0*/  BSSY B1, `(.L_x_2080) ;  /* 0x00000bc000017945 */ /* 0x000fe60003800000 */
[----:B------:R-:W-:-:S13]  /*232b0*/  ISETP.GE.AND P0, PT, R2, R34, PT ;  /* 0x000000220200720c */ /* 0x000fda0003f06270 */
[----:B------:R-:W-:Y:S05]  /*232c0*/  @P0 BRA `(.L_x_2081) ;  /* 0x00000b9000000947 */ /* 0x000fea0003800000 */
[----:B------:R-:W-:Y:S01]  /*232d0*/  ISETP.GE.AND P0, PT, R4, R0, PT ;  /* 0x000000000400720c */ /* 0x000fe20003f06270 */
[----:B------:R-:W-:-:S12]  /*232e0*/  BSSY B0, `(.L_x_2082) ;  /* 0x000002c000007945 */ /* 0x000fd80003800000 */
        /* <DEDUP_REMOVED lines=26> */
[----:B------:R-:W-:Y:S01]  /*23490*/  HADD2.F32 R2, -RZ, R95.H1_H1 ;  /* 0x3000005fff027230 */ /* 0x000fe20000004100 */
        /* <DEDUP_REMOVED lines=16> */
.L_x_2083:
[----:B------:R-:W-:Y:S05]  /*235a0*/  BSYNC B0 ;  /* 0x0000000000007941 */ /* 0x000fea0003800000 */
.L_x_2082:
        /* <DEDUP_REMOVED lines=46> */
.L_x_2085:
[----:B------:R-:W-:Y:S05]  /*23890*/  BSYNC B0 ;  /* 0x0000000000007941 */ /* 0x000fea0003800000 */
.L_x_2084:
        /* <DEDUP_REMOVED lines=46> */
.L_x_2087:
[----:B------:R-:W-:Y:S05]  /*23b80*/  BSYNC B0 ;  /* 0x0000000000007941 */ /* 0x000fea0003800000 */
.L_x_2086:
        /* <DEDUP_REMOVED lines=45> */
.L_x_2081:
[----:B------:R-:W-:Y:S05]  /*23e60*/  BSYNC B1 ;  /* 0x0000000000017941 */ /* 0x000fea0003800000 */
.L_x_2080:
        /* <DEDUP_REMOVED lines=49> */
.L_x_2091:
[----:B------:R-:W-:Y:S05]  /*24180*/  BSYNC B0 ;  /* 0x0000000000007941 */ /* 0x000fea0003800000 */
.L_x_2090:
        /* <DEDUP_REMOVED lines=46> */
.L_x_2093:
[----:B------:R-:W-:Y:S05]  /*24470*/  BSYNC B0 ;  /* 0x0000000000007941 */ /* 0x000fea0003800000 */
.L_x_2092:
        /* <DEDUP_REMOVED lines=46> */
.L_x_2095:
[----:B------:R-:W-:Y:S05]  /*24760*/  BSYNC B0 ;  /* 0x0000000000007941 */ /* 0x000fea0003800000 */
.L_x_2094:
[----:B------:R-:W-:-:S04]  /*24770*/  IADD3 R2, R4, 0x60, RZ ;  /* 0x0000006004027810 */ /* 0x000fc80007ffe0ff */
[----:B------:R-:W-:-:S13]  /*24780*/  ISETP.GE.AND P0, PT, R2, R0, PT ;  /* 0x000000000200720c */ /* 0x000fda0003f06270 */
[----:B------:R-:W-:Y:S05]  /*24790*/  @P0 BRA `(.L_x_2089) ;  /* 0x000002a000000947 */ /* 0x000fea0003800000 */
[----:B-1----:R-:W2:Y:S01]  /*247a0*/  LD.E.128 R12, [R8.64+0xe000] ;  /* 0x00e00004080c7980 */ /* 0x002ea2000c101d00 */
[----:B------:R-:W-:Y:S01]  /*247b0*/  SHF.R.U32.HI R10, RZ, 0x10, R71 ;  /* 0x00000010ff0a7819 */ /* 0x000fe20000011647 */
[----:B------:R-:W-:Y:S01]  /*247c0*/  HADD2.F32 R16, -RZ, R112.H0_H0 ;  /* 0x20000070ff107230 */ /* 0x000fe20000004100 */
[--C-:B------:R-:W-:Y:S01]  /*247d0*/  SHF.R.U32.HI R7, RZ, 0x10, R69.reuse ;  /* 0x00000010ff077819 */ /* 0x100fe20000011645 */
[----:B------:R-:W-:Y:S01]  /*247e0*/  HADD2.F32 R18, -RZ, R111.H1_H1 ;  /* 0x3000006fff127230 */ /* 0x000fe20000004100 */
        /* <DEDUP_REMOVED lines=22> */
[----:B------:R-:W-:Y:S01]  /*24950*/  HADD2.F32 R3, -RZ, R114.H0_H0 ;  /* 0x20000072ff037230 */ /* 0x000fe20000004100 */
        /* <DEDUP_REMOVED lines=14> */
.L_x_2089:
[----:B------:R-:W-:Y:S05]  /*24a40*/  BSYNC B1 ;  /* 0x0000000000017941 */ /* 0x000fea0003800000 */
.L_x_2088:
[----:B------:R-:W-:Y:S01]  /*24a50*/  IADD3 R2, R93, 0x60, RZ ;  /* 0x000000605d027810 */ /* 0x000fe20007ffe0ff */
[----:B------:R-:W-:-:S03]  /*24a60*/  IMAD.MOV.U32 R3, RZ, RZ, 0x0 ;  /* 0x00000000ff037424 */ /* 0x000fc600078e00ff */
[----:B------:R-:W-:Y:S01]  /*24a70*/  ISETP.GE.AND P0, PT, R2, R34, PT ;  /* 0x000000220200720c */ /* 0x000fe20003f06270 */
[----:B------:R-:W-:-:S12]  /*24a80*/  IMAD.MOV.U32 R2, RZ, RZ, R134 ;  /* 0x000000ffff027224 */ /* 0x000fd800078e0086 */
[----:B------:R-:W-:Y:S05]  /*24a90*/  @P0 RET.REL.NODEC R2 `(_ZN7cutlass13device_kernelIN5flash19enable_sm80_to_sm89INS1_16FlashAttnFwdSm80INS1_25CollectiveMainloopFwdSm80ILi8ELi1ELb0EN4cute5tupleIJNS5_1CILi128EEENS7_ILi48EEENS7_ILi256EEEEEELi256ENS_6half_tEfNS_4arch4Sm80ELb0ELb1ELb1ELb1ELb0ELb1ELb1ELb1EEENS1_21CollectiveEpilogueFwdINS6_IJS8_SA_S9_EEENS6_IJNS7_ILi1EEESI_SI_EEESC_SE_Li256ELb1ELb1ELb1ELb0EEENS1_36VarlenDynamicPersistentTileSchedulerILi128ELi48ELi256ELi256ELb1ELb1ELb0ELb1ELb0ELb1EEEEEEEEEvNT_6ParamsE) ;  /* 0xfffdb56002000950 */ /* 0x000fea0003c3ffff */
[----:B------:R-:W-:Y:S01]  /*24aa0*/  ISETP.GE.AND P0, PT, R4, R0, PT ;  /* 0x000000000400720c */ /* 0x000fe20003f06270 */
[----:B------:R-:W-:-:S12]  /*24ab0*/  BSSY B0, `(.L_x_2096) ;  /* 0x000002c000007945 */ /* 0x000fd80003800000 */
        /* <DEDUP_REMOVED lines=43> */
.L_x_2097:
[----:B------:R-:W-:Y:S05]  /*24d70*/  BSYNC B0 ;  /* 0x0000000000007941 */ /* 0x000fea0003800000 */
.L_x_2096:
[----:B------:R-:W-:Y:S01]  /*24d80*/  IADD3 R2, R4, 0x20, RZ ;  /* 0x0000002004027810 */ /* 0x000fe20007ffe0ff */
[----:B------:R-:W-:Y:S03]  /*24d90*/  BSSY B0, `(.L_x_2098) ;  /* 0x000002d000007945 */ /* 0x000fe60003800000 */
        /* <DEDUP_REMOVED lines=44> */
.L_x_2099:
[----:B------:R-:W-:Y:S05]  /*25060*/  BSYNC B0 ;  /* 0x0000000000007941 */ /* 0x000fea0003800000 */
.L_x_2098:
        /* <DEDUP_REMOVED lines=46> */
.L_x_2101:
[----:B------:R-:W-:Y:S05]  /*25350*/  BSYNC B0 ;  /* 0x0000000000007941 */ /* 0x000fea0003800000 */
.L_x_2100:
[----:B------:R-:W-:Y:S01]  /*25360*/  IADD3 R4, R4, 0x60, RZ ;  /* 0x0000006004047810 */ /* 0x000fe20007ffe0ff */
[----:B------:R-:W-:Y:S02]  /*25370*/  IMAD.MOV.U32 R2, RZ, RZ, R134 ;  /* 0x000000ffff027224 */ /* 0x000fe400078e0086 */
[----:B------:R-:W-:Y:S01]  /*25380*/  IMAD.MOV.U32 R3, RZ, RZ, 0x0 ;  /* 0x00000000ff037424 */ /* 0x000fe200078e00ff */
[----:B------:R-:W-:-:S13]  /*25390*/  ISETP.GE.AND P0, PT, R4, R0, PT ;  /* 0x000000000400720c */ /* 0x000fda0003f06270 */
[----:B------:R-:W-:Y:S05]  /*253a0*/  @P0 RET.REL.NODEC R2 `(_ZN7cutlass13device_kernelIN5flash19enable_sm80_to_sm89INS1_16FlashAttnFwdSm80INS1_25CollectiveMainloopFwdSm80ILi8ELi1ELb0EN4cute5tupleIJNS5_1CILi128EEENS7_ILi48EEENS7_ILi256EEEEEELi256ENS_6half_tEfNS_4arch4Sm80ELb0ELb1ELb1ELb1ELb0ELb1ELb1ELb1EEENS1_21CollectiveEpilogueFwdINS6_IJS8_SA_S9_EEENS6_IJNS7_ILi1EEESI_SI_EEESC_SE_Li256ELb1ELb1ELb1ELb0EEENS1_36VarlenDynamicPersistentTileSchedulerILi128ELi48ELi256ELi256ELb1ELb1ELb0ELb1ELb0ELb1EEEEEEEEEvNT_6ParamsE) ;  /* 0xfffdac5002000950 */ /* 0x000fea0003c3ffff */
        /* <DEDUP_REMOVED lines=22> */
[CC--:B------:R-:W-:Y:S01]  /*25510*/  FMUL.FTZ R20, R2.reuse, R16.reuse ;  /* 0x0000001002147220 */ /* 0x0c0fe20000410000 */
        /* <DEDUP_REMOVED lines=9> */
[----:B------:R-:W-:Y:S01]  /*255b0*/  FMUL.FTZ R13, R3, R17 ;  /* 0x00000011030d7220 */ /* 0x000fe20000410000 */
[----:B------:R-:W-:Y:S01]  /*255c0*/  MOV R3, 0x0 ;  /* 0x0000000000037802 */ /* 0x000fe20000000f00 */
[C---:B------:R-:W-:Y:S02]  /*255d0*/  FFMA.FTZ R14, R12.reuse, R0, R14 ;  /* 0x000000000c0e7223 */ /* 0x040fe4000001000e */
[----:B------:R-:W-:Y:S01]  /*255e0*/  FFMA.FTZ R2, R12, R2, -R15 ;  /* 0x000000020c027223 */ /* 0x000fe2000001080f */
[----:B------:R-:W-:Y:S01]  /*255f0*/  F2FP.PACK_AB R15, R10, R19 ;  /* 0x000000130a0f723e */ /* 0x000fe200000000ff */
[----:B------:R-:W-:Y:S01]  /*25600*/  FFMA.FTZ R0, R4, R17, -R7 ;  /* 0x0000001104007223 */ /* 0x000fe20000010807 */
[----:B------:R-:W-:Y:S01]  /*25610*/  F2FP.PACK_AB R12, R16, R20 ;  /* 0x00000014100c723e */ /* 0x000fe200000000ff */
[----:B------:R-:W-:Y:S01]  /*25620*/  FFMA.FTZ R13, R4, R18, R13 ;  /* 0x00000012040d7223 */ /* 0x000fe2000001000d */
[----:B------:R-:W-:-:S02]  /*25630*/  F2FP.PACK_AB R14, R14, R2 ;  /* 0x000000020e0e723e */ /* 0x000fc400000000ff */
[----:B------:R-:W-:Y:S02]  /*25640*/  MOV R2, R134 ;  /* 0x0000008600027202 */ /* 0x000fe40000000f00 */
[----:B------:R-:W-:-:S05]  /*25650*/  F2FP.PACK_AB R13, R13, R0 ;  /* 0x000000000d0d723e */ /* 0x000fca00000000ff */
[----:B------:R1:W-:Y:S01]  /*25660*/  ST.E.128 [R8.64+0xf000], R12 ;  /* 0x00f0000c08007985 */ /* 0x0003e2000c101d04 */
[----:B------:R-:W-:Y:S05]  /*25670*/  RET.REL.NODEC R2 `(_ZN7cutlass13device_kernelIN5flash19enable_sm80_to_sm89INS1_16FlashAttnFwdSm80INS1_25CollectiveMainloopFwdSm80ILi8ELi1ELb0EN4cute5tupleIJNS5_1CILi128EEENS7_ILi48EEENS7_ILi256EEEEEELi256ENS_6half_tEfNS_4arch4Sm80ELb0ELb1ELb1ELb1ELb0ELb1ELb1ELb1EEENS1_21CollectiveEpilogueFwdINS6_IJS8_SA_S9_EEENS6_IJNS7_ILi1EEESI_SI_EEESC_SE_Li256ELb1ELb1ELb1ELb0EEENS1_36VarlenDynamicPersistentTileSchedulerILi128ELi48ELi256ELi256ELb1ELb1ELb0ELb1ELb0ELb1EEEEEEEEEvNT_6ParamsE) ;  /* 0xfffda98002007950 */ /* 0x000fea0003c3ffff */
.L_x_2056:
[----:B-1---5:R-:W-:-:S13]  /*25680*/  ISETP.NE.AND P0, PT, R20, 0x1, PT ;  /* 0x000000011400780c */ /* 0x022fda0003f05270 */
[----:B------:R1:W2:Y:S04]  /*25690*/  @P0 LD.E R10, [R12.64+0x168] ;  /* 0x000168040c0a0980 */ /* 0x0002a8000c101900 */
[----:B-1----:R-:W3:Y:S01]  /*256a0*/  @P0 LD.E R12, [R12.64+0x16c] ;  /* 0x00016c040c0c0980 */ /* 0x002ee2000c101900 */
[----:B--2---:R-:W-:-:S05]  /*256b0*/  @P0 IMAD.HI.U32 R10, R4, R10, RZ ;  /* 0x0000000a040a0227 */ /* 0x004fca00078e00ff */
[----:B---3--:R-:W-:-:S04]  /*256c0*/  @P0 SHF.R.U32.HI R4, RZ, R12, R10 ;  /* 0x0000000cff040219 */ /* 0x008fc8000001160a */
[----:B------:R-:W-:Y:S01]  /*256d0*/  SHF.R.S32.HI R10, RZ, 0x1f, R4 ;  /* 0x0000001fff0a7819 */ /* 0x000fe20000011404 */
[-C--:B------:R-:W-:Y:S02]  /*256e0*/  IMAD R13, R9, R4.reuse, RZ ;  /* 0x00000004090d7224 */ /* 0x080fe400078e02ff */
[----:B------:R-:W-:Y:S02]  /*256f0*/  IMAD R12, R3, R4, RZ ;  /* 0x00000004030c7224 */ /* 0x000fe400078e02ff */
[-C--:B------:R-:W-:Y:S02]  /*25700*/  IMAD R21, R8, R10.reuse, R13 ;  /* 0x0000000a08157224 */ /* 0x080fe400078e020d */
[C---:B------:R-:W-:Y:S02]  /*25710*/  IMAD R10, R2.reuse, R10, R12 ;  /* 0x0000000a020a7224 */ /* 0x040fe400078e020c */
[----:B------:R-:W-:-:S04]  /*25720*/  IMAD.WIDE.U32 R12, R2, R4, RZ ;  /* 0x00000004020c7225 */ /* 0x000fc800078e00ff */
[----:B------:R-:W-:Y:S01]  /*25730*/  IMAD.WIDE.U32 R18, R8, R4, RZ ;  /* 0x0000000408127225 */ /* 0x000fe200078e00ff */
[----:B------:R-:W-:-:S03]  /*25740*/  IADD3 R13, R13, R10, RZ ;  /* 0x0000000a0d0d7210 */ /* 0x000fc60007ffe0ff */
[----:B------:R-:W-:Y:S01]  /*25750*/  IMAD R9, R9, R7, RZ ;  /* 0x0000000709097224 */ /* 0x000fe200078e02ff */
[----:B------:R-:W-:Y:S01]  /*25760*/  IADD3 R19, R19, R21, RZ ;  /* 0x0000001513137210 */ /* 0x000fe20007ffe0ff */
[----:B------:R-:W-:Y:S02]  /*25770*/  IMAD R4, R3, R7, RZ ;  /* 0x0000000703047224 */ /* 0x000fe400078e02ff */
[----:B------:R-:W-:-:S04]  /*25780*/  IMAD.WIDE.U32 R12, R7, R2, R12 ;  /* 0x00000002070c7225 */ /* 0x000fc800078e000c */
[----:B------:R-:W-:-:S04]  /*25790*/  IMAD.WIDE.U32 R18, R7, R8, R18 ;  /* 0x0000000807127225 */ /* 0x000fc800078e0012 */
[-C--:B------:R-:W-:Y:S01]  /*257a0*/  IMAD R3, R8, R23.reuse, R9 ;  /* 0x0000001708037224 */ /* 0x080fe200078e0209 */
[----:B------:R-:W-:Y:S01]  /*257b0*/  LEA R21, P1, R18, R14, 0x1 ;  /* 0x0000000e12157211 */ /* 0x000fe200078208ff */
[----:B------:R-:W-:Y:S01]  /*257c0*/  IMAD R2, R2, R23, R4 ;  /* 0x0000001702027224 */ /* 0x000fe200078e0204 */
[----:B------:R-:W-:Y:S02]  /*257d0*/  LEA R23, P0, R12, R16, 0x1 ;  /* 0x000000100c177211 */ /* 0x000fe400078008ff */
[----:B------:R-:W-:Y:S02]  /*257e0*/  IADD3 R3, R19, R3, RZ ;  /* 0x0000000313037210 */ /* 0x000fe40007ffe0ff */
[----:B------:R-:W-:Y:S02]  /*257f0*/  IADD3 R2, R13, R2, RZ ;  /* 0x000000020d027210 */ /* 0x000fe40007ffe0ff */
[----:B------:R-:W-:Y:S02]  /*25800*/  LEA.HI.X R18, R18, R15, R3, 0x1, P1 ;  /* 0x0000000f12127211 */ /* 0x000fe400008f0c03 */
[----:B------:R-:W-:Y:S01]  /*25810*/  LEA.HI.X R16, R12, R17, R2, 0x1, P0 ;  /* 0x000000110c107211 */ /* 0x000fe200000f0c02 */
[----:B------:R-:W-:Y:S05]  /*25820*/  BRA.DIV ~URZ, `(.L_x_2102) ;  /* 0x000052327f007947 */ /* 0x000fea000b800000 */
[----:B------:R1:W2:Y:S02]  /*25830*/  SHFL.IDX PT, R4, R18, RZ, 0x181f ;  /* 0x00181fff12047589 */ /* 0x0002a400000e0000 */
.L_x_2138:
[----:B------:R-:W-:Y:S05]  /*25840*/  BRA.DIV ~URZ, `(.L_x_2103) ;  /* 0x000052927f007947 */ /* 0x000fea000b800000 */
[----:B------:R3:W4:Y:S01]  /*25850*/  SHFL.IDX PT, R8, R21, RZ, 0x181f ;  /* 0x00181fff15087589 */ /* 0x00072200000e0000 */
[----:B--2---:R-:W-:-:S03]  /*25860*/  MOV R9, R4 ;  /* 0x0000000400097202 */ /* 0x004fc60000000f00 */
[----:B------:R3:W2:Y:S04]  /*25870*/  SHFL.IDX PT, R7, R16, RZ, 0x181f ;  /* 0x00181fff10077589 */ /* 0x0006a800000e0000 */
[----:B------:R3:W1:Y:S02]  /*25880*/  SHFL.IDX PT, R2, R23, RZ, 0x181f ;  /* 0x00181fff17027589 */ /* 0x00066400000e0000 */
.L_x_2139:
        /* <DEDUP_REMOVED lines=20> */
[----:B------:R-:W-:Y:S01]  /*259d0*/  CS2R R24, SRZ ;  /* 0x0000000000187805 */ /* 0x000fe2000001ff00 */
[----:B------:R-:W-:Y:S01]  /*259e0*/  CS2R R46, SRZ ;  /* 0x00000000002e7805 */ /* 0x000fe2000001ff00 */
[----:B------:R-:W-:Y:S01]  /*259f0*/  CS2R R44, SRZ ;  /* 0x00000000002c7805 */ /* 0x000fe2000001ff00 */
[----:B------:R-:W-:Y:S01]  /*25a00*/  CS2R R38, SRZ ;  /* 0x0000000000267805 */ /* 0x000fe2000001ff00 */
[----:B------:R-:W-:-:S05]  /*25a10*/  CS2R R36, SRZ ;  /* 0x0000000000247805 */ /* 0x000fca000001ff00 */
[----:B----4-:R-:W-:Y:S02]  /*25a20*/  @!P1 IMAD.WIDE R14, R56, 0x2, R8 ;  /* 0x00000002380e9825 */ /* 0x010fe400078e0208 */
[----:B------:R-:W-:-:S03]  /*25a30*/  @!P0 SHF.R.S32.HI R4, RZ, 0x1f, R7 ;  /* 0x0000001fff048819 */ /* 0x000fc60000011407 */
[----:B------:R2:W5:Y:S01]  /*25a40*/  @!P1 LD.E.128 R28, [R14.64] ;  /* 0x000000040e1c9980 */ /* 0x000562000c101d00 */
[----:B------:R-:W-:-:S04]  /*25a50*/  @!P0 LEA.HI R4, R4, R7, RZ, 0x3 ;  /* 0x0000000704048211 */ /* 0x000fc800078f18ff */
[----:B------:R-:W-:-:S05]  /*25a60*/  @!P0 LOP3.LUT R4, R4, 0xfffffff8, RZ, 0xc0, !PT ;  /* 0xfffffff804048812 */ /* 0x000fca00078ec0ff */
[----:B------:R-:W-:-:S04]  /*25a70*/  @!P0 IMAD.WIDE R12, R4, 0x2, R8 ;  /* 0x00000002040c8825 */ /* 0x000fc800078e0208 */
[--C-:B-1----:R-:W-:Y:S01]  /*25a80*/  @!P0 IMAD.WIDE R8, R4, 0x2, R2.reuse ;  /* 0x0000000204088825 */ /* 0x102fe200078e0202 */
[----:B------:R2:W5:Y:S03]  /*25a90*/  @!P0 LD.E.128 R44, [R12.64] ;  /* 0x000000040c2c8980 */ /* 0x000566000c101d00 */
[----:B------:R-:W-:Y:S01]  /*25aa0*/  @!P1 IMAD.WIDE R2, R56, 0x2, R2 ;  /* 0x0000000238029825 */ /* 0x000fe200078e0202 */
[----:B------:R2:W5:Y:S04]  /*25ab0*/  @!P0 LD.E.128 R36, [R8.64] ;  /* 0x0000000408248980 */ /* 0x000568000c101d00 */
[----:B------:R2:W5:Y:S02]  /*25ac0*/  @!P1 LD.E.128 R24, [R2.64] ;  /* 0x0000000402189980 */ /* 0x000564000c101d00 */
.L_x_2105:
[----:B------:R-:W-:Y:S05]  /*25ad0*/  BSYNC B0 ;  /* 0x0000000000007941 */ /* 0x000fea0003800000 */
.L_x_2104:
[----:B-----5:R-:W-:Y:S02]  /*25ae0*/  IMAD.MOV.U32 R7, RZ, RZ, R46 ;  /* 0x000000ffff077224 */ /* 0x020fe400078e002e */
[----:B------:R-:W-:-:S02]  /*25af0*/  IMAD.MOV.U32 R4, RZ, RZ, R47 ;  /* 0x000000ffff047224 */ /* 0x000fc400078e002f */
[----:B--2---:R-:W-:Y:S01]  /*25b00*/  IMAD.MOV.U32 R3, RZ, RZ, R44 ;  /* 0x000000ffff037224 */ /* 0x004fe200078e002c */
[----:B------:R-:W-:Y:S01]  /*25b10*/  PRMT R107, R107, 0x5410, R7 ;  /* 0x000054106b6b7816 */ /* 0x000fe20000000007 */
[----:B-1----:R-:W-:Y:S01]  /*25b20*/  IMAD.MOV.U32 R2, RZ, RZ, R45 ;  /* 0x000000ffff027224 */ /* 0x002fe200078e002d */
        /* <DEDUP_REMOVED lines=28> */
[----:B------:R1:W2:Y:S04]  /*25cf0*/  SHFL.IDX PT, R9, R18, 0x1, 0x181f ;  /* 0x00381f0012097f89 */ /* 0x0002a800000e0000 */
[----:B----4-:R1:W4:Y:S04]  /*25d00*/  SHFL.IDX PT, R8, R21, 0x1, 0x181f ;  /* 0x00381f0015087f89 */ /* 0x01032800000e0000 */
[----:B------:R1:W3:Y:S04]  /*25d10*/  SHFL.IDX PT, R4, R16, 0x1, 0x181f ;  /* 0x00381f0010047f89 */ /* 0x0002e800000e0000 */
[----:B------:R1:W1:Y:S02]  /*25d20*/  SHFL.IDX PT, R2, R23, 0x1, 0x181f ;  /* 0x00381f0017027f89 */ /* 0x00026400000e0000 */
.L_x_2140:
        /* <DEDUP_REMOVED lines=23> */
[----:B--2-4-:R-:W-:Y:S02]  /*25ea0*/  @!P1 IMAD.WIDE R14, R56, 0x2, R8 ;  /* 0x00000002380e9825 */ /* 0x014fe400078e0208 */
        /* <DEDUP_REMOVED lines=10> */
.L_x_2108:
[----:B------:R-:W-:Y:S05]  /*25f50*/  BSYNC B0 ;  /* 0x0000000000007941 */ /* 0x000fea0003800000 */
.L_x_2107:
[----:B-----5:R-:W-:Y:S02]  /*25f60*/  IMAD.MOV.U32 R7, RZ, RZ, R66 ;  /* 0x000000ffff077224 */ /* 0x020fe400078e0042 */
[----:B--2---:R-:W-:-:S02]  /*25f70*/  IMAD.MOV.U32 R3, RZ, RZ, R64 ;  /* 0x000000ffff037224 */ /* 0x004fc400078e0040 */
[----:B-1----:R-:W-:Y:S02]  /*25f80*/  IMAD.MOV.U32 R2, RZ, RZ, R65 ;  /* 0x000000ffff027224 */ /* 0x002fe400078e0041 */
        /* <DEDUP_REMOVED lines=16> */
[----:B------:R-:W-:Y:S01]  /*26090*/  IMAD.MOV.U32 R7, RZ, RZ, R54 ;  /* 0x000000ffff077224 */ /* 0x000fe200078e0036 */
[----:B------:R-:W-:Y:S01]  /*260a0*/  PRMT R112, R2, 0x7610, R112 ;  /* 0x0000761002707816 */ /* 0x000fe20000000070 */
[----:B------:R-:W-:Y:S01]  /*260b0*/  IMAD.MOV.U32 R3, RZ, RZ, R52 ;  /* 0x000000ffff037224 */ /* 0x000fe200078e0034 */
[----:B------:R-:W-:Y:S01]  /*260c0*/  PRMT R113, R4, 0x7610, R113 ;  /* 0x0000761004717816 */ /* 0x000fe20000000071 */
[----:B------:R-:W-:Y:S01]  /*260d0*/  IMAD.MOV.U32 R2, RZ, RZ, R53 ;  /* 0x000000ffff027224 */ /* 0x000fe200078e0035 */
[----:B------:R-:W-:Y:S02]  /*260e0*/  MOV R4, R55 ;  /* 0x0000003700047202 */ /* 0x000fe40000000f00 */
[----:B------:R-:W-:Y:S02]  /*260f0*/  PRMT R109, R3, 0x5410, R7 ;  /* 0x00005410036d7816 */ /* 0x000fe40000000007 */
[----:B------:R-:W-:-:S02]  /*26100*/  PRMT R110, R110, 0x5410, R4 ;  /* 0x000054106e6e7816 */ /* 0x000fc40000000004 */
[----:B------:R-:W-:Y:S01]  /*26110*/  PRMT R108, R2, 0x7610, R108 ;  /* 0x00007610026c7816 */ /* 0x000fe2000000006c */
[----:B------:R-:W-:Y:S05]  /*26120*/  BRA.DIV ~URZ, `(.L_x_2109) ;  /* 0x00004cf27f007947 */ /* 0x000fea000b800000 */
[----:B------:R1:W2:Y:S02]  /*26130*/  SHFL.IDX PT, R4, R18, 0x2, 0x181f ;  /* 0x00581f0012047f89 */ /* 0x0002a400000e0000 */
.L_x_2141:
[----:B------:R-:W-:Y:S05]  /*26140*/  BRA.DIV ~URZ, `(.L_x_2110) ;  /* 0x00004d527f007947 */ /* 0x000fea000b800000 */
[----:B----4-:R3:W4:Y:S01]  /*26150*/  SHFL.IDX PT, R8, R21, 0x2, 0x181f ;  /* 0x00581f0015087f89 */ /* 0x01072200000e0000 */
[----:B--2---:R-:W-:-:S03]  /*26160*/  MOV R9, R4 ;  /* 0x0000000400097202 */ /* 0x004fc60000000f00 */
[----:B------:R3:W2:Y:S04]  /*26170*/  SHFL.IDX PT, R7, R16, 0x2, 0x181f ;  /* 0x00581f0010077f89 */ /* 0x0006a800000e0000 */
[----:B------:R3:W1:Y:S02]  /*26180*/  SHFL.IDX PT, R2, R23, 0x2, 0x181f ;  /* 0x00581f0017027f89 */ /* 0x00066400000e0000 */
.L_x_2142:
        /* <DEDUP_REMOVED lines=35> */
.L_x_2112:
[----:B------:R-:W-:Y:S05]  /*263c0*/  BSYNC B0 ;  /* 0x0000000000007941 */ /* 0x000fea0003800000 */
.L_x_2111:
[----:B-12--5:R-:W-:Y:S01]  /*263d0*/  IMAD.MOV.U32 R2, RZ, RZ, R86 ;  /* 0x000000ffff027224 */ /* 0x026fe200078e0056 */
[----:B------:R-:W-:Y:S01]  /*263e0*/  CS2R R102, SRZ ;  /* 0x0000000000667805 */ /* 0x000fe2000001ff00 */
[----:B------:R-:W-:-:S02]  /*263f0*/  IMAD.MOV.U32 R4, RZ, RZ, R84 ;  /* 0x000000ffff047224 */ /* 0x000fc400078e0054 */
        /* <DEDUP_REMOVED lines=20> */
[----:B----4-:R-:W-:Y:S01]  /*26540*/  IMAD.SHL.U32 R8, R76, 0x80, RZ ;  /* 0x000000804c087824 */ /* 0x010fe200078e00ff */
[----:B------:R-:W-:-:S02]  /*26550*/  SHF.R.S32.HI R7, RZ, 0x1f, R22 ;  /* 0x0000001fff077819 */ /* 0x000fc40000011416 */
[----:B------:R-:W-:Y:S01]  /*26560*/  PRMT R122, R4, 0x7610, R122 ;  /* 0x00007610047a7816 */ /* 0x000fe2000000007a */
[----:B------:R-:W-:Y:S01]  /*26570*/  IMAD.MOV.U32 R4, RZ, RZ, R75 ;  /* 0x000000ffff047224 */ /* 0x000fe200078e004b */
[----:B------:R-:W-:Y:S01]  /*26580*/  PRMT R121, R3, 0x7610, R121 ;  /* 0x0000761003797816 */ /* 0x000fe20000000079 */
[----:B------:R-:W-:Y:S01]  /*26590*/  IMAD.MOV.U32 R3, RZ, RZ, R72 ;  /* 0x000000ffff037224 */ /* 0x000fe200078e0048 */
[----:B------:R-:W-:Y:S01]  /*265a0*/  PRMT R117, R117, 0x5410, R2 ;  /* 0x0000541075757816 */ /* 0x000fe20000000002 */
[----:B------:R-:W-:Y:S01]  /*265b0*/  IMAD.MOV.U32 R2, RZ, RZ, R73 ;  /* 0x000000ffff027224 */ /* 0x000fe200078e0049 */
[----:B------:R-:W-:Y:S02]  /*265c0*/  LEA.HI R7, R7, R22, RZ, 0x3 ;  /* 0x0000001607077211 */ /* 0x000fe400078f18ff */
[----:B------:R-:W-:Y:S02]  /*265d0*/  PRMT R118, R118, 0x5410, R4 ;  /* 0x0000541076767816 */ /* 0x000fe40000000004 */
[----:B------:R-:W-:-:S02]  /*265e0*/  PRMT R117, R3, 0x7610, R117 ;  /* 0x0000761003757816 */ /* 0x000fc40000000075 */
[----:B------:R-:W-:Y:S02]  /*265f0*/  PRMT R116, R2, 0x7610, R116 ;  /* 0x0000761002747816 */ /* 0x000fe40000000074 */
[----:B------:R-:W-:Y:S01]  /*26600*/  LEA.HI.SX32 R7, R7, R8, 0x1d ;  /* 0x0000000807077211 */ /* 0x000fe200078feaff */
[----:B------:R-:W-:Y:S05]  /*26610*/  BRA.DIV ~URZ, `(.L_x_2113) ;  /* 0x000049f27f007947 */ /* 0x000fea000b800000 */
[----:B------:R1:W2:Y:S02]  /*26620*/  SHFL.IDX PT, R4, R18, 0x3, 0x181f ;  /* 0x00781f0012047f89 */ /* 0x0002a400000e0000 */
.L_x_2143:
[----:B------:R-:W-:Y:S05]  /*26630*/  BRA.DIV ~URZ, `(.L_x_2114) ;  /* 0x00004a527f007947 */ /* 0x000fea000b800000 */
[----:B------:R4:W1:Y:S01]  /*26640*/  SHFL.IDX PT, R8, R21, 0x3, 0x181f ;  /* 0x00781f0015087f89 */ /* 0x00086200000e0000 */
[----:B--2---:R-:W-:-:S03]  /*26650*/  MOV R9, R4 ;  /* 0x0000000400097202 */ /* 0x004fc60000000f00 */
[----:B------:R4:W2:Y:S04]  /*26660*/  SHFL.IDX PT, R14, R16, 0x3, 0x181f ;  /* 0x00781f00100e7f89 */ /* 0x0008a800000e0000 */
[----:B------:R4:W3:Y:S02]  /*26670*/  SHFL.IDX PT, R2, R23, 0x3, 0x181f ;  /* 0x00781f0017027f89 */ /* 0x0008e400000e0000 */
.L_x_2144:
        /* <DEDUP_REMOVED lines=10> */
[----:B--2---:R-:W-:-:S07]  /*26720*/  IMAD.MOV.U32 R3, RZ, RZ, R14 ;  /* 0x000000ffff037224 */ /* 0x004fce00078e000e */
        /* <DEDUP_REMOVED lines=12> */
[----:B-1----:R-:W-:Y:S02]  /*267f0*/  @!P1 IMAD.WIDE R14, R56, 0x2, R8 ;  /* 0x00000002380e9825 */ /* 0x002fe400078e0208 */
[----:B------:R-:W-:-:S03]  /*26800*/  @!P0 SHF.R.S32.HI R4, RZ, 0x1f, R7 ;  /* 0x0000001fff048819 */ /* 0x000fc60000011407 */
[----:B------:R1:W5:Y:S01]  /*26810*/  @!P1 LD.E.128 R76, [R14.64] ;  /* 0x000000040e4c9980 */ /* 0x000362000c101d00 */
[----:B------:R-:W-:-:S04]  /*26820*/  @!P0 LEA.HI R4, R4, R7, RZ, 0x3 ;  /* 0x0000000704048211 */ /* 0x000fc800078f18ff */
[----:B------:R-:W-:-:S05]  /*26830*/  @!P0 LOP3.LUT R4, R4, 0xfffffff8, RZ, 0xc0, !PT ;  /* 0xfffffff804048812 */ /* 0x000fca00078ec0ff */
[----:B------:R-:W-:-:S04]  /*26840*/  @!P0 IMAD.WIDE R12, R4, 0x2, R8 ;  /* 0x00000002040c8825 */ /* 0x000fc800078e0208 */
[--C-:B---3--:R-:W-:Y:S01]  /*26850*/  @!P0 IMAD.WIDE R8, R4, 0x2, R2.reuse ;  /* 0x0000000204088825 */ /* 0x108fe200078e0202 */
[----:B------:R1:W5:Y:S03]  /*26860*/  @!P0 LD.E.128 R100, [R12.64] ;  /* 0x000000040c648980 */ /* 0x000366000c101d00 */
[----:B------:R-:W-:Y:S01]  /*26870*/  @!P1 IMAD.WIDE R2, R56, 0x2, R2 ;  /* 0x0000000238029825 */ /* 0x000fe200078e0202 */
[----:B------:R1:W5:Y:S04]  /*26880*/  @!P0 LD.E.128 R96, [R8.64] ;  /* 0x0000000408608980 */ /* 0x000368000c101d00 */
[----:B------:R1:W5:Y:S02]  /*26890*/  @!P1 LD.E.128 R88, [R2.64] ;  /* 0x0000000402589980 */ /* 0x000364000c101d00 */
.L_x_2116:
[----:B------:R-:W-:Y:S05]  /*268a0*/  BSYNC B0 ;  /* 0x0000000000007941 */ /* 0x000fea0003800000 */
.L_x_2115:
[----:B------:R-:W-:Y:S01]  /*268b0*/  IADD3 R4, R92, -c[0x0][0x20], RZ ;  /* 0x800008005c047a10 */ /* 0x000fe20007ffe0ff */
[----:B------:R-:W-:-:S04]  /*268c0*/  DEPBAR.LE SB0, 0x1 ;  /* 0x000080400000791a */ /* 0x000fc80000000000 */
[----:B-1-3--:R-:W2:Y:S04]  /*268d0*/  LDL.64 R2, [R4+0x20] ;  /* 0x0000200004027983 */ /* 0x00aea80000100a00 */
[----:B------:R-:W3:Y:S01]  /*268e0*/  LDL.64 R8, [R4+0x28] ;  /* 0x0000280004087983 */ /* 0x000ee20000100a00 */
[----:B------:R-:W-:Y:S03]  /*268f0*/  WARPSYNC 0xffffffff ;  /* 0xffffffff00007948 */ /* 0x000fe60003800000 */
[----:B------:R-:W-:Y:S01]  /*26900*/  BAR.SYNC.DEFER_BLOCKING 0x0 ;  /* 0x0000000000007b1d */ /* 0x000fe20000010000 */
[----:B-----5:R-:W-:-:S05]  /*26910*/  IMAD.MOV.U32 R7, RZ, RZ, R102 ;  /* 0x000000ffff077224 */ /* 0x020fca00078e0066 */
[----:B--2---:R1:W2:Y:S04]  /*26920*/  LD.E R10, [R2.64] ;  /* 0x00000004020a7980 */ /* 0x0042a8000c101900 */
[----:B---3--:R3:W5:Y:S01]  /*26930*/  LD.E.64 R34, [R8.64] ;  /* 0x0000000408227980 */ /* 0x008762000c101b00 */
[----:B------:R-:W-:Y:S01]  /*26940*/  IMAD.MOV.U32 R4, RZ, RZ, R103 ;  /* 0x000000ffff047224 */ /* 0x000fe200078e0067 */
[----:B------:R-:W-:Y:S04]  /*26950*/  BSSY B1, `(.L_x_2117) ;  /* 0x00000fa000017945 */ /* 0x000fe80003800000 */
[----:B------:R-:W-:Y:S01]  /*26960*/  PRMT R129, R129, 0x5410, R4 ;  /* 0x0000541081817816 */ /* 0x000fe20000000004 */
[----:B------:R-:W-:-:S02]  /*26970*/  IMAD.MOV.U32 R4, RZ, RZ, R79 ;  /* 0x000000ffff047224 */ /* 0x000fc400078e004f */
[----:B-1----:R-:W-:Y:S02]  /*26980*/  IMAD.MOV.U32 R3, RZ, RZ, R100 ;  /* 0x000000ffff037224 */ /* 0x002fe400078e0064 */
[----:B------:R-:W-:-:S03]  /*26990*/  IMAD.MOV.U32 R2, RZ, RZ, R101 ;  /* 0x000000ffff027224 */ /* 0x000fc600078e0065 */
[----:B------:R-:W-:Y:S01]  /*269a0*/  PRMT R132, R3, 0x5410, R7 ;  /* 0x0000541003847816 */ /* 0x000fe20000000007 */
[----:B------:R-:W-:Y:S01]  /*269b0*/  IMAD.MOV.U32 R7, RZ, RZ, R78 ;  /* 0x000000ffff077224 */ /* 0x000fe200078e004e */
[----:B------:R-:W-:Y:S01]  /*269c0*/  PRMT R128, R128, 0x5410, R2 ;  /* 0x0000541080807816 */ /* 0x000fe20000000002 */
[----:B------:R-:W-:Y:S02]  /*269d0*/  IMAD.MOV.U32 R3, RZ, RZ, R76 ;  /* 0x000000ffff037224 */ /* 0x000fe400078e004c */
[----:B------:R-:W-:Y:S01]  /*269e0*/  IMAD.MOV.U32 R2, RZ, RZ, R77 ;  /* 0x000000ffff027224 */ /* 0x000fe200078e004d */
[----:B------:R-:W-:Y:S02]  /*269f0*/  PRMT R127, R7, 0x5410, R4 ;  /* 0x00005410077f7816 */ /* 0x000fe40000000004 */
[----:B------:R-:W-:Y:S01]  /*26a00*/  PRMT R126, R3, 0x7610, R126 ;  /* 0x00007610037e7816 */ /* 0x000fe2000000007e */
[----:B------:R-:W-:Y:S01]  /*26a10*/  IMAD.MOV.U32 R3, RZ, RZ, R98 ;  /* 0x000000ffff037224 */ /* 0x000fe200078e0062 */
[----:B------:R-:W-:Y:S01]  /*26a20*/  PRMT R92, R92, 0x5410, R2 ;  /* 0x000054105c5c7816 */ /* 0x000fe20000000002 */
[----:B------:R-:W-:-:S03]  /*26a30*/  IMAD.MOV.U32 R2, RZ, RZ, R99 ;  /* 0x000000ffff027224 */ /* 0x000fc600078e0063 */
        /* <DEDUP_REMOVED lines=12> */
[----:B------:R-:W-:Y:S02]  /*26b00*/  PRMT R125, R3, 0x7610, R125 ;  /* 0x00007610037d7816 */ /* 0x000fe4000000007d */
[----:B------:R-:W-:Y:S01]  /*26b10*/  PRMT R92, R2, 0x7610, R92 ;  /* 0x00007610025c7816 */ /* 0x000fe2000000005c */
[----:B--2---:R-:W-:-:S05]  /*26b20*/  IMAD R4, R10, -0x80, R17 ;  /* 0xffffff800a047824 */ /* 0x004fca00078e0211 */
[----:B------:R-:W-:-:S04]  /*26b30*/  IMNMX R58, R4, 0x80, PT ;  /* 0x00000080043a7817 */ /* 0x000fc80003800200 */
[----:B------:R-:W-:-:S13]  /*26b40*/  ISETP.GE.AND P0, PT, R93, R58, PT ;  /* 0x0000003a5d00720c */ /* 0x000fda0003f06270 */
[----:B------:R-:W-:Y:S05]  /*26b50*/  @P0 BRA `(.L_x_2118) ;  /* 0x00000d9000000947 */ /* 0x000fea0003800000 */
[----:B---3--:R-:W-:Y:S01]  /*26b60*/  SHF.R.S32.HI R2, RZ, 0x1f, R22 ;  /* 0x0000001fff027819 */ /* 0x008fe20000011416 */
[----:B------:R-:W-:Y:S01]  /*26b70*/  BSSY B0, `(.L_x_2119) ;  /* 0x000006b000007945 */ /* 0x000fe20003800000 */
[----:B------:R-:W-:Y:S02]  /*26b80*/  ISETP.GE.AND P0, PT, R56, R0, PT ;  /* 0x000000003800720c */ /* 0x000fe40003f06270 */
[----:B------:R-:W-:-:S05]  /*26b90*/  LEA.HI R2, R2, R22, RZ, 0x6 ;  /* 0x0000001602027211 */ /* 0x000fca00078f30ff */
[----:B------:R-:W-:Y:S02]  /*26ba0*/  IMAD.SHL.U32 R3, R2, 0x8, RZ ;  /* 0x0000000802037824 */ /* 0x000fe400078e00ff */
[----:B------:R-:W-:-:S03]  /*26bb0*/  IMAD.SHL.U32 R2, R93, 0x40, RZ ;  /* 0x000000405d027824 */ /* 0x000fc600078e00ff */
[----:B------:R-:W-:Y:S02]  /*26bc0*/  LOP3.LUT R20, R3, 0xfffffe00, RZ, 0xc0, !PT ;  /* 0xfffffe0003147812 */ /* 0x000fe400078ec0ff */
[----:B------:R-:W-:Y:S01]  /*26bd0*/  LOP3.LUT R2, R2, 0x1c0, RZ, 0xc0, !PT ;  /* 0x000001c002027812 */ /* 0x000fe200078ec0ff */
[----:B------:R-:W-:Y:S05]  /*26be0*/  @P0 BRA `(.L_x_2120) ;  /* 0x0000063000000947 */ /* 0x000fea0003800000 */
[----:B------:R-:W-:Y:S02]  /*26bf0*/  LEA.HI R4, R0, R41, RZ, 0x1d ;  /* 0x0000002900047211 */ /* 0x000fe400078fe8ff */
[----:B------:R-:W-:Y:S02]  /*26c00*/  SHF.R.U32.HI R7, RZ, 0x3, R2 ;  /* 0x00000003ff077819 */ /* 0x000fe40000011602 */
[----:B------:R-:W-:-:S04]  /*26c10*/  SHF.R.S32.HI R3, RZ, 0x1f, R4 ;  /* 0x0000001fff037819 */ /* 0x000fc80000011404 */
[----:B------:R-:W-:Y:S02]  /*26c20*/  LEA.HI R3, R3, R4, RZ, 0x3 ;  /* 0x0000000403037211 */ /* 0x000fe400078f18ff */
[----:B------:R-:W-:Y:S02]  /*26c30*/  SHF.L.U32 R4, R4, 0x3, RZ ;  /* 0x0000000304047819 */ /* 0x000fe400000006ff */
[----:B------:R-:W-:Y:S02]  /*26c40*/  SHF.L.U32 R3, R3, 0xa, RZ ;  /* 0x0000000a03037819 */ /* 0x000fe400000006ff */
[----:B------:R-:W-:Y:S02]  /*26c50*/  LOP3.LUT R4, R2, 0x38, R4, 0xf8, !PT ;  /* 0x0000003802047812 */ /* 0x000fe400078ef804 */
[----:B------:R-:W-:Y:S02]  /*26c60*/  LOP3.LUT R3, R3, 0xffffe000, RZ, 0xc0, !PT ;  /* 0xffffe00003037812 */ /* 0x000fe400078ec0ff */
[----:B------:R-:W-:-:S04]  /*26c70*/  LOP3.LUT R4, R4, R7, RZ, 0x3c, !PT ;  /* 0x0000000704047212 */ /* 0x000fc800078e3cff */
[----:B------:R-:W-:Y:S02]  /*26c80*/  IADD3 R4, R4, R3, R20 ;  /* 0x0000000304047210 */ /* 0x000fe40007ffe014 */
[----:B------:R-:W-:-:S03]  /*26c90*/  LOP3.LUT R3, R2, 0x38, R56, 0xf8, !PT ;  /* 0x0000003802037812 */ /* 0x000fc600078ef838 */
[----:B-----5:R-:W-:Y:S01]  /*26ca0*/  IMAD.WIDE.U32 R32, R4, 0x2, R34 ;  /* 0x0000000204207825 */ /* 0x020fe200078e0022 */
[----:B------:R-:W-:-:S04]  /*26cb0*/  LOP3.LUT R3, R3, R7, RZ, 0x3c, !PT ;  /* 0x0000000703037212 */ /* 0x000fc800078e3cff */
[----:B------:R-:W-:Y:S01]  /*26cc0*/  IADD3 R3, R20, R3, RZ ;  /* 0x0000000314037210 */ /* 0x000fe20007ffe0ff */
[----:B------:R-:W2:Y:S04]  /*26cd0*/  LD.E.128 R12, [R32.64] ;  /* 0x00000004200c7980 */ /* 0x000ea8000c101d00 */
[----:B----4-:R-:W-:-:S05]  /*26ce0*/  IMAD.WIDE.U32 R22, R3, 0x2, R34 ;  /* 0x0000000203167825 */ /* 0x010fca00078e0022 */
[----:B------:R-:W3:Y:S01]  /*26cf0*/  LD.E.128 R16, [R22.64] ;  /* 0x0000000416107980 */ /* 0x000ee2000c101d00 */
[--C-:B------:R-:W-:Y:S02]  /*26d00*/  HADD2.F32 R3, -RZ, R40.reuse.H0_H0 ;  /* 0x20000028ff037230 */ /* 0x100fe40000004100 */
[----:B------:R-:W-:Y:S01]  /*26d10*/  HADD2.F32 R4, -RZ, R40.H1_H1 ;  /* 0x30000028ff047230 */ /* 0x000fe20000004100 */
[----:B------:R-:W-:Y:S02]  /*26d20*/  SHF.R.U64 R24, R24, 0x10, R25 ;  /* 0x0000001018187819 */ /* 0x000fe40000001219 */
[----:B------:R-:W-:Y:S01]  /*26d30*/  SHF.R.U64 R28, R28, 0x10, R29 ;  /* 0x000000101c1c7819 */ /* 0x000fe2000000121d */
[----:B--2---:R-:W-:-:S05]  /*26d40*/  HADD2.F32 R8, -RZ, R13.H0_H0 ;  /* 0x2000000dff087230 */ /* 0x004fca0000004100 */
[----:B------:R-:W-:Y:S01]  /*26d50*/  FMUL.FTZ R7, R8, R3 ;  /* 0x0000000308077220 */ /* 0x000fe20000410000 */
[----:B---3--:R-:W-:-:S05]  /*26d60*/  HADD2.F32 R9, -RZ, R17.H0_H0 ;  /* 0x20000011ff097230 */ /* 0x008fca0000004100 */
[-C--:B------:R-:W-:Y:S02]  /*26d70*/  FFMA.FTZ R42, R9, R4.reuse, -R7 ;  /* 0x00000004092a7223 */ /* 0x080fe40000010807 */
[----:B------:R-:W-:-:S04]  /*26d80*/  FMUL.FTZ R4, R8, R4 ;  /* 0x0000000408047220 */ /* 0x000fc80000410000 */
[----:B------:R-:W-:Y:S01]  /*26d90*/  FFMA.FTZ R57, R9, R3, R4 ;  /* 0x0000000309397223 */ /* 0x000fe20000010004 */
[----:B------:R-:W-:Y:S02]  /*26da0*/  SHF.R.U32.HI R3, RZ, 0x10, R25 ;  /* 0x00000010ff037819 */ /* 0x000fe40000011619 */
[----:B------:R-:W-:-:S03]  /*26db0*/  SHF.R.U32.HI R4, RZ, 0x10, R29 ;  /* 0x00000010ff047819 */ /* 0x000fc6000001161d */
[----:B------:R-:W-:Y:S02]  /*26dc0*/  HADD2.F32 R9, -RZ, R3.H0_H0 ;  /* 0x20000003ff097230 */ /* 0x000fe40000004100 */
[----:B------:R-:W-:Y:S02]  /*26dd0*/  HADD2.F32 R3, -RZ, R13.H1_H1 ;  /* 0x3000000dff037230 */ /* 0x000fe40000004100 */
[----:B------:R-:W-:Y:S02]  /*26de0*/  HADD2.F32 R8, -RZ, R4.H0_H0 ;  /* 0x20000004ff087230 */ /* 0x000fe40000004100 */
[----:B------:R-:W-:Y:S01]  /*26df0*/  HADD2.F32 R4, -RZ, R17.H1_H1 ;  /* 0x30000011ff047230 */ /* 0x000fe20000004100 */
[CC--:B------:R-:W-:Y:S02]  /*26e00*/  FMUL.FTZ R7, R3.reuse, R9.reuse ;  /* 0x0000000903077220 */ /* 0x0c0fe40000410000 */
[-C--:B------:R-:W-:Y:S02]  /*26e10*/  FMUL.FTZ R3, R3, R8.reuse ;  /* 0x0000000803037220 */ /* 0x080fe40000410000 */
[C---:B------:R-:W-:Y:S01]  /*26e20*/  FFMA.FTZ R17, R4.reuse, R8, -R7 ;  /* 0x0000000804117223 */ /* 0x040fe20000010807 */
[----:B------:R-:W-:Y:S01]  /*26e30*/  HADD2.F32 R8, -RZ, R15.H0_H0 ;  /* 0x2000000fff087230 */ /* 0x000fe20000004100 */
[----:B------:R-:W-:Y:S01]  /*26e40*/  FFMA.FTZ R40, R4, R9, R3 ;  /* 0x0000000904287223 */ /* 0x000fe20000010003 */
[----:B------:R-:W-:-:S02]  /*26e50*/  HADD2.F32 R3, -RZ, R43.H0_H0 ;  /* 0x2000002bff037230 */ /* 0x000fc40000004100 */
[----:B------:R-:W-:Y:S02]  /*26e60*/  HADD2.F32 R4, -RZ, R43.H1_H1 ;  /* 0x3000002bff047230 */ /* 0x000fe40000004100 */
[----:B------:R-:W-:Y:S01]  /*26e70*/  HADD2.F32 R9, -RZ, R19.H0_H0 ;  /* 0x20000013ff097230 */ /* 0x000fe20000004100 */
[----:B------:R-:W-:-:S04]  /*26e80*/  FMUL.FTZ R7, R8, R3 ;  /* 0x0000000308077220 */ /* 0x000fc80000410000 */
[-C--:B------:R-:W-:Y:S02]  /*26e90*/  FFMA.FTZ R25, R9, R4.reuse, -R7 ;  /* 0x0000000409197223 */ /* 0x080fe40000010807 */
[----:B------:R-:W-:-:S04]  /*26ea0*/  FMUL.FTZ R4, R8, R4 ;  /* 0x0000000408047220 */ /* 0x000fc80000410000 */
[----:B------:R-:W-:Y:S01]  /*26eb0*/  FFMA.FTZ R43, R9, R3, R4 ;  /* 0x00000003092b7223 */ /* 0x000fe20000010004 */
[----:B------:R-:W-:Y:S01]  /*26ec0*/  SHF.R.U32.HI R3, RZ, 0x10, R27 ;  /* 0x00000010ff037819 */ /* 0x000fe2000001161b */
[----:B------:R-:W-:Y:S01]  /*26ed0*/  HADD2.F32 R7, -RZ, R15.H1_H1 ;  /* 0x3000000fff077230 */ /* 0x000fe20000004100 */
[----:B------:R-:W-:-:S03]  /*26ee0*/  SHF.R.U32.HI R4, RZ, 0x10, R31 ;  /* 0x00000010ff047819 */ /* 0x000fc6000001161f */
[----:B------:R-:W-:Y:S02]  /*26ef0*/  HADD2.F32 R3, -RZ, R3.H0_H0 ;  /* 0x20000003ff037230 */ /* 0x000fe40000004100 */
[----:B------:R-:W-:Y:S02]  /*26f00*/  HADD2.F32 R4, -RZ, R4.H0_H0 ;  /* 0x20000004ff047230 */ /* 0x000fe40000004100 */
[----:B------:R-:W-:Y:S01]  /*26f10*/  HADD2.F32 R8, -RZ, R19.H1_H1 ;  /* 0x30000013ff087230 */ /* 0x000fe20000004100 */
[----:B------:R-:W-:-:S04]  /*26f20*/  FMUL.FTZ R9, R7, R3 ;  /* 0x0000000307097220 */ /* 0x000fc80000410000 */
[-C--:B------:R-:W-:Y:S02]  /*26f30*/  FFMA.FTZ R10, R8, R4.reuse, -R9 ;  /* 0x00000004080a7223 */ /* 0x080fe40000010809 */
[----:B------:R-:W-:-:S04]  /*26f40*/  FMUL.FTZ R4, R7, R4 ;  /* 0x0000000407047220 */ /* 0x000fc80000410000 */
[----:B------:R-:W-:Y:S01]  /*26f50*/  FFMA.FTZ R21, R8, R3, R4 ;  /* 0x0000000308157223 */ /* 0x000fe20000010004 */
[--C-:B------:R-:W-:Y:S02]  /*26f60*/  HADD2.F32 R3, -RZ, R59.reuse.H0_H0 ;  /* 0x2000003bff037230 */ /* 0x100fe40000004100 */
[----:B------:R-:W-:Y:S02]  /*26f70*/  HADD2.F32 R8, -RZ, R12.H0_H0 ;  /* 0x2000000cff087230 */ /* 0x000fe40000004100 */
[----:B------:R-:W-:Y:S02]  /*26f80*/  HADD2.F32 R4, -RZ, R59.H1_H1 ;  /* 0x3000003bff047230 */ /* 0x000fe40000004100 */
[----:B------:R-:W-:Y:S01]  /*26f90*/  HADD2.F32 R9, -RZ, R16.H0_H0 ;  /* 0x20000010ff097230 */ /* 0x000fe20000004100 */
[----:B------:R-:W-:-:S04]  /*26fa0*/  FMUL.FTZ R7, R8, R3 ;  /* 0x0000000308077220 */ /* 0x000fc80000410000 */
[-C--:B------:R-:W-:Y:S02]  /*26fb0*/  FFMA.FTZ R7, R9, R4.reuse, -R7 ;  /* 0x0000000409077223 */ /* 0x080fe40000010807 */
[----:B------:R-:W-:-:S04]  /*26fc0*/  FMUL.FTZ R4, R8, R4 ;  /* 0x0000000408047220 */ /* 0x000fc80000410000 */
[----:B------:R-:W-:Y:S01]  /*26fd0*/  FFMA.FTZ R29, R9, R3, R4 ;  /* 0x00000003091d7223 */ /* 0x000fe20000010004 */
[----:B------:R-:W-:Y:S01]  /*26fe0*/  SHF.R.U64 R3, R26, 0x10, R27 ;  /* 0x000000101a037819 */ /* 0x000fe2000000121b */
[----:B------:R-:W-:Y:S02]  /*26ff0*/  HADD2.F32 R27, -RZ, R24.H0_H0 ;  /* 0x20000018ff1b7230 */ /* 0x000fe40000004100 */
[----:B------:R-:W-:Y:S02]  /*27000*/  HADD2.F32 R9, -RZ, R12.H1_H1 ;  /* 0x3000000cff097230 */ /* 0x000fe40000004100 */
[----:B------:R-:W-:Y:S02]  /*27010*/  HADD2.F32 R26, -RZ, R28.H0_H0 ;  /* 0x2000001cff1a7230 */ /* 0x000fe40000004100 */
[----:B------:R-:W-:Y:S01]  /*27020*/  HADD2.F32 R13, -RZ, R16.H1_H1 ;  /* 0x30000010ff0d7230 */ /* 0x000fe20000004100 */
[----:B------:R-:W-:-:S04]  /*27030*/  FMUL.FTZ R4, R9, R27 ;  /* 0x0000001b09047220 */ /* 0x000fc80000410000 */
[----:B------:R-:W-:Y:S01]  /*27040*/  FFMA.FTZ R4, R13, R26, -R4 ;  /* 0x0000001a0d047223 */ /* 0x000fe20000010804 */
[----:B------:R-:W-:Y:S01]  /*27050*/  F2FP.PACK_AB R19, R10, R25 ;  /* 0x000000190a13723e */ /* 0x000fe200000000ff */
[----:B------:R-:W-:Y:S01]  /*27060*/  HADD2.F32 R25, -RZ, R3.H0_H0 ;  /* 0x20000003ff197230 */ /* 0x000fe20000004100 */
[----:B------:R-:W-:Y:S01]  /*27070*/  SHF.R.U64 R15, R30, 0x10, R31 ;  /* 0x000000101e0f7819 */ /* 0x000fe2000000121f */
[--C-:B------:R-:W-:Y:S01]  /*27080*/  HADD2.F32 R8, -RZ, R14.reuse.H0_H0 ;  /* 0x2000000eff087230 */ /* 0x100fe20000004100 */
[----:B------:R-:W-:Y:S01]  /*27090*/  F2FP.PACK_AB R16, R4, R7 ;  /* 0x000000070410723e */ /* 0x000fe200000000ff */
[----:B------:R-:W-:Y:S02]  /*270a0*/  HADD2.F32 R7, -RZ, R14.H1_H1 ;  /* 0x3000000eff077230 */ /* 0x000fe40000004100 */
[----:B------:R-:W-:Y:S02]  /*270b0*/  HADD2.F32 R3, -RZ, R94.H0_H0 ;  /* 0x2000005eff037230 */ /* 0x000fe40000004100 */
[--C-:B------:R-:W-:Y:S01]  /*270c0*/  HADD2.F32 R12, -RZ, R18.reuse.H0_H0 ;  /* 0x20000012ff0c7230 */ /* 0x100fe20000004100 */
[----:B------:R-:W-:Y:S01]  /*270d0*/  FMUL.FTZ R14, R7, R25 ;  /* 0x00000019070e7220 */ /* 0x000fe20000410000 */
[----:B------:R-:W-:-:S02]  /*270e0*/  HADD2.F32 R10, -RZ, R18.H1_H1 ;  /* 0x30000012ff0a7230 */ /* 0x000fc40000004100 */
[----:B------:R-:W-:Y:S02]  /*270f0*/  HADD2.F32 R4, -RZ, R94.H1_H1 ;  /* 0x3000005eff047230 */ /* 0x000fe40000004100 */
[----:B------:R-:W-:Y:S01]  /*27100*/  HADD2.F32 R24, -RZ, R15.H0_H0 ;  /* 0x2000000fff187230 */ /* 0x000fe20000004100 */
[----:B------:R-:W-:-:S04]  /*27110*/  FMUL.FTZ R15, R8, R3 ;  /* 0x00000003080f7220 */ /* 0x000fc80000410000 */
[----:B------:R-:W-:Y:S02]  /*27120*/  FFMA.FTZ R15, R12, R4, -R15 ;  /* 0x000000040c0f7223 */ /* 0x000fe4000001080f */
[----:B------:R-:W-:-:S05]  /*27130*/  FFMA.FTZ R14, R10, R24, -R14 ;  /* 0x000000180a0e7223 */ /* 0x000fca000001080e */
[----:B------:R-:W-:Y:S01]  /*27140*/  F2FP.PACK_AB R18, R14, R15 ;  /* 0x0000000f0e12723e */ /* 0x000fe200000000ff */
[----:B------:R-:W-:Y:S02]  /*27150*/  FMUL.FTZ R14, R8, R4 ;  /* 0x00000004080e7220 */ /* 0x000fe40000410000 */
[----:B------:R-:W-:Y:S02]  /*27160*/  FMUL.FTZ R4, R9, R26 ;  /* 0x0000001a09047220 */ /* 0x000fe40000410000 */
[----:B------:R-:W-:Y:S02]  /*27170*/  FMUL.FTZ R8, R7, R24 ;  /* 0x0000001807087220 */ /* 0x000fe40000410000 */
[----:B------:R-:W-:Y:S02]  /*27180*/  FFMA.FTZ R7, R12, R3, R14 ;  /* 0x000000030c077223 */ /* 0x000fe4000001000e */
[----:B------:R-:W-:Y:S02]  /*27190*/  FFMA.FTZ R4, R13, R27, R4 ;  /* 0x0000001b0d047223 */ /* 0x000fe40000010004 */
[----:B------:R-:W-:Y:S01]  /*271a0*/  FFMA.FTZ R3, R10, R25, R8 ;  /* 0x000000190a037223 */ /* 0x000fe20000010008 */
[----:B------:R-:W-:-:S02]  /*271b0*/  F2FP.PACK_AB R17, R17, R42 ;  /* 0x0000002a1111723e */ /* 0x000fc400000000ff */
[----:B------:R-:W-:Y:S02]  /*271c0*/  F2FP.PACK_AB R13, R40, R57 ;  /* 0x00000039280d723e */ /* 0x000fe400000000ff */
[----:B------:R-:W-:Y:S02]  /*271d0*/  F2FP.PACK_AB R15, R21, R43 ;  /* 0x0000002b150f723e */ /* 0x000fe400000000ff */
[----:B------:R-:W-:Y:S02]  /*271e0*/  F2FP.PACK_AB R12, R4, R29 ;  /* 0x0000001d040c723e */ /* 0x000fe400000000ff */
[----:B------:R-:W-:Y:S01]  /*271f0*/  F2FP.PACK_AB R14, R3, R7 ;  /* 0x00000007030e723e */ /* 0x000fe200000000ff */
[----:B------:R1:W-:Y:S04]  /*27200*/  ST.E.128 [R22.64], R16 ;  /* 0x0000001016007985 */ /* 0x0003e8000c101d04 */
[----:B------:R1:W-:Y:S02]  /*27210*/  ST.E.128 [R32.64], R12 ;  /* 0x0000000c20007985 */ /* 0x0003e4000c101d04 */
.L_x_2120:
[----:B------:R-:W-:Y:S05]  /*27220*/  BSYNC B0 ;  /* 0x0000000000007941 */ /* 0x000fea0003800000 */
.L_x_2119:
[----:B------:R-:W-:-:S04]  /*27230*/  IADD3 R9, R56, 0x40, RZ ;  /* 0x0000004038097810 */ /* 0x000fc80007ffe0ff */
[----:B------:R-:W-:-:S13]  /*27240*/  ISETP.GE.AND P0, PT, R9, R0, PT ;  /* 0x000000000900720c */ /* 0x000fda0003f06270 */
[----:B------:R-:W-:Y:S05]  /*27250*/  @P0 BRA `(.L_x_2118) ;  /* 0x0000069000000947 */ /* 0x000fea0003800000 */
[----:B------:R-:W-:-:S04]  /*27260*/  SHF.R.S32.HI R10, RZ, 0x1f, R9 ;  /* 0x0000001fff0a7819 */ /* 0x000fc80000011409 */
[CC--:B------:R-:W-:Y:S02]  /*27270*/  LEA.HI R4, R10.reuse, R9.reuse, RZ, 0x3 ;  /* 0x000000090a047211 */ /* 0x0c0fe400078f18ff */
[----:B------:R-:W-:Y:S02]  /*27280*/  LEA.HI R9, R10, R9, RZ, 0x6 ;  /* 0x000000090a097211 */ /* 0x000fe400078f30ff */
[----:B------:R-:W-:Y:S02]  /*27290*/  SHF.R.S32.HI R3, RZ, 0x3, R4 ;  /* 0x00000003ff037819 */ /* 0x000fe40000011404 */
[----:B------:R-:W-:Y:S02]  /*272a0*/  SHF.R.U32.HI R10, RZ, 0x3, R2 ;  /* 0x00000003ff0a7819 */ /* 0x000fe40000011602 */
[----:B------:R-:W-:-:S04]  /*272b0*/  LEA.HI R3, R0, R3, RZ, 0x1d ;  /* 0x0000000300037211 */ /* 0x000fc800078fe8ff */
[----:B------:R-:W-:Y:S02]  /*272c0*/  SHF.R.S32.HI R7, RZ, 0x1f, R3 ;  /* 0x0000001fff077819 */ /* 0x000fe40000011403 */
[----:B------:R-:W-:Y:S02]  /*272d0*/  SHF.L.U32 R8, R3, 0x3, RZ ;  /* 0x0000000303087819 */ /* 0x000fe400000006ff */
[----:B------:R-:W-:Y:S02]  /*272e0*/  LEA.HI R3, R7, R3, RZ, 0x3 ;  /* 0x0000000307037211 */ /* 0x000fe400078f18ff */
[C---:B------:R-:W-:Y:S02]  /*272f0*/  LOP3.LUT R8, R2.reuse, 0x38, R8, 0xf8, !PT ;  /* 0x0000003802087812 */ /* 0x040fe400078ef808 */
[----:B------:R-:W-:Y:S02]  /*27300*/  SHF.L.U32 R7, R3, 0xa, RZ ;  /* 0x0000000a03077819 */ /* 0x000fe400000006ff */
[----:B------:R-:W-:-:S02]  /*27310*/  LOP3.LUT R3, R2, 0x38, R4, 0xf8, !PT ;  /* 0x0000003802037812 */ /* 0x000fc400078ef804 */
[----:B------:R-:W-:Y:S02]  /*27320*/  LOP3.LUT R8, R8, R10, RZ, 0x3c, !PT ;  /* 0x0000000a08087212 */ /* 0x000fe400078e3cff */
[----:B------:R-:W-:Y:S02]  /*27330*/  LOP3.LUT R2, R7, 0xffffe000, RZ, 0xc0, !PT ;  /* 0xffffe00007027812 */ /* 0x000fe400078ec0ff */
[----:B------:R-:W-:Y:S02]  /*27340*/  SHF.L.U32 R4, R9, 0x7, RZ ;  /* 0x0000000709047819 */ /* 0x000fe400000006ff */
[----:B------:R-:W-:Y:S02]  /*27350*/  IADD3 R2, R8, R2, R20 ;  /* 0x0000000208027210 */ /* 0x000fe40007ffe014 */
[----:B------:R-:W-:Y:S02]  /*27360*/  LOP3.LUT R3, R3, R10, RZ, 0x3c, !PT ;  /* 0x0000000a03037212 */ /* 0x000fe400078e3cff */
[----:B------:R-:W-:Y:S01]  /*27370*/  LOP3.LUT R4, R4, 0xffffe000, RZ, 0xc0, !PT ;  /* 0xffffe00004047812 */ /* 0x000fe200078ec0ff */
[----:B-1--45:R-:W-:-:S03]  /*27380*/  IMAD.WIDE.U32 R22, R2, 0x2, R34 ;  /* 0x0000000202167825 */ /* 0x032fc600078e0022 */
[----:B------:R-:W-:Y:S02]  /*27390*/  IADD3 R3, R3, R4, R20 ;  /* 0x0000000403037210 */ /* 0x000fe40007ffe014 */
[----:B------:R-:W2:Y:S03]  /*273a0*/  LD.E.128 R12, [R22.64] ;  /* 0x00000004160c7980 */ /* 0x000ea6000c101d00 */
[----:B------:R-:W-:-:S05]  /*273b0*/  IMAD.WIDE.U32 R20, R3, 0x2, R34 ;  /* 0x0000000203147825 */ /* 0x000fca00078e0022 */
[----:B------:R-:W3:Y:S01]  /*273c0*/  LD.E.128 R16, [R20.64] ;  /* 0x0000000414107980 */ /* 0x000ee2000c101d00 */
[--C-:B------:R-:W-:Y:S02]  /*273d0*/  HADD2.F32 R2, -RZ, R95.reuse.H0_H0 ;  /* 0x2000005fff027230 */ /* 0x100fe40000004100 */
[----:B------:R-:W-:Y:S02]  /*273e0*/  HADD2.F32 R3, -RZ, R95.H1_H1 ;  /* 0x3000005fff037230 */ /* 0x000fe40000004100 */
[----:B--2---:R-:W-:-:S05]  /*273f0*/  HADD2.F32 R4, -RZ, R13.H0_H0 ;  /* 0x2000000dff047230 */ /* 0x004fca0000004100 */
[C---:B------:R-:W-:Y:S02]  /*27400*/  FMUL.FTZ R7, R4.reuse, R2 ;  /* 0x0000000204077220 */ /* 0x040fe40000410000 */
[----:B------:R-:W-:Y:S01]  /*27410*/  FMUL.FTZ R4, R4, R3 ;  /* 0x0000000304047220 */ /* 0x000fe20000410000 */
[----:B---3--:R-:W-:-:S05]  /*27420*/  HADD2.F32 R8, -RZ, R17.H0_H0 ;  /* 0x20000011ff087230 */ /* 0x008fca0000004100 */
[C---:B------:R-:W-:Y:S01]  /*27430*/  FFMA.FTZ R32, R8.reuse, R2, R4 ;  /* 0x0000000208207223 */ /* 0x040fe20000010004 */
[----:B------:R-:W-:Y:S01]  /*27440*/  SHF.R.U32.HI R2, RZ, 0x10, R37 ;  /* 0x00000010ff027819 */ /* 0x000fe20000011625 */
[----:B------:R-:W-:Y:S01]  /*27450*/  FFMA.FTZ R33, R8, R3, -R7 ;  /* 0x0000000308217223 */ /* 0x000fe20000010807 */
[----:B------:R-:W-:Y:S01]  /*27460*/  SHF.R.U32.HI R3, RZ, 0x10, R45 ;  /* 0x00000010ff037819 */ /* 0x000fe2000001162d */
[----:B------:R-:W-:Y:S02]  /*27470*/  HADD2.F32 R4, -RZ, R13.H1_H1 ;  /* 0x3000000dff047230 */ /* 0x000fe40000004100 */
[----:B------:R-:W-:Y:S02]  /*27480*/  HADD2.F32 R2, -RZ, R2.H0_H0 ;  /* 0x20000002ff027230 */ /* 0x000fe40000004100 */
[----:B------:R-:W-:Y:S02]  /*27490*/  HADD2.F32 R3, -RZ, R3.H0_H0 ;  /* 0x20000003ff037230 */ /* 0x000fe40000004100 */
[----:B------:R-:W-:Y:S01]  /*274a0*/  HADD2.F32 R7, -RZ, R17.H1_H1 ;  /* 0x30000011ff077230 */ /* 0x000fe20000004100 */
[----:B------:R-:W-:-:S02]  /*274b0*/  FMUL.FTZ R8, R4, R2 ;  /* 0x0000000204087220 */ /* 0x000fc40000410000 */
[-C--:B------:R-:W-:Y:S02]  /*274c0*/  FMUL.FTZ R4, R4, R3.reuse ;  /* 0x0000000304047220 */ /* 0x080fe40000410000 */
[C---:B------:R-:W-:Y:S02]  /*274d0*/  FFMA.FTZ R25, R7.reuse, R3, -R8 ;  /* 0x0000000307197223 */ /* 0x040fe40000010808 */
[----:B------:R-:W-:Y:S01]  /*274e0*/  FFMA.FTZ R24, R7, R2, R4 ;  /* 0x0000000207187223 */ /* 0x000fe20000010004 */
[----:B------:R-:W-:Y:S02]  /*274f0*/  HADD2.F32 R2, -RZ, R105.H0_H0 ;  /* 0x20000069ff027230 */ /* 0x000fe40000004100 */
[----:B------:R-:W-:Y:S02]  /*27500*/  HADD2.F32 R4, -RZ, R15.H0_H0 ;  /* 0x2000000fff047230 */ /* 0x000fe40000004100 */
[----:B------:R-:W-:Y:S02]  /*27510*/  HADD2.F32 R3, -RZ, R105.H1_H1 ;  /* 0x30000069ff037230 */ /* 0x000fe40000004100 */
[----:B------:R-:W-:Y:S01]  /*27520*/  HADD2.F32 R8, -RZ, R19.H0_H0 ;  /* 0x20000013ff087230 */ /* 0x000fe20000004100 */
[----:B------:R-:W-:-:S02]  /*27530*/  FMUL.FTZ R7, R4, R2 ;  /* 0x0000000204077220 */ /* 0x000fc40000410000 */
[-C--:B------:R-:W-:Y:S02]  /*27540*/  FMUL.FTZ R4, R4, R3.reuse ;  /* 0x0000000304047220 */ /* 0x080fe40000410000 */
[C---:B------:R-:W-:Y:S02]  /*27550*/  FFMA.FTZ R31, R8.reuse, R3, -R7 ;  /* 0x00000003081f7223 */ /* 0x040fe40000010807 */
[----:B------:R-:W-:Y:S01]  /*27560*/  FFMA.FTZ R30, R8, R2, R4 ;  /* 0x00000002081e7223 */ /* 0x000fe20000010004 */
[----:B------:R-:W-:Y:S02]  /*27570*/  SHF.R.U32.HI R2, RZ, 0x10, R39 ;  /* 0x00000010ff027819 */ /* 0x000fe40000011627 */
[----:B------:R-:W-:Y:S01]  /*27580*/  SHF.R.U32.HI R3, RZ, 0x10, R47 ;  /* 0x00000010ff037819 */ /* 0x000fe2000001162f */
[----:B------:R-:W-:Y:S02]  /*27590*/  HADD2.F32 R4, -RZ, R15.H1_H1 ;  /* 0x3000000fff047230 */ /* 0x000fe40000004100 */
[----:B------:R-:W-:-:S02]  /*275a0*/  HADD2.F32 R2, -RZ, R2.H0_H0 ;  /* 0x20000002ff027230 */ /* 0x000fc40000004100 */
[----:B------:R-:W-:Y:S02]  /*275b0*/  HADD2.F32 R3, -RZ, R3.H0_H0 ;  /* 0x20000003ff037230 */ /* 0x000fe40000004100 */
[----:B------:R-:W-:Y:S01]  /*275c0*/  HADD2.F32 R7, -RZ, R19.H1_H1 ;  /* 0x30000013ff077230 */ /* 0x000fe20000004100 */
[CC--:B------:R-:W-:Y:S02]  /*275d0*/  FMUL.FTZ R8, R4.reuse, R2.reuse ;  /* 0x0000000204087220 */ /* 0x0c0fe40000410000 */
[-C--:B------:R-:W-:Y:S02]  /*275e0*/  FMUL.FTZ R4, R4, R3.reuse ;  /* 0x0000000304047220 */ /* 0x080fe40000410000 */
[C---:B------:R-:W-:Y:S02]  /*275f0*/  FFMA.FTZ R9, R7.reuse, R3, -R8 ;  /* 0x0000000307097223 */ /* 0x040fe40000010808 */
[----:B------:R-:W-:Y:S01]  /*27600*/  FFMA.FTZ R8, R7, R2, R4 ;  /* 0x0000000207087223 */ /* 0x000fe20000010004 */
[----:B------:R-:W-:-:S02]  /*27610*/  HADD2.F32 R2, -RZ, R106.H0_H0 ;  /* 0x2000006aff027230 */ /* 0x000fc40000004100 */
[----:B------:R-:W-:Y:S02]  /*27620*/  HADD2.F32 R4, -RZ, R12.H0_H0 ;  /* 0x2000000cff047230 */ /* 0x000fe40000004100 */
[----:B------:R-:W-:Y:S02]  /*27630*/  HADD2.F32 R3, -RZ, R106.H1_H1 ;  /* 0x3000006aff037230 */ /* 0x000fe40000004100 */
[----:B------:R-:W-:Y:S01]  /*27640*/  HADD2.F32 R10, -RZ, R16.H0_H0 ;  /* 0x20000010ff0a7230 */ /* 0x000fe20000004100 */
        /* <DEDUP_REMOVED lines=12> */
[----:B------:R-:W-:-:S02]  /*27710*/  SHF.R.U64 R2, R36, 0x10, R37 ;  /* 0x0000001024027819 */ /* 0x000fc40000001225 */
[----:B------:R-:W-:-:S03]  /*27720*/  SHF.R.U64 R3, R44, 0x10, R45 ;  /* 0x000000102c037819 */ /* 0x000fc6000000122d */
[----:B------:R-:W-:Y:S02]  /*27730*/  HADD2.F32 R17, -RZ, R2.H0_H0 ;  /* 0x20000002ff117230 */ /* 0x000fe40000004100 */
[----:B------:R-:W-:Y:S01]  /*27740*/  HADD2.F32 R2, -RZ, R12.H1_H1 ;  /* 0x3000000cff027230 */ /* 0x000fe20000004100 */
[----:B------:R-:W-:Y:S01]  /*27750*/  SHF.R.U64 R7, R38, 0x10, R39 ;  /* 0x0000001026077819 */ /* 0x000fe20000001227 */
[----:B------:R-:W-:Y:S01]  /*27760*/  HADD2.F32 R12, -RZ, R3.H0_H0 ;  /* 0x20000003ff0c7230 */ /* 0x000fe20000004100 */
[----:B------:R-:W-:Y:S01]  /*27770*/  SHF.R.U64 R4, R46, 0x10, R47 ;  /* 0x000000102e047819 */ /* 0x000fe2000000122f */
[----:B------:R-:W-:Y:S01]  /*27780*/  HADD2.F32 R3, -RZ, R16.H1_H1 ;  /* 0x30000010ff037230 */ /* 0x000fe20000004100 */
[C---:B------:R-:W-:Y:S01]  /*27790*/  FMUL.FTZ R10, R2.reuse, R17 ;  /* 0x00000011020a7220 */ /* 0x040fe20000410000 */
[----:B------:R-:W-:Y:S01]  /*277a0*/  HADD2.F32 R15, -RZ, R7.H0_H0 ;  /* 0x20000007ff0f7230 */ /* 0x000fe20000004100 */
[----:B------:R-:W-:Y:S01]  /*277b0*/  FMUL.FTZ R13, R2, R12 ;  /* 0x0000000c020d7220 */ /* 0x000fe20000410000 */
[----:B------:R-:W-:-:S02]  /*277c0*/  HADD2.F32 R2, -RZ, R14.H1_H1 ;  /* 0x3000000eff027230 */ /* 0x000fc40000004100 */
[----:B------:R-:W-:Y:S01]  /*277d0*/  HADD2.F32 R14, -RZ, R4.H0_H0 ;  /* 0x20000004ff0e7230 */ /* 0x000fe20000004100 */
[C---:B------:R-:W-:Y:S02]  /*277e0*/  FFMA.FTZ R12, R3.reuse, R12, -R10 ;  /* 0x0000000c030c7223 */ /* 0x040fe4000001080a */
[----:B------:R-:W-:Y:S01]  /*277f0*/  FFMA.FTZ R4, R3, R17, R13 ;  /* 0x0000001103047223 */ /* 0x000fe2000001000d */
[----:B------:R-:W-:Y:S01]  /*27800*/  HADD2.F32 R3, -RZ, R18.H1_H1 ;  /* 0x30000012ff037230 */ /* 0x000fe20000004100 */
[CC--:B------:R-:W-:Y:S02]  /*27810*/  FMUL.FTZ R10, R2.reuse, R15.reuse ;  /* 0x0000000f020a7220 */ /* 0x0c0fe40000410000 */
[-C--:B------:R-:W-:Y:S02]  /*27820*/  FMUL.FTZ R7, R2, R14.reuse ;  /* 0x0000000e02077220 */ /* 0x080fe40000410000 */
[C---:B------:R-:W-:Y:S02]  /*27830*/  FFMA.FTZ R2, R3.reuse, R14, -R10 ;  /* 0x0000000e03027223 */ /* 0x040fe4000001080a */
[----:B------:R-:W-:Y:S01]  /*27840*/  FFMA.FTZ R3, R3, R15, R7 ;  /* 0x0000000f03037223 */ /* 0x000fe20000010007 */
[----:B------:R-:W-:-:S02]  /*27850*/  F2FP.PACK_AB R17, R25, R33 ;  /* 0x000000211911723e */ /* 0x000fc400000000ff */
[----:B------:R-:W-:Y:S02]  /*27860*/  F2FP.PACK_AB R19, R9, R31 ;  /* 0x0000001f0913723e */ /* 0x000fe400000000ff */
[----:B------:R-:W-:Y:S02]  /*27870*/  F2FP.PACK_AB R16, R12, R29 ;  /* 0x0000001d0c10723e */ /* 0x000fe400000000ff */
[----:B------:R-:W-:Y:S02]  /*27880*/  F2FP.PACK_AB R18, R2, R27 ;  /* 0x0000001b0212723e */ /* 0x000fe400000000ff */
[----:B------:R-:W-:Y:S02]  /*27890*/  F2FP.PACK_AB R13, R24, R32 ;  /* 0x00000020180d723e */ /* 0x000fe400000000ff */
[----:B------:R-:W-:Y:S02]  /*278a0*/  F2FP.PACK_AB R15, R8, R30 ;  /* 0x0000001e080f723e */ /* 0x000fe400000000ff */
[----:B------:R-:W-:-:S02]  /*278b0*/  F2FP.PACK_AB R12, R4, R28 ;  /* 0x0000001c040c723e */ /* 0x000fc400000000ff */
[----:B------:R-:W-:Y:S01]  /*278c0*/  F2FP.PACK_AB R14, R3, R26 ;  /* 0x0000001a030e723e */ /* 0x000fe200000000ff */
[----:B------:R1:W-:Y:S04]  /*278d0*/  ST.E.128 [R20.64], R16 ;  /* 0x0000001014007985 */ /* 0x0003e8000c101d04 */
[----:B------:R1:W-:Y:S02]  /*278e0*/  ST.E.128 [R22.64], R12 ;  /* 0x0000000c16007985 */ /* 0x0003e4000c101d04 */
.L_x_2118:
[----:B---3--:R-:W-:Y:S05]  /*278f0*/  BSYNC B1 ;  /* 0x0000000000017941 */ /* 0x008fea0003800000 */
.L_x_2117:
[----:B------:R-:W-:Y:S01]  /*27900*/  IADD3 R3, R93, 0x20, RZ ;  /* 0x000000205d037810 */ /* 0x000fe20007ffe0ff */
[----:B------:R-:W-:Y:S03]  /*27910*/  BSSY B1, `(.L_x_2121) ;  /* 0x00000db000017945 */ /* 0x000fe60003800000 */
[----:B------:R-:W-:-:S13]  /*27920*/  ISETP.GE.AND P0, PT, R3, R58, PT ;  /* 0x0000003a0300720c */ /* 0x000fda0003f06270 */
[----:B------:R-:W-:Y:S05]  /*27930*/  @P0 BRA `(.L_x_2122) ;  /* 0x00000d8000000947 */ /* 0x000fea0003800000 */
[----:B------:R-:W-:Y:S01]  /*27940*/  ISETP.GE.AND P0, PT, R56, R0, PT ;  /* 0x000000003800720c */ /* 0x000fe20003f06270 */
[----:B------:R-:W-:Y:S01]  /*27950*/  IMAD.SHL.U32 R4, R3, 0x40, RZ ;  /* 0x0000004003047824 */ /* 0x000fe200078e00ff */
[----:B------:R-:W-:Y:S01]  /*27960*/  SHF.R.S32.HI R2, RZ, 0x1f, R3 ;  /* 0x0000001fff027819 */ /* 0x000fe20000011403 */
[----:B------:R-:W-:Y:S03]  /*27970*/  BSSY B0, `(.L_x_2123) ;  /* 0x0000069000007945 */ /* 0x000fe60003800000 */
[----:B------:R-:W-:Y:S02]  /*27980*/  LEA.HI R3, R2, R3, RZ, 0x3 ;  /* 0x0000000302037211 */ /* 0x000fe400078f18ff */
[----:B------:R-:W-:-:S03]  /*27990*/  LOP3.LUT R2, R4, 0x1c0, RZ, 0xc0, !PT ;  /* 0x000001c004027812 */ /* 0x000fc600078ec0ff */
[----:B------:R-:W-:Y:S01]  /*279a0*/  IMAD.SHL.U32 R3, R3, 0x40, RZ ;  /* 0x0000004003037824 */ /* 0x000fe200078e00ff */
[----:B------:R-:W-:-:S04]  /*279b0*/  SHF.R.U32.HI R45, RZ, 0x3, R2 ;  /* 0x00000003ff2d7819 */ /* 0x000fc80000011602 */
[----:B-1--4-:R-:W-:Y:S01]  /*279c0*/  LOP3.LUT R23, R3, 0xfffffe00, RZ, 0xc0, !PT ;  /* 0xfffffe0003177812 */ /* 0x012fe200078ec0ff */
[----:B------:R-:W-:Y:S05]  /*279d0*/  @P0 BRA `(.L_x_2124) ;  /* 0x0000062000000947 */ /* 0x000fea0003800000 */
[----:B------:R-:W-:Y:S02]  /*279e0*/  LEA.HI R7, R0, R41, RZ, 0x1d ;  /* 0x0000002900077211 */ /* 0x000fe400078fe8ff */
[----:B------:R-:W-:Y:S02]  /*279f0*/  LOP3.LUT R4, R2, 0x38, R56, 0xf8, !PT ;  /* 0x0000003802047812 */ /* 0x000fe400078ef838 */
[----:B------:R-:W-:Y:S02]  /*27a00*/  SHF.R.S32.HI R8, RZ, 0x1f, R7 ;  /* 0x0000001fff087819 */ /* 0x000fe40000011407 */
[----:B------:R-:W-:Y:S02]  /*27a10*/  SHF.L.U32 R3, R7, 0x3, RZ ;  /* 0x0000000307037819 */ /* 0x000fe400000006ff */
[----:B------:R-:W-:Y:S02]  /*27a20*/  LEA.HI R7, R8, R7, RZ, 0x3 ;  /* 0x0000000708077211 */ /* 0x000fe400078f18ff */
[----:B------:R-:W-:-:S02]  /*27a30*/  LOP3.LUT R8, R4, R45, RZ, 0x3c, !PT ;  /* 0x0000002d04087212 */ /* 0x000fc400078e3cff */
[----:B------:R-:W-:Y:S02]  /*27a40*/  LOP3.LUT R4, R2, 0x38, R3, 0xf8, !PT ;  /* 0x0000003802047812 */ /* 0x000fe400078ef803 */
[----:B------:R-:W-:Y:S02]  /*27a50*/  SHF.L.U32 R3, R7, 0xa, RZ ;  /* 0x0000000a07037819 */ /* 0x000fe400000006ff */
[----:B------:R-:W-:Y:S02]  /*27a60*/  LOP3.LUT R4, R4, R45, RZ, 0x3c, !PT ;  /* 0x0000002d04047212 */ /* 0x000fe400078e3cff */
[----:B------:R-:W-:Y:S02]  /*27a70*/  LOP3.LUT R3, R3, 0xffffe000, RZ, 0xc0, !PT ;  /* 0xffffe00003037812 */ /* 0x000fe400078ec0ff */
[----:B------:R-:W-:Y:S02]  /*27a80*/  IADD3 R7, R23, R8, RZ ;  /* 0x0000000817077210 */ /* 0x000fe40007ffe0ff */
[----:B------:R-:W-:-:S03]  /*27a90*/  IADD3 R3, R4, R3, R23 ;  /* 0x0000000304037210 */ /* 0x000fc60007ffe017 */
[----:B-----5:R-:W-:-:S04]  /*27aa0*/  IMAD.WIDE.U32 R28, R7, 0x2, R34 ;  /* 0x00000002071c7825 */ /* 0x020fc800078e0022 */
[----:B------:R-:W-:Y:S01]  /*27ab0*/  IMAD.WIDE.U32 R26, R3, 0x2, R34 ;  /* 0x00000002031a7825 */ /* 0x000fe200078e0022 */
[----:B------:R-:W2:Y:S04]  /*27ac0*/  LD.E.128 R12, [R28.64] ;  /* 0x000000041c0c7980 */ /* 0x000ea8000c101d00 */
[----:B------:R-:W3:Y:S01]  /*27ad0*/  LD.E.128 R16, [R26.64] ;  /* 0x000000041a107980 */ /* 0x000ee2000c101d00 */
[----:B------:R-:W-:Y:S01]  /*27ae0*/  SHF.R.U32.HI R4, RZ, 0x10, R53 ;  /* 0x00000010ff047819 */ /* 0x000fe20000011635 */
[--C-:B------:R-:W-:Y:S01]  /*27af0*/  HADD2.F32 R9, -RZ, R108.reuse.H1_H1 ;  /* 0x3000006cff097230 */ /* 0x100fe20000004100 */
[----:B------:R-:W-:Y:S01]  /*27b00*/  SHF.R.U32.HI R3, RZ, 0x10, R49 ;  /* 0x00000010ff037819 */ /* 0x000fe20000011631 */
[----:B------:R-:W-:Y:S01]  /*27b10*/  HADD2.F32 R8, -RZ, R108.H0_H0 ;  /* 0x2000006cff087230 */ /* 0x000fe20000004100 */
[----:B------:R-:W-:Y:S01]  /*27b20*/  SHF.R.U32.HI R30, RZ, 0x10, R55 ;  /* 0x00000010ff1e7819 */ /* 0x000fe20000011637 */
[----:B------:R-:W-:Y:S01]  /*27b30*/  HADD2.F32 R37, -RZ, R4.H0_H0 ;  /* 0x20000004ff257230 */ /* 0x000fe20000004100 */
[----:B------:R-:W-:Y:S01]  /*27b40*/  SHF.R.U32.HI R25, RZ, 0x10, R51 ;  /* 0x00000010ff197819 */ /* 0x000fe20000011633 */
[----:B------:R-:W-:Y:S01]  /*27b50*/  HADD2.F32 R38, -RZ, R3.H0_H0 ;  /* 0x20000003ff267230 */ /* 0x000fe20000004100 */
[----:B------:R-:W-:Y:S01]  /*27b60*/  SHF.R.U64 R32, R52, 0x10, R53 ;  /* 0x0000001034207819 */ /* 0x000fe20000001235 */
[----:B------:R-:W-:Y:S01]  /*27b70*/  HADD2.F32 R30, -RZ, R30.H0_H0 ;  /* 0x2000001eff1e7230 */ /* 0x000fe20000004100 */
[----:B------:R-:W-:-:S02]  /*27b80*/  SHF.R.U64 R31, R54, 0x10, R55 ;  /* 0x00000010361f7819 */ /* 0x000fc40000001237 */
[----:B------:R-:W-:Y:S02]  /*27b90*/  SHF.R.U64 R36, R48, 0x10, R49 ;  /* 0x0000001030247819 */ /* 0x000fe40000001231 */
[----:B------:R-:W-:Y:S01]  /*27ba0*/  SHF.R.U64 R33, R50, 0x10, R51 ;  /* 0x0000001032217819 */ /* 0x000fe20000001233 */
[--C-:B--2---:R-:W-:Y:S02]  /*27bb0*/  HADD2.F32 R10, -RZ, R13.reuse.H0_H0 ;  /* 0x2000000dff0a7230 */ /* 0x104fe40000004100 */
[----:B------:R-:W-:Y:S02]  /*27bc0*/  HADD2.F32 R7, -RZ, R13.H1_H1 ;  /* 0x3000000dff077230 */ /* 0x000fe40000004100 */
[--C-:B---3--:R-:W-:Y:S02]  /*27bd0*/  HADD2.F32 R4, -RZ, R17.reuse.H0_H0 ;  /* 0x20000011ff047230 */ /* 0x108fe40000004100 */
[----:B------:R-:W-:Y:S02]  /*27be0*/  HADD2.F32 R3, -RZ, R17.H1_H1 ;  /* 0x30000011ff037230 */ /* 0x000fe40000004100 */
[--C-:B------:R-:W-:Y:S01]  /*27bf0*/  HADD2.F32 R21, -RZ, R12.reuse.H0_H0 ;  /* 0x2000000cff157230 */ /* 0x100fe20000004100 */
[C---:B------:R-:W-:Y:S01]  /*27c00*/  FMUL.FTZ R13, R4.reuse, R8 ;  /* 0x00000008040d7220 */ /* 0x040fe20000410000 */
[----:B------:R-:W-:Y:S01]  /*27c10*/  HADD2.F32 R24, -RZ, R12.H1_H1 ;  /* 0x3000000cff187230 */ /* 0x000fe20000004100 */
[----:B------:R-:W-:Y:S01]  /*27c20*/  FMUL.FTZ R12, R4, R9 ;  /* 0x00000009040c7220 */ /* 0x000fe20000410000 */
[--C-:B------:R-:W-:Y:S01]  /*27c30*/  HADD2.F32 R22, -RZ, R14.reuse.H0_H0 ;  /* 0x2000000eff167230 */ /* 0x100fe20000004100 */
[CC--:B------:R-:W-:Y:S01]  /*27c40*/  FMUL.FTZ R4, R3.reuse, R37.reuse ;  /* 0x0000002503047220 */ /* 0x0c0fe20000410000 */
[----:B------:R-:W-:Y:S01]  /*27c50*/  HADD2.F32 R20, -RZ, R14.H1_H1 ;  /* 0x3000000eff147230 */ /* 0x000fe20000004100 */
[-C--:B------:R-:W-:Y:S01]  /*27c60*/  FMUL.FTZ R3, R3, R38.reuse ;  /* 0x0000002603037220 */ /* 0x080fe20000410000 */
[----:B------:R-:W-:Y:S01]  /*27c70*/  HADD2.F32 R14, -RZ, R16.H1_H1 ;  /* 0x30000010ff0e7230 */ /* 0x000fe20000004100 */
[C---:B------:R-:W-:Y:S01]  /*27c80*/  FFMA.FTZ R39, R7.reuse, R38, -R4 ;  /* 0x0000002607277223 */ /* 0x040fe20000010804 */
[----:B------:R-:W-:Y:S01]  /*27c90*/  HADD2.F32 R4, -RZ, R110.H0_H0 ;  /* 0x2000006eff047230 */ /* 0x000fe20000004100 */
[----:B------:R-:W-:Y:S01]  /*27ca0*/  FFMA.FTZ R38, R7, R37, R3 ;  /* 0x0000002507267223 */ /* 0x000fe20000010003 */
[----:B------:R-:W-:Y:S01]  /*27cb0*/  HADD2.F32 R7, -RZ, R16.H0_H0 ;  /* 0x20000010ff077230 */ /* 0x000fe20000004100 */
[C---:B------:R-:W-:Y:S01]  /*27cc0*/  FFMA.FTZ R44, R10.reuse, R9, -R13 ;  /* 0x000000090a2c7223 */ /* 0x040fe2000001080d */
[--C-:B------:R-:W-:Y:S01]  /*27cd0*/  HADD2.F32 R3, -RZ, R109.reuse.H0_H0 ;  /* 0x2000006dff037230 */ /* 0x100fe20000004100 */
[----:B------:R-:W-:Y:S01]  /*27ce0*/  FFMA.FTZ R43, R10, R8, R12 ;  /* 0x000000080a2b7223 */ /* 0x000fe2000001000c */
[--C-:B------:R-:W-:Y:S01]  /*27cf0*/  HADD2.F32 R13, -RZ, R18.reuse.H0_H0 ;  /* 0x20000012ff0d7230 */ /* 0x100fe20000004100 */
[CC--:B------:R-:W-:Y:S01]  /*27d00*/  FMUL.FTZ R16, R7.reuse, R4.reuse ;  /* 0x0000000407107220 */ /* 0x0c0fe20000410000 */
[----:B------:R-:W-:Y:S01]  /*27d10*/  HADD2.F32 R12, -RZ, R18.H1_H1 ;  /* 0x30000012ff0c7230 */ /* 0x000fe20000004100 */
[-C--:B------:R-:W-:Y:S01]  /*27d20*/  FMUL.FTZ R18, R7, R3.reuse ;  /* 0x0000000307127220 */ /* 0x080fe20000410000 */
[----:B------:R-:W-:Y:S01]  /*27d30*/  HADD2.F32 R9, -RZ, R109.H1_H1 ;  /* 0x3000006dff097230 */ /* 0x000fe20000004100 */
[C---:B------:R-:W-:Y:S01]  /*27d40*/  FFMA.FTZ R40, R21.reuse, R3, R16 ;  /* 0x0000000315287223 */ /* 0x040fe20000010010 */
[----:B------:R-:W-:Y:S01]  /*27d50*/  HADD2.F32 R7, -RZ, R111.H0_H0 ;  /* 0x2000006fff077230 */ /* 0x000fe20000004100 */
[----:B------:R-:W-:Y:S01]  /*27d60*/  FFMA.FTZ R42, R21, R4, -R18 ;  /* 0x00000004152a7223 */ /* 0x000fe20000010812 */
[----:B------:R-:W-:Y:S01]  /*27d70*/  HADD2.F32 R10, -RZ, R19.H0_H0 ;  /* 0x20000013ff0a7230 */ /* 0x000fe20000004100 */
[C---:B------:R-:W-:Y:S01]  /*27d80*/  FMUL.FTZ R16, R13.reuse, R9 ;  /* 0x000000090d107220 */ /* 0x040fe20000410000 */
[----:B------:R-:W-:Y:S01]  /*27d90*/  HADD2.F32 R3, -RZ, R110.H1_H1 ;  /* 0x3000006eff037230 */ /* 0x000fe20000004100 */
[-C--:B------:R-:W-:Y:S01]  /*27da0*/  FMUL.FTZ R18, R13, R7.reuse ;  /* 0x000000070d127220 */ /* 0x080fe20000410000 */
[----:B------:R-:W-:Y:S01]  /*27db0*/  HADD2.F32 R4, -RZ, R111.H1_H1 ;  /* 0x3000006fff047230 */ /* 0x000fe20000004100 */
[----:B------:R-:W-:Y:S01]  /*27dc0*/  FFMA.FTZ R37, R22, R7, -R16 ;  /* 0x0000000716257223 */ /* 0x000fe20000010810 */
[----:B------:R-:W-:Y:S01]  /*27dd0*/  HADD2.F32 R8, -RZ, R19.H1_H1 ;  /* 0x30000013ff087230 */ /* 0x000fe20000004100 */
[CC--:B------:R-:W-:Y:S01]  /*27de0*/  FMUL.FTZ R13, R10.reuse, R3.reuse ;  /* 0x000000030a0d7220 */ /* 0x0c0fe20000410000 */
[--C-:B------:R-:W-:Y:S01]  /*27df0*/  HADD2.F32 R17, -RZ, R15.reuse.H0_H0 ;  /* 0x2000000fff117230 */ /* 0x100fe20000004100 */
[----:B------:R-:W-:Y:S01]  /*27e00*/  FMUL.FTZ R10, R10, R4 ;  /* 0x000000040a0a7220 */ /* 0x000fe20000410000 */
[----:B------:R-:W-:Y:S01]  /*27e10*/  HADD2.F32 R15, -RZ, R15.H1_H1 ;  /* 0x3000000fff0f7230 */ /* 0x000fe20000004100 */
[----:B------:R-:W-:Y:S01]  /*27e20*/  FMUL.FTZ R7, R8, R30 ;  /* 0x0000001e08077220 */ /* 0x000fe20000410000 */
[----:B------:R-:W-:Y:S01]  /*27e30*/  HADD2.F32 R16, -RZ, R25.H0_H0 ;  /* 0x20000019ff107230 */ /* 0x000fe20000004100 */
[C---:B------:R-:W-:Y:S01]  /*27e40*/  FFMA.FTZ R19, R17.reuse, R4, -R13 ;  /* 0x0000000411137223 */ /* 0x040fe2000001080d */
[----:B------:R-:W-:Y:S01]  /*27e50*/  HADD2.F32 R21, -RZ, R31.H0_H0 ;  /* 0x2000001fff157230 */ /* 0x000fe20000004100 */
[----:B------:R-:W-:Y:S01]  /*27e60*/  FFMA.FTZ R13, R17, R3, R10 ;  /* 0x00000003110d7223 */ /* 0x000fe2000001000a */
[----:B------:R-:W-:Y:S01]  /*27e70*/  HADD2.F32 R17, -RZ, R32.H0_H0 ;  /* 0x20000020ff117230 */ /* 0x000fe20000004100 */
[----:B------:R-:W-:Y:S01]  /*27e80*/  FFMA.FTZ R22, R22, R9, R18 ;  /* 0x0000000916167223 */ /* 0x000fe20000010012 */
[----:B------:R-:W-:Y:S01]  /*27e90*/  HADD2.F32 R18, -RZ, R33.H0_H0 ;  /* 0x20000021ff127230 */ /* 0x000fe20000004100 */
[----:B------:R-:W-:-:S02]  /*27ea0*/  FMUL.FTZ R4, R8, R16 ;  /* 0x0000001008047220 */ /* 0x000fc40000410000 */
[----:B------:R-:W-:Y:S01]  /*27eb0*/  FFMA.FTZ R3, R15, R16, -R7 ;  /* 0x000000100f037223 */ /* 0x000fe20000010807 */
[----:B------:R-:W-:Y:S01]  /*27ec0*/  HADD2.F32 R16, -RZ, R36.H0_H0 ;  /* 0x20000024ff107230 */ /* 0x000fe20000004100 */
[----:B------:R-:W-:Y:S02]  /*27ed0*/  FMUL.FTZ R8, R14, R17 ;  /* 0x000000110e087220 */ /* 0x000fe40000410000 */
[----:B------:R-:W-:Y:S01]  /*27ee0*/  FMUL.FTZ R10, R12, R21 ;  /* 0x000000150c0a7220 */ /* 0x000fe20000410000 */
[----:B------:R-:W-:Y:S01]  /*27ef0*/  F2FP.PACK_AB R19, R3, R19 ;  /* 0x000000130313723e */ /* 0x000fe200000000ff */
[----:B------:R-:W-:Y:S02]  /*27f00*/  FMUL.FTZ R7, R14, R16 ;  /* 0x000000100e077220 */ /* 0x000fe40000410000 */
[----:B------:R-:W-:Y:S02]  /*27f10*/  FMUL.FTZ R9, R12, R18 ;  /* 0x000000120c097220 */ /* 0x000fe40000410000 */
[----:B------:R-:W-:-:S02]  /*27f20*/  FFMA.FTZ R4, R15, R30, R4 ;  /* 0x0000001e0f047223 */ /* 0x000fc40000010004 */
[----:B------:R-:W-:Y:S02]  /*27f30*/  FFMA.FTZ R8, R24, R16, -R8 ;  /* 0x0000001018087223 */ /* 0x000fe40000010808 */
[----:B------:R-:W-:Y:S01]  /*27f40*/  FFMA.FTZ R10, R20, R18, -R10 ;  /* 0x00000012140a7223 */ /* 0x000fe2000001080a */
[----:B------:R-:W-:Y:S01]  /*27f50*/  F2FP.PACK_AB R15, R4, R13 ;  /* 0x0000000d040f723e */ /* 0x000fe200000000ff */
[----:B------:R-:W-:Y:S01]  /*27f60*/  FFMA.FTZ R7, R24, R17, R7 ;  /* 0x0000001118077223 */ /* 0x000fe20000010007 */
[----:B------:R-:W-:Y:S01]  /*27f70*/  F2FP.PACK_AB R17, R39, R44 ;  /* 0x0000002c2711723e */ /* 0x000fe200000000ff */
[----:B------:R-:W-:Y:S01]  /*27f80*/  FFMA.FTZ R9, R20, R21, R9 ;  /* 0x0000001514097223 */ /* 0x000fe20000010009 */
[----:B------:R-:W-:Y:S02]  /*27f90*/  F2FP.PACK_AB R16, R8, R42 ;  /* 0x0000002a0810723e */ /* 0x000fe400000000ff */
[----:B------:R-:W-:Y:S02]  /*27fa0*/  F2FP.PACK_AB R18, R10, R37 ;  /* 0x000000250a12723e */ /* 0x000fe400000000ff */
[----:B------:R-:W-:-:S02]  /*27fb0*/  F2FP.PACK_AB R13, R38, R43 ;  /* 0x0000002b260d723e */ /* 0x000fc400000000ff */
[----:B------:R-:W-:Y:S01]  /*27fc0*/  F2FP.PACK_AB R12, R7, R40 ;  /* 0x00000028070c723e */ /* 0x000fe200000000ff */
[----:B------:R1:W-:Y:S01]  /*27fd0*/  ST.E.128 [R28.64], R16 ;  /* 0x000000101c007985 */ /* 0x0003e2000c101d04 */
[----:B------:R-:W-:-:S05]  /*27fe0*/  F2FP.PACK_AB R14, R9, R22 ;  /* 0x00000016090e723e */ /* 0x000fca00000000ff */
[----:B------:R1:W-:Y:S02]  /*27ff0*/  ST.E.128 [R26.64], R12 ;  /* 0x0000000c1a007985 */ /* 0x0003e4000c101d04 */
.L_x_2124:
[----:B------:R-:W-:Y:S05]  /*28000*/  BSYNC B0 ;  /* 0x0000000000007941 */ /* 0x000fea0003800000 */
.L_x_2123:
[----:B------:R-:W-:-:S04]  /*28010*/  IADD3 R3, R56, 0x40, RZ ;  /* 0x0000004038037810 */ /* 0x000fc80007ffe0ff */
[----:B------:R-:W-:-:S13]  /*28020*/  ISETP.GE.AND P0, PT, R3, R0, PT ;  /* 0x000000000300720c */ /* 0x000fda0003f06270 */
[----:B------:R-:W-:Y:S05]  /*28030*/  @P0 BRA `(.L_x_2122) ;  /* 0x0000068000000947 */ /* 0x000fea0003800000 */
[----:B------:R-:W-:-:S04]  /*28040*/  SHF.R.S32.HI R7, RZ, 0x1f, R3 ;  /* 0x0000001fff077819 */ /* 0x000fc80000011403 */
[CC--:B------:R-:W-:Y:S02]  /*28050*/  LEA.HI R4, R7.reuse, R3.reuse, RZ, 0x3 ;  /* 0x0000000307047211 */ /* 0x0c0fe400078f18ff */
[----:B------:R-:W-:Y:S02]  /*28060*/  LEA.HI R3, R7, R3, RZ, 0x6 ;  /* 0x0000000307037211 */ /* 0x000fe400078f30ff */
[--C-:B------:R-:W-:Y:S02]  /*28070*/  SHF.R.S32.HI R7, RZ, 0x3, R4.reuse ;  /* 0x00000003ff077819 */ /* 0x100fe40000011404 */
[----:B------:R-:W-:Y:S02]  /*28080*/  SHF.L.U32 R8, R3, 0x7, RZ ;  /* 0x0000000703087819 */ /* 0x000fe400000006ff */
[----:B------:R-:W-:Y:S02]  /*28090*/  LEA.HI R3, R0, R7, RZ, 0x1d ;  /* 0x0000000700037211 */ /* 0x000fe400078fe8ff */
[----:B------:R-:W-:-:S02]  /*280a0*/  LOP3.LUT R7, R2, 0x38, R4, 0xf8, !PT ;  /* 0x0000003802077812 */ /* 0x000fc400078ef804 */
[----:B------:R-:W-:Y:S02]  /*280b0*/  SHF.R.S32.HI R4, RZ, 0x1f, R3 ;  /* 0x0000001fff047819 */ /* 0x000fe40000011403 */
[----:B------:R-:W-:Y:S02]  /*280c0*/  LOP3.LUT R9, R8, 0xffffe000, RZ, 0xc0, !PT ;  /* 0xffffe00008097812 */ /* 0x000fe400078ec0ff */
[----:B------:R-:W-:Y:S02]  /*280d0*/  SHF.L.U32 R8, R3, 0x3, RZ ;  /* 0x0000000303087819 */ /* 0x000fe400000006ff */
[----:B------:R-:W-:Y:S02]  /*280e0*/  LEA.HI R3, R4, R3, RZ, 0x3 ;  /* 0x0000000304037211 */ /* 0x000fe400078f18ff */
[----:B------:R-:W-:Y:S02]  /*280f0*/  LOP3.LUT R4, R2, 0x38, R8, 0xf8, !PT ;  /* 0x0000003802047812 */ /* 0x000fe400078ef808 */
[----:B------:R-:W-:-:S02]  /*28100*/  SHF.L.U32 R2, R3, 0xa, RZ ;  /* 0x0000000a03027819 */ /* 0x000fc400000006ff */
[-C--:B------:R-:W-:Y:S02]  /*28110*/  LOP3.LUT R3, R4, R45.reuse, RZ, 0x3c, !PT ;  /* 0x0000002d04037212 */ /* 0x080fe400078e3cff */
[----:B------:R-:W-:Y:S02]  /*28120*/  LOP3.LUT R2, R2, 0xffffe000, RZ, 0xc0, !PT ;  /* 0xffffe00002027812 */ /* 0x000fe400078ec0ff */
[----:B------:R-:W-:Y:S02]  /*28130*/  LOP3.LUT R7, R7, R45, RZ, 0x3c, !PT ;  /* 0x0000002d07077212 */ /* 0x000fe400078e3cff */
[--C-:B------:R-:W-:Y:S02]  /*28140*/  IADD3 R2, R3, R2, R23.reuse ;  /* 0x0000000203027210 */ /* 0x100fe40007ffe017 */
[----:B------:R-:W-:-:S03]  /*28150*/  IADD3 R7, R7, R9, R23 ;  /* 0x0000000907077210 */ /* 0x000fc60007ffe017 */
[----:B-1---5:R-:W-:-:S04]  /*28160*/  IMAD.WIDE.U32 R28, R2, 0x2, R34 ;  /* 0x00000002021c7825 */ /* 0x022fc800078e0022 */
[----:B------:R-:W-:Y:S01]  /*28170*/  IMAD.WIDE.U32 R30, R7, 0x2, R34 ;  /* 0x00000002071e7825 */ /* 0x000fe200078e0022 */
[----:B------:R-:W2:Y:S04]  /*28180*/  LD.E.128 R16, [R28.64] ;  /* 0x000000041c107980 */ /* 0x000ea8000c101d00 */
[----:B------:R-:W3:Y:S01]  /*28190*/  LD.E.128 R12, [R30.64] ;  /* 0x000000041e0c7980 */ /* 0x000ee2000c101d00 */
[--C-:B------:R-:W-:Y:S01]  /*281a0*/  HADD2.F32 R4, -RZ, R112.reuse.H0_H0 ;  /* 0x20000070ff047230 */ /* 0x100fe20000004100 */
[----:B------:R-:W-:Y:S01]  /*281b0*/  SHF.R.U32.HI R32, RZ, 0x10, R61 ;  /* 0x00000010ff207819 */ /* 0x000fe2000001163d */
[----:B------:R-:W-:Y:S01]  /*281c0*/  HADD2.F32 R2, -RZ, R112.H1_H1 ;  /* 0x30000070ff027230 */ /* 0x000fe20000004100 */
[----:B------:R-:W-:Y:S02]  /*281d0*/  SHF.R.U32.HI R27, RZ, 0x10, R65 ;  /* 0x00000010ff1b7819 */ /* 0x000fe40000011641 */
[----:B------:R-:W-:-:S02]  /*281e0*/  SHF.R.U32.HI R36, RZ, 0x10, R63 ;  /* 0x00000010ff247819 */ /* 0x000fc4000001163f */
[----:B------:R-:W-:Y:S02]  /*281f0*/  SHF.R.U32.HI R33, RZ, 0x10, R67 ;  /* 0x00000010ff217819 */ /* 0x000fe40000011643 */
[----:B------:R-:W-:Y:S02]  /*28200*/  SHF.R.U64 R39, R60, 0x10, R61 ;  /* 0x000000103c277819 */ /* 0x000fe4000000123d */
[----:B------:R-:W-:Y:S02]  /*28210*/  SHF.R.U64 R40, R62, 0x10, R63 ;  /* 0x000000103e287819 */ /* 0x000fe4000000123f */
[----:B------:R-:W-:Y:S02]  /*28220*/  SHF.R.U64 R37, R64, 0x10, R65 ;  /* 0x0000001040257819 */ /* 0x000fe40000001241 */
[----:B------:R-:W-:Y:S01]  /*28230*/  SHF.R.U64 R38, R66, 0x10, R67 ;  /* 0x0000001042267819 */ /* 0x000fe20000001243 */
[----:B--2---:R-:W-:Y:S02]  /*28240*/  HADD2.F32 R3, -RZ, R17.H0_H0 ;  /* 0x20000011ff037230 */ /* 0x004fe40000004100 */
[----:B---3--:R-:W-:-:S02]  /*28250*/  HADD2.F32 R20, -RZ, R15.H0_H0 ;  /* 0x2000000fff147230 */ /* 0x008fc40000004100 */
[----:B------:R-:W-:Y:S02]  /*28260*/  HADD2.F32 R25, -RZ, R15.H1_H1 ;  /* 0x3000000fff197230 */ /* 0x000fe40000004100 */
[--C-:B------:R-:W-:Y:S02]  /*28270*/  HADD2.F32 R22, -RZ, R13.reuse.H0_H0 ;  /* 0x2000000dff167230 */ /* 0x100fe40000004100 */
[----:B------:R-:W-:Y:S02]  /*28280*/  HADD2.F32 R21, -RZ, R13.H1_H1 ;  /* 0x3000000dff157230 */ /* 0x000fe40000004100 */
[--C-:B------:R-:W-:Y:S02]  /*28290*/  HADD2.F32 R23, -RZ, R14.reuse.H0_H0 ;  /* 0x2000000eff177230 */ /* 0x100fe40000004100 */
[----:B------:R-:W-:Y:S02]  /*282a0*/  HADD2.F32 R15, -RZ, R14.H1_H1 ;  /* 0x3000000eff0f7230 */ /* 0x000fe40000004100 */
[----:B------:R-:W-:-:S02]  /*282b0*/  HADD2.F32 R26, -RZ, R12.H0_H0 ;  /* 0x2000000cff1a7230 */ /* 0x000fc40000004100 */
[----:B------:R-:W-:Y:S02]  /*282c0*/  HADD2.F32 R24, -RZ, R12.H1_H1 ;  /* 0x3000000cff187230 */ /* 0x000fe40000004100 */
[--C-:B------:R-:W-:Y:S02]  /*282d0*/  HADD2.F32 R14, -RZ, R16.reuse.H0_H0 ;  /* 0x20000010ff0e7230 */ /* 0x100fe40000004100 */
[----:B------:R-:W-:Y:S01]  /*282e0*/  HADD2.F32 R13, -RZ, R16.H1_H1 ;  /* 0x30000010ff0d7230 */ /* 0x000fe20000004100 */
[C---:B------:R-:W-:Y:S01]  /*282f0*/  FMUL.FTZ R16, R3.reuse, R4 ;  /* 0x0000000403107220 */ /* 0x040fe20000410000 */
[--C-:B------:R-:W-:Y:S01]  /*28300*/  HADD2.F32 R12, -RZ, R18.reuse.H0_H0 ;  /* 0x20000012ff0c7230 */ /* 0x100fe20000004100 */
[----:B------:R-:W-:Y:S01]  /*28310*/  FMUL.FTZ R3, R3, R2 ;  /* 0x0000000203037220 */ /* 0x000fe20000410000 */
[----:B------:R-:W-:Y:S02]  /*28320*/  HADD2.F32 R10, -RZ, R18.H1_H1 ;  /* 0x30000012ff0a7230 */ /* 0x000fe40000004100 */
[----:B------:R-:W-:-:S02]  /*28330*/  HADD2.F32 R8, -RZ, R17.H1_H1 ;  /* 0x30000011ff087230 */ /* 0x000fc40000004100 */
[----:B------:R-:W-:Y:S01]  /*28340*/  HADD2.F32 R18, -RZ, R32.H0_H0 ;  /* 0x20000020ff127230 */ /* 0x000fe20000004100 */
[C---:B------:R-:W-:Y:S01]  /*28350*/  FFMA.FTZ R43, R22.reuse, R2, -R16 ;  /* 0x00000002162b7223 */ /* 0x040fe20000010810 */
[----:B------:R-:W-:Y:S01]  /*28360*/  HADD2.F32 R17, -RZ, R27.H0_H0 ;  /* 0x2000001bff117230 */ /* 0x000fe20000004100 */
[----:B------:R-:W-:Y:S01]  /*28370*/  FFMA.FTZ R42, R22, R4, R3 ;  /* 0x00000004162a7223 */ /* 0x000fe20000010003 */
[----:B------:R-:W-:Y:S01]  /*28380*/  HADD2.F32 R7, -RZ, R19.H0_H0 ;  /* 0x20000013ff077230 */ /* 0x000fe20000004100 */
[C---:B------:R-:W-:Y:S01]  /*28390*/  FMUL.FTZ R16, R8.reuse, R18 ;  /* 0x0000001208107220 */ /* 0x040fe20000410000 */
[--C-:B------:R-:W-:Y:S02]  /*283a0*/  HADD2.F32 R2, -RZ, R113.reuse.H0_H0 ;  /* 0x20000071ff027230 */ /* 0x100fe40000004100 */
[----:B------:R-:W-:Y:S01]  /*283b0*/  HADD2.F32 R3, -RZ, R113.H1_H1 ;  /* 0x30000071ff037230 */ /* 0x000fe20000004100 */
[-C--:B------:R-:W-:Y:S01]  /*283c0*/  FMUL.FTZ R4, R8, R17.reuse ;  /* 0x0000001108047220 */ /* 0x080fe20000410000 */
[----:B------:R-:W-:Y:S01]  /*283d0*/  HADD2.F32 R9, -RZ, R19.H1_H1 ;  /* 0x30000013ff097230 */ /* 0x000fe20000004100 */
[----:B------:R-:W-:Y:S01]  /*283e0*/  FFMA.FTZ R27, R21, R17, -R16 ;  /* 0x00000011151b7223 */ /* 0x000fe20000010810 */
[----:B------:R-:W-:Y:S01]  /*283f0*/  HADD2.F32 R17, -RZ, R36.H0_H0 ;  /* 0x20000024ff117230 */ /* 0x000fe20000004100 */
[----:B------:R-:W-:-:S02]  /*28400*/  FMUL.FTZ R8, R7, R2 ;  /* 0x0000000207087220 */ /* 0x000fc40000410000 */
[-C--:B------:R-:W-:Y:S02]  /*28410*/  FMUL.FTZ R7, R7, R3.reuse ;  /* 0x0000000307077220 */ /* 0x080fe40000410000 */
[----:B------:R-:W-:Y:S01]  /*28420*/  FFMA.FTZ R22, R21, R18, R4 ;  /* 0x0000001215167223 */ /* 0x000fe20000010004 */
[----:B------:R-:W-:Y:S01]  /*28430*/  HADD2.F32 R4, -RZ, R33.H0_H0 ;  /* 0x20000021ff047230 */ /* 0x000fe20000004100 */
[C---:B------:R-:W-:Y:S01]  /*28440*/  FFMA.FTZ R36, R20.reuse, R3, -R8 ;  /* 0x0000000314247223 */ /* 0x040fe20000010808 */
[----:B------:R-:W-:Y:S01]  /*28450*/  HADD2.F32 R3, -RZ, R114.H0_H0 ;  /* 0x20000072ff037230 */ /* 0x000fe20000004100 */
[----:B------:R-:W-:Y:S01]  /*28460*/  FFMA.FTZ R32, R20, R2, R7 ;  /* 0x0000000214207223 */ /* 0x000fe20000010007 */
[----:B------:R-:W-:Y:S01]  /*28470*/  HADD2.F32 R7, -RZ, R115.H0_H0 ;  /* 0x20000073ff077230 */ /* 0x000fe20000004100 */
[C---:B------:R-:W-:Y:S02]  /*28480*/  FMUL.FTZ R2, R9.reuse, R17 ;  /* 0x0000001109027220 */ /* 0x040fe40000410000 */
[----:B------:R-:W-:-:S02]  /*28490*/  FMUL.FTZ R9, R9, R4 ;  /* 0x0000000409097220 */ /* 0x000fc40000410000 */
[C---:B------:R-:W-:Y:S01]  /*284a0*/  FFMA.FTZ R19, R25.reuse, R4, -R2 ;  /* 0x0000000419137223 */ /* 0x040fe20000010802 */
[----:B------:R-:W-:Y:S01]  /*284b0*/  HADD2.F32 R2, -RZ, R114.H1_H1 ;  /* 0x30000072ff027230 */ /* 0x000fe20000004100 */
[C---:B------:R-:W-:Y:S01]  /*284c0*/  FMUL.FTZ R16, R14.reuse, R3 ;  /* 0x000000030e107220 */ /* 0x040fe20000410000 */
[----:B------:R-:W-:Y:S01]  /*284d0*/  HADD2.F32 R4, -RZ, R115.H1_H1 ;  /* 0x30000073ff047230 */ /* 0x000fe20000004100 */
[----:B------:R-:W-:Y:S02]  /*284e0*/  FMUL.FTZ R14, R14, R7 ;  /* 0x000000070e0e7220 */ /* 0x000fe40000410000 */
[----:B------:R-:W-:Y:S01]  /*284f0*/  FFMA.FTZ R9, R25, R17, R9 ;  /* 0x0000001119097223 */ /* 0x000fe20000010009 */
[----:B------:R-:W-:Y:S01]  /*28500*/  HADD2.F32 R17, -RZ, R39.H0_H0 ;  /* 0x20000027ff117230 */ /* 0x000fe20000004100 */
[----:B------:R-:W-:Y:S02]  /*28510*/  FMUL.FTZ R8, R12, R2 ;  /* 0x000000020c087220 */ /* 0x000fe40000410000 */
[C---:B------:R-:W-:Y:S01]  /*28520*/  FFMA.FTZ R21, R26.reuse, R7, -R16 ;  /* 0x000000071a157223 */ /* 0x040fe20000010810 */
[----:B------:R-:W-:Y:S01]  /*28530*/  HADD2.F32 R16, -RZ, R40.H0_H0 ;  /* 0x20000028ff107230 */ /* 0x000fe20000004100 */
[----:B------:R-:W-:Y:S01]  /*28540*/  FFMA.FTZ R20, R26, R3, R14 ;  /* 0x000000031a147223 */ /* 0x000fe2000001000e */
[----:B------:R-:W-:Y:S01]  /*28550*/  HADD2.F32 R14, -RZ, R37.H0_H0 ;  /* 0x20000025ff0e7230 */ /* 0x000fe20000004100 */
[-C--:B------:R-:W-:Y:S01]  /*28560*/  FMUL.FTZ R3, R12, R4.reuse ;  /* 0x000000040c037220 */ /* 0x080fe20000410000 */
[----:B------:R-:W-:Y:S01]  /*28570*/  HADD2.F32 R12, -RZ, R38.H0_H0 ;  /* 0x20000026ff0c7230 */ /* 0x000fe20000004100 */
[----:B------:R-:W-:-:S02]  /*28580*/  FFMA.FTZ R18, R23, R4, -R8 ;  /* 0x0000000417127223 */ /* 0x000fc40000010808 */
[----:B------:R-:W-:Y:S02]  /*28590*/  FFMA.FTZ R8, R23, R2, R3 ;  /* 0x0000000217087223 */ /* 0x000fe40000010003 */
[C---:B------:R-:W-:Y:S02]  /*285a0*/  FMUL.FTZ R3, R13.reuse, R17 ;  /* 0x000000110d037220 */ /* 0x040fe40000410000 */
[C---:B------:R-:W-:Y:S02]  /*285b0*/  FMUL.FTZ R7, R10.reuse, R16 ;  /* 0x000000100a077220 */ /* 0x040fe40000410000 */
[----:B------:R-:W-:Y:S02]  /*285c0*/  FMUL.FTZ R2, R13, R14 ;  /* 0x0000000e0d027220 */ /* 0x000fe40000410000 */
[----:B------:R-:W-:Y:S02]  /*285d0*/  FMUL.FTZ R4, R10, R12 ;  /* 0x0000000c0a047220 */ /* 0x000fe40000410000 */
[----:B------:R-:W-:-:S02]  /*285e0*/  FFMA.FTZ R3, R24, R14, -R3 ;  /* 0x0000000e18037223 */ /* 0x000fc40000010803 */
[C---:B------:R-:W-:Y:S02]  /*285f0*/  FFMA.FTZ R7, R15.reuse, R12, -R7 ;  /* 0x0000000c0f077223 */ /* 0x040fe40000010807 */
[----:B------:R-:W-:Y:S02]  /*28600*/  FFMA.FTZ R2, R24, R17, R2 ;  /* 0x0000001118027223 */ /* 0x000fe40000010002 */
[----:B------:R-:W-:Y:S01]  /*28610*/  FFMA.FTZ R4, R15, R16, R4 ;  /* 0x000000100f047223 */ /* 0x000fe20000010004 */
[----:B------:R-:W-:Y:S02]  /*28620*/  F2FP.PACK_AB R17, R27, R43 ;  /* 0x0000002b1b11723e */ /* 0x000fe400000000ff */
[----:B------:R-:W-:Y:S02]  /*28630*/  F2FP.PACK_AB R19, R19, R36 ;  /* 0x000000241313723e */ /* 0x000fe400000000ff */
[----:B------:R-:W-:Y:S02]  /*28640*/  F2FP.PACK_AB R16, R3, R21 ;  /* 0x000000150310723e */ /* 0x000fe400000000ff */
[----:B------:R-:W-:-:S02]  /*28650*/  F2FP.PACK_AB R18, R7, R18 ;  /* 0x000000120712723e */ /* 0x000fc400000000ff */
[----:B------:R-:W-:Y:S02]  /*28660*/  F2FP.PACK_AB R13, R22, R42 ;  /* 0x0000002a160d723e */ /* 0x000fe400000000ff */
[----:B------:R-:W-:Y:S02]  /*28670*/  F2FP.PACK_AB R15, R9, R32 ;  /* 0x00000020090f723e */ /* 0x000fe400000000ff */
[----:B------:R-:W-:Y:S02]  /*28680*/  F2FP.PACK_AB R12, R2, R20 ;  /* 0x00000014020c723e */ /* 0x000fe400000000ff */
[----:B------:R-:W-:Y:S01]  /*28690*/  F2FP.PACK_AB R14, R4, R8 ;  /* 0x00000008040e723e */ /* 0x000fe200000000ff */
[----:B------:R1:W-:Y:S04]  /*286a0*/  ST.E.128 [R30.64], R16 ;  /* 0x000000101e007985 */ /* 0x0003e8000c101d04 */
[----:B------:R1:W-:Y:S02]  /*286b0*/  ST.E.128 [R28.64], R12 ;  /* 0x0000000c1c007985 */ /* 0x0003e4000c101d04 */
.L_x_2122:
[----:B------:R-:W-:Y:S05]  /*286c0*/  BSYNC B1 ;  /* 0x0000000000017941 */ /* 0x000fea0003800000 */
.L_x_2121:
[----:B------:R-:W-:Y:S01]  /*286d0*/  IADD3 R3, R93, 0x40, RZ ;  /* 0x000000405d037810 */ /* 0x000fe20007ffe0ff */
[----:B------:R-:W-:Y:S03]  /*286e0*/  BSSY B1, `(.L_x_2125) ;  /* 0x00000db000017945 */ /* 0x000fe60003800000 */
[----:B------:R-:W-:-:S13]  /*286f0*/  ISETP.GE.AND P0, PT, R3, R58, PT ;  /* 0x0000003a0300720c */ /* 0x000fda0003f06270 */
[----:B------:R-:W-:Y:S05]  /*28700*/  @P0 BRA `(.L_x_2126) ;  /* 0x00000d8000000947 */ /* 0x000fea0003800000 */
[----:B------:R-:W-:Y:S01]  /*28710*/  ISETP.GE.AND P0, PT, R56, R0, PT ;  /* 0x000000003800720c */ /* 0x000fe20003f06270 */
[----:B------:R-:W-:Y:S01]  /*28720*/  IMAD.SHL.U32 R4, R3, 0x40, RZ ;  /* 0x0000004003047824 */ /* 0x000fe200078e00ff */
[----:B------:R-:W-:Y:S01]  /*28730*/  SHF.R.S32.HI R2, RZ, 0x1f, R3 ;  /* 0x0000001fff027819 */ /* 0x000fe20000011403 */
[----:B------:R-:W-:Y:S01]  /*28740*/  BSSY B0, `(.L_x_2127) ;  /* 0x000006a000007945 */ /* 0x000fe20003800000 */
[----:B------:R-:W-:Y:S02]  /*28750*/  SHF.R.U32.HI R46, RZ, 0x3, R0 ;  /* 0x00000003ff2e7819 */ /* 0x000fe40000011600 */
[----:B------:R-:W-:Y:S02]  /*28760*/  LEA.HI R3, R2, R3, RZ, 0x3 ;  /* 0x0000000302037211 */ /* 0x000fe400078f18ff */
[----:B------:R-:W-:-:S03]  /*28770*/  LOP3.LUT R2, R4, 0x1c0, RZ, 0xc0, !PT ;  /* 0x000001c004027812 */ /* 0x000fc600078ec0ff */
[----:B------:R-:W-:Y:S01]  /*28780*/  IMAD.SHL.U32 R3, R3, 0x40, RZ ;  /* 0x0000004003037824 */ /* 0x000fe200078e00ff */
[----:B------:R-:W-:-:S04]  /*28790*/  SHF.R.U32.HI R48, RZ, 0x3, R2 ;  /* 0x00000003ff307819 */ /* 0x000fc80000011602 */
[----:B-1----:R-:W-:Y:S01]  /*287a0*/  LOP3.LUT R26, R3, 0xfffffe00, RZ, 0xc0, !PT ;  /* 0xfffffe00031a7812 */ /* 0x002fe200078ec0ff */
[----:B------:R-:W-:Y:S05]  /*287b0*/  @P0 BRA `(.L_x_2128) ;  /* 0x0000062000000947 */ /* 0x000fea0003800000 */
[----:B------:R-:W-:Y:S02]  /*287c0*/  IADD3 R7, R41, R46, RZ ;  /* 0x0000002e29077210 */ /* 0x000fe40007ffe0ff */
[----:B------:R-:W-:Y:S02]  /*287d0*/  LOP3.LUT R3, R2, 0x38, R56, 0xf8, !PT ;  /* 0x0000003802037812 */ /* 0x000fe400078ef838 */
[----:B------:R-:W-:Y:S02]  /*287e0*/  SHF.R.S32.HI R8, RZ, 0x1f, R7 ;  /* 0x0000001fff087819 */ /* 0x000fe40000011407 */
[----:B------:R-:W-:Y:S02]  /*287f0*/  LOP3.LUT R4, R3, R48, RZ, 0x3c, !PT ;  /* 0x0000003003047212 */ /* 0x000fe400078e3cff */
[----:B------:R-:W-:Y:S02]  /*28800*/  SHF.L.U32 R3, R7, 0x3, RZ ;  /* 0x0000000307037819 */ /* 0x000fe400000006ff */
[----:B------:R-:W-:-:S02]  /*28810*/  LEA.HI R7, R8, R7, RZ, 0x3 ;  /* 0x0000000708077211 */ /* 0x000fc400078f18ff */
[----:B------:R-:W-:Y:S02]  /*28820*/  IADD3 R8, R26, R4, RZ ;  /* 0x000000041a087210 */ /* 0x000fe40007ffe0ff */
[----:B------:R-:W-:Y:S02]  /*28830*/  LOP3.LUT R4, R2, 0x38, R3, 0xf8, !PT ;  /* 0x0000003802047812 */ /* 0x000fe400078ef803 */
[----:B------:R-:W-:Y:S01]  /*28840*/  SHF.L.U32 R3, R7, 0xa, RZ ;  /* 0x0000000a07037819 */ /* 0x000fe200000006ff */
[----:B-----5:R-:W-:Y:S01]  /*28850*/  IMAD.WIDE.U32 R32, R8, 0x2, R34 ;  /* 0x0000000208207825 */ /* 0x020fe200078e0022 */
[----:B------:R-:W-:Y:S02]  /*28860*/  LOP3.LUT R4, R4, R48, RZ, 0x3c, !PT ;  /* 0x0000003004047212 */ /* 0x000fe400078e3cff */
[----:B------:R-:W-:Y:S02]  /*28870*/  LOP3.LUT R3, R3, 0xffffe000, RZ, 0xc0, !PT ;  /* 0xffffe00003037812 */ /* 0x000fe400078ec0ff */
[----:B------:R-:W2:Y:S02]  /*28880*/  LD.E.128 R12, [R32.64] ;  /* 0x00000004200c7980 */ /* 0x000ea4000c101d00 */
[----:B------:R-:W-:-:S05]  /*28890*/  IADD3 R3, R4, R3, R26 ;  /* 0x0000000304037210 */ /* 0x000fca0007ffe01a */
[----:B------:R-:W-:-:S05]  /*288a0*/  IMAD.WIDE.U32 R30, R3, 0x2, R34 ;  /* 0x00000002031e7825 */ /* 0x000fca00078e0022 */
[----:B----4-:R-:W3:Y:S01]  /*288b0*/  LD.E.128 R16, [R30.64] ;  /* 0x000000041e107980 */ /* 0x010ee2000c101d00 */
[----:B------:R-:W-:Y:S01]  /*288c0*/  SHF.R.U32.HI R36, RZ, 0x10, R73 ;  /* 0x00000010ff247819 */ /* 0x000fe20000011649 */
[--C-:B------:R-:W-:Y:S01]  /*288d0*/  HADD2.F32 R7, -RZ, R116.reuse.H0_H0 ;  /* 0x20000074ff077230 */ /* 0x100fe20000004100 */
[----:B------:R-:W-:Y:S01]  /*288e0*/  SHF.R.U32.HI R29, RZ, 0x10, R69 ;  /* 0x00000010ff1d7819 */ /* 0x000fe20000011645 */
[----:B------:R-:W-:Y:S01]  /*288f0*/  HADD2.F32 R3, -RZ, R116.H1_H1 ;  /* 0x30000074ff037230 */ /* 0x000fe20000004100 */
[----:B------:R-:W-:Y:S02]  /*28900*/  SHF.R.U32.HI R38, RZ, 0x10, R75 ;  /* 0x00000010ff267819 */ /* 0x000fe4000001164b */
[----:B------:R-:W-:Y:S02]  /*28910*/  SHF.R.U32.HI R37, RZ, 0x10, R71 ;  /* 0x00000010ff257819 */ /* 0x000fe40000011647 */
[----:B------:R-:W-:Y:S01]  /*28920*/  SHF.R.U64 R42, R72, 0x10, R73 ;  /* 0x00000010482a7819 */ /* 0x000fe20000001249 */
[----:B------:R-:W-:Y:S01]  /*28930*/  HADD2.F32 R38, -RZ, R38.H0_H0 ;  /* 0x20000026ff267230 */ /* 0x000fe20000004100 */
[----:B------:R-:W-:-:S02]  /*28940*/  SHF.R.U64 R43, R74, 0x10, R75 ;  /* 0x000000104a2b7819 */ /* 0x000fc4000000124b */
[----:B------:R-:W-:Y:S02]  /*28950*/  SHF.R.U64 R39, R68, 0x10, R69 ;  /* 0x0000001044277819 */ /* 0x000fe40000001245 */
[----:B------:R-:W-:Y:S01]  /*28960*/  SHF.R.U64 R40, R70, 0x10, R71 ;  /* 0x0000001046287819 */ /* 0x000fe20000001247 */
[--C-:B--2---:R-:W-:Y:S02]  /*28970*/  HADD2.F32 R20, -RZ, R13.reuse.H0_H0 ;  /* 0x2000000dff147230 */ /* 0x104fe40000004100 */
[----:B------:R-:W-:Y:S02]  /*28980*/  HADD2.F32 R22, -RZ, R13.H1_H1 ;  /* 0x3000000dff167230 */ /* 0x000fe40000004100 */
[--C-:B------:R-:W-:Y:S02]  /*28990*/  HADD2.F32 R27, -RZ, R14.reuse.H0_H0 ;  /* 0x2000000eff1b7230 */ /* 0x100fe40000004100 */
[----:B------:R-:W-:Y:S02]  /*289a0*/  HADD2.F32 R24, -RZ, R14.H1_H1 ;  /* 0x3000000eff187230 */ /* 0x000fe40000004100 */
[----:B------:R-:W-:-:S02]  /*289b0*/  HADD2.F32 R23, -RZ, R15.H0_H0 ;  /* 0x2000000fff177230 */ /* 0x000fc40000004100 */
[----:B------:R-:W-:Y:S02]  /*289c0*/  HADD2.F32 R21, -RZ, R15.H1_H1 ;  /* 0x3000000fff157230 */ /* 0x000fe40000004100 */
[--C-:B---3--:R-:W-:Y:S02]  /*289d0*/  HADD2.F32 R4, -RZ, R17.reuse.H0_H0 ;  /* 0x20000011ff047230 */ /* 0x108fe40000004100 */
[--C-:B------:R-:W-:Y:S02]  /*289e0*/  HADD2.F32 R9, -RZ, R16.reuse.H0_H0 ;  /* 0x20000010ff097230 */ /* 0x100fe40000004100 */
[----:B------:R-:W-:Y:S01]  /*289f0*/  HADD2.F32 R15, -RZ, R16.H1_H1 ;  /* 0x30000010ff0f7230 */ /* 0x000fe20000004100 */
[C---:B------:R-:W-:Y:S01]  /*28a00*/  FMUL.FTZ R16, R4.reuse, R7 ;  /* 0x0000000704107220 */ /* 0x040fe20000410000 */
[--C-:B------:R-:W-:Y:S01]  /*28a10*/  HADD2.F32 R14, -RZ, R18.reuse.H0_H0 ;  /* 0x20000012ff0e7230 */ /* 0x100fe20000004100 */
[-C--:B------:R-:W-:Y:S01]  /*28a20*/  FMUL.FTZ R4, R4, R3.reuse ;  /* 0x0000000304047220 */ /* 0x080fe20000410000 */
[----:B------:R-:W-:Y:S01]  /*28a30*/  HADD2.F32 R13, -RZ, R18.H1_H1 ;  /* 0x30000012ff0d7230 */ /* 0x000fe20000004100 */
[C---:B------:R-:W-:Y:S01]  /*28a40*/  FFMA.FTZ R47, R20.reuse, R3, -R16 ;  /* 0x00000003142f7223 */ /* 0x040fe20000010810 */
[----:B------:R-:W-:Y:S01]  /*28a50*/  HADD2.F32 R8, -RZ, R17.H1_H1 ;  /* 0x30000011ff087230 */ /* 0x000fe20000004100 */
[----:B------:R-:W-:Y:S01]  /*28a60*/  FFMA.FTZ R45, R20, R7, R4 ;  /* 0x00000007142d7223 */ /* 0x000fe20000010004 */
[----:B------:R-:W-:-:S02]  /*28a70*/  HADD2.F32 R18, -RZ, R36.H0_H0 ;  /* 0x20000024ff127230 */ /* 0x000fc40000004100 */
[----:B------:R-:W-:Y:S02]  /*28a80*/  HADD2.F32 R17, -RZ, R29.H0_H0 ;  /* 0x2000001dff117230 */ /* 0x000fe40000004100 */
[--C-:B------:R-:W-:Y:S01]  /*28a90*/  HADD2.F32 R3, -RZ, R117.reuse.H0_H0 ;  /* 0x20000075ff037230 */ /* 0x100fe20000004100 */
[C---:B------:R-:W-:Y:S01]  /*28aa0*/  FMUL.FTZ R16, R8.reuse, R18 ;  /* 0x0000001208107220 */ /* 0x040fe20000410000 */
[----:B------:R-:W-:Y:S01]  /*28ab0*/  HADD2.F32 R4, -RZ, R118.H0_H0 ;  /* 0x20000076ff047230 */ /* 0x000fe20000004100 */
[-C--:B------:R-:W-:Y:S01]  /*28ac0*/  FMUL.FTZ R7, R8, R17.reuse ;  /* 0x0000001108077220 */ /* 0x080fe20000410000 */
[--C-:B------:R-:W-:Y:S01]  /*28ad0*/  HADD2.F32 R25, -RZ, R12.reuse.H0_H0 ;  /* 0x2000000cff197230 */ /* 0x100fe20000004100 */
[C---:B------:R-:W-:Y:S01]  /*28ae0*/  FFMA.FTZ R29, R22.reuse, R17, -R16 ;  /* 0x00000011161d7223 */ /* 0x040fe20000010810 */
[----:B------:R-:W-:Y:S01]  /*28af0*/  HADD2.F32 R8, -RZ, R117.H1_H1 ;  /* 0x30000075ff087230 */ /* 0x000fe20000004100 */
[CC--:B------:R-:W-:Y:S01]  /*28b00*/  FMUL.FTZ R16, R9.reuse, R3.reuse ;  /* 0x0000000309107220 */ /* 0x0c0fe20000410000 */
[----:B------:R-:W-:Y:S01]  /*28b10*/  HADD2.F32 R28, -RZ, R12.H1_H1 ;  /* 0x3000000cff1c7230 */ /* 0x000fe20000004100 */
[----:B------:R-:W-:Y:S01]  /*28b20*/  FMUL.FTZ R9, R9, R4 ;  /* 0x0000000409097220 */ /* 0x000fe20000410000 */
[----:B------:R-:W-:Y:S01]  /*28b30*/  HADD2.F32 R12, -RZ, R19.H0_H0 ;  /* 0x20000013ff0c7230 */ /* 0x000fe20000004100 */
[----:B------:R-:W-:Y:S01]  /*28b40*/  FFMA.FTZ R22, R22, R18, R7 ;  /* 0x0000001216167223 */ /* 0x000fe20000010007 */
[--C-:B------:R-:W-:Y:S01]  /*28b50*/  HADD2.F32 R7, -RZ, R119.reuse.H0_H0 ;  /* 0x20000077ff077230 */ /* 0x100fe20000004100 */
[C---:B------:R-:W-:Y:S01]  /*28b60*/  FFMA.FTZ R44, R25.reuse, R4, -R16 ;  /* 0x00000004192c7223 */ /* 0x040fe20000010810 */
[----:B------:R-:W-:Y:S01]  /*28b70*/  HADD2.F32 R4, -RZ, R119.H1_H1 ;  /* 0x30000077ff047230 */ /* 0x000fe20000004100 */
[----:B------:R-:W-:Y:S01]  /*28b80*/  FFMA.FTZ R36, R25, R3, R9 ;  /* 0x0000000319247223 */ /* 0x000fe20000010009 */
[----:B------:R-:W-:Y:S01]  /*28b90*/  HADD2.F32 R3, -RZ, R118.H1_H1 ;  /* 0x30000076ff037230 */ /* 0x000fe20000004100 */
[C---:B------:R-:W-:Y:S01]  /*28ba0*/  FMUL.FTZ R9, R14.reuse, R8 ;  /* 0x000000080e097220 */ /* 0x040fe20000410000 */
[----:B------:R-:W-:Y:S01]  /*28bb0*/  HADD2.F32 R10, -RZ, R19.H1_H1 ;  /* 0x30000013ff0a7230 */ /* 0x000fe20000004100 */
[-C--:B------:R-:W-:Y:S01]  /*28bc0*/  FMUL.FTZ R16, R14, R7.reuse ;  /* 0x000000070e107220 */ /* 0x080fe20000410000 */
[----:B------:R-:W-:Y:S01]  /*28bd0*/  HADD2.F32 R17, -RZ, R37.H0_H0 ;  /* 0x20000025ff117230 */ /* 0x000fe20000004100 */
[----:B------:R-:W-:Y:S01]  /*28be0*/  FFMA.FTZ R25, R27, R7, -R9 ;  /* 0x000000071b197223 */ /* 0x000fe20000010809 */
[----:B------:R-:W-:Y:S01]  /*28bf0*/  HADD2.F32 R19, -RZ, R42.H0_H0 ;  /* 0x2000002aff137230 */ /* 0x000fe20000004100 */
[C---:B------:R-:W-:Y:S01]  /*28c00*/  FMUL.FTZ R14, R12.reuse, R3 ;  /* 0x000000030c0e7220 */ /* 0x040fe20000410000 */
[----:B------:R-:W-:Y:S01]  /*28c10*/  HADD2.F32 R18, -RZ, R43.H0_H0 ;  /* 0x2000002bff127230 */ /* 0x000fe20000004100 */
[----:B------:R-:W-:-:S02]  /*28c20*/  FMUL.FTZ R9, R12, R4 ;  /* 0x000000040c097220 */ /* 0x000fc40000410000 */
[C---:B------:R-:W-:Y:S02]  /*28c30*/  FMUL.FTZ R7, R10.reuse, R38 ;  /* 0x000000260a077220 */ /* 0x040fe40000410000 */
[C---:B------:R-:W-:Y:S02]  /*28c40*/  FFMA.FTZ R14, R23.reuse, R4, -R14 ;  /* 0x00000004170e7223 */ /* 0x040fe4000001080e */
[----:B------:R-:W-:Y:S02]  /*28c50*/  FFMA.FTZ R12, R23, R3, R9 ;  /* 0x00000003170c7223 */ /* 0x000fe40000010009 */
[----:B------:R-:W-:Y:S01]  /*28c60*/  FFMA.FTZ R20, R27, R8, R16 ;  /* 0x000000081b147223 */ /* 0x000fe20000010010 */
[----:B------:R-:W-:Y:S01]  /*28c70*/  HADD2.F32 R16, -RZ, R40.H0_H0 ;  /* 0x20000028ff107230 */ /* 0x000fe20000004100 */
[-C--:B------:R-:W-:Y:S02]  /*28c80*/  FMUL.FTZ R4, R10, R17.reuse ;  /* 0x000000110a047220 */ /* 0x080fe40000410000 */
[----:B------:R-:W-:Y:S01]  /*28c90*/  FFMA.FTZ R3, R21, R17, -R7 ;  /* 0x0000001115037223 */ /* 0x000fe20000010807 */
[----:B------:R-:W-:Y:S01]  /*28ca0*/  HADD2.F32 R17, -RZ, R39.H0_H0 ;  /* 0x20000027ff117230 */ /* 0x000fe20000004100 */
[----:B------:R-:W-:-:S02]  /*28cb0*/  FMUL.FTZ R8, R15, R19 ;  /* 0x000000130f087220 */ /* 0x000fc40000410000 */
[----:B------:R-:W-:Y:S02]  /*28cc0*/  FMUL.FTZ R10, R13, R18 ;  /* 0x000000120d0a7220 */ /* 0x000fe40000410000 */
[----:B------:R-:W-:Y:S02]  /*28cd0*/  FMUL.FTZ R7, R15, R17 ;  /* 0x000000110f077220 */ /* 0x000fe40000410000 */
[----:B------:R-:W-:Y:S01]  /*28ce0*/  FMUL.FTZ R9, R13, R16 ;  /* 0x000000100d097220 */ /* 0x000fe20000410000 */
[----:B------:R-:W-:Y:S01]  /*28cf0*/  F2FP.PACK_AB R13, R22, R45 ;  /* 0x0000002d160d723e */ /* 0x000fe200000000ff */
[----:B------:R-:W-:Y:S02]  /*28d00*/  FFMA.FTZ R4, R21, R38, R4 ;  /* 0x0000002615047223 */ /* 0x000fe40000010004 */
[----:B------:R-:W-:Y:S01]  /*28d10*/  FFMA.FTZ R8, R28, R17, -R8 ;  /* 0x000000111c087223 */ /* 0x000fe20000010808 */
[----:B------:R-:W-:Y:S01]  /*28d20*/  F2FP.PACK_AB R17, R29, R47 ;  /* 0x0000002f1d11723e */ /* 0x000fe200000000ff */
[----:B------:R-:W-:Y:S01]  /*28d30*/  FFMA.FTZ R10, R24, R16, -R10 ;  /* 0x00000010180a7223 */ /* 0x000fe2000001080a */
[----:B------:R-:W-:Y:S01]  /*28d40*/  F2FP.PACK_AB R15, R4, R12 ;  /* 0x0000000c040f723e */ /* 0x000fe200000000ff */
[----:B------:R-:W-:Y:S01]  /*28d50*/  FFMA.FTZ R7, R28, R19, R7 ;  /* 0x000000131c077223 */ /* 0x000fe20000010007 */
[----:B------:R-:W-:Y:S01]  /*28d60*/  F2FP.PACK_AB R19, R3, R14 ;  /* 0x0000000e0313723e */ /* 0x000fe200000000ff */
[----:B------:R-:W-:Y:S01]  /*28d70*/  FFMA.FTZ R9, R24, R18, R9 ;  /* 0x0000001218097223 */ /* 0x000fe20000010009 */
[----:B------:R-:W-:-:S02]  /*28d80*/  F2FP.PACK_AB R16, R8, R44 ;  /* 0x0000002c0810723e */ /* 0x000fc400000000ff */
[----:B------:R-:W-:Y:S02]  /*28d90*/  F2FP.PACK_AB R18, R10, R25 ;  /* 0x000000190a12723e */ /* 0x000fe400000000ff */
[----:B------:R-:W-:Y:S02]  /*28da0*/  F2FP.PACK_AB R12, R7, R36 ;  /* 0x00000024070c723e */ /* 0x000fe400000000ff */
[----:B------:R-:W-:Y:S01]  /*28db0*/  F2FP.PACK_AB R14, R9, R20 ;  /* 0x00000014090e723e */ /* 0x000fe200000000ff */
[----:B------:R1:W-:Y:S04]  /*28dc0*/  ST.E.128 [R32.64], R16 ;  /* 0x0000001020007985 */ /* 0x0003e8000c101d04 */
[----:B------:R1:W-:Y:S02]  /*28dd0*/  ST.E.128 [R30.64], R12 ;  /* 0x0000000c1e007985 */ /* 0x0003e4000c101d04 */
.L_x_2128:
[----:B------:R-:W-:Y:S05]  /*28de0*/  BSYNC B0 ;  /* 0x0000000000007941 */ /* 0x000fea0003800000 */
.L_x_2127:
[----:B------:R-:W-:-:S04]  /*28df0*/  IADD3 R4, R56, 0x40, RZ ;  /* 0x0000004038047810 */ /* 0x000fc80007ffe0ff */
[----:B------:R-:W-:-:S13]  /*28e00*/  ISETP.GE.AND P0, PT, R4, R0, PT ;  /* 0x000000000400720c */ /* 0x000fda0003f06270 */
[----:B------:R-:W-:Y:S05]  /*28e10*/  @P0 BRA `(.L_x_2126) ;  /* 0x0000067000000947 */ /* 0x000fea0003800000 */
[----:B------:R-:W-:-:S04]  /*28e20*/  SHF.R.S32.HI R7, RZ, 0x1f, R4 ;  /* 0x0000001fff077819 */ /* 0x000fc80000011404 */
[CC--:B------:R-:W-:Y:S02]  /*28e30*/  LEA.HI R3, R7.reuse, R4.reuse, RZ, 0x6 ;  /* 0x0000000407037211 */ /* 0x0c0fe400078f30ff */
[----:B------:R-:W-:Y:S02]  /*28e40*/  LEA.HI R4, R7, R4, RZ, 0x3 ;  /* 0x0000000407047211 */ /* 0x000fe400078f18ff */
[----:B------:R-:W-:Y:S02]  /*28e50*/  SHF.L.U32 R7, R3, 0x7, RZ ;  /* 0x0000000703077819 */ /* 0x000fe400000006ff */
[----:B------:R-:W-:Y:S02]  /*28e60*/  LEA.HI.SX32 R3, R4, R46, 0x1d ;  /* 0x0000002e04037211 */ /* 0x000fe400078feaff */
[----:B------:R-:W-:Y:S02]  /*28e70*/  LOP3.LUT R8, R2, 0x38, R4, 0xf8, !PT ;  /* 0x0000003802087812 */ /* 0x000fe400078ef804 */
[----:B------:R-:W-:-:S02]  /*28e80*/  SHF.R.S32.HI R4, RZ, 0x1f, R3 ;  /* 0x0000001fff047819 */ /* 0x000fc40000011403 */
[----:B------:R-:W-:Y:S02]  /*28e90*/  LOP3.LUT R9, R7, 0xffffe000, RZ, 0xc0, !PT ;  /* 0xffffe00007097812 */ /* 0x000fe400078ec0ff */
[----:B------:R-:W-:Y:S02]  /*28ea0*/  LOP3.LUT R7, R8, R48, RZ, 0x3c, !PT ;  /* 0x0000003008077212 */ /* 0x000fe400078e3cff */
[----:B------:R-:W-:Y:S02]  /*28eb0*/  SHF.L.U32 R8, R3, 0x3, RZ ;  /* 0x0000000303087819 */ /* 0x000fe400000006ff */
[----:B------:R-:W-:Y:S02]  /*28ec0*/  LEA.HI R3, R4, R3, RZ, 0x3 ;  /* 0x0000000304037211 */ /* 0x000fe400078f18ff */
[----:B------:R-:W-:Y:S02]  /*28ed0*/  LOP3.LUT R4, R2, 0x38, R8, 0xf8, !PT ;  /* 0x0000003802047812 */ /* 0x000fe400078ef808 */
[----:B------:R-:W-:-:S02]  /*28ee0*/  SHF.L.U32 R2, R3, 0xa, RZ ;  /* 0x0000000a03027819 */ /* 0x000fc400000006ff */
[----:B------:R-:W-:Y:S02]  /*28ef0*/  LOP3.LUT R3, R4, R48, RZ, 0x3c, !PT ;  /* 0x0000003004037212 */ /* 0x000fe400078e3cff */
[----:B------:R-:W-:Y:S02]  /*28f00*/  LOP3.LUT R2, R2, 0xffffe000, RZ, 0xc0, !PT ;  /* 0xffffe00002027812 */ /* 0x000fe400078ec0ff */
[--C-:B------:R-:W-:Y:S02]  /*28f10*/  IADD3 R7, R7, R9, R26.reuse ;  /* 0x0000000907077210 */ /* 0x100fe40007ffe01a */
[----:B------:R-:W-:-:S03]  /*28f20*/  IADD3 R2, R3, R2, R26 ;  /* 0x0000000203027210 */ /* 0x000fc60007ffe01a */
[----:B-1---5:R-:W-:-:S04]  /*28f30*/  IMAD.WIDE.U32 R30, R7, 0x2, R34 ;  /* 0x00000002071e7825 */ /* 0x022fc800078e0022 */
[----:B------:R-:W-:Y:S01]  /*28f40*/  IMAD.WIDE.U32 R28, R2, 0x2, R34 ;  /* 0x00000002021c7825 */ /* 0x000fe200078e0022 */
[----:B------:R-:W2:Y:S04]  /*28f50*/  LD.E.128 R12, [R30.64] ;  /* 0x000000041e0c7980 */ /* 0x000ea8000c101d00 */
[----:B----4-:R-:W3:Y:S01]  /*28f60*/  LD.E.128 R16, [R28.64] ;  /* 0x000000041c107980 */ /* 0x010ee2000c101d00 */
        /* <DEDUP_REMOVED lines=10> */
[--C-:B--2---:R-:W-:Y:S02]  /*29010*/  HADD2.F32 R21, -RZ, R13.reuse.H0_H0 ;  /* 0x2000000dff157230 */ /* 0x104fe40000004100 */
[----:B------:R-:W-:-:S02]  /*29020*/  HADD2.F32 R25, -RZ, R13.H1_H1 ;  /* 0x3000000dff197230 */ /* 0x000fc40000004100 */
[----:B---3--:R-:W-:Y:S02]  /*29030*/  HADD2.F32 R3, -RZ, R19.H0_H0 ;  /* 0x20000013ff037230 */ /* 0x008fe40000004100 */
[--C-:B------:R-:W-:Y:S02]  /*29040*/  HADD2.F32 R23, -RZ, R14.reuse.H0_H0 ;  /* 0x2000000eff177230 */ /* 0x100fe40000004100 */
[----:B------:R-:W-:Y:S02]  /*29050*/  HADD2.F32 R22, -RZ, R14.H1_H1 ;  /* 0x3000000eff167230 */ /* 0x000fe40000004100 */
[--C-:B------:R-:W-:Y:S02]  /*29060*/  HADD2.F32 R26, -RZ, R12.reuse.H0_H0 ;  /* 0x2000000cff1a7230 */ /* 0x100fe40000004100 */
[----:B------:R-:W-:Y:S02]  /*29070*/  HADD2.F32 R24, -RZ, R12.H1_H1 ;  /* 0x3000000cff187230 */ /* 0x000fe40000004100 */
[----:B------:R-:W-:-:S02]  /*29080*/  HADD2.F32 R14, -RZ, R16.H0_H0 ;  /* 0x20000010ff0e7230 */ /* 0x000fc40000004100 */
[----:B------:R-:W-:Y:S01]  /*29090*/  HADD2.F32 R13, -RZ, R16.H1_H1 ;  /* 0x30000010ff0d7230 */ /* 0x000fe20000004100 */
[C---:B------:R-:W-:Y:S01]  /*290a0*/  FMUL.FTZ R16, R3.reuse, R4 ;  /* 0x0000000403107220 */ /* 0x040fe20000410000 */
[----:B------:R-:W-:Y:S01]  /*290b0*/  HADD2.F32 R20, -RZ, R15.H0_H0 ;  /* 0x2000000fff147230 */ /* 0x000fe20000004100 */
[-C--:B------:R-:W-:Y:S01]  /*290c0*/  FMUL.FTZ R3, R3, R2.reuse ;  /* 0x0000000203037220 */ /* 0x080fe20000410000 */
[--C-:B------:R-:W-:Y:S02]  /*290d0*/  HADD2.F32 R12, -RZ, R18.reuse.H0_H0 ;  /* 0x20000012ff0c7230 */ /* 0x100fe40000004100 */
[----:B------:R-:W-:Y:S01]  /*290e0*/  HADD2.F32 R9, -RZ, R18.H1_H1 ;  /* 0x30000012ff097230 */ /* 0x000fe20000004100 */
[C---:B------:R-:W-:Y:S01]  /*290f0*/  FFMA.FTZ R43, R20.reuse, R2, -R16 ;  /* 0x00000002142b7223 */ /* 0x040fe20000010810 */
[----:B------:R-:W-:Y:S01]  /*29100*/  HADD2.F32 R7, -RZ, R19.H1_H1 ;  /* 0x30000013ff077230 */ /* 0x000fe20000004100 */
[----:B------:R-:W-:Y:S01]  /*29110*/  FFMA.FTZ R42, R20, R4, R3 ;  /* 0x00000004142a7223 */ /* 0x000fe20000010003 */
[----:B------:R-:W-:-:S02]  /*29120*/  HADD2.F32 R18, -RZ, R32.H0_H0 ;  /* 0x20000020ff127230 */ /* 0x000fc40000004100 */
[--C-:B------:R-:W-:Y:S02]  /*29130*/  HADD2.F32 R8, -RZ, R17.reuse.H0_H0 ;  /* 0x20000011ff087230 */ /* 0x100fe40000004100 */
[----:B------:R-:W-:Y:S01]  /*29140*/  HADD2.F32 R10, -RZ, R17.H1_H1 ;  /* 0x30000011ff0a7230 */ /* 0x000fe20000004100 */
[----:B------:R-:W-:Y:S01]  /*29150*/  FMUL.FTZ R16, R7, R18 ;  /* 0x0000001207107220 */ /* 0x000fe20000410000 */
[----:B------:R-:W-:Y:S02]  /*29160*/  HADD2.F32 R15, -RZ, R15.H1_H1 ;  /* 0x3000000fff0f7230 */ /* 0x000fe40000004100 */
[----:B------:R-:W-:Y:S02]  /*29170*/  HADD2.F32 R17, -RZ, R27.H0_H0 ;  /* 0x2000001bff117230 */ /* 0x000fe40000004100 */
[--C-:B------:R-:W-:Y:S02]  /*29180*/  HADD2.F32 R2, -RZ, R121.reuse.H0_H0 ;  /* 0x20000079ff027230 */ /* 0x100fe40000004100 */
[----:B------:R-:W-:Y:S01]  /*29190*/  HADD2.F32 R3, -RZ, R121.H1_H1 ;  /* 0x30000079ff037230 */ /* 0x000fe20000004100 */
[----:B------:R-:W-:Y:S01]  /*291a0*/  FFMA.FTZ R19, R15, R17, -R16 ;  /* 0x000000110f137223 */ /* 0x000fe20000010810 */
[----:B------:R-:W-:Y:S01]  /*291b0*/  HADD2.F32 R20, -RZ, R36.H0_H0 ;  /* 0x20000024ff147230 */ /* 0x000fe20000004100 */
[----:B------:R-:W-:-:S02]  /*291c0*/  FMUL.FTZ R16, R8, R2 ;  /* 0x0000000208107220 */ /* 0x000fc40000410000 */
[----:B------:R-:W-:Y:S01]  /*291d0*/  FMUL.FTZ R4, R8, R3 ;  /* 0x0000000308047220 */ /* 0x000fe20000410000 */
[----:B------:R-:W-:Y:S01]  /*291e0*/  HADD2.F32 R8, -RZ, R33.H0_H0 ;  /* 0x20000021ff087230 */ /* 0x000fe20000004100 */
[----:B------:R-:W-:Y:S01]  /*291f0*/  FMUL.FTZ R7, R7, R17 ;  /* 0x0000001107077220 */ /* 0x000fe20000410000 */
[----:B------:R-:W-:Y:S01]  /*29200*/  F2FP.PACK_AB R19, R19, R43 ;  /* 0x0000002b1313723e */ /* 0x000fe200000000ff */
[C---:B------:R-:W-:Y:S01]  /*29210*/  FFMA.FTZ R36, R21.reuse, R3, -R16 ;  /* 0x0000000315247223 */ /* 0x040fe20000010810 */
[----:B------:R-:W-:Y:S01]  /*29220*/  HADD2.F32 R3, -RZ, R122.H0_H0 ;  /* 0x2000007aff037230 */ /* 0x000fe20000004100 */
[----:B------:R-:W-:Y:S01]  /*29230*/  FFMA.FTZ R32, R21, R2, R4 ;  /* 0x0000000215207223 */ /* 0x000fe20000010004 */
[--C-:B------:R-:W-:Y:S01]  /*29240*/  HADD2.F32 R4, -RZ, R123.reuse.H1_H1 ;  /* 0x3000007bff047230 */ /* 0x100fe20000004100 */
[----:B------:R-:W-:Y:S01]  /*29250*/  FFMA.FTZ R27, R15, R18, R7 ;  /* 0x000000120f1b7223 */ /* 0x000fe20000010007 */
[----:B------:R-:W-:Y:S01]  /*29260*/  HADD2.F32 R7, -RZ, R123.H0_H0 ;  /* 0x2000007bff077230 */ /* 0x000fe20000004100 */
[C---:B------:R-:W-:Y:S01]  /*29270*/  FMUL.FTZ R2, R10.reuse, R20 ;  /* 0x000000140a027220 */ /* 0x040fe20000410000 */
[----:B------:R-:W-:Y:S01]  /*29280*/  HADD2.F32 R16, -RZ, R39.H0_H0 ;  /* 0x20000027ff107230 */ /* 0x000fe20000004100 */
[----:B------:R-:W-:-:S02]  /*29290*/  FMUL.FTZ R10, R10, R8 ;  /* 0x000000080a0a7220 */ /* 0x000fc40000410000 */
[----:B------:R-:W-:Y:S01]  /*292a0*/  FFMA.FTZ R17, R25, R8, -R2 ;  /* 0x0000000819117223 */ /* 0x000fe20000010802 */
[----:B------:R-:W-:Y:S01]  /*292b0*/  HADD2.F32 R2, -RZ, R122.H1_H1 ;  /* 0x3000007aff027230 */ /* 0x000fe20000004100 */
[C---:B------:R-:W-:Y:S02]  /*292c0*/  FMUL.FTZ R15, R14.reuse, R3 ;  /* 0x000000030e0f7220 */ /* 0x040fe40000410000 */
[-C--:B------:R-:W-:Y:S01]  /*292d0*/  FMUL.FTZ R14, R14, R7.reuse ;  /* 0x000000070e0e7220 */ /* 0x080fe20000410000 */
[----:B------:R-:W-:Y:S01]  /*292e0*/  F2FP.PACK_AB R17, R17, R36 ;  /* 0x000000241111723e */ /* 0x000fe200000000ff */
[----:B------:R-:W-:Y:S02]  /*292f0*/  FFMA.FTZ R10, R25, R20, R10 ;  /* 0x00000014190a7223 */ /* 0x000fe4000001000a */
        /* <DEDUP_REMOVED lines=9> */
[----:B------:R-:W-:Y:S02]  /*29390*/  FMUL.FTZ R3, R13, R16 ;  /* 0x000000100d037220 */ /* 0x000fe40000410000 */
[----:B------:R-:W-:Y:S02]  /*293a0*/  FMUL.FTZ R7, R9, R15 ;  /* 0x0000000f09077220 */ /* 0x000fe40000410000 */
[----:B------:R-:W-:Y:S01]  /*293b0*/  FMUL.FTZ R2, R13, R14 ;  /* 0x0000000e0d027220 */ /* 0x000fe20000410000 */
[----:B------:R-:W-:Y:S01]  /*293c0*/  F2FP.PACK_AB R13, R10, R32 ;  /* 0x000000200a0d723e */ /* 0x000fe200000000ff */
[----:B------:R-:W-:Y:S02]  /*293d0*/  FMUL.FTZ R4, R9, R12 ;  /* 0x0000000c09047220 */ /* 0x000fe40000410000 */
[----:B------:R-:W-:-:S02]  /*293e0*/  FFMA.FTZ R3, R24, R14, -R3 ;  /* 0x0000000e18037223 */ /* 0x000fc40000010803 */
[----:B------:R-:W-:Y:S02]  /*293f0*/  FFMA.FTZ R7, R22, R12, -R7 ;  /* 0x0000000c16077223 */ /* 0x000fe40000010807 */
[----:B------:R-:W-:Y:S01]  /*29400*/  FFMA.FTZ R2, R24, R16, R2 ;  /* 0x0000001018027223 */ /* 0x000fe20000010002 */
[----:B------:R-:W-:Y:S01]  /*29410*/  F2FP.PACK_AB R16, R3, R21 ;  /* 0x000000150310723e */ /* 0x000fe200000000ff */
[----:B------:R-:W-:Y:S01]  /*29420*/  FFMA.FTZ R4, R22, R15, R4 ;  /* 0x0000000f16047223 */ /* 0x000fe20000010004 */
[----:B------:R-:W-:Y:S02]  /*29430*/  F2FP.PACK_AB R18, R7, R18 ;  /* 0x000000120712723e */ /* 0x000fe400000000ff */
[----:B------:R-:W-:Y:S02]  /*29440*/  F2FP.PACK_AB R15, R27, R42 ;  /* 0x0000002a1b0f723e */ /* 0x000fe400000000ff */
[----:B------:R-:W-:Y:S01]  /*29450*/  F2FP.PACK_AB R12, R2, R20 ;  /* 0x00000014020c723e */ /* 0x000fe200000000ff */
[----:B------:R1:W-:Y:S01]  /*29460*/  ST.E.128 [R30.64], R16 ;  /* 0x000000101e007985 */ /* 0x0003e2000c101d04 */
[----:B------:R-:W-:-:S05]  /*29470*/  F2FP.PACK_AB R14, R4, R8 ;  /* 0x00000008040e723e */ /* 0x000fca00000000ff */
[----:B------:R1:W-:Y:S02]  /*29480*/  ST.E.128 [R28.64], R12 ;  /* 0x0000000c1c007985 */ /* 0x0003e4000c101d04 */
.L_x_2126:
[----:B------:R-:W-:Y:S05]  /*29490*/  BSYNC B1 ;  /* 0x0000000000017941 */ /* 0x000fea0003800000 */
.L_x_2125:
[----:B------:R-:W-:Y:S01]  /*294a0*/  IADD3 R4, R93, 0x60, RZ ;  /* 0x000000605d047810 */ /* 0x000fe20007ffe0ff */
[----:B------:R-:W-:Y:S02]  /*294b0*/  IMAD.MOV.U32 R2, RZ, RZ, R134 ;  /* 0x000000ffff027224 */ /* 0x000fe400078e0086 */
[----:B------:R-:W-:Y:S01]  /*294c0*/  IMAD.MOV.U32 R3, RZ, RZ, 0x0 ;  /* 0x00000000ff037424 */ /* 0x000fe200078e00ff */
[----:B------:R-:W-:-:S13]  /*294d0*/  ISETP.GE.AND P0, PT, R4, R58, PT ;  /* 0x0000003a0400720c */ /* 0x000fda0003f06270 */
[----:B------:R-:W-:Y:S05]  /*294e0*/  @P0 RET.REL.NODEC R2 `(_ZN7cutlass13device_kernelIN5flash19enable_sm80_to_sm89INS1_16FlashAttnFwdSm80INS1_25CollectiveMainloopFwdSm80ILi8ELi1ELb0EN4cute5tupleIJNS5_1CILi128EEENS7_ILi48EEENS7_ILi256EEEEEELi256ENS_6half_tEfNS_4arch4Sm80ELb0ELb1ELb1ELb1ELb0ELb1ELb1ELb1EEENS1_21CollectiveEpilogueFwdINS6_IJS8_SA_S9_EEENS6_IJNS7_ILi1EEESI_SI_EEESC_SE_Li256ELb1ELb1ELb1ELb0EEENS1_36VarlenDynamicPersistentTileSchedulerILi128ELi48ELi256ELi256ELb1ELb1ELb0ELb1ELb0ELb1EEEEEEEEEvNT_6ParamsE) ;  /* 0xfffd6b1002000950 */ /* 0x000fea0003c3ffff */
        /* <DEDUP_REMOVED lines=47> */
[CC--:B------:R-:W-:Y:S01]  /*297e0*/  FMUL.FTZ R16, R3.reuse, R7.reuse ;  /* 0x0000000703107220 */ /* 0x0c0fe20000410000 */
        /* <DEDUP_REMOVED lines=15> */
[C---:B------:R-:W-:Y:S01]  /*298e0*/  FMUL.FTZ R16, R9.reuse, R2 ;  /* 0x0000000209107220 */ /* 0x040fe20000410000 */
[----:B------:R-:W-:Y:S01]  /*298f0*/  HADD2.F32 R27, -RZ, R12.H1_H1 ;  /* 0x3000000cff1b7230 */ /* 0x000fe20000004100 */
[-C--:B------:R-:W-:Y:S01]  /*29900*/  FMUL.FTZ R9, R9, R3.reuse ;  /* 0x0000000309097220 */ /* 0x080fe20000410000 */
        /* <DEDUP_REMOVED lines=16> */
[----:B------:R-:W-:Y:S02]  /*29a10*/  FMUL.FTZ R7, R10, R38 ;  /* 0x000000260a077220 */ /* 0x000fe40000410000 */
        /* <DEDUP_REMOVED lines=26> */
.L_x_2130:
[----:B------:R-:W-:Y:S05]  /*29bc0*/  BSYNC B0 ;  /* 0x0000000000007941 */ /* 0x000fea0003800000 */
.L_x_2129:
[----:B------:R-:W-:Y:S01]  /*29bd0*/  IADD3 R7, R56, 0x40, RZ ;  /* 0x0000004038077810 */ /* 0x000fe20007ffe0ff */
[----:B------:R-:W-:-:S02]  /*29be0*/  IMAD.MOV.U32 R2, RZ, RZ, R134 ;  /* 0x000000ffff027224 */ /* 0x000fc400078e0086 */
[----:B------:R-:W-:Y:S01]  /*29bf0*/  IMAD.MOV.U32 R3, RZ, RZ, 0x0 ;  /* 0x00000000ff037424 */ /* 0x000fe200078e00ff */
[----:B------:R-:W-:-:S13]  /*29c00*/  ISETP.GE.AND P0, PT, R7, R0, PT ;  /* 0x000000000700720c */ /* 0x000fda0003f06270 */
[----:B------:R-:W-:Y:S05]  /*29c10*/  @P0 RET.REL.NODEC R2 `(_ZN7cutlass13device_kernelIN5flash19enable_sm80_to_sm89INS1_16FlashAttnFwdSm80INS1_25CollectiveMainloopFwdSm80ILi8ELi1ELb0EN4cute5tupleIJNS5_1CILi128EEENS7_ILi48EEENS7_ILi256EEEEEELi256ENS_6half_tEfNS_4arch4Sm80ELb0ELb1ELb1ELb1ELb0ELb1ELb1ELb1EEENS1_21CollectiveEpilogueFwdINS6_IJS8_SA_S9_EEENS6_IJNS7_ILi1EEESI_SI_EEESC_SE_Li256ELb1ELb1ELb1ELb0EEENS1_36VarlenDynamicPersistentTileSchedulerILi128ELi48ELi256ELi256ELb1ELb1ELb0ELb1ELb0ELb1EEEEEEEEEvNT_6ParamsE) ;  /* 0xfffd63e002000950 */ /* 0x000fea0003c3ffff */
        /* <DEDUP_REMOVED lines=17> */
[----:B-----5:R-:W-:-:S04]  /*29d30*/  IMAD.WIDE.U32 R26, R3, 0x2, R34 ;  /* 0x00000002031a7825 */ /* 0x020fc800078e0022 */
[----:B------:R-:W-:Y:S01]  /*29d40*/  IMAD.WIDE.U32 R24, R0, 0x2, R34 ;  /* 0x0000000200187825 */ /* 0x000fe200078e0022 */
[----:B-1----:R-:W2:Y:S04]  /*29d50*/  LD.E.128 R12, [R26.64] ;  /* 0x000000041a0c7980 */ /* 0x002ea8000c101d00 */
[----:B----4-:R-:W3:Y:S01]  /*29d60*/  LD.E.128 R16, [R24.64] ;  /* 0x0000000418107980 */ /* 0x010ee2000c101d00 */
[--C-:B------:R-:W-:Y:S01]  /*29d70*/  HADD2.F32 R3, -RZ, R128.reuse.H0_H0 ;  /* 0x20000080ff037230 */ /* 0x100fe20000004100 */
[----:B------:R-:W-:Y:S01]  /*29d80*/  SHF.R.U32.HI R29, RZ, 0x10, R97 ;  /* 0x00000010ff1d7819 */ /* 0x000fe20000011661 */
[----:B------:R-:W-:Y:S01]  /*29d90*/  HADD2.F32 R0, -RZ, R128.H1_H1 ;  /* 0x30000080ff007230 */ /* 0x000fe20000004100 */
[----:B------:R-:W-:Y:S02]  /*29da0*/  SHF.R.U32.HI R31, RZ, 0x10, R99 ;  /* 0x00000010ff1f7819 */ /* 0x000fe40000011663 */
[----:B------:R-:W-:Y:S01]  /*29db0*/  SHF.R.U32.HI R28, RZ, 0x10, R101 ;  /* 0x00000010ff1c7819 */ /* 0x000fe20000011665 */
[----:B------:R-:W-:Y:S01]  /*29dc0*/  HADD2.F32 R29, -RZ, R29.H0_H0 ;  /* 0x2000001dff1d7230 */ /* 0x000fe20000004100 */
[----:B------:R-:W-:Y:S01]  /*29dd0*/  SHF.R.U32.HI R30, RZ, 0x10, R103 ;  /* 0x00000010ff1e7819 */ /* 0x000fe20000011667 */
[----:B------:R-:W-:Y:S01]  /*29de0*/  HADD2.F32 R31, -RZ, R31.H0_H0 ;  /* 0x2000001fff1f7230 */ /* 0x000fe20000004100 */
        /* <DEDUP_REMOVED lines=9> */
[--C-:B--2---:R-:W-:Y:S02]  /*29e80*/  HADD2.F32 R21, -RZ, R13.reuse.H0_H0 ;  /* 0x2000000dff157230 */ /* 0x104fe40000004100 */
[----:B------:R-:W-:Y:S02]  /*29e90*/  HADD2.F32 R20, -RZ, R13.H1_H1 ;  /* 0x3000000dff147230 */ /* 0x000fe40000004100 */
[--C-:B---3--:R-:W-:Y:S02]  /*29ea0*/  HADD2.F32 R2, -RZ, R17.reuse.H0_H0 ;  /* 0x20000011ff027230 */ /* 0x108fe40000004100 */
[----:B------:R-:W-:Y:S02]  /*29eb0*/  HADD2.F32 R7, -RZ, R17.H1_H1 ;  /* 0x30000011ff077230 */ /* 0x000fe40000004100 */
[----:B------:R-:W-:Y:S01]  /*29ec0*/  HADD2.F32 R4, -RZ, R19.H0_H0 ;  /* 0x20000013ff047230 */ /* 0x000fe20000004100 */
[CC--:B------:R-:W-:Y:S01]  /*29ed0*/  FMUL.FTZ R17, R2.reuse, R3.reuse ;  /* 0x0000000302117220 */ /* 0x0c0fe20000410000 */
[----:B------:R-:W-:Y:S01]  /*29ee0*/  HADD2.F32 R13, -RZ, R15.H0_H0 ;  /* 0x2000000fff0d7230 */ /* 0x000fe20000004100 */
[-C--:B------:R-:W-:Y:S01]  /*29ef0*/  FMUL.FTZ R2, R2, R0.reuse ;  /* 0x0000000002027220 */ /* 0x080fe20000410000 */
[----:B------:R-:W-:Y:S01]  /*29f00*/  HADD2.F32 R8, -RZ, R19.H1_H1 ;  /* 0x30000013ff087230 */ /* 0x000fe20000004100 */
[C---:B------:R-:W-:Y:S01]  /*29f10*/  FFMA.FTZ R37, R21.reuse, R0, -R17 ;  /* 0x0000000015257223 */ /* 0x040fe20000010811 */
[--C-:B------:R-:W-:Y:S01]  /*29f20*/  HADD2.F32 R0, -RZ, R129.reuse.H0_H0 ;  /* 0x20000081ff007230 */ /* 0x100fe20000004100 */
[----:B------:R-:W-:Y:S01]  /*29f30*/  FFMA.FTZ R36, R21, R3, R2 ;  /* 0x0000000315247223 */ /* 0x000fe20000010002 */
[----:B------:R-:W-:Y:S01]  /*29f40*/  HADD2.F32 R2, -RZ, R129.H1_H1 ;  /* 0x30000081ff027230 */ /* 0x000fe20000004100 */
[C---:B------:R-:W-:Y:S01]  /*29f50*/  FMUL.FTZ R17, R7.reuse, R29 ;  /* 0x0000001d07117220 */ /* 0x040fe20000410000 */
[----:B------:R-:W-:Y:S01]  /*29f60*/  HADD2.F32 R22, -RZ, R15.H1_H1 ;  /* 0x3000000fff167230 */ /* 0x000fe20000004100 */
[C---:B------:R-:W-:Y:S01]  /*29f70*/  FMUL.FTZ R3, R4.reuse, R0 ;  /* 0x0000000004037220 */ /* 0x040fe20000410000 */
[----:B------:R-:W-:Y:S01]  /*29f80*/  HADD2.F32 R10, -RZ, R16.H0_H0 ;  /* 0x20000010ff0a7230 */ /* 0x000fe20000004100 */
[----:B------:R-:W-:Y:S01]  /*29f90*/  FMUL.FTZ R4, R4, R2 ;  /* 0x0000000204047220 */ /* 0x000fe20000410000 */
[----:B------:R-:W-:Y:S01]  /*29fa0*/  HADD2.F32 R9, -RZ, R18.H0_H0 ;  /* 0x20000012ff097230 */ /* 0x000fe20000004100 */
[----:B------:R-:W-:Y:S01]  /*29fb0*/  FMUL.FTZ R7, R7, R28 ;  /* 0x0000001c07077220 */ /* 0x000fe20000410000 */
[--C-:B------:R-:W-:Y:S01]  /*29fc0*/  HADD2.F32 R23, -RZ, R12.reuse.H0_H0 ;  /* 0x2000000cff177230 */ /* 0x100fe20000004100 */
[C---:B------:R-:W-:Y:S01]  /*29fd0*/  FFMA.FTZ R21, R13.reuse, R0, R4 ;  /* 0x000000000d157223 */ /* 0x040fe20000010004 */
[----:B------:R-:W-:Y:S01]  /*29fe0*/  HADD2.F32 R15, -RZ, R12.H1_H1 ;  /* 0x3000000cff0f7230 */ /* 0x000fe20000004100 */
[----:B------:R-:W-:Y:S01]  /*29ff0*/  FMUL.FTZ R0, R8, R31 ;  /* 0x0000001f08007220 */ /* 0x000fe20000410000 */
[----:B------:R-:W-:Y:S01]  /*2a000*/  HADD2.F32 R4, -RZ, R132.H0_H0 ;  /* 0x20000084ff047230 */ /* 0x000fe20000004100 */
[----:B------:R-:W-:Y:S01]  /*2a010*/  FFMA.FTZ R17, R20, R28, -R17 ;  /* 0x0000001c14117223 */ /* 0x000fe20000010811 */
[----:B------:R-:W-:Y:S01]  /*2a020*/  HADD2.F32 R12, -RZ, R14.H0_H0 ;  /* 0x2000000eff0c7230 */ /* 0x000fe20000004100 */
[----:B------:R-:W-:Y:S01]  /*2a030*/  FFMA.FTZ R28, R13, R2, -R3 ;  /* 0x000000020d1c7223 */ /* 0x000fe20000010803 */
[--C-:B------:R-:W-:Y:S01]  /*2a040*/  HADD2.F32 R2, -RZ, R131.reuse.H0_H0 ;  /* 0x20000083ff027230 */ /* 0x100fe20000004100 */
[-C--:B------:R-:W-:Y:S01]  /*2a050*/  FFMA.FTZ R19, R22, R30.reuse, -R0 ;  /* 0x0000001e16137223 */ /* 0x080fe20000010800 */
[----:B------:R-:W-:Y:S01]  /*2a060*/  HADD2.F32 R0, -RZ, R131.H1_H1 ;  /* 0x30000083ff007230 */ /* 0x000fe20000004100 */
[----:B------:R-:W-:Y:S01]  /*2a070*/  FMUL.FTZ R8, R8, R30 ;  /* 0x0000001e08087220 */ /* 0x000fe20000410000 */
[----:B------:R-:W-:Y:S01]  /*2a080*/  HADD2.F32 R3, -RZ, R132.H1_H1 ;  /* 0x30000084ff037230 */ /* 0x000fe20000004100 */
[----:B------:R-:W-:Y:S01]  /*2a090*/  FFMA.FTZ R20, R20, R29, R7 ;  /* 0x0000001d14147223 */ /* 0x000fe20000010007 */
[----:B------:R-:W-:Y:S01]  /*2a0a0*/  HADD2.F32 R16, -RZ, R16.H1_H1 ;  /* 0x30000010ff107230 */ /* 0x000fe20000004100 */
[----:B------:R-:W-:Y:S01]  /*2a0b0*/  FMUL.FTZ R13, R10, R2 ;  /* 0x000000020a0d7220 */ /* 0x000fe20000410000 */
[----:B------:R-:W-:Y:S01]  /*2a0c0*/  HADD2.F32 R18, -RZ, R18.H1_H1 ;  /* 0x30000012ff127230 */ /* 0x000fe20000004100 */
[----:B------:R-:W-:Y:S01]  /*2a0d0*/  FMUL.FTZ R7, R9, R0 ;  /* 0x0000000009077220 */ /* 0x000fe20000410000 */
[----:B------:R-:W-:Y:S01]  /*2a0e0*/  HADD2.F32 R14, -RZ, R14.H1_H1 ;  /* 0x3000000eff0e7230 */ /* 0x000fe20000004100 */
[----:B------:R-:W-:Y:S01]  /*2a0f0*/  FFMA.FTZ R22, R22, R31, R8 ;  /* 0x0000001f16167223 */ /* 0x000fe20000010008 */
[----:B------:R-:W-:Y:S01]  /*2a100*/  F2FP.PACK_AB R17, R17, R37 ;  /* 0x000000251111723e */ /* 0x000fe200000000ff */
[----:B------:R-:W-:Y:S01]  /*2a110*/  FMUL.FTZ R10, R10, R4 ;  /* 0x000000040a0a7220 */ /* 0x000fe20000410000 */
[----:B------:R-:W-:Y:S01]  /*2a120*/  F2FP.PACK_AB R19, R19, R28 ;  /* 0x0000001c1313723e */ /* 0x000fe200000000ff */
[----:B------:R-:W-:Y:S01]  /*2a130*/  FFMA.FTZ R8, R23, R4, -R13 ;  /* 0x0000000417087223 */ /* 0x000fe2000001080d */
[----:B------:R-:W-:Y:S01]  /*2a140*/  F2FP.PACK_AB R13, R20, R36 ;  /* 0x00000024140d723e */ /* 0x000fe200000000ff */
[-C--:B------:R-:W-:Y:S01]  /*2a150*/  FFMA.FTZ R4, R12, R3.reuse, -R7 ;  /* 0x000000030c047223 */ /* 0x080fe20000010807 */
[----:B------:R-:W-:Y:S01]  /*2a160*/  HADD2.F32 R7, -RZ, R35.H0_H0 ;  /* 0x20000023ff077230 */ /* 0x000fe20000004100 */
[----:B------:R-:W-:-:S02]  /*2a170*/  FMUL.FTZ R9, R9, R3 ;  /* 0x0000000309097220 */ /* 0x000fc40000410000 */
[----:B------:R-:W-:Y:S02]  /*2a180*/  FFMA.FTZ R10, R23, R2, R10 ;  /* 0x00000002170a7223 */ /* 0x000fe4000001000a */
[----:B------:R-:W-:Y:S02]  /*2a190*/  FFMA.FTZ R9, R12, R0, R9 ;  /* 0x000000000c097223 */ /* 0x000fe40000010009 */
[----:B------:R-:W-:Y:S02]  /*2a1a0*/  FMUL.FTZ R2, R18, R33 ;  /* 0x0000002112027220 */ /* 0x000fe40000410000 */
[----:B------:R-:W-:Y:S02]  /*2a1b0*/  FMUL.FTZ R3, R16, R34 ;  /* 0x0000002210037220 */ /* 0x000fe40000410000 */
[----:B------:R-:W-:Y:S02]  /*2a1c0*/  FMUL.FTZ R0, R18, R32 ;  /* 0x0000002012007220 */ /* 0x000fe40000410000 */
[----:B------:R-:W-:-:S02]  /*2a1d0*/  FMUL.FTZ R12, R16, R7 ;  /* 0x00000007100c7220 */ /* 0x000fc40000410000 */
[C---:B------:R-:W-:Y:S01]  /*2a1e0*/  FFMA.FTZ R18, R14.reuse, R32, -R2 ;  /* 0x000000200e127223 */ /* 0x040fe20000010802 */
[----:B------:R-:W-:Y:S01]  /*2a1f0*/  MOV R2, R134 ;  /* 0x0000008600027202 */ /* 0x000fe20000000f00 */
[C---:B------:R-:W-:Y:S01]  /*2a200*/  FFMA.FTZ R16, R15.reuse, R7, -R3 ;  /* 0x000000070f107223 */ /* 0x040fe20000010803 */
[----:B------:R-:W-:Y:S01]  /*2a210*/  MOV R3, 0x0 ;  /* 0x0000000000037802 */ /* 0x000fe20000000f00 */
        /* <DEDUP_REMOVED lines=8> */
[----:B------:R1:W-:Y:S01]  /*2a2a0*/  ST.E.128 [R24.64], R12 ;  /* 0x0000000c18007985 */ /* 0x0003e2000c101d04 */
[----:B------:R-:W-:Y:S05]  /*2a2b0*/  RET.REL.NODEC R2 `(_ZN7cutlass13device_kernelIN5flash19enable_sm80_to_sm89INS1_16FlashAttnFwdSm80INS1_25CollectiveMainloopFwdSm80ILi8ELi1ELb0EN4cute5tupleIJNS5_1CILi128EEENS7_ILi48EEENS7_ILi256EEEEEELi256ENS_6half_tEfNS_4arch4Sm80ELb0ELb1ELb1ELb1ELb0ELb1ELb1ELb1EEENS1_21CollectiveEpilogueFwdINS6_IJS8_SA_S9_EEENS6_IJNS7_ILi1EEESI_SI_EEESC_SE_Li256ELb1ELb1ELb1ELb0EEENS1_36VarlenDynamicPersistentTileSchedulerILi128ELi48ELi256ELi256ELb1ELb1ELb0ELb1ELb0ELb1EEEEEEEEEvNT_6ParamsE) ;  /* 0xfffd5d4002007950 */ /* 0x000fea0003c3ffff */
.L_x_2057:
[----:B------:R-:W-:Y:S01]  /*2a2c0*/  IMAD.MOV.U32 R12, RZ, RZ, R32 ;  /* 0x000000ffff0c7224 */ /* 0x000fe200078e0020 */
[----:B------:R-:W-:Y:S01]  /*2a2d0*/  MOV R3, 0x181f ;  /* 0x0000181f00037802 */ /* 0x000fe20000000f00 */
[----:B------:R-:W-:Y:S01]  /*2a2e0*/  IMAD.MOV.U32 R10, RZ, RZ, RZ ;  /* 0x000000ffff0a7224 */ /* 0x000fe200078e00ff */
[----:B------:R-:W-:Y:S02]  /*2a2f0*/  MOV R172, 0xffffffff ;  /* 0xffffffff00ac7802 */ /* 0x000fe40000000f00 */
[----:B------:R-:W-:Y:S02]  /*2a300*/  MOV R2, 0x2a320 ;  /* 0x0002a32000027802 */ /* 0x000fe40000000f00 */
[----:B------:R-:W-:Y:S05]  /*2a310*/  CALL.REL.NOINC `($__internal_39_$__cuda_sm70_shflsync_idx_p) ;  /* 0x00000f3000007944 */ /* 0x000fea0003c00000 */
[----:B------:R-:W-:Y:S01]  /*2a320*/  MOV R7, R13 ;  /* 0x0000000d00077202 */ /* 0x000fe20000000f00 */
[----:B------:R-:W-:Y:S05]  /*2a330*/  BRA `(.L_x_2131) ;  /* 0xffff6b4000007947 */ /* 0x000fea000383ffff */
.L_x_2058:
[----:B------:R-:W-:Y:S01]  /*2a340*/  IMAD.MOV.U32 R12, RZ, RZ, R33 ;  /* 0x000000ffff0c7224 */ /* 0x000fe200078e0021 */
[----:B------:R-:W-:Y:S01]  /*2a350*/  MOV R3, 0x181f ;  /* 0x0000181f00037802 */ /* 0x000fe20000000f00 */
[----:B------:R-:W-:Y:S01]  /*2a360*/  IMAD.MOV.U32 R10, RZ, RZ, RZ ;  /* 0x000000ffff0a7224 */ /* 0x000fe200078e00ff */
[----:B------:R-:W-:-:S02]  /*2a370*/  MOV R172, 0xffffffff ;  /* 0xffffffff00ac7802 */ /* 0x000fc40000000f00 */
[----:B------:R-:W-:Y:S02]  /*2a380*/  MOV R2, 0x2a3a0 ;  /* 0x0002a3a000027802 */ /* 0x000fe40000000f00 */
[----:B-12---:R-:W-:Y:S05]  /*2a390*/  CALL.REL.NOINC `($__internal_39_$__cuda_sm70_shflsync_idx_p) ;  /* 0x00000eb000007944 */ /* 0x006fea0003c00000 */
[----:B------:R-:W-:Y:S01]  /*2a3a0*/  IMAD.MOV.U32 R12, RZ, RZ, R23 ;  /* 0x000000ffff0c7224 */ /* 0x000fe200078e0017 */
[----:B------:R-:W-:Y:S01]  /*2a3b0*/  MOV R3, 0x181f ;  /* 0x0000181f00037802 */ /* 0x000fe20000000f00 */
[----:B------:R-:W-:Y:S01]  /*2a3c0*/  IMAD.MOV.U32 R10, RZ, RZ, RZ ;  /* 0x000000ffff0a7224 */ /* 0x000fe200078e00ff */
[----:B------:R-:W-:Y:S01]  /*2a3d0*/  MOV R8, R13 ;  /* 0x0000000d00087202 */ /* 0x000fe20000000f00 */
[----:B------:R-:W-:Y:S01]  /*2a3e0*/  IMAD.MOV.U32 R172, RZ, RZ, -0x1 ;  /* 0xffffffffffac7424 */ /* 0x000fe200078e00ff */
[----:B------:R-:W-:Y:S02]  /*2a3f0*/  MOV R9, R7 ;  /* 0x0000000700097202 */ /* 0x000fe40000000f00 */
        /* <DEDUP_REMOVED lines=11> */
.L_x_2061:
[----:B------:R-:W-:Y:S01]  /*2a4b0*/  IMAD.MOV.U32 R12, RZ, RZ, R32 ;  /* 0x000000ffff0c7224 */ /* 0x000fe200078e0020 */
[----:B------:R-:W-:Y:S01]  /*2a4c0*/  MOV R3, 0x181f ;  /* 0x0000181f00037802 */ /* 0x000fe20000000f00 */
[----:B------:R-:W-:Y:S01]  /*2a4d0*/  IMAD.MOV.U32 R10, RZ, RZ, 0x1 ;  /* 0x00000001ff0a7424 */ /* 0x000fe200078e00ff */
[----:B------:R-:W-:-:S02]  /*2a4e0*/  MOV R172, 0xffffffff ;  /* 0xffffffff00ac7802 */ /* 0x000fc40000000f00 */
[----:B------:R-:W-:Y:S02]  /*2a4f0*/  MOV R2, 0x2a510 ;  /* 0x0002a51000027802 */ /* 0x000fe40000000f00 */
[----:B---3--:R-:W-:Y:S05]  /*2a500*/  CALL.REL.NOINC `($__internal_39_$__cuda_sm70_shflsync_idx_p) ;  /* 0x00000d4000007944 */ /* 0x008fea0003c00000 */
[----:B------:R-:W-:Y:S01]  /*2a510*/  IMAD.MOV.U32 R7, RZ, RZ, R13 ;  /* 0x000000ffff077224 */ /* 0x000fe200078e000d */
[----:B------:R-:W-:Y:S01]  /*2a520*/  MOV R12, R33 ;  /* 0x00000021000c7202 */ /* 0x000fe20000000f00 */
[----:B------:R-:W-:Y:S01]  /*2a530*/  IMAD.MOV.U32 R10, RZ, RZ, 0x1 ;  /* 0x00000001ff0a7424 */ /* 0x000fe200078e00ff */
[----:B------:R-:W-:Y:S01]  /*2a540*/  MOV R3, 0x181f ;  /* 0x0000181f00037802 */ /* 0x000fe20000000f00 */
[----:B------:R-:W-:Y:S01]  /*2a550*/  IMAD.MOV.U32 R172, RZ, RZ, -0x1 ;  /* 0xffffffffffac7424 */ /* 0x000fe200078e00ff */
[----:B------:R-:W-:Y:S02]  /*2a560*/  MOV R2, 0x2a580 ;  /* 0x0002a58000027802 */ /* 0x000fe40000000f00 */
[----:B------:R-:W-:Y:S05]  /*2a570*/  CALL.REL.NOINC `($__internal_39_$__cuda_sm70_shflsync_idx_p) ;  /* 0x00000cd000007944 */ /* 0x000fea0003c00000 */
[----:B------:R-:W-:Y:S01]  /*2a580*/  IMAD.MOV.U32 R12, RZ, RZ, R23 ;  /* 0x000000ffff0c7224 */ /* 0x000fe200078e0017 */
[----:B------:R-:W-:Y:S01]  /*2a590*/  MOV R3, 0x181f ;  /* 0x0000181f00037802 */ /* 0x000fe20000000f00 */
[----:B------:R-:W-:Y:S01]  /*2a5a0*/  IMAD.MOV.U32 R10, RZ, RZ, 0x1 ;  /* 0x00000001ff0a7424 */ /* 0x000fe200078e00ff */
[----:B------:R-:W-:Y:S01]  /*2a5b0*/  MOV R8, R13 ;  /* 0x0000000d00087202 */ /* 0x000fe20000000f00 */
[----:B------:R-:W-:Y:S01]  /*2a5c0*/  IMAD.MOV.U32 R172, RZ, RZ, -0x1 ;  /* 0xffffffffffac7424 */ /* 0x000fe200078e00ff */
[----:B------:R-:W-:-:S02]  /*2a5d0*/  MOV R9, R7 ;  /* 0x0000000700097202 */ /* 0x000fc40000000f00 */
[----:B------:R-:W-:Y:S02]  /*2a5e0*/  MOV R2, 0x2a600 ;  /* 0x0002a60000027802 */ /* 0x000fe40000000f00 */
[----:B------:R-:W-:Y:S05]  /*2a5f0*/  CALL.REL.NOINC `($__internal_39_$__cuda_sm70_shflsync_idx_p) ;  /* 0x00000c5000007944 */ /* 0x000fea0003c00000 */
        /* <DEDUP_REMOVED lines=9> */
.L_x_2064:
[----:B------:R-:W-:Y:S01]  /*2a690*/  IMAD.MOV.U32 R12, RZ, RZ, R32 ;  /* 0x000000ffff0c7224 */ /* 0x000fe200078e0020 */
[----:B------:R-:W-:Y:S01]  /*2a6a0*/  MOV R3, 0x181f ;  /* 0x0000181f00037802 */ /* 0x000fe20000000f00 */
[----:B------:R-:W-:Y:S01]  /*2a6b0*/  IMAD.MOV.U32 R10, RZ, RZ, 0x2 ;  /* 0x00000002ff0a7424 */ /* 0x000fe200078e00ff */
[----:B------:R-:W-:Y:S02]  /*2a6c0*/  MOV R172, 0xffffffff ;  /* 0xffffffff00ac7802 */ /* 0x000fe40000000f00 */
[----:B------:R-:W-:-:S02]  /*2a6d0*/  MOV R2, 0x2a6f0 ;  /* 0x0002a6f000027802 */ /* 0x000fc40000000f00 */
[----:B--2---:R-:W-:Y:S05]  /*2a6e0*/  CALL.REL.NOINC `($__internal_39_$__cuda_sm70_shflsync_idx_p) ;  /* 0x00000b6000007944 */ /* 0x004fea0003c00000 */
[----:B------:R-:W-:Y:S01]  /*2a6f0*/  MOV R7, R13 ;  /* 0x0000000d00077202 */ /* 0x000fe20000000f00 */
[----:B------:R-:W-:Y:S05]  /*2a700*/  BRA `(.L_x_2134) ;  /* 0xffff72d000007947 */ /* 0x000fea000383ffff */
.L_x_2065:
[----:B------:R-:W-:Y:S01]  /*2a710*/  IMAD.MOV.U32 R12, RZ, RZ, R33 ;  /* 0x000000ffff0c7224 */ /* 0x000fe200078e0021 */
[----:B------:R-:W-:Y:S01]  /*2a720*/  MOV R3, 0x181f ;  /* 0x0000181f00037802 */ /* 0x000fe20000000f00 */
[----:B------:R-:W-:Y:S01]  /*2a730*/  IMAD.MOV.U32 R10, RZ, RZ, 0x2 ;  /* 0x00000002ff0a7424 */ /* 0x000fe200078e00ff */
[----:B------:R-:W-:-:S02]  /*2a740*/  MOV R172, 0xffffffff ;  /* 0xffffffff00ac7802 */ /* 0x000fc40000000f00 */
[----:B------:R-:W-:Y:S02]  /*2a750*/  MOV R2, 0x2a770 ;  /* 0x0002a77000027802 */ /* 0x000fe40000000f00 */
[----:B-123--:R-:W-:Y:S05]  /*2a760*/  CALL.REL.NOINC `($__internal_39_$__cuda_sm70_shflsync_idx_p) ;  /* 0x00000ae000007944 */ /* 0x00efea0003c00000 */
[----:B------:R-:W-:Y:S01]  /*2a770*/  IMAD.MOV.U32 R12, RZ, RZ, R23 ;  /* 0x000000ffff0c7224 */ /* 0x000fe200078e0017 */
[----:B------:R-:W-:Y:S01]  /*2a780*/  MOV R3, 0x181f ;  /* 0x0000181f00037802 */ /* 0x000fe20000000f00 */
[----:B------:R-:W-:Y:S01]  /*2a790*/  IMAD.MOV.U32 R10, RZ, RZ, 0x2 ;  /* 0x00000002ff0a7424 */ /* 0x000fe200078e00ff */
[----:B------:R-:W-:Y:S01]  /*2a7a0*/  MOV R8, R13 ;  /* 0x0000000d00087202 */ /* 0x000fe20000000f00 */
[----:B------:R-:W-:Y:S01]  /*2a7b0*/  IMAD.MOV.U32 R172, RZ, RZ, -0x1 ;  /* 0xffffffffffac7424 */ /* 0x000fe200078e00ff */
[----:B------:R-:W-:Y:S02]  /*2a7c0*/  MOV R9, R7 ;  /* 0x0000000700097202 */ /* 0x000fe40000000f00 */
[----:B------:R-:W-:Y:S02]  /*2a7d0*/  MOV R2, 0x2a7f0 ;  /* 0x0002a7f000027802 */ /* 0x000fe40000000f00 */
[----:B------:R-:W-:Y:S05]  /*2a7e0*/  CALL.REL.NOINC `($__internal_39_$__cuda_sm70_shflsync_idx_p) ;  /* 0x00000a6000007944 */ /* 0x000fea0003c00000 */
        /* <DEDUP_REMOVED lines=9> */
.L_x_2068:
[----:B------:R-:W-:Y:S01]  /*2a880*/  IMAD.MOV.U32 R12, RZ, RZ, R32 ;  /* 0x000000ffff0c7224 */ /* 0x000fe200078e0020 */
[----:B------:R-:W-:Y:S01]  /*2a890*/  MOV R3, 0x181f ;  /* 0x0000181f00037802 */ /* 0x000fe20000000f00 */
[----:B------:R-:W-:Y:S01]  /*2a8a0*/  IMAD.MOV.U32 R10, RZ, RZ, 0x3 ;  /* 0x00000003ff0a7424 */ /* 0x000fe200078e00ff */
[----:B------:R-:W-:-:S02]  /*2a8b0*/  MOV R172, 0xffffffff ;  /* 0xffffffff00ac7802 */ /* 0x000fc40000000f00 */
[----:B------:R-:W-:Y:S02]  /*2a8c0*/  MOV R2, 0x2a8e0 ;  /* 0x0002a8e000027802 */ /* 0x000fe40000000f00 */
[----:B----4-:R-:W-:Y:S05]  /*2a8d0*/  CALL.REL.NOINC `($__internal_39_$__cuda_sm70_shflsync_idx_p) ;  /* 0x0000097000007944 */ /* 0x010fea0003c00000 */
[----:B------:R-:W-:Y:S01]  /*2a8e0*/  MOV R9, R13 ;  /* 0x0000000d00097202 */ /* 0x000fe20000000f00 */
[----:B------:R-:W-:Y:S05]  /*2a8f0*/  BRA `(.L_x_2136) ;  /* 0xffff770000007947 */ /* 0x000fea000383ffff */
.L_x_2069:
[----:B------:R-:W-:Y:S01]  /*2a900*/  IMAD.MOV.U32 R12, RZ, RZ, R33 ;  /* 0x000000ffff0c7224 */ /* 0x000fe200078e0021 */
[----:B------:R-:W-:Y:S01]  /*2a910*/  MOV R3, 0x181f ;  /* 0x0000181f00037802 */ /* 0x000fe20000000f00 */
[----:B------:R-:W-:Y:S01]  /*2a920*/  IMAD.MOV.U32 R10, RZ, RZ, 0x3 ;  /* 0x00000003ff0a7424 */ /* 0x000fe200078e00ff */
[----:B------:R-:W-:Y:S02]  /*2a930*/  MOV R172, 0xffffffff ;  /* 0xffffffff00ac7802 */ /* 0x000fe40000000f00 */
[----:B------:R-:W-:Y:S02]  /*2a940*/  MOV R2, 0x2a960 ;  /* 0x0002a96000027802 */ /* 0x000fe40000000f00 */
[----:B-12-4-:R-:W-:Y:S05]  /*2a950*/  CALL.REL.NOINC `($__internal_39_$__cuda_sm70_shflsync_idx_p) ;  /* 0x000008f000007944 */ /* 0x016fea0003c00000 */
[----:B------:R-:W-:Y:S01]  /*2a960*/  IMAD.MOV.U32 R12, RZ, RZ, R23 ;  /* 0x000000ffff0c7224 */ /* 0x000fe200078e0017 */
[----:B------:R-:W-:Y:S01]  /*2a970*/  MOV R10, 0x3 ;  /* 0x00000003000a7802 */ /* 0x000fe20000000f00 */
[----:B------:R-:W-:Y:S01]  /*2a980*/  IMAD.MOV.U32 R3, RZ, RZ, 0x181f ;  /* 0x0000181fff037424 */ /* 0x000fe200078e00ff */
[----:B------:R-:W-:Y:S01]  /*2a990*/  MOV R172, 0xffffffff ;  /* 0xffffffff00ac7802 */ /* 0x000fe20000000f00 */
[----:B------:R-:W-:Y:S01]  /*2a9a0*/  IMAD.MOV.U32 R8, RZ, RZ, R13 ;  /* 0x000000ffff087224 */ /* 0x000fe200078e000d */
[----:B------:R-:W-:-:S02]  /*2a9b0*/  MOV R2, 0x2a9d0 ;  /* 0x0002a9d000027802 */ /* 0x000fc40000000f00 */
        /* <DEDUP_REMOVED lines=10> */
.L_x_2102:
        /* <DEDUP_REMOVED lines=8> */
.L_x_2103:
[----:B------:R-:W-:Y:S01]  /*2aae0*/  IMAD.MOV.U32 R12, RZ, RZ, R21 ;  /* 0x000000ffff0c7224 */ /* 0x000fe200078e0015 */
[----:B------:R-:W-:Y:S01]  /*2aaf0*/  MOV R3, 0x181f ;  /* 0x0000181f00037802 */ /* 0x000fe20000000f00 */
[----:B------:R-:W-:Y:S01]  /*2ab00*/  IMAD.MOV.U32 R10, RZ, RZ, RZ ;  /* 0x000000ffff0a7224 */ /* 0x000fe200078e00ff */
[----:B------:R-:W-:Y:S02]  /*2ab10*/  MOV R172, 0xffffffff ;  /* 0xffffffff00ac7802 */ /* 0x000fe40000000f00 */
[----:B------:R-:W-:Y:S02]  /*2ab20*/  MOV R2, 0x2ab40 ;  /* 0x0002ab4000027802 */ /* 0x000fe40000000f00 */
[----:B-12---:R-:W-:Y:S05]  /*2ab30*/  CALL.REL.NOINC `($__internal_39_$__cuda_sm70_shflsync_idx_p) ;  /* 0x0000071000007944 */ /* 0x006fea0003c00000 */
[----:B------:R-:W-:Y:S01]  /*2ab40*/  IMAD.MOV.U32 R12, RZ, RZ, R16 ;  /* 0x000000ffff0c7224 */ /* 0x000fe200078e0010 */
[----:B------:R-:W-:Y:S01]  /*2ab50*/  MOV R3, 0x181f ;  /* 0x0000181f00037802 */ /* 0x000fe20000000f00 */
[----:B------:R-:W-:Y:S01]  /*2ab60*/  IMAD.MOV.U32 R10, RZ, RZ, RZ ;  /* 0x000000ffff0a7224 */ /* 0x000fe200078e00ff */
[----:B------:R-:W-:Y:S01]  /*2ab70*/  MOV R8, R13 ;  /* 0x0000000d00087202 */ /* 0x000fe20000000f00 */
[----:B------:R-:W-:Y:S01]  /*2ab80*/  IMAD.MOV.U32 R172, RZ, RZ, -0x1 ;  /* 0xffffffffffac7424 */ /* 0x000fe200078e00ff */
[----:B------:R-:W-:-:S02]  /*2ab90*/  MOV R9, R4 ;  /* 0x0000000400097202 */ /* 0x000fc40000000f00 */
[----:B------:R-:W-:Y:S02]  /*2aba0*/  MOV R2, 0x2abc0 ;  /* 0x0002abc000027802 */ /* 0x000fe40000000f00 */
[----:B------:R-:W-:Y:S05]  /*2abb0*/  CALL.REL.NOINC `($__internal_39_$__cuda_sm70_shflsync_idx_p) ;  /* 0x0000069000007944 */ /* 0x000fea0003c00000 */
[----:B------:R-:W-:Y:S01]  /*2abc0*/  IMAD.MOV.U32 R7, RZ, RZ, R13 ;  /* 0x000000ffff077224 */ /* 0x000fe200078e000d */
[----:B------:R-:W-:Y:S01]  /*2abd0*/  MOV R12, R23 ;  /* 0x00000017000c7202 */ /* 0x000fe20000000f00 */
[----:B------:R-:W-:Y:S01]  /*2abe0*/  IMAD.MOV.U32 R10, RZ, RZ, RZ ;  /* 0x000000ffff0a7224 */ /* 0x000fe200078e00ff */
[----:B------:R-:W-:Y:S01]  /*2abf0*/  MOV R3, 0x181f ;  /* 0x0000181f00037802 */ /* 0x000fe20000000f00 */
[----:B------:R-:W-:Y:S01]  /*2ac00*/  IMAD.MOV.U32 R172, RZ, RZ, -0x1 ;  /* 0xffffffffffac7424 */ /* 0x000fe200078e00ff */
[----:B------:R-:W-:Y:S02]  /*2ac10*/  MOV R2, 0x2ac30 ;  /* 0x0002ac3000027802 */ /* 0x000fe40000000f00 */
[----:B------:R-:W-:Y:S05]  /*2ac20*/  CALL.REL.NOINC `($__internal_39_$__cuda_sm70_shflsync_idx_p) ;  /* 0x0000062000007944 */ /* 0x000fea0003c00000 */
[----:B------:R-:W-:Y:S01]  /*2ac30*/  MOV R2, R13 ;  /* 0x0000000d00027202 */ /* 0x000fe20000000f00 */
[----:B------:R-:W-:Y:S05]  /*2ac40*/  BRA `(.L_x_2139) ;  /* 0xffffac4000007947 */ /* 0x000fea000383ffff */
.L_x_2106:
[----:B------:R-:W-:Y:S01]  /*2ac50*/  IMAD.MOV.U32 R12, RZ, RZ, R18 ;  /* 0x000000ffff0c7224 */ /* 0x000fe200078e0012 */
[----:B------:R-:W-:Y:S01]  /*2ac60*/  MOV R3, 0x181f ;  /* 0x0000181f00037802 */ /* 0x000fe20000000f00 */
[----:B------:R-:W-:Y:S01]  /*2ac70*/  IMAD.MOV.U32 R10, RZ, RZ, 0x1 ;  /* 0x00000001ff0a7424 */ /* 0x000fe200078e00ff */
[----:B------:R-:W-:Y:S02]  /*2ac80*/  MOV R172, 0xffffffff ;  /* 0xffffffff00ac7802 */ /* 0x000fe40000000f00 */
[----:B------:R-:W-:-:S02]  /*2ac90*/  MOV R2, 0x2acb0 ;  /* 0x0002acb000027802 */ /* 0x000fc40000000f00 */
[----:B---34-:R-:W-:Y:S05]  /*2aca0*/  CALL.REL.NOINC `($__internal_39_$__cuda_sm70_shflsync_idx_p) ;  /* 0x000005a000007944 */ /* 0x018fea0003c00000 */
[----:B------:R-:W-:Y:S01]  /*2acb0*/  IMAD.MOV.U32 R9, RZ, RZ, R13 ;  /* 0x000000ffff097224 */ /* 0x000fe200078e000d */
[----:B------:R-:W-:Y:S01]  /*2acc0*/  MOV R12, R21 ;  /* 0x00000015000c7202 */ /* 0x000fe20000000f00 */
[----:B------:R-:W-:Y:S01]  /*2acd0*/  IMAD.MOV.U32 R10, RZ, RZ, 0x1 ;  /* 0x00000001ff0a7424 */ /* 0x000fe200078e00ff */
[----:B------:R-:W-:Y:S01]  /*2ace0*/  MOV R3, 0x181f ;  /* 0x0000181f00037802 */ /* 0x000fe20000000f00 */
[----:B------:R-:W-:Y:S01]  /*2acf0*/  IMAD.MOV.U32 R172, RZ, RZ, -0x1 ;  /* 0xffffffffffac7424 */ /* 0x000fe200078e00ff */
[----:B------:R-:W-:-:S02]  /*2ad00*/  MOV R2, 0x2ad20 ;  /* 0x0002ad2000027802 */ /* 0x000fc40000000f00 */
[----:B------:R-:W-:Y:S05]  /*2ad10*/  CALL.REL.NOINC `($__internal_39_$__cuda_sm70_shflsync_idx_p) ;  /* 0x0000053000007944 */ /* 0x000fea0003c00000 */
        /* <DEDUP_REMOVED lines=16> */
.L_x_2109:
        /* <DEDUP_REMOVED lines=8> */
.L_x_2110:
        /* <DEDUP_REMOVED lines=23> */
.L_x_2113:
[----:B------:R-:W-:Y:S01]  /*2b010*/  IMAD.MOV.U32 R12, RZ, RZ, R18 ;  /* 0x000000ffff0c7224 */ /* 0x000fe200078e0012 */
[----:B------:R-:W-:Y:S01]  /*2b020*/  MOV R3, 0x181f ;  /* 0x0000181f00037802 */ /* 0x000fe20000000f00 */
[----:B------:R-:W-:Y:S01]  /*2b030*/  IMAD.MOV.U32 R10, RZ, RZ, 0x3 ;  /* 0x00000003ff0a7424 */ /* 0x000fe200078e00ff */
[----:B------:R-:W-:Y:S02]  /*2b040*/  MOV R172, 0xffffffff ;  /* 0xffffffff00ac7802 */ /* 0x000fe40000000f00 */
[----:B------:R-:W-:-:S02]  /*2b050*/  MOV R2, 0x2b070 ;  /* 0x0002b07000027802 */ /* 0x000fc40000000f00 */
[----:B---3--:R-:W-:Y:S05]  /*2b060*/  CALL.REL.NOINC `($__internal_39_$__cuda_sm70_shflsync_idx_p) ;  /* 0x000001e000007944 */ /* 0x008fea0003c00000 */
[----:B------:R-:W-:Y:S01]  /*2b070*/  MOV R4, R13 ;  /* 0x0000000d00047202 */ /* 0x000fe20000000f00 */
[----:B------:R-:W-:Y:S05]  /*2b080*/  BRA `(.L_x_2143) ;  /* 0xffffb5a000007947 */ /* 0x000fea000383ffff */
.L_x_2114:
        /* <DEDUP_REMOVED lines=23> */
        .weak           $__internal_38_$__cuda_sm70_shflsync_bfly_p
        .type           $__internal_38_$__cuda_sm70_shflsync_bfly_p,@function
        .size           $__internal_38_$__cuda_sm70_shflsync_bfly_p,($__internal_39_$__cuda_sm70_shflsync_idx_p - $__internal_38_$__cuda_sm70_shflsync_bfly_p)
$__internal_38_$__cuda_sm70_shflsync_bfly_p:
[----:B------:R-:W-:Y:S04]  /*2b200*/  WARPSYNC R5 ;  /* 0x0000000500007348 */ /* 0x000fe80003800000 */
[----:B------:R1:W2:Y:S02]  /*2b210*/  SHFL.BFLY PT, R4, R2, R4, R7 ;  /* 0x0c00000402047389 */ /* 0x0002a400000e0007 */
[----:B-1----:R-:W-:-:S02]  /*2b220*/  MOV R2, R3 ;  /* 0x0000000300027202 */ /* 0x002fc40000000f00 */
[----:B------:R-:W-:-:S04]  /*2b230*/  MOV R3, 0x0 ;  /* 0x0000000000037802 */ /* 0x000fc80000000f00 */
[----:B--2---:R-:W-:Y:S05]  /*2b240*/  RET.REL.NODEC R2 `(_ZN7cutlass13device_kernelIN5flash19enable_sm80_to_sm89INS1_16FlashAttnFwdSm80INS1_25CollectiveMainloopFwdSm80ILi8ELi1ELb0EN4cute5tupleIJNS5_1CILi128EEENS7_ILi48EEENS7_ILi256EEEEEELi256ENS_6half_tEfNS_4arch4Sm80ELb0ELb1ELb1ELb1ELb0ELb1ELb1ELb1EEENS1_21CollectiveEpilogueFwdINS6_IJS8_SA_S9_EEENS6_IJNS7_ILi1EEESI_SI_EEESC_SE_Li256ELb1ELb1ELb1ELb0EEENS1_36VarlenDynamicPersistentTileSchedulerILi128ELi48ELi256ELi256ELb1ELb1ELb0ELb1ELb0ELb1EEEEEEEEEvNT_6ParamsE) ;  /* 0xfffd4db002007950 */ /* 0x004fea0003c3ffff */
        .weak           $__internal_39_$__cuda_sm70_shflsync_idx_p
        .type           $__internal_39_$__cuda_sm70_shflsync_idx_p,@function
        .size           $__internal_39_$__cuda_sm70_shflsync_idx_p,($__internal_40_$__cuda_sm70_shflsync_up_p - $__internal_39_$__cuda_sm70_shflsync_idx_p)
$__internal_39_$__cuda_sm70_shflsync_idx_p:
[----:B------:R-:W-:Y:S04]  /*2b250*/  WARPSYNC R172 ;  /* 0x000000ac00007348 */ /* 0x000fe80003800000 */
[----:B------:R1:W2:Y:S02]  /*2b260*/  SHFL.IDX PT, R13, R12, R10, R3 ;  /* 0x0000000a0c0d7389 */ /* 0x0002a400000e0003 */
[----:B-1----:R-:W-:-:S04]  /*2b270*/  MOV R3, 0x0 ;  /* 0x0000000000037802 */ /* 0x002fc80000000f00 */
[----:B--2---:R-:W-:Y:S05]  /*2b280*/  RET.REL.NODEC R2 `(_ZN7cutlass13device_kernelIN5flash19enable_sm80_to_sm89INS1_16FlashAttnFwdSm80INS1_25CollectiveMainloopFwdSm80ILi8ELi1ELb0EN4cute5tupleIJNS5_1CILi128EEENS7_ILi48EEENS7_ILi256EEEEEELi256ENS_6half_tEfNS_4arch4Sm80ELb0ELb1ELb1ELb1ELb0ELb1ELb1ELb1EEENS1_21CollectiveEpilogueFwdINS6_IJS8_SA_S9_EEENS6_IJNS7_ILi1EEESI_SI_EEESC_SE_Li256ELb1ELb1ELb1ELb0EEENS1_36VarlenDynamicPersistentTileSchedulerILi128ELi48ELi256ELi256ELb1ELb1ELb0ELb1ELb0ELb1EEEEEEEEEvNT_6ParamsE) ;  /* 0xfffd4d7002007950 */ /* 0x004fea0003c3ffff */
        .weak           $__internal_40_$__cuda_sm70_shflsync_up_p
        .type           $__internal_40_$__cuda_sm70_shflsync_up_p,@function
        .size           $__internal_40_$__cuda_sm70_shflsync_up_p,($__internal_41_$__cuda_sm70_votesync_ballot - $__internal_40_$__cuda_sm70_shflsync_up_p)
$__internal_40_$__cuda_sm70_shflsync_up_p:
[----:B------:R-:W-:Y:S02]  /*2b290*/  MOV R4, RZ ;  /* 0x000000ff00047202 */ /* 0x000fe40000000f00 */
[----:B------:R-:W-:-:S04]  /*2b2a0*/  MOV R10, 0xffffffff ;  /* 0xffffffff000a7802 */ /* 0x000fc80000000f00 */
[----:B------:R-:W-:Y:S04]  /*2b2b0*/  WARPSYNC R10 ;  /* 0x0000000a00007348 */ /* 0x000fe80003800000 */
[----:B------:R1:W2:Y:S02]  /*2b2c0*/  SHFL.UP PT, R4, R0, R3, R4 ;  /* 0x0400000300047389 */ /* 0x0002a400000e0004 */
[----:B-1----:R-:W-:-:S04]  /*2b2d0*/  MOV R3, 0x0 ;  /* 0x0000000000037802 */ /* 0x002fc80000000f00 */
[----:B--2---:R-:W-:Y:S05]  /*2b2e0*/  RET.REL.NODEC R2 `(_ZN7cutlass13device_kernelIN5flash19enable_sm80_to_sm89INS1_16FlashAttnFwdSm80INS1_25CollectiveMainloopFwdSm80ILi8ELi1ELb0EN4cute5tupleIJNS5_1CILi128EEENS7_ILi48EEENS7_ILi256EEEEEELi256ENS_6half_tEfNS_4arch4Sm80ELb0ELb1ELb1ELb1ELb0ELb1ELb1ELb1EEENS1_21CollectiveEpilogueFwdINS6_IJS8_SA_S9_EEENS6_IJNS7_ILi1EEESI_SI_EEESC_SE_Li256ELb1ELb1ELb1ELb0EEENS1_36VarlenDynamicPersistentTileSchedulerILi128ELi48ELi256ELi256ELb1ELb1ELb0ELb1ELb0ELb1EEEEEEEEEvNT_6ParamsE) ;  /* 0xfffd4d1002007950 */ /* 0x004fea0003c3ffff */
        .weak           $__internal_41_$__cuda_sm70_votesync_ballot
        .type           $__internal_41_$__cuda_sm70_votesync_ballot,@function
        .size           $__internal_41_$__cuda_sm70_votesync_ballot,(.L_x_5193 - $__internal_41_$__cuda_sm70_votesync_ballot)
$__internal_41_$__cuda_sm70_votesync_ballot:
[----:B------:R-:W-:Y:S01]  /*2b2f0*/  ISETP.NE.U32.AND P0, PT, R0, 0x1, PT ;  /* 0x000000010000780c */ /* 0x000fe20003f05070 */
[----:B------:R-:W-:-:S04]  /*2b300*/  IMAD.MOV.U32 R3, RZ, RZ, -0x1 ;  /* 0xffffffffff037424 */ /* 0x000fc800078e00ff */
[----:B------:R-:W-:Y:S08]  /*2b310*/  WARPSYNC R3 ;  /* 0x0000000300007348 */ /* 0x000ff00003800000 */
[----:B------:R-:W-:-:S04]  /*2b320*/  VOTE.ANY R0, PT, !P0 ;  /* 0x0000000000007806 */ /* 0x000fc800040e0100 */
[----:B------:R-:W-:Y:S01]  /*2b330*/  LOP3.LUT R0, R0, R3, RZ, 0xc0, !PT ;  /* 0x0000000300007212 */ /* 0x000fe200078ec0ff */
[----:B------:R-:W-:-:S04]  /*2b340*/  IMAD.MOV.U32 R3, RZ, RZ, 0x0 ;  /* 0x00000000ff037424 */ /* 0x000fc800078e00ff */
[----:B------:R-:W-:Y:S05]  /*2b350*/  RET.REL.NODEC R2 `(_ZN7cutlass13device_kernelIN5flash19enable_sm80_to_sm89INS1_16FlashAttnFwdSm80INS1_25CollectiveMainloopFwdSm80ILi8ELi1ELb0EN4cute5tupleIJNS5_1CILi128EEENS7_ILi48EEENS7_ILi256EEEEEELi256ENS_6half_tEfNS_4arch4Sm80ELb0ELb1ELb1ELb1ELb0ELb1ELb1ELb1EEENS1_21CollectiveEpilogueFwdINS6_IJS8_SA_S9_EEENS6_IJNS7_ILi1EEESI_SI_EEESC_SE_Li256ELb1ELb1ELb1ELb0EEENS1_36VarlenDynamicPersistentTileSchedulerILi128ELi48ELi256ELi256ELb1ELb1ELb0ELb1ELb0ELb1EEEEEEEEEvNT_6ParamsE) ;  /* 0xfffd4ca002007950 */ /* 0x000fea0003c3ffff */
.L_x_2145:
        /* <DEDUP_REMOVED lines=10> */
.L_x_5193:


//--------------------- .text._ZN7cutlass13device_kernelIN5flash19enable_sm80_to_sm89INS1_16FlashAttnFwdSm80INS1_25CollectiveMainloopFwdSm80ILi8ELi1ELb0EN4cute5tupleIJNS5_1CILi128EEENS7_ILi96EEENS7_ILi256EEEEEELi256ENS_6half_tEfNS_4arch4Sm80ELb1ELb0ELb1ELb0ELb0ELb0ELb1ELb1EEENS1_21CollectiveEpilogueFwdINS6_IJS8_SA_S9_EEENS6_IJNS7_ILi1EEESI_SI_EEESC_SE_Li256ELb0ELb1ELb1ELb0EEENS1_30DynamicPersistentTileSchedulerILi256ELi256ELb1ELb1ELb0EEEEEEEEEvNT_6ParamsE --------------------------
	.section	.text._ZN7cutlass13device_kernelIN5flash19enable_sm80_to_sm89INS1_16FlashAttnFwdSm80INS1_25CollectiveMainloopFwdSm80ILi8ELi1ELb0EN4cute5tupleIJNS5_1CILi128EEENS7_ILi96EEENS7_ILi256EEEEEELi256ENS_6half_tEfNS_4arch4Sm80ELb1ELb0ELb1ELb0ELb0ELb0ELb1ELb1EEENS1_21CollectiveEpilogueFwdINS6_IJS8_SA_S9_EEENS6_IJNS7_ILi1EEESI_SI_EEESC_SE_Li256ELb0ELb1ELb1ELb0EEENS1_30DynamicPersistentTileSchedulerILi256ELi256ELb1ELb1ELb0EEEEEEEEEvNT_6ParamsE,"ax",@progbits
	.sectioninfo	@"SHI_REGISTERS=255"
	.align	128
.text._ZN7cutlass13device_kernelIN5flash19enable_sm80_to_sm89INS1_16FlashAttnFwdSm80INS1_25CollectiveMainloopFwdSm80ILi8ELi1ELb0EN4cute5tupleIJNS5_1CILi128EEENS7_ILi96EEENS7_ILi256EEEEEELi256ENS_6half_tEfNS_4arch4Sm80ELb1ELb0ELb1ELb0ELb0ELb0ELb1ELb1EEENS1_21CollectiveEpilogueFwdINS6_IJS8_SA_S9_EEENS6_IJNS7_ILi1EEESI_SI_EEESC_SE_Li256ELb0ELb1ELb1ELb0EEENS1_30DynamicPersistentTileSchedulerILi256ELi256ELb1ELb1ELb0EEEEEEEEEvNT_6ParamsE:
        .type           _ZN7cutlass13device_kernelIN5flash19enable_sm80_to_sm89INS1_16FlashAttnFwdSm80INS1_25CollectiveMainloopFwdSm80ILi8ELi1ELb0EN4cute5tupleIJNS5_1CILi128EEENS7_ILi96EEENS7_ILi256EEEEEELi256ENS_6half_tEfNS_4arch4Sm80ELb1ELb0ELb1ELb0ELb0ELb0ELb1ELb1EEENS1_21CollectiveEpilogueFwdINS6_IJS8_SA_S9_EEENS6_IJNS7_ILi1EEESI_SI_EEESC_SE_Li256ELb0ELb1ELb1ELb0EEENS1_30DynamicPersistentTileSchedulerILi256ELi256ELb1ELb1ELb0EEEEEEEEEvNT_6ParamsE,@function
        .size           _ZN7cutlass13device_kernelIN5flash19enable_sm80_to_sm89INS1_16FlashAttnFwdSm80INS1_25CollectiveMainloopFwdSm80ILi8ELi1ELb0EN4cute5tupleIJNS5_1CILi128EEENS7_ILi96EEENS7_ILi256EEEEEELi256ENS_6half_tEfNS_4arch4Sm80ELb1ELb0ELb1ELb0ELb0ELb0ELb1ELb1EEENS1_21CollectiveEpilogueFwdINS6_IJS8_SA_S9_EEENS6_IJNS7_ILi1EEESI_SI_EEESC_SE_Li256ELb0ELb1ELb1ELb0EEENS1_30DynamicPersistentTileSchedulerILi256ELi256ELb1ELb1ELb0EEEEEEEEEvNT_6ParamsE,(.L_x_5199 - _ZN7cutlass13device_kernelIN5flash19enable_sm80_to_sm89INS1_16FlashAttnFwdSm80INS1_25CollectiveMainloopFwdSm80ILi8ELi1ELb0EN4cute5tupleIJNS5_1CILi128EEENS7_ILi96EEENS7_ILi256EEEEEELi256ENS_6half_tEfNS_4arch4Sm80ELb1ELb0ELb1ELb0ELb0ELb0ELb1ELb1EEENS1_21CollectiveEpilogueFwdINS6_IJS8_SA_S9_EEENS6_IJNS7_ILi1EEESI_SI_EEESC_SE_Li256ELb0ELb1ELb1ELb0EEENS1_30DynamicPersistentTileSchedulerILi256ELi256ELb1ELb1ELb0EEEEEEEEEvNT_6ParamsE)
        .other          _ZN7cutlass13device_kernelIN5flash19enable_sm80_to_sm89INS1_16FlashAttnFwdSm80INS1_25CollectiveMainloopFwdSm80ILi8ELi1ELb0EN4cute5tupleIJNS5_1CILi128EEENS7_ILi96EEENS7_ILi256EEEEEELi256ENS_6half_tEfNS_4arch4Sm80ELb1ELb0ELb1ELb0ELb0ELb0ELb1ELb1EEENS1_21CollectiveEpilogueFwdINS6_IJS8_SA_S9_EEENS6_IJNS7_ILi1EEESI_SI_EEESC_SE_Li256ELb0ELb1ELb1ELb0EEENS1_30DynamicPersistentTileSchedulerILi256ELi256ELb1ELb1ELb0EEEEEEEEEvNT_6ParamsE,@"STO_CUDA_ENTRY STV_DEFAULT"
_ZN7cutlass13device_kernelIN5flash19enable_sm80_to_sm89INS1_16FlashAttnFwdSm80INS1_25CollectiveMainloopFwdSm80ILi8ELi1ELb0EN4cute5tupleIJNS5_1CILi128EEENS7_ILi96EEENS7_ILi256EEEEEELi256ENS_6half_tEfNS_4arch4Sm80ELb1ELb0ELb1ELb0ELb0ELb0ELb1ELb1EEENS1_21CollectiveEpilogueFwdINS6_IJS8_SA_S9_EEENS6_IJNS7_ILi1EEESI_SI_EEESC_SE_Li256ELb0ELb1ELb1ELb0EEENS1_30DynamicPersistentTileSchedulerILi256ELi256ELb1ELb1ELb0EEEEEEEEEvNT_6ParamsE:
        /* <DEDUP_REMOVED lines=12> */
[----:B------:R-:W-:Y:S01]  /*00c0*/  IMAD.MOV.U32 R218, RZ, RZ, 0x20 ;  /* 0x00000020ffda7424 */ /* 0x000fe200078e00ff */
[----:B------:R-:W-:Y:S01]  /*00d0*/  ULDC.64 UR6, c[0x0][0x118] ;  /* 0x0000460000067ab9 */ /* 0x000fe20000000a00 */
[----:B------:R-:W-:Y:S01]  /*00e0*/  IMAD.MOV.U32 R220, RZ, RZ, 0x40 ;  /* 0x00000040ffdc7424 */ /* 0x000fe200078e00ff */
[CC--:B------:R-:W-:Y:S02]  /*00f0*/  LEA.HI R10, R8.reuse, R16.reuse, RZ, 0x3 ;  /* 0x00000010080a7211 */ /* 0x0c0fe400078f18ff */
[CC--:B------:R-:W-:Y:S02]  /*0100*/  LEA.HI R0, R8.reuse, R16.reuse, RZ, 0x2 ;  /* 0x0000001008007211 */ /* 0x0c0fe400078f10ff */
[----:B------:R-:W-:Y:S02]  /*0110*/  LEA.HI R6, R8, R16, RZ, 0x4 ;  /* 0x0000001008067211 */ /* 0x000fe400078f20ff */
[----:B------:R-:W-:-:S02]  /*0120*/  SHF.R.S32.HI R20, RZ, 0x3, R10 ;  /* 0x00000003ff147819 */ /* 0x000fc4000001140a */
[----:B------:R-:W-:Y:S02]  /*0130*/  LOP3.LUT R2, R10, 0xfffffff8, RZ, 0xc0, !PT ;  /* 0xfffffff80a027812 */ /* 0x000fe400078ec0ff */
[----:B------:R-:W-:Y:S01]  /*0140*/  LOP3.LUT R4, R0, 0xfffffffc, RZ, 0xc0, !PT ;  /* 0xfffffffc00047812 */ /* 0x000fe200078ec0ff */
[----:B------:R-:W-:Y:S01]  /*0150*/  IMAD.SHL.U32 R7, R20, 0x40, RZ ;  /* 0x0000004014077824 */ /* 0x000fe200078e00ff */
[----:B------:R-:W-:Y:S01]  /*0160*/  LOP3.LUT R0, R6, 0xfffffff0, RZ, 0xc0, !PT ;  /* 0xfffffff006007812 */ /* 0x000fe200078ec0ff */
[C---:B------:R-:W-:Y:S01]  /*0170*/  IMAD.IADD R9, R16.reuse, 0x1, -R2 ;  /* 0x0000000110097824 */ /* 0x040fe200078e0a02 */
[----:B------:R-:W-:Y:S01]  /*0180*/  SHF.R.S32.HI R5, RZ, 0x4, R6 ;  /* 0x00000004ff057819 */ /* 0x000fe20000011406 */
[C---:B------:R-:W-:Y:S02]  /*0190*/  IMAD.IADD R4, R16.reuse, 0x1, -R4 ;  /* 0x0000000110047824 */ /* 0x040fe400078e0a04 */
[----:B------:R-:W-:Y:S01]  /*01a0*/  IMAD.IADD R3, R16, 0x1, -R0 ;  /* 0x0000000110037824 */ /* 0x000fe200078e0a00 */
[----:B------:R-:W-:Y:S01]  /*01b0*/  LEA.HI R2, R6, R5, RZ, 0x1 ;  /* 0x0000000506027211 */ /* 0x000fe200078f08ff */
[----:B------:R-:W-:Y:S01]  /*01c0*/  IMAD.SHL.U32 R18, R9, 0x8, RZ ;  /* 0x0000000809127824 */ /* 0x000fe200078e00ff */
[----:B------:R-:W-:-:S02]  /*01d0*/  LOP3.LUT R0, R7, 0x1c0, RZ, 0xc0, !PT ;  /* 0x000001c007007812 */ /* 0x000fc400078ec0ff */
[----:B------:R-:W-:Y:S02]  /*01e0*/  LOP3.LUT R6, R2, 0xfffffffe, RZ, 0xc0, !PT ;  /* 0xfffffffe02067812 */ /* 0x000fe400078ec0ff */
[----:B------:R-:W-:Y:S01]  /*01f0*/  SHF.R.S32.HI R11, RZ, 0x1f, R3 ;  /* 0x0000001fff0b7819 */ /* 0x000fe20000011403 */
[----:B------:R-:W-:Y:S01]  /*0200*/  STL [R1+0x40], R18 ;  /* 0x0000401201007387 */ /* 0x000fe20000100800 */
[----:B------:R-:W-:Y:S01]  /*0210*/  LOP3.LUT R7, R0, 0x38, R18, 0xf8, !PT ;  /* 0x0000003800077812 */ /* 0x000fe200078ef812 */
[----:B------:R-:W-:Y:S01]  /*0220*/  IMAD.IADD R12, R5, 0x1, -R6 ;  /* 0x00000001050c7824 */ /* 0x000fe200078e0a06 */
[----:B------:R-:W-:Y:S01]  /*0230*/  SHF.R.U32.HI R2, RZ, 0x3, R0 ;  /* 0x00000003ff027819 */ /* 0x000fe20000011600 */
[----:B------:R-:W-:Y:S01]  /*0240*/  IMAD.SHL.U32 R5, R9, 0x40, RZ ;  /* 0x0000004009057824 */ /* 0x000fe200078e00ff */
[----:B------:R-:W-:Y:S02]  /*0250*/  LEA.HI R0, R4, R4, RZ, 0x1 ;  /* 0x0000000404007211 */ /* 0x000fe400078f08ff */
[----:B------:R-:W-:-:S02]  /*0260*/  LEA.HI R11, R11, R3, RZ, 0x3 ;  /* 0x000000030b0b7211 */ /* 0x000fc400078f18ff */
[----:B------:R-:W-:Y:S02]  /*0270*/  LOP3.LUT R0, R0, 0x1ffffffe, RZ, 0xc0, !PT ;  /* 0x1ffffffe00007812 */ /* 0x000fe400078ec0ff */
[----:B------:R-:W-:Y:S02]  /*0280*/  LOP3.LUT R13, R7, R2, RZ, 0x3c, !PT ;  /* 0x00000002070d7212 */ /* 0x000fe400078e3cff */
[----:B------:R-:W-:Y:S01]  /*0290*/  LOP3.LUT R2, R11, 0xfffffff8, RZ, 0xc0, !PT ;  /* 0xfffffff80b027812 */ /* 0x000fe200078ec0ff */
[----:B------:R-:W-:Y:S01]  /*02a0*/  IMAD.IADD R14, R4, 0x1, -R0 ;  /* 0x00000001040e7824 */ /* 0x000fe200078e0a00 */
[----:B------:R-:W-:Y:S02]  /*02b0*/  LEA.HI R6, R8, R16, RZ, 0x5 ;  /* 0x0000001008067211 */ /* 0x000fe400078f28ff */
[----:B------:R-:W-:Y:S01]  /*02c0*/  LOP3.LUT R0, R5, 0x1c0, RZ, 0xc0, !PT ;  /* 0x000001c005007812 */ /* 0x000fe200078ec0ff */
[----:B------:R-:W-:Y:S01]  /*02d0*/  IMAD.IADD R7, R3, 0x1, -R2 ;  /* 0x0000000103077824 */ /* 0x000fe200078e0a02 */
[----:B------:R-:W-:-:S02]  /*02e0*/  LOP3.LUT R3, R6, 0xffffffe0, RZ, 0xc0, !PT ;  /* 0xffffffe006037812 */ /* 0x000fc400078ec0ff */
[----:B------:R-:W-:Y:S02]  /*02f0*/  LOP3.LUT R4, R0, 0x8, R10, 0xf8, !PT ;  /* 0x0000000800047812 */ /* 0x000fe400078ef80a */
[----:B------:R-:W-:Y:S01]  /*0300*/  SHF.R.U32.HI R2, RZ, 0x3, R0 ;  /* 0x00000003ff027819 */ /* 0x000fe20000011600 */
[----:B------:R-:W-:Y:S01]  /*0310*/  IMAD.IADD R17, R16, 0x1, -R3 ;  /* 0x0000000110117824 */ /* 0x000fe200078e0a03 */
[--C-:B------:R-:W-:Y:S02]  /*0320*/  SHF.R.S32.HI R223, RZ, 0x5, R6.reuse ;  /* 0x00000005ffdf7819 */ /* 0x100fe40000011406 */
[----:B------:R-:W-:Y:S02]  /*0330*/  SHF.R.S32.HI R0, RZ, 0x1f, R6 ;  /* 0x0000001fff007819 */ /* 0x000fe40000011406 */
[----:B------:R-:W-:Y:S02]  /*0340*/  LEA.HI R3, R8, R16, RZ, 0x6 ;  /* 0x0000001008037211 */ /* 0x000fe400078f30ff */
[----:B------:R-:W-:-:S02]  /*0350*/  LEA.HI R0, R0, R223, RZ, 0x3 ;  /* 0x000000df00007211 */ /* 0x000fc400078f18ff */
[----:B------:R-:W-:Y:S01]  /*0360*/  LOP3.LUT R216, R4, R2, RZ, 0x3c, !PT ;  /* 0x0000000204d87212 */ /* 0x000fe200078e3cff */
[----:B------:R-:W-:Y:S01]  /*0370*/  IMAD.SHL.U32 R10, R3, 0x8, RZ ;  /* 0x00000008030a7824 */ /* 0x000fe200078e00ff */
[----:B------:R-:W-:Y:S01]  /*0380*/  LOP3.LUT R2, R0, 0xffffff8, RZ, 0xc0, !PT ;  /* 0x0ffffff800027812 */ /* 0x000fe200078ec0ff */
[C---:B------:R-:W-:Y:S01]  /*0390*/  IMAD.SHL.U32 R3, R7.reuse, 0x40, RZ ;  /* 0x0000004007037824 */ /* 0x040fe200078e00ff */
[----:B------:R-:W-:Y:S01]  /*03a0*/  SHF.R.S32.HI R8, RZ, 0x1f, R17 ;  /* 0x0000001fff087819 */ /* 0x000fe20000011411 */
[----:B------:R-:W-:Y:S01]  /*03b0*/  IMAD.SHL.U32 R4, R12, 0x8, RZ ;  /* 0x000000080c047824 */ /* 0x000fe200078e00ff */
[----:B------:R-:W-:Y:S01]  /*03c0*/  LOP3.LUT P3, RZ, R7, 0x2, RZ, 0xc0, !PT ;  /* 0x0000000207ff7812 */ /* 0x000fe2000786c0ff */
[----:B------:R-:W-:Y:S01]  /*03d0*/  IMAD.IADD R6, R223, 0x1, -R2 ;  /* 0x00000001df067824 */ /* 0x000fe200078e0a02 */
[----:B------:R-:W-:Y:S01]  /*03e0*/  LOP3.LUT R0, R3, 0x1c0, RZ, 0xc0, !PT ;  /* 0x000001c003007812 */ /* 0x000fe200078ec0ff */
[----:B------:R-:W-:Y:S01]  /*03f0*/  IMAD.SHL.U32 R2, R11, 0x40, RZ ;  /* 0x000000400b027824 */ /* 0x000fe200078e00ff */
[----:B------:R-:W-:Y:S01]  /*0400*/  LEA.HI R8, R8, R17, RZ, 0x2 ;  /* 0x0000001108087211 */ /* 0x000fe200078f10ff */
[----:B------:R-:W-:Y:S01]  /*0410*/  IMAD R216, R12, 0x200, R216 ;  /* 0x000002000cd87824 */ /* 0x000fe200078e02d8 */
[----:B------:R-:W-:-:S02]  /*0420*/  LOP3.LUT R3, R0, 0x8, R4, 0xf8, !PT ;  /* 0x0000000800037812 */ /* 0x000fc400078ef804 */
[----:B------:R-:W-:Y:S02]  /*0430*/  SHF.R.U32.HI R0, RZ, 0x3, R0 ;  /* 0x00000003ff007819 */ /* 0x000fe40000011600 */
[----:B------:R-:W-:Y:S02]  /*0440*/  LOP3.LUT R2, R2, 0xfffffe00, RZ, 0xc0, !PT ;  /* 0xfffffe0002027812 */ /* 0x000fe400078ec0ff */
[----:B------:R-:W-:Y:S02]  /*0450*/  SHF.R.S32.HI R5, RZ, 0x2, R8 ;  /* 0x00000002ff057819 */ /* 0x000fe40000011408 */
[----:B------:R-:W-:Y:S01]  /*0460*/  LOP3.LUT R0, R3, R0, RZ, 0x3c, !PT ;  /* 0x0000000003007212 */ /* 0x000fe200078e3cff */
[----:B------:R-:W-:Y:S01]  /*0470*/  IMAD R223, R223, 0x400, R2 ;  /* 0x00000400dfdf7824 */ /* 0x000fe200078e0202 */
[----:B------:R-:W-:Y:S01]  /*0480*/  IADD3 R4, R18, 0xc0, RZ ;  /* 0x000000c012047810 */ /* 0x000fe20007ffe0ff */
[----:B------:R-:W-:Y:S01]  /*0490*/  IMAD R16, R6, 0x10, R5 ;  /* 0x0000001006107824 */ /* 0x000fe200078e0205 */
[----:B------:R-:W-:Y:S01]  /*04a0*/  LOP3.LUT R217, R0, R2, RZ, 0xfc, !PT ;  /* 0x0000000200d97212 */ /* 0x000fe200078efcff */
[----:B------:R-:W-:Y:S01]  /*04b0*/  IMAD.IADD R223, R223, 0x1, R0 ;  /* 0x00000001dfdf7824 */ /* 0x000fe200078e0200 */
[----:B------:R-:W-:Y:S01]  /*04c0*/  IADD3 R2, R18, 0x40, RZ ;  /* 0x0000004012027810 */ /* 0x000fe20007ffe0ff */
[----:B------:R-:W-:Y:S01]  /*04d0*/  IMAD R0, R9, 0x20, R20 ;  /* 0x0000002009007824 */ /* 0x000fe200078e0214 */
[----:B------:R-:W-:Y:S01]  /*04e0*/  STL [R1+0x7c], R16 ;  /* 0x00007c1001007387 */ /* 0x000fe20000100800 */
[----:B------:R-:W-:-:S02]  /*04f0*/  LOP3.LUT R3, R8, 0x7ffffffc, RZ, 0xc0, !PT ;  /* 0x7ffffffc08037812 */ /* 0x000fc400078ec0ff */
[----:B------:R-:W-:Y:S01]  /*0500*/  SHF.R.S32.HI R2, RZ, 0x1f, R2 ;  /* 0x0000001fff027819 */ /* 0x000fe20000011402 */
[----:B------:R-:W-:Y:S01]  /*0510*/  STL [R1+0x54], R15 ;  /* 0x0000540f01007387 */ /* 0x000fe20000100800 */
[----:B------:R-:W-:Y:S02]  /*0520*/  LOP3.LUT P0, RZ, R7, 0x4, RZ, 0xc0, !PT ;  /* 0x0000000407ff7812 */ /* 0x000fe4000780c0ff */
[----:B------:R-:W-:Y:S01]  /*0530*/  LEA R216, R216, 0xc100, 0x1 ;  /* 0x0000c100d8d87811 */ /* 0x000fe200078e08ff */
[----:B------:R1:W-:Y:S01]  /*0540*/  STL [R1+0x80], R0 ;  /* 0x0000800001007387 */ /* 0x0003e20000100800 */
[----:B------:R-:W-:Y:S02]  /*0550*/  R2P PR, R9, 0x6 ;  /* 0x0000000609007804 */ /* 0x000fe40000000000 */
[----:B------:R-:W-:Y:S01]  /*0560*/  SEL R218, R218, 0xffffffe0, !P3 ;  /* 0xffffffe0dada7807 */ /* 0x000fe20005800000 */
[----:B------:R2:W-:Y:S01]  /*0570*/  STL [R1+0x68], R2 ;  /* 0x0000680201007387 */ /* 0x0005e20000100800 */
[----:B------:R-:W-:-:S02]  /*0580*/  LEA R223, R223, 0x18100, 0x1 ;  /* 0x00018100dfdf7811 */ /* 0x000fc400078e08ff */
[----:B------:R-:W-:Y:S02]  /*0590*/  LEA R217, R217, 0x100, 0x1 ;  /* 0x00000100d9d97811 */ /* 0x000fe400078e08ff */
[C---:B------:R-:W-:Y:S01]  /*05a0*/  SEL R219, R220.reuse, 0xffffffc0, !P2 ;  /* 0xffffffc0dcdb7807 */ /* 0x040fe20005000000 */
[----:B------:R-:W-:Y:S01]  /*05b0*/  IMAD.IADD R224, R223, 0x1, R218 ;  /* 0x00000001dfe07824 */ /* 0x000fe200078e02da */
[----:B------:R-:W-:Y:S01]  /*05c0*/  SEL R220, R220, 0xffffffc0, !P0 ;  /* 0xffffffc0dcdc7807 */ /* 0x000fe20004000000 */
[----:B------:R-:W-:Y:S01]  /*05d0*/  IMAD.IADD R218, R218, 0x1, R217 ;  /* 0x00000001dada7824 */ /* 0x000fe200078e02d9 */
[C---:B------:R-:W-:Y:S01]  /*05e0*/  IADD3 R227, R216.reuse, 0x20, RZ ;  /* 0x00000020d8e37810 */ /* 0x040fe20007ffe0ff */
[C---:B------:R-:W-:Y:S01]  /*05f0*/  IMAD.IADD R222, R216.reuse, 0x1, R219 ;  /* 0x00000001d8de7824 */ /* 0x040fe200078e02db */
[----:B------:R-:W-:Y:S01]  /*0600*/  LOP3.LUT R10, R13, 0x7ffffe00, R10, 0xf8, !PT ;  /* 0x7ffffe000d0a7812 */ /* 0x000fe200078ef80a */
[----:B------:R-:W-:Y:S01]  /*0610*/  IMAD.IADD R226, R223, 0x1, R220 ;  /* 0x00000001dfe27824 */ /* 0x000fe200078e02dc */
[----:B------:R-:W-:Y:S01]  /*0620*/  @P1 IADD3 R227, R216, -0x20, RZ ;  /* 0xffffffe0d8e31810 */ /* 0x000fe20007ffe0ff */
[----:B------:R-:W-:-:S02]  /*0630*/  IMAD.IADD R221, R220, 0x1, R217 ;  /* 0x00000001dcdd7824 */ /* 0x000fc400078e02d9 */
[----:B------:R-:W-:Y:S01]  /*0640*/  IMAD.IADD R225, R224, 0x1, R220 ;  /* 0x00000001e0e17824 */ /* 0x000fe200078e02dc */
[C---:B------:R-:W-:Y:S01]  /*0650*/  IADD3 R250, R227.reuse, 0x800, RZ ;  /* 0x00000800e3fa7810 */ /* 0x040fe20007ffe0ff */
[----:B------:R-:W-:Y:S01]  /*0660*/  IMAD.SHL.U32 R251, R10, 0x2, RZ ;  /* 0x000000020afb7824 */ /* 0x000fe200078e00ff */
[----:B------:R-:W-:Y:S01]  /*0670*/  IADD3 R249, R227, 0x1000, RZ ;  /* 0x00001000e3f97810 */ /* 0x000fe20007ffe0ff */
[----:B------:R-:W-:Y:S01]  /*0680*/  IMAD.IADD R219, R219, 0x1, R227 ;  /* 0x00000001dbdb7824 */ /* 0x000fe200078e02e3 */
[----:B-1----:R-:W-:Y:S01]  /*0690*/  IADD3 R0, R18, 0x80, RZ ;  /* 0x0000008012007810 */ /* 0x002fe20007ffe0ff */
[----:B------:R-:W-:Y:S01]  /*06a0*/  IMAD.IADD R220, R220, 0x1, R218 ;  /* 0x00000001dcdc7824 */ /* 0x000fe200078e02da */
[----:B------:R-:W-:Y:S02]  /*06b0*/  IADD3 R248, R227, 0x1800, RZ ;  /* 0x00001800e3f87810 */ /* 0x000fe40007ffe0ff */
[----:B------:R-:W-:Y:S01]  /*06c0*/  SHF.R.S32.HI R5, RZ, 0x1f, R0 ;  /* 0x0000001fff057819 */ /* 0x000fe20000011400 */
[----:B------:R-:W-:Y:S01]  /*06d0*/  IMAD.IADD R0, R17, 0x1, -R3 ;  /* 0x0000000111007824 */ /* 0x000fe200078e0a03 */
[----:B--2---:R-:W-:-:S02]  /*06e0*/  SHF.R.S32.HI R2, RZ, 0x1f, R4 ;  /* 0x0000001fff027819 */ /* 0x004fc40000011404 */
[C---:B------:R-:W-:Y:S01]  /*06f0*/  IADD3 R247, R227.reuse, 0x2000, RZ ;  /* 0x00002000e3f77810 */ /* 0x040fe20007ffe0ff */
[----:B------:R-:W-:Y:S01]  /*0700*/  STL [R1+0x64], R5 ;  /* 0x0000640501007387 */ /* 0x000fe20000100800 */
[----:B------:R-:W-:Y:S01]  /*0710*/  IMAD.SHL.U32 R0, R0, 0x2, RZ ;  /* 0x0000000200007824 */ /* 0x000fe200078e00ff */
[C---:B------:R-:W-:Y:S02]  /*0720*/  IADD3 R246, R227.reuse, 0x2800, RZ ;  /* 0x00002800e3f67810 */ /* 0x040fe40007ffe0ff */
[----:B------:R1:W-:Y:S01]  /*0730*/  STL [R1+0x60], R2 ;  /* 0x0000600201007387 */ /* 0x0003e20000100800 */
        /* <DEDUP_REMOVED lines=11> */
[C---:B------:R-:W-:Y:S01]  /*07f0*/  IADD3 R234, R227.reuse, 0x8800, RZ ;  /* 0x00008800e3ea7810 */ /* 0x040fe20007ffe0ff */
[----:B-1----:R-:W-:Y:S01]  /*0800*/  IMAD R2, R14, 0x8, R16 ;  /* 0x000000080e027824 */ /* 0x002fe200078e0210 */
[C---:B------:R-:W-:Y:S02]  /*0810*/  IADD3 R233, R227.reuse, 0x9000, RZ ;  /* 0x00009000e3e97810 */ /* 0x040fe40007ffe0ff */
[C---:B------:R-:W-:Y:S02]  /*0820*/  IADD3 R232, R227.reuse, 0x9800, RZ ;  /* 0x00009800e3e87810 */ /* 0x040fe40007ffe0ff */
[----:B------:R1:W-:Y:S01]  /*0830*/  STL [R1+0x74], R2 ;  /* 0x0000740201007387 */ /* 0x0003e20000100800 */
[----:B------:R-:W-:-:S02]  /*0840*/  IADD3 R231, R227, 0xa000, RZ ;  /* 0x0000a000e3e77810 */ /* 0x000fc40007ffe0ff */
[C---:B------:R-:W-:Y:S01]  /*0850*/  IADD3 R230, R227.reuse, 0xa800, RZ ;  /* 0x0000a800e3e67810 */ /* 0x040fe20007ffe0ff */
[----:B------:R2:W-:Y:S01]  /*0860*/  STL [R1+0x1c], R0 ;  /* 0x00001c0001007387 */ /* 0x0005e20000100800 */
[C---:B------:R-:W-:Y:S02]  /*0870*/  IADD3 R229, R227.reuse, 0xb000, RZ ;  /* 0x0000b000e3e57810 */ /* 0x040fe40007ffe0ff */
[----:B------:R-:W-:Y:S02]  /*0880*/  IADD3 R228, R227, 0xb800, RZ ;  /* 0x0000b800e3e47810 */ /* 0x000fe40007ffe0ff */
[C---:B-1----:R-:W-:Y:S02]  /*0890*/  IADD3 R2, R0.reuse, 0xf0, RZ ;  /* 0x000000f000027810 */ /* 0x042fe40007ffe0ff */
[----:B--2---:R-:W-:-:S03]  /*08a0*/  IADD3 R0, R0, 0xf8, RZ ;  /* 0x000000f800007810 */ /* 0x004fc60007ffe0ff */
[----:B------:R1:W-:Y:S04]  /*08b0*/  STL [R1+0x5c], R2 ;  /* 0x00005c0201007387 */ /* 0x0003e80000100800 */
[----:B------:R2:W-:Y:S01]  /*08c0*/  STL [R1+0x58], R0 ;  /* 0x0000580001007387 */ /* 0x0005e20000100800 */
[----:B-1----:R-:W-:Y:S02]  /*08d0*/  SHF.R.S32.HI R2, RZ, 0x1f, R2 ;  /* 0x0000001fff027819 */ /* 0x002fe40000011402 */
[----:B--2---:R-:W-:-:S03]  /*08e0*/  SHF.R.S32.HI R0, RZ, 0x1f, R0 ;  /* 0x0000001fff007819 */ /* 0x004fc60000011400 */
[----:B------:R1:W-:Y:S04]  /*08f0*/  STL [R1+0x70], R2 ;  /* 0x0000700201007387 */ /* 0x0003e80000100800 */
[----:B------:R1:W-:Y:S02]  /*0900*/  STL [R1+0x6c], R0 ;  /* 0x00006c0001007387 */ /* 0x0003e40000100800 */
.L_x_2183:
[----:B------:R-:W2:Y:S01]  /*0910*/  LDL R4, [R1+0x54] ;  /* 0x0000540001047983 */ /* 0x000ea20000100800 */
[----:B-1----:R-:W-:Y:S01]  /*0920*/  IMAD.MOV.U32 R0, RZ, RZ, c[0x0][0x560] ;  /* 0x00015800ff007624 */ /* 0x002fe200078e00ff */
        /* <DEDUP_REMOVED lines=17> */
.L_x_2147:
[----:B------:R-:W-:-:S04]  /*0a40*/  MOV R0, c[0x0][0x554] ;  /* 0x0001550000007a02 */ /* 0x000fc80000000f00 */
[----:B------:R-:W-:Y:S02]  /*0a50*/  ISETP.NE.AND P0, PT, R0, 0x1, PT ;  /* 0x000000010000780c */ /* 0x000fe40003f05270 */
[----:B------:R-:W-:-:S11]  /*0a60*/  MOV R0, R2 ;  /* 0x0000000200007202 */ /* 0x000fd60000000f00 */
[----:B------:R-:W-:-:S05]  /*0a70*/  @P0 IMAD.HI.U32 R4, R2, c[0x0][0x558], RZ ;  /* 0x0001560002040a27 */ /* 0x000fca00078e00ff */
[----:B------:R-:W-:-:S05]  /*0a80*/  @P0 SHF.R.U32.HI R0, RZ, c[0x0][0x55c], R4 ;  /* 0x00015700ff000a19 */ /* 0x000fca0000011604 */
[----:B------:R-:W-:Y:S02]  /*0a90*/  IMAD R4, R0, c[0x0][0x554], RZ ;  /* 0x0001550000047a24 */ /* 0x000fe400078e02ff */
.L_x_2148:
[----:B------:R-:W-:Y:S05]  /*0aa0*/  BSYNC B0 ;  /* 0x0000000000007941 */ /* 0x000fea0003800000 */
.L_x_2146:
[----:B------:R-:W2:Y:S01]  /*0ab0*/  LDL.LU R11, [R1+0xc] ;  /* 0x00000c00010b7983 */ /* 0x000ea20000300800 */
[----:B------:R-:W-:Y:S01]  /*0ac0*/  IMAD.MOV.U32 R5, RZ, RZ, c[0x0][0x53c] ;  /* 0x00014f00ff057624 */ /* 0x000fe200078e00ff */
[----:B------:R-:W-:Y:S01]  /*0ad0*/  ULDC UR4, c[0x0][0x1d0] ;  /* 0x0000740000047ab9 */ /* 0x000fe20000000800 */
[----:B------:R-:W-:Y:S01]  /*0ae0*/  IMAD.MOV.U32 R12, RZ, RZ, R0 ;  /* 0x000000ffff0c7224 */ /* 0x000fe200078e0000 */
[----:B------:R-:W-:Y:S01]  /*0af0*/  UIADD3 UR4, UR4, 0x5f, URZ ;  /* 0x0000005f04047890 */ /* 0x000fe2000fffe03f */
[----:B------:R-:W-:Y:S01]  /*0b00*/  IMAD.MOV.U32 R7, RZ, RZ, c[0x0][0x2c4] ;  /* 0x0000b100ff077624 */ /* 0x000fe200078e00ff */
[----:B------:R-:W-:Y:S01]  /*0b10*/  ISETP.NE.AND P0, PT, R5, 0x1, PT ;  /* 0x000000010500780c */ /* 0x000fe20003f05270 */
[----:B------:R-:W-:Y:S01]  /*0b20*/  BSSY B0, `(.L_x_2149) ;  /* 0x0000047000007945 */ /* 0x000fe20003800000 */
[----:B------:R-:W-:Y:S01]  /*0b30*/  LOP3.LUT R5, RZ, R0, RZ, 0x33, !PT ;  /* 0x00000000ff057212 */ /* 0x000fe200078e33ff */
[----:B------:R-:W-:Y:S01]  /*0b40*/  UIMAD.WIDE UR4, UR4, 0x2aaaaaab, URZ ;  /* 0x2aaaaaab040478a5 */ /* 0x000fe2000f8e023f */
[----:B------:R-:W-:Y:S01]  /*0b50*/  ISETP.NE.AND P3, PT, R7, 0x1, PT ;  /* 0x000000010700780c */ /* 0x000fe20003f65270 */
[----:B------:R-:W-:-:S02]  /*0b60*/  IMAD.MOV.U32 R7, RZ, RZ, c[0x0][0x548] ;  /* 0x00015200ff077624 */ /* 0x000fc400078e00ff */
[----:B------:R-:W-:-:S04]  /*0b70*/  USHF.R.U32.HI UR4, URZ, 0x1f, UR5 ;  /* 0x0000001f3f047899 */ /* 0x000fc80008011605 */
[----:B------:R-:W-:Y:S02]  /*0b80*/  ULEA.HI.SX32 UR4, UR5, UR4, 0x1c ;  /* 0x0000000405047291 */ /* 0x000fe4000f8fe23f */
[----:B------:R-:W-:Y:S01]  /*0b90*/  @P0 IMAD.HI.U32 R6, R0, c[0x0][0x540], RZ ;  /* 0x0001500000060a27 */ /* 0x000fe200078e00ff */
[----:B------:R-:W-:-:S04]  /*0ba0*/  IADD3 R0, R5, c[0x0][0x53c], RZ ;  /* 0x00014f0005007a10 */ /* 0x000fc80007ffe0ff */
[----:B------:R-:W-:Y:S01]  /*0bb0*/  @P0 SHF.R.U32.HI R12, RZ, c[0x0][0x544], R6 ;  /* 0x00015100ff0c0a19 */ /* 0x000fe20000011606 */
[----:B------:R-:W-:Y:S01]  /*0bc0*/  IMAD.MOV.U32 R6, RZ, RZ, c[0x0][0x168] ;  /* 0x00005a00ff067624 */ /* 0x000fe200078e00ff */
        /* <DEDUP_REMOVED lines=8> */
[----:B------:R-:W-:-:S04]  /*0c50*/  IADD3 R5, -R6, 0x60, RZ ;  /* 0x0000006006057810 */ /* 0x000fc80007ffe1ff */
[----:B------:R-:W-:Y:S01]  /*0c60*/  IADD3 R5, R0, c[0x0][0x1d0], R5 ;  /* 0x0000740000057a10 */ /* 0x000fe20007ffe005 */
[----:B------:R-:W-:-:S04]  /*0c70*/  IMAD.IADD R0, R2, 0x1, -R4 ;  /* 0x0000000102007824 */ /* 0x000fc800078e0a04 */
[----:B------:R-:W-:Y:S02]  /*0c80*/  IMAD R0, R3, c[0x0][0x554], R0 ;  /* 0x0001550003007a24 */ /* 0x000fe400078e0200 */
[----:B------:R-:W-:-:S04]  /*0c90*/  IMAD.HI R5, R5, 0x2aaaaaab, RZ ;  /* 0x2aaaaaab05057827 */ /* 0x000fc800078e02ff */
[----:B------:R-:W-:Y:S01]  /*0ca0*/  @P0 IMAD.HI.U32 R2, R0, c[0x0][0x54c], RZ ;  /* 0x0001530000020a27 */ /* 0x000fe200078e00ff */
[----:B------:R-:W-:-:S03]  /*0cb0*/  SHF.R.U32.HI R6, RZ, 0x1f, R5 ;  /* 0x0000001fff067819 */ /* 0x000fc60000011605 */
[----:B------:R-:W-:Y:S01]  /*0cc0*/  IMAD.MOV.U32 R18, RZ, RZ, R0 ;  /* 0x000000ffff127224 */ /* 0x000fe200078e0000 */
[----:B------:R-:W-:Y:S01]  /*0cd0*/  @P0 SHF.R.U32.HI R18, RZ, c[0x0][0x550], R2 ;  /* 0x00015400ff120a19 */ /* 0x000fe20000011602 */
[----:B------:R-:W-:Y:S01]  /*0ce0*/  IMAD.MOV.U32 R2, RZ, RZ, RZ ;  /* 0x000000ffff027224 */ /* 0x000fe200078e00ff */
[----:B------:R-:W-:-:S03]  /*0cf0*/  LEA.HI.SX32 R6, R5, R6, 0x1c ;  /* 0x0000000605067211 */ /* 0x000fc600078fe2ff */
[----:B------:R-:W-:Y:S01]  /*0d00*/  IMAD.MOV R3, RZ, RZ, -R18 ;  /* 0x000000ffff037224 */ /* 0x000fe200078e0a12 */
[----:B------:R-:W-:-:S03]  /*0d10*/  IMNMX R6, R6, UR4, PT ;  /* 0x0000000406067c17 */ /* 0x000fc6000b800200 */
[----:B------:R-:W-:Y:S01]  /*0d20*/  IMAD R19, R3, c[0x0][0x548], R0 ;  /* 0x0001520003137a24 */ /* 0x000fe200078e0200 */
[----:B------:R-:W-:Y:S02]  /*0d30*/  ISETP.GE.AND P0, PT, R6, 0x1, PT ;  /* 0x000000010600780c */ /* 0x000fe40003f06270 */
[----:B--2---:R-:W-:-:S04]  /*0d40*/  LOP3.LUT R11, R11, 0xfffffff7, RZ, 0xc0, !PT ;  /* 0xfffffff70b0b7812 */ /* 0x004fc800078ec0ff */
[----:B------:R-:W-:-:S05]  /*0d50*/  @P3 LOP3.LUT R11, R11, 0x8, RZ, 0xfc, !PT ;  /* 0x000000080b0b3812 */ /* 0x000fca00078efcff */
[----:B------:R1:W-:Y:S04]  /*0d60*/  STL [R1+0xc], R11 ;  /* 0x00000c0b01007387 */ /* 0x0003e80000100800 */
[----:B------:R1:W-:Y:S04]  /*0d70*/  STL [R1+0x48], R18 ;  /* 0x0000481201007387 */ /* 0x0003e80000100800 */
[----:B------:R1:W-:Y:S01]  /*0d80*/  STL [R1+0x3c], R19 ;  /* 0x00003c1301007387 */ /* 0x0003e20000100800 */
        /* <DEDUP_REMOVED lines=32> */
.L_x_2150:
[----:B------:R-:W-:Y:S05]  /*0f90*/  BSYNC B0 ;  /* 0x0000000000007941 */ /* 0x000fea0003800000 */
.L_x_2149:
        /* <DEDUP_REMOVED lines=77> */
[----:B------:R4:W3:Y:S01]  /*1470*/  LDL.64 R24, [R1+0x40] ;  /* 0x0000400001187983 */ /* 0x0008e20000100a00 */
[----:B------:R-:W-:-:S04]  /*1480*/  ISETP.NE.U32.AND P0, PT, RZ, c[0x0][0x340], PT ;  /* 0x0000d000ff007a0c */ /* 0x000fc80003f05070 */
[----:B------:R-:W-:-:S13]  /*1490*/  ISETP.NE.AND.EX P0, PT, RZ, c[0x0][0x344], PT, P0 ;  /* 0x0000d100ff007a0c */ /* 0x000fda0003f05300 */
[----:B------:R-:W-:-:S04]  /*14a0*/  @P0 IMAD.MOV.U32 R2, RZ, RZ, 0x4 ;  /* 0x00000004ff020424 */ /* 0x000fc800078e00ff */
[----:B------:R-:W-:-:S05]  /*14b0*/  @P0 IMAD.WIDE R2, R18, R2, c[0x0][0x340] ;  /* 0x0000d00012020625 */ /* 0x000fca00078e0202 */
[----:B------:R5:W4:Y:S01]  /*14c0*/  @P0 LDG.E R17, [R2.64] ;  /* 0x0000000602110981 */ /* 0x000b22000c1e1900 */
[----:B------:R-:W-:Y:S02]  /*14d0*/  SHF.R.S32.HI R14, RZ, 0x1f, R19 ;  /* 0x0000001fff0e7819 */ /* 0x000fe40000011413 */
[----:B------:R-:W-:Y:S01]  /*14e0*/  SHF.R.S32.HI R16, RZ, 0x1f, R18 ;  /* 0x0000001fff107819 */ /* 0x000fe20000011412 */
[----:B------:R-:W1:Y:S01]  /*14f0*/  S2R R7, SR_TID.X ;  /* 0x0000000000077919 */ /* 0x000e620000002100 */
[----:B------:R-:W-:Y:S01]  /*1500*/  MOV R23, R11 ;  /* 0x0000000b00177202 */ /* 0x000fe20000000f00 */
[----:B------:R-:W-:Y:S01]  /*1510*/  IMAD R5, R14, c[0x0][0x1b8], RZ ;  /* 0x00006e000e057a24 */ /* 0x000fe200078e02ff */
[----:B------:R-:W-:Y:S02]  /*1520*/  IADD3 R148, R22, -0x1, RZ ;  /* 0xffffffff16947810 */ /* 0x000fe40007ffe0ff */
[----:B------:R-:W-:Y:S01]  /*1530*/  LOP3.LUT R23, R23, 0xfffffffd, RZ, 0xc0, !PT ;  /* 0xfffffffd17177812 */ /* 0x000fe200078ec0ff */
[----:B------:R-:W-:-:S02]  /*1540*/  IMAD R5, R19, c[0x0][0x1bc], R5 ;  /* 0x00006f0013057a24 */ /* 0x000fc400078e0205 */
[----:B-----5:R-:W-:Y:S01]  /*1550*/  IMAD.WIDE.U32 R2, R19, c[0x0][0x1b8], RZ ;  /* 0x00006e0013027a25 */ /* 0x020fe200078e00ff */
[----:B-1----:R-:W-:-:S03]  /*1560*/  SHF.R.S32.HI R20, RZ, 0x1f, R7 ;  /* 0x0000001fff147819 */ /* 0x002fc60000011407 */
[----:B------:R-:W-:Y:S02]  /*1570*/  IMAD.IADD R3, R3, 0x1, R5 ;  /* 0x0000000103037824 */ /* 0x000fe400078e0205 */
[----:B------:R-:W-:Y:S01]  /*1580*/  IMAD R5, R16, c[0x0][0x1c0], RZ ;  /* 0x0000700010057a24 */ /* 0x000fe200078e02ff */
[----:B------:R-:W-:Y:S01]  /*1590*/  LEA.HI R20, R20, R7, RZ, 0x3 ;  /* 0x0000000714147211 */ /* 0x000fe200078f18ff */
[----:B------:R-:W-:-:S03]  /*15a0*/  IMAD.WIDE.U32 R2, R18, c[0x0][0x1c0], R2 ;  /* 0x0000700012027a25 */ /* 0x000fc600078e0002 */
[----:B------:R-:W-:Y:S01]  /*15b0*/  SHF.R.S32.HI R20, RZ, 0x3, R20 ;  /* 0x00000003ff147819 */ /* 0x000fe20000011414 */
[----:B------:R-:W-:-:S04]  /*15c0*/  IMAD R5, R18, c[0x0][0x1c4], R5 ;  /* 0x0000710012057a24 */ /* 0x000fc800078e0205 */
[----:B------:R-:W-:Y:S02]  /*15d0*/  IMAD.IADD R3, R3, 0x1, R5 ;  /* 0x0000000103037824 */ /* 0x000fe400078e0205 */
[----:B--2---:R-:W-:-:S04]  /*15e0*/  IMAD.IADD R4, R4, 0x1, R21 ;  /* 0x0000000104047824 */ /* 0x004fc800078e0215 */
[----:B------:R-:W-:-:S04]  /*15f0*/  @P3 IMAD.HI.U32 R6, R4, c[0x0][0x2c8], RZ ;  /* 0x0000b20004063a27 */ /* 0x000fc800078e00ff */
[----:B------:R-:W-:Y:S01]  /*1600*/  IMAD.MOV.U32 R0, RZ, RZ, R4 ;  /* 0x000000ffff007224 */ /* 0x000fe200078e0004 */
[----:B------:R-:W-:Y:S01]  /*1610*/  @P3 SHF.R.U32.HI R0, RZ, c[0x0][0x2cc], R6 ;  /* 0x0000b300ff003a19 */ /* 0x000fe20000011606 */
[----:B---3--:R-:W-:-:S03]  /*1620*/  IMAD.MOV.U32 R24, RZ, RZ, R8 ;  /* 0x000000ffff187224 */ /* 0x008fc600078e0008 */
[----:B------:R-:W-:Y:S01]  /*1630*/  SHF.R.S32.HI R6, RZ, 0x1f, R0 ;  /* 0x0000001fff067819 */ /* 0x000fe20000011400 */
[C---:B------:R-:W-:Y:S01]  /*1640*/  IMAD.WIDE.U32 R2, R0.reuse, c[0x0][0x1b0], R2 ;  /* 0x00006c0000027a25 */ /* 0x040fe200078e0002 */
[----:B------:R-:W-:Y:S02]  /*1650*/  IADD3 R10, -R0, RZ, RZ ;  /* 0x000000ff000a7210 */ /* 0x000fe40007ffe1ff */
[----:B------:R-:W-:Y:S01]  /*1660*/  SHF.R.S32.HI R25, RZ, 0x1f, R24 ;  /* 0x0000001fff197819 */ /* 0x000fe20000011418 */
[----:B------:R-:W-:Y:S01]  /*1670*/  IMAD R5, R6, c[0x0][0x1b0], RZ ;  /* 0x00006c0006057a24 */ /* 0x000fe200078e02ff */
[----:B------:R-:W-:Y:S01]  /*1680*/  SHF.R.S32.HI R6, RZ, 0x1f, R20 ;  /* 0x0000001fff067819 */ /* 0x000fe20000011414 */
[----:B------:R-:W-:Y:S01]  /*1690*/  IMAD R10, R10, c[0x0][0x2c4], R4 ;  /* 0x0000b1000a0a7a24 */ /* 0x000fe200078e0204 */
[----:B------:R-:W-:Y:S01]  /*16a0*/  ISETP.GE.AND P5, PT, R24, c[0x0][0x1d4], PT ;  /* 0x0000750018007a0c */ /* 0x000fe20003fa6270 */
[----:B------:R-:W-:Y:S01]  /*16b0*/  IMAD.WIDE.U32 R8, R20, c[0x0][0x1e0], R24 ;  /* 0x0000780014087a25 */ /* 0x000fe200078e0018 */
[----:B------:R1:W-:Y:S02]  /*16c0*/  STL [R1+0x44], R25 ;  /* 0x0000441901007387 */ /* 0x0003e40000100800 */
[----:B------:R-:W-:Y:S01]  /*16d0*/  SEL R12, RZ, 0x1, P5 ;  /* 0x00000001ff0c7807 */ /* 0x000fe20002800000 */
[----:B------:R-:W-:-:S02]  /*16e0*/  IMAD R4, R6, c[0x0][0x1e0], RZ ;  /* 0x0000780006047a24 */ /* 0x000fc400078e02ff */
[----:B------:R-:W-:Y:S01]  /*16f0*/  IMAD R13, R0, c[0x0][0x1b4], R5 ;  /* 0x00006d00000d7a24 */ /* 0x000fe200078e0205 */
[----:B------:R-:W-:Y:S01]  /*1700*/  IADD3 R0, R24, 0x40, RZ ;  /* 0x0000004018007810 */ /* 0x000fe20007ffe0ff */
[----:B------:R-:W-:Y:S02]  /*1710*/  IMAD R4, R20, c[0x0][0x1e4], R4 ;  /* 0x0000790014047a24 */ /* 0x000fe400078e0204 */
[----:B------:R-:W-:Y:S01]  /*1720*/  IMAD.IADD R3, R3, 0x1, R13 ;  /* 0x0000000103037824 */ /* 0x000fe200078e020d */
[----:B------:R-:W-:Y:S01]  /*1730*/  ISETP.GE.AND P1, PT, R0, c[0x0][0x1d4], PT ;  /* 0x0000750000007a0c */ /* 0x000fe20003f26270 */
[----:B------:R-:W-:Y:S01]  /*1740*/  IMAD R5, R6, c[0x0][0x208], RZ ;  /* 0x0000820006057a24 */ /* 0x000fe200078e02ff */
[----:B------:R-:W-:Y:S01]  /*1750*/  IADD3 R9, R9, R4, RZ ;  /* 0x0000000409097210 */ /* 0x000fe20007ffe0ff */
[C---:B------:R-:W-:Y:S01]  /*1760*/  IMAD.WIDE.U32 R6, R20.reuse, c[0x0][0x208], R24 ;  /* 0x0000820014067a25 */ /* 0x040fe200078e0018 */
[----:B------:R-:W-:Y:S02]  /*1770*/  SHF.R.S32.HI R4, RZ, 0x1f, R10 ;  /* 0x0000001fff047819 */ /* 0x000fe4000001140a */
[----:B------:R-:W-:Y:S01]  /*1780*/  SEL R11, RZ, 0xffffffff, P1 ;  /* 0xffffffffff0b7807 */ /* 0x000fe20000800000 */
[----:B------:R-:W-:Y:S01]  /*1790*/  IMAD R5, R20, c[0x0][0x20c], R5 ;  /* 0x0000830014057a24 */ /* 0x000fe200078e0205 */
[----:B------:R-:W-:Y:S01]  /*17a0*/  ISETP.GE.AND P4, PT, R0, c[0x0][0x198], PT ;  /* 0x0000660000007a0c */ /* 0x000fe20003f86270 */
[----:B------:R-:W-:Y:S01]  /*17b0*/  IMAD R4, R4, c[0x0][0x1a8], RZ ;  /* 0x00006a0004047a24 */ /* 0x000fe200078e02ff */
[----:B------:R-:W-:Y:S01]  /*17c0*/  SHF.L.U32 R11, R11, 0x1, RZ ;  /* 0x000000010b0b7819 */ /* 0x000fe200000006ff */
[----:B------:R-:W-:-:S02]  /*17d0*/  IMAD.WIDE.U32 R8, R19, c[0x0][0x1e8], R8 ;  /* 0x00007a0013087a25 */ /* 0x000fc400078e0008 */
[----:B------:R-:W-:Y:S02]  /*17e0*/  @P1 LOP3.LUT R23, R23, 0x2, RZ, 0xfc, !PT ;  /* 0x0000000217171812 */ /* 0x000fe400078efcff */
[----:B------:R-:W-:Y:S01]  /*17f0*/  IMAD R15, R10, c[0x0][0x1ac], R4 ;  /* 0x00006b000a0f7a24 */ /* 0x000fe200078e0204 */
[----:B------:R-:W-:Y:S01]  /*1800*/  IADD3 R4, R24, 0x80, RZ ;  /* 0x0000008018047810 */ /* 0x000fe20007ffe0ff */
[----:B------:R-:W-:Y:S01]  /*1810*/  IMAD.IADD R7, R7, 0x1, R5 ;  /* 0x0000000107077824 */ /* 0x000fe200078e0205 */
[----:B------:R-:W-:Y:S01]  /*1820*/  LOP3.LUT R28, R11, 0x2, R12, 0xe2, !PT ;  /* 0x000000020b1c7812 */ /* 0x000fe200078ee20c */
[----:B------:R-:W-:Y:S01]  /*1830*/  IMAD.WIDE.U32 R10, R10, c[0x0][0x1a8], R2 ;  /* 0x00006a000a0a7a25 */ /* 0x000fe200078e0002 */
[----:B------:R-:W-:Y:S02]  /*1840*/  ISETP.GE.AND P1, PT, R4, c[0x0][0x1d4], PT ;  /* 0x0000750004007a0c */ /* 0x000fe40003f26270 */
[----:B------:R-:W-:Y:S01]  /*1850*/  IADD3 R5, R24, 0xc0, RZ ;  /* 0x000000c018057810 */ /* 0x000fe20007ffe0ff */
[C---:B------:R-:W-:Y:S01]  /*1860*/  IMAD R2, R14.reuse, c[0x0][0x1e8], RZ ;  /* 0x00007a000e027a24 */ /* 0x040fe200078e02ff */
[----:B------:R-:W-:Y:S01]  /*1870*/  LOP3.LUT R23, R23, 0xfffffffe, RZ, 0xc0, !PT ;  /* 0xfffffffe17177812 */ /* 0x000fe200078ec0ff */
[----:B------:R-:W-:Y:S01]  /*1880*/  IMAD R12, R14, c[0x0][0x210], RZ ;  /* 0x000084000e0c7a24 */ /* 0x000fe200078e02ff */
[----:B------:R-:W-:Y:S01]  /*1890*/  ISETP.GE.AND P6, PT, R5, c[0x0][0x1d4], PT ;  /* 0x0000750005007a0c */ /* 0x000fe20003fc6270 */
[C---:B------:R-:W-:Y:S01]  /*18a0*/  IMAD R2, R19.reuse, c[0x0][0x1ec], R2 ;  /* 0x00007b0013027a24 */ /* 0x040fe200078e0202 */
[----:B------:R-:W-:Y:S01]  /*18b0*/  SEL R14, RZ, 0x4, P1 ;  /* 0x00000004ff0e7807 */ /* 0x000fe20000800000 */
[C---:B------:R-:W-:Y:S01]  /*18c0*/  IMAD R12, R19.reuse, c[0x0][0x214], R12 ;  /* 0x00008500130c7a24 */ /* 0x040fe200078e020c */
[----:B----4-:R-:W-:Y:S01]  /*18d0*/  @P0 SHF.R.S32.HI R3, RZ, 0x1f, R17 ;  /* 0x0000001fff030819 */ /* 0x010fe20000011411 */
[----:B------:R-:W-:Y:S01]  /*18e0*/  IMAD.WIDE.U32 R6, R19, c[0x0][0x210], R6 ;  /* 0x0000840013067a25 */ /* 0x000fe200078e0006 */
[----:B------:R-:W-:-:S02]  /*18f0*/  IADD3 R9, R9, R2, RZ ;  /* 0x0000000209097210 */ /* 0x000fc40007ffe0ff */
[----:B------:R-:W-:Y:S01]  /*1900*/  @P1 LOP3.LUT R23, R23, 0x1, RZ, 0xfc, !PT ;  /* 0x0000000117171812 */ /* 0x000fe200078efcff */
[----:B------:R-:W-:Y:S01]  /*1910*/  @!P0 IMAD.MOV.U32 R3, RZ, RZ, R16 ;  /* 0x000000ffff038224 */ /* 0x000fe200078e0010 */
[----:B------:R-:W-:Y:S01]  /*1920*/  IADD3 R2, R11, R15, RZ ;  /* 0x0000000f0b027210 */ /* 0x000fe20007ffe0ff */
[----:B------:R-:W-:Y:S01]  /*1930*/  IMAD.IADD R7, R7, 0x1, R12 ;  /* 0x0000000107077824 */ /* 0x000fe200078e020c */
[C---:B------:R-:W-:Y:S01]  /*1940*/  LEA R11, P1, R10.reuse, c[0x0][0x160], 0x1 ;  /* 0x000058000a0b7a11 */ /* 0x040fe200078208ff */
[----:B------:R-:W-:Y:S01]  /*1950*/  IMAD R12, R3, c[0x0][0x1f0], RZ ;  /* 0x00007c00030c7a24 */ /* 0x000fe200078e02ff */
[----:B------:R-:W-:Y:S01]  /*1960*/  SEL R13, RZ, 0x8, P6 ;  /* 0x00000008ff0d7807 */ /* 0x000fe20003000000 */
[----:B------:R1:W-:Y:S01]  /*1970*/  STL [R1+0xc], R23 ;  /* 0x00000c1701007387 */ /* 0x0003e20000100800 */
[----:B------:R-:W-:Y:S01]  /*1980*/  LEA.HI.X R10, R10, c[0x0][0x164], R2, 0x1, P1 ;  /* 0x000059000a0a7a11 */ /* 0x000fe200008f0c02 */
[----:B------:R-:W-:Y:S01]  /*1990*/  @P0 IMAD.MOV.U32 R2, RZ, RZ, R17 ;  /* 0x000000ffff020224 */ /* 0x000fe200078e0011 */
[----:B------:R-:W-:-:S02]  /*19a0*/  @!P0 MOV R2, R18 ;  /* 0x0000001200028202 */ /* 0x000fc40000000f00 */
[----:B------:R-:W-:Y:S01]  /*19b0*/  LOP3.LUT R28, R13, R28, R14, 0xfe, !PT ;  /* 0x0000001c0d1c7212 */ /* 0x000fe200078efe0e */
[----:B------:R-:W-:Y:S01]  /*19c0*/  IMAD R13, R3, c[0x0][0x218], RZ ;  /* 0x00008600030d7a24 */ /* 0x000fe200078e02ff */
[----:B------:R-:W-:Y:S01]  /*19d0*/  ISETP.GE.AND P0, PT, R24, c[0x0][0x198], PT ;  /* 0x0000660018007a0c */ /* 0x000fe20003f06270 */
[----:B------:R-:W-:Y:S01]  /*19e0*/  IMAD.WIDE.U32 R18, R2, c[0x0][0x1f0], R8 ;  /* 0x00007c0002127a25 */ /* 0x000fe200078e0008 */
[----:B------:R-:W-:Y:S02]  /*19f0*/  ISETP.GE.AND P3, PT, R4, c[0x0][0x198], PT ;  /* 0x0000660004007a0c */ /* 0x000fe40003f66270 */
[----:B------:R-:W-:Y:S01]  /*1a00*/  P2R R8, PR, RZ, 0x1 ;  /* 0x00000001ff087803 */ /* 0x000fe20000000000 */
[----:B------:R-:W-:Y:S01]  /*1a10*/  IMAD.WIDE.U32 R14, R2, c[0x0][0x218], R6 ;  /* 0x00008600020e7a25 */ /* 0x000fe200078e0006 */
[----:B------:R1:W-:Y:S01]  /*1a20*/  STL.64 [R1+0x20], R18 ;  /* 0x0000201201007387 */ /* 0x0003e20000100a00 */
[----:B------:R-:W-:Y:S02]  /*1a30*/  IADD3 R7, R20, R21, RZ ;  /* 0x0000001514077210 */ /* 0x000fe40007ffe0ff */
[C---:B------:R-:W-:Y:S01]  /*1a40*/  IMAD R3, R2.reuse, c[0x0][0x1f4], R12 ;  /* 0x00007d0002037a24 */ /* 0x040fe200078e020c */
[----:B------:R1:W-:Y:S01]  /*1a50*/  STL.64 [R1+0x28], R14 ;  /* 0x0000280e01007387 */ /* 0x0003e20000100a00 */
[----:B------:R-:W-:Y:S01]  /*1a60*/  IMAD R2, R2, c[0x0][0x21c], R13 ;  /* 0x0000870002027a24 */ /* 0x000fe200078e020d */
[----:B------:R-:W-:Y:S01]  /*1a70*/  ISETP.GE.AND P2, PT, R5, c[0x0][0x198], PT ;  /* 0x0000660005007a0c */ /* 0x000fe20003f46270 */
[----:B------:R-:W-:-:S03]  /*1a80*/  IMAD.IADD R3, R19, 0x1, R3 ;  /* 0x0000000113037824 */ /* 0x000fc600078e0203 */
[----:B------:R-:W-:Y:S02]  /*1a90*/  IADD3 R2, R15, R2, RZ ;  /* 0x000000020f027210 */ /* 0x000fe40007ffe0ff */
[----:B------:R1:W-:Y:S04]  /*1aa0*/  STL [R1+0x30], R3 ;  /* 0x0000300301007387 */ /* 0x0003e80000100800 */
[----:B------:R1:W-:Y:S01]  /*1ab0*/  STL [R1+0x34], R2 ;  /* 0x0000340201007387 */ /* 0x0003e20000100800 */
[----:B------:R-:W-:Y:S05]  /*1ac0*/  BRA.DIV ~URZ, `(.L_x_2152) ;  /* 0x000139e27f007947 */ /* 0x000fea000b800000 */
[----:B------:R2:W3:Y:S02]  /*1ad0*/  SHFL.IDX PT, R6, R10, RZ, 0x181f ;  /* 0x00181fff0a067589 */ /* 0x0004e400000e0000 */
.L_x_2184:
[----:B------:R-:W-:Y:S05]  /*1ae0*/  BRA.DIV ~URZ, `(.L_x_2153) ;  /* 0x00013a327f007947 */ /* 0x000fea000b800000 */
[----:B-1----:R1:W4:Y:S02]  /*1af0*/  SHFL.IDX PT, R2, R11, RZ, 0x181f ;  /* 0x00181fff0b027589 */ /* 0x00232400000e0000 */
.L_x_2185:
[----:B------:R-:W-:Y:S01]  /*1b00*/  MOV R18, c[0x0][0x168] ;  /* 0x00005a0000127a02 */ /* 0x000fe20000000f00 */
[----:B------:R-:W-:Y:S04]  /*1b10*/  BSSY B0, `(.L_x_2154) ;  /* 0x0000018000007945 */ /* 0x000fe80003800000 */
[----:B------:R-:W-:-:S05]  /*1b20*/  IMAD R18, R18, c[0x0][0x2c4], RZ ;  /* 0x0000b10012127a24 */ /* 0x000fca00078e02ff */
[----:B------:R-:W-:-:S13]  /*1b30*/  ISETP.GE.AND P0, PT, R7, R18, PT ;  /* 0x000000120700720c */ /* 0x000fda0003f06270 */
[----:B------:R-:W-:Y:S05]  /*1b40*/  @P0 BRA `(.L_x_2155) ;  /* 0x0000014000000947 */ /* 0x000fea0003800000 */
[----:B------:R-:W5:Y:S04]  /*1b50*/  LDL R12, [R1+0x68] ;  /* 0x00006800010c7983 */ /* 0x000f680000100800 */
[----:B--2---:R-:W2:Y:S04]  /*1b60*/  LDL R9, [R1+0x64] ;  /* 0x0000640001097983 */ /* 0x004ea80000100800 */
[----:B----4-:R-:W4:Y:S04]  /*1b70*/  LDL R3, [R1+0x60] ;  /* 0x0000600001037983 */ /* 0x010f280000100800 */
[----:B---3--:R-:W3:Y:S01]  /*1b80*/  LDL.64 R20, [R1+0x40] ;  /* 0x0000400001147983 */ /* 0x008ee20000100a00 */
[----:B------:R-:W-:-:S02]  /*1b90*/  LEA R16, P0, R0, R2, 0x1 ;  /* 0x0000000200107211 */ /* 0x000fc400078008ff */
[----:B------:R-:W-:Y:S02]  /*1ba0*/  ISETP.NE.AND P1, PT, R8, RZ, PT ;  /* 0x000000ff0800720c */ /* 0x000fe40003f25270 */
[----:B-----5:R-:W-:Y:S02]  /*1bb0*/  LEA.HI.X R17, R0, R6, R12, 0x1, P0 ;  /* 0x0000000600117211 */ /* 0x020fe400000f0c0c */
[----:B------:R-:W-:-:S04]  /*1bc0*/  LEA R14, P0, R4, R2, 0x1 ;  /* 0x00000002040e7211 */ /* 0x000fc800078008ff */
[----:B--2---:R-:W-:Y:S02]  /*1bd0*/  LEA.HI.X R15, R4, R6, R9, 0x1, P0 ;  /* 0x00000006040f7211 */ /* 0x004fe400000f0c09 */
[----:B------:R-:W-:-:S04]  /*1be0*/  LEA R12, P0, R5, R2, 0x1 ;  /* 0x00000002050c7211 */ /* 0x000fc800078008ff */
[----:B----4-:R-:W-:Y:S01]  /*1bf0*/  LEA.HI.X R13, R5, R6, R3, 0x1, P0 ;  /* 0x00000006050d7211 */ /* 0x010fe200000f0c03 */
[----:B------:R-:W-:-:S04]  /*1c00*/  IMAD.MOV.U32 R3, RZ, RZ, R6 ;  /* 0x000000ffff037224 */ /* 0x000fc800078e0006 */
[----:B---3--:R-:W-:-:S05]  /*1c10*/  IMAD.WIDE R2, R20, 0x2, R2 ;  /* 0x0000000214027825 */ /* 0x008fca00078e0202 */
[----:B------:R-:W-:Y:S01]  /*1c20*/  @!PT LDS RZ, [RZ] ;  /* 0x00000000fffff984 */ /* 0x000fe20000000800 */
[----:B------:R-:W-:Y:S01]  /*1c30*/  @!PT LDS RZ, [RZ] ;  /* 0x00000000fffff984 */ /* 0x000fe20000000800 */
[----:B------:R-:W-:Y:S01]  /*1c40*/  @!PT LDS RZ, [RZ] ;  /* 0x00000000fffff984 */ /* 0x000fe20000000800 */
[----:B------:R2:W-:Y:S04]  /*1c50*/  LDGSTS.E.BYPASS.LTC128B.128 [R251+0x18100], [R2.64], !P1 ;  /* 0x1810000002fb7fae */ /* 0x0005e8000c901d46 */
[----:B------:R2:W-:Y:S04]  /*1c60*/  LDGSTS.E.BYPASS.LTC128B.128 [R251+0x1c100], [R16.64], !P4 ;  /* 0x1c10000010fb7fae */ /* 0x0005e8000e101d46 */
[----:B------:R2:W-:Y:S04]  /*1c70*/  LDGSTS.E.BYPASS.LTC128B.128 [R251+0x20100], [R14.64], !P3 ;  /* 0x201000000efb7fae */ /* 0x0005e8000d901d46 */
[----:B------:R2:W-:Y:S02]  /*1c80*/  LDGSTS.E.BYPASS.LTC128B.128 [R251+0x24100], [R12.64], !P2 ;  /* 0x241000000cfb7fae */ /* 0x0005e4000d101d46 */
.L_x_2155:
[----:B------:R-:W-:Y:S05]  /*1c90*/  BSYNC B0 ;  /* 0x0000000000007941 */ /* 0x000fea0003800000 */
.L_x_2154:
[----:B------:R-:W-:Y:S05]  /*1ca0*/  BRA.DIV ~URZ, `(.L_x_2156) ;  /* 0x000138e27f007947 */ /* 0x000fea000b800000 */
[----:B---3--:R3:W1:Y:S04]  /*1cb0*/  SHFL.IDX PT, R6, R10, 0x1, 0x181f ;  /* 0x00381f000a067f89 */ /* 0x00866800000e0000 */
[----:B--2-4-:R3:W2:Y:S02]  /*1cc0*/  SHFL.IDX PT, R2, R11, 0x1, 0x181f ;  /* 0x00381f000b027f89 */ /* 0x0146a400000e0000 */
.L_x_2186:
[----:B------:R-:W-:Y:S01]  /*1cd0*/  IADD3 R3, R7, 0x20, RZ ;  /* 0x0000002007037810 */ /* 0x000fe20007ffe0ff */
[----:B------:R-:W-:Y:S03]  /*1ce0*/  BSSY B0, `(.L_x_2157) ;  /* 0x0000017000007945 */ /* 0x000fe60003800000 */
[----:B------:R-:W-:-:S13]  /*1cf0*/  ISETP.GE.AND P0, PT, R3, R18, PT ;  /* 0x000000120300720c */ /* 0x000fda0003f06270 */
[----:B------:R-:W-:Y:S05]  /*1d00*/  @P0 BRA `(.L_x_2158) ;  /* 0x0000014000000947 */ /* 0x000fea0003800000 */
[----:B------:R-:W4:Y:S04]  /*1d10*/  LDL R13, [R1+0x68] ;  /* 0x00006800010d7983 */ /* 0x000f280000100800 */
[----:B------:R-:W5:Y:S04]  /*1d20*/  LDL R12, [R1+0x64] ;  /* 0x00006400010c7983 */ /* 0x000f680000100800 */
[----:B---3--:R-:W3:Y:S04]  /*1d30*/  LDL.64 R20, [R1+0x40] ;  /* 0x0000400001147983 */ /* 0x008ee80000100a00 */
[----:B--2---:R-:W2:Y:S01]  /*1d40*/  LDL R9, [R1+0x60] ;  /* 0x0000600001097983 */ /* 0x004ea20000100800 */
[----:B------:R-:W-:-:S02]  /*1d50*/  LEA R16, P0, R0, R2, 0x1 ;  /* 0x0000000200107211 */ /* 0x000fc400078008ff */
[----:B------:R-:W-:Y:S01]  /*1d60*/  ISETP.NE.AND P1, PT, R8, RZ, PT ;  /* 0x000000ff0800720c */ /* 0x000fe20003f25270 */
[----:B-1----:R-:W-:Y:S01]  /*1d70*/  IMAD.MOV.U32 R3, RZ, RZ, R6 ;  /* 0x000000ffff037224 */ /* 0x002fe200078e0006 */
[----:B----4-:R-:W-:Y:S02]  /*1d80*/  LEA.HI.X R17, R0, R6, R13, 0x1, P0 ;  /* 0x0000000600117211 */ /* 0x010fe400000f0c0d */
[----:B------:R-:W-:-:S04]  /*1d90*/  LEA R14, P0, R4, R2, 0x1 ;  /* 0x00000002040e7211 */ /* 0x000fc800078008ff */
[----:B-----5:R-:W-:Y:S02]  /*1da0*/  LEA.HI.X R15, R4, R6, R12, 0x1, P0 ;  /* 0x00000006040f7211 */ /* 0x020fe400000f0c0c */
[----:B------:R-:W-:Y:S01]  /*1db0*/  LEA R12, P0, R5, R2, 0x1 ;  /* 0x00000002050c7211 */ /* 0x000fe200078008ff */
[----:B---3--:R-:W-:-:S03]  /*1dc0*/  IMAD.WIDE R2, R20, 0x2, R2 ;  /* 0x0000000214027825 */ /* 0x008fc600078e0202 */
[----:B--2---:R-:W-:Y:S02]  /*1dd0*/  LEA.HI.X R13, R5, R6, R9, 0x1, P0 ;  /* 0x00000006050d7211 */ /* 0x004fe400000f0c09 */
[----:B------:R-:W-:Y:S01]  /*1de0*/  @!PT LDS RZ, [RZ] ;  /* 0x00000000fffff984 */ /* 0x000fe20000000800 */
[----:B------:R-:W-:Y:S01]  /*1df0*/  @!PT LDS RZ, [RZ] ;  /* 0x00000000fffff984 */ /* 0x000fe20000000800 */
[----:B------:R-:W-:Y:S01]  /*1e00*/  @!PT LDS RZ, [RZ] ;  /* 0x00000000fffff984 */ /* 0x000fe20000000800 */
[----:B------:R1:W-:Y:S04]  /*1e10*/  LDGSTS.E.BYPASS.LTC128B.128 [R251+0x19100], [R2.64], !P1 ;  /* 0x1910000002fb7fae */ /* 0x0003e8000c901d46 */
[----:B------:R1:W-:Y:S04]  /*1e20*/  LDGSTS.E.BYPASS.LTC128B.128 [R251+0x1d100], [R16.64], !P4 ;  /* 0x1d10000010fb7fae */ /* 0x0003e8000e101d46 */
[----:B------:R1:W-:Y:S04]  /*1e30*/  LDGSTS.E.BYPASS.LTC128B.128 [R251+0x21100], [R14.64], !P3 ;  /* 0x211000000efb7fae */ /* 0x0003e8000d901d46 */
[----:B------:R1:W-:Y:S02]  /*1e40*/  LDGSTS.E.BYPASS.LTC128B.128 [R251+0x25100], [R12.64], !P2 ;  /* 0x251000000cfb7fae */ /* 0x0003e4000d101d46 */
.L_x_2158:
[----:B------:R-:W-:Y:S05]  /*1e50*/  BSYNC B0 ;  /* 0x0000000000007941 */ /* 0x000fea0003800000 */
.L_x_2157:
[----:B------:R-:W-:Y:S05]  /*1e60*/  BRA.DIV ~URZ, `(.L_x_2159) ;  /* 0x000137f27f007947 */ /* 0x000fea000b800000 */
[----:B-1----:R1:W4:Y:S02]  /*1e70*/  SHFL.IDX PT, R6, R10, 0x2, 0x181f ;  /* 0x00581f000a067f89 */ /* 0x00232400000e0000 */
.L_x_2187:
[----:B------:R-:W-:Y:S05]  /*1e80*/  BRA.DIV ~URZ, `(.L_x_2160) ;  /* 0x000138427f007947 */ /* 0x000fea000b800000 */
[----:B--2---:R2:W1:Y:S02]  /*1e90*/  SHFL.IDX PT, R2, R11, 0x2, 0x181f ;  /* 0x00581f000b027f89 */ /* 0x00446400000e0000 */
.L_x_2188:
[----:B------:R-:W-:Y:S01]  /*1ea0*/  IADD3 R3, R7, 0x40, RZ ;  /* 0x0000004007037810 */ /* 0x000fe20007ffe0ff */
[----:B------:R-:W-:Y:S03]  /*1eb0*/  BSSY B0, `(.L_x_2161) ;  /* 0x0000017000007945 */ /* 0x000fe60003800000 */
[----:B------:R-:W-:-:S13]  /*1ec0*/  ISETP.GE.AND P0, PT, R3, R18, PT ;  /* 0x000000120300720c */ /* 0x000fda0003f06270 */
[----:B------:R-:W-:Y:S05]  /*1ed0*/  @P0 BRA `(.L_x_2162) ;  /* 0x0000014000000947 */ /* 0x000fea0003800000 */
[----:B------:R-:W5:Y:S04]  /*1ee0*/  LDL R13, [R1+0x68] ;  /* 0x00006800010d7983 */ /* 0x000f680000100800 */
[----:B--2---:R-:W2:Y:S04]  /*1ef0*/  LDL R12, [R1+0x64] ;  /* 0x00006400010c7983 */ /* 0x004ea80000100800 */
[----:B---3--:R-:W3:Y:S04]  /*1f00*/  LDL.64 R20, [R1+0x40] ;  /* 0x0000400001147983 */ /* 0x008ee80000100a00 */
[----:B----4-:R-:W4:Y:S01]  /*1f10*/  LDL R9, [R1+0x60] ;  /* 0x0000600001097983 */ /* 0x010f220000100800 */
[----:B-1----:R-:W-:-:S02]  /*1f20*/  LEA R16, P0, R0, R2, 0x1 ;  /* 0x0000000200107211 */ /* 0x002fc400078008ff */
[----:B------:R-:W-:Y:S01]  /*1f30*/  ISETP.NE.AND P1, PT, R8, RZ, PT ;  /* 0x000000ff0800720c */ /* 0x000fe20003f25270 */
[----:B------:R-:W-:Y:S01]  /*1f40*/  IMAD.MOV.U32 R3, RZ, RZ, R6 ;  /* 0x000000ffff037224 */ /* 0x000fe200078e0006 */
[----:B-----5:R-:W-:Y:S02]  /*1f50*/  LEA.HI.X R17, R0, R6, R13, 0x1, P0 ;  /* 0x0000000600117211 */ /* 0x020fe400000f0c0d */
[----:B------:R-:W-:-:S04]  /*1f60*/  LEA R14, P0, R4, R2, 0x1 ;  /* 0x00000002040e7211 */ /* 0x000fc800078008ff */
[----:B--2---:R-:W-:Y:S02]  /*1f70*/  LEA.HI.X R15, R4, R6, R12, 0x1, P0 ;  /* 0x00000006040f7211 */ /* 0x004fe400000f0c0c */
[----:B------:R-:W-:Y:S01]  /*1f80*/  LEA R12, P0, R5, R2, 0x1 ;  /* 0x00000002050c7211 */ /* 0x000fe200078008ff */
[----:B---3--:R-:W-:-:S03]  /*1f90*/  IMAD.WIDE R2, R20, 0x2, R2 ;  /* 0x0000000214027825 */ /* 0x008fc600078e0202 */
[----:B----4-:R-:W-:Y:S02]  /*1fa0*/  LEA.HI.X R13, R5, R6, R9, 0x1, P0 ;  /* 0x00000006050d7211 */ /* 0x010fe400000f0c09 */
[----:B------:R-:W-:Y:S01]  /*1fb0*/  @!PT LDS RZ, [RZ] ;  /* 0x00000000fffff984 */ /* 0x000fe20000000800 */
[----:B------:R-:W-:Y:S01]  /*1fc0*/  @!PT LDS RZ, [RZ] ;  /* 0x00000000fffff984 */ /* 0x000fe20000000800 */
[----:B------:R-:W-:Y:S01]  /*1fd0*/  @!PT LDS RZ, [RZ] ;  /* 0x00000000fffff984 */ /* 0x000fe20000000800 */
[----:B------:R1:W-:Y:S04]  /*1fe0*/  LDGSTS.E.BYPASS.LTC128B.128 [R251+0x1a100], [R2.64], !P1 ;  /* 0x1a10000002fb7fae */ /* 0x0003e8000c901d46 */
[----:B------:R1:W-:Y:S04]  /*1ff0*/  LDGSTS.E.BYPASS.LTC128B.128 [R251+0x1e100], [R16.64], !P4 ;  /* 0x1e10000010fb7fae */ /* 0x0003e8000e101d46 */
[----:B------:R1:W-:Y:S04]  /*2000*/  LDGSTS.E.BYPASS.LTC128B.128 [R251+0x22100], [R14.64], !P3 ;  /* 0x221000000efb7fae */ /* 0x0003e8000d901d46 */
[----:B------:R1:W-:Y:S02]  /*2010*/  LDGSTS.E.BYPASS.LTC128B.128 [R251+0x26100], [R12.64], !P2 ;  /* 0x261000000cfb7fae */ /* 0x0003e4000d101d46 */
.L_x_2162:
[----:B------:R-:W-:Y:S05]  /*2020*/  BSYNC B0 ;  /* 0x0000000000007941 */ /* 0x000fea0003800000 */
.L_x_2161:
[----:B------:R-:W-:Y:S05]  /*2030*/  BRA.DIV ~URZ, `(.L_x_2163) ;  /* 0x000137027f007947 */ /* 0x000fea000b800000 */
[----:B----4-:R4:W2:Y:S04]  /*2040*/  SHFL.IDX PT, R6, R10, 0x3, 0x181f ;  /* 0x00781f000a067f89 */ /* 0x0108a800000e0000 */
[----:B-1----:R4:W1:Y:S02]  /*2050*/  SHFL.IDX PT, R2, R11, 0x3, 0x181f ;  /* 0x00781f000b027f89 */ /* 0x00286400000e0000 */
.L_x_2189:
[----:B---34-:R-:W3:Y:S04]  /*2060*/  LDL R10, [R1+0x68] ;  /* 0x00006800010a7983 */ /* 0x018ee80000100800 */
[----:B------:R-:W4:Y:S04]  /*2070*/  LDL R9, [R1+0x64] ;  /* 0x0000640001097983 */ /* 0x000f280000100800 */
[----:B------:R-:W5:Y:S04]  /*2080*/  LDL R3, [R1+0x60] ;  /* 0x0000600001037983 */ /* 0x000f680000100800 */
[----:B--2---:R-:W2:Y:S01]  /*2090*/  LDL.64 R154, [R1+0x40] ;  /* 0x00004000019a7983 */ /* 0x004ea20000100a00 */
[----:B------:R-:W-:-:S04]  /*20a0*/  IADD3 R7, R7, 0x60, RZ ;  /* 0x0000006007077810 */ /* 0x000fc80007ffe0ff */
[----:B------:R-:W-:-:S13]  /*20b0*/  ISETP.GE.AND P0, PT, R7, R18, PT ;  /* 0x000000120700720c */ /* 0x000fda0003f06270 */
[----:B-1----:R-:W-:-:S04]  /*20c0*/  @!P0 LEA R12, P1, R0, R2, 0x1 ;  /* 0x00000002000c8211 */ /* 0x002fc800078208ff */
[----:B---3--:R-:W-:Y:S02]  /*20d0*/  @!P0 LEA.HI.X R13, R0, R6, R10, 0x1, P1 ;  /* 0x00000006000d8211 */ /* 0x008fe400008f0c0a */
[----:B------:R-:W-:-:S04]  /*20e0*/  @!P0 LEA R10, P1, R4, R2, 0x1 ;  /* 0x00000002040a8211 */ /* 0x000fc800078208ff */
[----:B----4-:R-:W-:Y:S02]  /*20f0*/  @!P0 LEA.HI.X R11, R4, R6, R9, 0x1, P1 ;  /* 0x00000006040b8211 */ /* 0x010fe400008f0c09 */
[----:B------:R-:W-:-:S04]  /*2100*/  @!P0 LEA R4, P1, R5, R2, 0x1 ;  /* 0x0000000205048211 */ /* 0x000fc800078208ff */
[----:B-----5:R-:W-:Y:S01]  /*2110*/  @!P0 LEA.HI.X R5, R5, R6, R3, 0x1, P1 ;  /* 0x0000000605058211 */ /* 0x020fe200008f0c03 */
[----:B------:R-:W-:Y:S01]  /*2120*/  @!P0 IMAD.MOV.U32 R3, RZ, RZ, R6 ;  /* 0x000000ffff038224 */ /* 0x000fe200078e0006 */
[----:B------:R-:W-:-:S03]  /*2130*/  ISETP.NE.AND P1, PT, R8, RZ, PT ;  /* 0x000000ff0800720c */ /* 0x000fc60003f25270 */
[----:B--2---:R-:W-:-:S10]  /*2140*/  @!P0 IMAD.WIDE R2, R154, 0x2, R2 ;  /* 0x000000029a028825 */ /* 0x004fd400078e0202 */
[----:B------:R-:W-:Y:S01]  /*2150*/  @!PT LDS RZ, [RZ] ;  /* 0x00000000fffff984 */ /* 0x000fe20000000800 */
[----:B------:R-:W-:Y:S01]  /*2160*/  @!PT LDS RZ, [RZ] ;  /* 0x00000000fffff984 */ /* 0x000fe20000000800 */
[----:B------:R-:W-:Y:S01]  /*2170*/  @!PT LDS RZ, [RZ] ;  /* 0x00000000fffff984 */ /* 0x000fe20000000800 */
[----:B------:R1:W-:Y:S04]  /*2180*/  @!P0 LDGSTS.E.BYPASS.LTC128B.128 [R251+0x1b100], [R2.64], !P1 ;  /* 0x1b10000002fb8fae */ /* 0x0003e8000c901d46 */
[----:B------:R1:W-:Y:S04]  /*2190*/  @!P0 LDGSTS.E.BYPASS.LTC128B.128 [R251+0x1f100], [R12.64], !P4 ;  /* 0x1f1000000cfb8fae */ /* 0x0003e8000e101d46 */
[----:B------:R1:W-:Y:S04]  /*21a0*/  @!P0 LDGSTS.E.BYPASS.LTC128B.128 [R251+0x23100], [R10.64], !P3 ;  /* 0x231000000afb8fae */ /* 0x0003e8000d901d46 */
[----:B------:R1:W-:Y:S04]  /*21b0*/  @!P0 LDGSTS.E.BYPASS.LTC128B.128 [R251+0x27100], [R4.64], !P2 ;  /* 0x2710000004fb8fae */ /* 0x0003e8000d101d46 */
[----:B------:R-:W0:Y:S01]  /*21c0*/  LDGDEPBAR ;  /* 0x00000000000079af */ /* 0x000e220000000000 */
[----:B------:R-:W-:Y:S02]  /*21d0*/  WARPSYNC 0xffffffff ;  /* 0xffffffff00007948 */ /* 0x000fe40003800000 */
[----:B------:R-:W2:Y:S04]  /*21e0*/  LDL R156, [R1+0x38] ;  /* 0x00003800019c7983 */ /* 0x000ea80000100800 */
[----:B------:R-:W3:Y:S04]  /*21f0*/  LDL.64 R20, [R1+0x20] ;  /* 0x0000200001147983 */ /* 0x000ee80000100a00 */
[----:B------:R-:W4:Y:S04]  /*2200*/  LDL R9, [R1+0x30] ;  /* 0x0000300001097983 */ /* 0x000f280000100800 */
[----:B------:R-:W5:Y:S04]  /*2210*/  LDL R157, [R1+0xc] ;  /* 0x00000c00019d7983 */ /* 0x000f680000100800 */
[----:B------:R-:W5:Y:S04]  /*2220*/  LDL R16, [R1+0x34] ;  /* 0x0000340001107983 */ /* 0x000f680000100800 */
[----:B------:R-:W5:Y:S04]  /*2230*/  LDL.64 R14, [R1+0x28] ;  /* 0x00002800010e7983 */ /* 0x000f680000100a00 */
[----:B------:R-:W1:Y:S01]  /*2240*/  S2R R19, SR_TID.X ;  /* 0x0000000000137919 */ /* 0x000e620000002100 */
[----:B------:R-:W-:-:S02]  /*2250*/  MOV R149, 0xffffffa0 ;  /* 0xffffffa000957802 */ /* 0x000fc40000000f00 */
[----:B------:R-:W-:Y:S01]  /*2260*/  SHF.R.S32.HI R6, RZ, 0x1f, R148 ;  /* 0x0000001fff067819 */ /* 0x000fe20000011494 */
[----:B-1----:R-:W-:-:S04]  /*2270*/  IMAD.WIDE.U32 R4, R148, c[0x0][0x1e0], RZ ;  /* 0x0000780094047a25 */ /* 0x002fc800078e00ff */
[----:B------:R-:W-:Y:S01]  /*2280*/  IMAD R2, R6, c[0x0][0x1e0], RZ ;  /* 0x0000780006027a24 */ /* 0x000fe200078e02ff */
[----:B------:R-:W-:-:S04]  /*2290*/  SHF.R.S32.HI R17, RZ, 0x1f, R19 ;  /* 0x0000001fff117819 */ /* 0x000fc80000011413 */
[----:B------:R-:W-:-:S04]  /*22a0*/  LEA.HI R17, R17, R19, RZ, 0x3 ;  /* 0x0000001311117211 */ /* 0x000fc800078f18ff */
[----:B------:R-:W-:Y:S01]  /*22b0*/  SHF.R.S32.HI R17, RZ, 0x3, R17 ;  /* 0x00000003ff117819 */ /* 0x000fe20000011411 */
[----:B------:R-:W-:-:S05]  /*22c0*/  IMAD R2, R148, c[0x0][0x1e4], R2 ;  /* 0x0000790094027a24 */ /* 0x000fca00078e0202 */
[----:B------:R-:W-:-:S05]  /*22d0*/  IADD3 R2, R5, R2, RZ ;  /* 0x0000000205027210 */ /* 0x000fca0007ffe0ff */
[----:B------:R-:W-:Y:S01]  /*22e0*/  IMAD R3, R2, 0x60, RZ ;  /* 0x0000006002037824 */ /* 0x000fe200078e02ff */
[----:B------:R-:W-:Y:S01]  /*22f0*/  MOV R152, c[0x0][0x1e0] ;  /* 0x0000780000987a02 */ /* 0x000fe20000000f00 */
[----:B------:R-:W-:Y:S02]  /*2300*/  IMAD.MOV.U32 R153, RZ, RZ, c[0x0][0x1e4] ;  /* 0x00007900ff997624 */ /* 0x000fe400078e00ff */
[----:B------:R-:W-:-:S04]  /*2310*/  IMAD R6, R6, c[0x0][0x208], RZ ;  /* 0x0000820006067a24 */ /* 0x000fc800078e02ff */
[----:B------:R-:W-:Y:S01]  /*2320*/  IMAD R10, R148, c[0x0][0x20c], R6 ;  /* 0x00008300940a7a24 */ /* 0x000fe200078e0206 */
[----:B------:R-:W-:Y:S01]  /*2330*/  MOV R30, c[0x0][0x208] ;  /* 0x00008200001e7a02 */ /* 0x000fe20000000f00 */
[----:B------:R-:W-:-:S05]  /*2340*/  IMAD.MOV.U32 R29, RZ, RZ, 0x6 ;  /* 0x00000006ff1d7424 */ /* 0x000fca00078e00ff */
[C---:B------:R-:W-:Y:S02]  /*2350*/  SHF.L.U64.HI R29, R30.reuse, R29, c[0x0][0x20c] ;  /* 0x000083001e1d7619 */ /* 0x040fe4000001021d */
[----:B------:R-:W-:Y:S02]  /*2360*/  SHF.L.U32 R30, R30, 0x6, RZ ;  /* 0x000000061e1e7819 */ /* 0x000fe400000006ff */
[----:B------:R-:W-:Y:S01]  /*2370*/  LOP3.LUT P2, RZ, R28, 0x8, RZ, 0xc0, !PT ;  /* 0x000000081cff7812 */ /* 0x000fe2000784c0ff */
[----:B------:R-:W-:Y:S01]  /*2380*/  BAR.SYNC.DEFER_BLOCKING 0x0 ;  /* 0x0000000000007b1d */ /* 0x000fe20000010000 */
[----:B--2---:R-:W-:-:S05]  /*2390*/  IMAD R149, R156, R149, 0x60 ;  /* 0x000000609c957424 */ /* 0x004fca00078e0295 */
[----:B------:R-:W-:-:S04]  /*23a0*/  IADD3 R0, R149, c[0x0][0x1d0], -R17 ;  /* 0x0000740095007a10 */ /* 0x000fc80007ffe811 */
[----:B------:R-:W-:Y:S01]  /*23b0*/  ISETP.GE.AND P0, PT, R0, 0x1, PT ;  /* 0x000000010000780c */ /* 0x000fe20003f06270 */
[----:B----4-:R-:W-:Y:S01]  /*23c0*/  IMAD.MOV.U32 R151, RZ, RZ, R9 ;  /* 0x000000ffff977224 */ /* 0x010fe200078e0009 */
[----:B---3--:R-:W-:-:S05]  /*23d0*/  MOV R150, R20 ;  /* 0x0000001400967202 */ /* 0x008fca0000000f00 */
[----:B------:R-:W-:Y:S01]  /*23e0*/  IMAD.WIDE.U32 R4, R4, 0x60, R150 ;  /* 0x0000006004047825 */ /* 0x000fe200078e0096 */
[----:B-----5:R-:W-:-:S04]  /*23f0*/  LOP3.LUT P3, RZ, R157, 0x2, RZ, 0xc0, !PT ;  /* 0x000000029dff7812 */ /* 0x020fc8000786c0ff */
[----:B------:R-:W-:Y:S02]  /*2400*/  IADD3 R5, R5, R3, RZ ;  /* 0x0000000305057210 */ /* 0x000fe40007ffe0ff */
[----:B------:R-:W-:Y:S02]  /*2410*/  @P0 LEA R2, P1, R4, c[0x0][0x1c8], 0x1 ;  /* 0x0000720004020a11 */ /* 0x000fe400078208ff */
[----:B------:R-:W-:Y:S02]  /*2420*/  @P0 ISETP.GE.AND P5, PT, R154, c[0x0][0x1d4], PT ;  /* 0x000075009a000a0c */ /* 0x000fe40003fa6270 */
[----:B------:R-:W-:Y:S02]  /*2430*/  LOP3.LUT P4, RZ, R157, 0x1, RZ, 0xc0, !PT ;  /* 0x000000019dff7812 */ /* 0x000fe4000788c0ff */
[----:B------:R-:W-:Y:S02]  /*2440*/  @P0 LEA.HI.X R3, R4, c[0x0][0x1cc], R5, 0x1, P1 ;  /* 0x0000730004030a11 */ /* 0x000fe400008f0c05 */
[----:B------:R-:W-:-:S07]  /*2450*/  ISETP.GE.AND P1, PT, R0, 0x21, PT ;  /* 0x000000210000780c */ /* 0x000fce0003f26270 */
[----:B------:R-:W-:Y:S01]  /*2460*/  @!PT LDS RZ, [RZ] ;  /* 0x00000000fffff984 */ /* 0x000fe20000000800 */
[----:B------:R-:W-:Y:S01]  /*2470*/  @!PT LDS RZ, [RZ] ;  /* 0x00000000fffff984 */ /* 0x000fe20000000800 */
[----:B------:R-:W-:Y:S01]  /*2480*/  @!PT LDS RZ, [RZ] ;  /* 0x00000000fffff984 */ /* 0x000fe20000000800 */
[----:B------:R1:W-:Y:S04]  /*2490*/  @P0 LDGSTS.E.BYPASS.LTC128B.128 [R251+0xc100], [R2.64], !P5 ;  /* 0x0c10000002fb0fae */ /* 0x0003e8000e901d46 */
[----:B------:R1:W-:Y:S04]  /*24a0*/  @P0 LDGSTS.E.BYPASS.LTC128B.128 [R251+0xf100], [R2.64+0x80], !P3 ;  /* 0x0f10008002fb0fae */ /* 0x0003e8000d901d46 */
[----:B------:R1:W-:Y:S04]  /*24b0*/  @P0 LDGSTS.E.BYPASS.LTC128B.128 [R251+0x12100], [R2.64+0x100], !P4 ;  /* 0x1210010002fb0fae */ /* 0x0003e8000e101d46 */
[----:B------:R1:W-:Y:S01]  /*24c0*/  @P0 LDGSTS.E.BYPASS.LTC128B.128 [R251+0x15100], [R2.64+0x180], !P6 ;  /* 0x1510018002fb0fae */ /* 0x0003e2000f101d46 */
[----:B------:R-:W-:Y:S01]  /*24d0*/  @P1 ISETP.GE.AND P5, PT, R154, c[0x0][0x1d4], PT ;  /* 0x000075009a001a0c */ /* 0x000fe20003fa6270 */
[----:B------:R-:W-:Y:S01]  /*24e0*/  IMAD.WIDE.U32 R8, R148, c[0x0][0x208], RZ ;  /* 0x0000820094087a25 */ /* 0x000fe200078e00ff */
[----:B------:R-:W-:-:S03]  /*24f0*/  MOV R6, R14 ;  /* 0x0000000e00067202 */ /* 0x000fc60000000f00 */
[----:B------:R-:W-:Y:S02]  /*2500*/  IMAD.IADD R9, R9, 0x1, R10 ;  /* 0x0000000109097824 */ /* 0x000fe400078e020a */
[C---:B------:R-:W-:Y:S01]  /*2510*/  IMAD.WIDE.U32 R10, R152.reuse, 0x40, RZ ;  /* 0x00000040980a7825 */ /* 0x040fe200078e00ff */
[----:B-1----:R-:W-:-:S04]  /*2520*/  @P1 LEA R3, P0, R152, R4, 0x5 ;  /* 0x0000000498031211 */ /* 0x002fc800078028ff */
[----:B------:R-:W-:Y:S02]  /*2530*/  @P1 LEA.HI.X R7, R152, R5, R153, 0x5, P0 ;  /* 0x0000000598071211 */ /* 0x000fe400000f2c99 */
[----:B------:R-:W-:-:S04]  /*2540*/  @P1 LEA R2, P0, R3, c[0x0][0x1c8], 0x1 ;  /* 0x0000720003021a11 */ /* 0x000fc800078008ff */
[----:B------:R-:W-:Y:S02]  /*2550*/  @P1 LEA.HI.X R3, R3, c[0x0][0x1cc], R7, 0x1, P0 ;  /* 0x0000730003031a11 */ /* 0x000fe400000f0c07 */
[----:B------:R-:W-:Y:S02]  /*2560*/  ISETP.GE.AND P0, PT, R0, 0x41, PT ;  /* 0x000000410000780c */ /* 0x000fe40003f06270 */
[----:B------:R-:W-:Y:S01]  /*2570*/  MOV R7, R16 ;  /* 0x0000001000077202 */ /* 0x000fe20000000f00 */
[----:B------:R1:W-:Y:S04]  /*2580*/  @P1 LDGSTS.E.BYPASS.LTC128B.128 [R251+0xd100], [R2.64], !P5 ;  /* 0x0d10000002fb1fae */ /* 0x0003e8000e901d46 */
[----:B------:R1:W-:Y:S01]  /*2590*/  @P1 LDGSTS.E.BYPASS.LTC128B.128 [R251+0x10100], [R2.64+0x80], !P3 ;  /* 0x1010008002fb1fae */ /* 0x0003e2000d901d46 */
[----:B------:R-:W-:-:S03]  /*25a0*/  IMAD.WIDE.U32 R6, R8, 0x60, R6 ;  /* 0x0000006008067825 */ /* 0x000fc600078e0006 */
[----:B------:R1:W-:Y:S04]  /*25b0*/  @P1 LDGSTS.E.BYPASS.LTC128B.128 [R251+0x13100], [R2.64+0x100], !P4 ;  /* 0x1310010002fb1fae */ /* 0x0003e8000e101d46 */
[----:B------:R1:W-:Y:S01]  /*25c0*/  @P1 LDGSTS.E.BYPASS.LTC128B.128 [R251+0x16100], [R2.64+0x180], !P6 ;  /* 0x1610018002fb1fae */ /* 0x0003e2000f101d46 */
[----:B------:R-:W-:Y:S02]  /*25d0*/  @P0 IADD3 R8, P1, R4, R10, RZ ;  /* 0x0000000a04080210 */ /* 0x000fe40007f3e0ff */
[----:B------:R-:W-:Y:S02]  /*25e0*/  @P0 ISETP.GE.AND P5, PT, R154, c[0x0][0x1d4], PT ;  /* 0x000075009a000a0c */ /* 0x000fe40003fa6270 */
[----:B-1----:R-:W-:Y:S01]  /*25f0*/  SHF.L.U32 R2, R153, 0x6, RZ ;  /* 0x0000000699027819 */ /* 0x002fe200000006ff */
[----:B------:R-:W-:-:S03]  /*2600*/  IMAD R3, R9, 0x60, RZ ;  /* 0x0000006009037824 */ /* 0x000fc600078e02ff */
[----:B------:R-:W-:Y:S02]  /*2610*/  @P0 IADD3.X R5, R5, R11, R2, P1, !PT ;  /* 0x0000000b05050210 */ /* 0x000fe40000ffe402 */
[----:B------:R-:W-:Y:S02]  /*2620*/  LEA R2, P1, R6, c[0x0][0x1f8], 0x1 ;  /* 0x00007e0006027a11 */ /* 0x000fe400078208ff */
[----:B------:R-:W-:-:S04]  /*2630*/  IADD3 R3, R7, R3, RZ ;  /* 0x0000000307037210 */ /* 0x000fc80007ffe0ff */
[----:B------:R-:W-:Y:S02]  /*2640*/  LEA.HI.X R3, R6, c[0x0][0x1fc], R3, 0x1, P1 ;  /* 0x00007f0006037a11 */ /* 0x000fe400008f0c03 */
[----:B------:R-:W-:-:S04]  /*2650*/  @P0 LEA R4, P1, R8, c[0x0][0x1c8], 0x1 ;  /* 0x0000720008040a11 */ /* 0x000fc800078208ff */
[----:B------:R-:W-:-:S05]  /*2660*/  @P0 LEA.HI.X R5, R8, c[0x0][0x1cc], R5, 0x1, P1 ;  /* 0x0000730008050a11 */ /* 0x000fca00008f0c05 */
[----:B------:R1:W-:Y:S04]  /*2670*/  @P0 LDGSTS.E.BYPASS.LTC128B.128 [R251+0xe100], [R4.64], !P5 ;  /* 0x0e10000004fb0fae */ /* 0x0003e8000e901d46 */
[----:B------:R1:W-:Y:S04]  /*2680*/  @P0 LDGSTS.E.BYPASS.LTC128B.128 [R251+0x11100], [R4.64+0x80], !P3 ;  /* 0x1110008004fb0fae */ /* 0x0003e8000d901d46 */
[----:B------:R1:W-:Y:S04]  /*2690*/  @P0 LDGSTS.E.BYPASS.LTC128B.128 [R251+0x14100], [R4.64+0x100], !P4 ;  /* 0x1410010004fb0fae */ /* 0x0003e8000e101d46 */
[----:B------:R1:W-:Y:S04]  /*26a0*/  @P0 LDGSTS.E.BYPASS.LTC128B.128 [R251+0x17100], [R4.64+0x180], !P6 ;  /* 0x1710018004fb0fae */ /* 0x0003e8000f101d46 */
[----:B------:R-:W0:Y:S01]  /*26b0*/  LDGDEPBAR ;  /* 0x00000000000079af */ /* 0x000e220000000000 */
[----:B------:R-:W-:-:S04]  /*26c0*/  IADD3 R18, P1, P0, R30, 0x80, R2 ;  /* 0x000000801e127810 */ /* 0x000fc8000783e002 */
[----:B------:R-:W-:Y:S02]  /*26d0*/  IADD3.X R19, R29, RZ, R3, P1, P0 ;  /* 0x000000ff1d137210 */ /* 0x000fe40000fe0403 */
[----:B------:R-:W-:-:S04]  /*26e0*/  IADD3 R16, P1, P0, R30, 0x100, R2 ;  /* 0x000001001e107810 */ /* 0x000fc8000783e002 */
[----:B------:R-:W-:Y:S02]  /*26f0*/  IADD3.X R17, R29, RZ, R3, P1, P0 ;  /* 0x000000ff1d117210 */ /* 0x000fe40000fe0403 */
[----:B------:R-:W-:Y:S01]  /*2700*/  IADD3 R10, P1, P0, R30, 0x180, R2 ;  /* 0x000001801e0a7810 */ /* 0x000fe2000783e002 */
[----:B------:R-:W-:-:S04]  /*2710*/  DEPBAR.LE SB0, 0x1 ;  /* 0x000080400000791a */ /* 0x000fc80000000000 */
[----:B------:R-:W-:-:S04]  /*2720*/  DEPBAR.LE SB0, 0x0 ;  /* 0x000080000000791a */ /* 0x000fc80000000000 */
[----:B------:R-:W-:Y:S01]  /*2730*/  BAR.SYNC.DEFER_BLOCKING 0x0 ;  /* 0x0000000000007b1d */ /* 0x000fe20000010000 */
[----:B-1----:R-:W-:Y:S02]  /*2740*/  LOP3.LUT R4, R28, 0x1, RZ, 0xc0, !PT ;  /* 0x000000011c047812 */ /* 0x002fe400078ec0ff */
[----:B------:R-:W-:Y:S02]  /*2750*/  IADD3.X R11, R29, RZ, R3, P1, P0 ;  /* 0x000000ff1d0b7210 */ /* 0x000fe40000fe0403 */
[----:B------:R-:W-:-:S04]  /*2760*/  ISETP.NE.U32.AND P1, PT, R4, 0x1, PT ;  /* 0x000000010400780c */ /* 0x000fc80003f25070 */
[----:B------:R-:W-:Y:S02]  /*2770*/  ISETP.LT.OR P0, PT, R0, 0x1, P1 ;  /* 0x000000010000780c */ /* 0x000fe40000f01670 */
[----:B------:R-:W-:Y:S01]  /*2780*/  LOP3.LUT P4, RZ, R28, 0x2, RZ, 0xc0, !PT ;  /* 0x000000021cff7812 */ /* 0x000fe2000788c0ff */
[----:B------:R-:W-:Y:S04]  /*2790*/  LDSM.16.M88.4 R4, [R223] ;  /* 0x00000000df04783b */ /* 0x000fe80000000200 */
[----:B------:R-:W1:Y:S04]  /*27a0*/  LDSM.16.M88.4 R24, [R216] ;  /* 0x00000000d818783b */ /* 0x000e680000000200 */
[----:B------:R-:W2:Y:S04]  /*27b0*/  LDSM.16.M88.4 R20, [R216+0x800] ;  /* 0x00080000d814783b */ /* 0x000ea80000000200 */
[----:B------:R-:W3:Y:S04]  /*27c0*/  LDSM.16.M88.4 R40, [R216+0x1000] ;  /* 0x00100000d828783b */ /* 0x000ee80000000200 */
[----:B------:R-:W4:Y:S04]  /*27d0*/  LDSM.16.M88.4 R44, [R216+0x1800] ;  /* 0x00180000d82c783b */ /* 0x000f280000000200 */
[----:B------:R-:W5:Y:S04]  /*27e0*/  LDSM.16.M88.4 R48, [R216+0x2000] ;  /* 0x00200000d830783b */ /* 0x000f680000000200 */
[----:B------:R-:W-:Y:S04]  /*27f0*/  LDSM.16.M88.4 R60, [R216+0x2800] ;  /* 0x00280000d83c783b */ /* 0x000fe80000000200 */
[----:B------:R-:W-:Y:S04]  /*2800*/  LDSM.16.M88.4 R12, [R224] ;  /* 0x00000000e00c783b */ /* 0x000fe80000000200 */
[----:B------:R-:W-:Y:S04]  /*2810*/  LDSM.16.M88.4 R52, [R227] ;  /* 0x00000000e334783b */ /* 0x000fe80000000200 */
[----:B------:R-:W1:Y:S04]  /*2820*/  LDSM.16.M88.4 R64, [R250] ;  /* 0x00000000fa40783b */ /* 0x000e680000000200 */
[----:B------:R-:W-:Y:S04]  /*2830*/  LDSM.16.M88.4 R76, [R249] ;  /* 0x00000000f94c783b */ /* 0x000fe80000000200 */
[----:B------:R-:W1:Y:S04]  /*2840*/  LDSM.16.M88.4 R92, [R248] ;  /* 0x00000000f85c783b */ /* 0x000e680000000200 */
[----:B------:R-:W-:Y:S04]  /*2850*/  LDSM.16.M88.4 R96, [R247] ;  /* 0x00000000f760783b */ /* 0x000fe80000000200 */
        /* <DEDUP_REMOVED lines=8> */
[----:B------:R-:W-:-:S13]  /*28e0*/  ISETP.LT.OR P0, PT, R0, 0x1, !P3 ;  /* 0x000000010000780c */ /* 0x000fda0005f01670 */
[----:B------:R1:W-:Y:S01]  /*28f0*/  LDGSTS.E.BYPASS.LTC128B.128 [R251+0x6100], [R2.64+0x100], !P0 ;  /* 0x0610010002fb7fae */ /* 0x0003e2000c101d46 */
[----:B------:R-:W-:-:S13]  /*2900*/  ISETP.LT.OR P0, PT, R0, 0x1, !P2 ;  /* 0x000000010000780c */ /* 0x000fda0005701670 */
[----:B------:R1:W-:Y:S01]  /*2910*/  LDGSTS.E.BYPASS.LTC128B.128 [R251+0x9100], [R2.64+0x180], !P0 ;  /* 0x0910018002fb7fae */ /* 0x0003e2000c101d46 */
[----:B------:R-:W-:-:S04]  /*2920*/  IADD3 R8, P0, R30, R2, RZ ;  /* 0x000000021e087210 */ /* 0x000fc80007f1e0ff */
[----:B------:R-:W-:Y:S02]  /*2930*/  IADD3.X R9, R29, R3, RZ, P0, !PT ;  /* 0x000000031d097210 */ /* 0x000fe400007fe4ff */
[----:B-1----:R-:W-:-:S04]  /*2940*/  IADD3 R2, P0, R8, R30, RZ ;  /* 0x0000001e08027210 */ /* 0x002fc80007f1e0ff */
[----:B------:R-:W-:Y:S02]  /*2950*/  IADD3.X R3, R9, R29, RZ, P0, !PT ;  /* 0x0000001d09037210 */ /* 0x000fe400007fe4ff */
[----:B------:R-:W-:-:S13]  /*2960*/  ISETP.LT.OR P0, PT, R0, 0x21, P1 ;  /* 0x000000210000780c */ /* 0x000fda0000f01670 */
[----:B------:R4:W-:Y:S01]  /*2970*/  LDGSTS.E.BYPASS.LTC128B.128 [R251+0x1100], [R8.64], !P0 ;  /* 0x0110000008fb7fae */ /* 0x0009e2000c101d46 */
[----:B------:R-:W-:-:S13]  /*2980*/  ISETP.LT.OR P0, PT, R0, 0x21, !P4 ;  /* 0x000000210000780c */ /* 0x000fda0006701670 */
[----:B------:R3:W-:Y:S01]  /*2990*/  LDGSTS.E.BYPASS.LTC128B.128 [R251+0x4100], [R18.64], !P0 ;  /* 0x0410000012fb7fae */ /* 0x0007e2000c101d46 */
[----:B------:R-:W-:-:S13]  /*29a0*/  ISETP.LT.OR P0, PT, R0, 0x21, !P3 ;  /* 0x000000210000780c */ /* 0x000fda0005f01670 */
[----:B------:R3:W-:Y:S01]  /*29b0*/  LDGSTS.E.BYPASS.LTC128B.128 [R251+0x7100], [R16.64], !P0 ;  /* 0x0710000010fb7fae */ /* 0x0007e2000c101d46 */
[----:B------:R-:W-:-:S13]  /*29c0*/  ISETP.LT.OR P0, PT, R0, 0x21, !P2 ;  /* 0x000000210000780c */ /* 0x000fda0005701670 */
[----:B------:R4:W-:Y:S01]  /*29d0*/  LDGSTS.E.BYPASS.LTC128B.128 [R251+0xa100], [R10.64], !P0 ;  /* 0x0a1000000afb7fae */ /* 0x0009e2000c101d46 */
[C---:B------:R-:W-:Y:S01]  /*29e0*/  ISETP.LT.OR P0, PT, R0.reuse, 0x41, P1 ;  /* 0x000000410000780c */ /* 0x040fe20000f01670 */
[C---:B------:R-:W-:Y:S08]  /*29f0*/  HMMA.16816.F32 R36, R4.reuse, R24, RZ ;  /* 0x000000180424723c */ /* 0x040ff000000018ff */
[----:B------:R-:W-:Y:S04]  /*2a00*/  HMMA.16816.F32 R32, R4, R26, RZ ;  /* 0x0000001a0420723c */ /* 0x000fe800000018ff */
[----:B------:R1:W-:Y:S01]  /*2a10*/  LDGSTS.E.BYPASS.LTC128B.128 [R251+0x2100], [R2.64], !P0 ;  /* 0x0210000002fb7fae */ /* 0x0003e2000c101d46 */
[----:B------:R-:W-:-:S03]  /*2a20*/  ISETP.LT.OR P0, PT, R0, 0x41, !P4 ;  /* 0x000000410000780c */ /* 0x000fc60006701670 */
[C---:B--2---:R-:W-:Y:S08]  /*2a30*/  HMMA.16816.F32 R28, R4.reuse, R20, RZ ;  /* 0x00000014041c723c */ /* 0x044ff000000018ff */
[C---:B------:R-:W-:Y:S08]  /*2a40*/  HMMA.16816.F32 R24, R4.reuse, R22, RZ ;  /* 0x000000160418723c */ /* 0x040ff000000018ff */
[C---:B---3--:R-:W-:Y:S01]  /*2a50*/  HMMA.16816.F32 R16, R4.reuse, R42, RZ ;  /* 0x0000002a0410723c */ /* 0x048fe200000018ff */
[----:B------:R1:W-:Y:S07]  /*2a60*/  LDGSTS.E.BYPASS.LTC128B.128 [R251+0x5100], [R2.64+0x80], !P0 ;  /* 0x0510008002fb7fae */ /* 0x0003ee000c101d46 */
[C---:B------:R-:W-:Y:S08]  /*2a70*/  HMMA.16816.F32 R20, R4.reuse, R40, RZ ;  /* 0x000000280414723c */ /* 0x040ff000000018ff */
[C---:B----4-:R-:W-:Y:S08]  /*2a80*/  HMMA.16816.F32 R8, R4.reuse, R44, RZ ;  /* 0x0000002c0408723c */ /* 0x050ff000000018ff */
[----:B------:R-:W-:Y:S01]  /*2a90*/  HMMA.16816.F32 R40, R4, R46, RZ ;  /* 0x0000002e0428723c */ /* 0x000fe200000018ff */
[----:B------:R-:W-:-:S02]  /*2aa0*/  ISETP.LT.OR P1, PT, R0, 0x41, !P3 ;  /* 0x000000410000780c */ /* 0x000fc40005f21670 */
[----:B------:R-:W-:-:S05]  /*2ab0*/  ISETP.LT.OR P0, PT, R0, 0x41, !P2 ;  /* 0x000000410000780c */ /* 0x000fca0005701670 */
[C---:B-----5:R-:W-:Y:S06]  /*2ac0*/  HMMA.16816.F32 R56, R4.reuse, R48, RZ ;  /* 0x000000300438723c */ /* 0x060fec00000018ff */
[----:B------:R1:W-:Y:S02]  /*2ad0*/  LDGSTS.E.BYPASS.LTC128B.128 [R251+0x8100], [R2.64+0x100], !P1 ;  /* 0x0810010002fb7fae */ /* 0x0003e4000c901d46 */
[----:B------:R-:W-:Y:S02]  /*2ae0*/  HMMA.16816.F32 R84, R4, R50, RZ ;  /* 0x000000320454723c */ /* 0x000fe400000018ff */
[----:B------:R1:W-:Y:S04]  /*2af0*/  LDGSTS.E.BYPASS.LTC128B.128 [R251+0xb100], [R2.64+0x180], !P0 ;  /* 0x0b10018002fb7fae */ /* 0x0003e8000c101d46 */
[----:B------:R-:W-:Y:S02]  /*2b00*/  LDSM.16.M88.4 R44, [R222] ;  /* 0x00000000de2c783b */ /* 0x000fe40000000200 */
[C---:B------:R-:W-:Y:S02]  /*2b10*/  HMMA.16816.F32 R68, R12.reuse, R64, R28 ;  /* 0x000000400c44723c */ /* 0x040fe4000000181c */
[----:B------:R-:W-:Y:S04]  /*2b20*/  LDSM.16.M88.4 R28, [R222+0x2000] ;  /* 0x00200000de1c783b */ /* 0x000fe80000000200 */
[----:B------:R-:W-:Y:S02]  /*2b30*/  LDSM.16.M88.4 R100, [R222+0x2800] ;  /* 0x00280000de64783b */ /* 0x000fe40000000200 */
[C---:B------:R-:W-:Y:S02]  /*2b40*/  HMMA.16816.F32 R64, R12.reuse, R66, R24 ;  /* 0x000000420c40723c */ /* 0x040fe40000001818 */
[----:B------:R-:W-:Y:S04]  /*2b50*/  LDSM.16.M88.4 R108, [R219+0x1000] ;  /* 0x00100000db6c783b */ /* 0x000fe80000000200 */
[----:B------:R-:W-:Y:S02]  /*2b60*/  LDSM.16.M88.4 R116, [R219+0x1800] ;  /* 0x00180000db74783b */ /* 0x000fe40000000200 */
[C---:B------:R-:W-:Y:S02]  /*2b70*/  HMMA.16816.F32 R48, R12.reuse, R92, R8 ;  /* 0x0000005c0c30723c */ /* 0x040fe40000001808 */
[----:B------:R-:W2:Y:S04]  /*2b80*/  LDSM.16.M88.4 R8, [R226] ;  /* 0x00000000e208783b */ /* 0x000ea80000000200 */
[----:B------:R-:W-:Y:S02]  /*2b90*/  LDSM.16.M88.4 R112, [R216+0x3800] ;  /* 0x00380000d870783b */ /* 0x000fe40000000200 */
[C---:B------:R-:W-:Y:S02]  /*2ba0*/  HMMA.16816.F32 R24, R12.reuse, R94, R40 ;  /* 0x0000005e0c18723c */ /* 0x040fe40000001828 */
[----:B------:R-:W3:Y:S04]  /*2bb0*/  LDSM.16.M88.4 R40, [R222+0x800] ;  /* 0x00080000de28783b */ /* 0x000ee80000000200 */
[----:B------:R-:W-:Y:S02]  /*2bc0*/  LDSM.16.M88.4 R120, [R216+0x4000] ;  /* 0x00400000d878783b */ /* 0x000fe40000000200 */
[C---:B------:R-:W-:Y:S02]  /*2bd0*/  HMMA.16816.F32 R80, R12.reuse, R52, R36 ;  /* 0x000000340c50723c */ /* 0x040fe40000001824 */
[----:B------:R-:W4:Y:S04]  /*2be0*/  LDSM.16.M88.4 R36, [R222+0x1000] ;  /* 0x00100000de24783b */ /* 0x000f280000000200 */
[----:B------:R-:W-:Y:S02]  /*2bf0*/  LDSM.16.M88.4 R132, [R219+0x6800] ;  /* 0x00680000db84783b */ /* 0x000fe40000000200 */
[----:B------:R-:W-:Y:S02]  /*2c00*/  HMMA.16816.F32 R72, R12, R54, R32 ;  /* 0x000000360c48723c */ /* 0x000fe40000001820 */
[----:B------:R-:W5:Y:S04]  /*2c10*/  LDSM.16.M88.4 R32, [R222+0x1800] ;  /* 0x00180000de20783b */ /* 0x000f680000000200 */
[----:B------:R-:W-:Y:S02]  /*2c20*/  LDSM.16.M88.4 R140, [R233] ;  /* 0x00000000e98c783b */ /* 0x000fe40000000200 */
[C---:B------:R-:W-:Y:S02]  /*2c30*/  HMMA.16816.F32 R88, R4.reuse, R60, RZ ;  /* 0x0000003c0458723c */ /* 0x040fe400000018ff */
[----:B------:R-:W-:Y:S04]  /*2c40*/  LDSM.16.M88.4 R144, [R222+0x9000] ;  /* 0x00900000de90783b */ /* 0x000fe80000000200 */
[----:B------:R-:W-:Y:S02]  /*2c50*/  LDSM.16.M88.4 R128, [R232] ;  /* 0x00000000e880783b */ /* 0x000fe40000000200 */
[----:B------:R-:W-:Y:S02]  /*2c60*/  HMMA.16816.F32 R4, R4, R62, RZ ;  /* 0x0000003e0404723c */ /* 0x000fe400000018ff */
[----:B------:R-:W-:Y:S04]  /*2c70*/  LDSM.16.M88.4 R136, [R219+0x9000] ;  /* 0x00900000db88783b */ /* 0x000fe80000000200 */
[----:B------:R-:W0:Y:S02]  /*2c80*/  LDGDEPBAR ;  /* 0x00000000000079af */ /* 0x000e240000000000 */
[C---:B------:R-:W-:Y:S08]  /*2c90*/  HMMA.16816.F32 R52, R12.reuse, R78, R16 ;  /* 0x0000004e0c34723c */ /* 0x040ff00000001810 */
[C---:B------:R-:W-:Y:S08]  /*2ca0*/  HMMA.16816.F32 R60, R12.reuse, R76, R20 ;  /* 0x0000004c0c3c723c */ /* 0x040ff00000001814 */
[C---:B------:R-:W-:Y:S08]  /*2cb0*/  HMMA.16816.F32 R92, R12.reuse, R104, R88 ;  /* 0x000000680c5c723c */ /* 0x040ff00000001858 */
[C---:B------:R-:W-:Y:S08]  /*2cc0*/  HMMA.16816.F32 R20, R12.reuse, R96, R56 ;  /* 0x000000600c14723c */ /* 0x040ff00000001838 */
[C---:B------:R-:W-:Y:S01]  /*2cd0*/  HMMA.16816.F32 R16, R12.reuse, R98, R84 ;  /* 0x000000620c10723c */ /* 0x040fe20000001854 */
[----:B------:R-:W-:Y:S07]  /*2ce0*/  LDSM.16.M88.4 R96, [R219] ;  /* 0x00000000db60783b */ /* 0x000fee0000000200 */
[----:B------:R-:W-:Y:S01]  /*2cf0*/  HMMA.16816.F32 R88, R12, R106, R4 ;  /* 0x0000006a0c58723c */ /* 0x000fe20000001804 */
[----:B------:R-:W-:Y:S04]  /*2d00*/  LDSM.16.M88.4 R4, [R225] ;  /* 0x00000000e104783b */ /* 0x000fe80000000200 */
[----:B------:R-:W1:Y:S03]  /*2d10*/  LDSM.16.M88.4 R104, [R219+0x800] ;  /* 0x00080000db68783b */ /* 0x000e660000000200 */
[C---:B--2---:R-:W-:Y:S08]  /*2d20*/  HMMA.16816.F32 R84, R8.reuse, R44, R80 ;  /* 0x0000002c0854723c */ /* 0x044ff00000001850 */
[C---:B------:R-:W-:Y:S08]  /*2d30*/  HMMA.16816.F32 R80, R8.reuse, R46, R72 ;  /* 0x0000002e0850723c */ /* 0x040ff00000001848 */
[C---:B---3--:R-:W-:Y:S08]  /*2d40*/  HMMA.16816.F32 R12, R8.reuse, R42, R64 ;  /* 0x0000002a080c723c */ /* 0x048ff00000001840 */
[C---:B----4-:R-:W-:Y:S01]  /*2d50*/  HMMA.16816.F32 R72, R8.reuse, R38, R52 ;  /* 0x000000260848723c */ /* 0x050fe20000001834 */
[----:B------:R-:W2:Y:S07]  /*2d60*/  LDSM.16.M88.4 R52, [R219+0x2000] ;  /* 0x00200000db34783b */ /* 0x000eae0000000200 */
[C---:B-----5:R-:W-:Y:S01]  /*2d70*/  HMMA.16816.F32 R64, R8.reuse, R32, R48 ;  /* 0x000000200840723c */ /* 0x060fe20000001830 */
[----:B------:R-:W3:Y:S07]  /*2d80*/  LDSM.16.M88.4 R48, [R219+0x2800] ;  /* 0x00280000db30783b */ /* 0x000eee0000000200 */
[C---:B------:R-:W-:Y:S08]  /*2d90*/  HMMA.16816.F32 R76, R8.reuse, R40, R68 ;  /* 0x00000028084c723c */ /* 0x040ff00000001844 */
[C---:B------:R-:W-:Y:S01]  /*2da0*/  HMMA.16816.F32 R68, R8.reuse, R36, R60 ;  /* 0x000000240844723c */ /* 0x040fe2000000183c */
[----:B------:R-:W-:Y:S07]  /*2db0*/  LDSM.16.M88.4 R36, [R216+0x3000] ;  /* 0x00300000d824783b */ /* 0x000fee0000000200 */
[C---:B------:R-:W-:Y:S08]  /*2dc0*/  HMMA.16816.F32 R60, R8.reuse, R34, R24 ;  /* 0x00000022083c723c */ /* 0x040ff00000001818 */
[C---:B------:R-:W-:Y:S08]  /*2dd0*/  HMMA.16816.F32 R56, R8.reuse, R28, R20 ;  /* 0x0000001c0838723c */ /* 0x040ff00000001814 */
[C---:B------:R-:W-:Y:S01]  /*2de0*/  HMMA.16816.F32 R44, R8.reuse, R30, R16 ;  /* 0x0000001e082c723c */ /* 0x040fe20000001810 */
[----:B------:R-:W4:Y:S07]  /*2df0*/  LDSM.16.M88.4 R16, [R223+0x4000] ;  /* 0x00400000df10783b */ /* 0x000f2e0000000200 */
[C---:B------:R-:W-:Y:S01]  /*2e00*/  HMMA.16816.F32 R40, R8.reuse, R100, R92 ;  /* 0x000000640828723c */ /* 0x040fe2000000185c */
[----:B------:R-:W-:Y:S07]  /*2e10*/  LDSM.16.M88.4 R92, [R216+0x4800] ;  /* 0x00480000d85c783b */ /* 0x000fee0000000200 */
[----:B------:R-:W-:Y:S08]  /*2e20*/  HMMA.16816.F32 R32, R8, R102, R88 ;  /* 0x000000660820723c */ /* 0x000ff00000001858 */
[C---:B-1----:R-:W-:Y:S08]  /*2e30*/  HMMA.16816.F32 R12, R4.reuse, R106, R12 ;  /* 0x0000006a040c723c */ /* 0x042ff0000000180c */
[C---:B------:R-:W-:Y:S08]  /*2e40*/  HMMA.16816.F32 R28, R4.reuse, R96, R84 ;  /* 0x00000060041c723c */ /* 0x040ff00000001854 */
[C---:B------:R-:W-:Y:S08]  /*2e50*/  HMMA.16816.F32 R20, R4.reuse, R104, R76 ;  /* 0x000000680414723c */ /* 0x040ff0000000184c */
[C---:B------:R-:W-:Y:S08]  /*2e60*/  HMMA.16816.F32 R24, R4.reuse, R98, R80 ;  /* 0x000000620418723c */ /* 0x040ff00000001850 */
[C---:B------:R-:W-:Y:S08]  /*2e70*/  HMMA.16816.F32 R8, R4.reuse, R108, R68 ;  /* 0x0000006c0408723c */ /* 0x040ff00000001844 */
[C---:B------:R-:W-:Y:S08]  /*2e80*/  HMMA.16816.F32 R72, R4.reuse, R110, R72 ;  /* 0x0000006e0448723c */ /* 0x040ff00000001848 */
[C---:B------:R-:W-:Y:S08]  /*2e90*/  HMMA.16816.F32 R84, R4.reuse, R116, R64 ;  /* 0x000000740454723c */ /* 0x040ff00000001840 */
[C---:B------:R-:W-:Y:S01]  /*2ea0*/  HMMA.16816.F32 R76, R4.reuse, R118, R60 ;  /* 0x00000076044c723c */ /* 0x040fe2000000183c */
[----:B------:R-:W1:Y:S04]  /*2eb0*/  LDSM.16.M88.4 R116, [R216+0x5000] ;  /* 0x00500000d874783b */ /* 0x000e680000000200 */
[----:B------:R-:W5:Y:S03]  /*2ec0*/  LDSM.16.M88.4 R60, [R216+0x5800] ;  /* 0x00580000d83c783b */ /* 0x000f660000000200 */
[C---:B--2---:R-:W-:Y:S01]  /*2ed0*/  HMMA.16816.F32 R108, R4.reuse, R52, R56 ;  /* 0x00000034046c723c */ /* 0x044fe20000001838 */
[----:B------:R-:W-:Y:S07]  /*2ee0*/  LDSM.16.M88.4 R56, [R245] ;  /* 0x00000000f538783b */ /* 0x000fee0000000200 */
[C---:B------:R-:W-:Y:S01]  /*2ef0*/  HMMA.16816.F32 R100, R4.reuse, R54, R44 ;  /* 0x000000360464723c */ /* 0x040fe2000000182c */
[----:B------:R-:W-:Y:S04]  /*2f00*/  LDSM.16.M88.4 R52, [R244] ;  /* 0x00000000f434783b */ /* 0x000fe80000000200 */
[----:B------:R-:W-:Y:S03]  /*2f10*/  LDSM.16.M88.4 R44, [R242] ;  /* 0x00000000f22c783b */ /* 0x000fe60000000200 */
[C---:B---3--:R-:W-:Y:S01]  /*2f20*/  HMMA.16816.F32 R104, R4.reuse, R48, R40 ;  /* 0x000000300468723c */ /* 0x048fe20000001828 */
[----:B------:R-:W-:Y:S07]  /*2f30*/  LDSM.16.M88.4 R40, [R241] ;  /* 0x00000000f128783b */ /* 0x000fee0000000200 */
[----:B------:R-:W-:Y:S01]  /*2f40*/  HMMA.16816.F32 R96, R4, R50, R32 ;  /* 0x000000320460723c */ /* 0x000fe20000001820 */
[----:B------:R-:W2:Y:S04]  /*2f50*/  LDSM.16.M88.4 R4, [R224+0x4000] ;  /* 0x00400000e004783b */ /* 0x000ea80000000200 */
[----:B------:R-:W3:Y:S03]  /*2f60*/  LDSM.16.M88.4 R48, [R243] ;  /* 0x00000000f330783b */ /* 0x000ee60000000200 */
[C---:B----4-:R-:W-:Y:S01]  /*2f70*/  HMMA.16816.F32 R64, R16.reuse, R114, R12 ;  /* 0x000000721040723c */ /* 0x050fe2000000180c */
[----:B------:R-:W-:Y:S07]  /*2f80*/  LDSM.16.M88.4 R12, [R226+0x4000] ;  /* 0x00400000e20c783b */ /* 0x000fee0000000200 */
[C---:B------:R-:W-:Y:S01]  /*2f90*/  HMMA.16816.F32 R68, R16.reuse, R112, R20 ;  /* 0x000000701044723c */ /* 0x040fe20000001814 */
[----:B------:R-:W-:Y:S07]  /*2fa0*/  LDSM.16.M88.4 R112, [R222+0x3000] ;  /* 0x00300000de70783b */ /* 0x000fee0000000200 */
[C---:B------:R-:W-:Y:S08]  /*2fb0*/  HMMA.16816.F32 R80, R16.reuse, R38, R24 ;  /* 0x000000261050723c */ /* 0x040ff00000001818 */
[C---:B------:R-:W-:Y:S08]  /*2fc0*/  HMMA.16816.F32 R88, R16.reuse, R36, R28 ;  /* 0x000000241058723c */ /* 0x040ff0000000181c */
[C---:B------:R-:W-:Y:S08]  /*2fd0*/  HMMA.16816.F32 R32, R16.reuse, R122, R72 ;  /* 0x0000007a1020723c */ /* 0x040ff00000001848 */
[C---:B------:R-:W-:Y:S08]  /*2fe0*/  HMMA.16816.F32 R36, R16.reuse, R120, R8 ;  /* 0x000000781024723c */ /* 0x040ff00000001808 */
[C---:B-1----:R-:W-:Y:S01]  /*2ff0*/  HMMA.16816.F32 R20, R16.reuse, R116, R108 ;  /* 0x000000741014723c */ /* 0x042fe2000000186c */
[----:B------:R-:W1:Y:S07]  /*3000*/  LDSM.16.M88.4 R108, [R240] ;  /* 0x00000000f06c783b */ /* 0x000e6e0000000200 */
[C---:B-----5:R-:W-:Y:S08]  /*3010*/  HMMA.16816.F32 R72, R16.reuse, R60, R104 ;  /* 0x0000003c1048723c */ /* 0x060ff00000001868 */
[C---:B------:R-:W-:Y:S08]  /*3020*/  HMMA.16816.F32 R28, R16.reuse, R92, R84 ;  /* 0x0000005c101c723c */ /* 0x040ff00000001854 */
[C---:B------:R-:W-:Y:S08]  /*3030*/  HMMA.16816.F32 R24, R16.reuse, R94, R76 ;  /* 0x0000005e1018723c */ /* 0x040ff0000000184c */
[----:B------:R-:W-:Y:S08]  /*3040*/  HMMA.16816.F32 R8, R16, R118, R100 ;  /* 0x000000761008723c */ /* 0x000ff00000001864 */
[----:B--2---:R-:W-:Y:S01]  /*3050*/  HMMA.16816.F32 R104, R4, R54, R64 ;  /* 0x000000360468723c */ /* 0x004fe20000001840 */
[----:B------:R-:W2:Y:S07]  /*3060*/  LDSM.16.M88.4 R64, [R222+0x3800] ;  /* 0x00380000de40783b */ /* 0x000eae0000000200 */
[----:B------:R-:W-:Y:S01]  /*3070*/  HMMA.16816.F32 R16, R16, R62, R96 ;  /* 0x0000003e1010723c */ /* 0x000fe20000001860 */
[----:B------:R-:W4:Y:S07]  /*3080*/  LDSM.16.M88.4 R60, [R222+0x4000] ;  /* 0x00400000de3c783b */ /* 0x000f2e0000000200 */
[C---:B------:R-:W-:Y:S08]  /*3090*/  HMMA.16816.F32 R100, R4.reuse, R52, R68 ;  /* 0x000000340464723c */ /* 0x040ff00000001844 */
[C---:B------:R-:W-:Y:S08]  /*30a0*/  HMMA.16816.F32 R92, R4.reuse, R58, R80 ;  /* 0x0000003a045c723c */ /* 0x040ff00000001850 */
[C---:B------:R-:W-:Y:S01]  /*30b0*/  HMMA.16816.F32 R84, R4.reuse, R44, R28 ;  /* 0x0000002c0454723c */ /* 0x040fe2000000181c */
[----:B------:R-:W-:Y:S07]  /*30c0*/  LDSM.16.M88.4 R28, [R219+0x3800] ;  /* 0x00380000db1c783b */ /* 0x000fee0000000200 */
[C---:B------:R-:W-:Y:S01]  /*30d0*/  HMMA.16816.F32 R80, R4.reuse, R46, R24 ;  /* 0x0000002e0450723c */ /* 0x040fe20000001818 */
[----:B------:R-:W5:Y:S07]  /*30e0*/  LDSM.16.M88.4 R44, [R222+0x5000] ;  /* 0x00500000de2c783b */ /* 0x000f6e0000000200 */
[C---:B------:R-:W-:Y:S01]  /*30f0*/  HMMA.16816.F32 R52, R4.reuse, R42, R8 ;  /* 0x0000002a0434723c */ /* 0x040fe20000001808 */
[----:B------:R-:W2:Y:S07]  /*3100*/  LDSM.16.M88.4 R8, [R225+0x4000] ;  /* 0x00400000e108783b */ /* 0x000eae0000000200 */
[C---:B------:R-:W-:Y:S01]  /*3110*/  HMMA.16816.F32 R76, R4.reuse, R56, R88 ;  /* 0x00000038044c723c */ /* 0x040fe20000001858 */
[----:B------:R-:W4:Y:S07]  /*3120*/  LDSM.16.M88.4 R56, [R222+0x4800] ;  /* 0x00480000de38783b */ /* 0x000f2e0000000200 */
[C---:B------:R-:W-:Y:S01]  /*3130*/  HMMA.16816.F32 R68, R4.reuse, R40, R20 ;  /* 0x000000280444723c */ /* 0x040fe20000001814 */
[----:B------:R-:W4:Y:S07]  /*3140*/  LDSM.16.M88.4 R40, [R222+0x5800] ;  /* 0x00580000de28783b */ /* 0x000f2e0000000200 */
[C---:B---3--:R-:W-:Y:S01]  /*3150*/  HMMA.16816.F32 R88, R4.reuse, R50, R32 ;  /* 0x000000320458723c */ /* 0x048fe20000001820 */
[----:B------:R-:W3:Y:S07]  /*3160*/  LDSM.16.M88.4 R32, [R219+0x3000] ;  /* 0x00300000db20783b */ /* 0x000eee0000000200 */
[C---:B------:R-:W-:Y:S08]  /*3170*/  HMMA.16816.F32 R96, R4.reuse, R48, R36 ;  /* 0x000000300460723c */ /* 0x040ff00000001824 */
[----:B-1----:R-:W-:Y:S08]  /*3180*/  HMMA.16816.F32 R36, R4, R110, R16 ;  /* 0x0000006e0424723c */ /* 0x002ff00000001810 */
[----:B--2---:R-:W-:Y:S01]  /*3190*/  HMMA.16816.F32 R16, R12, R64, R100 ;  /* 0x000000400c10723c */ /* 0x004fe20000001864 */
[----:B------:R-:W1:Y:S07]  /*31a0*/  LDSM.16.M88.4 R100, [R219+0x4800] ;  /* 0x00480000db64783b */ /* 0x000e6e0000000200 */
[----:B------:R-:W-:Y:S01]  /*31b0*/  HMMA.16816.F32 R48, R4, R108, R72 ;  /* 0x0000006c0430723c */ /* 0x000fe20000001848 */
[----:B------:R-:W2:Y:S07]  /*31c0*/  LDSM.16.M88.4 R72, [R219+0x4000] ;  /* 0x00400000db48783b */ /* 0x000eae0000000200 */
[C---:B------:R-:W-:Y:S08]  /*31d0*/  HMMA.16816.F32 R20, R12.reuse, R114, R92 ;  /* 0x000000720c14723c */ /* 0x040ff0000000185c */
[C---:B------:R-:W-:Y:S08]  /*31e0*/  HMMA.16816.F32 R4, R12.reuse, R66, R104 ;  /* 0x000000420c04723c */ /* 0x040ff00000001868 */
[C---:B------:R-:W-:Y:S08]  /*31f0*/  HMMA.16816.F32 R24, R12.reuse, R112, R76 ;  /* 0x000000700c18723c */ /* 0x040ff0000000184c */
[C---:B----4-:R-:W-:Y:S08]  /*3200*/  HMMA.16816.F32 R64, R12.reuse, R60, R96 ;  /* 0x0000003c0c40723c */ /* 0x050ff00000001860 */
[C---:B------:R-:W-:Y:S08]  /*3210*/  HMMA.16816.F32 R60, R12.reuse, R62, R88 ;  /* 0x0000003e0c3c723c */ /* 0x040ff00000001858 */
[----:B-----5:R-:W-:Y:S08]  /*3220*/  HMMA.16816.F32 R108, R12, R44, R68 ;  /* 0x0000002c0c6c723c */ /* 0x020ff00000001844 */
[----:B------:R-:W-:Y:S01]  /*3230*/  HMMA.16816.F32 R76, R8, R28, R16 ;  /* 0x0000001c084c723c */ /* 0x000fe20000001810 */
[----:B------:R-:W4:Y:S07]  /*3240*/  LDSM.16.M88.4 R16, [R219+0x5000] ;  /* 0x00500000db10783b */ /* 0x000f2e0000000200 */
[C---:B------:R-:W-:Y:S08]  /*3250*/  HMMA.16816.F32 R88, R12.reuse, R56, R84 ;  /* 0x000000380c58723c */ /* 0x040ff00000001854 */
[C---:B------:R-:W-:Y:S01]  /*3260*/  HMMA.16816.F32 R80, R12.reuse, R58, R80 ;  /* 0x0000003a0c50723c */ /* 0x040fe20000001850 */
[----:B------:R-:W-:Y:S07]  /*3270*/  LDSM.16.M88.4 R56, [R216+0x6800] ;  /* 0x00680000d838783b */ /* 0x000fee0000000200 */
[C---:B------:R-:W-:Y:S01]  /*3280*/  HMMA.16816.F32 R68, R12.reuse, R46, R52 ;  /* 0x0000002e0c44723c */ /* 0x040fe20000001834 */
[----:B------:R-:W-:Y:S07]  /*3290*/  LDSM.16.M88.4 R52, [R216+0x7000] ;  /* 0x00700000d834783b */ /* 0x000fee0000000200 */
[C---:B------:R-:W-:Y:S01]  /*32a0*/  HMMA.16816.F32 R104, R12.reuse, R40, R48 ;  /* 0x000000280c68723c */ /* 0x040fe20000001830 */
[----:B------:R-:W-:Y:S07]  /*32b0*/  LDSM.16.M88.4 R48, [R216+0x7800] ;  /* 0x00780000d830783b */ /* 0x000fee0000000200 */
[----:B------:R-:W-:Y:S01]  /*32c0*/  HMMA.16816.F32 R96, R12, R42, R36 ;  /* 0x0000002a0c60723c */ /* 0x000fe20000001824 */
[----:B------:R-:W5:Y:S07]  /*32d0*/  LDSM.16.M88.4 R12, [R219+0x5800] ;  /* 0x00580000db0c783b */ /* 0x000f6e0000000200 */
[C---:B---3--:R-:W-:Y:S01]  /*32e0*/  HMMA.16816.F32 R84, R8.reuse, R34, R20 ;  /* 0x000000220854723c */ /* 0x048fe20000001814 */
[----:B------:R-:W-:Y:S07]  /*32f0*/  LDSM.16.M88.4 R20, [R216+0x6000] ;  /* 0x00600000d814783b */ /* 0x000fee0000000200 */
[C---:B------:R-:W-:Y:S01]  /*3300*/  HMMA.16816.F32 R44, R8.reuse, R30, R4 ;  /* 0x0000001e082c723c */ /* 0x040fe20000001804 */
[----:B------:R-:W3:Y:S04]  /*3310*/  LDSM.16.M88.4 R4, [R223+0x8000] ;  /* 0x00800000df04783b */ /* 0x000ee80000000200 */
[----:B------:R-:W-:Y:S03]  /*3320*/  LDSM.16.M88.4 R28, [R224+0x8000] ;  /* 0x00800000e01c783b */ /* 0x000fe60000000200 */
[C---:B------:R-:W-:Y:S08]  /*3330*/  HMMA.16816.F32 R92, R8.reuse, R32, R24 ;  /* 0x00000020085c723c */ /* 0x040ff00000001818 */
[C---:B-1----:R-:W-:Y:S01]  /*3340*/  HMMA.16816.F32 R32, R8.reuse, R100, R88 ;  /* 0x000000640820723c */ /* 0x042fe20000001858 */
[----:B------:R-:W1:Y:S07]  /*3350*/  LDSM.16.M88.4 R88, [R239] ;  /* 0x00000000ef58783b */ /* 0x000e6e0000000200 */
[C---:B------:R-:W-:Y:S01]  /*3360*/  HMMA.16816.F32 R24, R8.reuse, R102, R80 ;  /* 0x000000660818723c */ /* 0x040fe20000001850 */
[----:B------:R-:W1:Y:S07]  /*3370*/  LDSM.16.M88.4 R80, [R216+0x8800] ;  /* 0x00880000d850783b */ /* 0x000e6e0000000200 */
[C---:B--2---:R-:W-:Y:S08]  /*3380*/  HMMA.16816.F32 R36, R8.reuse, R74, R60 ;  /* 0x0000004a0824723c */ /* 0x044ff0000000183c */
[C---:B----4-:R-:W-:Y:S08]  /*3390*/  HMMA.16816.F32 R60, R8.reuse, R16, R108 ;  /* 0x00000010083c723c */ /* 0x050ff0000000186c */
[C---:B------:R-:W-:Y:S08]  /*33a0*/  HMMA.16816.F32 R68, R8.reuse, R18, R68 ;  /* 0x000000120844723c */ /* 0x040ff00000001844 */
[C---:B-----5:R-:W-:Y:S08]  /*33b0*/  HMMA.16816.F32 R16, R8.reuse, R12, R104 ;  /* 0x0000000c0810723c */ /* 0x060ff00000001868 */
[C---:B------:R-:W-:Y:S01]  /*33c0*/  HMMA.16816.F32 R40, R8.reuse, R72, R64 ;  /* 0x000000480828723c */ /* 0x040fe20000001840 */
[----:B------:R-:W2:Y:S07]  /*33d0*/  LDSM.16.M88.4 R72, [R216+0x8000] ;  /* 0x00800000d848783b */ /* 0x000eae0000000200 */
[----:B------:R-:W-:Y:S08]  /*33e0*/  HMMA.16816.F32 R12, R8, R14, R96 ;  /* 0x0000000e080c723c */ /* 0x000ff00000001860 */
[C---:B---3--:R-:W-:Y:S08]  /*33f0*/  HMMA.16816.F32 R8, R4.reuse, R20, R92 ;  /* 0x000000140408723c */ /* 0x048ff0000000185c */
[C---:B------:R-:W-:Y:S01]  /*3400*/  HMMA.16816.F32 R64, R4.reuse, R22, R84 ;  /* 0x000000160440723c */ /* 0x040fe20000001854 */
[----:B------:R-:W-:Y:S07]  /*3410*/  LDSM.16.M88.4 R20, [R225+0x8000] ;  /* 0x00800000e114783b */ /* 0x000fee0000000200 */
[C---:B------:R-:W-:Y:S01]  /*3420*/  HMMA.16816.F32 R104, R4.reuse, R48, R32 ;  /* 0x000000300468723c */ /* 0x040fe20000001820 */
[----:B------:R-:W-:Y:S07]  /*3430*/  LDSM.16.M88.4 R32, [R222+0x6000] ;  /* 0x00600000de20783b */ /* 0x000fee0000000200 */
[----:B------:R-:W-:Y:S01]  /*3440*/  HMMA.16816.F32 R96, R4, R50, R24 ;  /* 0x000000320460723c */ /* 0x000fe20000001818 */
[----:B------:R-:W3:Y:S04]  /*3450*/  LDSM.16.M88.4 R24, [R226+0x8000] ;  /* 0x00800000e218783b */ /* 0x000ee80000000200 */
[----:B------:R-:W4:Y:S03]  /*3460*/  LDSM.16.M88.4 R48, [R237] ;  /* 0x00000000ed30783b */ /* 0x000f260000000200 */
[----:B-1----:R-:W-:Y:S08]  /*3470*/  HMMA.16816.F32 R8, R28, R88, R8 ;  /* 0x000000581c08723c */ /* 0x002ff00000001808 */
[----:B------:R-:W-:Y:S08]  /*3480*/  HMMA.16816.F32 R120, R4, R82, R12 ;  /* 0x000000520478723c */ /* 0x000ff0000000180c */
[----:B------:R-:W-:Y:S01]  /*3490*/  HMMA.16816.F32 R12, R28, R90, R64 ;  /* 0x0000005a1c0c723c */ /* 0x000fe20000001840 */
[----:B------:R-:W-:Y:S07]  /*34a0*/  LDSM.16.M88.4 R64, [R222+0x6800] ;  /* 0x00680000de40783b */ /* 0x000fee0000000200 */
[C---:B------:R-:W-:Y:S08]  /*34b0*/  HMMA.16816.F32 R76, R4.reuse, R56, R76 ;  /* 0x00000038044c723c */ /* 0x040ff0000000184c */
[C---:B------:R-:W-:Y:S01]  /*34c0*/  HMMA.16816.F32 R100, R4.reuse, R58, R44 ;  /* 0x0000003a0464723c */ /* 0x040fe2000000182c */
[----:B------:R-:W-:Y:S04]  /*34d0*/  LDSM.16.M88.4 R56, [R219+0x6000] ;  /* 0x00600000db38783b */ /* 0x000fe80000000200 */
[----:B------:R-:W-:Y:S03]  /*34e0*/  LDSM.16.M88.4 R44, [R236] ;  /* 0x00000000ec2c783b */ /* 0x000fe60000000200 */
[C---:B------:R-:W-:Y:S01]  /*34f0*/  HMMA.16816.F32 R112, R4.reuse, R52, R40 ;  /* 0x000000340470723c */ /* 0x040fe20000001828 */
[----:B------:R-:W-:Y:S07]  /*3500*/  LDSM.16.M88.4 R40, [R235] ;  /* 0x00000000eb28783b */ /* 0x000fee0000000200 */
[C---:B------:R-:W-:Y:S01]  /*3510*/  HMMA.16816.F32 R108, R4.reuse, R54, R36 ;  /* 0x00000036046c723c */ /* 0x040fe20000001824 */
[----:B------:R-:W1:Y:S07]  /*3520*/  LDSM.16.M88.4 R52, [R238] ;  /* 0x00000000ee34783b */ /* 0x000e6e0000000200 */
[C---:B--2---:R-:W-:Y:S08]  /*3530*/  HMMA.16816.F32 R92, R4.reuse, R72, R60 ;  /* 0x00000048045c723c */ /* 0x044ff0000000183c */
[C---:B------:R-:W-:Y:S01]  /*3540*/  HMMA.16816.F32 R84, R4.reuse, R74, R68 ;  /* 0x0000004a0454723c */ /* 0x040fe20000001844 */
[----:B------:R-:W-:Y:S04]  /*3550*/  LDSM.16.M88.4 R72, [R216+0x9000] ;  /* 0x00900000d848783b */ /* 0x000fe80000000200 */
[----:B------:R-:W-:Y:S03]  /*3560*/  LDSM.16.M88.4 R68, [R234] ;  /* 0x00000000ea44783b */ /* 0x000fe60000000200 */
[----:B------:R-:W-:Y:S01]  /*3570*/  HMMA.16816.F32 R124, R4, R80, R16 ;  /* 0x00000050047c723c */ /* 0x000fe20000001810 */
[----:B------:R-:W2:Y:S07]  /*3580*/  LDSM.16.M88.4 R16, [R223+0xc000] ;  /* 0x00c00000df10783b */ /* 0x000eae0000000200 */
[C---:B---3--:R-:W-:Y:S08]  /*3590*/  HMMA.16816.F32 R4, R24.reuse, R32, R8 ;  /* 0x000000201804723c */ /* 0x048ff00000001808 */
[----:B------:R-:W-:Y:S01]  /*35a0*/  HMMA.16816.F32 R8, R24, R34, R12 ;  /* 0x000000221808723c */ /* 0x000fe2000000180c */
[----:B------:R-:W-:Y:S07]  /*35b0*/  LDSM.16.M88.4 R12, [R224+0xc000] ;  /* 0x00c00000e00c783b */ /* 0x000fee0000000200 */
[C---:B----4-:R-:W-:Y:S08]  /*35c0*/  HMMA.16816.F32 R60, R28.reuse, R48, R112 ;  /* 0x000000301c3c723c */ /* 0x050ff00000001870 */
[C---:B------:R-:W-:Y:S01]  /*35d0*/  HMMA.16816.F32 R80, R28.reuse, R50, R108 ;  /* 0x000000321c50723c */ /* 0x040fe2000000186c */
[----:B------:R-:W3:Y:S07]  /*35e0*/  LDSM.16.M88.4 R48, [R222+0x7800] ;  /* 0x00780000de30783b */ /* 0x000eee0000000200 */
[----:B-1----:R-:W-:Y:S01]  /*35f0*/  HMMA.16816.F32 R36, R28, R52, R76 ;  /* 0x000000341c24723c */ /* 0x002fe2000000184c */
[----:B------:R-:W1:Y:S07]  /*3600*/  LDSM.16.M88.4 R76, [R222+0x7000] ;  /* 0x00700000de4c783b */ /* 0x000e6e0000000200 */
[C---:B------:R-:W-:Y:S08]  /*3610*/  HMMA.16816.F32 R4, R20.reuse, R56, R4 ;  /* 0x000000381404723c */ /* 0x040ff00000001804 */
[----:B------:R-:W-:Y:S01]  /*3620*/  HMMA.16816.F32 R32, R20, R58, R8 ;  /* 0x0000003a1420723c */ /* 0x000fe20000001808 */
[----:B------:R-:W-:Y:S07]  /*3630*/  LDSM.16.M88.4 R8, [R226+0xc000] ;  /* 0x00c00000e208783b */ /* 0x000fee0000000200 */
[----:B------:R-:W-:Y:S08]  /*3640*/  HMMA.16816.F32 R116, R28, R44, R104 ;  /* 0x0000002c1c74723c */ /* 0x000ff00000001868 */
[----:B------:R-:W-:Y:S08]  /*3650*/  HMMA.16816.F32 R36, R24, R64, R36 ;  /* 0x000000401824723c */ /* 0x000ff00000001824 */
[C---:B--2---:R-:W-:Y:S08]  /*3660*/  HMMA.16816.F32 R4, R16.reuse, R72, R4 ;  /* 0x000000481004723c */ /* 0x044ff00000001804 */
[----:B------:R-:W-:Y:S08]  /*3670*/  HMMA.16816.F32 R32, R16, R74, R32 ;  /* 0x0000004a1020723c */ /* 0x000ff00000001820 */
[----:B------:R-:W-:Y:S08]  /*3680*/  HMMA.16816.F32 R52, R28, R54, R100 ;  /* 0x000000361c34723c */ /* 0x000ff00000001864 */
[----:B---3--:R-:W-:Y:S01]  /*3690*/  HMMA.16816.F32 R72, R24, R48, R116 ;  /* 0x000000301848723c */ /* 0x008fe20000001874 */
[----:B------:R-:W2:Y:S07]  /*36a0*/  LDL R119, [R1+0x18] ;  /* 0x0000180001777983 */ /* 0x000eae0000100800 */
[C---:B------:R-:W-:Y:S01]  /*36b0*/  HMMA.16816.F32 R108, R28.reuse, R46, R96 ;  /* 0x0000002e1c6c723c */ /* 0x040fe20000001860 */
[----:B------:R-:W3:Y:S04]  /*36c0*/  LDSM.16.M88.4 R44, [R222+0x8000] ;  /* 0x00800000de2c783b */ /* 0x000ee80000000200 */
[----:B------:R-:W-:Y:S03]  /*36d0*/  LDSM.16.M88.4 R96, [R222+0x8800] ;  /* 0x00880000de60783b */ /* 0x000fe60000000200 */
[C---:B------:R-:W-:Y:S01]  /*36e0*/  HMMA.16816.F32 R56, R28.reuse, R68, R124 ;  /* 0x000000441c38723c */ /* 0x040fe2000000187c */
[----:B------:R-:W4:Y:S07]  /*36f0*/  LDSM.16.M88.4 R124, [R216+0x9800] ;  /* 0x00980000d87c783b */ /* 0x000f2e0000000200 */
[C---:B------:R-:W-:Y:S01]  /*3700*/  HMMA.16816.F32 R104, R28.reuse, R40, R92 ;  /* 0x000000281c68723c */ /* 0x040fe2000000185c */
[----:B------:R-:W-:Y:S07]  /*3710*/  LDSM.16.M88.4 R92, [R219+0x8000] ;  /* 0x00800000db5c783b */ /* 0x000fee0000000200 */
[----:B------:R-:W-:Y:S01]  /*3720*/  HMMA.16816.F32 R100, R28, R42, R84 ;  /* 0x0000002a1c64723c */ /* 0x000fe20000001854 */
[----:B------:R-:W-:Y:S07]  /*3730*/  LDSM.16.M88.4 R84, [R219+0x7800] ;  /* 0x00780000db54783b */ /* 0x000fee0000000200 */
[----:B------:R-:W-:Y:S08]  /*3740*/  HMMA.16816.F32 R36, R20, R132, R36 ;  /* 0x000000841424723c */ /* 0x000ff00000001824 */
[----:B------:R-:W-:Y:S01]  /*3750*/  HMMA.16816.F32 R40, R24, R66, R52 ;  /* 0x000000421828723c */ /* 0x000fe20000001834 */
[----:B------:R-:W5:Y:S07]  /*3760*/  LDSM.16.M88.4 R52, [R219+0x7000] ;  /* 0x00700000db34783b */ /* 0x000f6e0000000200 */
[----:B------:R-:W-:Y:S01]  /*3770*/  HMMA.16816.F32 R112, R28, R70, R120 ;  /* 0x000000461c70723c */ /* 0x000fe20000001878 */
[----:B------:R-:W4:Y:S07]  /*3780*/  LDSM.16.M88.4 R120, [R219+0x8800] ;  /* 0x00880000db78783b */ /* 0x000f2e0000000200 */
[----:B------:R-:W-:Y:S01]  /*3790*/  HMMA.16816.F32 R28, R12, R140, R4 ;  /* 0x0000008c0c1c723c */ /* 0x000fe20000001804 */
[----:B------:R-:W4:Y:S07]  /*37a0*/  LDSM.16.M88.4 R4, [R225+0xc000] ;  /* 0x00c00000e104783b */ /* 0x000f2e0000000200 */
[C---:B-1----:R-:W-:Y:S08]  /*37b0*/  HMMA.16816.F32 R88, R24.reuse, R76, R60 ;  /* 0x0000004c1858723c */ /* 0x042ff0000000183c */
[C---:B------:R-:W-:Y:S01]  /*37c0*/  HMMA.16816.F32 R64, R24.reuse, R78, R80 ;  /* 0x0000004e1840723c */ /* 0x040fe20000001850 */
[----:B------:R-:W1:Y:S07]  /*37d0*/  LDSM.16.M88.4 R80, [R216+0xa000] ;  /* 0x00a00000d850783b */ /* 0x000e6e0000000200 */
[C---:B---3--:R-:W-:Y:S08]  /*37e0*/  HMMA.16816.F32 R68, R24.reuse, R44, R104 ;  /* 0x0000002c1844723c */ /* 0x048ff00000001868 */
[C---:B------:R-:W-:Y:S01]  /*37f0*/  HMMA.16816.F32 R60, R24.reuse, R46, R100 ;  /* 0x0000002e183c723c */ /* 0x040fe20000001864 */
[----:B------:R-:W-:Y:S07]  /*3800*/  LDSM.16.M88.4 R100, [R216+0xa800] ;  /* 0x00a80000d864783b */ /* 0x000fee0000000200 */
[----:B------:R-:W-:Y:S08]  /*3810*/  HMMA.16816.F32 R76, R24, R50, R108 ;  /* 0x00000032184c723c */ /* 0x000ff0000000186c */
[----:B----4-:R-:W-:Y:S08]  /*3820*/  HMMA.16816.F32 R44, R16, R124, R36 ;  /* 0x0000007c102c723c */ /* 0x010ff00000001824 */
[----:B------:R-:W-:Y:S08]  /*3830*/  HMMA.16816.F32 R48, R20, R134, R40 ;  /* 0x000000861430723c */ /* 0x000ff00000001828 */
[----:B------:R-:W-:Y:S08]  /*3840*/  HMMA.16816.F32 R56, R24, R96, R56 ;  /* 0x000000601838723c */ /* 0x000ff00000001838 */
[----:B------:R-:W-:Y:S08]  /*3850*/  HMMA.16816.F32 R40, R12, R142, R32 ;  /* 0x0000008e0c28723c */ /* 0x000ff00000001820 */
[----:B------:R-:W-:Y:S08]  /*3860*/  HMMA.16816.F32 R32, R8, R144, R28 ;  /* 0x000000900820723c */ /* 0x000ff0000000181c */
[----:B------:R-:W-:Y:S01]  /*3870*/  HMMA.16816.F32 R28, R24, R98, R112 ;  /* 0x00000062181c723c */ /* 0x000fe20000001870 */
[----:B------:R-:W3:Y:S07]  /*3880*/  LDSM.16.M88.4 R96, [R222+0x9800] ;  /* 0x00980000de60783b */ /* 0x000eee0000000200 */
[----:B-----5:R-:W-:Y:S08]  /*3890*/  HMMA.16816.F32 R24, R20, R52, R88 ;  /* 0x000000341418723c */ /* 0x020ff00000001858 */
[----:B------:R-:W-:Y:S08]  /*38a0*/  HMMA.16816.F32 R44, R12, R128, R44 ;  /* 0x000000800c2c723c */ /* 0x000ff0000000182c */
[----:B------:R-:W-:Y:S08]  /*38b0*/  HMMA.16816.F32 R48, R16, R126, R48 ;  /* 0x0000007e1030723c */ /* 0x000ff00000001830 */
[C---:B------:R-:W-:Y:S01]  /*38c0*/  HMMA.16816.F32 R36, R20.reuse, R54, R64 ;  /* 0x000000361424723c */ /* 0x040fe20000001840 */
[----:B------:R-:W-:Y:S07]  /*38d0*/  LDSM.16.M88.4 R64, [R219+0x9800] ;  /* 0x00980000db40783b */ /* 0x000fee0000000200 */
[C---:B------:R-:W-:Y:S08]  /*38e0*/  HMMA.16816.F32 R52, R20.reuse, R84, R72 ;  /* 0x000000541434723c */ /* 0x040ff00000001848 */
[C---:B------:R-:W-:Y:S08]  /*38f0*/  HMMA.16816.F32 R76, R20.reuse, R86, R76 ;  /* 0x00000056144c723c */ /* 0x040ff0000000184c */
[C---:B------:R-:W-:Y:S08]  /*3900*/  HMMA.16816.F32 R88, R20.reuse, R120, R56 ;  /* 0x000000781458723c */ /* 0x040ff00000001838 */
[----:B------:R-:W-:Y:S01]  /*3910*/  HMMA.16816.F32 R84, R20, R92, R68 ;  /* 0x0000005c1454723c */ /* 0x000fe20000001844 */
[----:B------:R-:W4:Y:S07]  /*3920*/  LDSM.16.M88.4 R68, [R231] ;  /* 0x00000000e744783b */ /* 0x000f2e0000000200 */
[----:B------:R-:W-:Y:S08]  /*3930*/  HMMA.16816.F32 R56, R4, R136, R32 ;  /* 0x000000880438723c */ /* 0x000ff00000001820 */
[----:B------:R-:W-:Y:S08]  /*3940*/  HMMA.16816.F32 R32, R8, R146, R40 ;  /* 0x000000920820723c */ /* 0x000ff00000001828 */
[C---:B------:R-:W-:Y:S01]  /*3950*/  HMMA.16816.F32 R92, R20.reuse, R94, R60 ;  /* 0x0000005e145c723c */ /* 0x040fe2000000183c */
[----:B------:R-:W-:Y:S07]  /*3960*/  LDSM.16.M88.4 R60, [R219+0xa000] ;  /* 0x00a00000db3c783b */ /* 0x000fee0000000200 */
[----:B------:R-:W-:Y:S08]  /*3970*/  HMMA.16816.F32 R120, R20, R122, R28 ;  /* 0x0000007a1478723c */ /* 0x000ff0000000181c */
[----:B-1----:R-:W-:Y:S08]  /*3980*/  HMMA.16816.F32 R24, R16, R80, R24 ;  /* 0x000000501018723c */ /* 0x002ff00000001818 */
[----:B---3--:R-:W-:Y:S01]  /*3990*/  HMMA.16816.F32 R20, R8, R96, R44 ;  /* 0x000000600814723c */ /* 0x008fe2000000182c */
[----:B------:R-:W-:Y:S07]  /*39a0*/  LDSM.16.M88.4 R44, [R222+0xa000] ;  /* 0x00a00000de2c783b */ /* 0x000fee0000000200 */
[----:B------:R-:W-:Y:S01]  /*39b0*/  HMMA.16816.F32 R28, R12, R130, R48 ;  /* 0x000000820c1c723c */ /* 0x000fe20000001830 */
[----:B------:R-:W-:Y:S01]  /*39c0*/  FMUL.FTZ R0, R56, c[0x0][0x320] ;  /* 0x0000c80038007a20 */ /* 0x000fe20000410000 */
[----:B------:R-:W1:Y:S06]  /*39d0*/  LDSM.16.M88.4 R48, [R216+0xb000] ;  /* 0x00b00000d830783b */ /* 0x000e6c0000000200 */
[----:B------:R-:W-:Y:S01]  /*39e0*/  HMMA.16816.F32 R32, R4, R138, R32 ;  /* 0x0000008a0420723c */ /* 0x000fe20000001820 */
[----:B------:R3:W1:Y:S07]  /*39f0*/  MUFU.TANH R105, R0 ;  /* 0x0000000000697308 */ /* 0x00066e0000002400 */
[----:B------:R-:W-:Y:S01]  /*3a00*/  HMMA.16816.F32 R36, R16, R82, R36 ;  /* 0x000000521024723c */ /* 0x000fe20000001824 */
[----:B---3--:R-:W-:-:S07]  /*3a10*/  FMUL.FTZ R0, R57, c[0x0][0x320] ;  /* 0x0000c80039007a20 */ /* 0x008fce0000410000 */
[----:B------:R-:W-:Y:S01]  /*3a20*/  HMMA.16816.F32 R72, R16, R100, R52 ;  /* 0x000000641048723c */ /* 0x000fe20000001834 */
[----:B------:R-:W3:Y:S01]  /*3a30*/  LDSM.16.M88.4 R52, [R230] ;  /* 0x00000000e634783b */ /* 0x000ee20000000200 */
[----:B------:R5:W1:Y:S06]  /*3a40*/  MUFU.TANH R104, R0 ;  /* 0x0000000000687308 */ /* 0x000a6c0000002400 */
[----:B----4-:R-:W-:Y:S08]  /*3a50*/  HMMA.16816.F32 R24, R12, R68, R24 ;  /* 0x000000440c18723c */ /* 0x010ff00000001818 */
[----:B------:R-:W-:Y:S01]  /*3a60*/  HMMA.16816.F32 R76, R16, R102, R76 ;  /* 0x00000066104c723c */ /* 0x000fe2000000184c */
[----:B-----5:R-:W-:-:S04]  /*3a70*/  FMUL.FTZ R0, R58, c[0x0][0x320] ;  /* 0x0000c8003a007a20 */ /* 0x020fc80000410000 */
[----:B------:R4:W1:Y:S03]  /*3a80*/  MUFU.TANH R103, R0 ;  /* 0x0000000000677308 */ /* 0x0008660000002400 */
[----:B------:R-:W-:Y:S08]  /*3a90*/  HMMA.16816.F32 R40, R4, R64, R20 ;  /* 0x000000400428723c */ /* 0x000ff00000001814 */
[----:B------:R-:W-:Y:S01]  /*3aa0*/  HMMA.16816.F32 R20, R8, R98, R28 ;  /* 0x000000620814723c */ /* 0x000fe2000000181c */
[----:B----4-:R-:W-:-:S07]  /*3ab0*/  FMUL.FTZ R0, R59, c[0x0][0x320] ;  /* 0x0000c8003b007a20 */ /* 0x010fce0000410000 */
[----:B------:R-:W-:Y:S01]  /*3ac0*/  HMMA.16816.F32 R36, R12, R70, R36 ;  /* 0x000000460c24723c */ /* 0x000fe20000001824 */
[----:B------:R-:W4:Y:S01]  /*3ad0*/  LDSM.16.M88.4 R56, [R222+0xa800] ;  /* 0x00a80000de38783b */ /* 0x000f220000000200 */
[----:B------:R5:W1:Y:S03]  /*3ae0*/  MUFU.TANH R102, R0 ;  /* 0x0000000000667308 */ /* 0x000a660000002400 */
[----:B------:R-:W2:Y:S01]  /*3af0*/  LDSM.16.M88.4 R68, [R216+0xb800] ;  /* 0x00b80000d844783b */ /* 0x000ea20000000200 */
[----:B-----5:R-:W-:-:S04]  /*3b00*/  FMUL.FTZ R0, R32, c[0x0][0x320] ;  /* 0x0000c80020007a20 */ /* 0x020fc80000410000 */
[----:B------:R5:W1:Y:S06]  /*3b10*/  MUFU.TANH R100, R0 ;  /* 0x0000000000647308 */ /* 0x000a6c0000002400 */
[----:B------:R-:W-:Y:S01]  /*3b20*/  HMMA.16816.F32 R20, R4, R66, R20 ;  /* 0x000000420414723c */ /* 0x000fe20000001814 */
[----:B-----5:R-:W-:-:S04]  /*3b30*/  FMUL.FTZ R0, R33, c[0x0][0x320] ;  /* 0x0000c80021007a20 */ /* 0x020fc80000410000 */
[----:B------:R5:W2:Y:S03]  /*3b40*/  MUFU.TANH R98, R0 ;  /* 0x0000000000627308 */ /* 0x000aa60000002400 */
[----:B-1----:R-:W-:Y:S01]  /*3b50*/  HMMA.16816.F32 R80, R16, R48, R84 ;  /* 0x000000301050723c */ /* 0x002fe20000001854 */
[----:B-----5:R-:W-:-:S04]  /*3b60*/  FMUL.FTZ R0, R34, c[0x0][0x320] ;  /* 0x0000c80022007a20 */ /* 0x020fc80000410000 */
[----:B------:R1:W1:Y:S03]  /*3b70*/  MUFU.TANH R101, R0 ;  /* 0x0000000000657308 */ /* 0x0002660000002400 */
[----:B---3--:R-:W-:Y:S01]  /*3b80*/  HMMA.16816.F32 R28, R12, R52, R72 ;  /* 0x000000340c1c723c */ /* 0x008fe20000001848 */
[----:B-1----:R-:W-:-:S07]  /*3b90*/  FMUL.FTZ R0, R35, c[0x0][0x320] ;  /* 0x0000c80023007a20 */ /* 0x002fce0000410000 */
[----:B------:R-:W-:Y:S01]  /*3ba0*/  HMMA.16816.F32 R32, R8, R44, R24 ;  /* 0x0000002c0820723c */ /* 0x000fe20000001818 */
[----:B------:R1:W3:Y:S02]  /*3bb0*/  MUFU.TANH R99, R0 ;  /* 0x0000000000637308 */ /* 0x0002e40000002400 */
[----:B-1----:R-:W-:-:S06]  /*3bc0*/  FMUL.FTZ R0, R40, c[0x0][0x320] ;  /* 0x0000c80028007a20 */ /* 0x002fcc0000410000 */
[----:B------:R1:W1:Y:S01]  /*3bd0*/  MUFU.TANH R87, R0 ;  /* 0x0000000000577308 */ /* 0x0002620000002400 */
[----:B------:R-:W-:Y:S01]  /*3be0*/  HMMA.16816.F32 R24, R8, R46, R36 ;  /* 0x0000002e0818723c */ /* 0x000fe20000001824 */
[----:B------:R-:W-:Y:S01]  /*3bf0*/  LDSM.16.M88.4 R44, [R229] ;  /* 0x00000000e52c783b */ /* 0x000fe20000000200 */
[----:B-1----:R-:W-:-:S05]  /*3c00*/  FMUL.FTZ R0, R41, c[0x0][0x320] ;  /* 0x0000c80029007a20 */ /* 0x002fca0000410000 */
[----:B------:R1:W1:Y:S01]  /*3c10*/  MUFU.TANH R86, R0 ;  /* 0x0000000000567308 */ /* 0x0002620000002400 */
[----:B------:R-:W-:Y:S01]  /*3c20*/  HMMA.16816.F32 R36, R12, R54, R76 ;  /* 0x000000360c24723c */ /* 0x000fe2000000184c */
[----:B------:R-:W5:Y:S01]  /*3c30*/  LDSM.16.M88.4 R52, [R219+0xa800] ;  /* 0x00a80000db34783b */ /* 0x000f620000000200 */
[----:B-1----:R-:W-:-:S05]  /*3c40*/  FMUL.FTZ R0, R42, c[0x0][0x320] ;  /* 0x0000c8002a007a20 */ /* 0x002fca0000410000 */
[----:B------:R1:W1:Y:S02]  /*3c50*/  MUFU.TANH R97, R0 ;  /* 0x0000000000617308 */ /* 0x0002640000002400 */
[----:B-1----:R-:W-:Y:S02]  /*3c60*/  FMUL.FTZ R0, R43, c[0x0][0x320] ;  /* 0x0000c8002b007a20 */ /* 0x002fe40000410000 */
[----:B------:R-:W-:Y:S04]  /*3c70*/  HMMA.16816.F32 R40, R4, R60, R32 ;  /* 0x0000003c0428723c */ /* 0x000fe80000001820 */
[----:B------:R1:W1:Y:S02]  /*3c80*/  MUFU.TANH R96, R0 ;  /* 0x0000000000607308 */ /* 0x0002640000002400 */
[----:B-1----:R-:W-:-:S06]  /*3c90*/  FMUL.FTZ R0, R20, c[0x0][0x320] ;  /* 0x0000c80014007a20 */ /* 0x002fcc0000410000 */
[----:B------:R1:W1:Y:S01]  /*3ca0*/  MUFU.TANH R85, R0 ;  /* 0x0000000000557308 */ /* 0x0002620000002400 */
[----:B----4-:R-:W-:Y:S01]  /*3cb0*/  HMMA.16816.F32 R32, R8, R56, R28 ;  /* 0x000000380820723c */ /* 0x010fe2000000181c */
[----:B-1----:R-:W-:-:S06]  /*3cc0*/  FMUL.FTZ R0, R21, c[0x0][0x320] ;  /* 0x0000c80015007a20 */ /* 0x002fcc0000410000 */
[----:B------:R1:W4:Y:S02]  /*3cd0*/  MUFU.TANH R84, R0 ;  /* 0x0000000000547308 */ /* 0x0003240000002400 */
[----:B-1----:R-:W-:-:S06]  /*3ce0*/  FMUL.FTZ R0, R22, c[0x0][0x320] ;  /* 0x0000c80016007a20 */ /* 0x002fcc0000410000 */
[----:B------:R1:W1:Y:S02]  /*3cf0*/  MUFU.TANH R77, R0 ;  /* 0x00000000004d7308 */ /* 0x0002640000002400 */
[----:B-1----:R-:W-:Y:S02]  /*3d00*/  FMUL.FTZ R0, R23, c[0x0][0x320] ;  /* 0x0000c80017007a20 */ /* 0x002fe40000410000 */
[----:B------:R-:W-:Y:S01]  /*3d10*/  HMMA.16816.F32 R20, R4, R62, R24 ;  /* 0x0000003e0414723c */ /* 0x000fe20000001818 */
[----:B------:R-:W1:Y:S03]  /*3d20*/  LDSM.16.M88.4 R60, [R222+0xb000] ;  /* 0x00b00000de3c783b */ /* 0x000e660000000200 */
[----:B------:R2:W1:Y:S04]  /*3d30*/  MUFU.TANH R76, R0 ;  /* 0x00000000004c7308 */ /* 0x0004680000002400 */
[----:B------:R-:W-:Y:S01]  /*3d40*/  HMMA.16816.F32 R24, R8, R58, R36 ;  /* 0x0000003a0818723c */ /* 0x000fe20000001824 */
[----:B------:R-:W1:Y:S01]  /*3d50*/  LDSM.16.M88.4 R56, [R228] ;  /* 0x00000000e438783b */ /* 0x000e620000000200 */
[----:B--2---:R-:W-:-:S04]  /*3d60*/  FMUL.FTZ R0, R40, c[0x0][0x320] ;  /* 0x0000c80028007a20 */ /* 0x004fc80000410000 */
[----:B------:R2:W1:Y:S02]  /*3d70*/  MUFU.TANH R73, R0 ;  /* 0x0000000000497308 */ /* 0x0004640000002400 */
[C---:B------:R-:W-:Y:S08]  /*3d80*/  HMMA.16816.F32 R48, R16.reuse, R50, R92 ;  /* 0x000000321030723c */ /* 0x040ff0000000185c */
[----:B------:R-:W-:Y:S01]  /*3d90*/  HMMA.16816.F32 R64, R16, R68, R88 ;  /* 0x000000441040723c */ /* 0x000fe20000001858 */
[----:B--2---:R-:W-:-:S04]  /*3da0*/  FMUL.FTZ R0, R41, c[0x0][0x320] ;  /* 0x0000c80029007a20 */ /* 0x004fc80000410000 */
[----:B------:R2:W1:Y:S03]  /*3db0*/  MUFU.TANH R72, R0 ;  /* 0x0000000000487308 */ /* 0x0004660000002400 */
[----:B-----5:R-:W-:Y:S08]  /*3dc0*/  HMMA.16816.F32 R36, R4, R52, R32 ;  /* 0x000000340424723c */ /* 0x020ff00000001820 */
[----:B------:R-:W-:Y:S01]  /*3dd0*/  HMMA.16816.F32 R16, R16, R70, R120 ;  /* 0x000000461010723c */ /* 0x000fe20000001878 */
[----:B--2---:R-:W-:-:S07]  /*3de0*/  FMUL.FTZ R0, R42, c[0x0][0x320] ;  /* 0x0000c8002a007a20 */ /* 0x004fce0000410000 */
[----:B------:R-:W-:Y:S01]  /*3df0*/  HMMA.16816.F32 R28, R12, R44, R80 ;  /* 0x0000002c0c1c723c */ /* 0x000fe20000001850 */
[----:B------:R2:W1:Y:S02]  /*3e00*/  MUFU.TANH R75, R0 ;  /* 0x00000000004b7308 */ /* 0x0004640000002400 */
[----:B--2---:R-:W-:Y:S02]  /*3e10*/  FMUL.FTZ R0, R43, c[0x0][0x320] ;  /* 0x0000c8002b007a20 */ /* 0x004fe40000410000 */
[----:B------:R-:W2:Y:S04]  /*3e20*/  LDSM.16.M88.4 R40, [R222+0xb800] ;  /* 0x00b80000de28783b */ /* 0x000ea80000000200 */
[----:B------:R5:W1:Y:S02]  /*3e30*/  MUFU.TANH R74, R0 ;  /* 0x00000000004a7308 */ /* 0x000a640000002400 */
[----:B-----5:R-:W-:-:S06]  /*3e40*/  FMUL.FTZ R0, R20, c[0x0][0x320] ;  /* 0x0000c80014007a20 */ /* 0x020fcc0000410000 */
[----:B------:R5:W1:Y:S01]  /*3e50*/  MUFU.TANH R68, R0 ;  /* 0x0000000000447308 */ /* 0x000a620000002400 */
[----:B------:R-:W-:Y:S01]  /*3e60*/  HMMA.16816.F32 R32, R12, R46, R48 ;  /* 0x0000002e0c20723c */ /* 0x000fe20000001830 */
[----:B------:R-:W-:Y:S01]  /*3e70*/  FMUL.FTZ R37, R37, c[0x0][0x320] ;  /* 0x0000c80025257a20 */ /* 0x000fe20000410000 */
[----:B------:R-:W2:Y:S01]  /*3e80*/  LDSM.16.M88.4 R44, [R219+0xb000] ;  /* 0x00b00000db2c783b */ /* 0x000ea20000000200 */
[----:B-----5:R-:W-:-:S04]  /*3e90*/  FMUL.FTZ R0, R21, c[0x0][0x320] ;  /* 0x0000c80015007a20 */ /* 0x020fc80000410000 */
[----:B------:R5:W2:Y:S01]  /*3ea0*/  MUFU.TANH R52, R0 ;  /* 0x0000000000347308 */ /* 0x000aa20000002400 */
[----:B------:R-:W-:Y:S02]  /*3eb0*/  FMUL.FTZ R38, R38, c[0x0][0x320] ;  /* 0x0000c80026267a20 */ /* 0x000fe40000410000 */
[----:B------:R-:W-:Y:S01]  /*3ec0*/  FMUL.FTZ R39, R39, c[0x0][0x320] ;  /* 0x0000c80027277a20 */ /* 0x000fe20000410000 */
[----:B-1----:R-:W-:Y:S01]  /*3ed0*/  HMMA.16816.F32 R28, R8, R60, R28 ;  /* 0x0000003c081c723c */ /* 0x002fe2000000181c */
[----:B-----5:R-:W-:-:S04]  /*3ee0*/  FMUL.FTZ R0, R22, c[0x0][0x320] ;  /* 0x0000c80016007a20 */ /* 0x020fc80000410000 */
[----:B------:R1:W1:Y:S08]  /*3ef0*/  MUFU.TANH R69, R0 ;  /* 0x0000000000457308 */ /* 0x0002700000002400 */
[----:B------:R-:W2:Y:S01]  /*3f00*/  MUFU.TANH R48, R37 ;  /* 0x0000002500307308 */ /* 0x000ea20000002400 */
[----:B-1----:R-:W-:Y:S02]  /*3f10*/  FMUL.FTZ R0, R23, c[0x0][0x320] ;  /* 0x0000c80017007a20 */ /* 0x002fe40000410000 */
[C---:B------:R-:W-:Y:S05]  /*3f20*/  HMMA.16816.F32 R20, R12.reuse, R56, R64 ;  /* 0x000000380c14723c */ /* 0x040fea0000001840 */
[----:B------:R-:W1:Y:S03]  /*3f30*/  MUFU.TANH R53, R38 ;  /* 0x0000002600357308 */ /* 0x000e660000002400 */
[----:B------:R-:W-:Y:S05]  /*3f40*/  HMMA.16816.F32 R12, R12, R58, R16 ;  /* 0x0000003a0c0c723c */ /* 0x000fea0000001810 */
[----:B------:R5:W1:Y:S08]  /*3f50*/  MUFU.TANH R60, R0 ;  /* 0x00000000003c7308 */ /* 0x000a700000002400 */
[----:B------:R1:W1:Y:S01]  /*3f60*/  MUFU.TANH R51, R39 ;  /* 0x0000002700337308 */ /* 0x0002620000002400 */
[----:B-----5:R-:W-:-:S02]  /*3f70*/  FMUL.FTZ R0, R36, c[0x0][0x320] ;  /* 0x0000c80024007a20 */ /* 0x020fc40000410000 */
[----:B-1----:R-:W1:Y:S01]  /*3f80*/  LDSM.16.M88.4 R36, [R219+0xb800] ;  /* 0x00b80000db24783b */ /* 0x002e620000000200 */
[C---:B------:R-:W-:Y:S08]  /*3f90*/  HMMA.16816.F32 R32, R8.reuse, R62, R32 ;  /* 0x0000003e0820723c */ /* 0x040ff00000001820 */
[----:B--2---:R-:W-:Y:S08]  /*3fa0*/  HMMA.16816.F32 R16, R8, R40, R20 ;  /* 0x000000280810723c */ /* 0x004ff00000001814 */
[C---:B------:R-:W-:Y:S08]  /*3fb0*/  HMMA.16816.F32 R24, R4.reuse, R54, R24 ;  /* 0x000000360418723c */ /* 0x040ff00000001818 */
[----:B------:R-:W-:Y:S01]  /*3fc0*/  HMMA.16816.F32 R28, R4, R44, R28 ;  /* 0x0000002c041c723c */ /* 0x000fe2000000181c */
[----:B------:R-:W-:Y:S01]  /*3fd0*/  ISETP.GT.AND P0, PT, R148, R119, PT ;  /* 0x000000779400720c */ /* 0x000fe20003f04270 */
[----:B------:R2:W1:Y:S01]  /*3fe0*/  MUFU.TANH R49, R0 ;  /* 0x0000000000317308 */ /* 0x0004620000002400 */
[----:B------:R-:W-:-:S05]  /*3ff0*/  DEPBAR.LE SB0, 0x0 ;  /* 0x000080000000791a */ /* 0x000fca0000000000 */
[----:B------:R-:W-:Y:S08]  /*4000*/  HMMA.16816.F32 R8, R8, R42, R12 ;  /* 0x0000002a0808723c */ /* 0x000ff0000000180c */
[C---:B------:R-:W-:Y:S08]  /*4010*/  HMMA.16816.F32 R20, R4.reuse, R46, R32 ;  /* 0x0000002e0414723c */ /* 0x040ff00000001820 */
[C---:B-1----:R-:W-:Y:S08]  /*4020*/  HMMA.16816.F32 R12, R4.reuse, R36, R16 ;  /* 0x00000024040c723c */ /* 0x042ff00000001810 */
        /* <DEDUP_REMOVED lines=20> */
[----:B------:R-:W-:Y:S01]  /*4170*/  FMUL.FTZ R7, R7, c[0x0][0x320] ;  /* 0x0000c80007077a20 */ /* 0x000fe20000410000 */
[----:B------:R2:W1:Y:S08]  /*4180*/  MUFU.TANH R44, R25 ;  /* 0x00000019002c7308 */ /* 0x0004700000002400 */
        /* <DEDUP_REMOVED lines=20> */
[----:B------:R-:W-:Y:S06]  /*42d0*/  BAR.SYNC.DEFER_BLOCKING 0x0 ;  /* 0x0000000000007b1d */ /* 0x000fec0000010000 */
[----:B------:R-:W-:Y:S05]  /*42e0*/  @!P0 BRA `(.L_x_2165) ;  /* 0x0000029000008947 */ /* 0x000fea0003800000 */
[----:B--234-:R-:W-:Y:S01]  /*42f0*/  IADD3 R0, R156, -0x2, RZ ;  /* 0xfffffffe9c007810 */ /* 0x01cfe20007ffe0ff */
[----:B------:R-:W-:Y:S01]  /*4300*/  IMAD.SHL.U32 R7, R152, 0x40, RZ ;  /* 0x0000004098077824 */ /* 0x000fe200078e00ff */
[----:B------:R-:W-:-:S02]  /*4310*/  ISETP.GE.AND P5, PT, R154, c[0x0][0x1d4], PT ;  /* 0x000075009a007a0c */ /* 0x000fc40003fa6270 */
[----:B------:R-:W-:Y:S01]  /*4320*/  SHF.R.S32.HI R2, RZ, 0x1f, R0 ;  /* 0x0000001fff027819 */ /* 0x000fe20000011400 */
[----:B------:R-:W-:Y:S01]  /*4330*/  IMAD.WIDE.U32 R4, R0, c[0x0][0x1e0], RZ ;  /* 0x0000780000047a25 */ /* 0x000fe200078e00ff */
[C---:B------:R-:W-:Y:S02]  /*4340*/  LOP3.LUT P3, RZ, R157.reuse, 0x2, RZ, 0xc0, !PT ;  /* 0x000000029dff7812 */ /* 0x040fe4000786c0ff */
[----:B------:R-:W-:Y:S01]  /*4350*/  LOP3.LUT P4, RZ, R157, 0x1, RZ, 0xc0, !PT ;  /* 0x000000019dff7812 */ /* 0x000fe2000788c0ff */
[----:B------:R-:W-:-:S04]  /*4360*/  IMAD R2, R2, c[0x0][0x1e0], RZ ;  /* 0x0000780002027a24 */ /* 0x000fc800078e02ff */
[----:B------:R-:W-:-:S04]  /*4370*/  IMAD R0, R0, c[0x0][0x1e4], R2 ;  /* 0x0000790000007a24 */ /* 0x000fc800078e0202 */
[----:B------:R-:W-:Y:S02]  /*4380*/  IMAD.IADD R0, R5, 0x1, R0 ;  /* 0x0000000105007824 */ /* 0x000fe400078e0200 */
[----:B------:R-:W-:-:S04]  /*4390*/  IMAD.WIDE.U32 R4, R4, 0x60, R150 ;  /* 0x0000006004047825 */ /* 0x000fc800078e0096 */
[----:B------:R-:W-:Y:S01]  /*43a0*/  IMAD R0, R0, 0x60, RZ ;  /* 0x0000006000007824 */ /* 0x000fe200078e02ff */
[----:B------:R-:W-:-:S03]  /*43b0*/  LEA R2, P2, R4, c[0x0][0x1c8], 0x1 ;  /* 0x0000720004027a11 */ /* 0x000fc600078408ff */
[----:B------:R-:W-:Y:S01]  /*43c0*/  IMAD.IADD R0, R5, 0x1, R0 ;  /* 0x0000000105007824 */ /* 0x000fe200078e0200 */
[----:B------:R-:W-:Y:S02]  /*43d0*/  SHF.L.U64.HI R5, R152, 0x6, R153 ;  /* 0x0000000698057819 */ /* 0x000fe40000010299 */
[----:B------:R-:W-:Y:S02]  /*43e0*/  IADD3 R12, P1, P0, R7, 0x80, R2 ;  /* 0x00000080070c7810 */ /* 0x000fe4000783e002 */
[----:B------:R-:W-:-:S04]  /*43f0*/  LEA.HI.X R3, R4, c[0x0][0x1cc], R0, 0x1, P2 ;  /* 0x0000730004037a11 */ /* 0x000fc800010f0c00 */
[----:B------:R-:W-:Y:S01]  /*4400*/  IADD3.X R13, R5, RZ, R3, P1, P0 ;  /* 0x000000ff050d7210 */ /* 0x000fe20000fe0403 */
[----:B------:R-:W-:Y:S01]  /*4410*/  @!PT LDS RZ, [RZ] ;  /* 0x00000000fffff984 */ /* 0x000fe20000000800 */
[----:B------:R-:W-:Y:S01]  /*4420*/  @!PT LDS RZ, [RZ] ;  /* 0x00000000fffff984 */ /* 0x000fe20000000800 */
[----:B------:R-:W-:Y:S01]  /*4430*/  @!PT LDS RZ, [RZ] ;  /* 0x00000000fffff984 */ /* 0x000fe20000000800 */
[----:B------:R2:W-:Y:S01]  /*4440*/  LDGSTS.E.BYPASS.LTC128B.128 [R251+0xc100], [R2.64], !P5 ;  /* 0x0c10000002fb7fae */ /* 0x0005e2000e901d46 */
[----:B------:R-:W-:-:S03]  /*4450*/  IADD3 R10, P1, P0, R7, 0x100, R2 ;  /* 0x00000100070a7810 */ /* 0x000fc6000783e002 */
[----:B------:R2:W-:Y:S01]  /*4460*/  LDGSTS.E.BYPASS.LTC128B.128 [R251+0xf100], [R2.64+0x80], !P3 ;  /* 0x0f10008002fb7fae */ /* 0x0005e2000d901d46 */
[--C-:B------:R-:W-:Y:S02]  /*4470*/  IADD3.X R11, R5, RZ, R3.reuse, P1, P0 ;  /* 0x000000ff050b7210 */ /* 0x100fe40000fe0403 */
[----:B------:R-:W-:Y:S01]  /*4480*/  IADD3 R8, P1, P0, R7, 0x180, R2 ;  /* 0x0000018007087810 */ /* 0x000fe2000783e002 */
[----:B------:R2:W-:Y:S03]  /*4490*/  LDGSTS.E.BYPASS.LTC128B.128 [R251+0x12100], [R2.64+0x100], !P4 ;  /* 0x1210010002fb7fae */ /* 0x0005e6000e101d46 */
[----:B------:R-:W-:Y:S01]  /*44a0*/  IADD3.X R9, R5, RZ, R3, P1, P0 ;  /* 0x000000ff05097210 */ /* 0x000fe20000fe0403 */
[----:B------:R2:W-:Y:S01]  /*44b0*/  LDGSTS.E.BYPASS.LTC128B.128 [R251+0x15100], [R2.64+0x180], !P6 ;  /* 0x1510018002fb7fae */ /* 0x0005e2000f101d46 */
[----:B------:R-:W-:-:S04]  /*44c0*/  IADD3 R6, P1, R7, R2, RZ ;  /* 0x0000000207067210 */ /* 0x000fc80007f3e0ff */
[----:B------:R-:W-:Y:S01]  /*44d0*/  IADD3 R4, P0, R6, R7, RZ ;  /* 0x0000000706047210 */ /* 0x000fe20007f1e0ff */
[----:B------:R-:W-:-:S04]  /*44e0*/  IMAD.X R7, R5, 0x1, R3, P1 ;  /* 0x0000000105077824 */ /* 0x000fc800008e0603 */
[----:B------:R-:W-:Y:S01]  /*44f0*/  IMAD.X R5, R7, 0x1, R5, P0 ;  /* 0x0000000107057824 */ /* 0x000fe200000e0605 */
        /* <DEDUP_REMOVED lines=8> */
.L_x_2165:
[----:B---34-:R-:W-:Y:S05]  /*4580*/  BSYNC B0 ;  /* 0x0000000000007941 */ /* 0x018fea0003800000 */
.L_x_2164:
[----:B--2---:R-:W2:Y:S04]  /*4590*/  LDL R0, [R1+0x74] ;  /* 0x0000740001007983 */ /* 0x004ea80000100800 */
[----:B------:R-:W2:Y:S04]  /*45a0*/  LDL R88, [R1+0x50] ;  /* 0x0000500001587983 */ /* 0x000ea80000100800 */
[----:B------:R-:W3:Y:S01]  /*45b0*/  LDL R3, [R1+0x1c] ;  /* 0x00001c0001037983 */ /* 0x000ee20000100800 */
[----:B------:R-:W-:-:S03]  /*45c0*/  IMAD.MOV.U32 R2, RZ, RZ, c[0x0][0x2c4] ;  /* 0x0000b100ff027624 */ /* 0x000fc600078e00ff */
[----:B------:R-:W-:Y:S02]  /*45d0*/  LDSM.16.MT88.4 R64, [R218+0x3000] ;  /* 0x00300000da40783b */ /* 0x000fe40000004200 */
[----:B------:R-:W-:Y:S02]  /*45e0*/  ISETP.NE.AND P3, PT, R2, 0x1, PT ;  /* 0x000000010200780c */ /* 0x000fe40003f65270 */
[----:B------:R-:W-:Y:S04]  /*45f0*/  STL [R1+0xa8], R229 ;  /* 0x0000a8e501007387 */ /* 0x000fe80000100800 */
        /* <DEDUP_REMOVED lines=9> */
[----:B------:R-:W-:Y:S04]  /*4690*/  LDSM.16.MT88.4 R56, [R217+0x3000] ;  /* 0x00300000d938783b */ /* 0x000fe80000004200 */
[----:B------:R-:W0:Y:S01]  /*46a0*/  LDGDEPBAR ;  /* 0x00000000000079af */ /* 0x000e220000000000 */
[----:B--2---:R-:W-:-:S04]  /*46b0*/  IMAD.IADD R0, R0, 0x1, R88 ;  /* 0x0000000100007824 */ /* 0x004fc800078e0258 */
[----:B------:R-:W-:Y:S01]  /*46c0*/  @P3 IMAD.HI.U32 R2, R0, c[0x0][0x2c8], RZ ;  /* 0x0000b20000023a27 */ /* 0x000fe200078e00ff */
[----:B------:R2:W-:Y:S04]  /*46d0*/  STL [R1+0x8], R0 ;  /* 0x0000080001007387 */ /* 0x0005e80000100800 */
[----:B--2---:R-:W-:-:S05]  /*46e0*/  @P3 SHF.R.U32.HI R0, RZ, c[0x0][0x2cc], R2 ;  /* 0x0000b300ff003a19 */ /* 0x004fca0000011602 */
[----:B------:R-:W2:Y:S01]  /*46f0*/  SHFL.IDX PT, R5, R0, RZ, 0x1c1f ;  /* 0x001c1fff00057589 */ /* 0x000ea200000e0000 */
[----:B------:R-:W-:-:S04]  /*4700*/  IADD3 R2, R149, c[0x0][0x1d0], RZ ;  /* 0x0000740095027a10 */ /* 0x000fc80007ffe0ff */
[----:B---3--:R-:W-:-:S04]  /*4710*/  IADD3 R4, -R3, 0x1, R2 ;  /* 0x0000000103047810 */ /* 0x008fc80007ffe102 */
[----:B------:R-:W-:Y:S02]  /*4720*/  IADD3 R4, R4, -c[0x0][0x168], RZ ;  /* 0x80005a0004047a10 */ /* 0x000fe40007ffe0ff */
[----:B------:R-:W-:-:S03]  /*4730*/  IADD3 R3, -R3, R2, RZ ;  /* 0x0000000203037210 */ /* 0x000fc60007ffe1ff */
[----:B--2---:R-:W-:-:S05]  /*4740*/  IMAD.IADD R2, R4, 0x1, R5 ;  /* 0x0000000104027824 */ /* 0x004fca00078e0205 */
[----:B------:R-:W-:-:S04]  /*4750*/  IMNMX R2, R3, R2, PT ;  /* 0x0000000203027217 */ /* 0x000fc80003800200 */
[C---:B------:R-:W-:Y:S02]  /*4760*/  ISETP.GT.AND P0, PT, R2.reuse, RZ, PT ;  /* 0x000000ff0200720c */ /* 0x040fe40003f04270 */
[C---:B------:R-:W-:Y:S02]  /*4770*/  ISETP.GT.AND P1, PT, R2.reuse, 0x1, PT ;  /* 0x000000010200780c */ /* 0x040fe40003f24270 */
[----:B------:R-:W-:Y:S02]  /*4780*/  FSEL R5, R105, -INF , P0 ;  /* 0xff80000069057808 */ /* 0x000fe40000000000 */
[----:B------:R-:W-:Y:S02]  /*4790*/  ISETP.GT.AND P0, PT, R2, 0x8, PT ;  /* 0x000000080200780c */ /* 0x000fe40003f04270 */
[----:B------:R-:W-:Y:S02]  /*47a0*/  FSEL R6, R104, -INF , P1 ;  /* 0xff80000068067808 */ /* 0x000fe40000800000 */
[----:B------:R-:W-:-:S02]  /*47b0*/  ISETP.GT.AND P1, PT, R2, 0x9, PT ;  /* 0x000000090200780c */ /* 0x000fc40003f24270 */
[----:B------:R-:W-:Y:S02]  /*47c0*/  FSEL R9, R100, -INF , P0 ;  /* 0xff80000064097808 */ /* 0x000fe40000000000 */
[----:B------:R-:W-:Y:S02]  /*47d0*/  ISETP.GT.AND P0, PT, R2, 0x10, PT ;  /* 0x000000100200780c */ /* 0x000fe40003f04270 */
[----:B------:R-:W-:Y:S02]  /*47e0*/  FSEL R10, R98, -INF , P1 ;  /* 0xff800000620a7808 */ /* 0x000fe40000800000 */
[C---:B------:R-:W-:Y:S02]  /*47f0*/  ISETP.GT.AND P1, PT, R2.reuse, 0x11, PT ;  /* 0x000000110200780c */ /* 0x040fe40003f24270 */
[----:B------:R-:W-:Y:S02]  /*4800*/  FSEL R11, R87, -INF , P0 ;  /* 0xff800000570b7808 */ /* 0x000fe40000000000 */
[----:B------:R-:W-:-:S02]  /*4810*/  ISETP.GT.AND P0, PT, R2, 0x18, PT ;  /* 0x000000180200780c */ /* 0x000fc40003f04270 */
[----:B------:R-:W-:Y:S02]  /*4820*/  FSEL R19, R86, -INF , P1 ;  /* 0xff80000056137808 */ /* 0x000fe40000800000 */
[C---:B------:R-:W-:Y:S02]  /*4830*/  ISETP.GT.AND P1, PT, R2.reuse, 0x19, PT ;  /* 0x000000190200780c */ /* 0x040fe40003f24270 */
[----:B------:R-:W-:Y:S02]  /*4840*/  FSEL R20, R85, -INF , P0 ;  /* 0xff80000055147808 */ /* 0x000fe40000000000 */
[----:B------:R-:W-:Y:S02]  /*4850*/  ISETP.GT.AND P0, PT, R2, 0x20, PT ;  /* 0x000000200200780c */ /* 0x000fe40003f04270 */
[----:B------:R-:W-:Y:S02]  /*4860*/  FSEL R21, R84, -INF , P1 ;  /* 0xff80000054157808 */ /* 0x000fe40000800000 */
[----:B------:R-:W-:-:S02]  /*4870*/  ISETP.GT.AND P1, PT, R2, 0x21, PT ;  /* 0x000000210200780c */ /* 0x000fc40003f24270 */
[----:B------:R-:W-:Y:S02]  /*4880*/  FSEL R83, R73, -INF , P0 ;  /* 0xff80000049537808 */ /* 0x000fe40000000000 */
[----:B------:R-:W-:Y:S02]  /*4890*/  ISETP.GT.AND P0, PT, R2, 0x28, PT ;  /* 0x000000280200780c */ /* 0x000fe40003f04270 */
[----:B------:R-:W-:Y:S01]  /*48a0*/  FSEL R82, R72, -INF , P1 ;  /* 0xff80000048527808 */ /* 0x000fe20000800000 */
[----:B------:R-:W2:Y:S01]  /*48b0*/  SHFL.IDX PT, R0, R0, 0x1, 0x1c1f ;  /* 0x003c1f0000007f89 */ /* 0x000ea200000e0000 */
[----:B------:R-:W-:Y:S02]  /*48c0*/  ISETP.GT.AND P1, PT, R2, 0x29, PT ;  /* 0x000000290200780c */ /* 0x000fe40003f24270 */
        /* <DEDUP_REMOVED lines=8> */
[----:B-1----:R-:W-:Y:S02]  /*4950*/  FSEL R215, R45, -INF , P0 ;  /* 0xff8000002dd77808 */ /* 0x002fe40000000000 */
[----:B------:R-:W-:Y:S02]  /*4960*/  ISETP.GT.AND P0, PT, R2, 0x40, PT ;  /* 0x000000400200780c */ /* 0x000fe40003f04270 */
[----:B------:R-:W-:Y:S02]  /*4970*/  FSEL R214, R44, -INF , P1 ;  /* 0xff8000002cd67808 */ /* 0x000fe40000800000 */
[----:B------:R-:W-:Y:S01]  /*4980*/  ISETP.GT.AND P1, PT, R2, 0x41, PT ;  /* 0x000000410200780c */ /* 0x000fe20003f24270 */
[----:B--2---:R-:W-:Y:S01]  /*4990*/  IMAD.IADD R0, R4, 0x1, R0 ;  /* 0x0000000104007824 */ /* 0x004fe200078e0200 */
[----:B------:R-:W-:Y:S01]  /*49a0*/  FSEL R121, R28, -INF , P0 ;  /* 0xff8000001c797808 */ /* 0x000fe20000000000 */
[----:B------:R-:W-:Y:S01]  /*49b0*/  LDSM.16.MT88.4 R44, [R221] ;  /* 0x00000000dd2c783b */ /* 0x000fe20000004200 */
[----:B------:R-:W-:-:S02]  /*49c0*/  ISETP.GT.AND P0, PT, R2, 0x48, PT ;  /* 0x000000480200780c */ /* 0x000fc40003f04270 */
[----:B------:R-:W-:Y:S02]  /*49d0*/  FSEL R120, R29, -INF , P1 ;  /* 0xff8000001d787808 */ /* 0x000fe40000800000 */
[----:B------:R-:W-:Y:S02]  /*49e0*/  ISETP.GT.AND P1, PT, R2, 0x49, PT ;  /* 0x000000490200780c */ /* 0x000fe40003f24270 */
[----:B------:R-:W-:Y:S02]  /*49f0*/  FSEL R106, R24, -INF , P0 ;  /* 0xff800000186a7808 */ /* 0x000fe40000000000 */
[----:B------:R-:W-:Y:S02]  /*4a00*/  FMNMX.FTZ R133, R5, R6, !PT ;  /* 0x0000000605857209 */ /* 0x000fe40007810000 */
[----:B------:R-:W-:Y:S02]  /*4a10*/  ISETP.GT.AND P0, PT, R2, 0x50, PT ;  /* 0x000000500200780c */ /* 0x000fe40003f04270 */
[----:B------:R-:W-:-:S02]  /*4a20*/  FSEL R111, R18, -INF , P1 ;  /* 0xff800000126f7808 */ /* 0x000fc40000800000 */
[C---:B------:R-:W-:Y:S02]  /*4a30*/  ISETP.GT.AND P1, PT, R2.reuse, 0x51, PT ;  /* 0x000000510200780c */ /* 0x040fe40003f24270 */
[----:B------:R-:W-:Y:S02]  /*4a40*/  FMNMX.FTZ R133, R9, R133, !PT ;  /* 0x0000008509857209 */ /* 0x000fe40007810000 */
[----:B------:R-:W-:Y:S02]  /*4a50*/  FSEL R123, R17, -INF , P0 ;  /* 0xff800000117b7808 */ /* 0x000fe40000000000 */
[----:B------:R-:W-:Y:S02]  /*4a60*/  ISETP.GT.AND P0, PT, R2, 0x58, PT ;  /* 0x000000580200780c */ /* 0x000fe40003f04270 */
[----:B------:R-:W-:Y:S02]  /*4a70*/  FSEL R219, R16, -INF , P1 ;  /* 0xff80000010db7808 */ /* 0x000fe40000800000 */
[----:B------:R-:W-:-:S02]  /*4a80*/  IMNMX R0, R3, R0, PT ;  /* 0x0000000003007217 */ /* 0x000fc40003800200 */
[----:B------:R-:W-:Y:S02]  /*4a90*/  ISETP.GT.AND P1, PT, R2, 0x59, PT ;  /* 0x000000590200780c */ /* 0x000fe40003f24270 */
[----:B------:R-:W-:Y:S02]  /*4aa0*/  FMNMX.FTZ R133, R10, R133, !PT ;  /* 0x000000850a857209 */ /* 0x000fe40007810000 */
[----:B------:R-:W-:Y:S02]  /*4ab0*/  FSEL R216, R15, -INF , P0 ;  /* 0xff8000000fd87808 */ /* 0x000fe40000000000 */
[----:B------:R-:W-:Y:S02]  /*4ac0*/  ISETP.GT.AND P0, PT, R0, RZ, PT ;  /* 0x000000ff0000720c */ /* 0x000fe40003f04270 */
[----:B------:R-:W-:Y:S02]  /*4ad0*/  FSEL R112, R14, -INF , P1 ;  /* 0xff8000000e707808 */ /* 0x000fe40000800000 */
[----:B------:R-:W-:Y:S01]  /*4ae0*/  ISETP.GT.AND P1, PT, R0, 0x1, PT ;  /* 0x000000010000780c */ /* 0x000fe20003f24270 */
[----:B------:R-:W-:Y:S01]  /*4af0*/  LDSM.16.MT88.4 R12, [R217] ;  /* 0x00000000d90c783b */ /* 0x000fe20000004200 */
[----:B------:R-:W-:-:S02]  /*4b00*/  FMNMX.FTZ R133, R11, R133, !PT ;  /* 0x000000850b857209 */ /* 0x000fc40007810000 */
[----:B------:R-:W-:Y:S02]  /*4b10*/  FSEL R4, R103, -INF , P0 ;  /* 0xff80000067047808 */ /* 0x000fe40000000000 */
[----:B------:R-:W-:Y:S02]  /*4b20*/  ISETP.GT.AND P0, PT, R0, 0x8, PT ;  /* 0x000000080000780c */ /* 0x000fe40003f04270 */
[----:B------:R-:W-:Y:S02]  /*4b30*/  FSEL R8, R102, -INF , P1 ;  /* 0xff80000066087808 */ /* 0x000fe40000800000 */
[----:B------:R-:W-:Y:S02]  /*4b40*/  FMNMX.FTZ R133, R19, R133, !PT ;  /* 0x0000008513857209 */ /* 0x000fe40007810000 */
[----:B------:R-:W-:Y:S02]  /*4b50*/  ISETP.GT.AND P1, PT, R0, 0x9, PT ;  /* 0x000000090000780c */ /* 0x000fe40003f24270 */
[----:B------:R-:W-:-:S02]  /*4b60*/  FSEL R7, R101, -INF , P0 ;  /* 0xff80000065077808 */ /* 0x000fc40000000000 */
[----:B------:R-:W-:Y:S02]  /*4b70*/  FMNMX.FTZ R2, R4, R8, !PT ;  /* 0x0000000804027209 */ /* 0x000fe40007810000 */
[----:B------:R-:W-:Y:S02]  /*4b80*/  FMNMX.FTZ R133, R20, R133, !PT ;  /* 0x0000008514857209 */ /* 0x000fe40007810000 */
        /* <DEDUP_REMOVED lines=76> */
[----:B------:R-:W1:Y:S01]  /*5050*/  SHFL.BFLY PT, R3, R133, 0x2, 0x1f ;  /* 0x0c401f0085037f89 */ /* 0x000e6200000e0000 */
[C---:B------:R-:W-:Y:S02]  /*5060*/  ISETP.GT.AND P1, PT, R0.reuse, 0x58, PT ;  /* 0x000000580000780c */ /* 0x040fe40003f24270 */
[----:B------:R-:W-:Y:S02]  /*5070*/  FSEL R107, R25, -INF , P2 ;  /* 0xff800000196b7808 */ /* 0x000fe40001000000 */
[----:B------:R-:W-:Y:S01]  /*5080*/  FMNMX.FTZ R2, R115, R2, !PT ;  /* 0x0000000273027209 */ /* 0x000fe20007810000 */
[----:B------:R-:W-:Y:S01]  /*5090*/  LDSM.16.MT88.4 R24, [R220] ;  /* 0x00000000dc18783b */ /* 0x000fe20000004200 */
[----:B------:R-:W-:Y:S02]  /*50a0*/  ISETP.GT.AND P0, PT, R0, 0x59, PT ;  /* 0x000000590000780c */ /* 0x000fe40003f04270 */
[----:B------:R-:W-:-:S02]  /*50b0*/  FSEL R108, R23, -INF , P1 ;  /* 0xff800000176c7808 */ /* 0x000fc40000800000 */
[----:B------:R-:W-:Y:S02]  /*50c0*/  FMNMX.FTZ R0, R107, R2, !PT ;  /* 0x000000026b007209 */ /* 0x000fe40007810000 */
[----:B------:R-:W-:Y:S02]  /*50d0*/  FSEL R109, R22, -INF , P0 ;  /* 0xff800000166d7808 */ /* 0x000fe40000000000 */
[----:B------:R-:W-:-:S04]  /*50e0*/  FMNMX.FTZ R0, R108, R0, !PT ;  /* 0x000000006c007209 */ /* 0x000fc80007810000 */
[----:B------:R-:W-:-:S05]  /*50f0*/  FMNMX.FTZ R0, R109, R0, !PT ;  /* 0x000000006d007209 */ /* 0x000fca0007810000 */
[----:B------:R-:W2:Y:S01]  /*5100*/  SHFL.BFLY PT, R2, R0, 0x2, 0x1f ;  /* 0x0c401f0000027f89 */ /* 0x000ea200000e0000 */
[----:B-1----:R-:W-:-:S05]  /*5110*/  FMNMX.FTZ R133, R133, R3, !PT ;  /* 0x0000000385857209 */ /* 0x002fca0007810000 */
[----:B------:R-:W1:Y:S01]  /*5120*/  SHFL.BFLY PT, R3, R133, 0x1, 0x1f ;  /* 0x0c201f0085037f89 */ /* 0x000e6200000e0000 */
[----:B--2---:R-:W-:-:S05]  /*5130*/  FMNMX.FTZ R0, R0, R2, !PT ;  /* 0x0000000200007209 */ /* 0x004fca0007810000 */
[----:B------:R-:W2:Y:S01]  /*5140*/  SHFL.BFLY PT, R132, R0, 0x1, 0x1f ;  /* 0x0c201f0000847f89 */ /* 0x000ea200000e0000 */
[----:B-1----:R-:W-:-:S04]  /*5150*/  FMNMX.FTZ R133, R133, R3, !PT ;  /* 0x0000000385857209 */ /* 0x002fc80007810000 */
[C---:B------:R-:W-:Y:S01]  /*5160*/  FSETP.NEU.FTZ.AND P0, PT, R133.reuse, -INF , PT ;  /* 0xff8000008500780b */ /* 0x040fe20003f1d000 */
[----:B------:R-:W-:-:S05]  /*5170*/  FMUL.FTZ R2, R133, c[0x0][0x2d0] ;  /* 0x0000b40085027a20 */ /* 0x000fca0000410000 */
[----:B------:R-:W-:-:S05]  /*5180*/  FSEL R2, R2, RZ, P0 ;  /* 0x000000ff02027208 */ /* 0x000fca0000000000 */
[----:B------:R-:W-:-:S04]  /*5190*/  FFMA.FTZ R3, R5, c[0x0][0x2d0], -R2 ;  /* 0x0000b40005037a23 */ /* 0x000fc80000010802 */
[----:B------:R1:W-:Y:S01]  /*51a0*/  MUFU.EX2 R207, R3 ;  /* 0x0000000300cf7308 */ /* 0x0003e20000000800 */
[----:B--2---:R-:W-:Y:S01]  /*51b0*/  FMNMX.FTZ R132, R0, R132, !PT ;  /* 0x0000008400847209 */ /* 0x004fe20007810000 */
[----:B------:R-:W-:-:S06]  /*51c0*/  FFMA.FTZ R0, R9, c[0x0][0x2d0], -R2 ;  /* 0x0000b40009007a23 */ /* 0x000fcc0000010802 */
[----:B------:R2:W-:Y:S01]  /*51d0*/  MUFU.EX2 R209, R0 ;  /* 0x0000000000d17308 */ /* 0x0005e20000000800 */
[----:B------:R-:W-:Y:S01]  /*51e0*/  FSETP.NEU.FTZ.AND P0, PT, R132, -INF , PT ;  /* 0xff8000008400780b */ /* 0x000fe20003f1d000 */
[----:B-1----:R-:W-:-:S06]  /*51f0*/  FFMA.FTZ R3, R6, c[0x0][0x2d0], -R2 ;  /* 0x0000b40006037a23 */ /* 0x002fcc0000010802 */
[----:B------:R1:W3:Y:S01]  /*5200*/  MUFU.EX2 R206, R3 ;  /* 0x0000000300ce7308 */ /* 0x0002e20000000800 */
[----:B--2---:R-:W-:-:S05]  /*5210*/  FMUL.FTZ R0, R132, c[0x0][0x2d0] ;  /* 0x0000b40084007a20 */ /* 0x004fca0000410000 */
[----:B------:R-:W-:Y:S01]  /*5220*/  FSEL R0, R0, RZ, P0 ;  /* 0x000000ff00007208 */ /* 0x000fe20000000000 */
[----:B-1----:R-:W-:-:S04]  /*5230*/  FFMA.FTZ R3, R10, c[0x0][0x2d0], -R2 ;  /* 0x0000b4000a037a23 */ /* 0x002fc80000010802 */
[----:B------:R1:W2:Y:S02]  /*5240*/  MUFU.EX2 R208, R3 ;  /* 0x0000000300d07308 */ /* 0x0002a40000000800 */
[----:B-1----:R-:W-:-:S06]  /*5250*/  FFMA.FTZ R3, R11, c[0x0][0x2d0], -R2 ;  /* 0x0000b4000b037a23 */ /* 0x002fcc0000010802 */
[----:B------:R1:W-:Y:S02]  /*5260*/  MUFU.EX2 R118, R3 ;  /* 0x0000000300767308 */ /* 0x0003e40000000800 */
[----:B-1----:R-:W-:-:S06]  /*5270*/  FFMA.FTZ R3, R4, c[0x0][0x2d0], -R0 ;  /* 0x0000b40004037a23 */ /* 0x002fcc0000010800 */
[----:B------:R1:W-:Y:S02]  /*5280*/  MUFU.EX2 R135, R3 ;  /* 0x0000000300877308 */ /* 0x0003e40000000800 */
[----:B-1----:R-:W-:-:S06]  /*5290*/  FFMA.FTZ R3, R8, c[0x0][0x2d0], -R0 ;  /* 0x0000b40008037a23 */ /* 0x002fcc0000010800 */
[----:B------:R1:W4:Y:S02]  /*52a0*/  MUFU.EX2 R134, R3 ;  /* 0x0000000300867308 */ /* 0x0003240000000800 */
[--C-:B-1----:R-:W-:Y:S02]  /*52b0*/  FFMA.FTZ R3, R7, c[0x0][0x2d0], -R0.reuse ;  /* 0x0000b40007037a23 */ /* 0x102fe40000010800 */
[----:B------:R-:W1:Y:S04]  /*52c0*/  LDSM.16.MT88.4 R4, [R218] ;  /* 0x00000000da04783b */ /* 0x000e680000004200 */
[----:B------:R2:W-:Y:S02]  /*52d0*/  MUFU.EX2 R205, R3 ;  /* 0x0000000300cd7308 */ /* 0x0005e40000000800 */
[----:B--2---:R-:W-:-:S06]  /*52e0*/  FFMA.FTZ R3, R16, c[0x0][0x2d0], -R0 ;  /* 0x0000b40010037a23 */ /* 0x004fcc0000010800 */
[----:B------:R2:W1:Y:S02]  /*52f0*/  MUFU.EX2 R204, R3 ;  /* 0x0000000300cc7308 */ /* 0x0004640000000800 */
[----:B--2---:R-:W-:-:S06]  /*5300*/  FFMA.FTZ R3, R19, c[0x0][0x2d0], -R2 ;  /* 0x0000b40013037a23 */ /* 0x004fcc0000010802 */
[----:B------:R2:W1:Y:S02]  /*5310*/  MUFU.EX2 R113, R3 ;  /* 0x0000000300717308 */ /* 0x0004640000000800 */
[----:B--2---:R-:W-:-:S06]  /*5320*/  FFMA.FTZ R3, R20, c[0x0][0x2d0], -R2 ;  /* 0x0000b40014037a23 */ /* 0x004fcc0000010802 */
[----:B------:R2:W-:Y:S02]  /*5330*/  MUFU.EX2 R110, R3 ;  /* 0x00000003006e7308 */ /* 0x0005e40000000800 */
[----:B--2---:R-:W-:-:S06]  /*5340*/  FFMA.FTZ R3, R21, c[0x0][0x2d0], -R2 ;  /* 0x0000b40015037a23 */ /* 0x004fcc0000010802 */
[----:B------:R2:W-:Y:S01]  /*5350*/  MUFU.EX2 R91, R3 ;  /* 0x00000003005b7308 */ /* 0x0005e20000000800 */
[----:B---3--:R-:W-:Y:S02]  /*5360*/  F2FP.PACK_AB R8, R206, R207 ;  /* 0x000000cfce08723e */ /* 0x008fe400000000ff */
[----:B------:R-:W-:Y:S02]  /*5370*/  F2FP.PACK_AB R10, R208, R209 ;  /* 0x000000d1d00a723e */ /* 0x000fe400000000ff */
[----:B----4-:R-:W-:Y:S01]  /*5380*/  F2FP.PACK_AB R9, R134, R135 ;  /* 0x000000878609723e */ /* 0x010fe200000000ff */
[----:B--2---:R-:W-:-:S04]  /*5390*/  FFMA.FTZ R3, R18, c[0x0][0x2d0], -R0 ;  /* 0x0000b40012037a23 */ /* 0x004fc80000010800 */
[----:B------:R2:W-:Y:S01]  /*53a0*/  MUFU.EX2 R222, R3 ;  /* 0x0000000300de7308 */ /* 0x0005e20000000800 */
[----:B-1----:R-:W-:Y:S01]  /*53b0*/  F2FP.PACK_AB R11, R204, R205 ;  /* 0x000000cdcc0b723e */ /* 0x002fe200000000ff */
[----:B--2---:R-:W-:-:S06]  /*53c0*/  FFMA.FTZ R3, R17, c[0x0][0x2d0], -R0 ;  /* 0x0000b40011037a23 */ /* 0x004fcc0000010800 */
[----:B------:R1:W2:Y:S01]  /*53d0*/  MUFU.EX2 R114, R3 ;  /* 0x0000000300727308 */ /* 0x0002a20000000800 */
[----:B------:R-:W-:Y:S01]  /*53e0*/  HMMA.16816.F32 R36, R8, R14, RZ ;  /* 0x0000000e0824723c */ /* 0x000fe200000018ff */
[----:B-1----:R-:W-:-:S06]  /*53f0*/  FFMA.FTZ R3, R48, c[0x0][0x2d0], -R0 ;  /* 0x0000b40030037a23 */ /* 0x002fcc0000010800 */
[----:B------:R1:W-:Y:S01]  /*5400*/  MUFU.EX2 R122, R3 ;  /* 0x00000003007a7308 */ /* 0x0003e20000000800 */
[----:B------:R-:W-:Y:S01]  /*5410*/  HMMA.16816.F32 R40, R8, R12, RZ ;  /* 0x0000000c0828723c */ /* 0x000fe200000018ff */
[----:B-1----:R-:W-:-:S06]  /*5420*/  FFMA.FTZ R3, R49, c[0x0][0x2d0], -R0 ;  /* 0x0000b40031037a23 */ /* 0x002fcc0000010800 */
[----:B------:R-:W1:Y:S01]  /*5430*/  MUFU.EX2 R90, R3 ;  /* 0x00000003005a7308 */ /* 0x000e620000000800 */
[C---:B------:R-:W-:Y:S07]  /*5440*/  HMMA.16816.F32 R20, R8.reuse, R4, RZ ;  /* 0x000000040814723c */ /* 0x040fee00000018ff */
[----:B------:R-:W-:Y:S01]  /*5450*/  F2FP.PACK_AB R4, R113, R118 ;  /* 0x000000767104723e */ /* 0x000fe200000000ff */
[----:B------:R-:W-:Y:S01]  /*5460*/  HMMA.16816.F32 R16, R8, R6, RZ ;  /* 0x000000060810723c */ /* 0x000fe200000018ff */
[----:B--2---:R-:W-:-:S06]  /*5470*/  F2FP.PACK_AB R5, R114, R222 ;  /* 0x000000de7205723e */ /* 0x004fcc00000000ff */
[----:B------:R-:W-:Y:S02]  /*5480*/  F2FP.PACK_AB R6, R91, R110 ;  /* 0x0000006e5b06723e */ /* 0x000fe400000000ff */
[----:B-1----:R-:W-:Y:S01]  /*5490*/  F2FP.PACK_AB R7, R90, R122 ;  /* 0x0000007a5a07723e */ /* 0x002fe200000000ff */
[----:B------:R-:W-:Y:S08]  /*54a0*/  HMMA.16816.F32 R12, R8, R44, RZ ;  /* 0x0000002c080c723c */ /* 0x000ff000000018ff */
[C---:B------:R-:W-:Y:S01]  /*54b0*/  HMMA.16816.F32 R192, R4.reuse, R34, R36 ;  /* 0x0000002204c0723c */ /* 0x040fe20000001824 */
[----:B------:R-:W1:Y:S07]  /*54c0*/  LDSM.16.MT88.4 R36, [R218+0x3800] ;  /* 0x00380000da24783b */ /* 0x000e6e0000004200 */
[----:B------:R-:W-:Y:S01]  /*54d0*/  HMMA.16816.F32 R84, R4, R32, R40 ;  /* 0x000000200454723c */ /* 0x000fe20000001828 */
[----:B------:R-:W2:Y:S07]  /*54e0*/  LDSM.16.MT88.4 R40, [R217+0x3800] ;  /* 0x00380000d928783b */ /* 0x000eae0000004200 */
[----:B------:R-:W-:Y:S01]  /*54f0*/  HMMA.16816.F32 R60, R8, R46, RZ ;  /* 0x0000002e083c723c */ /* 0x000fe200000018ff */
[----:B------:R-:W-:Y:S07]  /*5500*/  LDSM.16.MT88.4 R44, [R220+0x800] ;  /* 0x00080000dc2c783b */ /* 0x000fee0000004200 */
[C---:B------:R-:W-:Y:S08]  /*5510*/  HMMA.16816.F32 R200, R4.reuse, R28, R20 ;  /* 0x0000001c04c8723c */ /* 0x040ff00000001814 */
[----:B------:R-:W-:Y:S08]  /*5520*/  HMMA.16816.F32 R188, R4, R30, R16 ;  /* 0x0000001e04bc723c */ /* 0x000ff00000001810 */
[C---:B------:R-:W-:Y:S08]  /*5530*/  HMMA.16816.F32 R48, R8.reuse, R24, RZ ;  /* 0x000000180830723c */ /* 0x040ff000000018ff */
[C---:B------:R-:W-:Y:S08]  /*5540*/  HMMA.16816.F32 R32, R8.reuse, R26, RZ ;  /* 0x0000001a0820723c */ /* 0x040ff000000018ff */
[C---:B------:R-:W-:Y:S08]  /*5550*/  HMMA.16816.F32 R20, R8.reuse, R64, RZ ;  /* 0x000000400814723c */ /* 0x040ff000000018ff */
[C---:B------:R-:W-:Y:S01]  /*5560*/  HMMA.16816.F32 R16, R8.reuse, R66, RZ ;  /* 0x000000420810723c */ /* 0x040fe200000018ff */
[----:B------:R-:W3:Y:S07]  /*5570*/  LDSM.16.MT88.4 R64, [R220+0x3000] ;  /* 0x00300000dc40783b */ /* 0x000eee0000004200 */
[----:B------:R-:W-:Y:S08]  /*5580*/  HMMA.16816.F32 R24, R8, R58, RZ ;  /* 0x0000003a0818723c */ /* 0x000ff000000018ff */
[----:B------:R-:W-:Y:S08]  /*5590*/  HMMA.16816.F32 R196, R4, R68, R12 ;  /* 0x0000004404c4723c */ /* 0x000ff0000000180c */
[C---:B------:R-:W-:Y:S08]  /*55a0*/  HMMA.16816.F32 R28, R8.reuse, R56, RZ ;  /* 0x00000038081c723c */ /* 0x040ff000000018ff */
[C---:B------:R-:W-:Y:S08]  /*55b0*/  HMMA.16816.F32 R12, R8.reuse, R72, RZ ;  /* 0x00000048080c723c */ /* 0x040ff000000018ff */
[----:B------:R-:W-:Y:S08]  /*55c0*/  HMMA.16816.F32 R56, R8, R74, RZ ;  /* 0x0000004a0838723c */ /* 0x000ff000000018ff */
[C---:B------:R-:W-:Y:S01]  /*55d0*/  HMMA.16816.F32 R72, R4.reuse, R70, R60 ;  /* 0x000000460448723c */ /* 0x040fe2000000183c */
[----:B------:R-:W4:Y:S07]  /*55e0*/  LDSM.16.MT88.4 R60, [R217+0x6000] ;  /* 0x00600000d93c783b */ /* 0x000f2e0000004200 */
[C---:B-1----:R-:W-:Y:S01]  /*55f0*/  HMMA.16816.F32 R176, R4.reuse, R36, R20 ;  /* 0x0000002404b0723c */ /* 0x042fe20000001814 */
[----:B------:R-:W1:Y:S07]  /*5600*/  LDSM.16.MT88.4 R20, [R220+0x3800] ;  /* 0x00380000dc14783b */ /* 0x000e6e0000004200 */
[C---:B--2---:R-:W-:Y:S01]  /*5610*/  HMMA.16816.F32 R168, R4.reuse, R42, R24 ;  /* 0x0000002a04a8723c */ /* 0x044fe20000001818 */
[----:B------:R-:W2:Y:S07]  /*5620*/  LDSM.16.MT88.4 R24, [R218+0x6000] ;  /* 0x00600000da18783b */ /* 0x000eae0000004200 */
[C---:B------:R-:W-:Y:S01]  /*5630*/  HMMA.16816.F32 R180, R4.reuse, R40, R28 ;  /* 0x0000002804b4723c */ /* 0x040fe2000000181c */
[----:B------:R-:W1:Y:S07]  /*5640*/  LDSM.16.MT88.4 R40, [R217+0x6800] ;  /* 0x00680000d928783b */ /* 0x000e6e0000004200 */
[C---:B------:R-:W-:Y:S08]  /*5650*/  HMMA.16816.F32 R172, R4.reuse, R52, R12 ;  /* 0x0000003404ac723c */ /* 0x040ff0000000180c */
[C---:B------:R-:W-:Y:S01]  /*5660*/  HMMA.16816.F32 R160, R4.reuse, R54, R56 ;  /* 0x0000003604a0723c */ /* 0x040fe20000001838 */
[----:B------:R-:W1:Y:S04]  /*5670*/  LDSM.16.MT88.4 R52, [R221+0x6000] ;  /* 0x00600000dd34783b */ /* 0x000e680000004200 */
[----:B------:R-:W-:Y:S03]  /*5680*/  LDSM.16.MT88.4 R56, [R220+0x6000] ;  /* 0x00600000dc38783b */ /* 0x000fe60000004200 */
[----:B------:R-:W-:Y:S01]  /*5690*/  HMMA.16816.F32 R164, R4, R38, R16 ;  /* 0x0000002604a4723c */ /* 0x000fe20000001810 */
[----:B------:R-:W1:Y:S07]  /*56a0*/  LDSM.16.MT88.4 R36, [R218+0x6800] ;  /* 0x00680000da24783b */ /* 0x000e6e0000004200 */
[C---:B---3--:R-:W-:Y:S08]  /*56b0*/  HMMA.16816.F32 R16, R8.reuse, R64, RZ ;  /* 0x000000400810723c */ /* 0x048ff000000018ff */
[----:B------:R-:W-:Y:S08]  /*56c0*/  HMMA.16816.F32 R12, R8, R66, RZ ;  /* 0x00000042080c723c */ /* 0x000ff000000018ff */
[----:B------:R-:W-:Y:S08]  /*56d0*/  HMMA.16816.F32 R68, R4, R46, R32 ;  /* 0x0000002e0444723c */ /* 0x000ff00000001820 */
[----:B----4-:R-:W-:Y:S08]  /*56e0*/  HMMA.16816.F32 R32, R8, R60, RZ ;  /* 0x0000003c0820723c */ /* 0x010ff000000018ff */
[C---:B------:R-:W-:Y:S01]  /*56f0*/  HMMA.16816.F32 R184, R4.reuse, R44, R48 ;  /* 0x0000002c04b8723c */ /* 0x040fe20000001830 */
[----:B------:R-:W3:Y:S04]  /*5700*/  LDSM.16.MT88.4 R48, [R221+0x6800] ;  /* 0x00680000dd30783b */ /* 0x000ee80000004200 */
[----:B------:R-:W-:Y:S03]  /*5710*/  LDSM.16.MT88.4 R44, [R220+0x6800] ;  /* 0x00680000dc2c783b */ /* 0x000fe60000004200 */
[----:B-1----:R-:W-:Y:S08]  /*5720*/  HMMA.16816.F32 R156, R4, R20, R16 ;  /* 0x00000014049c723c */ /* 0x002ff00000001810 */
[C---:B------:R-:W-:Y:S01]  /*5730*/  HMMA.16816.F32 R28, R8.reuse, R62, RZ ;  /* 0x0000003e081c723c */ /* 0x040fe200000018ff */
[----:B------:R-:W1:Y:S07]  /*5740*/  LDSM.16.MT88.4 R60, [R217+0x9000] ;  /* 0x00900000d93c783b */ /* 0x000e6e0000004200 */
[----:B--2---:R-:W-:Y:S08]  /*5750*/  HMMA.16816.F32 R16, R8, R24, RZ ;  /* 0x000000180810723c */ /* 0x004ff000000018ff */
[----:B------:R-:W-:Y:S08]  /*5760*/  HMMA.16816.F32 R152, R4, R22, R12 ;  /* 0x000000160498723c */ /* 0x000ff0000000180c */
[----:B------:R-:W-:Y:S08]  /*5770*/  HMMA.16816.F32 R12, R8, R26, RZ ;  /* 0x0000001a080c723c */ /* 0x000ff000000018ff */
[----:B------:R-:W-:Y:S01]  /*5780*/  HMMA.16816.F32 R148, R4, R40, R32 ;  /* 0x000000280494723c */ /* 0x000fe20000001820 */
[----:B------:R-:W2:Y:S07]  /*5790*/  LDSM.16.MT88.4 R32, [R218+0x9000] ;  /* 0x00900000da20783b */ /* 0x000eae0000004200 */
[----:B------:R-:W-:Y:S08]  /*57a0*/  HMMA.16816.F32 R24, R8, R54, RZ ;  /* 0x000000360818723c */ /* 0x000ff000000018ff */
[C---:B------:R-:W-:Y:S01]  /*57b0*/  HMMA.16816.F32 R92, R4.reuse, R42, R28 ;  /* 0x0000002a045c723c */ /* 0x040fe2000000181c */
[----:B------:R-:W4:Y:S07]  /*57c0*/  LDSM.16.MT88.4 R40, [R217+0x9800] ;  /* 0x00980000d928783b */ /* 0x000f2e0000004200 */
[----:B------:R-:W-:Y:S08]  /*57d0*/  HMMA.16816.F32 R144, R4, R36, R16 ;  /* 0x000000240490723c */ /* 0x000ff00000001810 */
[----:B------:R-:W-:Y:S01]  /*57e0*/  HMMA.16816.F32 R16, R8, R58, RZ ;  /* 0x0000003a0810723c */ /* 0x000fe200000018ff */
[----:B------:R-:W-:Y:S01]  /*57f0*/  MOV R37, R115 ;  /* 0x0000007300257202 */ /* 0x000fe20000000f00 */
[----:B------:R-:W-:-:S06]  /*5800*/  IMAD.MOV.U32 R36, RZ, RZ, R114 ;  /* 0x000000ffff247224 */ /* 0x000fcc00078e0072 */
[----:B------:R-:W-:Y:S08]  /*5810*/  HMMA.16816.F32 R28, R8, R52, RZ ;  /* 0x00000034081c723c */ /* 0x000ff000000018ff */
[----:B------:R-:W-:Y:S07]  /*5820*/  HMMA.16816.F32 R100, R4, R38, R12 ;  /* 0x000000260464723c */ /* 0x000fee000000180c */
[----:B------:R-:W-:Y:S01]  /*5830*/  IMAD.MOV.U32 R39, RZ, RZ, R113 ;  /* 0x000000ffff277224 */ /* 0x000fe200078e0071 */
[----:B------:R-:W-:-:S02]  /*5840*/  MOV R38, R112 ;  /* 0x0000007000267202 */ /* 0x000fc40000000f00 */
[----:B---3--:R-:W-:Y:S01]  /*5850*/  HMMA.16816.F32 R112, R4, R50, R24 ;  /* 0x000000320470723c */ /* 0x008fe20000001818 */
[----:B------:R-:W3:Y:S07]  /*5860*/  LDSM.16.MT88.4 R24, [R218+0x9800] ;  /* 0x00980000da18783b */ /* 0x000eee0000004200 */
[----:B-1----:R-:W-:Y:S08]  /*5870*/  HMMA.16816.F32 R12, R8, R60, RZ ;  /* 0x0000003c080c723c */ /* 0x002ff000000018ff */
[C---:B------:R-:W-:Y:S08]  /*5880*/  HMMA.16816.F32 R124, R4.reuse, R46, R16 ;  /* 0x0000002e047c723c */ /* 0x040ff00000001810 */
[----:B------:R-:W-:Y:S01]  /*5890*/  HMMA.16816.F32 R140, R4, R48, R28 ;  /* 0x00000030048c723c */ /* 0x000fe2000000181c */
[----:B------:R-:W1:Y:S07]  /*58a0*/  LDSM.16.MT88.4 R28, [R221+0x9000] ;  /* 0x00900000dd1c783b */ /* 0x000e6e0000004200 */
[----:B--2---:R-:W-:Y:S08]  /*58b0*/  HMMA.16816.F32 R16, R8, R32, RZ ;  /* 0x000000200810723c */ /* 0x004ff000000018ff */
[----:B----4-:R-:W-:Y:S01]  /*58c0*/  HMMA.16816.F32 R128, R4, R40, R12 ;  /* 0x000000280480723c */ /* 0x010fe2000000180c */
[----:B------:R-:W-:-:S07]  /*58d0*/  IMAD.MOV.U32 R52, RZ, RZ, R118 ;  /* 0x000000ffff347224 */ /* 0x000fce00078e0076 */
[----:B------:R-:W-:Y:S01]  /*58e0*/  HMMA.16816.F32 R12, R8, R34, RZ ;  /* 0x00000022080c723c */ /* 0x000fe200000018ff */
[----:B------:R-:W-:Y:S01]  /*58f0*/  MOV R55, R117 ;  /* 0x0000007500377202 */ /* 0x000fe20000000f00 */
[----:B------:R-:W-:-:S06]  /*5900*/  IMAD.MOV.U32 R54, RZ, RZ, R116 ;  /* 0x000000ffff367224 */ /* 0x000fcc00078e0074 */
[----:B------:R-:W-:Y:S07]  /*5910*/  HMMA.16816.F32 R20, R8, R56, RZ ;  /* 0x000000380814723c */ /* 0x000fee00000018ff */
[----:B------:R-:W-:Y:S02]  /*5920*/  MOV R56, R119 ;  /* 0x0000007700387202 */ /* 0x000fe40000000f00 */
[----:B---3--:R-:W-:Y:S01]  /*5930*/  HMMA.16816.F32 R116, R4, R24, R16 ;  /* 0x000000180474723c */ /* 0x008fe20000001810 */
[----:B------:R-:W2:Y:S01]  /*5940*/  LDSM.16.MT88.4 R16, [R221+0x9800] ;  /* 0x00980000dd10783b */ /* 0x000ea20000004200 */
[----:B------:R-:W-:Y:S01]  /*5950*/  IMAD.MOV.U32 R57, RZ, RZ, R111 ;  /* 0x000000ffff397224 */ /* 0x000fe200078e006f */
[----:B------:R-:W-:Y:S01]  /*5960*/  MOV R61, R108 ;  /* 0x0000006c003d7202 */ /* 0x000fe20000000f00 */
[----:B------:R-:W-:-:S02]  /*5970*/  IMAD.MOV.U32 R59, RZ, RZ, R110 ;  /* 0x000000ffff3b7224 */ /* 0x000fc400078e006e */
[----:B------:R-:W-:Y:S02]  /*5980*/  IMAD.MOV.U32 R58, RZ, RZ, R109 ;  /* 0x000000ffff3a7224 */ /* 0x000fe400078e006d */
[----:B------:R-:W-:Y:S08]  /*5990*/  HMMA.16816.F32 R108, R4, R26, R12 ;  /* 0x0000001a046c723c */ /* 0x000ff0000000180c */
[----:B-1----:R-:W-:Y:S01]  /*59a0*/  HMMA.16816.F32 R12, R8, R28, RZ ;  /* 0x0000001c080c723c */ /* 0x002fe200000018ff */
[----:B------:R-:W-:-:S02]  /*59b0*/  IMAD.MOV.U32 R60, RZ, RZ, R107 ;  /* 0x000000ffff3c7224 */ /* 0x000fc400078e006b */
[----:B------:R-:W-:Y:S11]  /*59c0*/  IMAD.MOV.U32 R66, RZ, RZ, R106 ;  /* 0x000000ffff427224 */ /* 0x000ff600078e006a */
[----:B------:R-:W-:Y:S10]  /*59d0*/  @!UPT UIADD3 URZ, URZ, URZ, URZ ;  /* 0x0000003f3f3ff290 */ /* 0x000ff4000fffe03f */
[----:B--2---:R-:W-:Y:S08]  /*59e0*/  HMMA.16816.F32 R104, R4, R16, R12 ;  /* 0x000000100468723c */ /* 0x004ff0000000180c */
[----:B------:R-:W-:Y:S11]  /*59f0*/  HMMA.16816.F32 R12, R8, R30, RZ ;  /* 0x0000001e080c723c */ /* 0x000ff600000018ff */
[----:B------:R-:W-:Y:S11]  /*5a00*/  @!UPT UIADD3 URZ, URZ, URZ, URZ ;  /* 0x0000003f3f3ff290 */ /* 0x000ff6000fffe03f */
[----:B------:R-:W-:Y:S02]  /*5a10*/  @!UPT UIADD3 URZ, URZ, URZ, URZ ;  /* 0x0000003f3f3ff290 */ /* 0x000fe4000fffe03f */
[C---:B------:R-:W-:Y:S01]  /*5a20*/  HMMA.16816.F32 R96, R4.reuse, R18, R12 ;  /* 0x000000120460723c */ /* 0x040fe2000000180c */
[----:B------:R-:W1:Y:S07]  /*5a30*/  LDSM.16.MT88.4 R12, [R220+0x9000] ;  /* 0x00900000dc0c783b */ /* 0x000e6e0000004200 */
[----:B------:R-:W-:Y:S08]  /*5a40*/  HMMA.16816.F32 R136, R4, R44, R20 ;  /* 0x0000002c0488723c */ /* 0x000ff00000001814 */
[----:B------:R-:W-:Y:S01]  /*5a50*/  HMMA.16816.F32 R20, R8, R62, RZ ;  /* 0x0000003e0814723c */ /* 0x000fe200000018ff */
[----:B------:R-:W-:-:S07]  /*5a60*/  FFMA.FTZ R3, R83, c[0x0][0x2d0], -R2 ;  /* 0x0000b40053037a23 */ /* 0x000fce0000010802 */
[C---:B-1----:R-:W-:Y:S08]  /*5a70*/  HMMA.16816.F32 R16, R8.reuse, R12, RZ ;  /* 0x0000000c0810723c */ /* 0x042ff000000018ff */
[----:B------:R-:W-:Y:S01]  /*5a80*/  HMMA.16816.F32 R8, R8, R14, RZ ;  /* 0x0000000e0808723c */ /* 0x000fe200000018ff */
[----:B------:R-:W1:Y:S01]  /*5a90*/  LDSM.16.MT88.4 R12, [R220+0x9800] ;  /* 0x00980000dc0c783b */ /* 0x000e620000004200 */
[----:B------:R2:W-:Y:S01]  /*5aa0*/  MUFU.EX2 R32, R3 ;  /* 0x0000000300207308 */ /* 0x0005e20000000800 */
[----:B------:R-:W-:Y:S01]  /*5ab0*/  MOV R67, R91 ;  /* 0x0000005b00437202 */ /* 0x000fe20000000f00 */
[----:B------:R-:W-:-:S02]  /*5ac0*/  IMAD.MOV.U32 R64, RZ, RZ, R90 ;  /* 0x000000ffff407224 */ /* 0x000fc400078e005a */
[----:B--2---:R-:W-:-:S04]  /*5ad0*/  FFMA.FTZ R3, R82, c[0x0][0x2d0], -R2 ;  /* 0x0000b40052037a23 */ /* 0x004fc80000010802 */
[----:B------:R2:W3:Y:S01]  /*5ae0*/  MUFU.EX2 R226, R3 ;  /* 0x0000000300e27308 */ /* 0x0004e20000000800 */
[----:B------:R-:W-:Y:S01]  /*5af0*/  IMAD.MOV.U32 R65, RZ, RZ, R89 ;  /* 0x000000ffff417224 */ /* 0x000fe200078e0059 */
[----:B------:R-:W-:Y:S01]  /*5b00*/  MOV R45, R88 ;  /* 0x00000058002d7202 */ /* 0x000fe20000000f00 */
[----:B--2---:R-:W-:-:S05]  /*5b10*/  FFMA.FTZ R3, R81, c[0x0][0x2d0], -R2 ;  /* 0x0000b40051037a23 */ /* 0x004fca0000010802 */
[----:B------:R2:W-:Y:S01]  /*5b20*/  MUFU.EX2 R224, R3 ;  /* 0x0000000300e07308 */ /* 0x0005e20000000800 */
[C---:B-1----:R-:W-:Y:S08]  /*5b30*/  HMMA.16816.F32 R88, R4.reuse, R12, R16 ;  /* 0x0000000c0458723c */ /* 0x042ff00000001810 */
[----:B------:R-:W-:Y:S01]  /*5b40*/  HMMA.16816.F32 R12, R4, R14, R8 ;  /* 0x0000000e040c723c */ /* 0x000fe20000001808 */
[----:B------:R-:W1:Y:S01]  /*5b50*/  LDSM.16.MT88.4 R8, [R217+0x1000] ;  /* 0x00100000d908783b */ /* 0x000e620000004200 */
[----:B--2---:R-:W-:-:S04]  /*5b60*/  FFMA.FTZ R3, R80, c[0x0][0x2d0], -R2 ;  /* 0x0000b40050037a23 */ /* 0x004fc80000010802 */
[----:B------:R2:W-:Y:S02]  /*5b70*/  MUFU.EX2 R229, R3 ;  /* 0x0000000300e57308 */ /* 0x0005e40000000800 */
[----:B--2---:R-:W-:-:S06]  /*5b80*/  FFMA.FTZ R3, R79, c[0x0][0x2d0], -R0 ;  /* 0x0000b4004f037a23 */ /* 0x004fcc0000010800 */
[----:B------:R2:W-:Y:S02]  /*5b90*/  MUFU.EX2 R228, R3 ;  /* 0x0000000300e47308 */ /* 0x0005e40000000800 */
[----:B--2---:R-:W-:-:S06]  /*5ba0*/  FFMA.FTZ R3, R78, c[0x0][0x2d0], -R0 ;  /* 0x0000b4004e037a23 */ /* 0x004fcc0000010800 */
[----:B------:R2:W4:Y:S02]  /*5bb0*/  MUFU.EX2 R227, R3 ;  /* 0x0000000300e37308 */ /* 0x0005240000000800 */
[----:B--2---:R-:W-:-:S06]  /*5bc0*/  FFMA.FTZ R3, R77, c[0x0][0x2d0], -R0 ;  /* 0x0000b4004d037a23 */ /* 0x004fcc0000010800 */
[----:B------:R2:W-:Y:S02]  /*5bd0*/  MUFU.EX2 R33, R3 ;  /* 0x0000000300217308 */ /* 0x0005e40000000800 */
[----:B--2---:R-:W-:-:S06]  /*5be0*/  FFMA.FTZ R3, R76, c[0x0][0x2d0], -R0 ;  /* 0x0000b4004c037a23 */ /* 0x004fcc0000010800 */
[----:B------:R-:W2:Y:S01]  /*5bf0*/  MUFU.EX2 R40, R3 ;  /* 0x0000000300287308 */ /* 0x000ea20000000800 */
[----:B------:R-:W-:Y:S01]  /*5c00*/  IMAD.MOV.U32 R41, RZ, RZ, R123 ;  /* 0x000000ffff297224 */ /* 0x000fe200078e007b */
[----:B------:R-:W-:Y:S01]  /*5c10*/  MOV R62, R121 ;  /* 0x00000079003e7202 */ /* 0x000fe20000000f00 */
[----:B------:R-:W-:Y:S02]  /*5c20*/  IMAD.MOV.U32 R63, RZ, RZ, R122 ;  /* 0x000000ffff3f7224 */ /* 0x000fe400078e007a */
[----:B------:R-:W-:Y:S02]  /*5c30*/  IMAD.MOV.U32 R53, RZ, RZ, R120 ;  /* 0x000000ffff357224 */ /* 0x000fe400078e0078 */
[----:B------:R-:W-:Y:S07]  /*5c40*/  HMMA.16816.F32 R120, R4, R42, R20 ;  /* 0x0000002a0478723c */ /* 0x000fee0000001814 */
[----:B---3--:R-:W-:-:S02]  /*5c50*/  F2FP.PACK_AB R4, R226, R32 ;  /* 0x00000020e204723e */ /* 0x008fc400000000ff */
[----:B----4-:R-:W-:Y:S02]  /*5c60*/  F2FP.PACK_AB R5, R227, R228 ;  /* 0x000000e4e305723e */ /* 0x010fe400000000ff */
[----:B------:R-:W-:Y:S02]  /*5c70*/  F2FP.PACK_AB R6, R229, R224 ;  /* 0x000000e0e506723e */ /* 0x000fe400000000ff */
[----:B--2---:R-:W-:-:S07]  /*5c80*/  F2FP.PACK_AB R7, R40, R33 ;  /* 0x000000212807723e */ /* 0x004fce00000000ff */
[C---:B-1----:R-:W-:Y:S08]  /*5c90*/  HMMA.16816.F32 R84, R4.reuse, R8, R84 ;  /* 0x000000080454723c */ /* 0x042ff00000001854 */
[C---:B------:R-:W-:Y:S01]  /*5ca0*/  HMMA.16816.F32 R48, R4.reuse, R10, R192 ;  /* 0x0000000a0430723c */ /* 0x040fe200000018c0 */
[----:B------:R-:W1:Y:S06]  /*5cb0*/  LDSM.16.MT88.4 R8, [R218+0x1000] ;  /* 0x00100000da08783b */ /* 0x000e6c0000004200 */
[----:B------:R-:W-:Y:S01]  /*5cc0*/  IMAD.MOV.U32 R193, RZ, RZ, R45 ;  /* 0x000000ffffc17224 */ /* 0x000fe200078e002d */
[C---:B-1----:R-:W-:Y:S08]  /*5cd0*/  HMMA.16816.F32 R80, R4.reuse, R8, R200 ;  /* 0x000000080450723c */ /* 0x042ff000000018c8 */
[C---:B------:R-:W-:Y:S01]  /*5ce0*/  HMMA.16816.F32 R44, R4.reuse, R10, R188 ;  /* 0x0000000a042c723c */ /* 0x040fe200000018bc */
[----:B------:R-:W1:Y:S07]  /*5cf0*/  LDSM.16.MT88.4 R8, [R221+0x1000] ;  /* 0x00100000dd08783b */ /* 0x000e6e0000004200 */
[----:B-1----:R-:W-:Y:S07]  /*5d00*/  HMMA.16816.F32 R76, R4, R8, R196 ;  /* 0x00000008044c723c */ /* 0x002fee00000018c4 */
[----:B------:R-:W-:Y:S01]  /*5d10*/  MOV R197, R40 ;  /* 0x0000002800c57202 */ /* 0x000fe20000000f00 */
[----:B------:R-:W-:-:S02]  /*5d20*/  IMAD.MOV.U32 R196, RZ, RZ, R41 ;  /* 0x000000ffffc47224 */ /* 0x000fc400078e0029 */
[C---:B------:R-:W-:Y:S01]  /*5d30*/  HMMA.16816.F32 R40, R4.reuse, R10, R72 ;  /* 0x0000000a0428723c */ /* 0x040fe20000001848 */
[----:B------:R-:W1:Y:S01]  /*5d40*/  LDSM.16.MT88.4 R8, [R220+0x1000] ;  /* 0x00100000dc08783b */ /* 0x000e620000004200 */
[----:B------:R-:W-:Y:S01]  /*5d50*/  IMAD.MOV.U32 R188, RZ, RZ, R38 ;  /* 0x000000ffffbc7224 */ /* 0x000fe200078e0026 */
[----:B------:R-:W-:Y:S01]  /*5d60*/  MOV R189, R39 ;  /* 0x0000002700bd7202 */ /* 0x000fe20000000f00 */
[----:B------:R-:W-:Y:S02]  /*5d70*/  IMAD.MOV.U32 R190, RZ, RZ, R36 ;  /* 0x000000ffffbe7224 */ /* 0x000fe400078e0024 */
[----:B------:R-:W-:Y:S02]  /*5d80*/  IMAD.MOV.U32 R191, RZ, RZ, R37 ;  /* 0x000000ffffbf7224 */ /* 0x000fe400078e0025 */
[C---:B-1----:R-:W-:Y:S08]  /*5d90*/  HMMA.16816.F32 R72, R4.reuse, R8, R184 ;  /* 0x000000080448723c */ /* 0x042ff000000018b8 */
[----:B------:R-:W-:Y:S01]  /*5da0*/  HMMA.16816.F32 R36, R4, R10, R68 ;  /* 0x0000000a0424723c */ /* 0x000fe20000001844 */
[----:B------:R-:W1:Y:S01]  /*5db0*/  LDSM.16.MT88.4 R8, [R217+0x4000] ;  /* 0x00400000d908783b */ /* 0x000e620000004200 */
[----:B------:R-:W-:Y:S01]  /*5dc0*/  IMAD.MOV.U32 R199, RZ, RZ, R32 ;  /* 0x000000ffffc77224 */ /* 0x000fe200078e0020 */
[----:B------:R-:W-:-:S05]  /*5dd0*/  MOV R194, R33 ;  /* 0x0000002100c27202 */ /* 0x000fca0000000f00 */
[C---:B-1----:R-:W-:Y:S08]  /*5de0*/  HMMA.16816.F32 R68, R4.reuse, R8, R180 ;  /* 0x000000080444723c */ /* 0x042ff000000018b4 */
[----:B------:R-:W-:Y:S01]  /*5df0*/  HMMA.16816.F32 R32, R4, R10, R168 ;  /* 0x0000000a0420723c */ /* 0x000fe200000018a8 */
[----:B------:R-:W1:Y:S01]  /*5e00*/  LDSM.16.MT88.4 R8, [R218+0x4000] ;  /* 0x00400000da08783b */ /* 0x000e620000004200 */
[----:B------:R-:W-:Y:S01]  /*5e10*/  IMAD.MOV.U32 R192, RZ, RZ, R66 ;  /* 0x000000ffffc07224 */ /* 0x000fe200078e0042 */
[----:B------:R-:W-:Y:S01]  /*5e20*/  MOV R180, R64 ;  /* 0x0000004000b47202 */ /* 0x000fe20000000f00 */
[----:B------:R-:W-:-:S02]  /*5e30*/  IMAD.MOV.U32 R181, RZ, RZ, R67 ;  /* 0x000000ffffb57224 */ /* 0x000fc400078e0043 */
[----:B------:R-:W-:Y:S02]  /*5e40*/  IMAD.MOV.U32 R3, RZ, RZ, R65 ;  /* 0x000000ffff037224 */ /* 0x000fe400078e0041 */
        /* <DEDUP_REMOVED lines=17> */
[----:B------:R-:W-:Y:S01]  /*5f60*/  MOV R200, R54 ;  /* 0x0000003600c87202 */ /* 0x000fe20000000f00 */
[----:B------:R-:W-:Y:S01]  /*5f70*/  IMAD.MOV.U32 R201, RZ, RZ, R55 ;  /* 0x000000ffffc97224 */ /* 0x000fe200078e0037 */
[----:B------:R-:W-:Y:S01]  /*5f80*/  MOV R203, R53 ;  /* 0x0000003500cb7202 */ /* 0x000fe20000000f00 */
[----:B------:R-:W-:-:S03]  /*5f90*/  IMAD.MOV.U32 R202, RZ, RZ, R52 ;  /* 0x000000ffffca7224 */ /* 0x000fc600078e0034 */
        /* <DEDUP_REMOVED lines=18> */
[----:B------:R-:W-:-:S06]  /*60c0*/  FFMA.FTZ R3, R3, c[0x0][0x2d0], -R2 ;  /* 0x0000b40003037a23 */ /* 0x000fcc0000010802 */
[C---:B-1----:R-:W-:Y:S08]  /*60d0*/  HMMA.16816.F32 R140, R4.reuse, R8, R104 ;  /* 0x00000008048c723c */ /* 0x042ff00000001868 */
[----:B------:R-:W-:Y:S01]  /*60e0*/  HMMA.16816.F32 R116, R4, R10, R96 ;  /* 0x0000000a0474723c */ /* 0x000fe20000001860 */
[----:B------:R-:W1:Y:S01]  /*60f0*/  LDSM.16.MT88.4 R8, [R220+0xa000] ;  /* 0x00a00000dc08783b */ /* 0x000e620000004200 */
[----:B------:R2:W-:Y:S02]  /*6100*/  MUFU.EX2 R99, R3 ;  /* 0x0000000300637308 */ /* 0x0005e40000000800 */
[----:B--2---:R-:W-:-:S06]  /*6110*/  FFMA.FTZ R3, R252, c[0x0][0x2d0], -R2 ;  /* 0x0000b400fc037a23 */ /* 0x004fcc0000010802 */
[----:B------:R2:W-:Y:S02]  /*6120*/  MUFU.EX2 R98, R3 ;  /* 0x0000000300627308 */ /* 0x0005e40000000800 */
[--C-:B--2---:R-:W-:Y:S01]  /*6130*/  FFMA.FTZ R3, R215, c[0x0][0x2d0], -R2.reuse ;  /* 0x0000b400d7037a23 */ /* 0x104fe20000010802 */
[C---:B-1----:R-:W-:Y:S05]  /*6140*/  HMMA.16816.F32 R136, R4.reuse, R8, R88 ;  /* 0x000000080488723c */ /* 0x042fea0000001858 */
[----:B------:R1:W-:Y:S03]  /*6150*/  MUFU.EX2 R88, R3 ;  /* 0x0000000300587308 */ /* 0x0003e60000000800 */
[----:B------:R-:W-:Y:S01]  /*6160*/  HMMA.16816.F32 R12, R4, R10, R12 ;  /* 0x0000000a040c723c */ /* 0x000fe2000000180c */
[----:B------:R-:W2:Y:S01]  /*6170*/  LDSM.16.MT88.4 R8, [R217+0x1800] ;  /* 0x00180000d908783b */ /* 0x000ea20000004200 */
[----:B-1----:R-:W-:-:S04]  /*6180*/  FFMA.FTZ R3, R214, c[0x0][0x2d0], -R2 ;  /* 0x0000b400d6037a23 */ /* 0x002fc80000010802 */
[----:B------:R1:W3:Y:S01]  /*6190*/  MUFU.EX2 R97, R3 ;  /* 0x0000000300617308 */ /* 0x0002e20000000800 */
[----:B------:R-:W-:Y:S02]  /*61a0*/  IMAD.MOV.U32 R170, RZ, RZ, R226 ;  /* 0x000000ffffaa7224 */ /* 0x000fe400078e00e2 */
[----:B-1----:R-:W-:-:S05]  /*61b0*/  FFMA.FTZ R3, R212, c[0x0][0x2d0], -R0 ;  /* 0x0000b400d4037a23 */ /* 0x002fca0000010800 */
[----:B------:R1:W-:Y:S02]  /*61c0*/  MUFU.EX2 R96, R3 ;  /* 0x0000000300607308 */ /* 0x0003e40000000800 */
[----:B-1----:R-:W-:-:S06]  /*61d0*/  FFMA.FTZ R3, R210, c[0x0][0x2d0], -R0 ;  /* 0x0000b400d2037a23 */ /* 0x002fcc0000010800 */
[----:B------:R1:W4:Y:S02]  /*61e0*/  MUFU.EX2 R252, R3 ;  /* 0x0000000300fc7308 */ /* 0x0003240000000800 */
[----:B-1----:R-:W-:-:S06]  /*61f0*/  FFMA.FTZ R3, R213, c[0x0][0x2d0], -R0 ;  /* 0x0000b400d5037a23 */ /* 0x002fcc0000010800 */
[----:B------:R1:W-:Y:S01]  /*6200*/  MUFU.EX2 R226, R3 ;  /* 0x0000000300e27308 */ /* 0x0003e20000000800 */
[----:B------:R-:W-:Y:S02]  /*6210*/  FADD.FTZ R4, R207, R206 ;  /* 0x000000cecf047221 */ /* 0x000fe40000010000 */
[----:B-1----:R-:W-:-:S05]  /*6220*/  FFMA.FTZ R3, R211, c[0x0][0x2d0], -R0 ;  /* 0x0000b400d3037a23 */ /* 0x002fca0000010800 */
[----:B------:R1:W1:Y:S01]  /*6230*/  MUFU.EX2 R91, R3 ;  /* 0x00000003005b7308 */ /* 0x0002620000000800 */
[----:B------:R-:W-:Y:S02]  /*6240*/  FADD.FTZ R5, R135, R134 ;  /* 0x0000008687057221 */ /* 0x000fe40000010000 */
[----:B------:R-:W-:Y:S01]  /*6250*/  FADD.FTZ R4, R209, R4 ;  /* 0x00000004d1047221 */ /* 0x000fe20000010000 */
[----:B---3--:R-:W-:-:S03]  /*6260*/  F2FP.PACK_AB R6, R97, R88 ;  /* 0x000000586106723e */ /* 0x008fc600000000ff */
[----:B------:R-:W-:Y:S01]  /*6270*/  FADD.FTZ R134, R208, R4 ;  /* 0x00000004d0867221 */ /* 0x000fe20000010000 */
[----:B------:R-:W-:Y:S01]  /*6280*/  F2FP.PACK_AB R4, R98, R99 ;  /* 0x000000636204723e */ /* 0x000fe200000000ff */
[----:B------:R-:W-:Y:S01]  /*6290*/  IMAD.MOV.U32 R90, RZ, RZ, R180 ;  /* 0x000000ffff5a7224 */ /* 0x000fe200078e00b4 */
[----:B------:R-:W-:Y:S01]  /*62a0*/  MOV R89, R181 ;  /* 0x000000b500597202 */ /* 0x000fe20000000f00 */
[----:B-1----:R-:W-:Y:S01]  /*62b0*/  FADD.FTZ R3, R205, R5 ;  /* 0x00000005cd037221 */ /* 0x002fe20000010000 */
[----:B----4-:R-:W-:Y:S02]  /*62c0*/  F2FP.PACK_AB R5, R252, R96 ;  /* 0x00000060fc05723e */ /* 0x010fe400000000ff */
[----:B------:R-:W-:Y:S01]  /*62d0*/  F2FP.PACK_AB R7, R91, R226 ;  /* 0x000000e25b07723e */ /* 0x000fe200000000ff */
[----:B------:R-:W-:Y:S01]  /*62e0*/  IMAD.MOV.U32 R181, RZ, RZ, R196 ;  /* 0x000000ffffb57224 */ /* 0x000fe200078e00c4 */
[----:B------:R-:W-:Y:S01]  /*62f0*/  MOV R171, R198 ;  /* 0x000000c600ab7202 */ /* 0x000fe20000000f00 */
[----:B------:R-:W-:-:S02]  /*6300*/  IMAD.MOV.U32 R180, RZ, RZ, R197 ;  /* 0x000000ffffb47224 */ /* 0x000fc400078e00c5 */
[----:B------:R-:W-:Y:S02]  /*6310*/  IMAD.MOV.U32 R169, RZ, RZ, R199 ;  /* 0x000000ffffa97224 */ /* 0x000fe400078e00c7 */
[----:B------:R-:W-:Y:S01]  /*6320*/  FADD.FTZ R135, R204, R3 ;  /* 0x00000003cc877221 */ /* 0x000fe20000010000 */
[C---:B--2---:R-:W-:Y:S08]  /*6330*/  HMMA.16816.F32 R196, R4.reuse, R10, R48 ;  /* 0x0000000a04c4723c */ /* 0x044ff00000001830 */
        /* <DEDUP_REMOVED lines=8> */
[----:B------:R-:W-:Y:S02]  /*63c0*/  IMAD.MOV.U32 R44, RZ, RZ, R191 ;  /* 0x000000ffff2c7224 */ /* 0x000fe400078e00bf */
[C---:B-1----:R-:W-:Y:S08]  /*63d0*/  HMMA.16816.F32 R188, R4.reuse, R8, R76 ;  /* 0x0000000804bc723c */ /* 0x042ff0000000184c */
[C---:B------:R-:W-:Y:S01]  /*63e0*/  HMMA.16816.F32 R172, R4.reuse, R10, R40 ;  /* 0x0000000a04ac723c */ /* 0x040fe20000001828 */
[----:B------:R-:W1:Y:S07]  /*63f0*/  LDSM.16.MT88.4 R8, [R220+0x1800] ;  /* 0x00180000dc08783b */ /* 0x000e6e0000004200 */
[C---:B-1----:R-:W-:Y:S08]  /*6400*/  HMMA.16816.F32 R164, R4.reuse, R8, R72 ;  /* 0x0000000804a4723c */ /* 0x042ff00000001848 */
[----:B------:R-:W-:Y:S01]  /*6410*/  HMMA.16816.F32 R160, R4, R10, R36 ;  /* 0x0000000a04a0723c */ /* 0x000fe20000001824 */
[----:B------:R-:W1:Y:S01]  /*6420*/  LDSM.16.MT88.4 R8, [R217+0x4800] ;  /* 0x00480000d908783b */ /* 0x000e620000004200 */
[----:B------:R-:W-:Y:S01]  /*6430*/  IMAD.MOV.U32 R51, RZ, RZ, R200 ;  /* 0x000000ffff337224 */ /* 0x000fe200078e00c8 */
[----:B------:R-:W-:Y:S01]  /*6440*/  MOV R84, R201 ;  /* 0x000000c900547202 */ /* 0x000fe20000000f00 */
[----:B------:R-:W-:Y:S01]  /*6450*/  IMAD.MOV.U32 R85, RZ, RZ, R202 ;  /* 0x000000ffff557224 */ /* 0x000fe200078e00ca */
[----:B------:R-:W-:Y:S01]  /*6460*/  MOV R87, R192 ;  /* 0x000000c000577202 */ /* 0x000fe20000000f00 */
[----:B------:R-:W-:Y:S01]  /*6470*/  IMAD.MOV.U32 R86, RZ, RZ, R203 ;  /* 0x000000ffff567224 */ /* 0x000fe200078e00cb */
[----:B------:R-:W-:Y:S01]  /*6480*/  MOV R75, R195 ;  /* 0x000000c3004b7202 */ /* 0x000fe20000000f00 */
[----:B------:R-:W-:-:S02]  /*6490*/  IMAD.MOV.U32 R41, RZ, RZ, R193 ;  /* 0x000000ffff297224 */ /* 0x000fc400078e00c1 */
[----:B------:R-:W-:Y:S01]  /*64a0*/  IMAD.MOV.U32 R43, RZ, RZ, R194 ;  /* 0x000000ffff2b7224 */ /* 0x000fe200078e00c2 */
        /* <DEDUP_REMOVED lines=12> */
[C---:B-1----:R-:W-:Y:S08]  /*6570*/  HMMA.16816.F32 R180, R4.reuse, R8, R64 ;  /* 0x0000000804b4723c */ /* 0x042ff00000001840 */
[C---:B------:R-:W-:Y:S01]  /*6580*/  HMMA.16816.F32 R184, R4.reuse, R10, R28 ;  /* 0x0000000a04b8723c */ /* 0x040fe2000000181c */
[----:B------:R-:W1:Y:S07]  /*6590*/  LDSM.16.MT88.4 R8, [R221+0x4800] ;  /* 0x00480000dd08783b */ /* 0x000e6e0000004200 */
[C---:B-1----:R-:W-:Y:S08]  /*65a0*/  HMMA.16816.F32 R176, R4.reuse, R8, R60 ;  /* 0x0000000804b0723c */ /* 0x042ff0000000183c */
[----:B------:R-:W-:Y:S01]  /*65b0*/  HMMA.16816.F32 R108, R4, R10, R24 ;  /* 0x0000000a046c723c */ /* 0x000fe20000001818 */
[----:B------:R-:W1:Y:S01]  /*65c0*/  LDSM.16.MT88.4 R8, [R220+0x4800] ;  /* 0x00480000dc08783b */ /* 0x000e620000004200 */
[----:B------:R-:W-:Y:S01]  /*65d0*/  MOV R49, R169 ;  /* 0x000000a900317202 */ /* 0x000fe20000000f00 */
[----:B------:R-:W-:-:S02]  /*65e0*/  IMAD.MOV.U32 R48, RZ, RZ, R170 ;  /* 0x000000ffff307224 */ /* 0x000fc400078e00aa */
[----:B------:R-:W-:-:S03]  /*65f0*/  IMAD.MOV.U32 R3, RZ, RZ, R171 ;  /* 0x000000ffff037224 */ /* 0x000fc600078e00ab */
        /* <DEDUP_REMOVED lines=10> */
[----:B-1----:R-:W-:Y:S07]  /*66a0*/  HMMA.16816.F32 R52, R4, R8, R92 ;  /* 0x000000080434723c */ /* 0x002fee000000185c */
[----:B------:R-:W-:Y:S01]  /*66b0*/  IMAD.MOV.U32 R92, RZ, RZ, R40 ;  /* 0x000000ffff5c7224 */ /* 0x000fe200078e0028 */
[----:B------:R-:W-:Y:S01]  /*66c0*/  MOV R93, R41 ;  /* 0x00000029005d7202 */ /* 0x000fe20000000f00 */
[----:B------:R-:W-:-:S02]  /*66d0*/  IMAD.MOV.U32 R94, RZ, RZ, R42 ;  /* 0x000000ffff5e7224 */ /* 0x000fc400078e002a */
[----:B------:R-:W-:Y:S02]  /*66e0*/  IMAD.MOV.U32 R95, RZ, RZ, R43 ;  /* 0x000000ffff5f7224 */ /* 0x000fe400078e002b */
[----:B------:R-:W-:Y:S01]  /*66f0*/  HMMA.16816.F32 R40, R4, R10, R100 ;  /* 0x0000000a0428723c */ /* 0x000fe20000001864 */
[----:B------:R-:W1:Y:S01]  /*6700*/  LDSM.16.MT88.4 R8, [R221+0x7800] ;  /* 0x00780000dd08783b */ /* 0x000e620000004200 */
        /* <DEDUP_REMOVED lines=16> */
[----:B------:R-:W-:-:S02]  /*6810*/  IMAD.MOV.U32 R17, RZ, RZ, R48 ;  /* 0x000000ffff117224 */ /* 0x000fc400078e0030 */
[----:B------:R-:W-:Y:S02]  /*6820*/  IMAD.MOV.U32 R18, RZ, RZ, R49 ;  /* 0x000000ffff127224 */ /* 0x000fe400078e0031 */
[----:B------:R-:W-:Y:S02]  /*6830*/  IMAD.MOV.U32 R156, RZ, RZ, R50 ;  /* 0x000000ffff9c7224 */ /* 0x000fe400078e0032 */
[----:B------:R-:W-:Y:S02]  /*6840*/  IMAD.MOV.U32 R157, RZ, RZ, R51 ;  /* 0x000000ffff9d7224 */ /* 0x000fe400078e0033 */
        /* <DEDUP_REMOVED lines=16> */
[----:B------:R-:W-:-:S02]  /*6950*/  FFMA.FTZ R3, R3, c[0x0][0x2d0], -R2 ;  /* 0x0000b40003037a23 */ /* 0x000fc40000010802 */
[----:B------:R-:W-:Y:S01]  /*6960*/  IMAD.MOV.U32 R114, RZ, RZ, R115 ;  /* 0x000000ffff727224 */ /* 0x000fe200078e0073 */
[----:B------:R-:W-:Y:S01]  /*6970*/  MOV R115, R156 ;  /* 0x0000009c00737202 */ /* 0x000fe20000000f00 */
[----:B------:R-:W-:Y:S02]  /*6980*/  IMAD.MOV.U32 R100, RZ, RZ, R46 ;  /* 0x000000ffff647224 */ /* 0x000fe400078e002e */
[----:B------:R-:W-:Y:S01]  /*6990*/  IMAD.MOV.U32 R156, RZ, RZ, R157 ;  /* 0x000000ffff9c7224 */ /* 0x000fe200078e009d */
[----:B------:R2:W-:Y:S01]  /*69a0*/  MUFU.EX2 R124, R3 ;  /* 0x00000003007c7308 */ /* 0x0005e20000000800 */
[----:B------:R-:W-:Y:S01]  /*69b0*/  IMAD.MOV.U32 R157, RZ, RZ, R158 ;  /* 0x000000ffff9d7224 */ /* 0x000fe200078e009e */
[----:B------:R-:W-:Y:S01]  /*69c0*/  MOV R158, R159 ;  /* 0x0000009f009e7202 */ /* 0x000fe20000000f00 */
[----:B------:R-:W-:Y:S02]  /*69d0*/  IMAD.MOV.U32 R159, RZ, RZ, R100 ;  /* 0x000000ffff9f7224 */ /* 0x000fe400078e0064 */
[----:B------:R-:W-:Y:S01]  /*69e0*/  IMAD.MOV.U32 R100, RZ, RZ, R101 ;  /* 0x000000ffff647224 */ /* 0x000fe200078e0065 */
[----:B------:R-:W-:Y:S01]  /*69f0*/  MOV R101, R102 ;  /* 0x0000006600657202 */ /* 0x000fe20000000f00 */
[----:B------:R-:W-:-:S02]  /*6a00*/  IMAD.MOV.U32 R102, RZ, RZ, R103 ;  /* 0x000000ffff667224 */ /* 0x000fc400078e0067 */
[----:B------:R-:W-:Y:S01]  /*6a10*/  IMAD.MOV.U32 R103, RZ, RZ, R16 ;  /* 0x000000ffff677224 */ /* 0x000fe200078e0010 */
[----:B------:R-:W-:Y:S01]  /*6a20*/  MOV R16, R229 ;  /* 0x000000e500107202 */ /* 0x000fe20000000f00 */
[----:B------:R-:W-:Y:S01]  /*6a30*/  IMAD.MOV.U32 R21, RZ, RZ, R44 ;  /* 0x000000ffff157224 */ /* 0x000fe200078e002c */
[----:B------:R3:W5:Y:S01]  /*6a40*/  LDL.LU R229, [R1+0xa8] ;  /* 0x0000a80001e57983 */ /* 0x0007620000300800 */
[----:B--2---:R-:W-:Y:S02]  /*6a50*/  FFMA.FTZ R3, R113, c[0x0][0x2d0], -R2 ;  /* 0x0000b40071037a23 */ /* 0x004fe40000010802 */
[----:B------:R-:W-:Y:S02]  /*6a60*/  IMAD.MOV.U32 R113, RZ, RZ, R114 ;  /* 0x000000ffff717224 */ /* 0x000fe400078e0072 */
[----:B------:R-:W-:Y:S01]  /*6a70*/  IMAD.MOV.U32 R114, RZ, RZ, R115 ;  /* 0x000000ffff727224 */ /* 0x000fe200078e0073 */
[C---:B-1----:R-:W-:Y:S08]  /*6a80*/  HMMA.16816.F32 R68, R4.reuse, R8, R140 ;  /* 0x000000080444723c */ /* 0x042ff0000000188c */
[----:B------:R-:W-:Y:S01]  /*6a90*/  HMMA.16816.F32 R56, R4, R10, R116 ;  /* 0x0000000a0438723c */ /* 0x000fe20000001874 */
[----:B------:R-:W1:Y:S01]  /*6aa0*/  LDSM.16.MT88.4 R8, [R220+0xa800] ;  /* 0x00a80000dc08783b */ /* 0x000e620000004200 */
[----:B------:R-:W-:Y:S01]  /*6ab0*/  MOV R115, R156 ;  /* 0x0000009c00737202 */ /* 0x000fe20000000f00 */
[----:B------:R-:W-:Y:S01]  /*6ac0*/  IMAD.MOV.U32 R156, RZ, RZ, R157 ;  /* 0x000000ffff9c7224 */ /* 0x000fe200078e009d */
[----:B------:R2:W-:Y:S01]  /*6ad0*/  MUFU.EX2 R152, R3 ;  /* 0x0000000300987308 */ /* 0x0005e20000000800 */
[----:B------:R-:W-:Y:S01]  /*6ae0*/  IMAD.MOV.U32 R157, RZ, RZ, R158 ;  /* 0x000000ffff9d7224 */ /* 0x000fe200078e009e */
[----:B------:R-:W-:Y:S01]  /*6af0*/  MOV R158, R159 ;  /* 0x0000009f009e7202 */ /* 0x000fe20000000f00 */
[----:B------:R-:W-:-:S02]  /*6b00*/  IMAD.MOV.U32 R159, RZ, RZ, R100 ;  /* 0x000000ffff9f7224 */ /* 0x000fc400078e0064 */
[----:B------:R-:W-:Y:S01]  /*6b10*/  IMAD.MOV.U32 R100, RZ, RZ, R101 ;  /* 0x000000ffff647224 */ /* 0x000fe200078e0065 */
[----:B------:R-:W-:Y:S01]  /*6b20*/  MOV R101, R102 ;  /* 0x0000006600657202 */ /* 0x000fe20000000f00 */
[----:B------:R-:W-:Y:S02]  /*6b30*/  IMAD.MOV.U32 R102, RZ, RZ, R16 ;  /* 0x000000ffff667224 */ /* 0x000fe400078e0010 */
[----:B------:R-:W-:Y:S01]  /*6b40*/  IMAD.MOV.U32 R16, RZ, RZ, R17 ;  /* 0x000000ffff107224 */ /* 0x000fe200078e0011 */
[----:B------:R-:W-:Y:S01]  /*6b50*/  MOV R17, R228 ;  /* 0x000000e400117202 */ /* 0x000fe20000000f00 */
[----:B------:R-:W-:Y:S01]  /*6b60*/  IMAD.MOV.U32 R22, RZ, RZ, R47 ;  /* 0x000000ffff167224 */ /* 0x000fe200078e002f */
[----:B------:R3:W5:Y:S01]  /*6b70*/  LDL.LU R228, [R1+0xa4] ;  /* 0x0000a40001e47983 */ /* 0x0007620000300800 */
[----:B--2---:R-:W-:Y:S02]  /*6b80*/  FFMA.FTZ R3, R113, c[0x0][0x2d0], -R2 ;  /* 0x0000b40071037a23 */ /* 0x004fe40000010802 */
[----:B------:R-:W-:-:S02]  /*6b90*/  IMAD.MOV.U32 R113, RZ, RZ, R114 ;  /* 0x000000ffff717224 */ /* 0x000fc400078e0072 */
[----:B------:R-:W-:Y:S01]  /*6ba0*/  IMAD.MOV.U32 R114, RZ, RZ, R115 ;  /* 0x000000ffff727224 */ /* 0x000fe200078e0073 */
[----:B------:R-:W-:Y:S01]  /*6bb0*/  MOV R115, R156 ;  /* 0x0000009c00737202 */ /* 0x000fe20000000f00 */
        /* <DEDUP_REMOVED lines=8> */
[----:B------:R-:W-:Y:S02]  /*6c40*/  IMAD.MOV.U32 R16, RZ, RZ, R17 ;  /* 0x000000ffff107224 */ /* 0x000fe400078e0011 */
[----:B--2---:R-:W-:Y:S02]  /*6c50*/  FFMA.FTZ R3, R113, c[0x0][0x2d0], -R2 ;  /* 0x0000b40071037a23 */ /* 0x004fe40000010802 */
[----:B------:R-:W-:Y:S01]  /*6c60*/  IMAD.MOV.U32 R113, RZ, RZ, R114 ;  /* 0x000000ffff717224 */ /* 0x000fe200078e0072 */
[----:B------:R-:W-:Y:S01]  /*6c70*/  MOV R114, R115 ;  /* 0x0000007300727202 */ /* 0x000fe20000000f00 */
[----:B------:R-:W-:Y:S01]  /*6c80*/  IMAD.MOV.U32 R115, RZ, RZ, R156 ;  /* 0x000000ffff737224 */ /* 0x000fe200078e009c */
[----:B------:R2:W4:Y:S01]  /*6c90*/  MUFU.EX2 R130, R3 ;  /* 0x0000000300827308 */ /* 0x0005220000000800 */
        /* <DEDUP_REMOVED lines=8> */
[----:B-1----:R-:W-:Y:S01]  /*6d20*/  HMMA.16816.F32 R44, R4, R8, R136 ;  /* 0x00000008042c723c */ /* 0x002fe20000001888 */
[----:B------:R-:W-:Y:S02]  /*6d30*/  IMAD.MOV.U32 R102, RZ, RZ, R16 ;  /* 0x000000ffff667224 */ /* 0x000fe400078e0010 */
[----:B--2---:R-:W-:Y:S01]  /*6d40*/  FFMA.FTZ R3, R113, c[0x0][0x2d0], -R0 ;  /* 0x0000b40071037a23 */ /* 0x004fe20000010800 */
[----:B------:R3:W5:Y:S01]  /*6d50*/  LDL.LU R227, [R1+0xa0] ;  /* 0x0000a00001e37983 */ /* 0x0007620000300800 */
[----:B------:R-:W-:Y:S02]  /*6d60*/  IMAD.MOV.U32 R113, RZ, RZ, R114 ;  /* 0x000000ffff717224 */ /* 0x000fe400078e0072 */
        /* <DEDUP_REMOVED lines=14> */
[----:B------:R3:W5:Y:S01]  /*6e50*/  LDL.LU R226, [R1+0x9c] ;  /* 0x00009c0001e27983 */ /* 0x0007620000300800 */
[----:B------:R-:W-:Y:S01]  /*6e60*/  IMAD.MOV.U32 R16, RZ, RZ, R17 ;  /* 0x000000ffff107224 */ /* 0x000fe200078e0011 */
[----:B------:R-:W-:Y:S01]  /*6e70*/  MOV R17, R18 ;  /* 0x0000001200117202 */ /* 0x000fe20000000f00 */
[----:B------:R-:W-:Y:S01]  /*6e80*/  IMAD.MOV.U32 R18, RZ, RZ, R19 ;  /* 0x000000ffff127224 */ /* 0x000fe200078e0013 */
[----:B------:R-:W1:Y:S01]  /*6e90*/  LDSM.16.MT88.4 R8, [R217+0x2000] ;  /* 0x00200000d908783b */ /* 0x000e620000004200 */
[----:B------:R-:W-:Y:S01]  /*6ea0*/  IMAD.MOV.U32 R19, RZ, RZ, R23 ;  /* 0x000000ffff137224 */ /* 0x000fe200078e0017 */
[----:B------:R-:W-:Y:S01]  /*6eb0*/  MOV R23, R252 ;  /* 0x000000fc00177202 */ /* 0x000fe20000000f00 */
[----:B------:R-:W-:Y:S01]  /*6ec0*/  FFMA.FTZ R4, R113, c[0x0][0x2d0], -R0 ;  /* 0x0000b40071047a23 */ /* 0x000fe20000010800 */
[----:B------:R2:W-:Y:S01]  /*6ed0*/  MUFU.EX2 R252, R3 ;  /* 0x0000000300fc7308 */ /* 0x0005e20000000800 */
[----:B------:R-:W-:-:S02]  /*6ee0*/  IMAD.MOV.U32 R113, RZ, RZ, R114 ;  /* 0x000000ffff717224 */ /* 0x000fc400078e0072 */
[----:B------:R-:W-:Y:S02]  /*6ef0*/  FADD.FTZ R5, R222, R135 ;  /* 0x00000087de057221 */ /* 0x000fe40000010000 */
[--C-:B------:R-:W-:Y:S02]  /*6f00*/  FFMA.FTZ R25, R25, c[0x0][0x2d0], -R2.reuse ;  /* 0x0000b40019197a23 */ /* 0x100fe40000010802 */
[----:B------:R-:W-:Y:S01]  /*6f10*/  FFMA.FTZ R22, R22, c[0x0][0x2d0], -R2 ;  /* 0x0000b40016167a23 */ /* 0x000fe20000010802 */
[----:B----4-:R-:W-:Y:S01]  /*6f20*/  F2FP.PACK_AB R6, R130, R128 ;  /* 0x000000808206723e */ /* 0x010fe200000000ff */
[----:B------:R-:W-:Y:S01]  /*6f30*/  IMAD.MOV.U32 R114, RZ, RZ, R115 ;  /* 0x000000ffff727224 */ /* 0x000fe200078e0073 */
[----:B------:R-:W-:Y:S01]  /*6f40*/  MOV R115, R156 ;  /* 0x0000009c00737202 */ /* 0x000fe20000000f00 */
[----:B------:R-:W-:Y:S01]  /*6f50*/  IMAD.MOV.U32 R156, RZ, RZ, R157 ;  /* 0x000000ffff9c7224 */ /* 0x000fe200078e009d */
[----:B------:R-:W4:Y:S01]  /*6f60*/  LDSM.16.MT88.4 R12, [R221+0x2000] ;  /* 0x00200000dd0c783b */ /* 0x000f220000004200 */
[----:B--2---:R-:W-:-:S02]  /*6f70*/  FFMA.FTZ R3, R225, c[0x0][0x2d0], -R0 ;  /* 0x0000b400e1037a23 */ /* 0x004fc40000010800 */
[----:B------:R-:W-:Y:S01]  /*6f80*/  IMAD.MOV.U32 R157, RZ, RZ, R158 ;  /* 0x000000ffff9d7224 */ /* 0x000fe200078e009e */
[----:B------:R3:W5:Y:S01]  /*6f90*/  LDL.LU R225, [R1+0x98] ;  /* 0x0000980001e17983 */ /* 0x0007620000300800 */
[----:B------:R2:W-:Y:S01]  /*6fa0*/  MUFU.EX2 R129, R3 ;  /* 0x0000000300817308 */ /* 0x0005e20000000800 */
[----:B------:R-:W-:Y:S01]  /*6fb0*/  MOV R158, R159 ;  /* 0x0000009f009e7202 */ /* 0x000fe20000000f00 */
[----:B------:R-:W-:Y:S02]  /*6fc0*/  IMAD.MOV.U32 R159, RZ, RZ, R100 ;  /* 0x000000ffff9f7224 */ /* 0x000fe400078e0064 */
[----:B------:R-:W-:Y:S01]  /*6fd0*/  IMAD.MOV.U32 R100, RZ, RZ, R101 ;  /* 0x000000ffff647224 */ /* 0x000fe200078e0065 */
[----:B------:R-:W-:Y:S01]  /*6fe0*/  MOV R101, R102 ;  /* 0x0000006600657202 */ /* 0x000fe20000000f00 */
[----:B------:R-:W-:Y:S02]  /*6ff0*/  IMAD.MOV.U32 R102, RZ, RZ, R16 ;  /* 0x000000ffff667224 */ /* 0x000fe400078e0010 */
[----:B------:R-:W-:Y:S01]  /*7000*/  IMAD.MOV.U32 R16, RZ, RZ, R17 ;  /* 0x000000ffff107224 */ /* 0x000fe200078e0011 */
[----:B------:R-:W-:Y:S01]  /*7010*/  MOV R17, R18 ;  /* 0x0000001200117202 */ /* 0x000fe20000000f00 */
[----:B--2---:R-:W-:-:S02]  /*7020*/  FADD.FTZ R3, R113, R134 ;  /* 0x0000008671037221 */ /* 0x004fc40000010000 */
[----:B------:R-:W-:Y:S01]  /*7030*/  IMAD.MOV.U32 R113, RZ, RZ, R114 ;  /* 0x000000ffff717224 */ /* 0x000fe200078e0072 */
[----:B------:R-:W-:Y:S01]  /*7040*/  MOV R114, R115 ;  /* 0x0000007300727202 */ /* 0x000fe20000000f00 */
[----:B------:R-:W-:Y:S02]  /*7050*/  IMAD.MOV.U32 R115, RZ, RZ, R156 ;  /* 0x000000ffff737224 */ /* 0x000fe400078e009c */
        /* <DEDUP_REMOVED lines=12> */
[----:B------:R-:W-:Y:S01]  /*7120*/  IMAD.MOV.U32 R17, RZ, RZ, R18 ;  /* 0x000000ffff117224 */ /* 0x000fe200078e0012 */
[----:B------:R2:W1:Y:S01]  /*7130*/  MUFU.EX2 R131, R4 ;  /* 0x0000000400837308 */ /* 0x0004620000000800 */
[----:B------:R-:W-:Y:S01]  /*7140*/  IMAD.MOV.U32 R18, RZ, RZ, R19 ;  /* 0x000000ffff127224 */ /* 0x000fe200078e0013 */
[----:B------:R-:W-:Y:S01]  /*7150*/  MOV R19, R23 ;  /* 0x0000001700137202 */ /* 0x000fe20000000f00 */
[----:B------:R-:W-:Y:S01]  /*7160*/  IMAD.MOV.U32 R23, RZ, RZ, R24 ;  /* 0x000000ffff177224 */ /* 0x000fe200078e0018 */
[----:B------:R3:W5:Y:S01]  /*7170*/  LDL.LU R224, [R1+0x94] ;  /* 0x0000940001e07983 */ /* 0x0007620000300800 */
[----:B------:R-:W-:Y:S01]  /*7180*/  IMAD.MOV.U32 R24, RZ, RZ, R28 ;  /* 0x000000ffff187224 */ /* 0x000fe200078e001c */
[----:B------:R-:W-:Y:S01]  /*7190*/  MOV R28, R29 ;  /* 0x0000001d001c7202 */ /* 0x000fe20000000f00 */
[----:B------:R-:W-:-:S02]  /*71a0*/  IMAD.MOV.U32 R29, RZ, RZ, R30 ;  /* 0x000000ffff1d7224 */ /* 0x000fc400078e001e */
[----:B--2---:R-:W-:Y:S02]  /*71b0*/  FFMA.FTZ R4, R223, c[0x0][0x2d0], -R0 ;  /* 0x0000b400df047a23 */ /* 0x004fe40000010800 */
[----:B------:R3:W5:Y:S04]  /*71c0*/  LDL.LU R223, [R1+0x90] ;  /* 0x0000900001df7983 */ /* 0x0007680000300800 */
[----:B------:R3:W5:Y:S04]  /*71d0*/  LDL.LU R222, [R1+0x8c] ;  /* 0x00008c0001de7983 */ /* 0x0007680000300800 */
[----:B------:R-:W2:Y:S01]  /*71e0*/  LDL.LU R30, [R1+0x38] ;  /* 0x00003800011e7983 */ /* 0x000ea20000300800 */
[----:B------:R-:W-:Y:S01]  /*71f0*/  IMAD.MOV.U32 R112, RZ, RZ, R113 ;  /* 0x000000ffff707224 */ /* 0x000fe200078e0071 */
[----:B------:R-:W-:Y:S01]  /*7200*/  MOV R113, R114 ;  /* 0x0000007200717202 */ /* 0x000fe20000000f00 */
[----:B------:R-:W-:-:S02]  /*7210*/  IMAD.MOV.U32 R114, RZ, RZ, R115 ;  /* 0x000000ffff727224 */ /* 0x000fc400078e0073 */
[----:B------:R-:W-:Y:S01]  /*7220*/  IMAD.MOV.U32 R115, RZ, RZ, R156 ;  /* 0x000000ffff737224 */ /* 0x000fe200078e009c */
[----:B------:R-:W-:Y:S01]  /*7230*/  MOV R156, R157 ;  /* 0x0000009d009c7202 */ /* 0x000fe20000000f00 */
[----:B------:R-:W-:Y:S01]  /*7240*/  IMAD.MOV.U32 R157, RZ, RZ, R158 ;  /* 0x000000ffff9d7224 */ /* 0x000fe200078e009e */
[----:B------:R-:W-:Y:S01]  /*7250*/  MOV R155, R112 ;  /* 0x00000070009b7202 */ /* 0x000fe20000000f00 */
[----:B------:R-:W-:Y:S01]  /*7260*/  IMAD.MOV.U32 R158, RZ, RZ, R159 ;  /* 0x000000ffff9e7224 */ /* 0x000fe200078e009f */
[----:B------:R1:W1:Y:S01]  /*7270*/  MUFU.EX2 R134, R4 ;  /* 0x0000000400867308 */ /* 0x0002620000000800 */
[----:B------:R-:W-:Y:S01]  /*7280*/  IMAD.MOV.U32 R112, RZ, RZ, R113 ;  /* 0x000000ffff707224 */ /* 0x000fe200078e0071 */
[----:B------:R-:W-:Y:S01]  /*7290*/  MOV R159, R100 ;  /* 0x00000064009f7202 */ /* 0x000fe20000000f00 */
        /* <DEDUP_REMOVED lines=15> */
[----:B------:R-:W-:Y:S02]  /*7390*/  IMAD.MOV.U32 R23, RZ, RZ, R24 ;  /* 0x000000ffff177224 */ /* 0x000fe400078e0018 */
[----:B------:R-:W-:Y:S02]  /*73a0*/  IMAD.MOV.U32 R101, RZ, RZ, R102 ;  /* 0x000000ffff657224 */ /* 0x000fe400078e0066 */
[----:B------:R-:W-:Y:S01]  /*73b0*/  IMAD.MOV.U32 R102, RZ, RZ, R16 ;  /* 0x000000ffff667224 */ /* 0x000fe200078e0010 */
[----:B------:R-:W-:Y:S01]  /*73c0*/  MOV R16, R17 ;  /* 0x0000001100107202 */ /* 0x000fe20000000f00 */
[----:B------:R-:W-:-:S02]  /*73d0*/  IMAD.MOV.U32 R17, RZ, RZ, R18 ;  /* 0x000000ffff117224 */ /* 0x000fc400078e0012 */
[----:B------:R-:W-:Y:S01]  /*73e0*/  IMAD.MOV.U32 R18, RZ, RZ, R19 ;  /* 0x000000ffff127224 */ /* 0x000fe200078e0013 */
[----:B------:R-:W-:Y:S01]  /*73f0*/  MOV R19, R23 ;  /* 0x0000001700137202 */ /* 0x000fe20000000f00 */
[--C-:B------:R-:W-:Y:S02]  /*7400*/  FFMA.FTZ R24, R219, c[0x0][0x2d0], -R2.reuse ;  /* 0x0000b400db187a23 */ /* 0x100fe40000010802 */
[----:B------:R-:W-:Y:S01]  /*7410*/  FFMA.FTZ R23, R216, c[0x0][0x2d0], -R2 ;  /* 0x0000b400d8177a23 */ /* 0x000fe20000010802 */
[----:B-1----:R-:W-:Y:S01]  /*7420*/  F2FP.PACK_AB R4, R152, R124 ;  /* 0x0000007c9804723e */ /* 0x002fe200000000ff */
[----:B------:R-:W-:Y:S01]  /*7430*/  FADD.FTZ R2, R112, R5 ;  /* 0x0000000570027221 */ /* 0x000fe20000010000 */
[----:B------:R-:W-:Y:S01]  /*7440*/  F2FP.PACK_AB R5, R131, R252 ;  /* 0x000000fc8305723e */ /* 0x000fe200000000ff */
[----:B------:R-:W-:Y:S01]  /*7450*/  FADD.FTZ R3, R155, R3 ;  /* 0x000000039b037221 */ /* 0x000fe20000010000 */
[----:B------:R-:W-:Y:S01]  /*7460*/  F2FP.PACK_AB R7, R134, R129 ;  /* 0x000000818607723e */ /* 0x000fe200000000ff */
[----:B------:R-:W-:-:S02]  /*7470*/  FFMA.FTZ R21, R21, c[0x0][0x2d0], -R0 ;  /* 0x0000b40015157a23 */ /* 0x000fc40000010800 */
[--C-:B------:R-:W-:Y:S02]  /*7480*/  FFMA.FTZ R20, R20, c[0x0][0x2d0], -R0.reuse ;  /* 0x0000b40014147a23 */ /* 0x100fe40000010800 */
[--C-:B------:R-:W-:Y:S02]  /*7490*/  FFMA.FTZ R26, R26, c[0x0][0x2d0], -R0.reuse ;  /* 0x0000b4001a1a7a23 */ /* 0x100fe40000010800 */
[----:B------:R-:W-:Y:S01]  /*74a0*/  FFMA.FTZ R27, R27, c[0x0][0x2d0], -R0 ;  /* 0x0000b4001b1b7a23 */ /* 0x000fe20000010800 */
[----:B------:R-:W-:Y:S01]  /*74b0*/  MOV R112, R100 ;  /* 0x0000006400707202 */ /* 0x000fe20000000f00 */
[----:B------:R-:W-:Y:S01]  /*74c0*/  FADD.FTZ R0, R113, R3 ;  /* 0x0000000371007221 */ /* 0x000fe20000010000 */
[----:B------:R-:W-:Y:S01]  /*74d0*/  MOV R126, R157 ;  /* 0x0000009d007e7202 */ /* 0x000fe20000000f00 */
[----:B------:R-:W-:Y:S01]  /*74e0*/  FADD.FTZ R2, R114, R2 ;  /* 0x0000000272027221 */ /* 0x000fe20000010000 */
[----:B------:R-:W-:Y:S01]  /*74f0*/  MOV R137, R103 ;  /* 0x0000006700897202 */ /* 0x000fe20000000f00 */
[----:B------:R-:W-:Y:S01]  /*7500*/  IMAD.MOV.U32 R155, RZ, RZ, R159 ;  /* 0x000000ffff9b7224 */ /* 0x000fe200078e009f */
[----:B------:R-:W-:Y:S01]  /*7510*/  MOV R159, R28 ;  /* 0x0000001c009f7202 */ /* 0x000fe20000000f00 */
        /* <DEDUP_REMOVED lines=9> */
[----:B------:R-:W-:Y:S01]  /*75b0*/  MOV R115, R16 ;  /* 0x0000001000737202 */ /* 0x000fe20000000f00 */
[----:B------:R-:W-:Y:S01]  /*75c0*/  IMAD.MOV.U32 R153, RZ, RZ, R156 ;  /* 0x000000ffff997224 */ /* 0x000fe200078e009c */
[----:B------:R3:W5:Y:S01]  /*75d0*/  LDL.LU R219, [R1+0x88] ;  /* 0x0000880001db7983 */ /* 0x0007620000300800 */
[----:B------:R-:W-:-:S02]  /*75e0*/  IMAD.MOV.U32 R127, RZ, RZ, R158 ;  /* 0x000000ffff7f7224 */ /* 0x000fc400078e009e */
[----:B------:R-:W-:Y:S02]  /*75f0*/  IMAD.MOV.U32 R156, RZ, RZ, R17 ;  /* 0x000000ffff9c7224 */ /* 0x000fe400078e0011 */
[----:B------:R-:W-:Y:S01]  /*7600*/  IMAD.MOV.U32 R135, RZ, RZ, R100 ;  /* 0x000000ffff877224 */ /* 0x000fe200078e0064 */
[----:B------:R-:W-:Y:S01]  /*7610*/  MOV R145, R126 ;  /* 0x0000007e00917202 */ /* 0x000fe20000000f00 */
[----:B------:R-:W-:Y:S01]  /*7620*/  IMAD.MOV.U32 R158, RZ, RZ, R19 ;  /* 0x000000ffff9e7224 */ /* 0x000fe200078e0013 */
[----:B------:R-:W-:Y:S01]  /*7630*/  MOV R121, R157 ;  /* 0x0000009d00797202 */ /* 0x000fe20000000f00 */
[----:B------:R-:W1:Y:S01]  /*7640*/  LDSM.16.MT88.4 R16, [R218+0x2000] ;  /* 0x00200000da10783b */ /* 0x000e620000004200 */
[----:B------:R-:W-:Y:S02]  /*7650*/  IMAD.MOV.U32 R144, RZ, RZ, R127 ;  /* 0x000000ffff907224 */ /* 0x000fe400078e007f */
        /* <DEDUP_REMOVED lines=8> */
[C---:B----4-:R-:W-:Y:S01]  /*76e0*/  HMMA.16816.F32 R156, R4.reuse, R12, R188 ;  /* 0x0000000c049c723c */ /* 0x050fe200000018bc */
[----:B------:R-:W-:Y:S01]  /*76f0*/  IMAD.MOV.U32 R147, RZ, RZ, R112 ;  /* 0x000000ffff937224 */ /* 0x000fe200078e0070 */
[----:B------:R-:W-:Y:S01]  /*7700*/  MOV R146, R155 ;  /* 0x0000009b00927202 */ /* 0x000fe20000000f00 */
[----:B------:R-:W-:Y:S01]  /*7710*/  IMAD.MOV.U32 R123, RZ, RZ, R114 ;  /* 0x000000ffff7b7224 */ /* 0x000fe200078e0072 */
[----:B------:R3:W5:Y:S04]  /*7720*/  LDL.LU R216, [R1+0x84] ;  /* 0x0000840001d87983 */ /* 0x0007680000300800 */
[C---:B------:R-:W-:Y:S01]  /*7730*/  HMMA.16816.F32 R92, R4.reuse, R14, R172 ;  /* 0x0000000e045c723c */ /* 0x040fe200000018ac */
[----:B------:R-:W4:Y:S07]  /*7740*/  LDSM.16.MT88.4 R12, [R218+0x5000] ;  /* 0x00500000da0c783b */ /* 0x000f2e0000004200 */
[C---:B-1----:R-:W-:Y:S08]  /*7750*/  HMMA.16816.F32 R148, R4.reuse, R16, R212 ;  /* 0x000000100494723c */ /* 0x042ff000000018d4 */
[C---:B------:R-:W-:Y:S01]  /*7760*/  HMMA.16816.F32 R116, R4.reuse, R18, R208 ;  /* 0x000000120474723c */ /* 0x040fe200000018d0 */
[----:B------:R-:W1:Y:S07]  /*7770*/  LDSM.16.MT88.4 R16, [R217+0x5000] ;  /* 0x00500000d910783b */ /* 0x000e6e0000004200 */
[C---:B----4-:R-:W-:Y:S11]  /*7780*/  HMMA.16816.F32 R180, R4.reuse, R12, R180 ;  /* 0x0000000c04b4723c */ /* 0x050ff600000018b4 */
[----:B------:R-:W-:Y:S05]  /*7790*/  @!UPT UIADD3 URZ, URZ, URZ, URZ ;  /* 0x0000003f3f3ff290 */ /* 0x000fea000fffe03f */
[----:B------:R-:W-:Y:S01]  /*77a0*/  MOV R204, R117 ;  /* 0x0000007500cc7202 */ /* 0x000fe20000000f00 */
[C---:B-1----:R-:W-:Y:S08]  /*77b0*/  HMMA.16816.F32 R172, R4.reuse, R16, R200 ;  /* 0x0000001004ac723c */ /* 0x042ff000000018c8 */
[----:B------:R-:W-:Y:S01]  /*77c0*/  HMMA.16816.F32 R112, R4, R18, R192 ;  /* 0x000000120470723c */ /* 0x000fe200000018c0 */
[----:B------:R-:W-:Y:S01]  /*77d0*/  LDSM.16.MT88.4 R16, [R220+0x5000] ;  /* 0x00500000dc10783b */ /* 0x000fe20000004200 */
[----:B--2---:R-:W-:-:S06]  /*77e0*/  MOV R101, R30 ;  /* 0x0000001e00657202 */ /* 0x004fcc0000000f00 */
[----:B------:R-:W-:Y:S01]  /*77f0*/  HMMA.16816.F32 R28, R4, R10, R196 ;  /* 0x0000000a041c723c */ /* 0x000fe200000018c4 */
[----:B------:R-:W1:Y:S01]  /*7800*/  LDSM.16.MT88.4 R8, [R220+0x2000] ;  /* 0x00200000dc08783b */ /* 0x000e620000004200 */
[----:B------:R-:W-:-:S06]  /*7810*/  MOV R136, R101 ;  /* 0x0000006500887202 */ /* 0x000fcc0000000f00 */
[C---:B-1----:R-:W-:Y:S08]  /*7820*/  HMMA.16816.F32 R164, R4.reuse, R8, R164 ;  /* 0x0000000804a4723c */ /* 0x042ff000000018a4 */
[----:B------:R-:W-:Y:S01]  /*7830*/  HMMA.16816.F32 R100, R4, R10, R160 ;  /* 0x0000000a0464723c */ /* 0x000fe200000018a0 */
[----:B------:R-:W1:Y:S01]  /*7840*/  LDSM.16.MT88.4 R8, [R221+0x5000] ;  /* 0x00500000dd08783b */ /* 0x000e620000004200 */
[----:B------:R-:W-:Y:S01]  /*7850*/  IMAD.MOV.U32 R198, RZ, RZ, R118 ;  /* 0x000000ffffc67224 */ /* 0x000fe200078e0076 */
[----:B------:R-:W-:Y:S01]  /*7860*/  MOV R197, R119 ;  /* 0x0000007700c57202 */ /* 0x000fe20000000f00 */
[----:B------:R-:W-:-:S04]  /*7870*/  IMAD.MOV.U32 R196, RZ, RZ, R116 ;  /* 0x000000ffffc47224 */ /* 0x000fc800078e0074 */
[C---:B------:R-:W-:Y:S01]  /*7880*/  HMMA.16816.F32 R116, R4.reuse, R14, R184 ;  /* 0x0000000e0474723c */ /* 0x040fe200000018b8 */
[----:B------:R-:W2:Y:S07]  /*7890*/  LDSM.16.MT88.4 R12, [R217+0x8000] ;  /* 0x00800000d90c783b */ /* 0x000eae0000004200 */
[C---:B-1----:R-:W-:Y:S08]  /*78a0*/  HMMA.16816.F32 R176, R4.reuse, R8, R176 ;  /* 0x0000000804b0723c */ /* 0x042ff000000018b0 */
[----:B------:R-:W-:Y:S11]  /*78b0*/  HMMA.16816.F32 R8, R4, R10, R108 ;  /* 0x0000000a0408723c */ /* 0x000ff6000000186c */
[----:B------:R-:W-:Y:S05]  /*78c0*/  @!UPT UIADD3 URZ, URZ, URZ, URZ ;  /* 0x0000003f3f3ff290 */ /* 0x000fea000fffe03f */
[----:B------:R-:W-:Y:S01]  /*78d0*/  IMAD.MOV.U32 R162, RZ, RZ, R176 ;  /* 0x000000ffffa27224 */ /* 0x000fe200078e00b0 */
[----:B------:R-:W-:Y:S01]  /*78e0*/  MOV R161, R177 ;  /* 0x000000b100a17202 */ /* 0x000fe20000000f00 */
[----:B------:R-:W-:-:S06]  /*78f0*/  IMAD.MOV.U32 R160, RZ, RZ, R178 ;  /* 0x000000ffffa07224 */ /* 0x000fcc00078e00b2 */
[----:B------:R-:W-:Y:S01]  /*7900*/  IMAD.MOV.U32 R178, RZ, RZ, R8 ;  /* 0x000000ffffb27224 */ /* 0x000fe200078e0008 */
[----:B------:R-:W-:Y:S01]  /*7910*/  MOV R177, R9 ;  /* 0x0000000900b17202 */ /* 0x000fe20000000f00 */
[----:B------:R-:W-:Y:S01]  /*7920*/  IMAD.MOV.U32 R176, RZ, RZ, R10 ;  /* 0x000000ffffb07224 */ /* 0x000fe200078e000a */
[----:B------:R-:W-:Y:S02]  /*7930*/  MOV R163, R11 ;  /* 0x0000000b00a37202 */ /* 0x000fe40000000f00 */
[----:B------:R-:W1:Y:S01]  /*7940*/  LDSM.16.MT88.4 R8, [R218+0x8000] ;  /* 0x00800000da08783b */ /* 0x000e620000004200 */
[----:B------:R-:W-:Y:S01]  /*7950*/  IMAD.MOV.U32 R199, RZ, RZ, R206 ;  /* 0x000000ffffc77224 */ /* 0x000fe200078e00ce */
[----:B------:R-:W-:Y:S01]  /*7960*/  MOV R214, R207 ;  /* 0x000000cf00d67202 */ /* 0x000fe20000000f00 */
[----:B------:R-:W-:Y:S01]  /*7970*/  IMAD.MOV.U32 R207, RZ, RZ, R154 ;  /* 0x000000ffffcf7224 */ /* 0x000fe200078e009a */
[----:B------:R-:W-:Y:S01]  /*7980*/  MOV R206, R152 ;  /* 0x0000009800ce7202 */ /* 0x000fe20000000f00 */
[----:B------:R-:W-:Y:S01]  /*7990*/  IMAD.MOV.U32 R205, RZ, RZ, R131 ;  /* 0x000000ffffcd7224 */ /* 0x000fe200078e0083 */
[----:B------:R-:W-:Y:S01]  /*79a0*/  MOV R155, R179 ;  /* 0x000000b3009b7202 */ /* 0x000fe20000000f00 */
[----:B------:R-:W-:Y:S01]  /*79b0*/  HMMA.16816.F32 R108, R4, R16, R168 ;  /* 0x00000010046c723c */ /* 0x000fe200000018a8 */
[----:B------:R-:W-:-:S06]  /*79c0*/  MOV R179, R204 ;  /* 0x000000cc00b37202 */ /* 0x000fcc0000000f00 */
[----:B------:R-:W-:Y:S01]  /*79d0*/  MOV R170, R205 ;  /* 0x000000cd00aa7202 */ /* 0x000fe20000000f00 */
[C---:B------:R-:W-:Y:S01]  /*79e0*/  HMMA.16816.F32 R208, R4.reuse, R18, R104 ;  /* 0x0000001204d0723c */ /* 0x040fe20000001868 */
[----:B------:R-:W-:Y:S01]  /*79f0*/  IMAD.MOV.U32 R169, RZ, RZ, R206 ;  /* 0x000000ffffa97224 */ /* 0x000fe200078e00ce */
[----:B------:R-:W-:Y:S01]  /*7a00*/  MOV R168, R207 ;  /* 0x000000cf00a87202 */ /* 0x000fe20000000f00 */
[----:B------:R-:W4:Y:S05]  /*7a10*/  LDSM.16.MT88.4 R16, [R221+0x8000] ;  /* 0x00800000dd10783b */ /* 0x000f2a0000004200 */
[C---:B--2---:R-:W-:Y:S08]  /*7a20*/  HMMA.16816.F32 R204, R4.reuse, R12, R96 ;  /* 0x0000000c04cc723c */ /* 0x044ff00000001860 */
        /* <DEDUP_REMOVED lines=11> */
[C---:B----4-:R-:W-:Y:S07]  /*7ae0*/  HMMA.16816.F32 R40, R4.reuse, R16, R88 ;  /* 0x000000100428723c */ /* 0x050fee0000001858 */
[----:B------:R-:W-:Y:S01]  /*7af0*/  MOV R88, R123 ;  /* 0x0000007b00587202 */ /* 0x000fe20000000f00 */
[C---:B------:R-:W-:Y:S01]  /*7b00*/  HMMA.16816.F32 R188, R4.reuse, R18, R80 ;  /* 0x0000001204bc723c */ /* 0x040fe20000001850 */
[----:B------:R-:W-:Y:S07]  /*7b10*/  LDSM.16.MT88.4 R16, [R218+0xb000] ;  /* 0x00b00000da10783b */ /* 0x000fee0000004200 */
[C---:B--2---:R-:W-:Y:S08]  /*7b20*/  HMMA.16816.F32 R200, R4.reuse, R12, R72 ;  /* 0x0000000c04c8723c */ /* 0x044ff00000001848 */
[C---:B------:R-:W-:Y:S01]  /*7b30*/  HMMA.16816.F32 R120, R4.reuse, R14, R60 ;  /* 0x0000000e0478723c */ /* 0x040fe2000000183c */
[----:B------:R-:W2:Y:S07]  /*7b40*/  LDSM.16.MT88.4 R12, [R221+0xb000] ;  /* 0x00b00000dd0c783b */ /* 0x000eae0000004200 */
[C---:B-1----:R-:W-:Y:S08]  /*7b50*/  HMMA.16816.F32 R48, R4.reuse, R8, R48 ;  /* 0x000000080430723c */ /* 0x042ff00000001830 */
[----:B------:R-:W-:Y:S01]  /*7b60*/  HMMA.16816.F32 R36, R4, R10, R36 ;  /* 0x0000000a0424723c */ /* 0x000fe20000001824 */
[----:B------:R-:W1:Y:S01]  /*7b70*/  LDSM.16.MT88.4 R8, [R220+0xb000] ;  /* 0x00b00000dc08783b */ /* 0x000e620000004200 */
[----:B------:R-:W-:Y:S01]  /*7b80*/  MOV R83, R147 ;  /* 0x0000009300537202 */ /* 0x000fe20000000f00 */
[----:B------:R-:W-:Y:S01]  /*7b90*/  IMAD.MOV.U32 R144, RZ, RZ, R145 ;  /* 0x000000ffff907224 */ /* 0x000fe200078e0091 */
[----:B------:R-:W-:-:S03]  /*7ba0*/  MOV R145, R153 ;  /* 0x0000009900917202 */ /* 0x000fc60000000f00 */
[----:B------:R-:W-:Y:S01]  /*7bb0*/  FADD.FTZ R0, R83, R0 ;  /* 0x0000000053007221 */ /* 0x000fe20000010000 */
[----:B------:R-:W-:Y:S01]  /*7bc0*/  MOV R90, R145 ;  /* 0x00000091005a7202 */ /* 0x000fe20000000f00 */
[----:B------:R-:W-:Y:S01]  /*7bd0*/  IMAD.MOV.U32 R55, RZ, RZ, R199 ;  /* 0x000000ffff377224 */ /* 0x000fe200078e00c7 */
[----:B------:R-:W-:Y:S01]  /*7be0*/  MOV R154, R108 ;  /* 0x0000006c009a7202 */ /* 0x000fe20000000f00 */
[----:B------:R-:W-:Y:S01]  /*7bf0*/  FADD.FTZ R0, R88, R0 ;  /* 0x0000000058007221 */ /* 0x000fe20000010000 */
[----:B------:R-:W-:Y:S01]  /*7c00*/  MOV R152, R110 ;  /* 0x0000006e00987202 */ /* 0x000fe20000000f00 */
[----:B------:R-:W-:Y:S02]  /*7c10*/  IMAD.MOV.U32 R153, RZ, RZ, R109 ;  /* 0x000000ffff997224 */ /* 0x000fe400078e006d */
[----:B------:R-:W-:Y:S02]  /*7c20*/  FADD.FTZ R3, R3, R2 ;  /* 0x0000000203037221 */ /* 0x000fe40000010000 */
[----:B------:R-:W-:Y:S01]  /*7c30*/  FADD.FTZ R2, R90, R0 ;  /* 0x000000005a027221 */ /* 0x000fe20000010000 */
[----:B------:R-:W-:Y:S01]  /*7c40*/  MOV R90, R55 ;  /* 0x00000037005a7202 */ /* 0x000fe20000000f00 */
[----:B------:R-:W-:Y:S01]  /*7c50*/  IMAD.MOV.U32 R55, RZ, RZ, R155 ;  /* 0x000000ffff377224 */ /* 0x000fe200078e009b */
[----:B------:R-:W-:Y:S01]  /*7c60*/  MOV R72, R154 ;  /* 0x0000009a00487202 */ /* 0x000fe20000000f00 */
[----:B------:R-:W-:Y:S01]  /*7c70*/  IMAD.MOV.U32 R73, RZ, RZ, R153 ;  /* 0x000000ffff497224 */ /* 0x000fe200078e0099 */
[----:B------:R-:W-:Y:S01]  /*7c80*/  MOV R74, R152 ;  /* 0x00000098004a7202 */ /* 0x000fe20000000f00 */
[----:B------:R-:W-:Y:S01]  /*7c90*/  IMAD.MOV.U32 R83, RZ, RZ, R170 ;  /* 0x000000ffff537224 */ /* 0x000fe200078e00aa */
[----:B------:R-:W4:Y:S01]  /*7ca0*/  LDSM.16.MT88.4 R152, [R218+0x2800] ;  /* 0x00280000da98783b */ /* 0x000f220000004200 */
[----:B------:R-:W-:Y:S01]  /*7cb0*/  MOV R80, R130 ;  /* 0x0000008200507202 */ /* 0x000fe20000000f00 */
[----:B------:R-:W-:Y:S01]  /*7cc0*/  IMAD.MOV.U32 R81, RZ, RZ, R129 ;  /* 0x000000ffff517224 */ /* 0x000fe200078e0081 */
[----:B------:R-:W-:Y:S01]  /*7cd0*/  MOV R82, R128 ;  /* 0x0000008000527202 */ /* 0x000fe20000000f00 */
[----:B------:R-:W-:Y:S01]  /*7ce0*/  IMAD.MOV.U32 R186, RZ, RZ, R215 ;  /* 0x000000ffffba7224 */ /* 0x000fe200078e00d7 */
[----:B------:R-:W-:Y:S01]  /*7cf0*/  MOV R187, R214 ;  /* 0x000000d600bb7202 */ /* 0x000fe20000000f00 */
[----:B------:R-:W-:Y:S01]  /*7d00*/  IMAD.MOV.U32 R89, RZ, RZ, R144 ;  /* 0x000000ffff597224 */ /* 0x000fe200078e0090 */
[C---:B--2---:R-:W-:Y:S01]  /*7d10*/  HMMA.16816.F32 R212, R4.reuse, R14, R56 ;  /* 0x0000000e04d4723c */ /* 0x044fe20000001838 */
[----:B------:R-:W-:Y:S01]  /*7d20*/  IMAD.MOV.U32 R91, RZ, RZ, R146 ;  /* 0x000000ffff5b7224 */ /* 0x000fe200078e0092 */
[----:B------:R-:W-:Y:S01]  /*7d30*/  MOV R185, R197 ;  /* 0x000000c500b97202 */ /* 0x000fe20000000f00 */
[----:B------:R-:W-:Y:S01]  /*7d40*/  IMAD.MOV.U32 R184, RZ, RZ, R198 ;  /* 0x000000ffffb87224 */ /* 0x000fe200078e00c6 */
[----:B------:R-:W-:Y:S01]  /*7d50*/  MOV R65, R137 ;  /* 0x0000008900417202 */ /* 0x000fe20000000f00 */
[----:B------:R-:W-:Y:S01]  /*7d60*/  IMAD.MOV.U32 R171, RZ, RZ, R196 ;  /* 0x000000ffffab7224 */ /* 0x000fe200078e00c4 */
[----:B------:R-:W-:Y:S01]  /*7d70*/  MOV R67, R139 ;  /* 0x0000008b00437202 */ /* 0x000fe20000000f00 */
[----:B------:R-:W-:Y:S01]  /*7d80*/  IMAD.MOV.U32 R64, RZ, RZ, R136 ;  /* 0x000000ffff407224 */ /* 0x000fe200078e0088 */
[----:B------:R-:W2:Y:S01]  /*7d90*/  LDSM.16.MT88.4 R144, [R217+0x2800] ;  /* 0x00280000d990783b */ /* 0x000ea20000004200 */
[----:B------:R-:W-:Y:S01]  /*7da0*/  IMAD.MOV.U32 R66, RZ, RZ, R138 ;  /* 0x000000ffff427224 */ /* 0x000fe200078e008a */
[C---:B------:R-:W-:Y:S02]  /*7db0*/  HMMA.16816.F32 R196, R4.reuse, R12, R68 ;  /* 0x0000000c04c4723c */ /* 0x040fe40000001844 */
[----:B------:R-:W2:Y:S05]  /*7dc0*/  LDSM.16.MT88.4 R56, [R221+0x5800] ;  /* 0x00580000dd38783b */ /* 0x000eaa0000004200 */
[----:B------:R-:W-:Y:S01]  /*7dd0*/  IMAD.MOV.U32 R70, RZ, RZ, R80 ;  /* 0x000000ffff467224 */ /* 0x000fe200078e0050 */
[----:B------:R-:W-:Y:S01]  /*7de0*/  HMMA.16816.F32 R136, R4, R18, R76 ;  /* 0x000000120488723c */ /* 0x000fe2000000184c */
[----:B------:R-:W-:-:S06]  /*7df0*/  MOV R71, R81 ;  /* 0x0000005100477202 */ /* 0x000fcc0000000f00 */
[----:B------:R-:W-:Y:S01]  /*7e00*/  IMAD.MOV.U32 R18, RZ, RZ, R82 ;  /* 0x000000ffff127224 */ /* 0x000fe200078e0052 */
[----:B------:R-:W-:Y:S02]  /*7e10*/  MOV R19, R83 ;  /* 0x0000005300137202 */ /* 0x000fe40000000f00 */
[----:B------:R-:W2:Y:S01]  /*7e20*/  LDSM.16.MT88.4 R80, [R218+0x8800] ;  /* 0x00880000da50783b */ /* 0x000ea20000004200 */
[----:B------:R-:W-:Y:S01]  /*7e30*/  IMAD.MOV.U32 R131, RZ, RZ, R111 ;  /* 0x000000ffff837224 */ /* 0x000fe200078e006f */
[C---:B-1----:R-:W-:Y:S01]  /*7e40*/  HMMA.16816.F32 R44, R4.reuse, R8, R44 ;  /* 0x00000008042c723c */ /* 0x042fe2000000182c */
[----:B------:R-:W-:Y:S07]  /*7e50*/  MUFU.EX2 R12, R23 ;  /* 0x00000017000c7308 */ /* 0x000fee0000000800 */
[C---:B------:R-:W-:Y:S01]  /*7e60*/  HMMA.16816.F32 R108, R4.reuse, R16, R84 ;  /* 0x00000010046c723c */ /* 0x040fe20000001854 */
[----:B------:R-:W-:Y:S07]  /*7e70*/  MUFU.EX2 R13, R22 ;  /* 0x00000016000d7308 */ /* 0x000fee0000000800 */
[----:B------:R-:W-:Y:S01]  /*7e80*/  HMMA.16816.F32 R32, R4, R10, R32 ;  /* 0x0000000a0420723c */ /* 0x000fe20000001820 */
[----:B------:R-:W-:Y:S08]  /*7e90*/  MUFU.EX2 R10, R25 ;  /* 0x00000019000a7308 */ /* 0x000ff00000000800 */
[----:B------:R-:W1:Y:S08]  /*7ea0*/  MUFU.EX2 R11, R24 ;  /* 0x00000018000b7308 */ /* 0x000e700000000800 */
[----:B------:R-:W-:Y:S08]  /*7eb0*/  MUFU.EX2 R6, R21 ;  /* 0x0000001500067308 */ /* 0x000ff00000000800 */
[----:B------:R-:W1:Y:S08]  /*7ec0*/  MUFU.EX2 R8, R20 ;  /* 0x0000001400087308 */ /* 0x000e700000000800 */
[----:B------:R-:W-:Y:S08]  /*7ed0*/  MUFU.EX2 R9, R26 ;  /* 0x0000001a00097308 */ /* 0x000ff00000000800 */
[----:B------:R-:W2:Y:S01]  /*7ee0*/  MUFU.EX2 R7, R27 ;  /* 0x0000001b00077308 */ /* 0x000ea20000000800 */
[----:B------:R-:W-:Y:S01]  /*7ef0*/  FADD.FTZ R3, R89, R3 ;  /* 0x0000000359037221 */ /* 0x000fe20000010000 */
[----:B------:R-:W-:Y:S01]  /*7f00*/  MOV R60, R178 ;  /* 0x000000b2003c7202 */ /* 0x000fe20000000f00 */
[----:B------:R-:W-:Y:S01]  /*7f10*/  IMAD.MOV.U32 R75, RZ, RZ, R131 ;  /* 0x000000ffff4b7224 */ /* 0x000fe200078e0083 */
[----:B------:R-:W-:Y:S01]  /*7f20*/  MOV R62, R176 ;  /* 0x000000b0003e7202 */ /* 0x000fe20000000f00 */
[----:B------:R-:W-:Y:S01]  /*7f30*/  FADD.FTZ R0, R91, R3 ;  /* 0x000000035b007221 */ /* 0x000fe20000010000 */
[----:B-1----:R-:W-:Y:S01]  /*7f40*/  F2FP.PACK_AB R128, R11, R10 ;  /* 0x0000000a0b80723e */ /* 0x002fe200000000ff */
[----:B------:R-:W-:Y:S01]  /*7f50*/  IMAD.MOV.U32 R61, RZ, RZ, R177 ;  /* 0x000000ffff3d7224 */ /* 0x000fe200078e00b1 */
[----:B------:R-:W-:Y:S01]  /*7f60*/  F2FP.PACK_AB R129, R8, R6 ;  /* 0x000000060881723e */ /* 0x000fe200000000ff */
[----:B------:R-:W-:Y:S01]  /*7f70*/  IMAD.MOV.U32 R63, RZ, RZ, R163 ;  /* 0x000000ffff3f7224 */ /* 0x000fe200078e00a3 */
[----:B------:R-:W-:Y:S01]  /*7f80*/  F2FP.PACK_AB R130, R13, R12 ;  /* 0x0000000c0d82723e */ /* 0x000fe200000000ff */
[----:B------:R-:W-:Y:S01]  /*7f90*/  IMAD.MOV.U32 R77, RZ, RZ, R179 ;  /* 0x000000ffff4d7224 */ /* 0x000fe200078e00b3 */
[----:B------:R-:W-:Y:S01]  /*7fa0*/  MOV R76, R171 ;  /* 0x000000ab004c7202 */ /* 0x000fe20000000f00 */
[----:B------:R-:W-:Y:S01]  /*7fb0*/  IMAD.MOV.U32 R79, RZ, RZ, R185 ;  /* 0x000000ffff4f7224 */ /* 0x000fe200078e00b9 */
[----:B------:R-:W-:-:S02]  /*7fc0*/  MOV R78, R184 ;  /* 0x000000b8004e7202 */ /* 0x000fc40000000f00 */
[----:B--2---:R-:W-:Y:S01]  /*7fd0*/  F2FP.PACK_AB R131, R7, R9 ;  /* 0x000000090783723e */ /* 0x004fe200000000ff */
        /* <DEDUP_REMOVED lines=12> */
[C---:B----4-:R-:W-:Y:S01]  /*80a0*/  HMMA.16816.F32 R148, R128.reuse, R152, R148 ;  /* 0x000000988094723c */ /* 0x050fe20000001894 */
[----:B------:R-:W1:Y:S04]  /*80b0*/  LDSM.16.MT88.4 R160, [R221+0x2800] ;  /* 0x00280000dda0783b */ /* 0x000e680000004200 */
[----:B------:R-:W2:Y:S03]  /*80c0*/  LDSM.16.MT88.4 R176, [R217+0x5800] ;  /* 0x00580000d9b0783b */ /* 0x000ea60000004200 */
[----:B------:R-:W-:Y:S01]  /*80d0*/  HMMA.16816.F32 R152, R128, R154, R76 ;  /* 0x0000009a8098723c */ /* 0x000fe2000000184c */
[----:B------:R-:W-:Y:S01]  /*80e0*/  MOV R17, R65 ;  /* 0x0000004100117202 */ /* 0x000fe20000000f00 */
[----:B------:R-:W-:-:S02]  /*80f0*/  IMAD.MOV.U32 R84, RZ, RZ, R66 ;  /* 0x000000ffff547224 */ /* 0x000fc400078e0042 */
[----:B------:R-:W-:Y:S01]  /*8100*/  IMAD.MOV.U32 R86, RZ, RZ, R187 ;  /* 0x000000ffff567224 */ /* 0x000fe200078e00bb */
[----:B------:R-:W-:Y:S02]  /*8110*/  MOV R87, R186 ;  /* 0x000000ba00577202 */ /* 0x000fe40000000f00 */
[----:B------:R-:W-:Y:S01]  /*8120*/  MOV R85, R67 ;  /* 0x0000004300557202 */ /* 0x000fe20000000f00 */
[----:B------:R-:W-:Y:S01]  /*8130*/  IMAD.MOV.U32 R76, RZ, RZ, R88 ;  /* 0x000000ffff4c7224 */ /* 0x000fe200078e0058 */
[----:B------:R-:W-:Y:S01]  /*8140*/  MOV R77, R89 ;  /* 0x00000059004d7202 */ /* 0x000fe20000000f00 */
[----:B------:R-:W-:Y:S01]  /*8150*/  IMAD.MOV.U32 R78, RZ, RZ, R90 ;  /* 0x000000ffff4e7224 */ /* 0x000fe200078e005a */
[----:B------:R-:W-:Y:S01]  /*8160*/  MOV R79, R91 ;  /* 0x0000005b004f7202 */ /* 0x000fe20000000f00 */
[----:B------:R-:W-:Y:S01]  /*8170*/  HMMA.16816.F32 R140, R128, R144, R140 ;  /* 0x00000090808c723c */ /* 0x000fe2000000188c */
[----:B------:R-:W-:Y:S01]  /*8180*/  MOV R0, R77 ;  /* 0x0000004d00007202 */ /* 0x000fe20000000f00 */
[----:B------:R-:W-:Y:S01]  /*8190*/  IMAD.MOV.U32 R16, RZ, RZ, R64 ;  /* 0x000000ffff107224 */ /* 0x000fe200078e0040 */
[----:B------:R-:W-:-:S02]  /*81a0*/  MOV R27, R79 ;  /* 0x0000004f001b7202 */ /* 0x000fc40000000f00 */
[----:B------:R-:W-:Y:S01]  /*81b0*/  MOV R25, R71 ;  /* 0x0000004700197202 */ /* 0x000fe20000000f00 */
[----:B------:R-:W-:Y:S01]  /*81c0*/  IMAD.MOV.U32 R24, RZ, RZ, R18 ;  /* 0x000000ffff187224 */ /* 0x000fe200078e0012 */
[----:B------:R-:W-:Y:S01]  /*81d0*/  LDSM.16.MT88.4 R168, [R220+0x2800] ;  /* 0x00280000dca8783b */ /* 0x000fe20000004200 */
[C---:B------:R-:W-:Y:S01]  /*81e0*/  HMMA.16816.F32 R52, R128.reuse, R56, R52 ;  /* 0x000000388034723c */ /* 0x040fe20000001834 */
[----:B------:R-:W-:Y:S01]  /*81f0*/  MOV R4, R17 ;  /* 0x0000001100047202 */ /* 0x000fe20000000f00 */
[----:B------:R-:W-:Y:S01]  /*8200*/  IMAD.MOV.U32 R26, RZ, RZ, R84 ;  /* 0x000000ffff1a7224 */ /* 0x000fe200078e0054 */
[----:B------:R-:W-:Y:S01]  /*8210*/  LDSM.16.MT88.4 R184, [R218+0x5800] ;  /* 0x00580000dab8783b */ /* 0x000fe20000004200 */
[----:B------:R-:W-:Y:S01]  /*8220*/  IMAD.MOV.U32 R5, RZ, RZ, R86 ;  /* 0x000000ffff057224 */ /* 0x000fe200078e0056 */
[----:B------:R-:W-:Y:S01]  /*8230*/  MOV R61, R73 ;  /* 0x00000049003d7202 */ /* 0x000fe20000000f00 */
[----:B------:R-:W-:Y:S01]  /*8240*/  IMAD.MOV.U32 R60, RZ, RZ, R72 ;  /* 0x000000ffff3c7224 */ /* 0x000fe200078e0048 */
[----:B------:R-:W-:Y:S01]  /*8250*/  MOV R63, R75 ;  /* 0x0000004b003f7202 */ /* 0x000fe20000000f00 */
[----:B------:R-:W-:Y:S01]  /*8260*/  HMMA.16816.F32 R144, R128, R146, R28 ;  /* 0x000000928090723c */ /* 0x000fe2000000181c */
[----:B------:R-:W-:Y:S01]  /*8270*/  FADD.FTZ R0, R0, R3 ;  /* 0x0000000300007221 */ /* 0x000fe20000010000 */
[----:B------:R-:W-:Y:S01]  /*8280*/  LDSM.16.MT88.4 R64, [R220+0x5800] ;  /* 0x00580000dc40783b */ /* 0x000fe20000004200 */
[----:B------:R-:W-:-:S02]  /*8290*/  IMAD.MOV.U32 R62, RZ, RZ, R74 ;  /* 0x000000ffff3e7224 */ /* 0x000fc400078e004a */
[----:B------:R-:W-:Y:S01]  /*82a0*/  IMAD.MOV.U32 R14, RZ, RZ, R70 ;  /* 0x000000ffff0e7224 */ /* 0x000fe200078e0046 */
[----:B------:R-:W-:Y:S01]  /*82b0*/  LDSM.16.MT88.4 R72, [R217+0x8800] ;  /* 0x00880000d948783b */ /* 0x000fe20000004200 */
[----:B------:R-:W-:Y:S01]  /*82c0*/  IMAD.MOV.U32 R31, RZ, RZ, R78 ;  /* 0x000000ffff1f7224 */ /* 0x000fe200078e004e */
[----:B------:R-:W-:Y:S02]  /*82d0*/  HMMA.16816.F32 R56, R128, R58, R20 ;  /* 0x0000003a8038723c */ /* 0x000fe40000001814 */
[----:B------:R-:W-:Y:S05]  /*82e0*/  LDSM.16.MT88.4 R88, [R221+0x8800] ;  /* 0x00880000dd58783b */ /* 0x000fea0000004200 */
[----:B------:R-:W-:-:S02]  /*82f0*/  IMAD.MOV.U32 R22, RZ, RZ, R76 ;  /* 0x000000ffff167224 */ /* 0x000fc400078e004c */
[----:B------:R-:W-:Y:S01]  /*8300*/  HMMA.16816.F32 R76, R128, R80, R104 ;  /* 0x00000050804c723c */ /* 0x000fe20000001868 */
[----:B------:R-:W-:Y:S02]  /*8310*/  FADD.FTZ R2, R31, R2 ;  /* 0x000000021f027221 */ /* 0x000fe40000010000 */
[----:B------:R-:W-:Y:S01]  /*8320*/  FADD.FTZ R0, R27, R0 ;  /* 0x000000001b007221 */ /* 0x000fe20000010000 */
[----:B------:R-:W-:-:S04]  /*8330*/  MOV R20, R85 ;  /* 0x0000005500147202 */ /* 0x000fc80000000f00 */
[----:B------:R-:W-:Y:S01]  /*8340*/  HMMA.16816.F32 R80, R128, R82, R96 ;  /* 0x000000528050723c */ /* 0x000fe20000001860 */
[----:B------:R-:W4:Y:S01]  /*8350*/  LDSM.16.MT88.4 R96, [R220+0x8800] ;  /* 0x00880000dc60783b */ /* 0x000f220000004200 */
[----:B------:R-:W-:Y:S01]  /*8360*/  FADD.FTZ R4, R4, R2 ;  /* 0x0000000204047221 */ /* 0x000fe20000010000 */
[----:B------:R-:W-:Y:S01]  /*8370*/  MOV R21, R87 ;  /* 0x0000005700157202 */ /* 0x000fe20000000f00 */
[----:B------:R-:W-:Y:S01]  /*8380*/  FADD.FTZ R3, R26, R0 ;  /* 0x000000001a037221 */ /* 0x000fe20000010000 */
[----:B------:R-:W-:Y:S01]  /*8390*/  MOV R23, R19 ;  /* 0x0000001300177202 */ /* 0x000fe20000000f00 */
[----:B------:R-:W-:Y:S01]  /*83a0*/  FADD.FTZ R5, R5, R4 ;  /* 0x0000000405057221 */ /* 0x000fe20000010000 */
[----:B------:R-:W3:Y:S01]  /*83b0*/  LDSM.16.MT88.4 R104, [R217+0xb800] ;  /* 0x00b80000d968783b */ /* 0x000ee20000004200 */
[----:B------:R-:W-:-:S04]  /*83c0*/  @P3 IMAD.HI.U32 R2, R20, c[0x0][0x2c8], RZ ;  /* 0x0000b20014023a27 */ /* 0x000fc800078e00ff */
[----:B------:R-:W-:Y:S02]  /*83d0*/  FADD.FTZ R4, R21, R3 ;  /* 0x0000000315047221 */ /* 0x000fe40000010000 */
[----:B------:R-:W-:Y:S02]  /*83e0*/  FADD.FTZ R3, R125, R5 ;  /* 0x000000057d037221 */ /* 0x000fe40000010000 */
[----:B------:R-:W-:Y:S01]  /*83f0*/  IMAD.MOV.U32 R0, RZ, RZ, R20 ;  /* 0x000000ffff007224 */ /* 0x000fe200078e0014 */
[----:B------:R-:W-:Y:S01]  /*8400*/  @P3 SHF.R.U32.HI R0, RZ, c[0x0][0x2cc], R2 ;  /* 0x0000b300ff003a19 */ /* 0x000fe20000011602 */
[----:B------:R-:W-:Y:S02]  /*8410*/  FADD.FTZ R3, R127, R3 ;  /* 0x000000037f037221 */ /* 0x000fe40000010000 */
[----:B------:R-:W-:Y:S01]  /*8420*/  FADD.FTZ R2, R126, R4 ;  /* 0x000000047e027221 */ /* 0x000fe20000010000 */
[----:B------:R-:W-:Y:S01]  /*8430*/  MOV R4, c[0x0][0x168] ;  /* 0x00005a0000047a02 */ /* 0x000fe20000000f00 */
[----:B------:R-:W-:-:S02]  /*8440*/  FADD.FTZ R3, R252, R3 ;  /* 0x00000003fc037221 */ /* 0x000fc40000010000 */
[----:B------:R-:W-:Y:S01]  /*8450*/  FADD.FTZ R2, R124, R2 ;  /* 0x000000027c027221 */ /* 0x000fe20000010000 */
[----:B------:R-:W-:Y:S01]  /*8460*/  IADD3 R0, R0, c[0x0][0x1d0], -R4 ;  /* 0x0000740000007a10 */ /* 0x000fe20007ffe804 */
[----:B------:R-:W-:Y:S01]  /*8470*/  FADD.FTZ R3, R23, R3 ;  /* 0x0000000317037221 */ /* 0x000fe20000010000 */
[----:B-1----:R-:W-:Y:S01]  /*8480*/  HMMA.16816.F32 R156, R128, R160, R156 ;  /* 0x000000a0809c723c */ /* 0x002fe2000000189c */
[----:B------:R-:W-:Y:S02]  /*8490*/  FADD.FTZ R2, R22, R2 ;  /* 0x0000000216027221 */ /* 0x000fe40000010000 */
[----:B------:R-:W-:-:S05]  /*84a0*/  IMAD.HI R4, R0, 0x2aaaaaab, RZ ;  /* 0x2aaaaaab00047827 */ /* 0x000fca00078e02ff */
[C---:B------:R-:W-:Y:S01]  /*84b0*/  HMMA.16816.F32 R160, R128.reuse, R162, R92 ;  /* 0x000000a280a0723c */ /* 0x040fe2000000185c */
[----:B------:R-:W-:Y:S02]  /*84c0*/  FADD.FTZ R0, R25, R3 ;  /* 0x0000000319007221 */ /* 0x000fe40000010000 */
[----:B------:R-:W-:Y:S02]  /*84d0*/  IMAD.MOV.U32 R15, RZ, RZ, R16 ;  /* 0x000000ffff0f7224 */ /* 0x000fe400078e0010 */
[----:B------:R-:W-:Y:S01]  /*84e0*/  FADD.FTZ R2, R24, R2 ;  /* 0x0000000218027221 */ /* 0x000fe20000010000 */
[----:B------:R-:W-:Y:S02]  /*84f0*/  LDSM.16.MT88.4 R16, [R220+0xb800] ;  /* 0x00b80000dc10783b */ /* 0x000fe40000004200 */
[----:B--2---:R-:W-:Y:S01]  /*8500*/  HMMA.16816.F32 R172, R128, R176, R172 ;  /* 0x000000b080ac723c */ /* 0x004fe200000018ac */
[----:B------:R-:W-:-:S07]  /*8510*/  FADD.FTZ R0, R134, R0 ;  /* 0x0000000086007221 */ /* 0x000fce0000010000 */
[----:B----4-:R-:W-:Y:S01]  /*8520*/  HMMA.16816.F32 R92, R128, R96, R200 ;  /* 0x00000060805c723c */ /* 0x010fe200000018c8 */
[----:B------:R-:W-:-:S07]  /*8530*/  FADD.FTZ R2, R14, R2 ;  /* 0x000000020e027221 */ /* 0x000fce0000010000 */
[C---:B------:R-:W-:Y:S01]  /*8540*/  HMMA.16816.F32 R176, R128.reuse, R178, R112 ;  /* 0x000000b280b0723c */ /* 0x040fe20000001870 */
[----:B------:R-:W1:Y:S07]  /*8550*/  LDSM.16.MT88.4 R112, [R218+0xb800] ;  /* 0x00b80000da70783b */ /* 0x000e6e0000004200 */
[----:B------:R-:W-:Y:S01]  /*8560*/  HMMA.16816.F32 R96, R128, R98, R120 ;  /* 0x000000628060723c */ /* 0x000fe20000001878 */
[----:B------:R-:W2:Y:S01]  /*8570*/  LDSM.16.MT88.4 R120, [R221+0xb800] ;  /* 0x00b80000dd78783b */ /* 0x000ea20000004200 */
[----:B------:R-:W-:-:S02]  /*8580*/  FADD.FTZ R0, R6, R0 ;  /* 0x0000000006007221 */ /* 0x000fc40000010000 */
[----:B------:R-:W-:Y:S01]  /*8590*/  FADD.FTZ R2, R10, R2 ;  /* 0x000000020a027221 */ /* 0x000fe20000010000 */
[----:B------:R-:W-:Y:S01]  /*85a0*/  SHF.R.U32.HI R3, RZ, 0x1f, R4 ;  /* 0x0000001fff037819 */ /* 0x000fe20000011604 */
[----:B------:R-:W-:Y:S02]  /*85b0*/  FADD.FTZ R0, R8, R0 ;  /* 0x0000000008007221 */ /* 0x000fe40000010000 */
[----:B------:R-:W-:Y:S01]  /*85c0*/  FADD.FTZ R2, R11, R2 ;  /* 0x000000020b027221 */ /* 0x000fe20000010000 */
[----:B------:R-:W-:Y:S01]  /*85d0*/  LEA.HI.SX32 R3, R4, R3, 0x1c ;  /* 0x0000000304037211 */ /* 0x000fe200078fe2ff */
[----:B------:R-:W-:Y:S02]  /*85e0*/  FADD.FTZ R0, R9, R0 ;  /* 0x0000000009007221 */ /* 0x000fe40000010000 */
[----:B------:R-:W-:Y:S01]  /*85f0*/  FADD.FTZ R2, R12, R2 ;  /* 0x000000020c027221 */ /* 0x000fe20000010000 */
[----:B------:R-:W-:Y:S01]  /*8600*/  IMNMX R3, R135, R3, !PT ;  /* 0x0000000387037217 */ /* 0x000fe20007800200 */
[----:B------:R-:W-:-:S02]  /*8610*/  FADD.FTZ R0, R7, R0 ;  /* 0x0000000007007221 */ /* 0x000fc40000010000 */
[----:B------:R-:W-:Y:S02]  /*8620*/  FADD.FTZ R2, R13, R2 ;  /* 0x000000020d027221 */ /* 0x000fe40000010000 */
[----:B------:R4:W-:Y:S01]  /*8630*/  STL [R1], R3 ;  /* 0x0000000301007387 */ /* 0x0009e20000100800 */
[----:B------:R-:W-:-:S03]  /*8640*/  IADD3 R252, R15, -0x2, RZ ;  /* 0xfffffffe0ffc7810 */ /* 0x000fc60007ffe0ff */
[----:B------:R4:W-:Y:S04]  /*8650*/  STL [R1+0x14], R0 ;  /* 0x0000140001007387 */ /* 0x0009e80000100800 */
[----:B------:R4:W-:Y:S01]  /*8660*/  STL [R1+0x10], R2 ;  /* 0x0000100201007387 */ /* 0x0009e20000100800 */
[----:B------:R-:W-:Y:S01]  /*8670*/  ISETP.GE.AND P0, PT, R252, R3, PT ;  /* 0x00000003fc00720c */ /* 0x000fe20003f06270 */
[C---:B------:R-:W-:Y:S08]  /*8680*/  HMMA.16816.F32 R164, R128.reuse, R168, R164 ;  /* 0x000000a880a4723c */ /* 0x040ff000000018a4 */
[C---:B------:R-:W-:Y:S08]  /*8690*/  HMMA.16816.F32 R180, R128.reuse, R184, R180 ;  /* 0x000000b880b4723c */ /* 0x040ff000000018b4 */
[C---:B------:R-:W-:Y:S08]  /*86a0*/  HMMA.16816.F32 R168, R128.reuse, R170, R100 ;  /* 0x000000aa80a8723c */ /* 0x040ff00000001864 */
[C---:B------:R-:W-:Y:S08]  /*86b0*/  HMMA.16816.F32 R184, R128.reuse, R186, R116 ;  /* 0x000000ba80b8723c */ /* 0x040ff00000001874 */
[C---:B------:R-:W-:Y:S08]  /*86c0*/  HMMA.16816.F32 R60, R128.reuse, R64, R60 ;  /* 0x00000040803c723c */ /* 0x040ff0000000183c */
[C---:B------:R-:W-:Y:S08]  /*86d0*/  HMMA.16816.F32 R68, R128.reuse, R72, R204 ;  /* 0x000000488044723c */ /* 0x040ff000000018cc */
[C---:B------:R-:W-:Y:S08]  /*86e0*/  HMMA.16816.F32 R84, R128.reuse, R88, R40 ;  /* 0x000000588054723c */ /* 0x040ff00000001828 */
[C---:B---3--:R-:W-:Y:S08]  /*86f0*/  HMMA.16816.F32 R100, R128.reuse, R104, R48 ;  /* 0x000000688064723c */ /* 0x048ff00000001830 */
[C---:B-1----:R-:W-:Y:S08]  /*8700*/  HMMA.16816.F32 R108, R128.reuse, R112, R108 ;  /* 0x00000070806c723c */ /* 0x042ff0000000186c */
[C---:B--2---:R-:W-:Y:S08]  /*8710*/  HMMA.16816.F32 R116, R128.reuse, R120, R196 ;  /* 0x000000788074723c */ /* 0x044ff000000018c4 */
        /* <DEDUP_REMOVED lines=9> */
[----:B----4-:R-:W2:Y:S01]  /*87b0*/  LDL R135, [R1+0x8] ;  /* 0x0000080001877983 */ /* 0x010ea20000100800 */
[----:B------:R-:W-:-:S02]  /*87c0*/  MOV R136, R132 ;  /* 0x0000008400887202 */ /* 0x000fc40000000f00 */
[----:B------:R-:W-:Y:S01]  /*87d0*/  MOV R201, R252 ;  /* 0x000000fc00c97202 */ /* 0x000fe20000000f00 */
[----:B--2---:R-:W-:Y:S01]  /*87e0*/  @P3 IMAD.HI.U32 R0, R135, c[0x0][0x2c8], RZ ;  /* 0x0000b20087003a27 */ /* 0x004fe200078e00ff */
[----:B------:R-:W-:-:S04]  /*87f0*/  MOV R135, R133 ;  /* 0x0000008500877202 */ /* 0x000fc80000000f00 */
[----:B------:R-:W-:-:S05]  /*8800*/  @P3 SHF.R.U32.HI R0, RZ, c[0x0][0x2cc], R0 ;  /* 0x0000b300ff003a19 */ /* 0x000fca0000011600 */
[----:B------:R1:W-:Y:S02]  /*8810*/  @P3 STL [R1+0x4], R0 ;  /* 0x0000040001003387 */ /* 0x0003e40000100800 */
.L_x_2167:
[----:B------:R-:W-:Y:S04]  /*8820*/  DEPBAR.LE SB0, 0x0 ;  /* 0x000080000000791a */ /* 0x000fe80000000000 */
[----:B------:R-:W-:Y:S01]  /*8830*/  WARPSYNC 0xffffffff ;  /* 0xffffffff00007948 */ /* 0x000fe20003800000 */
[----:B------:R-:W-:Y:S01]  /*8840*/  BAR.SYNC.DEFER_BLOCKING 0x0 ;  /* 0x0000000000007b1d */ /* 0x000fe20000010000 */
[----:B------:R-:W-:Y:S07]  /*8850*/  MOV R198, c[0x0][0x2c4] ;  /* 0x0000b10000c67a02 */ /* 0x000fee0000000f00 */
[----:B-----5:R-:W-:Y:S08]  /*8860*/  LDSM.16.M88.4 R48, [R223] ;  /* 0x00000000df30783b */ /* 0x020ff00000000200 */
[----:B------:R-:W2:Y:S08]  /*8870*/  LDSM.16.M88.4 R8, [R216] ;  /* 0x00000000d808783b */ /* 0x000eb00000000200 */
[----:B------:R-:W3:Y:S08]  /*8880*/  LDSM.16.M88.4 R16, [R216+0x800] ;  /* 0x00080000d810783b */ /* 0x000ef00000000200 */
[----:B------:R-:W4:Y:S04]  /*8890*/  LDL R252, [R1+0x18] ;  /* 0x0000180001fc7983 */ /* 0x000f280000100800 */
[----:B------:R-:W1:Y:S08]  /*88a0*/  LDSM.16.M88.4 R24, [R216+0x1000] ;  /* 0x00100000d818783b */ /* 0x000e700000000200 */
[----:B------:R-:W4:Y:S06]  /*88b0*/  LDL.64 R132, [R1+0x28] ;  /* 0x0000280001847983 */ /* 0x000f2c0000100a00 */
[----:B------:R-:W1:Y:S01]  /*88c0*/  LDSM.16.M88.4 R32, [R216+0x1800] ;  /* 0x00180000d820783b */ /* 0x000e620000000200 */
[C---:B--2---:R-:W-:Y:S07]  /*88d0*/  HMMA.16816.F32 R4, R48.reuse, R8, RZ ;  /* 0x000000083004723c */ /* 0x044fee00000018ff */
[----:B------:R-:W2:Y:S04]  /*88e0*/  LDL R134, [R1+0x34] ;  /* 0x0000340001867983 */ /* 0x000ea80000100800 */
[----:B------:R1:W-:Y:S01]  /*88f0*/  STL [R1+0x84], R220 ;  /* 0x000084dc01007387 */ /* 0x0003e20000100800 */
[C---:B------:R-:W-:Y:S03]  /*8900*/  HMMA.16816.F32 R8, R48.reuse, R10, RZ ;  /* 0x0000000a3008723c */ /* 0x040fe600000018ff */
[----:B------:R-:W1:Y:S05]  /*8910*/  LDSM.16.M88.4 R40, [R216+0x2000] ;  /* 0x00200000d828783b */ /* 0x000e6a0000000200 */
[C---:B---3--:R-:W-:Y:S03]  /*8920*/  HMMA.16816.F32 R12, R48.reuse, R16, RZ ;  /* 0x00000010300c723c */ /* 0x048fe600000018ff */
[----:B------:R-:W3:Y:S05]  /*8930*/  LDSM.16.M88.4 R188, [R216+0x2800] ;  /* 0x00280000d8bc783b */ /* 0x000eea0000000200 */
[C---:B------:R-:W-:Y:S03]  /*8940*/  HMMA.16816.F32 R16, R48.reuse, R18, RZ ;  /* 0x000000123010723c */ /* 0x040fe600000018ff */
[----:B------:R-:W-:Y:S05]  /*8950*/  LDSM.16.M88.4 R192, [R227] ;  /* 0x00000000e3c0783b */ /* 0x000fea0000000200 */
[C---:B-1----:R-:W-:Y:S03]  /*8960*/  HMMA.16816.F32 R20, R48.reuse, R24, RZ ;  /* 0x000000183014723c */ /* 0x042fe600000018ff */
[----:B------:R-:W2:Y:S04]  /*8970*/  LDL R220, [R1+0xc] ;  /* 0x00000c0001dc7983 */ /* 0x000ea80000100800 */
[----:B------:R-:W2:Y:S01]  /*8980*/  LDL R197, [R1+0x4] ;  /* 0x0000040001c57983 */ /* 0x000ea20000100800 */
[C---:B------:R-:W-:Y:S03]  /*8990*/  HMMA.16816.F32 R24, R48.reuse, R26, RZ ;  /* 0x0000001a3018723c */ /* 0x040fe600000018ff */
[----:B------:R-:W2:Y:S05]  /*89a0*/  LDL R196, [R1+0x1c] ;  /* 0x00001c0001c47983 */ /* 0x000eaa0000100800 */
[C---:B------:R-:W-:Y:S08]  /*89b0*/  HMMA.16816.F32 R28, R48.reuse, R32, RZ ;  /* 0x00000020301c723c */ /* 0x040ff000000018ff */
[C---:B------:R-:W-:Y:S08]  /*89c0*/  HMMA.16816.F32 R32, R48.reuse, R34, RZ ;  /* 0x000000223020723c */ /* 0x040ff000000018ff */
[C---:B------:R-:W-:Y:S08]  /*89d0*/  HMMA.16816.F32 R36, R48.reuse, R40, RZ ;  /* 0x000000283024723c */ /* 0x040ff000000018ff */
[C---:B------:R-:W-:Y:S08]  /*89e0*/  HMMA.16816.F32 R40, R48.reuse, R42, RZ ;  /* 0x0000002a3028723c */ /* 0x040ff000000018ff */
[C---:B---3--:R-:W-:Y:S08]  /*89f0*/  HMMA.16816.F32 R44, R48.reuse, R188, RZ ;  /* 0x000000bc302c723c */ /* 0x048ff000000018ff */
[----:B------:R-:W-:Y:S01]  /*8a00*/  HMMA.16816.F32 R48, R48, R190, RZ ;  /* 0x000000be3030723c */ /* 0x000fe200000018ff */
        /* <DEDUP_REMOVED lines=10> */
[C---:B-1----:R-:W-:Y:S03]  /*8ab0*/  HMMA.16816.F32 R28, R188.reuse, R192, R28 ;  /* 0x000000c0bc1c723c */ /* 0x042fe6000000181c */
[----:B----4-:R-:W-:Y:S05]  /*8ac0*/  ISETP.GT.AND P0, PT, R252, R201, PT ;  /* 0x000000c9fc00720c */ /* 0x010fea0003f04270 */
[C---:B------:R-:W-:Y:S01]  /*8ad0*/  HMMA.16816.F32 R32, R188.reuse, R194, R32 ;  /* 0x000000c2bc20723c */ /* 0x040fe20000001820 */
[----:B------:R-:W1:Y:S07]  /*8ae0*/  LDSM.16.M88.4 R192, [R247] ;  /* 0x00000000f7c0783b */ /* 0x000e6e0000000200 */
[----:B------:R-:W-:Y:S01]  /*8af0*/  @!P0 SHF.R.S32.HI R0, RZ, 0x1f, R201 ;  /* 0x0000001fff008819 */ /* 0x000fe200000114c9 */
[C---:B------:R-:W-:Y:S03]  /*8b00*/  @!P0 IMAD.WIDE.U32 R2, R201.reuse, c[0x0][0x208], RZ ;  /* 0x00008200c9028a25 */ /* 0x040fe600078e00ff */
[----:B------:R-:W-:Y:S01]  /*8b10*/  @!P0 MOV R138, R132 ;  /* 0x00000084008a8202 */ /* 0x000fe20000000f00 */
[----:B------:R-:W-:Y:S04]  /*8b20*/  @!P0 IMAD R0, R0, c[0x0][0x208], RZ ;  /* 0x0000820000008a24 */ /* 0x000fe800078e02ff */
[----:B------:R-:W-:Y:S01]  /*8b30*/  @!P0 IMAD R0, R201, c[0x0][0x20c], R0 ;  /* 0x00008300c9008a24 */ /* 0x000fe200078e0200 */
[----:B--2---:R-:W-:Y:S04]  /*8b40*/  @!P0 MOV R139, R134 ;  /* 0x00000086008b8202 */ /* 0x004fe80000000f00 */
[----:B------:R-:W-:Y:S01]  /*8b50*/  @!P0 IADD3 R0, R3, R0, RZ ;  /* 0x0000000003008210 */ /* 0x000fe20007ffe0ff */
[----:B------:R-:W-:Y:S04]  /*8b60*/  @!P0 IMAD.WIDE.U32 R138, R2, 0x60, R138 ;  /* 0x00000060028a8825 */ /* 0x000fe800078e008a */
[----:B------:R-:W-:Y:S01]  /*8b70*/  @!P0 IMAD R0, R0, 0x60, RZ ;  /* 0x0000006000008824 */ /* 0x000fe200078e02ff */
[----:B------:R-:W-:Y:S04]  /*8b80*/  @!P0 SHF.L.U32 R132, R138, 0x1, RZ ;  /* 0x000000018a848819 */ /* 0x000fe800000006ff */
[----:B------:R-:W-:Y:S02]  /*8b90*/  @!P0 IADD3 R2, P1, R132, c[0x0][0x1f8], RZ ;  /* 0x00007e0084028a10 */ /* 0x000fe40007f3e0ff */
[----:B------:R-:W-:Y:S04]  /*8ba0*/  @!P0 IADD3 R0, R139, R0, RZ ;  /* 0x000000008b008210 */ /* 0x000fe80007ffe0ff */
[----:B------:R-:W-:Y:S02]  /*8bb0*/  @!P0 SHF.L.U64.HI R0, R138, 0x1, R0 ;  /* 0x000000018a008819 */ /* 0x000fe40000010200 */
[----:B------:R-:W-:Y:S01]  /*8bc0*/  @!P0 IADD3 R138, P2, R132, 0x80, RZ ;  /* 0x00000080848a8810 */ /* 0x000fe20007f5e0ff */
[C---:B-1----:R-:W-:Y:S03]  /*8bd0*/  HMMA.16816.F32 R36, R188.reuse, R192, R36 ;  /* 0x000000c0bc24723c */ /* 0x042fe60000001824 */
[----:B------:R-:W-:Y:S02]  /*8be0*/  @!P0 IADD3.X R3, R0, c[0x0][0x1fc], RZ, P1, !PT ;  /* 0x00007f0000038a10 */ /* 0x000fe40000ffe4ff */
[----:B------:R-:W-:Y:S03]  /*8bf0*/  @!P0 IADD3 R138, P1, R138, c[0x0][0x1f8], RZ ;  /* 0x00007e008a8a8a10 */ /* 0x000fe60007f3e0ff */
[C---:B------:R-:W-:Y:S01]  /*8c00*/  HMMA.16816.F32 R40, R188.reuse, R194, R40 ;  /* 0x000000c2bc28723c */ /* 0x040fe20000001828 */
[----:B------:R-:W1:Y:S02]  /*8c10*/  LDSM.16.M88.4 R192, [R246] ;  /* 0x00000000f6c0783b */ /* 0x000e640000000200 */
[C---:B------:R-:W-:Y:S02]  /*8c20*/  LOP3.LUT P4, RZ, R220.reuse, 0x2, RZ, 0xc0, !PT ;  /* 0x00000002dcff7812 */ /* 0x040fe4000788c0ff */
[--C-:B------:R-:W-:Y:S02]  /*8c30*/  @!P0 IADD3.X R139, RZ, c[0x0][0x1fc], R0.reuse, P1, P2 ;  /* 0x00007f00ff8b8a10 */ /* 0x100fe40000fe4400 */
[----:B------:R-:W-:Y:S02]  /*8c40*/  LOP3.LUT P3, RZ, R220, 0x1, RZ, 0xc0, !PT ;  /* 0x00000001dcff7812 */ /* 0x000fe4000786c0ff */
[----:B------:R-:W-:Y:S01]  /*8c50*/  @!PT LDS RZ, [RZ] ;  /* 0x00000000fffff984 */ /* 0x000fe20000000800 */
[----:B------:R-:W-:Y:S01]  /*8c60*/  @!PT LDS RZ, [RZ] ;  /* 0x00000000fffff984 */ /* 0x000fe20000000800 */
[----:B------:R-:W-:Y:S01]  /*8c70*/  @!PT LDS RZ, [RZ] ;  /* 0x00000000fffff984 */ /* 0x000fe20000000800 */
[----:B------:R2:W-:Y:S08]  /*8c80*/  @!P0 LDGSTS.E.BYPASS.LTC128B.128 [R251+0x100], [R2.64], !P5 ;  /* 0x0010000002fb8fae */ /* 0x0005f0000e901d46 */
[----:B------:R3:W-:Y:S01]  /*8c90*/  @!P0 LDGSTS.E.BYPASS.LTC128B.128 [R251+0x3100], [R138.64], !P4 ;  /* 0x031000008afb8fae */ /* 0x0007e2000e101d46 */
[C---:B-1----:R-:W-:Y:S03]  /*8ca0*/  HMMA.16816.F32 R44, R188.reuse, R192, R44 ;  /* 0x000000c0bc2c723c */ /* 0x042fe6000000182c */
[----:B---3--:R-:W-:Y:S04]  /*8cb0*/  @!P0 IADD3 R138, P2, R132, 0x100, RZ ;  /* 0x00000100848a8810 */ /* 0x008fe80007f5e0ff */
[----:B------:R-:W-:Y:S01]  /*8cc0*/  @!P0 IADD3 R138, P1, R138, c[0x0][0x1f8], RZ ;  /* 0x00007e008a8a8a10 */ /* 0x000fe20007f3e0ff */
[----:B------:R-:W-:Y:S04]  /*8cd0*/  HMMA.16816.F32 R48, R188, R194, R48 ;  /* 0x000000c2bc30723c */ /* 0x000fe80000001830 */
[--C-:B------:R-:W-:Y:S02]  /*8ce0*/  @!P0 IADD3.X R139, RZ, c[0x0][0x1fc], R0.reuse, P1, P2 ;  /* 0x00007f00ff8b8a10 */ /* 0x100fe40000fe4400 */
[----:B------:R-:W-:Y:S03]  /*8cf0*/  @!P0 IADD3 R132, P2, R132, 0x180, RZ ;  /* 0x0000018084848810 */ /* 0x000fe60007f5e0ff */
[----:B------:R1:W-:Y:S03]  /*8d00*/  @!P0 LDGSTS.E.BYPASS.LTC128B.128 [R251+0x6100], [R138.64], !P3 ;  /* 0x061000008afb8fae */ /* 0x0003e6000d901d46 */
[----:B------:R-:W-:Y:S04]  /*8d10*/  @!P0 IADD3 R132, P1, R132, c[0x0][0x1f8], RZ ;  /* 0x00007e0084848a10 */ /* 0x000fe80007f3e0ff */
[----:B------:R-:W-:Y:S02]  /*8d20*/  @!P0 IADD3.X R133, RZ, c[0x0][0x1fc], R0, P1, P2 ;  /* 0x00007f00ff858a10 */ /* 0x000fe40000fe4400 */
[----:B------:R-:W-:Y:S03]  /*8d30*/  @!P0 MOV R0, c[0x0][0x208] ;  /* 0x0000820000008a02 */ /* 0x000fe60000000f00 */
[----:B------:R3:W-:Y:S08]  /*8d40*/  @!P0 LDGSTS.E.BYPASS.LTC128B.128 [R251+0x9100], [R132.64], !P6 ;  /* 0x0910000084fb8fae */ /* 0x0007f0000f101d46 */
[----:B-1----:R-:W4:Y:S01]  /*8d50*/  LDL R138, [R1+0x30] ;  /* 0x00003000018a7983 */ /* 0x002f220000100800 */
[----:B---3--:R-:W-:Y:S02]  /*8d60*/  @!P0 MOV R133, 0x6 ;  /* 0x0000000600858802 */ /* 0x008fe40000000f00 */
[C---:B------:R-:W-:Y:S02]  /*8d70*/  @!P0 SHF.L.U32 R132, R0.reuse, 0x6, RZ ;  /* 0x0000000600848819 */ /* 0x040fe400000006ff */
[----:B------:R-:W-:Y:S02]  /*8d80*/  @!P0 SHF.L.U64.HI R0, R0, R133, c[0x0][0x20c] ;  /* 0x0000830000008619 */ /* 0x000fe40000010285 */
[----:B--2---:R-:W-:Y:S04]  /*8d90*/  @!P0 IADD3 R2, P1, R2, R132, RZ ;  /* 0x0000008402028210 */ /* 0x004fe80007f3e0ff */
[----:B------:R-:W-:Y:S02]  /*8da0*/  @!P0 IADD3.X R3, R3, R0, RZ, P1, !PT ;  /* 0x0000000003038210 */ /* 0x000fe40000ffe4ff */
[----:B------:R-:W-:Y:S03]  /*8db0*/  @!P0 IADD3 R132, P1, R132, R2, RZ ;  /* 0x0000000284848210 */ /* 0x000fe60007f3e0ff */
[----:B------:R1:W-:Y:S01]  /*8dc0*/  @!P0 LDGSTS.E.BYPASS.LTC128B.128 [R251+0x1100], [R2.64], !P5 ;  /* 0x0110000002fb8fae */ /* 0x0003e2000e901d46 */
[----:B------:R-:W-:Y:S02]  /*8dd0*/  @!P0 IADD3.X R133, R0, R3, RZ, P1, !PT ;  /* 0x0000000300858210 */ /* 0x000fe40000ffe4ff */
[----:B------:R-:W-:Y:S05]  /*8de0*/  ISETP.NE.AND P1, PT, R198, 0x1, PT ;  /* 0x00000001c600780c */ /* 0x000fea0003f25270 */
[----:B------:R1:W-:Y:S08]  /*8df0*/  @!P0 LDGSTS.E.BYPASS.LTC128B.128 [R251+0x4100], [R2.64+0x80], !P4 ;  /* 0x0410008002fb8fae */ /* 0x0003f0000e101d46 */
[----:B------:R1:W-:Y:S08]  /*8e00*/  @!P0 LDGSTS.E.BYPASS.LTC128B.128 [R251+0x7100], [R2.64+0x100], !P3 ;  /* 0x0710010002fb8fae */ /* 0x0003f0000d901d46 */
[----:B------:R1:W-:Y:S08]  /*8e10*/  @!P0 LDGSTS.E.BYPASS.LTC128B.128 [R251+0xa100], [R2.64+0x180], !P6 ;  /* 0x0a10018002fb8fae */ /* 0x0003f0000f101d46 */
[----:B------:R2:W-:Y:S08]  /*8e20*/  @!P0 LDGSTS.E.BYPASS.LTC128B.128 [R251+0x2100], [R132.64], !P5 ;  /* 0x0210000084fb8fae */ /* 0x0005f0000e901d46 */
[----:B------:R2:W-:Y:S08]  /*8e30*/  @!P0 LDGSTS.E.BYPASS.LTC128B.128 [R251+0x5100], [R132.64+0x80], !P4 ;  /* 0x0510008084fb8fae */ /* 0x0005f0000e101d46 */
[----:B------:R2:W-:Y:S01]  /*8e40*/  @!P0 LDGSTS.E.BYPASS.LTC128B.128 [R251+0x8100], [R132.64+0x100], !P3 ;  /* 0x0810010084fb8fae */ /* 0x0005e2000d901d46 */
[----:B-1----:R-:W-:Y:S07]  /*8e50*/  IMAD R2, R201, -0x60, RZ ;  /* 0xffffffa0c9027824 */ /* 0x002fee00078e02ff */
[----:B------:R2:W-:Y:S08]  /*8e60*/  @!P0 LDGSTS.E.BYPASS.LTC128B.128 [R251+0xb100], [R132.64+0x180], !P6 ;  /* 0x0b10018084fb8fae */ /* 0x0005f0000f101d46 */
[----:B------:R-:W-:Y:S08]  /*8e70*/  LDSM.16.M88.4 R188, [R226] ;  /* 0x00000000e2bc783b */ /* 0x000ff00000000200 */
[----:B------:R-:W1:Y:S08]  /*8e80*/  LDSM.16.M88.4 R192, [R222] ;  /* 0x00000000dec0783b */ /* 0x000e700000000200 */
[----:B------:R-:W0:Y:S08]  /*8e90*/  LDGDEPBAR ;  /* 0x00000000000079af */ /* 0x000e300000000000 */
[----:B------:R3:W2:Y:S01]  /*8ea0*/  LDL R0, [R1+0x8] ;  /* 0x0000080001007983 */ /* 0x0006a20000100800 */
        /* <DEDUP_REMOVED lines=18> */
[----:B------:R-:W1:Y:S03]  /*8fd0*/  LDSM.16.M88.4 R192, [R219] ;  /* 0x00000000dbc0783b */ /* 0x000e660000000200 */
[----:B--2---:R-:W-:Y:S05]  /*8fe0*/  @P1 MOV R0, R197 ;  /* 0x000000c500001202 */ /* 0x004fea0000000f00 */
[----:B------:R-:W-:Y:S01]  /*8ff0*/  SHFL.IDX PT, R3, R0, 0x1, 0x1c1f ;  /* 0x003c1f0000037f89 */ /* 0x000fe200000e0000 */
        /* <DEDUP_REMOVED lines=230> */
[----:B------:R-:W1:Y:S11]  /*9e60*/  LDSM.16.M88.4 R192, [R219+0x9800] ;  /* 0x00980000dbc0783b */ /* 0x000e760000000200 */
[----:B------:R-:W-:Y:S04]  /*9e70*/  @!UPT UIADD3 URZ, URZ, URZ, URZ ;  /* 0x0000003f3f3ff290 */ /* 0x000fe8000fffe03f */
[----:B------:R-:W-:Y:S02]  /*9e80*/  FMUL.FTZ R6, R6, c[0x0][0x320] ;  /* 0x0000c80006067a20 */ /* 0x000fe40000410000 */
[----:B------:R-:W-:Y:S02]  /*9e90*/  FMUL.FTZ R4, R4, c[0x0][0x320] ;  /* 0x0000c80004047a20 */ /* 0x000fe40000410000 */
[----:B------:R-:W-:Y:S01]  /*9ea0*/  MUFU.TANH R133, R6 ;  /* 0x0000000600857308 */ /* 0x000fe20000002400 */
[----:B------:R-:W-:Y:S02]  /*9eb0*/  FMUL.FTZ R5, R5, c[0x0][0x320] ;  /* 0x0000c80005057a20 */ /* 0x000fe40000410000 */
[----:B------:R-:W-:Y:S02]  /*9ec0*/  FMUL.FTZ R7, R7, c[0x0][0x320] ;  /* 0x0000c80007077a20 */ /* 0x000fe40000410000 */
[----:B------:R-:W-:Y:S02]  /*9ed0*/  FMUL.FTZ R11, R11, c[0x0][0x320] ;  /* 0x0000c8000b0b7a20 */ /* 0x000fe40000410000 */
[----:B------:R-:W-:Y:S02]  /*9ee0*/  FMUL.FTZ R9, R9, c[0x0][0x320] ;  /* 0x0000c80009097a20 */ /* 0x000fe40000410000 */
[----:B------:R-:W-:Y:S01]  /*9ef0*/  FMUL.FTZ R10, R10, c[0x0][0x320] ;  /* 0x0000c8000a0a7a20 */ /* 0x000fe20000410000 */
[----:B------:R2:W2:Y:S01]  /*9f00*/  MUFU.TANH R137, R4 ;  /* 0x0000000400897308 */ /* 0x0004a20000002400 */
[----:B------:R-:W-:Y:S09]  /*9f10*/  FMUL.FTZ R8, R8, c[0x0][0x320] ;  /* 0x0000c80008087a20 */ /* 0x000ff20000410000 */
[----:B------:R-:W-:Y:S01]  /*9f20*/  MUFU.TANH R9, R9 ;  /* 0x0000000900097308 */ /* 0x000fe20000002400 */
[C---:B-1----:R-:W-:Y:S08]  /*9f30*/  HMMA.16816.F32 R12, R188.reuse, R192, R12 ;  /* 0x000000c0bc0c723c */ /* 0x042ff0000000180c */
[C---:B------:R-:W-:Y:S01]  /*9f40*/  HMMA.16816.F32 R16, R188.reuse, R194, R16 ;  /* 0x000000c2bc10723c */ /* 0x040fe20000001810 */
[----:B------:R-:W1:Y:S01]  /*9f50*/  LDSM.16.M88.4 R192, [R219+0xa000] ;  /* 0x00a00000dbc0783b */ /* 0x000e620000000200 */
[----:B------:R1:W-:Y:S07]  /*9f60*/  MUFU.TANH R139, R11 ;  /* 0x0000000b008b7308 */ /* 0x0003ee0000002400 */
[----:B--2---:R2:W1:Y:S03]  /*9f70*/  SHFL.IDX PT, R4, R0, RZ, 0x1c1f ;  /* 0x001c1fff00047589 */ /* 0x00446600000e0000 */
[----:B------:R-:W-:Y:S04]  /*9f80*/  MUFU.TANH R8, R8 ;  /* 0x0000000800087308 */ /* 0x000fe80000002400 */
[----:B------:R-:W-:Y:S02]  /*9f90*/  FMUL.FTZ R15, R15, c[0x0][0x320] ;  /* 0x0000c8000f0f7a20 */ /* 0x000fe40000410000 */
        /* <DEDUP_REMOVED lines=8> */
[----:B------:R-:W-:Y:S01]  /*a020*/  MUFU.TANH R6, R15 ;  /* 0x0000000f00067308 */ /* 0x000fe20000002400 */
[----:B--2---:R-:W-:Y:S04]  /*a030*/  IADD3 R0, -R196, 0x1, R2 ;  /* 0x00000001c4007810 */ /* 0x004fe80007ffe102 */
[----:B------:R-:W-:Y:S01]  /*a040*/  IADD3 R0, R0, c[0x0][0x1d0], RZ ;  /* 0x0000740000007a10 */ /* 0x000fe20007ffe0ff */
[C---:B-1----:R-:W-:Y:S04]  /*a050*/  HMMA.16816.F32 R20, R188.reuse, R192, R20 ;  /* 0x000000c0bc14723c */ /* 0x042fe80000001814 */
[----:B------:R-:W-:Y:S01]  /*a060*/  MUFU.TANH R5, R18 ;  /* 0x0000001200057308 */ /* 0x000fe20000002400 */
[----:B------:R-:W-:Y:S04]  /*a070*/  IADD3 R0, R0, -c[0x0][0x168], RZ ;  /* 0x80005a0000007a10 */ /* 0x000fe80007ffe0ff */
[----:B------:R-:W-:Y:S01]  /*a080*/  IADD3 R2, R0, R4, RZ ;  /* 0x0000000400027210 */ /* 0x000fe20007ffe0ff */
[C---:B------:R-:W-:Y:S01]  /*a090*/  HMMA.16816.F32 R24, R188.reuse, R194, R24 ;  /* 0x000000c2bc18723c */ /* 0x040fe20000001818 */
[----:B------:R-:W1:Y:S02]  /*a0a0*/  LDSM.16.M88.4 R192, [R219+0xa800] ;  /* 0x00a80000dbc0783b */ /* 0x000e640000000200 */
[----:B------:R-:W-:Y:S01]  /*a0b0*/  ISETP.GT.AND P0, PT, R2, RZ, PT ;  /* 0x000000ff0200720c */ /* 0x000fe20003f04270 */
[----:B------:R-:W-:Y:S01]  /*a0c0*/  MUFU.TANH R17, R17 ;  /* 0x0000001100117308 */ /* 0x000fe20000002400 */
[----:B------:R-:W-:Y:S02]  /*a0d0*/  IADD3 R0, R0, R3, RZ ;  /* 0x0000000300007210 */ /* 0x000fe40007ffe0ff */
[----:B------:R-:W-:Y:S02]  /*a0e0*/  FSEL R11, R137, -INF , P0 ;  /* 0xff800000890b7808 */ /* 0x000fe40000000000 */
[C---:B------:R-:W-:Y:S02]  /*a0f0*/  ISETP.GT.AND P0, PT, R0.reuse, 0x1, PT ;  /* 0x000000010000780c */ /* 0x040fe40003f04270 */
[----:B------:R-:W-:Y:S02]  /*a100*/  ISETP.GT.AND P1, PT, R0, RZ, PT ;  /* 0x000000ff0000720c */ /* 0x000fe40003f24270 */
[----:B------:R-:W-:Y:S01]  /*a110*/  FMNMX.FTZ R3, R11, R135, !PT ;  /* 0x000000870b037209 */ /* 0x000fe20007810000 */
[----:B------:R-:W-:Y:S01]  /*a120*/  MUFU.TANH R19, R19 ;  /* 0x0000001300137308 */ /* 0x000fe20000002400 */
[----:B------:R-:W-:Y:S01]  /*a130*/  ISETP.GT.AND P2, PT, R2, 0x1, PT ;  /* 0x000000010200780c */ /* 0x000fe20003f44270 */
        /* <DEDUP_REMOVED lines=8> */
[----:B------:R-:W-:Y:S05]  /*a1c0*/  FMUL.FTZ R27, R27, c[0x0][0x320] ;  /* 0x0000c8001b1b7a20 */ /* 0x000fea0000410000 */
[----:B------:R-:W-:Y:S01]  /*a1d0*/  MUFU.TANH R24, R24 ;  /* 0x0000001800187308 */ /* 0x000fe20000002400 */
[C---:B-1----:R-:W-:Y:S09]  /*a1e0*/  HMMA.16816.F32 R28, R188.reuse, R192, R28 ;  /* 0x000000c0bc1c723c */ /* 0x042ff2000000181c */
[----:B------:R-:W-:Y:S01]  /*a1f0*/  MUFU.TANH R22, R22 ;  /* 0x0000001600167308 */ /* 0x000fe20000002400 */
[C---:B------:R-:W-:Y:S01]  /*a200*/  HMMA.16816.F32 R32, R188.reuse, R194, R32 ;  /* 0x000000c2bc20723c */ /* 0x040fe20000001820 */
[----:B------:R-:W1:Y:S08]  /*a210*/  LDSM.16.M88.4 R192, [R219+0xb000] ;  /* 0x00b00000dbc0783b */ /* 0x000e700000000200 */
[----:B------:R-:W-:Y:S10]  /*a220*/  MUFU.TANH R25, R25 ;  /* 0x0000001900197308 */ /* 0x000ff40000002400 */
        /* <DEDUP_REMOVED lines=14> */
[----:B------:R-:W1:Y:S01]  /*a310*/  LDSM.16.M88.4 R192, [R219+0xb800] ;  /* 0x00b80000dbc0783b */ /* 0x000e620000000200 */
[----:B------:R-:W-:Y:S07]  /*a320*/  DEPBAR.LE SB0, 0x0 ;  /* 0x000080000000791a */ /* 0x000fee0000000000 */
        /* <DEDUP_REMOVED lines=9> */
[----:B------:R-:W-:Y:S04]  /*a3c0*/  FMUL.FTZ R42, R42, c[0x0][0x320] ;  /* 0x0000c8002a2a7a20 */ /* 0x000fe80000410000 */
[----:B------:R-:W-:Y:S01]  /*a3d0*/  MUFU.TANH R41, R41 ;  /* 0x0000002900297308 */ /* 0x000fe20000002400 */
[C---:B-1----:R-:W-:Y:S09]  /*a3e0*/  HMMA.16816.F32 R44, R188.reuse, R192, R44 ;  /* 0x000000c0bc2c723c */ /* 0x042ff2000000182c */
[----:B------:R-:W-:Y:S01]  /*a3f0*/  MUFU.TANH R43, R43 ;  /* 0x0000002b002b7308 */ /* 0x000fe20000002400 */
[----:B------:R-:W-:Y:S01]  /*a400*/  HMMA.16816.F32 R48, R188, R194, R48 ;  /* 0x000000c2bc30723c */ /* 0x000fe20000001830 */
[----:B------:R-:W2:Y:S08]  /*a410*/  LDL.64 R188, [R1+0x20] ;  /* 0x0000200001bc7983 */ /* 0x000eb00000100a00 */
[----:B------:R-:W1:Y:S10]  /*a420*/  MUFU.TANH R132, R7 ;  /* 0x0000000700847308 */ /* 0x000e740000002400 */
[----:B------:R1:W1:Y:S01]  /*a430*/  MUFU.TANH R7, R10 ;  /* 0x0000000a00077308 */ /* 0x0002620000002400 */
[----:B------:R-:W-:Y:S02]  /*a440*/  FMUL.FTZ R45, R45, c[0x0][0x320] ;  /* 0x0000c8002d2d7a20 */ /* 0x000fe40000410000 */
[----:B------:R-:W-:Y:S02]  /*a450*/  FMUL.FTZ R46, R46, c[0x0][0x320] ;  /* 0x0000c8002e2e7a20 */ /* 0x000fe40000410000 */
[----:B------:R-:W-:Y:S02]  /*a460*/  FMUL.FTZ R44, R44, c[0x0][0x320] ;  /* 0x0000c8002c2c7a20 */ /* 0x000fe40000410000 */
[----:B------:R-:W-:Y:S02]  /*a470*/  FMUL.FTZ R47, R47, c[0x0][0x320] ;  /* 0x0000c8002f2f7a20 */ /* 0x000fe40000410000 */
[----:B------:R-:W-:Y:S01]  /*a480*/  FMUL.FTZ R51, R51, c[0x0][0x320] ;  /* 0x0000c80033337a20 */ /* 0x000fe20000410000 */
[----:B------:R3:W-:Y:S10]  /*a490*/  MUFU.TANH R192, R13 ;  /* 0x0000000d00c07308 */ /* 0x0007f40000002400 */
[----:B------:R4:W-:Y:S01]  /*a4a0*/  MUFU.TANH R193, R14 ;  /* 0x0000000e00c17308 */ /* 0x0009e20000002400 */
[----:B-1----:R-:W-:Y:S02]  /*a4b0*/  FSEL R10, R133, -INF , P1 ;  /* 0xff800000850a7808 */ /* 0x002fe40000800000 */
[----:B------:R-:W-:Y:S02]  /*a4c0*/  ISETP.GT.AND P1, PT, R2, 0x8, PT ;  /* 0x000000080200780c */ /* 0x000fe40003f24270 */
[----:B------:R-:W-:Y:S05]  /*a4d0*/  FMNMX.FTZ R4, R10, R136, !PT ;  /* 0x000000880a047209 */ /* 0x000fea0007810000 */
[----:B------:R1:W1:Y:S01]  /*a4e0*/  MUFU.TANH R191, R12 ;  /* 0x0000000c00bf7308 */ /* 0x0002620000002400 */
[----:B---3--:R-:W-:Y:S02]  /*a4f0*/  FSEL R13, R132, -INF , P0 ;  /* 0xff800000840d7808 */ /* 0x008fe40000000000 */
[----:B------:R-:W-:Y:S02]  /*a500*/  ISETP.GT.AND P0, PT, R2, 0x9, PT ;  /* 0x000000090200780c */ /* 0x000fe40003f04270 */
[----:B------:R-:W-:Y:S05]  /*a510*/  FMNMX.FTZ R4, R13, R4, !PT ;  /* 0x000000040d047209 */ /* 0x000fea0007810000 */
[----:B------:R-:W3:Y:S01]  /*a520*/  MUFU.TANH R16, R16 ;  /* 0x0000001000107308 */ /* 0x000ee20000002400 */
[----:B------:R-:W-:Y:S02]  /*a530*/  FSEL R15, R9, -INF , P0 ;  /* 0xff800000090f7808 */ /* 0x000fe40000000000 */
[----:B------:R-:W-:Y:S02]  /*a540*/  ISETP.GT.AND P0, PT, R0, 0x9, PT ;  /* 0x000000090000780c */ /* 0x000fe40003f04270 */
[----:B----4-:R-:W-:Y:S02]  /*a550*/  FSEL R14, R8, -INF , P1 ;  /* 0xff800000080e7808 */ /* 0x010fe40000800000 */
[----:B------:R-:W-:Y:S02]  /*a560*/  ISETP.GT.AND P1, PT, R0, 0x8, PT ;  /* 0x000000080000780c */ /* 0x000fe40003f24270 */
[----:B------:R-:W-:Y:S01]  /*a570*/  FSEL R139, R139, -INF , P0 ;  /* 0xff8000008b8b7808 */ /* 0x000fe20000000000 */
[----:B------:R-:W4:Y:S01]  /*a580*/  MUFU.TANH R20, R20 ;  /* 0x0000001400147308 */ /* 0x000f220000002400 */
[----:B------:R-:W-:Y:S01]  /*a590*/  FSEL R18, R7, -INF , P1 ;  /* 0xff80000007127808 */ /* 0x000fe20000800000 */
[----:B------:R-:W-:Y:S01]  /*a5a0*/  FMUL.FTZ R7, R48, c[0x0][0x320] ;  /* 0x0000c80030077a20 */ /* 0x000fe20000410000 */
[----:B------:R-:W-:Y:S02]  /*a5b0*/  ISETP.GT.AND P1, PT, R2, 0x10, PT ;  /* 0x000000100200780c */ /* 0x000fe40003f24270 */
[----:B-1----:R-:W-:Y:S02]  /*a5c0*/  FSEL R12, R134, -INF , P2 ;  /* 0xff800000860c7808 */ /* 0x002fe40001000000 */
[----:B------:R-:W-:Y:S02]  /*a5d0*/  ISETP.GT.AND P0, PT, R2, 0x11, PT ;  /* 0x000000110200780c */ /* 0x000fe40003f04270 */
[----:B------:R-:W-:Y:S01]  /*a5e0*/  FMNMX.FTZ R3, R12, R3, !PT ;  /* 0x000000030c037209 */ /* 0x000fe20007810000 */
[----:B------:R-:W1:Y:S01]  /*a5f0*/  MUFU.TANH R23, R23 ;  /* 0x0000001700177308 */ /* 0x000e620000002400 */
[----:B------:R-:W-:Y:S02]  /*a600*/  FSEL R191, R191, -INF , P1 ;  /* 0xff800000bfbf7808 */ /* 0x000fe40000800000 */
[----:B------:R-:W-:Y:S02]  /*a610*/  FSEL R192, R192, -INF , P0 ;  /* 0xff800000c0c07808 */ /* 0x000fe40000000000 */
[----:B------:R-:W-:Y:S02]  /*a620*/  FMNMX.FTZ R4, R18, R4, !PT ;  /* 0x0000000412047209 */ /* 0x000fe40007810000 */
[C---:B------:R-:W-:Y:S02]  /*a630*/  ISETP.GT.AND P1, PT, R0.reuse, 0x10, PT ;  /* 0x000000100000780c */ /* 0x040fe40003f24270 */
[----:B------:R-:W-:Y:S01]  /*a640*/  ISETP.GT.AND P0, PT, R0, 0x11, PT ;  /* 0x000000110000780c */ /* 0x000fe20003f04270 */
[----:B------:R-:W1:Y:S01]  /*a650*/  MUFU.TANH R30, R30 ;  /* 0x0000001e001e7308 */ /* 0x000e620000002400 */
[----:B------:R-:W-:Y:S02]  /*a660*/  FMNMX.FTZ R3, R14, R3, !PT ;  /* 0x000000030e037209 */ /* 0x000fe40007810000 */
[----:B------:R-:W-:Y:S02]  /*a670*/  FMNMX.FTZ R4, R139, R4, !PT ;  /* 0x000000048b047209 */ /* 0x000fe40007810000 */
[----:B------:R-:W-:Y:S02]  /*a680*/  FSEL R193, R193, -INF , P1 ;  /* 0xff800000c1c17808 */ /* 0x000fe40000800000 */
[----:B------:R-:W-:Y:S01]  /*a690*/  FSEL R194, R6, -INF , P0 ;  /* 0xff80000006c27808 */ /* 0x000fe20000000000 */
[----:B------:R-:W-:Y:S01]  /*a6a0*/  FMUL.FTZ R6, R49, c[0x0][0x320] ;  /* 0x0000c80031067a20 */ /* 0x000fe20000410000 */
[C---:B------:R-:W-:Y:S01]  /*a6b0*/  ISETP.GT.AND P0, PT, R2.reuse, 0x19, PT ;  /* 0x000000190200780c */ /* 0x040fe20003f04270 */
[----:B------:R-:W1:Y:S01]  /*a6c0*/  MUFU.TANH R31, R31 ;  /* 0x0000001f001f7308 */ /* 0x000e620000002400 */
[----:B------:R-:W-:Y:S02]  /*a6d0*/  ISETP.GT.AND P1, PT, R2, 0x18, PT ;  /* 0x000000180200780c */ /* 0x000fe40003f24270 */
[----:B------:R-:W-:Y:S02]  /*a6e0*/  FMNMX.FTZ R3, R15, R3, !PT ;  /* 0x000000030f037209 */ /* 0x000fe40007810000 */
[----:B------:R-:W-:Y:S02]  /*a6f0*/  FSEL R196, R17, -INF , P0 ;  /* 0xff80000011c47808 */ /* 0x000fe40000000000 */
[----:B---3--:R-:W-:Y:S02]  /*a700*/  FSEL R195, R16, -INF , P1 ;  /* 0xff80000010c37808 */ /* 0x008fe40000800000 */
[C---:B------:R-:W-:Y:S01]  /*a710*/  ISETP.GT.AND P0, PT, R0.reuse, 0x19, PT ;  /* 0x000000190000780c */ /* 0x040fe20003f04270 */
[----:B------:R-:W3:Y:S01]  /*a720*/  MUFU.TANH R33, R33 ;  /* 0x0000002100217308 */ /* 0x000ee20000002400 */
[----:B------:R-:W-:Y:S02]  /*a730*/  FMNMX.FTZ R4, R193, R4, !PT ;  /* 0x00000004c1047209 */ /* 0x000fe40007810000 */
[----:B------:R-:W-:Y:S02]  /*a740*/  ISETP.GT.AND P1, PT, R0, 0x18, PT ;  /* 0x000000180000780c */ /* 0x000fe40003f24270 */
[----:B------:R-:W-:Y:S02]  /*a750*/  FMNMX.FTZ R3, R191, R3, !PT ;  /* 0x00000003bf037209 */ /* 0x000fe40007810000 */
[----:B------:R-:W-:Y:S02]  /*a760*/  FSEL R198, R19, -INF , P0 ;  /* 0xff80000013c67808 */ /* 0x000fe40000000000 */
[----:B------:R-:W-:Y:S01]  /*a770*/  FSEL R197, R5, -INF , P1 ;  /* 0xff80000005c57808 */ /* 0x000fe20000800000 */
[----:B------:R-:W1:Y:S01]  /*a780*/  MUFU.TANH R34, R34 ;  /* 0x0000002200227308 */ /* 0x000e620000002400 */
[----:B------:R-:W-:Y:S01]  /*a790*/  FMNMX.FTZ R4, R194, R4, !PT ;  /* 0x00000004c2047209 */ /* 0x000fe20007810000 */
[----:B------:R-:W-:Y:S01]  /*a7a0*/  FMUL.FTZ R5, R50, c[0x0][0x320] ;  /* 0x0000c80032057a20 */ /* 0x000fe20000410000 */
[C---:B------:R-:W-:Y:S02]  /*a7b0*/  ISETP.GT.AND P0, PT, R2.reuse, 0x21, PT ;  /* 0x000000210200780c */ /* 0x040fe40003f04270 */
[----:B------:R-:W-:Y:S02]  /*a7c0*/  ISETP.GT.AND P1, PT, R2, 0x20, PT ;  /* 0x000000200200780c */ /* 0x000fe40003f24270 */
[----:B------:R-:W-:Y:S02]  /*a7d0*/  FMNMX.FTZ R3, R192, R3, !PT ;  /* 0x00000003c0037209 */ /* 0x000fe40007810000 */
[----:B------:R-:W-:Y:S01]  /*a7e0*/  FSEL R202, R21, -INF , P0 ;  /* 0xff80000015ca7808 */ /* 0x000fe20000000000 */
[----:B------:R-:W3:Y:S01]  /*a7f0*/  MUFU.TANH R35, R35 ;  /* 0x0000002300237308 */ /* 0x000ee20000002400 */
[----:B----4-:R-:W-:Y:S02]  /*a800*/  FSEL R203, R20, -INF , P1 ;  /* 0xff80000014cb7808 */ /* 0x010fe40000800000 */
[C---:B------:R-:W-:Y:S02]  /*a810*/  ISETP.GT.AND P1, PT, R0.reuse, 0x20, PT ;  /* 0x000000200000780c */ /* 0x040fe40003f24270 */
[----:B------:R-:W-:Y:S02]  /*a820*/  FMNMX.FTZ R4, R197, R4, !PT ;  /* 0x00000004c5047209 */ /* 0x000fe40007810000 */
[----:B------:R-:W-:Y:S02]  /*a830*/  ISETP.GT.AND P0, PT, R0, 0x21, PT ;  /* 0x000000210000780c */ /* 0x000fe40003f04270 */
[----:B------:R-:W-:Y:S01]  /*a840*/  FMNMX.FTZ R3, R195, R3, !PT ;  /* 0x00000003c3037209 */ /* 0x000fe20007810000 */
[----:B------:R-:W4:Y:S01]  /*a850*/  MUFU.TANH R36, R36 ;  /* 0x0000002400247308 */ /* 0x000f220000002400 */
[----:B------:R-:W-:Y:S02]  /*a860*/  FMNMX.FTZ R4, R198, R4, !PT ;  /* 0x00000004c6047209 */ /* 0x000fe40007810000 */
[----:B------:R-:W-:Y:S02]  /*a870*/  FSEL R204, R22, -INF , P1 ;  /* 0xff80000016cc7808 */ /* 0x000fe40000800000 */
[C---:B------:R-:W-:Y:S02]  /*a880*/  ISETP.GT.AND P1, PT, R2.reuse, 0x28, PT ;  /* 0x000000280200780c */ /* 0x040fe40003f24270 */
[----:B-1----:R-:W-:Y:S02]  /*a890*/  FSEL R200, R23, -INF , P0 ;  /* 0xff80000017c87808 */ /* 0x002fe40000000000 */
[----:B------:R-:W-:Y:S01]  /*a8a0*/  ISETP.GT.AND P0, PT, R2, 0x29, PT ;  /* 0x000000290200780c */ /* 0x000fe20003f04270 */
[----:B------:R-:W1:Y:S01]  /*a8b0*/  MUFU.TANH R37, R37 ;  /* 0x0000002500257308 */ /* 0x000e620000002400 */
[----:B------:R-:W-:Y:S02]  /*a8c0*/  FMNMX.FTZ R3, R196, R3, !PT ;  /* 0x00000003c4037209 */ /* 0x000fe40007810000 */
[----:B------:R-:W-:Y:S02]  /*a8d0*/  FSEL R205, R24, -INF , P1 ;  /* 0xff80000018cd7808 */ /* 0x000fe40000800000 */
[----:B------:R-:W-:Y:S01]  /*a8e0*/  FSEL R199, R25, -INF , P0 ;  /* 0xff80000019c77808 */ /* 0x000fe20000000000 */
[----:B------:R-:W2:Y:S01]  /*a8f0*/  LDL.LU R24, [R1+0x10] ;  /* 0x0000100001187983 */ /* 0x000ea20000300800 */
[C---:B------:R-:W-:Y:S02]  /*a900*/  ISETP.GT.AND P1, PT, R0.reuse, 0x28, PT ;  /* 0x000000280000780c */ /* 0x040fe40003f24270 */
[----:B------:R-:W-:Y:S01]  /*a910*/  ISETP.GT.AND P0, PT, R0, 0x29, PT ;  /* 0x000000290000780c */ /* 0x000fe20003f04270 */
[----:B------:R-:W1:Y:S01]  /*a920*/  MUFU.TANH R38, R38 ;  /* 0x0000002600267308 */ /* 0x000e620000002400 */
[----:B------:R-:W-:Y:S02]  /*a930*/  FMNMX.FTZ R4, R204, R4, !PT ;  /* 0x00000004cc047209 */ /* 0x000fe40007810000 */
[----:B------:R-:W-:Y:S02]  /*a940*/  FMNMX.FTZ R3, R203, R3, !PT ;  /* 0x00000003cb037209 */ /* 0x000fe40007810000 */
[----:B------:R-:W-:Y:S02]  /*a950*/  FSEL R206, R26, -INF , P1 ;  /* 0xff8000001ace7808 */ /* 0x000fe40000800000 */
[----:B------:R-:W-:Y:S02]  /*a960*/  FSEL R207, R27, -INF , P0 ;  /* 0xff8000001bcf7808 */ /* 0x000fe40000000000 */
[----:B------:R-:W-:Y:S01]  /*a970*/  ISETP.GT.AND P0, PT, R2, 0x31, PT ;  /* 0x000000310200780c */ /* 0x000fe20003f04270 */
[----:B------:R-:W1:Y:S01]  /*a980*/  MUFU.TANH R39, R39 ;  /* 0x0000002700277308 */ /* 0x000e620000002400 */
[----:B------:R-:W-:Y:S02]  /*a990*/  FMNMX.FTZ R4, R200, R4, !PT ;  /* 0x00000004c8047209 */ /* 0x000fe40007810000 */
[----:B------:R-:W-:Y:S02]  /*a9a0*/  ISETP.GT.AND P1, PT, R2, 0x30, PT ;  /* 0x000000300200780c */ /* 0x000fe40003f24270 */
[----:B------:R-:W-:Y:S02]  /*a9b0*/  FMNMX.FTZ R3, R202, R3, !PT ;  /* 0x00000003ca037209 */ /* 0x000fe40007810000 */
[----:B------:R-:W-:Y:S02]  /*a9c0*/  FSEL R29, R29, -INF , P0 ;  /* 0xff8000001d1d7808 */ /* 0x000fe40000000000 */
[----:B------:R-:W-:Y:S01]  /*a9d0*/  FSEL R211, R28, -INF , P1 ;  /* 0xff8000001cd37808 */ /* 0x000fe20000800000 */
[----:B------:R-:W1:Y:S01]  /*a9e0*/  MUFU.TANH R40, R40 ;  /* 0x0000002800287308 */ /* 0x000e620000002400 */
[----:B------:R-:W-:Y:S02]  /*a9f0*/  FMNMX.FTZ R4, R206, R4, !PT ;  /* 0x00000004ce047209 */ /* 0x000fe40007810000 */
[C---:B------:R-:W-:Y:S02]  /*aa00*/  ISETP.GT.AND P1, PT, R0.reuse, 0x30, PT ;  /* 0x000000300000780c */ /* 0x040fe40003f24270 */
[----:B------:R-:W-:Y:S02]  /*aa10*/  ISETP.GT.AND P0, PT, R0, 0x31, PT ;  /* 0x000000310000780c */ /* 0x000fe40003f04270 */
[----:B------:R-:W-:Y:S02]  /*aa20*/  FMNMX.FTZ R3, R205, R3, !PT ;  /* 0x00000003cd037209 */ /* 0x000fe40007810000 */
[----:B------:R-:W-:Y:S01]  /*aa30*/  FSEL R30, R30, -INF , P1 ;  /* 0xff8000001e1e7808 */ /* 0x000fe20000800000 */
[----:B------:R-:W1:Y:S01]  /*aa40*/  MUFU.TANH R42, R42 ;  /* 0x0000002a002a7308 */ /* 0x000e620000002400 */
[----:B------:R-:W-:Y:S02]  /*aa50*/  FSEL R31, R31, -INF , P0 ;  /* 0xff8000001f1f7808 */ /* 0x000fe40000000000 */
[C---:B------:R-:W-:Y:S02]  /*aa60*/  ISETP.GT.AND P1, PT, R2.reuse, 0x38, PT ;  /* 0x000000380200780c */ /* 0x040fe40003f24270 */
[----:B------:R-:W-:Y:S02]  /*aa70*/  ISETP.GT.AND P0, PT, R2, 0x39, PT ;  /* 0x000000390200780c */ /* 0x000fe40003f04270 */
[----:B------:R-:W-:Y:S02]  /*aa80*/  FMNMX.FTZ R4, R207, R4, !PT ;  /* 0x00000004cf047209 */ /* 0x000fe40007810000 */
[----:B------:R-:W-:Y:S01]  /*aa90*/  FMNMX.FTZ R3, R199, R3, !PT ;  /* 0x00000003c7037209 */ /* 0x000fe20007810000 */
[----:B------:R-:W1:Y:S01]  /*aaa0*/  MUFU.TANH R45, R45 ;  /* 0x0000002d002d7308 */ /* 0x000e620000002400 */
[----:B------:R-:W-:Y:S02]  /*aab0*/  FSEL R214, R32, -INF , P1 ;  /* 0xff80000020d67808 */ /* 0x000fe40000800000 */
[----:B---3--:R-:W-:Y:S02]  /*aac0*/  FSEL R213, R33, -INF , P0 ;  /* 0xff80000021d57808 */ /* 0x008fe40000000000 */
[----:B------:R-:W-:Y:S02]  /*aad0*/  FMNMX.FTZ R4, R30, R4, !PT ;  /* 0x000000041e047209 */ /* 0x000fe40007810000 */
[C---:B------:R-:W-:Y:S02]  /*aae0*/  ISETP.GT.AND P1, PT, R0.reuse, 0x38, PT ;  /* 0x000000380000780c */ /* 0x040fe40003f24270 */
[----:B------:R-:W-:Y:S01]  /*aaf0*/  ISETP.GT.AND P0, PT, R0, 0x39, PT ;  /* 0x000000390000780c */ /* 0x000fe20003f04270 */
[----:B------:R-:W3:Y:S01]  /*ab00*/  MUFU.TANH R46, R46 ;  /* 0x0000002e002e7308 */ /* 0x000ee20000002400 */
[----:B------:R-:W-:Y:S02]  /*ab10*/  FMNMX.FTZ R3, R211, R3, !PT ;  /* 0x00000003d3037209 */ /* 0x000fe40007810000 */
[----:B------:R-:W-:Y:S02]  /*ab20*/  FSEL R215, R34, -INF , P1 ;  /* 0xff80000022d77808 */ /* 0x000fe40000800000 */
[C---:B------:R-:W-:Y:S02]  /*ab30*/  ISETP.GT.AND P1, PT, R2.reuse, 0x40, PT ;  /* 0x000000400200780c */ /* 0x040fe40003f24270 */
[----:B------:R-:W-:Y:S02]  /*ab40*/  FSEL R35, R35, -INF , P0 ;  /* 0xff80000023237808 */ /* 0x000fe40000000000 */
[----:B------:R-:W-:Y:S01]  /*ab50*/  FMNMX.FTZ R4, R31, R4, !PT ;  /* 0x000000041f047209 */ /* 0x000fe20007810000 */
[----:B------:R-:W3:Y:S01]  /*ab60*/  MUFU.TANH R44, R44 ;  /* 0x0000002c002c7308 */ /* 0x000ee20000002400 */
[----:B------:R-:W-:Y:S02]  /*ab70*/  ISETP.GT.AND P0, PT, R2, 0x41, PT ;  /* 0x000000410200780c */ /* 0x000fe40003f04270 */
[----:B------:R-:W-:Y:S02]  /*ab80*/  FMNMX.FTZ R3, R29, R3, !PT ;  /* 0x000000031d037209 */ /* 0x000fe40007810000 */
[----:B----4-:R-:W-:Y:S02]  /*ab90*/  FSEL R36, R36, -INF , P1 ;  /* 0xff80000024247808 */ /* 0x010fe40000800000 */
[C---:B------:R-:W-:Y:S02]  /*aba0*/  ISETP.GT.AND P1, PT, R0.reuse, 0x40, PT ;  /* 0x000000400000780c */ /* 0x040fe40003f24270 */
[----:B-1----:R-:W-:Y:S01]  /*abb0*/  FSEL R37, R37, -INF , P0 ;  /* 0xff80000025257808 */ /* 0x002fe20000000000 */
[----:B------:R-:W1:Y:S01]  /*abc0*/  MUFU.TANH R47, R47 ;  /* 0x0000002f002f7308 */ /* 0x000e620000002400 */
[----:B------:R-:W-:Y:S02]  /*abd0*/  ISETP.GT.AND P0, PT, R0, 0x41, PT ;  /* 0x000000410000780c */ /* 0x000fe40003f04270 */
[----:B------:R-:W-:Y:S02]  /*abe0*/  FMNMX.FTZ R4, R215, R4, !PT ;  /* 0x00000004d7047209 */ /* 0x000fe40007810000 */
[----:B------:R-:W-:Y:S02]  /*abf0*/  FMNMX.FTZ R3, R214, R3, !PT ;  /* 0x00000003d6037209 */ /* 0x000fe40007810000 */
[----:B------:R-:W-:Y:S02]  /*ac00*/  FSEL R38, R38, -INF , P1 ;  /* 0xff80000026267808 */ /* 0x000fe40000800000 */
[----:B------:R-:W-:Y:S01]  /*ac10*/  FSEL R39, R39, -INF , P0 ;  /* 0xff80000027277808 */ /* 0x000fe20000000000 */
[----:B------:R-:W4:Y:S01]  /*ac20*/  MUFU.TANH R7, R7 ;  /* 0x0000000700077308 */ /* 0x000f220000002400 */
[----:B------:R-:W-:Y:S02]  /*ac30*/  FMNMX.FTZ R4, R35, R4, !PT ;  /* 0x0000000423047209 */ /* 0x000fe40007810000 */
[C---:B------:R-:W-:Y:S02]  /*ac40*/  ISETP.GT.AND P1, PT, R2.reuse, 0x48, PT ;  /* 0x000000480200780c */ /* 0x040fe40003f24270 */
[----:B------:R-:W-:Y:S02]  /*ac50*/  ISETP.GT.AND P0, PT, R2, 0x49, PT ;  /* 0x000000490200780c */ /* 0x000fe40003f04270 */
[----:B------:R-:W-:Y:S02]  /*ac60*/  FMNMX.FTZ R3, R213, R3, !PT ;  /* 0x00000003d5037209 */ /* 0x000fe40007810000 */
[----:B------:R-:W-:Y:S01]  /*ac70*/  FSEL R16, R40, -INF , P1 ;  /* 0xff80000028107808 */ /* 0x000fe20000800000 */
[----:B------:R-:W1:Y:S01]  /*ac80*/  MUFU.TANH R6, R6 ;  /* 0x0000000600067308 */ /* 0x000e620000002400 */
[----:B------:R-:W-:Y:S02]  /*ac90*/  FSEL R17, R41, -INF , P0 ;  /* 0xff80000029117808 */ /* 0x000fe40000000000 */
[----:B------:R-:W-:Y:S02]  /*aca0*/  ISETP.GT.AND P0, PT, R0, 0x49, PT ;  /* 0x000000490000780c */ /* 0x000fe40003f04270 */
[----:B------:R-:W-:Y:S02]  /*acb0*/  FMNMX.FTZ R4, R38, R4, !PT ;  /* 0x0000000426047209 */ /* 0x000fe40007810000 */
[----:B------:R-:W-:Y:S02]  /*acc0*/  ISETP.GT.AND P1, PT, R0, 0x48, PT ;  /* 0x000000480000780c */ /* 0x000fe40003f24270 */
[----:B------:R-:W-:Y:S01]  /*acd0*/  FMNMX.FTZ R3, R36, R3, !PT ;  /* 0x0000000324037209 */ /* 0x000fe20007810000 */
[----:B------:R-:W1:Y:S01]  /*ace0*/  MUFU.TANH R5, R5 ;  /* 0x0000000500057308 */ /* 0x000e620000002400 */
[----:B------:R-:W-:Y:S02]  /*acf0*/  FSEL R22, R43, -INF , P0 ;  /* 0xff8000002b167808 */ /* 0x000fe40000000000 */
[----:B------:R-:W-:Y:S02]  /*ad00*/  FSEL R19, R42, -INF , P1 ;  /* 0xff8000002a137808 */ /* 0x000fe40000800000 */
[----:B------:R-:W-:Y:S02]  /*ad10*/  ISETP.GT.AND P0, PT, R0, 0x50, PT ;  /* 0x000000500000780c */ /* 0x000fe40003f04270 */
[----:B------:R-:W-:Y:S02]  /*ad20*/  FMNMX.FTZ R4, R39, R4, !PT ;  /* 0x0000000427047209 */ /* 0x000fe40007810000 */
[C---:B------:R-:W-:Y:S01]  /*ad30*/  ISETP.GT.AND P1, PT, R2.reuse, 0x51, PT ;  /* 0x000000510200780c */ /* 0x040fe20003f24270 */
[----:B------:R-:W1:Y:S01]  /*ad40*/  MUFU.TANH R134, R51 ;  /* 0x0000003300867308 */ /* 0x000e620000002400 */
[----:B------:R-:W-:Y:S02]  /*ad50*/  FMNMX.FTZ R3, R37, R3, !PT ;  /* 0x0000000325037209 */ /* 0x000fe40007810000 */
[----:B------:R-:W-:Y:S02]  /*ad60*/  ISETP.GT.AND P2, PT, R2, 0x50, PT ;  /* 0x000000500200780c */ /* 0x000fe40003f44270 */
[----:B------:R-:W-:Y:S02]  /*ad70*/  FSEL R210, R45, -INF , P1 ;  /* 0xff8000002dd27808 */ /* 0x000fe40000800000 */
[----:B---3--:R-:W-:Y:S02]  /*ad80*/  FSEL R23, R46, -INF , P0 ;  /* 0xff8000002e177808 */ /* 0x008fe40000000000 */
[C---:B------:R-:W-:Y:S02]  /*ad90*/  ISETP.GT.AND P0, PT, R2.reuse, 0x59, PT ;  /* 0x000000590200780c */ /* 0x040fe40003f04270 */
[----:B------:R-:W-:Y:S02]  /*ada0*/  ISETP.GT.AND P1, PT, R2, 0x58, PT ;  /* 0x000000580200780c */ /* 0x000fe40003f24270 */
[----:B------:R-:W-:Y:S02]  /*adb0*/  FMNMX.FTZ R2, R19, R4, !PT ;  /* 0x0000000413027209 */ /* 0x000fe40007810000 */
[----:B------:R-:W-:Y:S02]  /*adc0*/  FMNMX.FTZ R3, R16, R3, !PT ;  /* 0x0000000310037209 */ /* 0x000fe40007810000 */
[----:B------:R-:W-:Y:S02]  /*add0*/  FSEL R212, R44, -INF , P2 ;  /* 0xff8000002cd47808 */ /* 0x000fe40001000000 */
[----:B------:R-:W-:Y:S02]  /*ade0*/  ISETP.GT.AND P2, PT, R0, 0x51, PT ;  /* 0x000000510000780c */ /* 0x000fe40003f44270 */
[----:B------:R-:W-:Y:S02]  /*adf0*/  FMNMX.FTZ R2, R22, R2, !PT ;  /* 0x0000000216027209 */ /* 0x000fe40007810000 */
[----:B------:R-:W-:Y:S02]  /*ae00*/  FMNMX.FTZ R3, R17, R3, !PT ;  /* 0x0000000311037209 */ /* 0x000fe40007810000 */
[----:B-1----:R-:W-:Y:S02]  /*ae10*/  FSEL R21, R47, -INF , P2 ;  /* 0xff8000002f157808 */ /* 0x002fe40001000000 */
[----:B------:R-:W-:Y:S02]  /*ae20*/  FMNMX.FTZ R2, R23, R2, !PT ;  /* 0x0000000217027209 */ /* 0x000fe40007810000 */
[----:B----4-:R-:W-:Y:S02]  /*ae30*/  FSEL R209, R7, -INF , P1 ;  /* 0xff80000007d17808 */ /* 0x010fe40000800000 */
[----:B------:R-:W-:Y:S02]  /*ae40*/  ISETP.GT.AND P1, PT, R0, 0x58, PT ;  /* 0x000000580000780c */ /* 0x000fe40003f24270 */
[----:B------:R-:W-:Y:S02]  /*ae50*/  FMNMX.FTZ R3, R212, R3, !PT ;  /* 0x00000003d4037209 */ /* 0x000fe40007810000 */
[----:B------:R-:W-:Y:S02]  /*ae60*/  FSEL R208, R6, -INF , P0 ;  /* 0xff80000006d07808 */ /* 0x000fe40000000000 */
[----:B------:R-:W-:Y:S02]  /*ae70*/  ISETP.GT.AND P0, PT, R0, 0x59, PT ;  /* 0x000000590000780c */ /* 0x000fe40003f04270 */
[----:B------:R-:W-:Y:S02]  /*ae80*/  FMNMX.FTZ R0, R21, R2, !PT ;  /* 0x0000000215007209 */ /* 0x000fe40007810000 */
[----:B------:R-:W-:Y:S02]  /*ae90*/  FSEL R20, R5, -INF , P1 ;  /* 0xff80000005147808 */ /* 0x000fe40000800000 */
[----:B------:R-:W-:Y:S02]  /*aea0*/  FMNMX.FTZ R3, R210, R3, !PT ;  /* 0x00000003d2037209 */ /* 0x000fe40007810000 */
[----:B------:R-:W-:Y:S02]  /*aeb0*/  FSEL R134, R134, -INF , P0 ;  /* 0xff80000086867808 */ /* 0x000fe40000000000 */
[----:B------:R-:W-:Y:S02]  /*aec0*/  FMNMX.FTZ R0, R20, R0, !PT ;  /* 0x0000000014007209 */ /* 0x000fe40007810000 */
[----:B------:R-:W-:Y:S02]  /*aed0*/  FMNMX.FTZ R3, R209, R3, !PT ;  /* 0x00000003d1037209 */ /* 0x000fe40007810000 */
[----:B------:R-:W-:Y:S02]  /*aee0*/  FMNMX.FTZ R0, R134, R0, !PT ;  /* 0x0000000086007209 */ /* 0x000fe40007810000 */
[----:B------:R-:W-:Y:S02]  /*aef0*/  FMNMX.FTZ R3, R208, R3, !PT ;  /* 0x00000003d0037209 */ /* 0x000fe40007810000 */
[C---:B------:R-:W-:Y:S01]  /*af00*/  ISETP.GT.AND P2, PT, R201.reuse, R252, PT ;  /* 0x000000fcc900720c */ /* 0x040fe20003f44270 */
[----:B------:R-:W1:Y:S01]  /*af10*/  SHFL.BFLY PT, R2, R0, 0x2, 0x1f ;  /* 0x0c401f0000027f89 */ /* 0x000e6200000e0000 */
[----:B------:R-:W-:Y:S07]  /*af20*/  IADD3 R252, R201, -0x1, RZ ;  /* 0xffffffffc9fc7810 */ /* 0x000fee0007ffe0ff */
[----:B------:R-:W3:Y:S04]  /*af30*/  SHFL.BFLY PT, R133, R3, 0x2, 0x1f ;  /* 0x0c401f0003857f89 */ /* 0x000ee800000e0000 */
[----:B------:R-:W-:Y:S02]  /*af40*/  @P2 SHF.R.S32.HI R6, RZ, 0x1f, R252 ;  /* 0x0000001fff062819 */ /* 0x000fe400000114fc */
[----:B------:R-:W-:Y:S03]  /*af50*/  @P2 MOV R7, R138 ;  /* 0x0000008a00072202 */ /* 0x000fe60000000f00 */
[----:B------:R-:W-:Y:S01]  /*af60*/  @P2 IMAD R6, R6, c[0x0][0x1e0], RZ ;  /* 0x0000780006062a24 */ /* 0x000fe200078e02ff */
[----:B-1----:R-:W-:Y:S02]  /*af70*/  FMNMX.FTZ R0, R0, R2, !PT ;  /* 0x0000000200007209 */ /* 0x002fe40007810000 */
[----:B---3--:R-:W-:Y:S03]  /*af80*/  FMNMX.FTZ R133, R3, R133, !PT ;  /* 0x0000008503857209 */ /* 0x008fe60007810000 */
[----:B------:R-:W1:Y:S08]  /*af90*/  SHFL.BFLY PT, R3, R0, 0x1, 0x1f ;  /* 0x0c201f0000037f89 */ /* 0x000e7000000e0000 */
[----:B------:R-:W3:Y:S01]  /*afa0*/  SHFL.BFLY PT, R4, R133, 0x1, 0x1f ;  /* 0x0c201f0085047f89 */ /* 0x000ee200000e0000 */
[----:B-1----:R-:W-:Y:S04]  /*afb0*/  FMNMX.FTZ R132, R0, R3, !PT ;  /* 0x0000000300847209 */ /* 0x002fe80007810000 */
[C---:B------:R-:W-:Y:S04]  /*afc0*/  FSETP.NEU.FTZ.AND P0, PT, R132.reuse, -INF , PT ;  /* 0xff8000008400780b */ /* 0x040fe80003f1d000 */
[----:B------:R-:W-:Y:S02]  /*afd0*/  FSEL R0, R132, RZ, P0 ;  /* 0x000000ff84007208 */ /* 0x000fe40000000000 */
[----:B---3--:R-:W-:Y:S01]  /*afe0*/  FMNMX.FTZ R133, R133, R4, !PT ;  /* 0x0000000485857209 */ /* 0x008fe20007810000 */
[----:B------:R-:W-:Y:S03]  /*aff0*/  @P2 IMAD.WIDE.U32 R4, R252, c[0x0][0x1e0], RZ ;  /* 0x00007800fc042a25 */ /* 0x000fe600078e00ff */
[C---:B------:R-:W-:Y:S01]  /*b000*/  FSETP.NEU.FTZ.AND P1, PT, R133.reuse, -INF , PT ;  /* 0xff8000008500780b */ /* 0x040fe20003f3d000 */
[----:B------:R-:W-:Y:S02]  /*b010*/  FADD.FTZ R3, -R0, R136 ;  /* 0x0000008800037221 */ /* 0x000fe40000010100 */
[----:B------:R-:W-:Y:S01]  /*b020*/  @P2 IMAD R0, R252, c[0x0][0x1e4], R6 ;  /* 0x00007900fc002a24 */ /* 0x000fe200078e0206 */
[----:B--2---:R-:W-:Y:S01]  /*b030*/  @P2 MOV R6, R188 ;  /* 0x000000bc00062202 */ /* 0x004fe20000000f00 */
[----:B------:R-:W-:Y:S01]  /*b040*/  FMUL.FTZ R188, R132, c[0x0][0x2d0] ;  /* 0x0000b40084bc7a20 */ /* 0x000fe20000410000 */
[----:B------:R-:W-:Y:S02]  /*b050*/  FSEL R2, R133, RZ, P1 ;  /* 0x000000ff85027208 */ /* 0x000fe40000800000 */
[----:B------:R-:W-:Y:S01]  /*b060*/  @P2 IADD3 R0, R5, R0, RZ ;  /* 0x0000000005002210 */ /* 0x000fe20007ffe0ff */
[----:B------:R-:W-:Y:S01]  /*b070*/  @P2 IMAD.WIDE.U32 R6, R4, 0x60, R6 ;  /* 0x0000006004062825 */ /* 0x000fe200078e0006 */
[----:B------:R-:W-:Y:S03]  /*b080*/  FSEL R188, R188, RZ, P0 ;  /* 0x000000ffbcbc7208 */ /* 0x000fe60000000000 */
[----:B------:R-:W-:Y:S02]  /*b090*/  @P2 IMAD R0, R0, 0x60, RZ ;  /* 0x0000006000002824 */ /* 0x000fe400078e02ff */
[----:B------:R-:W-:Y:S02]  /*b0a0*/  FADD.FTZ R2, -R2, R135 ;  /* 0x0000008702027221 */ /* 0x000fe40000010100 */
[----:B------:R-:W-:Y:S01]  /*b0b0*/  FMUL.FTZ R135, R133, c[0x0][0x2d0] ;  /* 0x0000b40085877a20 */ /* 0x000fe20000410000 */
[----:B------:R-:W-:Y:S04]  /*b0c0*/  @P2 IADD3 R0, R7, R0, RZ ;  /* 0x0000000007002210 */ /* 0x000fe80007ffe0ff */
[C---:B------:R-:W-:Y:S02]  /*b0d0*/  @P2 SHF.L.U64.HI R0, R6.reuse, 0x1, R0 ;  /* 0x0000000106002819 */ /* 0x040fe40000010200 */
[----:B------:R-:W-:Y:S02]  /*b0e0*/  @P2 SHF.L.U32 R6, R6, 0x1, RZ ;  /* 0x0000000106062819 */ /* 0x000fe400000006ff */
[----:B------:R-:W-:Y:S02]  /*b0f0*/  FSEL R135, R135, RZ, P1 ;  /* 0x000000ff87877208 */ /* 0x000fe40000800000 */
[C---:B------:R-:W-:Y:S02]  /*b100*/  @P2 IADD3 R4, P3, R6.reuse, c[0x0][0x1c8], RZ ;  /* 0x0000720006042a10 */ /* 0x040fe40007f7e0ff */
[----:B------:R-:W-:Y:S01]  /*b110*/  @P2 IADD3 R8, P4, R6, 0x80, RZ ;  /* 0x0000008006082810 */ /* 0x000fe20007f9e0ff */
[--C-:B------:R-:W-:Y:S01]  /*b120*/  FFMA.FTZ R15, R15, c[0x0][0x2d0], -R135.reuse ;  /* 0x0000b4000f0f7a23 */ /* 0x100fe20000010887 */
[----:B------:R-:W-:Y:S02]  /*b130*/  @P2 IADD3.X R5, R0, c[0x0][0x1cc], RZ, P3, !PT ;  /* 0x0000730000052a10 */ /* 0x000fe40001ffe4ff */
[----:B------:R-:W-:Y:S03]  /*b140*/  @P2 IADD3 R8, P3, R8, c[0x0][0x1c8], RZ ;  /* 0x0000720008082a10 */ /* 0x000fe60007f7e0ff */
[----:B------:R1:W-:Y:S01]  /*b150*/  @P2 LDGSTS.E.BYPASS.LTC128B.128 [R251+0xc100], [R4.64], !P5 ;  /* 0x0c10000004fb2fae */ /* 0x0003e2000e901d46 */
[--C-:B------:R-:W-:Y:S02]  /*b160*/  @P2 IADD3.X R9, RZ, c[0x0][0x1cc], R0.reuse, P3, P4 ;  /* 0x00007300ff092a10 */ /* 0x100fe40001fe8400 */
[----:B------:R-:W-:Y:S11]  /*b170*/  LOP3.LUT P4, RZ, R220, 0x2, RZ, 0xc0, !PT ;  /* 0x00000002dcff7812 */ /* 0x000ff6000788c0ff */
[----:B------:R-:W-:Y:S02]  /*b180*/  @!UPT UIADD3 URZ, URZ, URZ, URZ ;  /* 0x0000003f3f3ff290 */ /* 0x000fe4000fffe03f */
[----:B------:R2:W-:Y:S02]  /*b190*/  @P2 LDGSTS.E.BYPASS.LTC128B.128 [R251+0xf100], [R8.64], !P4 ;  /* 0x0f10000008fb2fae */ /* 0x0005e4000e101d46 */
[----:B--2---:R-:W-:Y:S04]  /*b1a0*/  @P2 IADD3 R8, P4, R6, 0x100, RZ ;  /* 0x0000010006082810 */ /* 0x004fe80007f9e0ff */
[----:B------:R-:W-:Y:S04]  /*b1b0*/  @P2 IADD3 R8, P3, R8, c[0x0][0x1c8], RZ ;  /* 0x0000720008082a10 */ /* 0x000fe80007f7e0ff */
[--C-:B------:R-:W-:Y:S02]  /*b1c0*/  @P2 IADD3.X R9, RZ, c[0x0][0x1cc], R0.reuse, P3, P4 ;  /* 0x00007300ff092a10 */ /* 0x100fe40001fe8400 */
[----:B------:R-:W-:Y:S11]  /*b1d0*/  LOP3.LUT P4, RZ, R220, 0x1, RZ, 0xc0, !PT ;  /* 0x00000001dcff7812 */ /* 0x000ff6000788c0ff */
[----:B------:R-:W-:Y:S02]  /*b1e0*/  @!UPT UIADD3 URZ, URZ, URZ, URZ ;  /* 0x0000003f3f3ff290 */ /* 0x000fe4000fffe03f */
[----:B------:R2:W-:Y:S01]  /*b1f0*/  @P2 LDGSTS.E.BYPASS.LTC128B.128 [R251+0x12100], [R8.64], !P4 ;  /* 0x1210000008fb2fae */ /* 0x0005e2000e101d46 */
[----:B------:R-:W-:Y:S04]  /*b200*/  @P2 IADD3 R6, P4, R6, 0x180, RZ ;  /* 0x0000018006062810 */ /* 0x000fe80007f9e0ff */
[----:B------:R-:W-:Y:S04]  /*b210*/  @P2 IADD3 R6, P3, R6, c[0x0][0x1c8], RZ ;  /* 0x0000720006062a10 */ /* 0x000fe80007f7e0ff */
[----:B------:R-:W-:Y:S01]  /*b220*/  @P2 IADD3.X R7, RZ, c[0x0][0x1cc], R0, P3, P4 ;  /* 0x00007300ff072a10 */ /* 0x000fe20001fe8400 */
[--C-:B------:R-:W-:Y:S01]  /*b230*/  FFMA.FTZ R0, R11, c[0x0][0x2d0], -R135.reuse ;  /* 0x0000b4000b007a23 */ /* 0x100fe20000010887 */
[----:B------:R-:W-:Y:S03]  /*b240*/  LOP3.LUT P4, RZ, R220, 0x1, RZ, 0xc0, !PT ;  /* 0x00000001dcff7812 */ /* 0x000fe6000788c0ff */
[----:B------:R3:W-:Y:S01]  /*b250*/  MUFU.EX2 R136, R0 ;  /* 0x0000000000887308 */ /* 0x0007e20000000800 */
[----:B------:R4:W-:Y:S01]  /*b260*/  @P2 LDGSTS.E.BYPASS.LTC128B.128 [R251+0x15100], [R6.64], !P6 ;  /* 0x1510000006fb2fae */ /* 0x0009e2000f101d46 */
[--C-:B---3--:R-:W-:Y:S08]  /*b270*/  FFMA.FTZ R0, R10, c[0x0][0x2d0], -R188.reuse ;  /* 0x0000b4000a007a23 */ /* 0x108ff000000108bc */
[----:B------:R3:W-:Y:S01]  /*b280*/  MUFU.EX2 R138, R0 ;  /* 0x00000000008a7308 */ /* 0x0007e20000000800 */
[----:B----4-:R-:W-:Y:S02]  /*b290*/  @P2 MOV R6, c[0x0][0x1e0] ;  /* 0x0000780000062a02 */ /* 0x010fe40000000f00 */
[----:B------:R-:W-:Y:S04]  /*b2a0*/  @P2 MOV R7, 0x6 ;  /* 0x0000000600072802 */ /* 0x000fe80000000f00 */
[C---:B------:R-:W-:Y:S02]  /*b2b0*/  @P2 SHF.L.U64.HI R7, R6.reuse, R7, c[0x0][0x1e4] ;  /* 0x0000790006072619 */ /* 0x040fe40000010207 */
[----:B------:R-:W-:Y:S04]  /*b2c0*/  @P2 SHF.L.U32 R6, R6, 0x6, RZ ;  /* 0x0000000606062819 */ /* 0x000fe800000006ff */
[----:B-1----:R-:W-:Y:S04]  /*b2d0*/  @P2 IADD3 R4, P3, R4, R6, RZ ;  /* 0x0000000604042210 */ /* 0x002fe80007f7e0ff */
[C---:B------:R-:W-:Y:S02]  /*b2e0*/  @P2 IADD3.X R5, R7.reuse, R5, RZ, P3, !PT ;  /* 0x0000000507052210 */ /* 0x040fe40001ffe4ff */
[----:B------:R-:W-:Y:S02]  /*b2f0*/  LOP3.LUT P3, RZ, R220, 0x2, RZ, 0xc0, !PT ;  /* 0x00000002dcff7812 */ /* 0x000fe4000786c0ff */
[----:B------:R-:W4:Y:S01]  /*b300*/  LDL.LU R220, [R1+0x84] ;  /* 0x0000840001dc7983 */ /* 0x000f220000300800 */
[----:B------:R-:W-:Y:S01]  /*b310*/  @P2 IADD3 R6, P0, R6, R4, RZ ;  /* 0x0000000406062210 */ /* 0x000fe20007f1e0ff */
[--C-:B---3--:R-:W-:Y:S02]  /*b320*/  FFMA.FTZ R0, R12, c[0x0][0x2d0], -R135.reuse ;  /* 0x0000b4000c007a23 */ /* 0x108fe40000010887 */
[----:B------:R1:W-:Y:S01]  /*b330*/  @P2 LDGSTS.E.BYPASS.LTC128B.128 [R251+0xd100], [R4.64], !P5 ;  /* 0x0d10000004fb2fae */ /* 0x0003e2000e901d46 */
[----:B------:R-:W-:Y:S01]  /*b340*/  @P2 IADD3.X R7, R7, R5, RZ, P0, !PT ;  /* 0x0000000507072210 */ /* 0x000fe200007fe4ff */
[----:B------:R3:W-:Y:S06]  /*b350*/  MUFU.EX2 R137, R0 ;  /* 0x0000000000897308 */ /* 0x0007ec0000000800 */
[----:B------:R1:W-:Y:S08]  /*b360*/  @P2 LDGSTS.E.BYPASS.LTC128B.128 [R251+0x10100], [R4.64+0x80], !P3 ;  /* 0x1010008004fb2fae */ /* 0x0003f0000d901d46 */
[----:B------:R1:W-:Y:S08]  /*b370*/  @P2 LDGSTS.E.BYPASS.LTC128B.128 [R251+0x13100], [R4.64+0x100], !P4 ;  /* 0x1310010004fb2fae */ /* 0x0003f0000e101d46 */
[----:B------:R1:W-:Y:S01]  /*b380*/  @P2 LDGSTS.E.BYPASS.LTC128B.128 [R251+0x16100], [R4.64+0x180], !P6 ;  /* 0x1610018004fb2fae */ /* 0x0003e2000f101d46 */
[----:B---3--:R-:W-:Y:S02]  /*b390*/  FMUL.FTZ R0, R2, c[0x0][0x2d0] ;  /* 0x0000b40002007a20 */ /* 0x008fe40000410000 */
[----:B------:R-:W-:Y:S05]  /*b3a0*/  FFMA.FTZ R2, R13, c[0x0][0x2d0], -R188 ;  /* 0x0000b4000d027a23 */ /* 0x000fea00000108bc */
[----:B------:R3:W-:Y:S01]  /*b3b0*/  @P2 LDGSTS.E.BYPASS.LTC128B.128 [R251+0xe100], [R6.64], !P5 ;  /* 0x0e10000006fb2fae */ /* 0x0007e2000e901d46 */
[----:B------:R-:W2:Y:S07]  /*b3c0*/  MUFU.EX2 R0, R0 ;  /* 0x0000000000007308 */ /* 0x000eae0000000800 */
[----:B------:R3:W-:Y:S03]  /*b3d0*/  @P2 LDGSTS.E.BYPASS.LTC128B.128 [R251+0x11100], [R6.64+0x80], !P3 ;  /* 0x1110008006fb2fae */ /* 0x0007e6000d901d46 */
[----:B------:R3:W-:Y:S05]  /*b3e0*/  MUFU.EX2 R190, R2 ;  /* 0x0000000200be7308 */ /* 0x0007ea0000000800 */
[----:B------:R3:W-:Y:S08]  /*b3f0*/  @P2 LDGSTS.E.BYPASS.LTC128B.128 [R251+0x14100], [R6.64+0x100], !P4 ;  /* 0x1410010006fb2fae */ /* 0x0007f0000e101d46 */
[----:B------:R3:W-:Y:S01]  /*b400*/  @P2 LDGSTS.E.BYPASS.LTC128B.128 [R251+0x17100], [R6.64+0x180], !P6 ;  /* 0x1710018006fb2fae */ /* 0x0007e2000f101d46 */
[C---:B--2---:R-:W-:Y:S01]  /*b410*/  FMUL.FTZ R8, R0.reuse, R144 ;  /* 0x0000009000087220 */ /* 0x044fe20000410000 */
[----:B------:R-:W-:Y:S01]  /*b420*/  MOV R144, R36 ;  /* 0x0000002400907202 */ /* 0x000fe20000000f00 */
[C---:B------:R-:W-:Y:S02]  /*b430*/  FMUL.FTZ R36, R0.reuse, R172 ;  /* 0x000000ac00247220 */ /* 0x040fe40000410000 */
[C---:B-1----:R-:W-:Y:S01]  /*b440*/  FMUL.FTZ R4, R0.reuse, R140 ;  /* 0x0000008c00047220 */ /* 0x042fe20000410000 */
[----:B------:R-:W-:Y:S01]  /*b450*/  MOV R140, R29 ;  /* 0x0000001d008c7202 */ /* 0x000fe20000000f00 */
[C---:B------:R-:W-:Y:S01]  /*b460*/  FMUL.FTZ R5, R0.reuse, R141 ;  /* 0x0000008d00057220 */ /* 0x040fe20000410000 */
[----:B------:R-:W2:Y:S01]  /*b470*/  LDL.LU R172, [R1+0x14] ;  /* 0x0000140001ac7983 */ /* 0x000ea20000300800 */
[----:B------:R-:W-:Y:S01]  /*b480*/  FMUL.FTZ R9, R0, R145 ;  /* 0x0000009100097220 */ /* 0x000fe20000410000 */
[----:B------:R-:W-:Y:S01]  /*b490*/  MOV R141, R38 ;  /* 0x00000026008d7202 */ /* 0x000fe20000000f00 */
[----:B---3--:R-:W-:Y:S01]  /*b4a0*/  FFMA.FTZ R2, R14, c[0x0][0x2d0], -R135 ;  /* 0x0000b4000e027a23 */ /* 0x008fe20000010887 */
[----:B------:R-:W-:Y:S01]  /*b4b0*/  MUFU.EX2 R145, R15 ;  /* 0x0000000f00917308 */ /* 0x000fe20000000800 */
        /* <DEDUP_REMOVED lines=8> */
[C---:B------:R-:W-:Y:S01]  /*b540*/  FMUL.FTZ R20, R0.reuse, R156 ;  /* 0x0000009c00147220 */ /* 0x040fe20000410000 */
[----:B------:R1:W-:Y:S01]  /*b550*/  MUFU.EX2 R189, R2 ;  /* 0x0000000200bd7308 */ /* 0x0003e20000000800 */
        /* <DEDUP_REMOVED lines=15> */
[----:B------:R-:W0:Y:S01]  /*b650*/  LDGDEPBAR ;  /* 0x00000000000079af */ /* 0x000e220000000000 */
        /* <DEDUP_REMOVED lines=8> */
[----:B-1----:R-:W-:Y:S01]  /*b6e0*/  FMUL.FTZ R2, R3, c[0x0][0x2d0] ;  /* 0x0000b40003027a20 */ /* 0x002fe20000410000 */
[----:B------:R-:W-:Y:S01]  /*b6f0*/  MOV R180, R165 ;  /* 0x000000a500b47202 */ /* 0x000fe20000000f00 */
[C---:B------:R-:W-:Y:S01]  /*b700*/  FFMA.FTZ R3, R0.reuse, R24, R136 ;  /* 0x0000001800037223 */ /* 0x040fe20000010088 */
[C---:B------:R-:W-:Y:S01]  /*b710*/  F2FP.PACK_AB R136, R137.reuse, R136 ;  /* 0x000000888988723e */ /* 0x040fe200000000ff */
[C---:B------:R-:W-:Y:S01]  /*b720*/  FMUL.FTZ R24, R0.reuse, R160 ;  /* 0x000000a000187220 */ /* 0x040fe20000410000 */
[----:B------:R-:W-:Y:S01]  /*b730*/  MOV R160, R22 ;  /* 0x0000001600a07202 */ /* 0x000fe20000000f00 */
[----:B------:R-:W1:Y:S01]  /*b740*/  MUFU.EX2 R2, R2 ;  /* 0x0000000200027308 */ /* 0x000e620000000800 */
        /* <DEDUP_REMOVED lines=44> */
[C---:B-1----:R-:W-:Y:S01]  /*ba10*/  FMUL.FTZ R35, R2.reuse, R171 ;  /* 0x000000ab02237220 */ /* 0x042fe20000410000 */
[----:B------:R-:W-:Y:S01]  /*ba20*/  MOV R171, R144 ;  /* 0x0000009000ab7202 */ /* 0x000fe20000000f00 */
[C---:B------:R-:W-:Y:S01]  /*ba30*/  FMUL.FTZ R6, R2.reuse, R142 ;  /* 0x0000008e02067220 */ /* 0x040fe20000410000 */
[----:B------:R1:W-:Y:S01]  /*ba40*/  MUFU.EX2 R144, R0 ;  /* 0x0000000000907308 */ /* 0x0003e20000000800 */
[C---:B------:R-:W-:Y:S02]  /*ba50*/  FMUL.FTZ R7, R2.reuse, R143 ;  /* 0x0000008f02077220 */ /* 0x040fe40000410000 */
[C---:B------:R-:W-:Y:S01]  /*ba60*/  FMUL.FTZ R42, R2.reuse, R178 ;  /* 0x000000b2022a7220 */ /* 0x040fe20000410000 */
[----:B------:R-:W-:Y:S01]  /*ba70*/  MOV R178, R140 ;  /* 0x0000008c00b27202 */ /* 0x000fe20000000f00 */
[C---:B------:R-:W-:Y:S01]  /*ba80*/  FMUL.FTZ R11, R2.reuse, R147 ;  /* 0x00000093020b7220 */ /* 0x040fe20000410000 */
[----:B------:R-:W3:Y:S01]  /*ba90*/  LDSM.16.MT88.4 R140, [R217] ;  /* 0x00000000d98c783b */ /* 0x000ee20000004200 */
[C---:B------:R-:W-:Y:S02]  /*baa0*/  FMUL.FTZ R43, R2.reuse, R179 ;  /* 0x000000b3022b7220 */ /* 0x040fe40000410000 */
[C---:B------:R-:W-:Y:S02]  /*bab0*/  FMUL.FTZ R50, R2.reuse, R186 ;  /* 0x000000ba02327220 */ /* 0x040fe40000410000 */
[C---:B------:R-:W-:Y:S02]  /*bac0*/  FMUL.FTZ R51, R2.reuse, R187 ;  /* 0x000000bb02337220 */ /* 0x040fe40000410000 */
[----:B------:R-:W-:Y:S02]  /*bad0*/  FMUL.FTZ R10, R2, R146 ;  /* 0x00000092020a7220 */ /* 0x000fe40000410000 */
[----:B------:R-:W-:Y:S01]  /*bae0*/  FADD.FTZ R146, R137, R3 ;  /* 0x0000000389927221 */ /* 0x000fe20000010000 */
[----:B------:R-:W-:Y:S01]  /*baf0*/  F2FP.PACK_AB R137, R190, R138 ;  /* 0x0000008abe89723e */ /* 0x000fe200000000ff */
        /* <DEDUP_REMOVED lines=63> */
[----:B------:R-:W-:Y:S02]  /*bef0*/  FFMA.FTZ R3, R197, c[0x0][0x2d0], -R188 ;  /* 0x0000b400c5037a23 */ /* 0x000fe400000108bc */
[----:B------:R1:W-:Y:S01]  /*bf00*/  MUFU.EX2 R150, R0 ;  /* 0x0000000000967308 */ /* 0x0003e20000000800 */
[--C-:B------:R-:W-:Y:S09]  /*bf10*/  FFMA.FTZ R191, R212, c[0x0][0x2d0], -R135.reuse ;  /* 0x0000b400d4bf7a23 */ /* 0x100ff20000010887 */
[----:B------:R-:W-:Y:S01]  /*bf20*/  MUFU.EX2 R191, R191 ;  /* 0x000000bf00bf7308 */ /* 0x000fe20000000800 */
[--C-:B-1----:R-:W-:Y:S02]  /*bf30*/  FFMA.FTZ R0, R192, c[0x0][0x2d0], -R135.reuse ;  /* 0x0000b400c0007a23 */ /* 0x102fe40000010887 */
[--C-:B------:R-:W-:Y:S07]  /*bf40*/  FFMA.FTZ R192, R210, c[0x0][0x2d0], -R135.reuse ;  /* 0x0000b400d2c07a23 */ /* 0x100fee0000010887 */
[----:B------:R1:W-:Y:S01]  /*bf50*/  MUFU.EX2 R149, R0 ;  /* 0x0000000000957308 */ /* 0x0003e20000000800 */
[----:B--2---:R-:W-:Y:S01]  /*bf60*/  FFMA.FTZ R2, R2, R172, R138 ;  /* 0x000000ac02027223 */ /* 0x004fe2000001008a */
[----:B------:R-:W-:Y:S02]  /*bf70*/  F2FP.PACK_AB R138, R145, R189 ;  /* 0x000000bd918a723e */ /* 0x000fe400000000ff */
[----:B------:R-:W-:Y:S01]  /*bf80*/  MOV R172, R156 ;  /* 0x0000009c00ac7202 */ /* 0x000fe20000000f00 */
[----:B------:R-:W-:Y:S05]  /*bf90*/  FADD.FTZ R2, R190, R2 ;  /* 0x00000002be027221 */ /* 0x000fea0000010000 */
[----:B------:R2:W-:Y:S01]  /*bfa0*/  MUFU.EX2 R156, R3 ;  /* 0x00000003009c7308 */ /* 0x0005e20000000800 */
[C---:B---3--:R-:W-:Y:S05]  /*bfb0*/  HMMA.16816.F32 R4, R136.reuse, R140, R4 ;  /* 0x0000008c8804723c */ /* 0x048fea0000001804 */
[----:B------:R-:W-:Y:S02]  /*bfc0*/  FADD.FTZ R2, R144, R2 ;  /* 0x0000000290027221 */ /* 0x000fe40000010000 */
[--C-:B------:R-:W-:Y:S01]  /*bfd0*/  FFMA.FTZ R190, R172, c[0x0][0x2d0], -R188.reuse ;  /* 0x0000b400acbe7a23 */ /* 0x100fe200000108bc */
[C---:B------:R-:W-:Y:S01]  /*bfe0*/  HMMA.16816.F32 R8, R136.reuse, R142, R8 ;  /* 0x0000008e8808723c */ /* 0x040fe20000001808 */
[----:B------:R-:W3:Y:S01]  /*bff0*/  LDSM.16.MT88.4 R140, [R218] ;  /* 0x00000000da8c783b */ /* 0x000ee20000004200 */
[----:B------:R-:W-:Y:S02]  /*c000*/  MUFU.EX2 R192, R192 ;  /* 0x000000c000c07308 */ /* 0x000fe40000000800 */
[----:B-1----:R-:W-:Y:S02]  /*c010*/  FFMA.FTZ R0, R193, c[0x0][0x2d0], -R188 ;  /* 0x0000b400c1007a23 */ /* 0x002fe400000108bc */
[----:B------:R-:W-:Y:S02]  /*c020*/  FADD.FTZ R2, R152, R2 ;  /* 0x0000000298027221 */ /* 0x000fe40000010000 */
[--C-:B------:R-:W-:Y:S04]  /*c030*/  FFMA.FTZ R152, R185, c[0x0][0x2d0], -R135.reuse ;  /* 0x0000b400b9987a23 */ /* 0x100fe80000010887 */
[----:B------:R1:W1:Y:S01]  /*c040*/  MUFU.EX2 R148, R0 ;  /* 0x0000000000947308 */ /* 0x0002620000000800 */
[--C-:B--2---:R-:W-:Y:S09]  /*c050*/  FFMA.FTZ R3, R206, c[0x0][0x2d0], -R188.reuse ;  /* 0x0000b400ce037a23 */ /* 0x104ff200000108bc */
[----:B------:R2:W-:Y:S10]  /*c060*/  MUFU.EX2 R161, R3 ;  /* 0x0000000300a17308 */ /* 0x0005f40000000800 */
[----:B------:R-:W-:Y:S01]  /*c070*/  MUFU.EX2 R190, R190 ;  /* 0x000000be00be7308 */ /* 0x000fe20000000800 */
[----:B-1----:R-:W-:Y:S01]  /*c080*/  FFMA.FTZ R0, R194, c[0x0][0x2d0], -R188 ;  /* 0x0000b400c2007a23 */ /* 0x002fe200000108bc */
[C---:B---3--:R-:W-:Y:S08]  /*c090*/  HMMA.16816.F32 R12, R136.reuse, R140, R12 ;  /* 0x0000008c880c723c */ /* 0x048ff0000000180c */
[----:B------:R1:W-:Y:S01]  /*c0a0*/  MUFU.EX2 R153, R0 ;  /* 0x0000000000997308 */ /* 0x0003e20000000800 */
[----:B--2---:R-:W-:Y:S03]  /*c0b0*/  FADD.FTZ R3, R148, R2 ;  /* 0x0000000294037221 */ /* 0x004fe60000010000 */
[--C-:B------:R-:W-:Y:S01]  /*c0c0*/  FFMA.FTZ R2, R178, c[0x0][0x2d0], -R135.reuse ;  /* 0x0000b400b2027a23 */ /* 0x100fe20000010887 */
[C---:B------:R-:W-:Y:S01]  /*c0d0*/  HMMA.16816.F32 R16, R136.reuse, R142, R16 ;  /* 0x0000008e8810723c */ /* 0x040fe20000001810 */
[----:B------:R-:W2:Y:S04]  /*c0e0*/  LDSM.16.MT88.4 R140, [R221] ;  /* 0x00000000dd8c783b */ /* 0x000ea80000004200 */
[----:B------:R3:W-:Y:S01]  /*c0f0*/  MUFU.EX2 R206, R2 ;  /* 0x0000000200ce7308 */ /* 0x0007e20000000800 */
[--C-:B-1----:R-:W-:Y:S09]  /*c100*/  FFMA.FTZ R0, R195, c[0x0][0x2d0], -R135.reuse ;  /* 0x0000b400c3007a23 */ /* 0x102ff20000010887 */
[----:B------:R1:W1:Y:S01]  /*c110*/  MUFU.EX2 R155, R0 ;  /* 0x00000000009b7308 */ /* 0x0002620000000800 */
[--C-:B---3--:R-:W-:Y:S01]  /*c120*/  FFMA.FTZ R2, R171, c[0x0][0x2d0], -R135.reuse ;  /* 0x0000b400ab027a23 */ /* 0x108fe20000010887 */
[C---:B--2---:R-:W-:Y:S03]  /*c130*/  HMMA.16816.F32 R20, R136.reuse, R140, R20 ;  /* 0x0000008c8814723c */ /* 0x044fe60000001814 */
[--C-:B-1----:R-:W-:Y:S05]  /*c140*/  FFMA.FTZ R0, R196, c[0x0][0x2d0], -R135.reuse ;  /* 0x0000b400c4007a23 */ /* 0x102fea0000010887 */
[C---:B------:R-:W-:Y:S01]  /*c150*/  HMMA.16816.F32 R24, R136.reuse, R142, R24 ;  /* 0x0000008e8818723c */ /* 0x040fe20000001818 */
[----:B----4-:R-:W1:Y:S01]  /*c160*/  LDSM.16.MT88.4 R140, [R220] ;  /* 0x00000000dc8c783b */ /* 0x010e620000004200 */
[----:B------:R2:W3:Y:S02]  /*c170*/  MUFU.EX2 R160, R0 ;  /* 0x0000000000a07308 */ /* 0x0004e40000000800 */
[----:B--2---:R-:W-:Y:S08]  /*c180*/  FFMA.FTZ R0, R198, c[0x0][0x2d0], -R188 ;  /* 0x0000b400c6007a23 */ /* 0x004ff000000108bc */
[----:B------:R-:W-:Y:S10]  /*c190*/  MUFU.EX2 R198, R152 ;  /* 0x0000009800c67308 */ /* 0x000ff40000000800 */
[----:B------:R2:W-:Y:S01]  /*c1a0*/  MUFU.EX2 R159, R0 ;  /* 0x00000000009f7308 */ /* 0x0005e20000000800 */
[C---:B-1----:R-:W-:Y:S08]  /*c1b0*/  HMMA.16816.F32 R28, R136.reuse, R140, R28 ;  /* 0x0000008c881c723c */ /* 0x042ff0000000181c */
[C---:B------:R-:W-:Y:S01]  /*c1c0*/  HMMA.16816.F32 R32, R136.reuse, R142, R32 ;  /* 0x0000008e8820723c */ /* 0x040fe20000001820 */
[----:B------:R-:W1:Y:S03]  /*c1d0*/  LDSM.16.MT88.4 R140, [R217+0x3000] ;  /* 0x00300000d98c783b */ /* 0x000e660000004200 */
[----:B--2---:R-:W-:Y:S02]  /*c1e0*/  FADD.FTZ R0, R189, R146 ;  /* 0x00000092bd007221 */ /* 0x004fe40000010000 */
[--C-:B------:R-:W-:Y:S02]  /*c1f0*/  FFMA.FTZ R189, R209, c[0x0][0x2d0], -R135.reuse ;  /* 0x0000b400d1bd7a23 */ /* 0x100fe40000010887 */
[----:B------:R-:W-:Y:S02]  /*c200*/  FADD.FTZ R151, R145, R0 ;  /* 0x0000000091977221 */ /* 0x000fe40000010000 */
[----:B------:R-:W-:Y:S02]  /*c210*/  LDSM.16.MT88.4 R144, [R218+0x1000] ;  /* 0x00100000da90783b */ /* 0x000fe40000004200 */
[--C-:B------:R-:W-:Y:S01]  /*c220*/  FFMA.FTZ R0, R203, c[0x0][0x2d0], -R135.reuse ;  /* 0x0000b400cb007a23 */ /* 0x100fe20000010887 */
[----:B------:R-:W-:Y:S10]  /*c230*/  MUFU.EX2 R189, R189 ;  /* 0x000000bd00bd7308 */ /* 0x000ff40000000800 */
[----:B------:R2:W4:Y:S01]  /*c240*/  MUFU.EX2 R158, R0 ;  /* 0x00000000009e7308 */ /* 0x0005220000000800 */
[C---:B-1----:R-:W-:Y:S08]  /*c250*/  HMMA.16816.F32 R36, R136.reuse, R140, R36 ;  /* 0x0000008c8824723c */ /* 0x042ff00000001824 */
[C---:B------:R-:W-:Y:S01]  /*c260*/  HMMA.16816.F32 R40, R136.reuse, R142, R40 ;  /* 0x0000008e8828723c */ /* 0x040fe20000001828 */
[----:B------:R-:W1:Y:S03]  /*c270*/  LDSM.16.MT88.4 R140, [R218+0x3000] ;  /* 0x00300000da8c783b */ /* 0x000e660000004200 */
[--C-:B--2---:R-:W-:Y:S04]  /*c280*/  FFMA.FTZ R0, R202, c[0x0][0x2d0], -R135.reuse ;  /* 0x0000b400ca007a23 */ /* 0x104fe80000010887 */
[----:B------:R2:W1:Y:S04]  /*c290*/  MUFU.EX2 R167, R0 ;  /* 0x0000000000a77308 */ /* 0x0004680000000800 */
[--C-:B--2---:R-:W-:Y:S06]  /*c2a0*/  FFMA.FTZ R0, R204, c[0x0][0x2d0], -R188.reuse ;  /* 0x0000b400cc007a23 */ /* 0x104fec00000108bc */
[----:B------:R2:W-:Y:S01]  /*c2b0*/  MUFU.EX2 R157, R0 ;  /* 0x00000000009d7308 */ /* 0x0005e20000000800 */
[C---:B-1----:R-:W-:Y:S08]  /*c2c0*/  HMMA.16816.F32 R44, R136.reuse, R140, R44 ;  /* 0x0000008c882c723c */ /* 0x042ff0000000182c */
[C---:B------:R-:W-:Y:S01]  /*c2d0*/  HMMA.16816.F32 R48, R136.reuse, R142, R48 ;  /* 0x0000008e8830723c */ /* 0x040fe20000001830 */
[----:B------:R-:W1:Y:S03]  /*c2e0*/  LDSM.16.MT88.4 R140, [R221+0x3000] ;  /* 0x00300000dd8c783b */ /* 0x000e660000004200 */
[--C-:B--2---:R-:W-:Y:S02]  /*c2f0*/  FFMA.FTZ R0, R200, c[0x0][0x2d0], -R188.reuse ;  /* 0x0000b400c8007a23 */ /* 0x104fe400000108bc */
[----:B------:R-:W-:Y:S10]  /*c300*/  MUFU.EX2 R200, R2 ;  /* 0x0000000200c87308 */ /* 0x000ff40000000800 */
[----:B------:R2:W-:Y:S01]  /*c310*/  MUFU.EX2 R163, R0 ;  /* 0x0000000000a37308 */ /* 0x0005e20000000800 */
[C---:B-1----:R-:W-:Y:S08]  /*c320*/  HMMA.16816.F32 R52, R136.reuse, R140, R52 ;  /* 0x0000008c8834723c */ /* 0x042ff00000001834 */
[C---:B------:R-:W-:Y:S01]  /*c330*/  HMMA.16816.F32 R56, R136.reuse, R142, R56 ;  /* 0x0000008e8838723c */ /* 0x040fe20000001838 */
[----:B------:R-:W1:Y:S03]  /*c340*/  LDSM.16.MT88.4 R140, [R220+0x3000] ;  /* 0x00300000dc8c783b */ /* 0x000e660000004200 */
[--C-:B--2---:R-:W-:Y:S04]  /*c350*/  FFMA.FTZ R0, R205, c[0x0][0x2d0], -R135.reuse ;  /* 0x0000b400cd007a23 */ /* 0x104fe80000010887 */
[----:B------:R2:W1:Y:S04]  /*c360*/  MUFU.EX2 R166, R0 ;  /* 0x0000000000a67308 */ /* 0x0004680000000800 */
[----:B--2---:R-:W-:Y:S06]  /*c370*/  FFMA.FTZ R0, R199, c[0x0][0x2d0], -R135 ;  /* 0x0000b400c7007a23 */ /* 0x004fec0000010887 */
[----:B------:R2:W2:Y:S01]  /*c380*/  MUFU.EX2 R168, R0 ;  /* 0x0000000000a87308 */ /* 0x0004a20000000800 */
[C---:B-1----:R-:W-:Y:S08]  /*c390*/  HMMA.16816.F32 R60, R136.reuse, R140, R60 ;  /* 0x0000008c883c723c */ /* 0x042ff0000000183c */
[C---:B------:R-:W-:Y:S01]  /*c3a0*/  HMMA.16816.F32 R64, R136.reuse, R142, R64 ;  /* 0x0000008e8840723c */ /* 0x040fe20000001840 */
[----:B------:R-:W1:Y:S03]  /*c3b0*/  LDSM.16.MT88.4 R140, [R217+0x6000] ;  /* 0x00600000d98c783b */ /* 0x000e660000004200 */
[----:B--2---:R-:W-:Y:S04]  /*c3c0*/  FFMA.FTZ R0, R207, c[0x0][0x2d0], -R188 ;  /* 0x0000b400cf007a23 */ /* 0x004fe800000108bc */
[----:B------:R2:W-:Y:S04]  /*c3d0*/  MUFU.EX2 R162, R0 ;  /* 0x0000000000a27308 */ /* 0x0005e80000000800 */
[----:B--2---:R-:W-:Y:S01]  /*c3e0*/  FADD.FTZ R0, R150, R151 ;  /* 0x0000009796007221 */ /* 0x004fe20000010000 */
[C---:B-1----:R-:W-:Y:S03]  /*c3f0*/  HMMA.16816.F32 R68, R136.reuse, R140, R68 ;  /* 0x0000008c8844723c */ /* 0x042fe60000001844 */
[----:B------:R-:W-:Y:S02]  /*c400*/  FADD.FTZ R154, R149, R0 ;  /* 0x00000000959a7221 */ /* 0x000fe40000010000 */
[--C-:B------:R-:W-:Y:S02]  /*c410*/  FFMA.FTZ R0, R211, c[0x0][0x2d0], -R135.reuse ;  /* 0x0000b400d3007a23 */ /* 0x100fe40000010887 */
[----:B------:R-:W-:Y:S01]  /*c420*/  FADD.FTZ R154, R155, R154 ;  /* 0x0000009a9b9a7221 */ /* 0x000fe20000010000 */
[C---:B------:R-:W-:Y:S01]  /*c430*/  HMMA.16816.F32 R72, R136.reuse, R142, R72 ;  /* 0x0000008e8848723c */ /* 0x040fe20000001848 */
[----:B------:R-:W1:Y:S01]  /*c440*/  LDSM.16.MT88.4 R140, [R218+0x6000] ;  /* 0x00600000da8c783b */ /* 0x000e620000004200 */
[----:B------:R-:W2:Y:S02]  /*c450*/  MUFU.EX2 R165, R0 ;  /* 0x0000000000a57308 */ /* 0x000ea40000000800 */
[----:B---3--:R-:W-:Y:S04]  /*c460*/  FADD.FTZ R2, R160, R154 ;  /* 0x0000009aa0027221 */ /* 0x008fe80000010000 */
[----:B----4-:R-:W-:Y:S04]  /*c470*/  FADD.FTZ R2, R158, R2 ;  /* 0x000000029e027221 */ /* 0x010fe80000010000 */
[----:B------:R-:W-:Y:S04]  /*c480*/  FADD.FTZ R2, R167, R2 ;  /* 0x00000002a7027221 */ /* 0x000fe80000010000 */
[----:B------:R-:W-:Y:S04]  /*c490*/  FADD.FTZ R2, R166, R2 ;  /* 0x00000002a6027221 */ /* 0x000fe80000010000 */
[----:B------:R-:W-:Y:S04]  /*c4a0*/  FADD.FTZ R2, R168, R2 ;  /* 0x00000002a8027221 */ /* 0x000fe80000010000 */
[----:B--2---:R-:W-:Y:S02]  /*c4b0*/  FADD.FTZ R2, R165, R2 ;  /* 0x00000002a5027221 */ /* 0x004fe40000010000 */
[----:B------:R-:W-:Y:S02]  /*c4c0*/  FFMA.FTZ R0, R164, c[0x0][0x2d0], -R188 ;  /* 0x0000b400a4007a23 */ /* 0x000fe400000108bc */
[----:B------:R-:W-:Y:S02]  /*c4d0*/  FADD.FTZ R2, R206, R2 ;  /* 0x00000002ce027221 */ /* 0x000fe40000010000 */
[----:B------:R2:W-:Y:S01]  /*c4e0*/  MUFU.EX2 R164, R0 ;  /* 0x0000000000a47308 */ /* 0x0005e20000000800 */
[C---:B-1----:R-:W-:Y:S08]  /*c4f0*/  HMMA.16816.F32 R76, R136.reuse, R140, R76 ;  /* 0x0000008c884c723c */ /* 0x042ff0000000184c */
[C---:B------:R-:W-:Y:S01]  /*c500*/  HMMA.16816.F32 R80, R136.reuse, R142, R80 ;  /* 0x0000008e8850723c */ /* 0x040fe20000001850 */
[----:B------:R-:W1:Y:S03]  /*c510*/  LDSM.16.MT88.4 R140, [R221+0x6000] ;  /* 0x00600000dd8c783b */ /* 0x000e660000004200 */
[----:B--2---:R-:W-:Y:S04]  /*c520*/  FFMA.FTZ R0, R175, c[0x0][0x2d0], -R188 ;  /* 0x0000b400af007a23 */ /* 0x004fe800000108bc */
[----:B------:R2:W-:Y:S04]  /*c530*/  MUFU.EX2 R204, R0 ;  /* 0x0000000000cc7308 */ /* 0x0005e80000000800 */
[--C-:B--2---:R-:W-:Y:S06]  /*c540*/  FFMA.FTZ R0, R214, c[0x0][0x2d0], -R135.reuse ;  /* 0x0000b400d6007a23 */ /* 0x104fec0000010887 */
[----:B------:R2:W3:Y:S01]  /*c550*/  MUFU.EX2 R205, R0 ;  /* 0x0000000000cd7308 */ /* 0x0004e20000000800 */
[C---:B-1----:R-:W-:Y:S08]  /*c560*/  HMMA.16816.F32 R84, R136.reuse, R140, R84 ;  /* 0x0000008c8854723c */ /* 0x042ff00000001854 */
[C---:B------:R-:W-:Y:S01]  /*c570*/  HMMA.16816.F32 R88, R136.reuse, R142, R88 ;  /* 0x0000008e8858723c */ /* 0x040fe20000001858 */
[----:B------:R-:W1:Y:S03]  /*c580*/  LDSM.16.MT88.4 R140, [R220+0x6000] ;  /* 0x00600000dc8c783b */ /* 0x000e660000004200 */
[----:B--2---:R-:W-:Y:S02]  /*c590*/  FFMA.FTZ R0, R213, c[0x0][0x2d0], -R135 ;  /* 0x0000b400d5007a23 */ /* 0x004fe40000010887 */
[----:B---3--:R-:W-:Y:S02]  /*c5a0*/  FADD.FTZ R2, R205, R2 ;  /* 0x00000002cd027221 */ /* 0x008fe40000010000 */
[----:B------:R2:W3:Y:S01]  /*c5b0*/  MUFU.EX2 R207, R0 ;  /* 0x0000000000cf7308 */ /* 0x0004e20000000800 */
[C---:B-1----:R-:W-:Y:S03]  /*c5c0*/  HMMA.16816.F32 R92, R136.reuse, R140, R92 ;  /* 0x0000008c885c723c */ /* 0x042fe6000000185c */
[----:B--2---:R-:W-:Y:S02]  /*c5d0*/  FFMA.FTZ R0, R215, c[0x0][0x2d0], -R188 ;  /* 0x0000b400d7007a23 */ /* 0x004fe400000108bc */
[----:B---3--:R-:W-:Y:S04]  /*c5e0*/  FADD.FTZ R2, R207, R2 ;  /* 0x00000002cf027221 */ /* 0x008fe80000010000 */
[----:B------:R1:W-:Y:S01]  /*c5f0*/  MUFU.EX2 R203, R0 ;  /* 0x0000000000cb7308 */ /* 0x0003e20000000800 */
[C---:B------:R-:W-:Y:S01]  /*c600*/  HMMA.16816.F32 R96, R136.reuse, R142, R96 ;  /* 0x0000008e8860723c */ /* 0x040fe20000001860 */
[----:B------:R-:W2:Y:S02]  /*c610*/  LDSM.16.MT88.4 R140, [R217+0x9000] ;  /* 0x00900000d98c783b */ /* 0x000ea40000004200 */
[----:B------:R-:W-:Y:S02]  /*c620*/  FADD.FTZ R2, R200, R2 ;  /* 0x00000002c8027221 */ /* 0x000fe40000010000 */
[--C-:B-1----:R-:W-:Y:S04]  /*c630*/  FFMA.FTZ R0, R174, c[0x0][0x2d0], -R188.reuse ;  /* 0x0000b400ae007a23 */ /* 0x102fe800000108bc */
[----:B------:R1:W-:Y:S01]  /*c640*/  MUFU.EX2 R202, R0 ;  /* 0x0000000000ca7308 */ /* 0x0003e20000000800 */
[C---:B--2---:R-:W-:Y:S08]  /*c650*/  HMMA.16816.F32 R100, R136.reuse, R140, R100 ;  /* 0x0000008c8864723c */ /* 0x044ff00000001864 */
[C---:B------:R-:W-:Y:S01]  /*c660*/  HMMA.16816.F32 R104, R136.reuse, R142, R104 ;  /* 0x0000008e8868723c */ /* 0x040fe20000001868 */
[----:B------:R-:W2:Y:S03]  /*c670*/  LDSM.16.MT88.4 R140, [R218+0x9000] ;  /* 0x00900000da8c783b */ /* 0x000ea60000004200 */
[----:B-1----:R-:W-:Y:S02]  /*c680*/  FADD.FTZ R0, R153, R3 ;  /* 0x0000000399007221 */ /* 0x002fe40000010000 */
[--C-:B------:R-:W-:Y:S04]  /*c690*/  FFMA.FTZ R3, R170, c[0x0][0x2d0], -R135.reuse ;  /* 0x0000b400aa037a23 */ /* 0x100fe80000010887 */
[----:B------:R1:W3:Y:S02]  /*c6a0*/  MUFU.EX2 R199, R3 ;  /* 0x0000000300c77308 */ /* 0x0002e40000000800 */
[----:B-1----:R-:W-:Y:S02]  /*c6b0*/  FFMA.FTZ R3, R173, c[0x0][0x2d0], -R188 ;  /* 0x0000b400ad037a23 */ /* 0x002fe400000108bc */
[----:B---3--:R-:W-:Y:S06]  /*c6c0*/  FADD.FTZ R2, R199, R2 ;  /* 0x00000002c7027221 */ /* 0x008fec0000010000 */
[----:B------:R-:W-:Y:S01]  /*c6d0*/  MUFU.EX2 R3, R3 ;  /* 0x0000000300037308 */ /* 0x000fe20000000800 */
[C---:B--2---:R-:W-:Y:S03]  /*c6e0*/  HMMA.16816.F32 R108, R136.reuse, R140, R108 ;  /* 0x0000008c886c723c */ /* 0x044fe6000000186c */
[----:B------:R-:W-:Y:S05]  /*c6f0*/  FADD.FTZ R2, R198, R2 ;  /* 0x00000002c6027221 */ /* 0x000fea0000010000 */
        /* <DEDUP_REMOVED lines=9> */
[----:B------:R-:W-:Y:S02]  /*c790*/  F2FP.PACK_AB R137, R153, R148 ;  /* 0x000000949989723e */ /* 0x000fe400000000ff */
[----:B------:R-:W-:Y:S01]  /*c7a0*/  LDSM.16.MT88.4 R148, [R221+0x1800] ;  /* 0x00180000dd94783b */ /* 0x000fe20000004200 */
[----:B------:R-:W-:Y:S01]  /*c7b0*/  F2FP.PACK_AB R138, R160, R155 ;  /* 0x0000009ba08a723e */ /* 0x000fe200000000ff */
[--C-:B------:R-:W-:Y:S01]  /*c7c0*/  FFMA.FTZ R153, R184, c[0x0][0x2d0], -R135.reuse ;  /* 0x0000b400b8997a23 */ /* 0x100fe20000010887 */
[----:B------:R-:W-:Y:S01]  /*c7d0*/  F2FP.PACK_AB R139, R159, R156 ;  /* 0x0000009c9f8b723e */ /* 0x000fe200000000ff */
[----:B------:R-:W-:Y:S02]  /*c7e0*/  FADD.FTZ R156, R156, R0 ;  /* 0x000000009c9c7221 */ /* 0x000fe40000010000 */
[----:B------:R2:W3:Y:S01]  /*c7f0*/  MUFU.EX2 R196, R153 ;  /* 0x0000009900c47308 */ /* 0x0004e20000000800 */
[----:B------:R-:W-:Y:S01]  /*c800*/  FFMA.FTZ R135, R208, c[0x0][0x2d0], -R135 ;  /* 0x0000b400d0877a23 */ /* 0x000fe20000010887 */
[----:B------:R-:W-:Y:S01]  /*c810*/  LDSM.16.MT88.4 R184, [R218+0x5800] ;  /* 0x00580000dab8783b */ /* 0x000fe20000004200 */
[--C-:B------:R-:W-:Y:S02]  /*c820*/  FFMA.FTZ R160, R169, c[0x0][0x2d0], -R188.reuse ;  /* 0x0000b400a9a07a23 */ /* 0x100fe400000108bc */
[----:B------:R-:W-:Y:S05]  /*c830*/  FFMA.FTZ R0, R181, c[0x0][0x2d0], -R188 ;  /* 0x0000b400b5007a23 */ /* 0x000fea00000108bc */
[----:B------:R-:W4:Y:S01]  /*c840*/  LDL R208, [R1] ;  /* 0x0000000001d07983 */ /* 0x000f220000100800 */
[----:B------:R-:W-:Y:S10]  /*c850*/  MUFU.EX2 R135, R135 ;  /* 0x0000008700877308 */ /* 0x000ff40000000800 */
[----:B------:R3:W3:Y:S01]  /*c860*/  MUFU.EX2 R195, R0 ;  /* 0x0000000000c37308 */ /* 0x0006e20000000800 */
[C---:B-1----:R-:W-:Y:S01]  /*c870*/  HMMA.16816.F32 R4, R136.reuse, R140, R4 ;  /* 0x0000008c8804723c */ /* 0x042fe20000001804 */
[----:B--2---:R-:W-:Y:S02]  /*c880*/  LDSM.16.MT88.4 R152, [R221+0x2000] ;  /* 0x00200000dd98783b */ /* 0x004fe40000004200 */
[----:B---3--:R-:W-:Y:S04]  /*c890*/  FADD.FTZ R2, R196, R2 ;  /* 0x00000002c4027221 */ /* 0x008fe80000010000 */
[----:B------:R-:W-:Y:S01]  /*c8a0*/  FADD.FTZ R2, R191, R2 ;  /* 0x00000002bf027221 */ /* 0x000fe20000010000 */
[C---:B------:R-:W-:Y:S01]  /*c8b0*/  HMMA.16816.F32 R8, R136.reuse, R142, R8 ;  /* 0x0000008e8808723c */ /* 0x040fe20000001808 */
[----:B------:R-:W1:Y:S03]  /*c8c0*/  LDSM.16.MT88.4 R140, [R218+0x800] ;  /* 0x00080000da8c783b */ /* 0x000e660000004200 */
[--C-:B------:R-:W-:Y:S04]  /*c8d0*/  FFMA.FTZ R0, R180, c[0x0][0x2d0], -R188.reuse ;  /* 0x0000b400b4007a23 */ /* 0x100fe800000108bc */
[----:B------:R2:W3:Y:S01]  /*c8e0*/  MUFU.EX2 R197, R0 ;  /* 0x0000000000c57308 */ /* 0x0004e20000000800 */
[C---:B-1----:R-:W-:Y:S03]  /*c8f0*/  HMMA.16816.F32 R12, R136.reuse, R140, R12 ;  /* 0x0000008c880c723c */ /* 0x042fe6000000180c */
[--C-:B--2---:R-:W-:Y:S06]  /*c900*/  FFMA.FTZ R0, R177, c[0x0][0x2d0], -R188.reuse ;  /* 0x0000b400b1007a23 */ /* 0x104fec00000108bc */
[----:B------:R1:W2:Y:S01]  /*c910*/  MUFU.EX2 R194, R0 ;  /* 0x0000000000c27308 */ /* 0x0002a20000000800 */
[C---:B------:R-:W-:Y:S01]  /*c920*/  HMMA.16816.F32 R16, R136.reuse, R142, R16 ;  /* 0x0000008e8810723c */ /* 0x040fe20000001810 */
[----:B------:R-:W2:Y:S02]  /*c930*/  LDSM.16.MT88.4 R140, [R221+0x800] ;  /* 0x00080000dd8c783b */ /* 0x000ea40000004200 */
[--C-:B-1----:R-:W-:Y:S06]  /*c940*/  FFMA.FTZ R0, R176, c[0x0][0x2d0], -R188.reuse ;  /* 0x0000b400b0007a23 */ /* 0x102fec00000108bc */
[----:B------:R-:W-:Y:S03]  /*c950*/  LDSM.16.MT88.4 R176, [R217+0x5800] ;  /* 0x00580000d9b0783b */ /* 0x000fe60000004200 */
[----:B------:R-:W-:Y:S01]  /*c960*/  FFMA.FTZ R188, R134, c[0x0][0x2d0], -R188 ;  /* 0x0000b40086bc7a23 */ /* 0x000fe200000108bc */
[----:B------:R1:W1:Y:S10]  /*c970*/  MUFU.EX2 R193, R0 ;  /* 0x0000000000c17308 */ /* 0x0002740000000800 */
[----:B------:R3:W-:Y:S01]  /*c980*/  MUFU.EX2 R134, R160 ;  /* 0x000000a000867308 */ /* 0x0007e20000000800 */
[C---:B--2---:R-:W-:Y:S09]  /*c990*/  HMMA.16816.F32 R20, R136.reuse, R140, R20 ;  /* 0x0000008c8814723c */ /* 0x044ff20000001814 */
[----:B------:R-:W2:Y:S01]  /*c9a0*/  MUFU.EX2 R188, R188 ;  /* 0x000000bc00bc7308 */ /* 0x000ea20000000800 */
[C---:B------:R-:W-:Y:S01]  /*c9b0*/  HMMA.16816.F32 R24, R136.reuse, R142, R24 ;  /* 0x0000008e8818723c */ /* 0x040fe20000001818 */
[----:B------:R-:W2:Y:S02]  /*c9c0*/  LDSM.16.MT88.4 R140, [R220+0x800] ;  /* 0x00080000dc8c783b */ /* 0x000ea40000004200 */
[----:B-1----:R-:W-:Y:S04]  /*c9d0*/  FADD.FTZ R0, R159, R156 ;  /* 0x0000009c9f007221 */ /* 0x002fe80000010000 */
[----:B------:R-:W-:Y:S05]  /*c9e0*/  FADD.FTZ R0, R157, R0 ;  /* 0x000000009d007221 */ /* 0x000fea0000010000 */
[----:B------:R-:W-:Y:S04]  /*c9f0*/  FADD.FTZ R0, R163, R0 ;  /* 0x00000000a3007221 */ /* 0x000fe80000010000 */
[----:B------:R-:W-:Y:S04]  /*ca00*/  FADD.FTZ R0, R161, R0 ;  /* 0x00000000a1007221 */ /* 0x000fe80000010000 */
[----:B------:R-:W-:Y:S04]  /*ca10*/  FADD.FTZ R0, R162, R0 ;  /* 0x00000000a2007221 */ /* 0x000fe80000010000 */
[----:B------:R-:W-:Y:S04]  /*ca20*/  FADD.FTZ R0, R164, R0 ;  /* 0x00000000a4007221 */ /* 0x000fe80000010000 */
[----:B------:R-:W-:Y:S04]  /*ca30*/  FADD.FTZ R0, R204, R0 ;  /* 0x00000000cc007221 */ /* 0x000fe80000010000 */
[----:B------:R-:W-:Y:S04]  /*ca40*/  FADD.FTZ R0, R203, R0 ;  /* 0x00000000cb007221 */ /* 0x000fe80000010000 */
[----:B------:R-:W-:Y:S04]  /*ca50*/  FADD.FTZ R0, R202, R0 ;  /* 0x00000000ca007221 */ /* 0x000fe80000010000 */
[----:B------:R-:W-:Y:S01]  /*ca60*/  FADD.FTZ R0, R195, R0 ;  /* 0x00000000c3007221 */ /* 0x000fe20000010000 */
[C---:B--2---:R-:W-:Y:S03]  /*ca70*/  HMMA.16816.F32 R28, R136.reuse, R140, R28 ;  /* 0x0000008c881c723c */ /* 0x044fe6000000181c */
[----:B---3--:R-:W-:Y:S04]  /*ca80*/  FADD.FTZ R0, R197, R0 ;  /* 0x00000000c5007221 */ /* 0x008fe80000010000 */
[----:B------:R-:W-:Y:S01]  /*ca90*/  FADD.FTZ R0, R194, R0 ;  /* 0x00000000c2007221 */ /* 0x000fe20000010000 */
[C---:B------:R-:W-:Y:S01]  /*caa0*/  HMMA.16816.F32 R32, R136.reuse, R142, R32 ;  /* 0x0000008e8820723c */ /* 0x040fe20000001820 */
[----:B------:R-:W1:Y:S03]  /*cab0*/  LDSM.16.MT88.4 R140, [R217+0x3800] ;  /* 0x00380000d98c783b */ /* 0x000e660000004200 */
[----:B------:R-:W-:Y:S04]  /*cac0*/  FADD.FTZ R0, R193, R0 ;  /* 0x00000000c1007221 */ /* 0x000fe80000010000 */
[C---:B-1----:R-:W-:Y:S08]  /*cad0*/  HMMA.16816.F32 R36, R136.reuse, R140, R36 ;  /* 0x0000008c8824723c */ /* 0x042ff00000001824 */
[C---:B------:R-:W-:Y:S01]  /*cae0*/  HMMA.16816.F32 R40, R136.reuse, R142, R40 ;  /* 0x0000008e8828723c */ /* 0x040fe20000001828 */
[----:B------:R-:W1:Y:S07]  /*caf0*/  LDSM.16.MT88.4 R140, [R218+0x3800] ;  /* 0x00380000da8c783b */ /* 0x000e6e0000004200 */
[C---:B-1----:R-:W-:Y:S08]  /*cb00*/  HMMA.16816.F32 R44, R136.reuse, R140, R44 ;  /* 0x0000008c882c723c */ /* 0x042ff0000000182c */
[C---:B------:R-:W-:Y:S01]  /*cb10*/  HMMA.16816.F32 R48, R136.reuse, R142, R48 ;  /* 0x0000008e8830723c */ /* 0x040fe20000001830 */
[----:B------:R-:W1:Y:S02]  /*cb20*/  LDSM.16.MT88.4 R140, [R221+0x3800] ;  /* 0x00380000dd8c783b */ /* 0x000e640000004200 */
[----:B----4-:R-:W-:Y:S02]  /*cb30*/  ISETP.GT.AND P0, PT, R201, R208, PT ;  /* 0x000000d0c900720c */ /* 0x010fe40003f04270 */
[----:B------:R-:W-:Y:S03]  /*cb40*/  MOV R201, R252 ;  /* 0x000000fc00c97202 */ /* 0x000fe60000000f00 */
        /* <DEDUP_REMOVED lines=33> */
[----:B------:R-:W-:Y:S02]  /*cd60*/  F2FP.PACK_AB R138, R168, R166 ;  /* 0x000000a6a88a723e */ /* 0x000fe400000000ff */
[----:B------:R-:W-:Y:S05]  /*cd70*/  F2FP.PACK_AB R139, R162, R161 ;  /* 0x000000a1a28b723e */ /* 0x000fea00000000ff */
[----:B------:R-:W-:Y:S08]  /*cd80*/  LDSM.16.MT88.4 R160, [R221+0x2800] ;  /* 0x00280000dda0783b */ /* 0x000ff00000004200 */
[----:B------:R-:W-:Y:S01]  /*cd90*/  LDSM.16.MT88.4 R168, [R220+0x2800] ;  /* 0x00280000dca8783b */ /* 0x000fe20000004200 */
        /* <DEDUP_REMOVED lines=50> */
[----:B------:R-:W-:Y:S02]  /*d0c0*/  F2FP.PACK_AB R138, R207, R205 ;  /* 0x000000cdcf8a723e */ /* 0x000fe400000000ff */
[----:B------:R-:W-:Y:S07]  /*d0d0*/  F2FP.PACK_AB R139, R202, R203 ;  /* 0x000000cbca8b723e */ /* 0x000fee00000000ff */
[C---:B-1----:R-:W-:Y:S08]  /*d0e0*/  HMMA.16816.F32 R4, R136.reuse, R140, R4 ;  /* 0x0000008c8804723c */ /* 0x042ff00000001804 */
[C---:B------:R-:W-:Y:S01]  /*d0f0*/  HMMA.16816.F32 R8, R136.reuse, R142, R8 ;  /* 0x0000008e8808723c */ /* 0x040fe20000001808 */
[----:B------:R-:W1:Y:S07]  /*d100*/  LDSM.16.MT88.4 R140, [R220+0x1800] ;  /* 0x00180000dc8c783b */ /* 0x000e6e0000004200 */
[C---:B--2---:R-:W-:Y:S08]  /*d110*/  HMMA.16816.F32 R12, R136.reuse, R144, R12 ;  /* 0x00000090880c723c */ /* 0x044ff0000000180c */
[C---:B------:R-:W-:Y:S01]  /*d120*/  HMMA.16816.F32 R16, R136.reuse, R146, R16 ;  /* 0x000000928810723c */ /* 0x040fe20000001810 */
[----:B------:R-:W2:Y:S07]  /*d130*/  LDSM.16.MT88.4 R144, [R217+0x4800] ;  /* 0x00480000d990783b */ /* 0x000eae0000004200 */
[C---:B------:R-:W-:Y:S08]  /*d140*/  HMMA.16816.F32 R20, R136.reuse, R148, R20 ;  /* 0x000000948814723c */ /* 0x040ff00000001814 */
        /* <DEDUP_REMOVED lines=39> */
[----:B------:R-:W-:Y:S01]  /*d3c0*/  HMMA.16816.F32 R128, R136, R142, R128 ;  /* 0x0000008e8880723c */ /* 0x000fe20000001880 */
[----:B------:R-:W1:Y:S06]  /*d3d0*/  LDSM.16.MT88.4 R140, [R220+0x2000] ;  /* 0x00200000dc8c783b */ /* 0x000e6c0000004200 */
[----:B------:R-:W-:Y:S02]  /*d3e0*/  F2FP.PACK_AB R136, R199, R200 ;  /* 0x000000c8c788723e */ /* 0x000fe400000000ff */
[----:B------:R-:W-:Y:S03]  /*d3f0*/  F2FP.PACK_AB R137, R197, R195 ;  /* 0x000000c3c589723e */ /* 0x000fe600000000ff */
[----:B------:R-:W-:Y:S02]  /*d400*/  F2FP.PACK_AB R138, R196, R198 ;  /* 0x000000c6c48a723e */ /* 0x000fe400000000ff */
[----:B------:R-:W-:Y:S07]  /*d410*/  F2FP.PACK_AB R139, R193, R194 ;  /* 0x000000c2c18b723e */ /* 0x000fee00000000ff */
[C---:B--2---:R-:W-:Y:S08]  /*d420*/  HMMA.16816.F32 R4, R136.reuse, R144, R4 ;  /* 0x000000908804723c */ /* 0x044ff00000001804 */
[C---:B------:R-:W-:Y:S01]  /*d430*/  HMMA.16816.F32 R8, R136.reuse, R146, R8 ;  /* 0x000000928808723c */ /* 0x040fe20000001808 */
[----:B------:R-:W2:Y:S07]  /*d440*/  LDSM.16.MT88.4 R144, [R217+0x5000] ;  /* 0x00500000d990783b */ /* 0x000eae0000004200 */
[C---:B---3--:R-:W-:Y:S08]  /*d450*/  HMMA.16816.F32 R12, R136.reuse, R148, R12 ;  /* 0x00000094880c723c */ /* 0x048ff0000000180c */
[C---:B------:R-:W-:Y:S01]  /*d460*/  HMMA.16816.F32 R16, R136.reuse, R150, R16 ;  /* 0x000000968810723c */ /* 0x040fe20000001810 */
[----:B------:R-:W3:Y:S07]  /*d470*/  LDSM.16.MT88.4 R148, [R221+0x5000] ;  /* 0x00500000dd94783b */ /* 0x000eee0000004200 */
[C---:B------:R-:W-:Y:S08]  /*d480*/  HMMA.16816.F32 R20, R136.reuse, R152, R20 ;  /* 0x000000988814723c */ /* 0x040ff00000001814 */
        /* <DEDUP_REMOVED lines=10> */
[----:B------:R-:W2:Y:S07]  /*d530*/  LDSM.16.MT88.4 R156, [R221+0x8000] ;  /* 0x00800000dd9c783b */ /* 0x000eae0000004200 */
[C---:B---3--:R-:W-:Y:S08]  /*d540*/  HMMA.16816.F32 R52, R136.reuse, R148, R52 ;  /* 0x000000948834723c */ /* 0x048ff00000001834 */
[C---:B------:R-:W-:Y:S01]  /*d550*/  HMMA.16816.F32 R56, R136.reuse, R150, R56 ;  /* 0x000000968838723c */ /* 0x040fe20000001838 */
[----:B------:R-:W3:Y:S07]  /*d560*/  LDSM.16.MT88.4 R148, [R220+0x8000] ;  /* 0x00800000dc94783b */ /* 0x000eee0000004200 */
[C---:B----4-:R-:W-:Y:S08]  /*d570*/  HMMA.16816.F32 R60, R136.reuse, R152, R60 ;  /* 0x00000098883c723c */ /* 0x050ff0000000183c */
[C---:B------:R-:W-:Y:S01]  /*d580*/  HMMA.16816.F32 R64, R136.reuse, R154, R64 ;  /* 0x0000009a8840723c */ /* 0x040fe20000001840 */
[----:B------:R-:W-:Y:S07]  /*d590*/  LDSM.16.MT88.4 R152, [R218+0xb000] ;  /* 0x00b00000da98783b */ /* 0x000fee0000004200 */
        /* <DEDUP_REMOVED lines=8> */
[----:B------:R-:W4:Y:S07]  /*d620*/  LDSM.16.MT88.4 R156, [R220+0xb000] ;  /* 0x00b00000dc9c783b */ /* 0x000f2e0000004200 */
[C---:B---3--:R-:W-:Y:S08]  /*d630*/  HMMA.16816.F32 R92, R136.reuse, R148, R92 ;  /* 0x00000094885c723c */ /* 0x048ff0000000185c */
[C---:B------:R-:W-:Y:S01]  /*d640*/  HMMA.16816.F32 R96, R136.reuse, R150, R96 ;  /* 0x000000968860723c */ /* 0x040fe20000001860 */
[----:B------:R-:W3:Y:S07]  /*d650*/  LDSM.16.MT88.4 R148, [R217+0x2800] ;  /* 0x00280000d994783b */ /* 0x000eee0000004200 */
[C---:B-1----:R-:W-:Y:S08]  /*d660*/  HMMA.16816.F32 R100, R136.reuse, R140, R100 ;  /* 0x0000008c8864723c */ /* 0x042ff00000001864 */
[C---:B------:R-:W-:Y:S08]  /*d670*/  HMMA.16816.F32 R104, R136.reuse, R142, R104 ;  /* 0x0000008e8868723c */ /* 0x040ff00000001868 */
[C---:B------:R-:W-:Y:S08]  /*d680*/  HMMA.16816.F32 R108, R136.reuse, R152, R108 ;  /* 0x00000098886c723c */ /* 0x040ff0000000186c */
[C---:B------:R-:W-:Y:S01]  /*d690*/  HMMA.16816.F32 R112, R136.reuse, R154, R112 ;  /* 0x0000009a8870723c */ /* 0x040fe20000001870 */
[----:B------:R-:W1:Y:S07]  /*d6a0*/  LDSM.16.MT88.4 R152, [R218+0x2800] ;  /* 0x00280000da98783b */ /* 0x000e6e0000004200 */
[C---:B--2---:R-:W-:Y:S08]  /*d6b0*/  HMMA.16816.F32 R116, R136.reuse, R144, R116 ;  /* 0x000000908874723c */ /* 0x044ff00000001874 */
[C---:B------:R-:W-:Y:S08]  /*d6c0*/  HMMA.16816.F32 R120, R136.reuse, R146, R120 ;  /* 0x000000928878723c */ /* 0x040ff00000001878 */
[C---:B----4-:R-:W-:Y:S08]  /*d6d0*/  HMMA.16816.F32 R124, R136.reuse, R156, R124 ;  /* 0x0000009c887c723c */ /* 0x050ff0000000187c */
[----:B------:R-:W-:Y:S07]  /*d6e0*/  HMMA.16816.F32 R128, R136, R158, R128 ;  /* 0x0000009e8880723c */ /* 0x000fee0000001880 */
[----:B------:R-:W-:Y:S02]  /*d6f0*/  F2FP.PACK_AB R136, R192, R191 ;  /* 0x000000bfc088723e */ /* 0x000fe400000000ff */
[----:B------:R-:W-:Y:S03]  /*d700*/  F2FP.PACK_AB R137, R190, R3 ;  /* 0x00000003be89723e */ /* 0x000fe600000000ff */
[----:B------:R-:W-:Y:S01]  /*d710*/  F2FP.PACK_AB R138, R135, R189 ;  /* 0x000000bd878a723e */ /* 0x000fe200000000ff */
[----:B------:R-:W-:Y:S01]  /*d720*/  FADD.FTZ R3, R3, R0 ;  /* 0x0000000003037221 */ /* 0x000fe20000010000 */
[----:B------:R-:W-:Y:S01]  /*d730*/  F2FP.PACK_AB R139, R188, R134 ;  /* 0x00000086bc8b723e */ /* 0x000fe200000000ff */
[----:B------:R-:W-:Y:S02]  /*d740*/  FADD.FTZ R0, R192, R2 ;  /* 0x00000002c0007221 */ /* 0x000fe40000010000 */
[----:B------:R-:W-:Y:S02]  /*d750*/  FADD.FTZ R3, R190, R3 ;  /* 0x00000003be037221 */ /* 0x000fe40000010000 */
[----:B------:R-:W-:Y:S02]  /*d760*/  FADD.FTZ R2, R189, R0 ;  /* 0x00000000bd027221 */ /* 0x000fe40000010000 */
[C---:B---3--:R-:W-:Y:S01]  /*d770*/  HMMA.16816.F32 R140, R136.reuse, R148, R4 ;  /* 0x00000094888c723c */ /* 0x048fe20000001804 */
[----:B------:R-:W2:Y:S02]  /*d780*/  LDSM.16.MT88.4 R4, [R221+0x5800] ;  /* 0x00580000dd04783b */ /* 0x000ea40000004200 */
[----:B------:R-:W-:Y:S01]  /*d790*/  FADD.FTZ R2, R135, R2 ;  /* 0x0000000287027221 */ /* 0x000fe20000010000 */
[----:B------:R-:W-:Y:S01]  /*d7a0*/  MOV R135, R133 ;  /* 0x0000008500877202 */ /* 0x000fe20000000f00 */
[----:B------:R-:W-:Y:S03]  /*d7b0*/  FADD.FTZ R0, R134, R3 ;  /* 0x0000000386007221 */ /* 0x000fe60000010000 */
[C---:B------:R-:W-:Y:S01]  /*d7c0*/  HMMA.16816.F32 R144, R136.reuse, R150, R8 ;  /* 0x000000968890723c */ /* 0x040fe20000001808 */
[----:B------:R-:W3:Y:S03]  /*d7d0*/  LDSM.16.MT88.4 R8, [R220+0x5800] ;  /* 0x00580000dc08783b */ /* 0x000ee60000004200 */
[----:B------:R-:W-:Y:S04]  /*d7e0*/  FADD.FTZ R0, R188, R0 ;  /* 0x00000000bc007221 */ /* 0x000fe80000010000 */
[C---:B-1----:R-:W-:Y:S01]  /*d7f0*/  HMMA.16816.F32 R148, R136.reuse, R152, R12 ;  /* 0x000000988894723c */ /* 0x042fe2000000180c */
[----:B------:R-:W1:Y:S07]  /*d800*/  LDSM.16.MT88.4 R12, [R217+0x8800] ;  /* 0x00880000d90c783b */ /* 0x000e6e0000004200 */
[C---:B------:R-:W-:Y:S01]  /*d810*/  HMMA.16816.F32 R152, R136.reuse, R154, R16 ;  /* 0x0000009a8898723c */ /* 0x040fe20000001810 */
[----:B------:R-:W4:Y:S07]  /*d820*/  LDSM.16.MT88.4 R16, [R218+0x8800] ;  /* 0x00880000da10783b */ /* 0x000f2e0000004200 */
[C---:B------:R-:W-:Y:S01]  /*d830*/  HMMA.16816.F32 R156, R136.reuse, R160, R20 ;  /* 0x000000a0889c723c */ /* 0x040fe20000001814 */
[----:B------:R-:W-:Y:S07]  /*d840*/  LDSM.16.MT88.4 R20, [R220+0x8800] ;  /* 0x00880000dc14783b */ /* 0x000fee0000004200 */
[C---:B------:R-:W-:Y:S01]  /*d850*/  HMMA.16816.F32 R160, R136.reuse, R162, R24 ;  /* 0x000000a288a0723c */ /* 0x040fe20000001818 */
[----:B------:R-:W-:Y:S07]  /*d860*/  LDSM.16.MT88.4 R24, [R217+0xb800] ;  /* 0x00b80000d918783b */ /* 0x000fee0000004200 */
[C---:B------:R-:W-:Y:S01]  /*d870*/  HMMA.16816.F32 R164, R136.reuse, R168, R28 ;  /* 0x000000a888a4723c */ /* 0x040fe2000000181c */
[----:B------:R-:W-:Y:S07]  /*d880*/  LDSM.16.MT88.4 R28, [R221+0xb800] ;  /* 0x00b80000dd1c783b */ /* 0x000fee0000004200 */
[C---:B------:R-:W-:Y:S01]  /*d890*/  HMMA.16816.F32 R168, R136.reuse, R170, R32 ;  /* 0x000000aa88a8723c */ /* 0x040fe20000001820 */
[----:B------:R-:W-:Y:S04]  /*d8a0*/  STL [R1+0x10], R2 ;  /* 0x0000100201007387 */ /* 0x000fe80000100800 */
[----:B------:R-:W-:Y:S03]  /*d8b0*/  STL [R1+0x14], R0 ;  /* 0x0000140001007387 */ /* 0x000fe60000100800 */
        /* <DEDUP_REMOVED lines=22> */
[C---:B------:R-:W-:Y:S08]  /*da20*/  HMMA.16816.F32 R112, R136.reuse, R10, R112 ;  /* 0x0000000a8870723c */ /* 0x040ff00000001870 */
[C---:B------:R-:W-:Y:S08]  /*da30*/  HMMA.16816.F32 R116, R136.reuse, R28, R116 ;  /* 0x0000001c8874723c */ /* 0x040ff00000001874 */
[C---:B------:R-:W-:Y:S08]  /*da40*/  HMMA.16816.F32 R120, R136.reuse, R30, R120 ;  /* 0x0000001e8878723c */ /* 0x040ff00000001878 */
[C---:B-1----:R-:W-:Y:S08]  /*da50*/  HMMA.16816.F32 R124, R136.reuse, R12, R124 ;  /* 0x0000000c887c723c */ /* 0x042ff0000000187c */
[----:B------:R-:W-:Y:S07]  /*da60*/  HMMA.16816.F32 R128, R136, R14, R128 ;  /* 0x0000000e8880723c */ /* 0x000fee0000001880 */
[----:B------:R-:W-:Y:S01]  /*da70*/  MOV R136, R132 ;  /* 0x0000008400887202 */ /* 0x000fe20000000f00 */
[----:B------:R-:W-:-:S05]  /*da80*/  @P0 BRA `(.L_x_2167) ;  /* 0xffffad9000000947 */ /* 0x000fca000383ffff */
.L_x_2166:
[----:B----4-:R-:W2:Y:S02]  /*da90*/  LDL R0, [R1+0x18] ;  /* 0x0000180001007983 */ /* 0x010ea40000100800 */
[----:B--2---:R-:W-:-:S13]  /*daa0*/  ISETP.GE.AND P0, PT, R252, R0, PT ;  /* 0x00000000fc00720c */ /* 0x004fda0003f06270 */
[----:B------:R-:W-:Y:S05]  /*dab0*/  @!P0 BRA `(.L_x_2168) ;  /* 0x00004f1000008947 */ /* 0x000fea0003800000 */
[----:B------:R-:W-:Y:S02]  /*dac0*/  MOV R135, R132 ;  /* 0x0000008400877202 */ /* 0x000fe40000000f00 */
[----:B------:R-:W-:Y:S02]  /*dad0*/  MOV R134, R133 ;  /* 0x0000008500867202 */ /* 0x000fe40000000f00 */
.L_x_2169:
[----:B-1----:R-:W2:Y:S01]  /*dae0*/  LDL R0, [R1+0xc] ;  /* 0x00000c0001007983 */ /* 0x002ea20000100800 */
[----:B------:R-:W-:Y:S04]  /*daf0*/  DEPBAR.LE SB0, 0x0 ;  /* 0x000080000000791a */ /* 0x000fe80000000000 */
[----:B------:R-:W3:Y:S01]  /*db00*/  LDL R14, [R1+0x34] ;  /* 0x00003400010e7983 */ /* 0x000ee20000100800 */
[----:B------:R-:W-:Y:S01]  /*db10*/  WARPSYNC 0xffffffff ;  /* 0xffffffff00007948 */ /* 0x000fe20003800000 */
[----:B------:R-:W-:Y:S02]  /*db20*/  IMAD.WIDE.U32 R12, R252, c[0x0][0x208], RZ ;  /* 0x00008200fc0c7a25 */ /* 0x000fe400078e00ff */
[----:B------:R-:W3:Y:S06]  /*db30*/  LDL.64 R2, [R1+0x28] ;  /* 0x0000280001027983 */ /* 0x000eec0000100a00 */
[----:B------:R-:W-:Y:S08]  /*db40*/  BAR.SYNC.DEFER_BLOCKING 0x0 ;  /* 0x0000000000007b1d */ /* 0x000ff00000010000 */
[----:B-----5:R-:W-:Y:S08]  /*db50*/  LDSM.16.M88.4 R48, [R223] ;  /* 0x00000000df30783b */ /* 0x020ff00000000200 */
[----:B------:R-:W1:Y:S08]  /*db60*/  LDSM.16.M88.4 R8, [R216] ;  /* 0x00000000d808783b */ /* 0x000e700000000200 */
[----:B------:R-:W4:Y:S08]  /*db70*/  LDSM.16.M88.4 R16, [R216+0x800] ;  /* 0x00080000d810783b */ /* 0x000f300000000200 */
[----:B------:R-:W2:Y:S08]  /*db80*/  LDSM.16.M88.4 R24, [R216+0x1000] ;  /* 0x00100000d818783b */ /* 0x000eb00000000200 */
[----:B------:R-:W2:Y:S08]  /*db90*/  LDSM.16.M88.4 R32, [R216+0x1800] ;  /* 0x00180000d820783b */ /* 0x000eb00000000200 */
[----:B------:R-:W2:Y:S01]  /*dba0*/  LDSM.16.M88.4 R40, [R216+0x2000] ;  /* 0x00200000d828783b */ /* 0x000ea20000000200 */
[C---:B-1----:R-:W-:Y:S07]  /*dbb0*/  HMMA.16816.F32 R4, R48.reuse, R8, RZ ;  /* 0x000000083004723c */ /* 0x042fee00000018ff */
[----:B------:R-:W1:Y:S01]  /*dbc0*/  LDSM.16.M88.4 R136, [R216+0x2800] ;  /* 0x00280000d888783b */ /* 0x000e620000000200 */
[C---:B------:R-:W-:Y:S07]  /*dbd0*/  HMMA.16816.F32 R8, R48.reuse, R10, RZ ;  /* 0x0000000a3008723c */ /* 0x040fee00000018ff */
[----:B------:R-:W-:Y:S08]  /*dbe0*/  LDSM.16.M88.4 R188, [R224] ;  /* 0x00000000e0bc783b */ /* 0x000ff00000000200 */
[----:B------:R-:W1:Y:S08]  /*dbf0*/  LDSM.16.M88.4 R192, [R227] ;  /* 0x00000000e3c0783b */ /* 0x000e700000000200 */
[----:B------:R-:W1:Y:S08]  /*dc00*/  LDSM.16.M88.4 R196, [R250] ;  /* 0x00000000fac4783b */ /* 0x000e700000000200 */
[----:B------:R-:W1:Y:S08]  /*dc10*/  LDSM.16.M88.4 R200, [R249] ;  /* 0x00000000f9c8783b */ /* 0x000e700000000200 */
[----:B------:R-:W1:Y:S08]  /*dc20*/  LDSM.16.M88.4 R204, [R248] ;  /* 0x00000000f8cc783b */ /* 0x000e700000000200 */
[----:B------:R-:W1:Y:S08]  /*dc30*/  LDSM.16.M88.4 R208, [R247] ;  /* 0x00000000f7d0783b */ /* 0x000e700000000200 */
[----:B------:R-:W1:Y:S01]  /*dc40*/  LDSM.16.M88.4 R212, [R246] ;  /* 0x00000000f6d4783b */ /* 0x000e620000000200 */
[C---:B--2---:R-:W-:Y:S02]  /*dc50*/  LOP3.LUT P4, RZ, R0.reuse, 0x2, RZ, 0xc0, !PT ;  /* 0x0000000200ff7812 */ /* 0x044fe4000788c0ff */
[----:B------:R-:W-:Y:S02]  /*dc60*/  LOP3.LUT P3, RZ, R0, 0x1, RZ, 0xc0, !PT ;  /* 0x0000000100ff7812 */ /* 0x000fe4000786c0ff */
[----:B------:R-:W-:Y:S05]  /*dc70*/  SHF.R.S32.HI R0, RZ, 0x1f, R252 ;  /* 0x0000001fff007819 */ /* 0x000fea00000114fc */
[----:B------:R-:W-:Y:S01]  /*dc80*/  IMAD R0, R0, c[0x0][0x208], RZ ;  /* 0x0000820000007a24 */ /* 0x000fe200078e02ff */
[----:B---3--:R-:W-:Y:S03]  /*dc90*/  MOV R3, R14 ;  /* 0x0000000e00037202 */ /* 0x008fe60000000f00 */
[----:B------:R-:W-:Y:S02]  /*dca0*/  IMAD R0, R252, c[0x0][0x20c], R0 ;  /* 0x00008300fc007a24 */ /* 0x000fe400078e0200 */
[----:B------:R-:W-:Y:S03]  /*dcb0*/  IMAD.WIDE.U32 R2, R12, 0x60, R2 ;  /* 0x000000600c027825 */ /* 0x000fe600078e0002 */
[----:B------:R-:W-:Y:S02]  /*dcc0*/  IADD3 R0, R13, R0, RZ ;  /* 0x000000000d007210 */ /* 0x000fe40007ffe0ff */
[C---:B----4-:R-:W-:Y:S03]  /*dcd0*/  HMMA.16816.F32 R12, R48.reuse, R16, RZ ;  /* 0x00000010300c723c */ /* 0x050fe600000018ff */
[----:B------:R-:W-:Y:S05]  /*dce0*/  IMAD R0, R0, 0x60, RZ ;  /* 0x0000006000007824 */ /* 0x000fea00078e02ff */
[C---:B------:R-:W-:Y:S01]  /*dcf0*/  HMMA.16816.F32 R16, R48.reuse, R18, RZ ;  /* 0x000000123010723c */ /* 0x040fe200000018ff */
[----:B------:R-:W-:Y:S03]  /*dd00*/  IADD3 R3, R3, R0, RZ ;  /* 0x0000000003037210 */ /* 0x000fe60007ffe0ff */
[C---:B------:R-:W-:Y:S02]  /*dd10*/  SHF.L.U32 R0, R2.reuse, 0x1, RZ ;  /* 0x0000000102007819 */ /* 0x040fe400000006ff */
[----:B------:R-:W-:Y:S02]  /*dd20*/  SHF.L.U64.HI R2, R2, 0x1, R3 ;  /* 0x0000000102027819 */ /* 0x000fe40000010203 */
[C---:B------:R-:W-:Y:S01]  /*dd30*/  HMMA.16816.F32 R20, R48.reuse, R24, RZ ;  /* 0x000000183014723c */ /* 0x040fe200000018ff */
[C---:B------:R-:W-:Y:S03]  /*dd40*/  IADD3 R132, P2, R0.reuse, c[0x0][0x1f8], RZ ;  /* 0x00007e0000847a10 */ /* 0x040fe60007f5e0ff */
[----:B------:R-:W-:Y:S02]  /*dd50*/  IADD3 R28, P1, R0, 0x80, RZ ;  /* 0x00000080001c7810 */ /* 0x000fe40007f3e0ff */
[----:B------:R-:W-:Y:S02]  /*dd60*/  IADD3.X R133, R2, c[0x0][0x1fc], RZ, P2, !PT ;  /* 0x00007f0002857a10 */ /* 0x000fe400017fe4ff */
[C---:B------:R-:W-:Y:S01]  /*dd70*/  HMMA.16816.F32 R24, R48.reuse, R26, RZ ;  /* 0x0000001a3018723c */ /* 0x040fe200000018ff */
[----:B------:R-:W-:Y:S02]  /*dd80*/  IADD3 R28, P0, R28, c[0x0][0x1f8], RZ ;  /* 0x00007e001c1c7a10 */ /* 0x000fe40007f1e0ff */
[----:B------:R-:W-:Y:S01]  /*dd90*/  @!PT LDS RZ, [RZ] ;  /* 0x00000000fffff984 */ /* 0x000fe20000000800 */
[----:B------:R-:W-:Y:S01]  /*dda0*/  @!PT LDS RZ, [RZ] ;  /* 0x00000000fffff984 */ /* 0x000fe20000000800 */
[----:B------:R-:W-:Y:S01]  /*ddb0*/  @!PT LDS RZ, [RZ] ;  /* 0x00000000fffff984 */ /* 0x000fe20000000800 */
[----:B------:R2:W-:Y:S01]  /*ddc0*/  LDGSTS.E.BYPASS.LTC128B.128 [R251+0x100], [R132.64], !P5 ;  /* 0x0010000084fb7fae */ /* 0x0005e2000e901d46 */
[----:B------:R-:W-:Y:S02]  /*ddd0*/  IADD3 R38, P2, R0, 0x100, RZ ;  /* 0x0000010000267810 */ /* 0x000fe40007f5e0ff */
[--C-:B------:R-:W-:Y:S02]  /*dde0*/  IADD3.X R29, RZ, c[0x0][0x1fc], R2.reuse, P0, P1 ;  /* 0x00007f00ff1d7a10 */ /* 0x100fe400007e2402 */
[----:B------:R-:W-:Y:S03]  /*ddf0*/  IADD3 R38, P0, R38, c[0x0][0x1f8], RZ ;  /* 0x00007e0026267a10 */ /* 0x000fe60007f1e0ff */
[----:B------:R3:W-:Y:S01]  /*de00*/  LDGSTS.E.BYPASS.LTC128B.128 [R251+0x3100], [R28.64], !P4 ;  /* 0x031000001cfb7fae */ /* 0x0007e2000e101d46 */
[--C-:B------:R-:W-:Y:S02]  /*de10*/  IADD3.X R39, RZ, c[0x0][0x1fc], R2.reuse, P0, P2 ;  /* 0x00007f00ff277a10 */ /* 0x100fe400007e4402 */
[----:B------:R-:W-:Y:S04]  /*de20*/  IADD3 R0, P1, R0, 0x180, RZ ;  /* 0x0000018000007810 */ /* 0x000fe80007f3e0ff */
[----:B------:R-:W-:Y:S01]  /*de30*/  IADD3 R36, P0, R0, c[0x0][0x1f8], RZ ;  /* 0x00007e0000247a10 */ /* 0x000fe20007f1e0ff */
[----:B------:R4:W-:Y:S01]  /*de40*/  LDGSTS.E.BYPASS.LTC128B.128 [R251+0x6100], [R38.64], !P3 ;  /* 0x0610000026fb7fae */ /* 0x0009e2000d901d46 */
[----:B------:R-:W-:Y:S02]  /*de50*/  MOV R0, c[0x0][0x208] ;  /* 0x0000820000007a02 */ /* 0x000fe40000000f00 */
[----:B------:R-:W-:Y:S02]  /*de60*/  IADD3.X R37, RZ, c[0x0][0x1fc], R2, P0, P1 ;  /* 0x00007f00ff257a10 */ /* 0x000fe400007e2402 */
[----:B------:R-:W-:Y:S03]  /*de70*/  SHF.L.U32 R3, R0, 0x6, RZ ;  /* 0x0000000600037819 */ /* 0x000fe600000006ff */
[----:B------:R4:W-:Y:S01]  /*de80*/  LDGSTS.E.BYPASS.LTC128B.128 [R251+0x9100], [R36.64], !P6 ;  /* 0x0910000024fb7fae */ /* 0x0009e2000f101d46 */
[----:B------:R-:W-:Y:S04]  /*de90*/  IADD3 R2, P1, R132, R3, RZ ;  /* 0x0000000384027210 */ /* 0x000fe80007f3e0ff */
[----:B--2---:R-:W-:Y:S01]  /*dea0*/  IADD3 R132, P0, R3, R2, RZ ;  /* 0x0000000203847210 */ /* 0x004fe20007f1e0ff */
[C---:B---3--:R-:W-:Y:S08]  /*deb0*/  HMMA.16816.F32 R28, R48.reuse, R32, RZ ;  /* 0x00000020301c723c */ /* 0x048ff000000018ff */
[C---:B------:R-:W-:Y:S08]  /*dec0*/  HMMA.16816.F32 R32, R48.reuse, R34, RZ ;  /* 0x000000223020723c */ /* 0x040ff000000018ff */
[C---:B----4-:R-:W-:Y:S08]  /*ded0*/  HMMA.16816.F32 R36, R48.reuse, R40, RZ ;  /* 0x000000283024723c */ /* 0x050ff000000018ff */
[C---:B------:R-:W-:Y:S08]  /*dee0*/  HMMA.16816.F32 R40, R48.reuse, R42, RZ ;  /* 0x0000002a3028723c */ /* 0x040ff000000018ff */
[C---:B-1----:R-:W-:Y:S07]  /*def0*/  HMMA.16816.F32 R44, R48.reuse, R136, RZ ;  /* 0x00000088302c723c */ /* 0x042fee00000018ff */
[----:B------:R-:W-:Y:S01]  /*df00*/  MOV R137, 0x6 ;  /* 0x0000000600897802 */ /* 0x000fe20000000f00 */
[----:B------:R-:W-:Y:S04]  /*df10*/  HMMA.16816.F32 R48, R48, R138, RZ ;  /* 0x0000008a3030723c */ /* 0x000fe800000018ff */
[----:B------:R-:W-:Y:S04]  /*df20*/  SHF.L.U64.HI R0, R0, R137, c[0x0][0x20c] ;  /* 0x0000830000007619 */ /* 0x000fe80000010289 */
[C---:B------:R-:W-:Y:S05]  /*df30*/  HMMA.16816.F32 R4, R188.reuse, R192, R4 ;  /* 0x000000c0bc04723c */ /* 0x040fea0000001804 */
[----:B------:R-:W-:Y:S03]  /*df40*/  IADD3.X R3, R133, R0, RZ, P1, !PT ;  /* 0x0000000085037210 */ /* 0x000fe60000ffe4ff */
[C---:B------:R-:W-:Y:S02]  /*df50*/  HMMA.16816.F32 R8, R188.reuse, R194, R8 ;  /* 0x000000c2bc08723c */ /* 0x040fe40000001808 */
[----:B------:R1:W-:Y:S02]  /*df60*/  LDGSTS.E.BYPASS.LTC128B.128 [R251+0x1100], [R2.64], !P5 ;  /* 0x0110000002fb7fae */ /* 0x0003e4000e901d46 */
[----:B------:R-:W-:Y:S04]  /*df70*/  IADD3.X R133, R0, R3, RZ, P0, !PT ;  /* 0x0000000300857210 */ /* 0x000fe800007fe4ff */
[C---:B------:R-:W-:Y:S02]  /*df80*/  HMMA.16816.F32 R12, R188.reuse, R196, R12 ;  /* 0x000000c4bc0c723c */ /* 0x040fe4000000180c */
[----:B------:R1:W-:Y:S06]  /*df90*/  LDGSTS.E.BYPASS.LTC128B.128 [R251+0x4100], [R2.64+0x80], !P4 ;  /* 0x0410008002fb7fae */ /* 0x0003ec000e101d46 */
[C---:B------:R-:W-:Y:S02]  /*dfa0*/  HMMA.16816.F32 R16, R188.reuse, R198, R16 ;  /* 0x000000c6bc10723c */ /* 0x040fe40000001810 */
[----:B------:R1:W-:Y:S06]  /*dfb0*/  LDGSTS.E.BYPASS.LTC128B.128 [R251+0x7100], [R2.64+0x100], !P3 ;  /* 0x0710010002fb7fae */ /* 0x0003ec000d901d46 */
[C---:B------:R-:W-:Y:S02]  /*dfc0*/  HMMA.16816.F32 R20, R188.reuse, R200, R20 ;  /* 0x000000c8bc14723c */ /* 0x040fe40000001814 */
[----:B------:R1:W-:Y:S06]  /*dfd0*/  LDGSTS.E.BYPASS.LTC128B.128 [R251+0xa100], [R2.64+0x180], !P6 ;  /* 0x0a10018002fb7fae */ /* 0x0003ec000f101d46 */
[C---:B------:R-:W-:Y:S02]  /*dfe0*/  HMMA.16816.F32 R24, R188.reuse, R202, R24 ;  /* 0x000000cabc18723c */ /* 0x040fe40000001818 */
[----:B------:R2:W-:Y:S06]  /*dff0*/  LDGSTS.E.BYPASS.LTC128B.128 [R251+0x2100], [R132.64], !P5 ;  /* 0x0210000084fb7fae */ /* 0x0005ec000e901d46 */
[C---:B------:R-:W-:Y:S02]  /*e000*/  HMMA.16816.F32 R28, R188.reuse, R204, R28 ;  /* 0x000000ccbc1c723c */ /* 0x040fe4000000181c */
[----:B------:R2:W-:Y:S06]  /*e010*/  LDGSTS.E.BYPASS.LTC128B.128 [R251+0x5100], [R132.64+0x80], !P4 ;  /* 0x0510008084fb7fae */ /* 0x0005ec000e101d46 */
[C---:B------:R-:W-:Y:S02]  /*e020*/  HMMA.16816.F32 R32, R188.reuse, R206, R32 ;  /* 0x000000cebc20723c */ /* 0x040fe40000001820 */
[----:B------:R2:W-:Y:S06]  /*e030*/  LDGSTS.E.BYPASS.LTC128B.128 [R251+0x8100], [R132.64+0x100], !P3 ;  /* 0x0810010084fb7fae */ /* 0x0005ec000d901d46 */
[C---:B------:R-:W-:Y:S02]  /*e040*/  HMMA.16816.F32 R36, R188.reuse, R208, R36 ;  /* 0x000000d0bc24723c */ /* 0x040fe40000001824 */
[----:B------:R2:W-:Y:S06]  /*e050*/  LDGSTS.E.BYPASS.LTC128B.128 [R251+0xb100], [R132.64+0x180], !P6 ;  /* 0x0b10018084fb7fae */ /* 0x0005ec000f101d46 */
[C---:B------:R-:W-:Y:S02]  /*e060*/  HMMA.16816.F32 R40, R188.reuse, R210, R40 ;  /* 0x000000d2bc28723c */ /* 0x040fe40000001828 */
[----:B------:R-:W-:Y:S06]  /*e070*/  LDSM.16.M88.4 R136, [R226] ;  /* 0x00000000e288783b */ /* 0x000fec0000000200 */
[C---:B------:R-:W-:Y:S02]  /*e080*/  HMMA.16816.F32 R44, R188.reuse, R212, R44 ;  /* 0x000000d4bc2c723c */ /* 0x040fe4000000182c */
[----:B------:R-:W3:Y:S06]  /*e090*/  LDSM.16.M88.4 R192, [R222] ;  /* 0x00000000dec0783b */ /* 0x000eec0000000200 */
[----:B------:R-:W-:Y:S02]  /*e0a0*/  HMMA.16816.F32 R48, R188, R214, R48 ;  /* 0x000000d6bc30723c */ /* 0x000fe40000001830 */
[----:B------:R-:W4:Y:S08]  /*e0b0*/  LDSM.16.M88.4 R196, [R222+0x800] ;  /* 0x00080000dec4783b */ /* 0x000f300000000200 */
[----:B------:R-:W1:Y:S08]  /*e0c0*/  LDSM.16.M88.4 R200, [R222+0x1000] ;  /* 0x00100000dec8783b */ /* 0x000e700000000200 */
[----:B------:R-:W0:Y:S08]  /*e0d0*/  LDGDEPBAR ;  /* 0x00000000000079af */ /* 0x000e300000000000 */
[----:B------:R-:W1:Y:S01]  /*e0e0*/  LDSM.16.M88.4 R204, [R222+0x1800] ;  /* 0x00180000decc783b */ /* 0x000e620000000200 */
[C---:B---3--:R-:W-:Y:S07]  /*e0f0*/  HMMA.16816.F32 R4, R136.reuse, R192, R4 ;  /* 0x000000c08804723c */ /* 0x048fee0000001804 */
[----:B------:R-:W3:Y:S01]  /*e100*/  LDSM.16.M88.4 R188, [R222+0x2000] ;  /* 0x00200000debc783b */ /* 0x000ee20000000200 */
[C---:B------:R-:W-:Y:S07]  /*e110*/  HMMA.16816.F32 R8, R136.reuse, R194, R8 ;  /* 0x000000c28808723c */ /* 0x040fee0000001808 */
[----:B------:R-:W2:Y:S01]  /*e120*/  LDSM.16.M88.4 R208, [R222+0x2800] ;  /* 0x00280000ded0783b */ /* 0x000ea20000000200 */
[C---:B----4-:R-:W-:Y:S07]  /*e130*/  HMMA.16816.F32 R12, R136.reuse, R196, R12 ;  /* 0x000000c4880c723c */ /* 0x050fee000000180c */
[----:B------:R-:W-:Y:S01]  /*e140*/  LDSM.16.M88.4 R192, [R219] ;  /* 0x00000000dbc0783b */ /* 0x000fe20000000200 */
[C---:B------:R-:W-:Y:S07]  /*e150*/  HMMA.16816.F32 R16, R136.reuse, R198, R16 ;  /* 0x000000c68810723c */ /* 0x040fee0000001810 */
[----:B------:R-:W-:Y:S01]  /*e160*/  LDSM.16.M88.4 R196, [R219+0x800] ;  /* 0x00080000dbc4783b */ /* 0x000fe20000000200 */
[C---:B-1----:R-:W-:Y:S08]  /*e170*/  HMMA.16816.F32 R20, R136.reuse, R200, R20 ;  /* 0x000000c88814723c */ /* 0x042ff00000001814 */
[C---:B------:R-:W-:Y:S01]  /*e180*/  HMMA.16816.F32 R24, R136.reuse, R202, R24 ;  /* 0x000000ca8818723c */ /* 0x040fe20000001818 */
[----:B------:R-:W-:Y:S07]  /*e190*/  LDSM.16.M88.4 R200, [R219+0x1000] ;  /* 0x00100000dbc8783b */ /* 0x000fee0000000200 */
[C---:B------:R-:W-:Y:S08]  /*e1a0*/  HMMA.16816.F32 R28, R136.reuse, R204, R28 ;  /* 0x000000cc881c723c */ /* 0x040ff0000000181c */
[C---:B------:R-:W-:Y:S01]  /*e1b0*/  HMMA.16816.F32 R32, R136.reuse, R206, R32 ;  /* 0x000000ce8820723c */ /* 0x040fe20000001820 */
[----:B------:R-:W-:Y:S07]  /*e1c0*/  LDSM.16.M88.4 R204, [R219+0x1800] ;  /* 0x00180000dbcc783b */ /* 0x000fee0000000200 */
[C---:B---3--:R-:W-:Y:S08]  /*e1d0*/  HMMA.16816.F32 R36, R136.reuse, R188, R36 ;  /* 0x000000bc8824723c */ /* 0x048ff00000001824 */
[C---:B------:R-:W-:Y:S01]  /*e1e0*/  HMMA.16816.F32 R40, R136.reuse, R190, R40 ;  /* 0x000000be8828723c */ /* 0x040fe20000001828 */
[----:B------:R-:W1:Y:S07]  /*e1f0*/  LDSM.16.M88.4 R188, [R225] ;  /* 0x00000000e1bc783b */ /* 0x000e6e0000000200 */
[C---:B--2---:R-:W-:Y:S08]  /*e200*/  HMMA.16816.F32 R44, R136.reuse, R208, R44 ;  /* 0x000000d0882c723c */ /* 0x044ff0000000182c */
        /* <DEDUP_REMOVED lines=160> */
[----:B------:R-:W-:Y:S07]  /*ec10*/  LDSM.16.M88.4 R196, [R223+0xc000] ;  /* 0x00c00000dfc4783b */ /* 0x000fee0000000200 */
[C---:B------:R-:W-:Y:S08]  /*ec20*/  HMMA.16816.F32 R20, R188.reuse, R200, R20 ;  /* 0x000000c8bc14723c */ /* 0x040ff00000001814 */
        /* <DEDUP_REMOVED lines=101> */
[----:B------:R-:W-:Y:S01]  /*f280*/  MUFU.TANH R197, R13 ;  /* 0x0000000d00c57308 */ /* 0x000fe20000002400 */
[----:B----4-:R-:W-:Y:S09]  /*f290*/  FMNMX.FTZ R2, R192, R2, !PT ;  /* 0x00000002c0027209 */ /* 0x010ff20007810000 */
[----:B------:R-:W3:Y:S01]  /*f2a0*/  MUFU.TANH R196, R12 ;  /* 0x0000000c00c47308 */ /* 0x000ee20000002400 */
[C---:B--2---:R-:W-:Y:S01]  /*f2b0*/  HMMA.16816.F32 R20, R200.reuse, R4, R20 ;  /* 0x00000004c814723c */ /* 0x044fe20000001814 */
[----:B-1----:R-:W1:Y:S02]  /*f2c0*/  LDSM.16.M88.4 R8, [R219+0xa800] ;  /* 0x00a80000db08783b */ /* 0x002e640000000200 */
[----:B------:R-:W-:Y:S06]  /*f2d0*/  FMNMX.FTZ R2, R193, R2, !PT ;  /* 0x00000002c1027209 */ /* 0x000fec0007810000 */
[----:B------:R-:W2:Y:S01]  /*f2e0*/  MUFU.TANH R198, R14 ;  /* 0x0000000e00c67308 */ /* 0x000ea20000002400 */
[C---:B------:R-:W-:Y:S01]  /*f2f0*/  HMMA.16816.F32 R24, R200.reuse, R6, R24 ;  /* 0x00000006c818723c */ /* 0x040fe20000001818 */
[----:B------:R-:W4:Y:S08]  /*f300*/  LDSM.16.M88.4 R4, [R219+0xb000] ;  /* 0x00b00000db04783b */ /* 0x000f300000000200 */
[----:B------:R-:W1:Y:S03]  /*f310*/  MUFU.TANH R204, R16 ;  /* 0x0000001000cc7308 */ /* 0x000e660000002400 */
[----:B---3--:R-:W-:Y:S02]  /*f320*/  FMNMX.FTZ R0, R196, R0, !PT ;  /* 0x00000000c4007209 */ /* 0x008fe40007810000 */
[----:B------:R-:W-:Y:S02]  /*f330*/  FMUL.FTZ R22, R22, c[0x0][0x320] ;  /* 0x0000c80016167a20 */ /* 0x000fe40000410000 */
[----:B------:R-:W-:Y:S01]  /*f340*/  FMNMX.FTZ R0, R197, R0, !PT ;  /* 0x00000000c5007209 */ /* 0x000fe20007810000 */
[----:B------:R-:W-:Y:S02]  /*f350*/  FMUL.FTZ R23, R23, c[0x0][0x320] ;  /* 0x0000c80017177a20 */ /* 0x000fe40000410000 */
[----:B------:R-:W3:Y:S01]  /*f360*/  MUFU.TANH R199, R15 ;  /* 0x0000000f00c77308 */ /* 0x000ee20000002400 */
[----:B------:R-:W-:Y:S02]  /*f370*/  FMUL.FTZ R20, R20, c[0x0][0x320] ;  /* 0x0000c80014147a20 */ /* 0x000fe40000410000 */
[----:B------:R-:W-:Y:S01]  /*f380*/  FMUL.FTZ R21, R21, c[0x0][0x320] ;  /* 0x0000c80015157a20 */ /* 0x000fe20000410000 */
[----:B--2---:R-:W-:Y:S01]  /*f390*/  FMNMX.FTZ R2, R198, R2, !PT ;  /* 0x00000002c6027209 */ /* 0x004fe20007810000 */
[----:B------:R-:W-:Y:S02]  /*f3a0*/  FMUL.FTZ R26, R26, c[0x0][0x320] ;  /* 0x0000c8001a1a7a20 */ /* 0x000fe40000410000 */
[----:B------:R-:W-:Y:S02]  /*f3b0*/  FMUL.FTZ R27, R27, c[0x0][0x320] ;  /* 0x0000c8001b1b7a20 */ /* 0x000fe40000410000 */
[----:B------:R-:W-:Y:S01]  /*f3c0*/  FMUL.FTZ R24, R24, c[0x0][0x320] ;  /* 0x0000c80018187a20 */ /* 0x000fe20000410000 */
[----:B------:R-:W-:Y:S01]  /*f3d0*/  MUFU.TANH R214, R22 ;  /* 0x0000001600d67308 */ /* 0x000fe20000002400 */
[----:B------:R-:W-:Y:S01]  /*f3e0*/  FMUL.FTZ R25, R25, c[0x0][0x320] ;  /* 0x0000c80019197a20 */ /* 0x000fe20000410000 */
[----:B-1----:R-:W-:Y:S01]  /*f3f0*/  FMNMX.FTZ R0, R204, R0, !PT ;  /* 0x00000000cc007209 */ /* 0x002fe20007810000 */
[C---:B------:R-:W-:Y:S07]  /*f400*/  HMMA.16816.F32 R28, R200.reuse, R8, R28 ;  /* 0x00000008c81c723c */ /* 0x040fee000000181c */
[----:B------:R-:W-:Y:S01]  /*f410*/  MUFU.TANH R215, R23 ;  /* 0x0000001700d77308 */ /* 0x000fe20000002400 */
[C---:B------:R-:W-:Y:S01]  /*f420*/  HMMA.16816.F32 R32, R200.reuse, R10, R32 ;  /* 0x0000000ac820723c */ /* 0x040fe20000001820 */
[----:B------:R-:W1:Y:S01]  /*f430*/  LDSM.16.M88.4 R8, [R219+0xb800] ;  /* 0x00b80000db08783b */ /* 0x000e620000000200 */
[----:B------:R-:W-:Y:S04]  /*f440*/  DEPBAR.LE SB0, 0x0 ;  /* 0x000080000000791a */ /* 0x000fe80000000000 */
[----:B---3--:R-:W-:Y:S02]  /*f450*/  FMNMX.FTZ R2, R199, R2, !PT ;  /* 0x00000002c7027209 */ /* 0x008fe40007810000 */
[C---:B----4-:R-:W-:Y:S01]  /*f460*/  HMMA.16816.F32 R36, R200.reuse, R4, R36 ;  /* 0x00000004c824723c */ /* 0x050fe20000001824 */
[----:B------:R-:W2:Y:S01]  /*f470*/  LDL R5, [R1+0x30] ;  /* 0x0000300001057983 */ /* 0x000ea20000100800 */
[----:B------:R-:W3:Y:S03]  /*f480*/  MUFU.TANH R205, R17 ;  /* 0x0000001100cd7308 */ /* 0x000ee60000002400 */
[----:B------:R-:W-:Y:S03]  /*f490*/  BAR.SYNC.DEFER_BLOCKING 0x0 ;  /* 0x0000000000007b1d */ /* 0x000fe60000010000 */
[C---:B------:R-:W-:Y:S04]  /*f4a0*/  HMMA.16816.F32 R40, R200.reuse, R6, R40 ;  /* 0x00000006c828723c */ /* 0x040fe80000001828 */
[----:B------:R-:W-:Y:S02]  /*f4b0*/  FMUL.FTZ R28, R28, c[0x0][0x320] ;  /* 0x0000c8001c1c7a20 */ /* 0x000fe40000410000 */
[----:B------:R-:W-:Y:S02]  /*f4c0*/  FMUL.FTZ R29, R29, c[0x0][0x320] ;  /* 0x0000c8001d1d7a20 */ /* 0x000fe40000410000 */
[----:B------:R-:W-:Y:S04]  /*f4d0*/  FMUL.FTZ R30, R30, c[0x0][0x320] ;  /* 0x0000c8001e1e7a20 */ /* 0x000fe80000410000 */
[----:B------:R-:W-:Y:S02]  /*f4e0*/  FMUL.FTZ R31, R31, c[0x0][0x320] ;  /* 0x0000c8001f1f7a20 */ /* 0x000fe40000410000 */
[----:B------:R-:W-:Y:S02]  /*f4f0*/  FMUL.FTZ R32, R32, c[0x0][0x320] ;  /* 0x0000c80020207a20 */ /* 0x000fe40000410000 */
[----:B------:R-:W-:Y:S02]  /*f500*/  FMUL.FTZ R38, R38, c[0x0][0x320] ;  /* 0x0000c80026267a20 */ /* 0x000fe40000410000 */
[----:B------:R-:W-:Y:S01]  /*f510*/  FMUL.FTZ R39, R39, c[0x0][0x320] ;  /* 0x0000c80027277a20 */ /* 0x000fe20000410000 */
[----:B---3--:R-:W-:Y:S01]  /*f520*/  FMNMX.FTZ R0, R205, R0, !PT ;  /* 0x00000000cd007209 */ /* 0x008fe20007810000 */
[----:B------:R-:W-:Y:S01]  /*f530*/  FMUL.FTZ R34, R34, c[0x0][0x320] ;  /* 0x0000c80022227a20 */ /* 0x000fe20000410000 */
[----:B------:R-:W3:Y:S01]  /*f540*/  LDL R6, [R1+0x18] ;  /* 0x0000180001067983 */ /* 0x000ee20000100800 */
[----:B------:R-:W4:Y:S01]  /*f550*/  MUFU.TANH R138, R28 ;  /* 0x0000001c008a7308 */ /* 0x000f220000002400 */
[----:B------:R-:W-:Y:S01]  /*f560*/  FMUL.FTZ R36, R36, c[0x0][0x320] ;  /* 0x0000c80024247a20 */ /* 0x000fe20000410000 */
[C---:B-1----:R-:W-:Y:S03]  /*f570*/  HMMA.16816.F32 R44, R200.reuse, R8, R44 ;  /* 0x00000008c82c723c */ /* 0x042fe6000000182c */
[----:B------:R-:W-:Y:S02]  /*f580*/  FMUL.FTZ R37, R37, c[0x0][0x320] ;  /* 0x0000c80025257a20 */ /* 0x000fe40000410000 */
[----:B------:R-:W-:Y:S03]  /*f590*/  FMUL.FTZ R40, R40, c[0x0][0x320] ;  /* 0x0000c80028287a20 */ /* 0x000fe60000410000 */
[----:B------:R-:W-:Y:S01]  /*f5a0*/  MUFU.TANH R132, R29 ;  /* 0x0000001d00847308 */ /* 0x000fe20000002400 */
[----:B------:R-:W-:Y:S01]  /*f5b0*/  HMMA.16816.F32 R48, R200, R10, R48 ;  /* 0x0000000ac830723c */ /* 0x000fe20000001830 */
[----:B------:R-:W2:Y:S02]  /*f5c0*/  LDL.64 R10, [R1+0x20] ;  /* 0x00002000010a7983 */ /* 0x000ea40000100a00 */
[----:B------:R-:W-:Y:S02]  /*f5d0*/  FMUL.FTZ R33, R33, c[0x0][0x320] ;  /* 0x0000c80021217a20 */ /* 0x000fe40000410000 */
[----:B------:R-:W-:Y:S02]  /*f5e0*/  FMUL.FTZ R35, R35, c[0x0][0x320] ;  /* 0x0000c80023237a20 */ /* 0x000fe40000410000 */
[----:B------:R-:W-:Y:S02]  /*f5f0*/  FMUL.FTZ R42, R42, c[0x0][0x320] ;  /* 0x0000c8002a2a7a20 */ /* 0x000fe40000410000 */
[----:B------:R-:W1:Y:S03]  /*f600*/  MUFU.TANH R206, R18 ;  /* 0x0000001200ce7308 */ /* 0x000e660000002400 */
[----:B------:R-:W-:Y:S01]  /*f610*/  FMUL.FTZ R41, R41, c[0x0][0x320] ;  /* 0x0000c80029297a20 */ /* 0x000fe20000410000 */
[----:B----4-:R-:W-:Y:S01]  /*f620*/  MOV R202, R138 ;  /* 0x0000008a00ca7202 */ /* 0x010fe20000000f00 */
[----:B------:R-:W-:Y:S02]  /*f630*/  FMUL.FTZ R43, R43, c[0x0][0x320] ;  /* 0x0000c8002b2b7a20 */ /* 0x000fe40000410000 */
[----:B------:R-:W-:Y:S02]  /*f640*/  FMUL.FTZ R44, R44, c[0x0][0x320] ;  /* 0x0000c8002c2c7a20 */ /* 0x000fe40000410000 */
[----:B------:R-:W-:Y:S01]  /*f650*/  FMUL.FTZ R45, R45, c[0x0][0x320] ;  /* 0x0000c8002d2d7a20 */ /* 0x000fe20000410000 */
[----:B------:R-:W4:Y:S01]  /*f660*/  MUFU.TANH R208, R20 ;  /* 0x0000001400d07308 */ /* 0x000f220000002400 */
[----:B------:R-:W-:Y:S02]  /*f670*/  FMUL.FTZ R46, R46, c[0x0][0x320] ;  /* 0x0000c8002e2e7a20 */ /* 0x000fe40000410000 */
[----:B------:R-:W-:Y:S02]  /*f680*/  FMUL.FTZ R47, R47, c[0x0][0x320] ;  /* 0x0000c8002f2f7a20 */ /* 0x000fe40000410000 */
[----:B------:R-:W-:Y:S02]  /*f690*/  FMUL.FTZ R50, R50, c[0x0][0x320] ;  /* 0x0000c80032327a20 */ /* 0x000fe40000410000 */
[----:B------:R-:W-:Y:S02]  /*f6a0*/  FMUL.FTZ R49, R49, c[0x0][0x320] ;  /* 0x0000c80031317a20 */ /* 0x000fe40000410000 */
[----:B------:R-:W-:Y:S01]  /*f6b0*/  FMUL.FTZ R48, R48, c[0x0][0x320] ;  /* 0x0000c80030307a20 */ /* 0x000fe20000410000 */
[----:B------:R-:W4:Y:S01]  /*f6c0*/  MUFU.TANH R209, R21 ;  /* 0x0000001500d17308 */ /* 0x000f220000002400 */
[----:B-1----:R-:W-:Y:S09]  /*f6d0*/  FMNMX.FTZ R2, R206, R2, !PT ;  /* 0x00000002ce027209 */ /* 0x002ff20007810000 */
[----:B------:R-:W1:Y:S01]  /*f6e0*/  MUFU.TANH R207, R19 ;  /* 0x0000001300cf7308 */ /* 0x000e620000002400 */
[----:B----4-:R-:W-:Y:S09]  /*f6f0*/  FMNMX.FTZ R0, R208, R0, !PT ;  /* 0x00000000d0007209 */ /* 0x010ff20007810000 */
[----:B------:R-:W4:Y:S01]  /*f700*/  MUFU.TANH R213, R24 ;  /* 0x0000001800d57308 */ /* 0x000f220000002400 */
[----:B------:R-:W-:Y:S09]  /*f710*/  FMNMX.FTZ R0, R209, R0, !PT ;  /* 0x00000000d1007209 */ /* 0x000ff20007810000 */
[----:B------:R-:W4:Y:S01]  /*f720*/  MUFU.TANH R136, R33 ;  /* 0x0000002100887308 */ /* 0x000f220000002400 */
[----:B-1----:R-:W-:Y:S04]  /*f730*/  FMNMX.FTZ R2, R207, R2, !PT ;  /* 0x00000002cf027209 */ /* 0x002fe80007810000 */
[----:B------:R-:W-:Y:S05]  /*f740*/  FMNMX.FTZ R2, R214, R2, !PT ;  /* 0x00000002d6027209 */ /* 0x000fea0007810000 */
[----:B------:R-:W1:Y:S01]  /*f750*/  MUFU.TANH R12, R26 ;  /* 0x0000001a000c7308 */ /* 0x000e620000002400 */
[----:B------:R-:W-:Y:S02]  /*f760*/  FMNMX.FTZ R2, R215, R2, !PT ;  /* 0x00000002d7027209 */ /* 0x000fe40007810000 */
[----:B----4-:R-:W-:Y:S07]  /*f770*/  FMNMX.FTZ R0, R213, R0, !PT ;  /* 0x00000000d5007209 */ /* 0x010fee0007810000 */
[----:B------:R-:W4:Y:S01]  /*f780*/  MUFU.TANH R212, R25 ;  /* 0x0000001900d47308 */ /* 0x000f220000002400 */
[----:B------:R-:W-:Y:S02]  /*f790*/  MOV R201, R136 ;  /* 0x0000008800c97202 */ /* 0x000fe40000000f00 */
[----:B------:R-:W-:Y:S07]  /*f7a0*/  MOV R33, R132 ;  /* 0x0000008400217202 */ /* 0x000fee0000000f00 */
[----:B------:R-:W4:Y:S01]  /*f7b0*/  MUFU.TANH R210, R27 ;  /* 0x0000001b00d27308 */ /* 0x000f220000002400 */
[----:B-1----:R-:W-:Y:S04]  /*f7c0*/  MOV R203, R12 ;  /* 0x0000000c00cb7202 */ /* 0x002fe80000000f00 */
[----:B------:R-:W-:Y:S05]  /*f7d0*/  FMNMX.FTZ R2, R203, R2, !PT ;  /* 0x00000002cb027209 */ /* 0x000fea0007810000 */
[----:B------:R-:W1:Y:S01]  /*f7e0*/  MUFU.TANH R137, R32 ;  /* 0x0000002000897308 */ /* 0x000e620000002400 */
[----:B----4-:R-:W-:Y:S04]  /*f7f0*/  FMNMX.FTZ R0, R212, R0, !PT ;  /* 0x00000000d4007209 */ /* 0x010fe80007810000 */
[----:B------:R-:W-:Y:S05]  /*f800*/  FMNMX.FTZ R0, R202, R0, !PT ;  /* 0x00000000ca007209 */ /* 0x000fea0007810000 */
[----:B------:R1:W-:Y:S01]  /*f810*/  MUFU.TANH R17, R35 ;  /* 0x0000002300117308 */ /* 0x0003e20000002400 */
[----:B------:R-:W-:Y:S02]  /*f820*/  FMNMX.FTZ R0, R33, R0, !PT ;  /* 0x0000000021007209 */ /* 0x000fe40007810000 */
[----:B------:R-:W-:Y:S07]  /*f830*/  FMNMX.FTZ R2, R210, R2, !PT ;  /* 0x00000002d2027209 */ /* 0x000fee0007810000 */
[----:B------:R-:W4:Y:S10]  /*f840*/  MUFU.TANH R18, R30 ;  /* 0x0000001e00127308 */ /* 0x000f340000002400 */
[----:B------:R-:W4:Y:S01]  /*f850*/  MUFU.TANH R211, R31 ;  /* 0x0000001f00d37308 */ /* 0x000f220000002400 */
[----:B-1----:R-:W-:Y:S04]  /*f860*/  MOV R35, R137 ;  /* 0x0000008900237202 */ /* 0x002fe80000000f00 */
[----:B------:R-:W-:Y:S05]  /*f870*/  FMNMX.FTZ R0, R35, R0, !PT ;  /* 0x0000000023007209 */ /* 0x000fea0007810000 */
[----:B------:R-:W1:Y:S01]  /*f880*/  MUFU.TANH R139, R34 ;  /* 0x00000022008b7308 */ /* 0x000e620000002400 */
[----:B------:R-:W-:Y:S02]  /*f890*/  FMNMX.FTZ R0, R201, R0, !PT ;  /* 0x00000000c9007209 */ /* 0x000fe40007810000 */
[----:B----4-:R-:W-:Y:S07]  /*f8a0*/  FMNMX.FTZ R2, R18, R2, !PT ;  /* 0x0000000212027209 */ /* 0x010fee0007810000 */
[----:B------:R-:W4:Y:S01]  /*f8b0*/  MUFU.TANH R16, R36 ;  /* 0x0000002400107308 */ /* 0x000f220000002400 */
[----:B------:R-:W-:Y:S09]  /*f8c0*/  FMNMX.FTZ R2, R211, R2, !PT ;  /* 0x00000002d3027209 */ /* 0x000ff20007810000 */
[----:B------:R-:W-:Y:S01]  /*f8d0*/  MUFU.TANH R24, R37 ;  /* 0x0000002500187308 */ /* 0x000fe20000002400 */
[----:B-1----:R-:W-:Y:S02]  /*f8e0*/  MOV R200, R139 ;  /* 0x0000008b00c87202 */ /* 0x002fe40000000f00 */
[----:B------:R-:W-:Y:S02]  /*f8f0*/  MOV R139, 0x6 ;  /* 0x00000006008b7802 */ /* 0x000fe40000000f00 */
[----:B------:R-:W-:Y:S05]  /*f900*/  FMNMX.FTZ R2, R200, R2, !PT ;  /* 0x00000002c8027209 */ /* 0x000fea0007810000 */
[----:B------:R-:W1:Y:S01]  /*f910*/  MUFU.TANH R3, R42 ;  /* 0x0000002a00037308 */ /* 0x000e620000002400 */
[----:B----4-:R-:W-:Y:S09]  /*f920*/  FMNMX.FTZ R0, R16, R0, !PT ;  /* 0x0000000010007209 */ /* 0x010ff20007810000 */
[----:B------:R1:W-:Y:S10]  /*f930*/  MUFU.TANH R136, R50 ;  /* 0x0000003200887308 */ /* 0x0003f40000002400 */
[----:B------:R-:W4:Y:S10]  /*f940*/  MUFU.TANH R25, R40 ;  /* 0x0000002800197308 */ /* 0x000f340000002400 */
[----:B------:R-:W4:Y:S01]  /*f950*/  MUFU.TANH R27, R38 ;  /* 0x00000026001b7308 */ /* 0x000f220000002400 */
[----:B-1----:R-:W-:Y:S02]  /*f960*/  MOV R50, R3 ;  /* 0x0000000300327202 */ /* 0x002fe40000000f00 */
[----:B------:R-:W-:Y:S02]  /*f970*/  FMNMX.FTZ R3, R17, R2, !PT ;  /* 0x0000000211037209 */ /* 0x000fe40007810000 */
[----:B------:R-:W-:Y:S01]  /*f980*/  FMNMX.FTZ R2, R24, R0, !PT ;  /* 0x0000000018027209 */ /* 0x000fe20007810000 */
[----:B------:R-:W-:Y:S04]  /*f990*/  FMUL.FTZ R0, R51, c[0x0][0x320] ;  /* 0x0000c80033007a20 */ /* 0x000fe80000410000 */
[----:B------:R-:W1:Y:S01]  /*f9a0*/  MUFU.TANH R133, R44 ;  /* 0x0000002c00857308 */ /* 0x000e620000002400 */
[----:B------:R-:W-:Y:S02]  /*f9b0*/  MOV R51, R16 ;  /* 0x0000001000337202 */ /* 0x000fe40000000f00 */
[----:B----4-:R-:W-:Y:S07]  /*f9c0*/  FMNMX.FTZ R2, R25, R2, !PT ;  /* 0x0000000219027209 */ /* 0x010fee0007810000 */
[----:B------:R1:W-:Y:S01]  /*f9d0*/  MUFU.TANH R9, R49 ;  /* 0x0000003100097308 */ /* 0x0003e20000002400 */
[----:B------:R-:W-:Y:S09]  /*f9e0*/  FMNMX.FTZ R3, R27, R3, !PT ;  /* 0x000000031b037209 */ /* 0x000ff20007810000 */
[----:B------:R-:W4:Y:S10]  /*f9f0*/  MUFU.TANH R19, R41 ;  /* 0x0000002900137308 */ /* 0x000f340000002400 */
[----:B------:R4:W-:Y:S01]  /*fa00*/  MUFU.TANH R137, R0 ;  /* 0x0000000000897308 */ /* 0x0009e20000002400 */
[----:B-1----:R-:W-:Y:S09]  /*fa10*/  MOV R49, R133 ;  /* 0x0000008500317202 */ /* 0x002ff20000000f00 */
[----:B------:R-:W1:Y:S10]  /*fa20*/  MUFU.TANH R26, R39 ;  /* 0x00000027001a7308 */ /* 0x000e740000002400 */
[----:B------:R-:W3:Y:S01]  /*fa30*/  MUFU.TANH R40, R45 ;  /* 0x0000002d00287308 */ /* 0x000ee20000002400 */
[----:B----4-:R-:W-:Y:S04]  /*fa40*/  FMNMX.FTZ R0, R19, R2, !PT ;  /* 0x0000000213007209 */ /* 0x010fe80007810000 */
[----:B------:R-:W-:Y:S05]  /*fa50*/  FMNMX.FTZ R0, R49, R0, !PT ;  /* 0x0000000031007209 */ /* 0x000fea0007810000 */
[----:B------:R-:W4:Y:S01]  /*fa60*/  MUFU.TANH R41, R43 ;  /* 0x0000002b00297308 */ /* 0x000f220000002400 */
[----:B-1----:R-:W-:Y:S04]  /*fa70*/  FMNMX.FTZ R3, R26, R3, !PT ;  /* 0x000000031a037209 */ /* 0x002fe80007810000 */
[----:B------:R-:W-:Y:S05]  /*fa80*/  FMNMX.FTZ R2, R50, R3, !PT ;  /* 0x0000000332027209 */ /* 0x000fea0007810000 */
[----:B------:R-:W1:Y:S01]  /*fa90*/  MUFU.TANH R20, R48 ;  /* 0x0000003000147308 */ /* 0x000e620000002400 */
[----:B---3--:R-:W-:Y:S02]  /*faa0*/  FMNMX.FTZ R0, R40, R0, !PT ;  /* 0x0000000028007209 */ /* 0x008fe40007810000 */
[C---:B------:R-:W-:Y:S07]  /*fab0*/  ISETP.GT.AND P0, PT, R252.reuse, R6, PT ;  /* 0x00000006fc00720c */ /* 0x040fee0003f04270 */
[----:B------:R-:W3:Y:S01]  /*fac0*/  MUFU.TANH R32, R46 ;  /* 0x0000002e00207308 */ /* 0x000ee20000002400 */
[----:B------:R-:W-:Y:S02]  /*fad0*/  IADD3 R252, R252, -0x1, RZ ;  /* 0xfffffffffcfc7810 */ /* 0x000fe40007ffe0ff */
[----:B----4-:R-:W-:Y:S07]  /*fae0*/  FMNMX.FTZ R2, R41, R2, !PT ;  /* 0x0000000229027209 */ /* 0x010fee0007810000 */
[----:B------:R-:W4:Y:S01]  /*faf0*/  MUFU.TANH R34, R47 ;  /* 0x0000002f00227308 */ /* 0x000f220000002400 */
[----:B------:R-:W-:Y:S01]  /*fb00*/  @P0 IMAD.WIDE.U32 R6, R252, c[0x0][0x1e0], RZ ;  /* 0x00007800fc060a25 */ /* 0x000fe200078e00ff */
[----:B-1----:R-:W-:Y:S04]  /*fb10*/  FMNMX.FTZ R133, R20, R0, !PT ;  /* 0x0000000014857209 */ /* 0x002fe80007810000 */
[----:B------:R-:W-:Y:S05]  /*fb20*/  FMNMX.FTZ R133, R9, R133, !PT ;  /* 0x0000008509857209 */ /* 0x000fea0007810000 */
[----:B------:R-:W1:Y:S01]  /*fb30*/  SHFL.BFLY PT, R3, R133, 0x2, 0x1f ;  /* 0x0c401f0085037f89 */ /* 0x000e6200000e0000 */
[----:B---3--:R-:W-:Y:S04]  /*fb40*/  FMNMX.FTZ R2, R32, R2, !PT ;  /* 0x0000000220027209 */ /* 0x008fe80007810000 */
[----:B----4-:R-:W-:Y:S04]  /*fb50*/  FMNMX.FTZ R0, R34, R2, !PT ;  /* 0x0000000222007209 */ /* 0x010fe80007810000 */
[----:B------:R-:W-:Y:S04]  /*fb60*/  FMNMX.FTZ R0, R136, R0, !PT ;  /* 0x0000000088007209 */ /* 0x000fe80007810000 */
[----:B------:R-:W-:Y:S05]  /*fb70*/  FMNMX.FTZ R0, R137, R0, !PT ;  /* 0x0000000089007209 */ /* 0x000fea0007810000 */
[----:B------:R-:W3:Y:S01]  /*fb80*/  SHFL.BFLY PT, R2, R0, 0x2, 0x1f ;  /* 0x0c401f0000027f89 */ /* 0x000ee200000e0000 */
[----:B-1----:R-:W-:Y:S07]  /*fb90*/  FMNMX.FTZ R133, R133, R3, !PT ;  /* 0x0000000385857209 */ /* 0x002fee0007810000 */
[----:B------:R-:W1:Y:S01]  /*fba0*/  SHFL.BFLY PT, R4, R133, 0x1, 0x1f ;  /* 0x0c201f0085047f89 */ /* 0x000e6200000e0000 */
[----:B---3--:R-:W-:Y:S07]  /*fbb0*/  FMNMX.FTZ R0, R0, R2, !PT ;  /* 0x0000000200007209 */ /* 0x008fee0007810000 */
[----:B------:R-:W3:Y:S01]  /*fbc0*/  SHFL.BFLY PT, R3, R0, 0x1, 0x1f ;  /* 0x0c201f0000037f89 */ /* 0x000ee200000e0000 */
[----:B-1----:R-:W-:Y:S02]  /*fbd0*/  FMNMX.FTZ R133, R133, R4, !PT ;  /* 0x0000000485857209 */ /* 0x002fe40007810000 */
[----:B------:R-:W-:Y:S03]  /*fbe0*/  @P0 SHF.R.S32.HI R4, RZ, 0x1f, R252 ;  /* 0x0000001fff040819 */ /* 0x000fe600000114fc */
[C---:B------:R-:W-:Y:S02]  /*fbf0*/  FMUL.FTZ R138, R133.reuse, c[0x0][0x2d0] ;  /* 0x0000b400858a7a20 */ /* 0x040fe40000410000 */
[----:B------:R-:W-:Y:S02]  /*fc00*/  @P0 IMAD R4, R4, c[0x0][0x1e0], RZ ;  /* 0x0000780004040a24 */ /* 0x000fe400078e02ff */
[----:B------:R-:W-:Y:S01]  /*fc10*/  FFMA.FTZ R8, R190, c[0x0][0x2d0], -R138 ;  /* 0x0000b400be087a23 */ /* 0x000fe2000001088a */
[----:B------:R-:W-:Y:S01]  /*fc20*/  MOV R190, R9 ;  /* 0x0000000900be7202 */ /* 0x000fe20000000f00 */
[----:B------:R-:W-:Y:S02]  /*fc30*/  FADD.FTZ R2, -R133, R134 ;  /* 0x0000008685027221 */ /* 0x000fe40000010100 */
[----:B------:R1:W-:Y:S01]  /*fc40*/  MUFU.EX2 R15, R8 ;  /* 0x00000008000f7308 */ /* 0x0003e20000000800 */
[----:B---3--:R-:W-:Y:S01]  /*fc50*/  FMNMX.FTZ R132, R0, R3, !PT ;  /* 0x0000000300847209 */ /* 0x008fe20007810000 */
[----:B------:R-:W-:Y:S01]  /*fc60*/  @P0 IMAD R3, R252, c[0x0][0x1e4], R4 ;  /* 0x00007900fc030a24 */ /* 0x000fe200078e0204 */
[----:B--2---:R-:W-:Y:S01]  /*fc70*/  @P0 MOV R4, R10 ;  /* 0x0000000a00040202 */ /* 0x004fe20000000f00 */
[----:B------:R-:W-:Y:S02]  /*fc80*/  FMUL.FTZ R0, R2, c[0x0][0x2d0] ;  /* 0x0000b40002007a20 */ /* 0x000fe40000410000 */
[----:B------:R-:W-:Y:S01]  /*fc90*/  FMUL.FTZ R134, R132, c[0x0][0x2d0] ;  /* 0x0000b40084867a20 */ /* 0x000fe20000410000 */
[----:B------:R-:W-:Y:S01]  /*fca0*/  @P0 IADD3 R3, R7, R3, RZ ;  /* 0x0000000307030210 */ /* 0x000fe20007ffe0ff */
[----:B------:R-:W-:Y:S01]  /*fcb0*/  @P0 IMAD.WIDE.U32 R4, R6, 0x60, R4 ;  /* 0x0000006006040825 */ /* 0x000fe200078e0004 */
[----:B------:R-:W-:Y:S01]  /*fcc0*/  @P0 MOV R7, c[0x0][0x1e0] ;  /* 0x0000780000070a02 */ /* 0x000fe20000000f00 */
[----:B------:R2:W3:Y:S02]  /*fcd0*/  MUFU.EX2 R2, R0 ;  /* 0x0000000000027308 */ /* 0x0004e40000000800 */
[----:B------:R-:W-:Y:S01]  /*fce0*/  @P0 IMAD R3, R3, 0x60, RZ ;  /* 0x0000006003030824 */ /* 0x000fe200078e02ff */
[----:B------:R-:W-:Y:S01]  /*fcf0*/  @P0 SHF.L.U32 R6, R4, 0x1, RZ ;  /* 0x0000000104060819 */ /* 0x000fe200000006ff */
[----:B------:R-:W-:Y:S01]  /*fd00*/  FFMA.FTZ R136, R136, c[0x0][0x2d0], -R134 ;  /* 0x0000b40088887a23 */ /* 0x000fe20000010886 */
[----:B------:R-:W-:Y:S02]  /*fd10*/  @P0 SHF.L.U64.HI R14, R7, R139, c[0x0][0x1e4] ;  /* 0x00007900070e0619 */ /* 0x000fe4000001028b */
[----:B------:R-:W-:Y:S01]  /*fd20*/  @P0 IADD3 R3, R5, R3, RZ ;  /* 0x0000000305030210 */ /* 0x000fe20007ffe0ff */
[--C-:B------:R-:W-:Y:S01]  /*fd30*/  FFMA.FTZ R5, R189, c[0x0][0x2d0], -R138.reuse ;  /* 0x0000b400bd057a23 */ /* 0x100fe2000001088a */
[----:B------:R-:W-:Y:S01]  /*fd40*/  @P0 IADD3 R10, P2, R6, 0x80, RZ ;  /* 0x00000080060a0810 */ /* 0x000fe20007f5e0ff */
[--C-:B-1----:R-:W-:Y:S01]  /*fd50*/  FFMA.FTZ R8, R188, c[0x0][0x2d0], -R138.reuse ;  /* 0x0000b400bc087a23 */ /* 0x102fe2000001088a */
[----:B------:R-:W-:Y:S01]  /*fd60*/  @P0 SHF.L.U64.HI R3, R4, 0x1, R3 ;  /* 0x0000000104030819 */ /* 0x000fe20000010203 */
[----:B------:R-:W1:Y:S01]  /*fd70*/  MUFU.EX2 R21, R5 ;  /* 0x0000000500157308 */ /* 0x000e620000000800 */
[----:B------:R-:W-:Y:S02]  /*fd80*/  @P0 IADD3 R10, P1, R10, c[0x0][0x1c8], RZ ;  /* 0x000072000a0a0a10 */ /* 0x000fe40007f3e0ff */
[----:B------:R-:W-:Y:S02]  /*fd90*/  @P0 SHF.L.U32 R7, R7, 0x6, RZ ;  /* 0x0000000607070819 */ /* 0x000fe400000006ff */
[----:B------:R-:W-:Y:S02]  /*fda0*/  @P0 IADD3.X R11, RZ, c[0x0][0x1cc], R3, P1, P2 ;  /* 0x00007300ff0b0a10 */ /* 0x000fe40000fe4403 */
[C---:B------:R-:W-:Y:S02]  /*fdb0*/  @P0 IADD3 R4, P1, R6.reuse, c[0x0][0x1c8], RZ ;  /* 0x0000720006040a10 */ /* 0x040fe40007f3e0ff */
[----:B------:R-:W-:Y:S01]  /*fdc0*/  @P0 IADD3 R12, P2, R6, 0x100, RZ ;  /* 0x00000100060c0810 */ /* 0x000fe20007f5e0ff */
[----:B------:R-:W-:Y:S01]  /*fdd0*/  MUFU.EX2 R43, R8 ;  /* 0x00000008002b7308 */ /* 0x000fe20000000800 */
[----:B------:R-:W-:Y:S01]  /*fde0*/  MOV R189, R32 ;  /* 0x0000002000bd7202 */ /* 0x000fe20000000f00 */
[----:B--2---:R-:W-:Y:S01]  /*fdf0*/  FADD.FTZ R0, -R132, R135 ;  /* 0x0000008784007221 */ /* 0x004fe20000010100 */
[----:B------:R-:W-:Y:S01]  /*fe00*/  MOV R135, R18 ;  /* 0x0000001200877202 */ /* 0x000fe20000000f00 */
[----:B---3--:R-:W-:Y:S01]  /*fe10*/  FMUL.FTZ R16, R2, R152 ;  /* 0x0000009802107220 */ /* 0x008fe20000410000 */
[----:B------:R-:W-:Y:S01]  /*fe20*/  MOV R152, R17 ;  /* 0x0000001100987202 */ /* 0x000fe20000000f00 */
[----:B------:R-:W-:Y:S02]  /*fe30*/  FMUL.FTZ R0, R0, c[0x0][0x2d0] ;  /* 0x0000b40000007a20 */ /* 0x000fe40000410000 */
[C---:B------:R-:W-:Y:S02]  /*fe40*/  FMUL.FTZ R17, R2.reuse, R153 ;  /* 0x0000009902117220 */ /* 0x040fe40000410000 */
[C---:B------:R-:W-:Y:S01]  /*fe50*/  FMUL.FTZ R32, R2.reuse, R168 ;  /* 0x000000a802207220 */ /* 0x040fe20000410000 */
[----:B------:R-:W-:Y:S01]  /*fe60*/  MOV R168, R33 ;  /* 0x0000002100a87202 */ /* 0x000fe20000000f00 */
[----:B------:R-:W2:Y:S01]  /*fe70*/  MUFU.EX2 R0, R0 ;  /* 0x0000000000007308 */ /* 0x000ea20000000800 */
[C---:B------:R-:W-:Y:S01]  /*fe80*/  FMUL.FTZ R33, R2.reuse, R169 ;  /* 0x000000a902217220 */ /* 0x040fe20000410000 */
[----:B-1----:R-:W-:Y:S01]  /*fe90*/  MOV R188, R21 ;  /* 0x0000001500bc7202 */ /* 0x002fe20000000f00 */
[----:B------:R-:W-:Y:S01]  /*fea0*/  FFMA.FTZ R5, R191, c[0x0][0x2d0], -R138 ;  /* 0x0000b400bf057a23 */ /* 0x000fe2000001088a */
[----:B------:R-:W-:Y:S01]  /*feb0*/  MOV R191, R19 ;  /* 0x0000001300bf7202 */ /* 0x000fe20000000f00 */
[C---:B------:R-:W-:Y:S02]  /*fec0*/  FMUL.FTZ R52, R2.reuse, R52 ;  /* 0x0000003402347220 */ /* 0x040fe40000410000 */
[C---:B------:R-:W-:Y:S02]  /*fed0*/  FMUL.FTZ R53, R2.reuse, R53 ;  /* 0x0000003502357220 */ /* 0x040fe40000410000 */
[C---:B------:R-:W-:Y:S01]  /*fee0*/  FMUL.FTZ R56, R2.reuse, R56 ;  /* 0x0000003802387220 */ /* 0x040fe20000410000 */
[----:B------:R1:W3:Y:S01]  /*fef0*/  MUFU.EX2 R36, R5 ;  /* 0x0000000500247308 */ /* 0x0002e20000000800 */
[C---:B------:R-:W-:Y:S02]  /*ff00*/  FMUL.FTZ R57, R2.reuse, R57 ;  /* 0x0000003902397220 */ /* 0x040fe40000410000 */
[C---:B------:R-:W-:Y:S02]  /*ff10*/  FMUL.FTZ R60, R2.reuse, R60 ;  /* 0x0000003c023c7220 */ /* 0x040fe40000410000 */
[C---:B------:R-:W-:Y:S02]  /*ff20*/  FMUL.FTZ R61, R2.reuse, R61 ;  /* 0x0000003d023d7220 */ /* 0x040fe40000410000 */
        /* <DEDUP_REMOVED lines=9> */
[----:B-1----:R-:W-:Y:S01]  /*ffc0*/  @P0 IADD3.X R5, R3, c[0x0][0x1cc], RZ, P1, !PT ;  /* 0x0000730003050a10 */ /* 0x002fe20000ffe4ff */
[----:B------:R-:W-:Y:S01]  /*ffd0*/  FMUL.FTZ R59, R0, R59 ;  /* 0x0000003b003b7220 */ /* 0x000fe20000410000 */
[----:B------:R-:W-:Y:S01]  /*ffe0*/  @P0 IADD3 R12, P1, R12, c[0x0][0x1c8], RZ ;  /* 0x000072000c0c0a10 */ /* 0x000fe20007f3e0ff */
[C---:B------:R-:W-:Y:S02]  /*fff0*/  FMUL.FTZ R62, R0.reuse, R62 ;  /* 0x0000003e003e7220 */ /* 0x040fe40000410000 */
[----:B------:R1:W-:Y:S01]  /*10000*/  @P0 LDGSTS.E.BYPASS.LTC128B.128 [R251+0xc100], [R4.64], !P5 ;  /* 0x0c10000004fb0fae */ /* 0x0003e2000e901d46 */
[--C-:B------:R-:W-:Y:S01]  /*10010*/  @P0 IADD3.X R13, RZ, c[0x0][0x1cc], R3.reuse, P1, P2 ;  /* 0x00007300ff0d0a10 */ /* 0x100fe20000fe4403 */
[----:B------:R-:W-:Y:S01]  /*10020*/  FMUL.FTZ R63, R0, R63 ;  /* 0x0000003f003f7220 */ /* 0x000fe20000410000 */
[----:B------:R-:W-:Y:S01]  /*10030*/  @P0 IADD3 R6, P2, R6, 0x180, RZ ;  /* 0x0000018006060810 */ /* 0x000fe20007f5e0ff */
[C---:B------:R-:W-:Y:S02]  /*10040*/  FMUL.FTZ R66, R0.reuse, R66 ;  /* 0x0000004200427220 */ /* 0x040fe40000410000 */
[----:B------:R-:W-:Y:S01]  /*10050*/  FMUL.FTZ R67, R0, R67 ;  /* 0x0000004300437220 */ /* 0x000fe20000410000 */
[----:B------:R-:W-:Y:S01]  /*10060*/  @P0 IADD3 R8, P1, R6, c[0x0][0x1c8], RZ ;  /* 0x0000720006080a10 */ /* 0x000fe20007f3e0ff */
[----:B------:R2:W-:Y:S01]  /*10070*/  @P0 LDGSTS.E.BYPASS.LTC128B.128 [R251+0xf100], [R10.64], !P4 ;  /* 0x0f1000000afb0fae */ /* 0x0005e2000e101d46 */
[--C-:B------:R-:W-:Y:S01]  /*10080*/  FFMA.FTZ R6, R194, c[0x0][0x2d0], -R134.reuse ;  /* 0x0000b400c2067a23 */ /* 0x100fe20000010886 */
[----:B------:R-:W-:Y:S01]  /*10090*/  MOV R194, R20 ;  /* 0x0000001400c27202 */ /* 0x000fe20000000f00 */
[C---:B------:R-:W-:Y:S01]  /*100a0*/  FMUL.FTZ R70, R0.reuse, R70 ;  /* 0x0000004600467220 */ /* 0x040fe20000410000 */
[----:B------:R-:W-:Y:S01]  /*100b0*/  @P0 IADD3.X R9, RZ, c[0x0][0x1cc], R3, P1, P2 ;  /* 0x00007300ff090a10 */ /* 0x000fe20000fe4403 */
[----:B------:R4:W-:Y:S01]  /*100c0*/  MUFU.EX2 R139, R6 ;  /* 0x00000006008b7308 */ /* 0x0009e20000000800 */
[--C-:B------:R-:W-:Y:S01]  /*100d0*/  FFMA.FTZ R3, R195, c[0x0][0x2d0], -R134.reuse ;  /* 0x0000b400c3037a23 */ /* 0x100fe20000010886 */
[----:B------:R-:W-:Y:S01]  /*100e0*/  MOV R195, R15 ;  /* 0x0000000f00c37202 */ /* 0x000fe20000000f00 */
[----:B------:R3:W-:Y:S01]  /*100f0*/  @P0 LDGSTS.E.BYPASS.LTC128B.128 [R251+0x12100], [R12.64], !P3 ;  /* 0x121000000cfb0fae */ /* 0x0007e2000d901d46 */
[----:B------:R-:W-:Y:S02]  /*10100*/  FMUL.FTZ R71, R0, R71 ;  /* 0x0000004700477220 */ /* 0x000fe40000410000 */
[C---:B------:R-:W-:Y:S02]  /*10110*/  FMUL.FTZ R72, R2.reuse, R72 ;  /* 0x0000004802487220 */ /* 0x040fe40000410000 */
[----:B------:R-:W-:Y:S02]  /*10120*/  FMUL.FTZ R73, R2, R73 ;  /* 0x0000004902497220 */ /* 0x000fe40000410000 */
[----:B------:R3:W3:Y:S01]  /*10130*/  MUFU.EX2 R37, R3 ;  /* 0x0000000300257308 */ /* 0x0006e20000000800 */
[----:B------:R3:W-:Y:S01]  /*10140*/  @P0 LDGSTS.E.BYPASS.LTC128B.128 [R251+0x15100], [R8.64], !P6 ;  /* 0x1510000008fb0fae */ /* 0x0007e2000f101d46 */
[----:B------:R-:W-:Y:S01]  /*10150*/  FMUL.FTZ R74, R0, R74 ;  /* 0x0000004a004a7220 */ /* 0x000fe20000410000 */
[----:B-1----:R-:W-:Y:S01]  /*10160*/  @P0 IADD3 R4, P2, R4, R7, RZ ;  /* 0x0000000704040210 */ /* 0x002fe20007f5e0ff */
[----:B------:R-:W-:Y:S02]  /*10170*/  FMUL.FTZ R75, R0, R75 ;  /* 0x0000004b004b7220 */ /* 0x000fe40000410000 */
[C---:B------:R-:W-:Y:S01]  /*10180*/  FMUL.FTZ R76, R2.reuse, R76 ;  /* 0x0000004c024c7220 */ /* 0x040fe20000410000 */
[----:B------:R-:W-:Y:S01]  /*10190*/  @P0 IADD3.X R5, R5, R14, RZ, P2, !PT ;  /* 0x0000000e05050210 */ /* 0x000fe200017fe4ff */
[----:B------:R-:W-:Y:S02]  /*101a0*/  FMUL.FTZ R77, R2, R77 ;  /* 0x0000004d024d7220 */ /* 0x000fe40000410000 */
[C---:B------:R-:W-:Y:S02]  /*101b0*/  FMUL.FTZ R78, R0.reuse, R78 ;  /* 0x0000004e004e7220 */ /* 0x040fe40000410000 */
[----:B------:R1:W-:Y:S01]  /*101c0*/  @P0 LDGSTS.E.BYPASS.LTC128B.128 [R251+0xd100], [R4.64], !P5 ;  /* 0x0d10000004fb0fae */ /* 0x0003e2000e901d46 */
[----:B----4-:R-:W-:Y:S01]  /*101d0*/  @P0 IADD3 R6, P1, R7, R4, RZ ;  /* 0x0000000407060210 */ /* 0x010fe20007f3e0ff */
[C---:B--2---:R-:W-:Y:S02]  /*101e0*/  FMUL.FTZ R10, R0.reuse, R146 ;  /* 0x00000092000a7220 */ /* 0x044fe40000410000 */
[----:B------:R-:W-:Y:S01]  /*101f0*/  FMUL.FTZ R11, R0, R147 ;  /* 0x00000093000b7220 */ /* 0x000fe20000410000 */
[----:B------:R-:W-:Y:S01]  /*10200*/  @P0 IADD3.X R7, R14, R5, RZ, P1, !PT ;  /* 0x000000050e070210 */ /* 0x000fe20000ffe4ff */
[----:B------:R-:W-:Y:S02]  /*10210*/  FMUL.FTZ R79, R0, R79 ;  /* 0x0000004f004f7220 */ /* 0x000fe40000410000 */
[----:B------:R1:W-:Y:S01]  /*10220*/  @P0 LDGSTS.E.BYPASS.LTC128B.128 [R251+0x10100], [R4.64+0x80], !P4 ;  /* 0x1010008004fb0fae */ /* 0x0003e2000e101d46 */
[----:B------:R-:W-:Y:S02]  /*10230*/  FMUL.FTZ R80, R2, R80 ;  /* 0x0000005002507220 */ /* 0x000fe40000410000 */
[--C-:B---3--:R-:W-:Y:S01]  /*10240*/  FFMA.FTZ R3, R192, c[0x0][0x2d0], -R134.reuse ;  /* 0x0000b400c0037a23 */ /* 0x108fe20000010886 */
[----:B------:R-:W-:Y:S01]  /*10250*/  MOV R192, R26 ;  /* 0x0000001a00c07202 */ /* 0x000fe20000000f00 */
[----:B------:R-:W-:Y:S02]  /*10260*/  FMUL.FTZ R26, R0, R162 ;  /* 0x000000a2001a7220 */ /* 0x000fe40000410000 */
[----:B------:R2:W-:Y:S01]  /*10270*/  MUFU.EX2 R42, R3 ;  /* 0x00000003002a7308 */ /* 0x0005e20000000800 */
[----:B------:R1:W-:Y:S01]  /*10280*/  @P0 LDGSTS.E.BYPASS.LTC128B.128 [R251+0x13100], [R4.64+0x100], !P3 ;  /* 0x1310010004fb0fae */ /* 0x0003e2000d901d46 */
[C---:B------:R-:W-:Y:S02]  /*10290*/  FMUL.FTZ R8, R2.reuse, R144 ;  /* 0x0000009002087220 */ /* 0x040fe40000410000 */
[C---:B------:R-:W-:Y:S02]  /*102a0*/  FMUL.FTZ R9, R2.reuse, R145 ;  /* 0x0000009102097220 */ /* 0x040fe40000410000 */
[----:B------:R-:W-:Y:S02]  /*102b0*/  FMUL.FTZ R81, R2, R81 ;  /* 0x0000005102517220 */ /* 0x000fe40000410000 */
[C---:B------:R-:W-:Y:S01]  /*102c0*/  FMUL.FTZ R82, R0.reuse, R82 ;  /* 0x0000005200527220 */ /* 0x040fe20000410000 */
[----:B------:R1:W-:Y:S01]  /*102d0*/  @P0 LDGSTS.E.BYPASS.LTC128B.128 [R251+0x16100], [R4.64+0x180], !P6 ;  /* 0x1610018004fb0fae */ /* 0x0003e2000f101d46 */
[----:B------:R-:W-:Y:S02]  /*102e0*/  FMUL.FTZ R83, R0, R83 ;  /* 0x0000005300537220 */ /* 0x000fe40000410000 */
[C---:B------:R-:W-:Y:S02]  /*102f0*/  FMUL.FTZ R84, R2.reuse, R84 ;  /* 0x0000005402547220 */ /* 0x040fe40000410000 */
[----:B------:R-:W-:Y:S02]  /*10300*/  FMUL.FTZ R85, R2, R85 ;  /* 0x0000005502557220 */ /* 0x000fe40000410000 */
[C---:B------:R-:W-:Y:S01]  /*10310*/  FMUL.FTZ R86, R0.reuse, R86 ;  /* 0x0000005600567220 */ /* 0x040fe20000410000 */
[----:B------:R3:W-:Y:S01]  /*10320*/  @P0 LDGSTS.E.BYPASS.LTC128B.128 [R251+0xe100], [R6.64], !P5 ;  /* 0x0e10000006fb0fae */ /* 0x0007e2000e901d46 */
[----:B------:R-:W-:Y:S02]  /*10330*/  FMUL.FTZ R87, R0, R87 ;  /* 0x0000005700577220 */ /* 0x000fe40000410000 */
[C---:B------:R-:W-:Y:S02]  /*10340*/  FMUL.FTZ R88, R2.reuse, R88 ;  /* 0x0000005802587220 */ /* 0x040fe40000410000 */
[----:B------:R-:W-:Y:S02]  /*10350*/  FMUL.FTZ R89, R2, R89 ;  /* 0x0000005902597220 */ /* 0x000fe40000410000 */
[----:B--2---:R-:W-:Y:S01]  /*10360*/  FFMA.FTZ R3, R193, c[0x0][0x2d0], -R134 ;  /* 0x0000b400c1037a23 */ /* 0x004fe20000010886 */
[----:B------:R3:W-:Y:S01]  /*10370*/  @P0 LDGSTS.E.BYPASS.LTC128B.128 [R251+0x11100], [R6.64+0x80], !P4 ;  /* 0x1110008006fb0fae */ /* 0x0007e2000e101d46 */
[----:B------:R-:W-:Y:S01]  /*10380*/  MOV R193, R27 ;  /* 0x0000001b00c17202 */ /* 0x000fe20000000f00 */
[C---:B------:R-:W-:Y:S01]  /*10390*/  FMUL.FTZ R27, R0.reuse, R163 ;  /* 0x000000a3001b7220 */ /* 0x040fe20000410000 */
[----:B------:R2:W4:Y:S01]  /*103a0*/  MUFU.EX2 R48, R3 ;  /* 0x0000000300307308 */ /* 0x0005220000000800 */
[C---:B------:R-:W-:Y:S02]  /*103b0*/  FMUL.FTZ R90, R0.reuse, R90 ;  /* 0x0000005a005a7220 */ /* 0x040fe40000410000 */
[----:B------:R-:W-:Y:S02]  /*103c0*/  FMUL.FTZ R91, R0, R91 ;  /* 0x0000005b005b7220 */ /* 0x000fe40000410000 */
[----:B------:R3:W-:Y:S01]  /*103d0*/  @P0 LDGSTS.E.BYPASS.LTC128B.128 [R251+0x14100], [R6.64+0x100], !P3 ;  /* 0x1410010006fb0fae */ /* 0x0007e2000d901d46 */
[C---:B------:R-:W-:Y:S02]  /*103e0*/  FMUL.FTZ R92, R2.reuse, R92 ;  /* 0x0000005c025c7220 */ /* 0x040fe40000410000 */
[----:B-1----:R-:W-:Y:S01]  /*103f0*/  FMUL.FTZ R4, R2, R140 ;  /* 0x0000008c02047220 */ /* 0x002fe20000410000 */
[----:B------:R-:W-:Y:S01]  /*10400*/  F2FP.PACK_AB R140, R36, R188 ;  /* 0x000000bc248c723e */ /* 0x000fe200000000ff */
[C---:B------:R-:W-:Y:S01]  /*10410*/  FMUL.FTZ R5, R2.reuse, R141 ;  /* 0x0000008d02057220 */ /* 0x040fe20000410000 */
[----:B------:R-:W-:Y:S01]  /*10420*/  F2FP.PACK_AB R141, R37, R139 ;  /* 0x0000008b258d723e */ /* 0x000fe200000000ff */
[----:B------:R-:W-:Y:S01]  /*10430*/  FMUL.FTZ R93, R2, R93 ;  /* 0x0000005d025d7220 */ /* 0x000fe20000410000 */
[----:B------:R3:W-:Y:S01]  /*10440*/  @P0 LDGSTS.E.BYPASS.LTC128B.128 [R251+0x17100], [R6.64+0x180], !P6 ;  /* 0x1710018006fb0fae */ /* 0x0007e2000f101d46 */
[C---:B------:R-:W-:Y:S02]  /*10450*/  FMUL.FTZ R94, R0.reuse, R94 ;  /* 0x0000005e005e7220 */ /* 0x040fe40000410000 */
[----:B------:R-:W-:Y:S02]  /*10460*/  FMUL.FTZ R95, R0, R95 ;  /* 0x0000005f005f7220 */ /* 0x000fe40000410000 */
[C---:B------:R-:W-:Y:S02]  /*10470*/  FMUL.FTZ R96, R2.reuse, R96 ;  /* 0x0000006002607220 */ /* 0x040fe40000410000 */
[----:B------:R-:W-:Y:S01]  /*10480*/  FMUL.FTZ R97, R2, R97 ;  /* 0x0000006102617220 */ /* 0x000fe20000410000 */
[----:B------:R-:W1:Y:S01]  /*10490*/  LDSM.16.MT88.4 R12, [R217] ;  /* 0x00000000d90c783b */ /* 0x000e620000004200 */
[----:B------:R-:W-:Y:S01]  /*104a0*/  FMUL.FTZ R98, R0, R98 ;  /* 0x0000006200627220 */ /* 0x000fe20000410000 */
[----:B--2---:R-:W-:Y:S01]  /*104b0*/  MOV R3, R24 ;  /* 0x0000001800037202 */ /* 0x004fe20000000f00 */
[----:B------:R-:W-:Y:S01]  /*104c0*/  FMUL.FTZ R24, R2, R160 ;  /* 0x000000a002187220 */ /* 0x000fe20000410000 */
[----:B------:R-:W-:Y:S01]  /*104d0*/  MOV R160, R195 ;  /* 0x000000c300a07202 */ /* 0x000fe20000000f00 */
[----:B------:R-:W-:Y:S03]  /*104e0*/  FMUL.FTZ R99, R0, R99 ;  /* 0x0000006300637220 */ /* 0x000fe60000410000 */
[----:B------:R-:W2:Y:S01]  /*104f0*/  LDSM.16.MT88.4 R20, [R218] ;  /* 0x00000000da14783b */ /* 0x000ea20000004200 */
[C---:B------:R-:W-:Y:S02]  /*10500*/  FMUL.FTZ R100, R2.reuse, R100 ;  /* 0x0000006402647220 */ /* 0x040fe40000410000 */
[----:B------:R-:W-:Y:S02]  /*10510*/  FMUL.FTZ R101, R2, R101 ;  /* 0x0000006502657220 */ /* 0x000fe40000410000 */
[C---:B------:R-:W-:Y:S02]  /*10520*/  FMUL.FTZ R102, R0.reuse, R102 ;  /* 0x0000006600667220 */ /* 0x040fe40000410000 */
[----:B------:R-:W-:Y:S01]  /*10530*/  FMUL.FTZ R103, R0, R103 ;  /* 0x0000006700677220 */ /* 0x000fe20000410000 */
[----:B------:R-:W2:Y:S01]  /*10540*/  LDSM.16.MT88.4 R28, [R221] ;  /* 0x00000000dd1c783b */ /* 0x000ea20000004200 */
[----:B------:R-:W-:Y:S02]  /*10550*/  FMUL.FTZ R104, R2, R104 ;  /* 0x0000006802687220 */ /* 0x000fe40000410000 */
[C---:B---3--:R-:W-:Y:S01]  /*10560*/  FMUL.FTZ R6, R0.reuse, R142 ;  /* 0x0000008e00067220 */ /* 0x048fe20000410000 */
[----:B------:R-:W-:Y:S01]  /*10570*/  F2FP.PACK_AB R142, R43, R195 ;  /* 0x000000c32b8e723e */ /* 0x000fe200000000ff */
[----:B------:R-:W-:Y:S01]  /*10580*/  FMUL.FTZ R7, R0, R143 ;  /* 0x0000008f00077220 */ /* 0x000fe20000410000 */
[----:B----4-:R-:W-:Y:S01]  /*10590*/  F2FP.PACK_AB R143, R48, R42 ;  /* 0x0000002a308f723e */ /* 0x010fe200000000ff */
[----:B------:R-:W-:Y:S01]  /*105a0*/  FMUL.FTZ R105, R2, R105 ;  /* 0x0000006902697220 */ /* 0x000fe20000410000 */
[----:B------:R-:W-:Y:S01]  /*105b0*/  LDSM.16.MT88.4 R44, [R217+0x3000] ;  /* 0x00300000d92c783b */ /* 0x000fe20000004200 */
[----:B------:R-:W-:Y:S01]  /*105c0*/  MOV R195, R194 ;  /* 0x000000c200c37202 */ /* 0x000fe20000000f00 */
[C---:B------:R-:W-:Y:S01]  /*105d0*/  FMUL.FTZ R106, R0.reuse, R106 ;  /* 0x0000006a006a7220 */ /* 0x040fe20000410000 */
[----:B------:R-:W-:Y:S01]  /*105e0*/  MOV R194, R190 ;  /* 0x000000be00c27202 */ /* 0x000fe20000000f00 */
[----:B------:R-:W-:Y:S01]  /*105f0*/  FMUL.FTZ R107, R0, R107 ;  /* 0x0000006b006b7220 */ /* 0x000fe20000410000 */
[----:B------:R-:W-:Y:S01]  /*10600*/  MOV R190, R40 ;  /* 0x0000002800be7202 */ /* 0x000fe20000000f00 */
[C---:B------:R-:W-:Y:S01]  /*10610*/  FMUL.FTZ R40, R2.reuse, R176 ;  /* 0x000000b002287220 */ /* 0x040fe20000410000 */
[----:B------:R-:W-:Y:S01]  /*10620*/  MOV R176, R160 ;  /* 0x000000a000b07202 */ /* 0x000fe20000000f00 */
[----:B------:R-:W-:Y:S01]  /*10630*/  LDSM.16.MT88.4 R144, [R218+0x3000] ;  /* 0x00300000da90783b */ /* 0x000fe20000004200 */
[C---:B------:R-:W-:Y:S02]  /*10640*/  FMUL.FTZ R108, R2.reuse, R108 ;  /* 0x0000006c026c7220 */ /* 0x040fe40000410000 */
[----:B------:R-:W-:Y:S02]  /*10650*/  FMUL.FTZ R109, R2, R109 ;  /* 0x0000006d026d7220 */ /* 0x000fe40000410000 */
[C---:B------:R-:W-:Y:S02]  /*10660*/  FMUL.FTZ R110, R0.reuse, R110 ;  /* 0x0000006e006e7220 */ /* 0x040fe40000410000 */
[----:B------:R-:W-:Y:S01]  /*10670*/  FMUL.FTZ R111, R0, R111 ;  /* 0x0000006f006f7220 */ /* 0x000fe20000410000 */
[C---:B-1----:R-:W-:Y:S01]  /*10680*/  HMMA.16816.F32 R4, R140.reuse, R12, R4 ;  /* 0x0000000c8c04723c */ /* 0x042fe20000001804 */
[----:B------:R-:W0:Y:S04]  /*10690*/  LDGDEPBAR ;  /* 0x00000000000079af */ /* 0x000e280000000000 */
[C---:B------:R-:W-:Y:S02]  /*106a0*/  FMUL.FTZ R112, R2.reuse, R112 ;  /* 0x0000007002707220 */ /* 0x040fe40000410000 */
[C---:B------:R-:W-:Y:S01]  /*106b0*/  FMUL.FTZ R12, R2.reuse, R148 ;  /* 0x00000094020c7220 */ /* 0x040fe20000410000 */
[C---:B------:R-:W-:Y:S04]  /*106c0*/  HMMA.16816.F32 R8, R140.reuse, R14, R8 ;  /* 0x0000000e8c08723c */ /* 0x040fe80000001808 */
[C---:B------:R-:W-:Y:S01]  /*106d0*/  FMUL.FTZ R13, R2.reuse, R149 ;  /* 0x00000095020d7220 */ /* 0x040fe20000410000 */
[----:B------:R-:W-:Y:S01]  /*106e0*/  MOV R148, R37 ;  /* 0x0000002500947202 */ /* 0x000fe20000000f00 */
[----:B------:R-:W-:Y:S01]  /*106f0*/  FMUL.FTZ R113, R2, R113 ;  /* 0x0000007102717220 */ /* 0x000fe20000410000 */
[----:B------:R-:W-:Y:S01]  /*10700*/  MOV R149, R36 ;  /* 0x0000002400957202 */ /* 0x000fe20000000f00 */
[C---:B------:R-:W-:Y:S01]  /*10710*/  FMUL.FTZ R14, R0.reuse, R150 ;  /* 0x00000096000e7220 */ /* 0x040fe20000410000 */
[----:B------:R-:W1:Y:S03]  /*10720*/  LDSM.16.MT88.4 R36, [R220] ;  /* 0x00000000dc24783b */ /* 0x000e660000004200 */
[----:B------:R-:W-:Y:S01]  /*10730*/  FMUL.FTZ R15, R0, R151 ;  /* 0x00000097000f7220 */ /* 0x000fe20000410000 */
[----:B------:R-:W-:Y:S01]  /*10740*/  MOV R151, R25 ;  /* 0x0000001900977202 */ /* 0x000fe20000000f00 */
[----:B------:R-:W-:Y:S01]  /*10750*/  FMUL.FTZ R25, R2, R161 ;  /* 0x000000a102197220 */ /* 0x000fe20000410000 */
[----:B------:R-:W-:Y:S01]  /*10760*/  MOV R150, R34 ;  /* 0x0000002200967202 */ /* 0x000fe20000000f00 */
[C---:B------:R-:W-:Y:S01]  /*10770*/  FMUL.FTZ R114, R0.reuse, R114 ;  /* 0x0000007200727220 */ /* 0x040fe20000410000 */
[----:B------:R-:W-:Y:S01]  /*10780*/  MOV R162, R149 ;  /* 0x0000009500a27202 */ /* 0x000fe20000000f00 */
[----:B------:R-:W-:Y:S01]  /*10790*/  FMUL.FTZ R115, R0, R115 ;  /* 0x0000007300737220 */ /* 0x000fe20000410000 */
[C---:B--2---:R-:W-:Y:S03]  /*107a0*/  HMMA.16816.F32 R12, R140.reuse, R20, R12 ;  /* 0x000000148c0c723c */ /* 0x044fe6000000180c */
[----:B------:R-:W-:Y:S01]  /*107b0*/  MOV R163, R150 ;  /* 0x0000009600a37202 */ /* 0x000fe20000000f00 */
[C---:B------:R-:W-:Y:S01]  /*107c0*/  FMUL.FTZ R116, R2.reuse, R116 ;  /* 0x0000007402747220 */ /* 0x040fe20000410000 */
[----:B------:R-:W-:Y:S01]  /*107d0*/  MOV R161, R148 ;  /* 0x0000009400a17202 */ /* 0x000fe20000000f00 */
[C---:B------:R-:W-:Y:S02]  /*107e0*/  FMUL.FTZ R117, R2.reuse, R117 ;  /* 0x0000007502757220 */ /* 0x040fe40000410000 */
[C---:B------:R-:W-:Y:S04]  /*107f0*/  HMMA.16816.F32 R16, R140.reuse, R22, R16 ;  /* 0x000000168c10723c */ /* 0x040fe80000001810 */
[C---:B------:R-:W-:Y:S01]  /*10800*/  FMUL.FTZ R20, R2.reuse, R156 ;  /* 0x0000009c02147220 */ /* 0x040fe20000410000 */
[----:B------:R-:W-:Y:S01]  /*10810*/  MOV R156, R41 ;  /* 0x00000029009c7202 */ /* 0x000fe20000000f00 */
[----:B------:R-:W-:Y:S01]  /*10820*/  FMUL.FTZ R21, R2, R157 ;  /* 0x0000009d02157220 */ /* 0x000fe20000410000 */
        /* <DEDUP_REMOVED lines=13> */
[----:B------:R-:W-:Y:S01]  /*10900*/  LDSM.16.MT88.4 R160, [R220+0x800] ;  /* 0x00080000dca0783b */ /* 0x000fe20000004200 */
[----:B------:R-:W-:Y:S02]  /*10910*/  FMUL.FTZ R118, R0, R118 ;  /* 0x0000007600767220 */ /* 0x000fe40000410000 */
[C---:B------:R-:W-:Y:S04]  /*10920*/  HMMA.16816.F32 R24, R140.reuse, R30, R24 ;  /* 0x0000001e8c18723c */ /* 0x040fe80000001818 */
[C---:B------:R-:W-:Y:S01]  /*10930*/  FMUL.FTZ R28, R2.reuse, R164 ;  /* 0x000000a4021c7220 */ /* 0x040fe20000410000 */
[----:B------:R-:W-:Y:S01]  /*10940*/  MOV R164, R151 ;  /* 0x0000009700a47202 */ /* 0x000fe20000000f00 */
[----:B------:R-:W-:Y:S01]  /*10950*/  FMUL.FTZ R29, R2, R165 ;  /* 0x000000a5021d7220 */ /* 0x000fe20000410000 */
[----:B------:R-:W2:Y:S01]  /*10960*/  LDSM.16.MT88.4 R148, [R221+0x3000] ;  /* 0x00300000dd94783b */ /* 0x000ea20000004200 */
[C---:B------:R-:W-:Y:S01]  /*10970*/  FMUL.FTZ R30, R0.reuse, R166 ;  /* 0x000000a6001e7220 */ /* 0x040fe20000410000 */
[----:B------:R-:W-:Y:S03]  /*10980*/  MOV R184, R164 ;  /* 0x000000a400b87202 */ /* 0x000fe60000000f00 */
[C---:B------:R-:W-:Y:S01]  /*10990*/  FMUL.FTZ R31, R0.reuse, R167 ;  /* 0x000000a7001f7220 */ /* 0x040fe20000410000 */
[----:B------:R-:W-:Y:S01]  /*109a0*/  MOV R164, R159 ;  /* 0x0000009f00a47202 */ /* 0x000fe20000000f00 */
[----:B------:R-:W-:Y:S01]  /*109b0*/  FMUL.FTZ R119, R0, R119 ;  /* 0x0000007700777220 */ /* 0x000fe20000410000 */
[----:B------:R-:W-:Y:S01]  /*109c0*/  MOV R165, R158 ;  /* 0x0000009e00a57202 */ /* 0x000fe20000000f00 */
[C---:B------:R-:W-:Y:S01]  /*109d0*/  FMUL.FTZ R120, R2.reuse, R120 ;  /* 0x0000007802787220 */ /* 0x040fe20000410000 */
[----:B------:R-:W-:Y:S01]  /*109e0*/  MOV R166, R157 ;  /* 0x0000009d00a67202 */ /* 0x000fe20000000f00 */
[----:B------:R-:W-:Y:S01]  /*109f0*/  FMUL.FTZ R121, R2, R121 ;  /* 0x0000007902797220 */ /* 0x000fe20000410000 */
[C---:B-1----:R-:W-:Y:S03]  /*10a00*/  HMMA.16816.F32 R28, R140.reuse, R36, R28 ;  /* 0x000000248c1c723c */ /* 0x042fe6000000181c */
[C---:B------:R-:W-:Y:S01]  /*10a10*/  FMUL.FTZ R34, R0.reuse, R170 ;  /* 0x000000aa00227220 */ /* 0x040fe20000410000 */
[----:B------:R-:W-:Y:S01]  /*10a20*/  MOV R170, R135 ;  /* 0x0000008700aa7202 */ /* 0x000fe20000000f00 */
[C---:B------:R-:W-:Y:S01]  /*10a30*/  FMUL.FTZ R122, R0.reuse, R122 ;  /* 0x0000007a007a7220 */ /* 0x040fe20000410000 */
[----:B------:R-:W-:Y:S01]  /*10a40*/  MOV R135, R35 ;  /* 0x0000002300877202 */ /* 0x000fe20000000f00 */
[----:B------:R-:W-:Y:S02]  /*10a50*/  FMUL.FTZ R35, R0, R171 ;  /* 0x000000ab00237220 */ /* 0x000fe40000410000 */
[C---:B------:R-:W-:Y:S03]  /*10a60*/  FMUL.FTZ R36, R2.reuse, R172 ;  /* 0x000000ac02247220 */ /* 0x040fe60000410000 */
[--C-:B------:R-:W-:Y:S02]  /*10a70*/  FFMA.FTZ R135, R135, c[0x0][0x2d0], -R138.reuse ;  /* 0x0000b40087877a23 */ /* 0x100fe4000001088a */
[C---:B------:R-:W-:Y:S03]  /*10a80*/  HMMA.16816.F32 R32, R140.reuse, R38, R32 ;  /* 0x000000268c20723c */ /* 0x040fe60000001820 */
[----:B------:R-:W-:Y:S01]  /*10a90*/  FMUL.FTZ R37, R2, R173 ;  /* 0x000000ad02257220 */ /* 0x000fe20000410000 */
[----:B------:R-:W-:Y:S01]  /*10aa0*/  MOV R173, R152 ;  /* 0x0000009800ad7202 */ /* 0x000fe20000000f00 */
[C---:B------:R-:W-:Y:S01]  /*10ab0*/  FMUL.FTZ R123, R0.reuse, R123 ;  /* 0x0000007b007b7220 */ /* 0x040fe20000410000 */
[----:B------:R-:W1:Y:S01]  /*10ac0*/  LDSM.16.MT88.4 R152, [R220+0x3000] ;  /* 0x00300000dc98783b */ /* 0x000e620000004200 */
[C---:B------:R-:W-:Y:S01]  /*10ad0*/  FMUL.FTZ R38, R0.reuse, R174 ;  /* 0x000000ae00267220 */ /* 0x040fe20000410000 */
[----:B------:R-:W-:Y:S01]  /*10ae0*/  MOV R174, R211 ;  /* 0x000000d300ae7202 */ /* 0x000fe20000000f00 */
[----:B------:R-:W-:Y:S03]  /*10af0*/  FMUL.FTZ R39, R0, R175 ;  /* 0x000000af00277220 */ /* 0x000fe60000410000 */
[C---:B------:R-:W-:Y:S02]  /*10b00*/  FMUL.FTZ R124, R2.reuse, R124 ;  /* 0x0000007c027c7220 */ /* 0x040fe40000410000 */
[----:B------:R-:W-:Y:S02]  /*10b10*/  FMUL.FTZ R125, R2, R125 ;  /* 0x0000007d027d7220 */ /* 0x000fe40000410000 */
[C---:B------:R-:W-:Y:S03]  /*10b20*/  HMMA.16816.F32 R36, R140.reuse, R44, R36 ;  /* 0x0000002c8c24723c */ /* 0x040fe60000001824 */
[C---:B------:R-:W-:Y:S02]  /*10b30*/  FMUL.FTZ R126, R0.reuse, R126 ;  /* 0x0000007e007e7220 */ /* 0x040fe40000410000 */
[----:B------:R-:W-:Y:S02]  /*10b40*/  FMUL.FTZ R127, R0, R127 ;  /* 0x0000007f007f7220 */ /* 0x000fe40000410000 */
[C---:B------:R-:W-:Y:S01]  /*10b50*/  FMUL.FTZ R44, R2.reuse, R180 ;  /* 0x000000b4022c7220 */ /* 0x040fe20000410000 */
[C---:B------:R-:W-:Y:S04]  /*10b60*/  HMMA.16816.F32 R40, R140.reuse, R46, R40 ;  /* 0x0000002e8c28723c */ /* 0x040fe80000001828 */
[----:B------:R-:W-:Y:S01]  /*10b70*/  MOV R180, R190 ;  /* 0x000000be00b47202 */ /* 0x000fe20000000f00 */
[C---:B------:R-:W-:Y:S01]  /*10b80*/  FMUL.FTZ R45, R2.reuse, R181 ;  /* 0x000000b5022d7220 */ /* 0x040fe20000410000 */
[----:B------:R-:W-:Y:S01]  /*10b90*/  MOV R190, R49 ;  /* 0x0000003100be7202 */ /* 0x000fe20000000f00 */
[----:B------:R-:W-:Y:S01]  /*10ba0*/  FMUL.FTZ R49, R2, R185 ;  /* 0x000000b902317220 */ /* 0x000fe20000410000 */
[----:B------:R-:W-:Y:S01]  /*10bb0*/  MOV R185, R3 ;  /* 0x0000000300b97202 */ /* 0x000fe20000000f00 */
[--C-:B------:R-:W-:Y:S03]  /*10bc0*/  FFMA.FTZ R3, R196, c[0x0][0x2d0], -R138.reuse ;  /* 0x0000b400c4037a23 */ /* 0x100fe6000001088a */
[C---:B------:R-:W-:Y:S01]  /*10bd0*/  FMUL.FTZ R47, R0.reuse, R183 ;  /* 0x000000b7002f7220 */ /* 0x040fe20000410000 */
[----:B------:R-:W-:Y:S01]  /*10be0*/  MOV R196, R212 ;  /* 0x000000d400c47202 */ /* 0x000fe20000000f00 */
[----:B------:R3:W-:Y:S01]  /*10bf0*/  MUFU.EX2 R183, R3 ;  /* 0x0000000300b77308 */ /* 0x0007e20000000800 */
[----:B------:R-:W-:Y:S01]  /*10c00*/  FMUL.FTZ R46, R0, R182 ;  /* 0x000000b6002e7220 */ /* 0x000fe20000410000 */
[----:B------:R-:W-:Y:S01]  /*10c10*/  MOV R181, R156 ;  /* 0x0000009c00b57202 */ /* 0x000fe20000000f00 */
[C---:B------:R-:W-:Y:S01]  /*10c20*/  FMUL.FTZ R128, R2.reuse, R128 ;  /* 0x0000008002807220 */ /* 0x040fe20000410000 */
[----:B------:R-:W-:Y:S01]  /*10c30*/  LDSM.16.MT88.4 R156, [R221+0x800] ;  /* 0x00080000dd9c783b */ /* 0x000fe20000004200 */
[----:B------:R-:W-:Y:S01]  /*10c40*/  MOV R182, R191 ;  /* 0x000000bf00b67202 */ /* 0x000fe20000000f00 */
[----:B------:R-:W-:Y:S01]  /*10c50*/  FMUL.FTZ R129, R2, R129 ;  /* 0x0000008102817220 */ /* 0x000fe20000410000 */
[----:B------:R-:W-:Y:S01]  /*10c60*/  MOV R191, R50 ;  /* 0x0000003200bf7202 */ /* 0x000fe20000000f00 */
[C---:B------:R-:W-:Y:S03]  /*10c70*/  HMMA.16816.F32 R44, R140.reuse, R144, R44 ;  /* 0x000000908c2c723c */ /* 0x040fe6000000182c */
[C---:B------:R-:W-:Y:S01]  /*10c80*/  FMUL.FTZ R50, R0.reuse, R186 ;  /* 0x000000ba00327220 */ /* 0x040fe20000410000 */
[----:B------:R-:W-:Y:S01]  /*10c90*/  MOV R186, R51 ;  /* 0x0000003300ba7202 */ /* 0x000fe20000000f00 */
[C---:B------:R-:W-:Y:S01]  /*10ca0*/  FMUL.FTZ R51, R0.reuse, R187 ;  /* 0x000000bb00337220 */ /* 0x040fe20000410000 */
[----:B------:R-:W-:Y:S01]  /*10cb0*/  MOV R187, R210 ;  /* 0x000000d200bb7202 */ /* 0x000fe20000000f00 */
[C---:B------:R-:W-:Y:S02]  /*10cc0*/  FMUL.FTZ R130, R0.reuse, R130 ;  /* 0x0000008200827220 */ /* 0x040fe40000410000 */
[----:B------:R-:W-:Y:S03]  /*10cd0*/  FMUL.FTZ R131, R0, R131 ;  /* 0x0000008300837220 */ /* 0x000fe60000410000 */
[C---:B------:R-:W-:Y:S01]  /*10ce0*/  HMMA.16816.F32 R48, R140.reuse, R146, R48 ;  /* 0x000000928c30723c */ /* 0x040fe20000001830 */
[----:B------:R-:W4:Y:S02]  /*10cf0*/  LDSM.16.MT88.4 R144, [R217+0x6000] ;  /* 0x00600000d990783b */ /* 0x000f240000004200 */
[----:B---3--:R-:W-:Y:S01]  /*10d00*/  FFMA.FTZ R3, R197, c[0x0][0x2d0], -R138 ;  /* 0x0000b400c5037a23 */ /* 0x008fe2000001088a */
[----:B------:R-:W-:Y:S04]  /*10d10*/  MOV R197, R213 ;  /* 0x000000d500c57202 */ /* 0x000fe80000000f00 */
[C---:B--2---:R-:W-:Y:S01]  /*10d20*/  HMMA.16816.F32 R52, R140.reuse, R148, R52 ;  /* 0x000000948c34723c */ /* 0x044fe20000001834 */
[----:B------:R2:W-:Y:S07]  /*10d30*/  MUFU.EX2 R172, R3 ;  /* 0x0000000300ac7308 */ /* 0x0005ee0000000800 */
[C---:B------:R-:W-:Y:S01]  /*10d40*/  HMMA.16816.F32 R56, R140.reuse, R150, R56 ;  /* 0x000000968c38723c */ /* 0x040fe20000001838 */
[----:B------:R-:W3:Y:S07]  /*10d50*/  LDSM.16.MT88.4 R148, [R218+0x6000] ;  /* 0x00600000da94783b */ /* 0x000eee0000004200 */
[C---:B-1----:R-:W-:Y:S08]  /*10d60*/  HMMA.16816.F32 R60, R140.reuse, R152, R60 ;  /* 0x000000988c3c723c */ /* 0x042ff0000000183c */
[C---:B------:R-:W-:Y:S01]  /*10d70*/  HMMA.16816.F32 R64, R140.reuse, R154, R64 ;  /* 0x0000009a8c40723c */ /* 0x040fe20000001840 */
[----:B------:R-:W1:Y:S03]  /*10d80*/  LDSM.16.MT88.4 R152, [R221+0x6000] ;  /* 0x00600000dd98783b */ /* 0x000e660000004200 */
[--C-:B--2---:R-:W-:Y:S04]  /*10d90*/  FFMA.FTZ R3, R198, c[0x0][0x2d0], -R134.reuse ;  /* 0x0000b400c6037a23 */ /* 0x104fe80000010886 */
[----:B------:R2:W-:Y:S01]  /*10da0*/  MUFU.EX2 R213, R3 ;  /* 0x0000000300d57308 */ /* 0x0005e20000000800 */
[C---:B----4-:R-:W-:Y:S08]  /*10db0*/  HMMA.16816.F32 R68, R140.reuse, R144, R68 ;  /* 0x000000908c44723c */ /* 0x050ff00000001844 */
[C---:B------:R-:W-:Y:S01]  /*10dc0*/  HMMA.16816.F32 R72, R140.reuse, R146, R72 ;  /* 0x000000928c48723c */ /* 0x040fe20000001848 */
[----:B------:R-:W4:Y:S07]  /*10dd0*/  LDSM.16.MT88.4 R144, [R220+0x6000] ;  /* 0x00600000dc90783b */ /* 0x000f2e0000004200 */
[C---:B---3--:R-:W-:Y:S04]  /*10de0*/  HMMA.16816.F32 R76, R140.reuse, R148, R76 ;  /* 0x000000948c4c723c */ /* 0x048fe8000000184c */
[----:B--2---:R-:W-:Y:S04]  /*10df0*/  FFMA.FTZ R3, R199, c[0x0][0x2d0], -R134 ;  /* 0x0000b400c7037a23 */ /* 0x004fe80000010886 */
[C---:B------:R-:W-:Y:S01]  /*10e00*/  HMMA.16816.F32 R80, R140.reuse, R150, R80 ;  /* 0x000000968c50723c */ /* 0x040fe20000001850 */
[----:B------:R-:W2:Y:S01]  /*10e10*/  LDSM.16.MT88.4 R148, [R217+0x9000] ;  /* 0x00900000d994783b */ /* 0x000ea20000004200 */
[----:B------:R3:W-:Y:S06]  /*10e20*/  MUFU.EX2 R212, R3 ;  /* 0x0000000300d47308 */ /* 0x0007ec0000000800 */
[C---:B-1----:R-:W-:Y:S08]  /*10e30*/  HMMA.16816.F32 R84, R140.reuse, R152, R84 ;  /* 0x000000988c54723c */ /* 0x042ff00000001854 */
[C---:B------:R-:W-:Y:S01]  /*10e40*/  HMMA.16816.F32 R88, R140.reuse, R154, R88 ;  /* 0x0000009a8c58723c */ /* 0x040fe20000001858 */
[----:B------:R-:W1:Y:S07]  /*10e50*/  LDSM.16.MT88.4 R152, [R218+0x9000] ;  /* 0x00900000da98783b */ /* 0x000e6e0000004200 */
[C---:B----4-:R-:W-:Y:S04]  /*10e60*/  HMMA.16816.F32 R92, R140.reuse, R144, R92 ;  /* 0x000000908c5c723c */ /* 0x050fe8000000185c */
[--C-:B---3--:R-:W-:Y:S04]  /*10e70*/  FFMA.FTZ R3, R204, c[0x0][0x2d0], -R138.reuse ;  /* 0x0000b400cc037a23 */ /* 0x108fe8000001088a */
[----:B------:R3:W-:Y:S01]  /*10e80*/  MUFU.EX2 R175, R3 ;  /* 0x0000000300af7308 */ /* 0x0007e20000000800 */
[C---:B------:R-:W-:Y:S01]  /*10e90*/  HMMA.16816.F32 R96, R140.reuse, R146, R96 ;  /* 0x000000928c60723c */ /* 0x040fe20000001860 */
[----:B------:R-:W4:Y:S07]  /*10ea0*/  LDSM.16.MT88.4 R144, [R221+0x9000] ;  /* 0x00900000dd90783b */ /* 0x000f2e0000004200 */
[C---:B--2---:R-:W-:Y:S08]  /*10eb0*/  HMMA.16816.F32 R100, R140.reuse, R148, R100 ;  /* 0x000000948c64723c */ /* 0x044ff00000001864 */
[C---:B------:R-:W-:Y:S01]  /*10ec0*/  HMMA.16816.F32 R104, R140.reuse, R150, R104 ;  /* 0x000000968c68723c */ /* 0x040fe20000001868 */
[----:B------:R-:W2:Y:S03]  /*10ed0*/  LDSM.16.MT88.4 R148, [R220+0x9000] ;  /* 0x00900000dc94783b */ /* 0x000ea60000004200 */
[----:B---3--:R-:W-:Y:S04]  /*10ee0*/  FFMA.FTZ R3, R205, c[0x0][0x2d0], -R138 ;  /* 0x0000b400cd037a23 */ /* 0x008fe8000001088a */
[C---:B-1----:R-:W-:Y:S01]  /*10ef0*/  HMMA.16816.F32 R108, R140.reuse, R152, R108 ;  /* 0x000000988c6c723c */ /* 0x042fe2000000186c */
[----:B------:R1:W3:Y:S07]  /*10f00*/  MUFU.EX2 R171, R3 ;  /* 0x0000000300ab7308 */ /* 0x0002ee0000000800 */
[C---:B------:R-:W-:Y:S01]  /*10f10*/  HMMA.16816.F32 R112, R140.reuse, R154, R112 ;  /* 0x0000009a8c70723c */ /* 0x040fe20000001870 */
[----:B------:R-:W-:Y:S07]  /*10f20*/  LDSM.16.MT88.4 R152, [R218+0x800] ;  /* 0x00080000da98783b */ /* 0x000fee0000004200 */
[C---:B----4-:R-:W-:Y:S08]  /*10f30*/  HMMA.16816.F32 R116, R140.reuse, R144, R116 ;  /* 0x000000908c74723c */ /* 0x050ff00000001874 */
[C---:B------:R-:W-:Y:S01]  /*10f40*/  HMMA.16816.F32 R120, R140.reuse, R146, R120 ;  /* 0x000000928c78723c */ /* 0x040fe20000001878 */
[----:B------:R-:W4:Y:S03]  /*10f50*/  LDSM.16.MT88.4 R144, [R217+0x800] ;  /* 0x00080000d990783b */ /* 0x000f260000004200 */
[--C-:B-1----:R-:W-:Y:S04]  /*10f60*/  FFMA.FTZ R3, R206, c[0x0][0x2d0], -R134.reuse ;  /* 0x0000b400ce037a23 */ /* 0x102fe80000010886 */
[C---:B--2---:R-:W-:Y:S01]  /*10f70*/  HMMA.16816.F32 R124, R140.reuse, R148, R124 ;  /* 0x000000948c7c723c */ /* 0x044fe2000000187c */
[----:B------:R1:W-:Y:S07]  /*10f80*/  MUFU.EX2 R211, R3 ;  /* 0x0000000300d37308 */ /* 0x0003ee0000000800 */
[----:B------:R-:W-:Y:S01]  /*10f90*/  HMMA.16816.F32 R128, R140, R150, R128 ;  /* 0x000000968c80723c */ /* 0x000fe20000001880 */
[----:B------:R-:W2:Y:S06]  /*10fa0*/  LDSM.16.MT88.4 R148, [R217+0x3800] ;  /* 0x00380000d994783b */ /* 0x000eac0000004200 */
[----:B---3--:R-:W-:Y:S02]  /*10fb0*/  F2FP.PACK_AB R142, R171, R175 ;  /* 0x000000afab8e723e */ /* 0x008fe400000000ff */
[----:B------:R-:W-:Y:S03]  /*10fc0*/  F2FP.PACK_AB R140, R172, R183 ;  /* 0x000000b7ac8c723e */ /* 0x000fe600000000ff */
[----:B------:R-:W-:Y:S01]  /*10fd0*/  F2FP.PACK_AB R141, R212, R213 ;  /* 0x000000d5d48d723e */ /* 0x000fe200000000ff */
[----:B-1----:R-:W-:Y:S04]  /*10fe0*/  FFMA.FTZ R3, R207, c[0x0][0x2d0], -R134 ;  /* 0x0000b400cf037a23 */ /* 0x002fe80000010886 */
[----:B------:R1:W3:Y:S02]  /*10ff0*/  MUFU.EX2 R210, R3 ;  /* 0x0000000300d27308 */ /* 0x0002e40000000800 */
[--C-:B-1----:R-:W-:Y:S01]  /*11000*/  FFMA.FTZ R3, R208, c[0x0][0x2d0], -R138.reuse ;  /* 0x0000b400d0037a23 */ /* 0x102fe2000001088a */
[----:B---3--:R-:W-:Y:S07]  /*11010*/  F2FP.PACK_AB R143, R210, R211 ;  /* 0x000000d3d28f723e */ /* 0x008fee00000000ff */
[----:B------:R1:W-:Y:S01]  /*11020*/  MUFU.EX2 R167, R3 ;  /* 0x0000000300a77308 */ /* 0x0003e20000000800 */
[C---:B----4-:R-:W-:Y:S08]  /*11030*/  HMMA.16816.F32 R4, R140.reuse, R144, R4 ;  /* 0x000000908c04723c */ /* 0x050ff00000001804 */
[C---:B------:R-:W-:Y:S01]  /*11040*/  HMMA.16816.F32 R8, R140.reuse, R146, R8 ;  /* 0x000000928c08723c */ /* 0x040fe20000001808 */
[----:B------:R-:W3:Y:S07]  /*11050*/  LDSM.16.MT88.4 R144, [R218+0x3800] ;  /* 0x00380000da90783b */ /* 0x000eee0000004200 */
[C---:B------:R-:W-:Y:S04]  /*11060*/  HMMA.16816.F32 R12, R140.reuse, R152, R12 ;  /* 0x000000988c0c723c */ /* 0x040fe8000000180c */
[----:B-1----:R-:W-:Y:S04]  /*11070*/  FFMA.FTZ R3, R209, c[0x0][0x2d0], -R138 ;  /* 0x0000b400d1037a23 */ /* 0x002fe8000001088a */
[C---:B------:R-:W-:Y:S01]  /*11080*/  HMMA.16816.F32 R16, R140.reuse, R154, R16 ;  /* 0x0000009a8c10723c */ /* 0x040fe20000001810 */
[----:B------:R1:W4:Y:S01]  /*11090*/  MUFU.EX2 R169, R3 ;  /* 0x0000000300a97308 */ /* 0x0003220000000800 */
[----:B------:R-:W3:Y:S06]  /*110a0*/  LDSM.16.MT88.4 R152, [R221+0x3800] ;  /* 0x00380000dd98783b */ /* 0x000eec0000004200 */
[C---:B------:R-:W-:Y:S08]  /*110b0*/  HMMA.16816.F32 R20, R140.reuse, R156, R20 ;  /* 0x0000009c8c14723c */ /* 0x040ff00000001814 */
[C---:B------:R-:W-:Y:S01]  /*110c0*/  HMMA.16816.F32 R24, R140.reuse, R158, R24 ;  /* 0x0000009e8c18723c */ /* 0x040fe20000001818 */
[----:B------:R-:W4:Y:S07]  /*110d0*/  LDSM.16.MT88.4 R156, [R220+0x3800] ;  /* 0x00380000dc9c783b */ /* 0x000f2e0000004200 */
[C---:B------:R-:W-:Y:S04]  /*110e0*/  HMMA.16816.F32 R28, R140.reuse, R160, R28 ;  /* 0x000000a08c1c723c */ /* 0x040fe8000000181c */
[--C-:B-1----:R-:W-:Y:S04]  /*110f0*/  FFMA.FTZ R3, R214, c[0x0][0x2d0], -R134.reuse ;  /* 0x0000b400d6037a23 */ /* 0x102fe80000010886 */
[C---:B------:R-:W-:Y:S01]  /*11100*/  HMMA.16816.F32 R32, R140.reuse, R162, R32 ;  /* 0x000000a28c20723c */ /* 0x040fe20000001820 */
[----:B------:R1:W-:Y:S01]  /*11110*/  MUFU.EX2 R207, R3 ;  /* 0x0000000300cf7308 */ /* 0x0003e20000000800 */
[----:B------:R-:W4:Y:S06]  /*11120*/  LDSM.16.MT88.4 R160, [R217+0x6800] ;  /* 0x00680000d9a0783b */ /* 0x000f2c0000004200 */
[C---:B--2---:R-:W-:Y:S08]  /*11130*/  HMMA.16816.F32 R36, R140.reuse, R148, R36 ;  /* 0x000000948c24723c */ /* 0x044ff00000001824 */
[C---:B------:R-:W-:Y:S01]  /*11140*/  HMMA.16816.F32 R40, R140.reuse, R150, R40 ;  /* 0x000000968c28723c */ /* 0x040fe20000001828 */
[----:B------:R-:W2:Y:S07]  /*11150*/  LDSM.16.MT88.4 R148, [R218+0x6800] ;  /* 0x00680000da94783b */ /* 0x000eae0000004200 */
[C---:B---3--:R-:W-:Y:S04]  /*11160*/  HMMA.16816.F32 R44, R140.reuse, R144, R44 ;  /* 0x000000908c2c723c */ /* 0x048fe8000000182c */
[----:B-1----:R-:W-:Y:S02]  /*11170*/  FFMA.FTZ R3, R215, c[0x0][0x2d0], -R134 ;  /* 0x0000b400d7037a23 */ /* 0x002fe40000010886 */
[----:B------:R-:W-:Y:S02]  /*11180*/  MUFU.EX2 R215, R135 ;  /* 0x0000008700d77308 */ /* 0x000fe40000000800 */
[C---:B------:R-:W-:Y:S01]  /*11190*/  HMMA.16816.F32 R48, R140.reuse, R146, R48 ;  /* 0x000000928c30723c */ /* 0x040fe20000001830 */
[----:B------:R-:W1:Y:S07]  /*111a0*/  LDSM.16.MT88.4 R144, [R221+0x6800] ;  /* 0x00680000dd90783b */ /* 0x000e6e0000004200 */
[C---:B------:R-:W-:Y:S01]  /*111b0*/  HMMA.16816.F32 R52, R140.reuse, R152, R52 ;  /* 0x000000988c34723c */ /* 0x040fe20000001834 */
[----:B------:R3:W-:Y:S07]  /*111c0*/  MUFU.EX2 R206, R3 ;  /* 0x0000000300ce7308 */ /* 0x0007ee0000000800 */
[C---:B------:R-:W-:Y:S01]  /*111d0*/  HMMA.16816.F32 R56, R140.reuse, R154, R56 ;  /* 0x0000009a8c38723c */ /* 0x040fe20000001838 */
[----:B------:R-:W1:Y:S02]  /*111e0*/  LDSM.16.MT88.4 R152, [R220+0x6800] ;  /* 0x00680000dc98783b */ /* 0x000e640000004200 */
[----:B------:R-:W-:Y:S05]  /*111f0*/  MUFU.EX2 R135, R136 ;  /* 0x0000008800877308 */ /* 0x000fea0000000800 */
[C---:B----4-:R-:W-:Y:S08]  /*11200*/  HMMA.16816.F32 R60, R140.reuse, R156, R60 ;  /* 0x0000009c8c3c723c */ /* 0x050ff0000000183c */
[C---:B------:R-:W-:Y:S01]  /*11210*/  HMMA.16816.F32 R64, R140.reuse, R158, R64 ;  /* 0x0000009e8c40723c */ /* 0x040fe20000001840 */
[----:B------:R-:W4:Y:S03]  /*11220*/  LDSM.16.MT88.4 R156, [R217+0x9800] ;  /* 0x00980000d99c783b */ /* 0x000f260000004200 */
[--C-:B---3--:R-:W-:Y:S01]  /*11230*/  FFMA.FTZ R3, R197, c[0x0][0x2d0], -R138.reuse ;  /* 0x0000b400c5037a23 */ /* 0x108fe2000001088a */
[----:B------:R-:W-:Y:S02]  /*11240*/  MOV R197, R196 ;  /* 0x000000c400c57202 */ /* 0x000fe40000000f00 */
[----:B------:R-:W-:Y:S01]  /*11250*/  MOV R196, R187 ;  /* 0x000000bb00c47202 */ /* 0x000fe20000000f00 */
[C---:B------:R-:W-:Y:S04]  /*11260*/  HMMA.16816.F32 R68, R140.reuse, R160, R68 ;  /* 0x000000a08c44723c */ /* 0x040fe80000001844 */
[----:B------:R-:W-:Y:S02]  /*11270*/  MOV R187, R173 ;  /* 0x000000ad00bb7202 */ /* 0x000fe40000000f00 */
[----:B------:R-:W-:Y:S02]  /*11280*/  MOV R173, R170 ;  /* 0x000000aa00ad7202 */ /* 0x000fe40000000f00 */
[C---:B------:R-:W-:Y:S01]  /*11290*/  HMMA.16816.F32 R72, R140.reuse, R162, R72 ;  /* 0x000000a28c48723c */ /* 0x040fe20000001848 */
[----:B------:R3:W-:Y:S01]  /*112a0*/  MUFU.EX2 R170, R3 ;  /* 0x0000000300aa7308 */ /* 0x0007e20000000800 */
[----:B------:R-:W-:Y:S06]  /*112b0*/  LDSM.16.MT88.4 R160, [R220+0x1000] ;  /* 0x00100000dca0783b */ /* 0x000fec0000004200 */
[C---:B--2---:R-:W-:Y:S08]  /*112c0*/  HMMA.16816.F32 R76, R140.reuse, R148, R76 ;  /* 0x000000948c4c723c */ /* 0x044ff0000000184c */
[C---:B------:R-:W-:Y:S01]  /*112d0*/  HMMA.16816.F32 R80, R140.reuse, R150, R80 ;  /* 0x000000968c50723c */ /* 0x040fe20000001850 */
[----:B------:R-:W2:Y:S07]  /*112e0*/  LDSM.16.MT88.4 R148, [R218+0x9800] ;  /* 0x00980000da94783b */ /* 0x000eae0000004200 */
[C---:B-1----:R-:W-:Y:S04]  /*112f0*/  HMMA.16816.F32 R84, R140.reuse, R144, R84 ;  /* 0x000000908c54723c */ /* 0x042fe80000001854 */
[----:B---3--:R-:W-:Y:S01]  /*11300*/  FFMA.FTZ R3, R197, c[0x0][0x2d0], -R138 ;  /* 0x0000b400c5037a23 */ /* 0x008fe2000001088a */
[----:B------:R-:W-:Y:S02]  /*11310*/  MOV R197, R196 ;  /* 0x000000c400c57202 */ /* 0x000fe40000000f00 */
[----:B------:R-:W-:Y:S01]  /*11320*/  MOV R196, R173 ;  /* 0x000000ad00c47202 */ /* 0x000fe20000000f00 */
[C---:B------:R-:W-:Y:S01]  /*11330*/  HMMA.16816.F32 R88, R140.reuse, R146, R88 ;  /* 0x000000928c58723c */ /* 0x040fe20000001858 */
[----:B------:R-:W1:Y:S03]  /*11340*/  LDSM.16.MT88.4 R144, [R221+0x9800] ;  /* 0x00980000dd90783b */ /* 0x000e660000004200 */
[----:B------:R-:W-:Y:S02]  /*11350*/  MOV R173, R168 ;  /* 0x000000a800ad7202 */ /* 0x000fe40000000f00 */
[----:B------:R3:W1:Y:S02]  /*11360*/  MUFU.EX2 R168, R3 ;  /* 0x0000000300a87308 */ /* 0x0006640000000800 */
[C---:B------:R-:W-:Y:S08]  /*11370*/  HMMA.16816.F32 R92, R140.reuse, R152, R92 ;  /* 0x000000988c5c723c */ /* 0x040ff0000000185c */
[C---:B------:R-:W-:Y:S01]  /*11380*/  HMMA.16816.F32 R96, R140.reuse, R154, R96 ;  /* 0x0000009a8c60723c */ /* 0x040fe20000001860 */
[----:B------:R-:W1:Y:S07]  /*11390*/  LDSM.16.MT88.4 R152, [R220+0x9800] ;  /* 0x00980000dc98783b */ /* 0x000e6e0000004200 */
[C---:B----4-:R-:W-:Y:S04]  /*113a0*/  HMMA.16816.F32 R100, R140.reuse, R156, R100 ;  /* 0x0000009c8c64723c */ /* 0x050fe80000001864 */
        /* <DEDUP_REMOVED lines=8> */
[----:B----4-:R-:W-:Y:S01]  /*11430*/  FFMA.FTZ R3, R197, c[0x0][0x2d0], -R134 ;  /* 0x0000b400c5037a23 */ /* 0x010fe20000010886 */
[----:B------:R-:W-:Y:S02]  /*11440*/  MOV R197, R196 ;  /* 0x000000c400c57202 */ /* 0x000fe40000000f00 */
[----:B------:R-:W-:Y:S01]  /*11450*/  MOV R196, R202 ;  /* 0x000000ca00c47202 */ /* 0x000fe20000000f00 */
[C---:B------:R-:W-:Y:S01]  /*11460*/  HMMA.16816.F32 R120, R140.reuse, R146, R120 ;  /* 0x000000928c78723c */ /* 0x040fe20000001878 */
[----:B------:R1:W4:Y:S01]  /*11470*/  MUFU.EX2 R202, R3 ;  /* 0x0000000300ca7308 */ /* 0x0003220000000800 */
[----:B------:R-:W2:Y:S06]  /*11480*/  LDSM.16.MT88.4 R144, [R221+0x1000] ;  /* 0x00100000dd90783b */ /* 0x000eac0000004200 */
[C---:B------:R-:W-:Y:S08]  /*11490*/  HMMA.16816.F32 R124, R140.reuse, R152, R124 ;  /* 0x000000988c7c723c */ /* 0x040ff0000000187c */
[----:B------:R-:W-:Y:S01]  /*114a0*/  HMMA.16816.F32 R128, R140, R154, R128 ;  /* 0x0000009a8c80723c */ /* 0x000fe20000001880 */
[----:B------:R-:W2:Y:S06]  /*114b0*/  LDSM.16.MT88.4 R152, [R217+0x4000] ;  /* 0x00400000d998783b */ /* 0x000eac0000004200 */
[----:B------:R-:W-:Y:S01]  /*114c0*/  F2FP.PACK_AB R140, R169, R167 ;  /* 0x000000a7a98c723e */ /* 0x000fe200000000ff */
[--C-:B-1----:R-:W-:Y:S01]  /*114d0*/  FFMA.FTZ R3, R196, c[0x0][0x2d0], -R138.reuse ;  /* 0x0000b400c4037a23 */ /* 0x102fe2000001088a */
[----:B------:R-:W-:Y:S03]  /*114e0*/  MOV R196, R174 ;  /* 0x000000ae00c47202 */ /* 0x000fe60000000f00 */
[----:B------:R1:W-:Y:S01]  /*114f0*/  MUFU.EX2 R174, R3 ;  /* 0x0000000300ae7308 */ /* 0x0003e20000000800 */
[----:B------:R-:W-:Y:S02]  /*11500*/  F2FP.PACK_AB R142, R168, R170 ;  /* 0x000000aaa88e723e */ /* 0x000fe400000000ff */
[----:B------:R-:W-:Y:S02]  /*11510*/  F2FP.PACK_AB R141, R206, R207 ;  /* 0x000000cfce8d723e */ /* 0x000fe400000000ff */
[----:B----4-:R-:W-:Y:S07]  /*11520*/  F2FP.PACK_AB R143, R202, R203 ;  /* 0x000000cbca8f723e */ /* 0x010fee00000000ff */
[C---:B---3--:R-:W-:Y:S08]  /*11530*/  HMMA.16816.F32 R4, R140.reuse, R156, R4 ;  /* 0x0000009c8c04723c */ /* 0x048ff00000001804 */
[C---:B------:R-:W-:Y:S01]  /*11540*/  HMMA.16816.F32 R8, R140.reuse, R158, R8 ;  /* 0x0000009e8c08723c */ /* 0x040fe20000001808 */
[----:B------:R-:W3:Y:S03]  /*11550*/  LDSM.16.MT88.4 R156, [R218+0x4000] ;  /* 0x00400000da9c783b */ /* 0x000ee60000004200 */
[----:B-1----:R-:W-:Y:S04]  /*11560*/  FFMA.FTZ R3, R173, c[0x0][0x2d0], -R138 ;  /* 0x0000b400ad037a23 */ /* 0x002fe8000001088a */
[C---:B--2---:R-:W-:Y:S01]  /*11570*/  HMMA.16816.F32 R12, R140.reuse, R148, R12 ;  /* 0x000000948c0c723c */ /* 0x044fe2000000180c */
[----:B------:R1:W2:Y:S07]  /*11580*/  MUFU.EX2 R173, R3 ;  /* 0x0000000300ad7308 */ /* 0x0002ae0000000800 */
[C---:B------:R-:W-:Y:S01]  /*11590*/  HMMA.16816.F32 R16, R140.reuse, R150, R16 ;  /* 0x000000968c10723c */ /* 0x040fe20000001810 */
[----:B------:R-:W4:Y:S07]  /*115a0*/  LDSM.16.MT88.4 R148, [R221+0x4000] ;  /* 0x00400000dd94783b */ /* 0x000f2e0000004200 */
[C---:B------:R-:W-:Y:S08]  /*115b0*/  HMMA.16816.F32 R20, R140.reuse, R144, R20 ;  /* 0x000000908c14723c */ /* 0x040ff00000001814 */
[C---:B------:R-:W-:Y:S01]  /*115c0*/  HMMA.16816.F32 R24, R140.reuse, R146, R24 ;  /* 0x000000928c18723c */ /* 0x040fe20000001818 */
[----:B------:R-:W2:Y:S03]  /*115d0*/  LDSM.16.MT88.4 R144, [R220+0x4000] ;  /* 0x00400000dc90783b */ /* 0x000ea60000004200 */
[--C-:B-1----:R-:W-:Y:S01]  /*115e0*/  FFMA.FTZ R3, R197, c[0x0][0x2d0], -R134.reuse ;  /* 0x0000b400c5037a23 */ /* 0x102fe20000010886 */
[----:B------:R-:W-:Y:S03]  /*115f0*/  MOV R197, R201 ;  /* 0x000000c900c57202 */ /* 0x000fe60000000f00 */
[C---:B------:R-:W-:Y:S01]  /*11600*/  HMMA.16816.F32 R28, R140.reuse, R160, R28 ;  /* 0x000000a08c1c723c */ /* 0x040fe2000000181c */
[----:B------:R1:W-:Y:S07]  /*11610*/  MUFU.EX2 R201, R3 ;  /* 0x0000000300c97308 */ /* 0x0003ee0000000800 */
[C---:B------:R-:W-:Y:S01]  /*11620*/  HMMA.16816.F32 R32, R140.reuse, R162, R32 ;  /* 0x000000a28c20723c */ /* 0x040fe20000001820 */
[----:B------:R-:W2:Y:S07]  /*11630*/  LDSM.16.MT88.4 R160, [R217+0x7000] ;  /* 0x00700000d9a0783b */ /* 0x000eae0000004200 */
[C---:B------:R-:W-:Y:S08]  /*11640*/  HMMA.16816.F32 R36, R140.reuse, R152, R36 ;  /* 0x000000988c24723c */ /* 0x040ff00000001824 */
[C---:B------:R-:W-:Y:S01]  /*11650*/  HMMA.16816.F32 R40, R140.reuse, R154, R40 ;  /* 0x0000009a8c28723c */ /* 0x040fe20000001828 */
[----:B------:R-:W2:Y:S03]  /*11660*/  LDSM.16.MT88.4 R152, [R218+0x7000] ;  /* 0x00700000da98783b */ /* 0x000ea60000004200 */
[----:B-1----:R-:W-:Y:S01]  /*11670*/  FFMA.FTZ R3, R196, c[0x0][0x2d0], -R134 ;  /* 0x0000b400c4037a23 */ /* 0x002fe20000010886 */
[----:B------:R-:W-:Y:S03]  /*11680*/  MOV R196, R200 ;  /* 0x000000c800c47202 */ /* 0x000fe60000000f00 */
[C---:B---3--:R-:W-:Y:S01]  /*11690*/  HMMA.16816.F32 R44, R140.reuse, R156, R44 ;  /* 0x0000009c8c2c723c */ /* 0x048fe2000000182c */
[----:B------:R1:W3:Y:S07]  /*116a0*/  MUFU.EX2 R200, R3 ;  /* 0x0000000300c87308 */ /* 0x0002ee0000000800 */
[C---:B------:R-:W-:Y:S01]  /*116b0*/  HMMA.16816.F32 R48, R140.reuse, R158, R48 ;  /* 0x0000009e8c30723c */ /* 0x040fe20000001830 */
[----:B------:R-:W3:Y:S07]  /*116c0*/  LDSM.16.MT88.4 R156, [R221+0x7000] ;  /* 0x00700000dd9c783b */ /* 0x000eee0000004200 */
[C---:B----4-:R-:W-:Y:S08]  /*116d0*/  HMMA.16816.F32 R52, R140.reuse, R148, R52 ;  /* 0x000000948c34723c */ /* 0x050ff00000001834 */
[C---:B------:R-:W-:Y:S01]  /*116e0*/  HMMA.16816.F32 R56, R140.reuse, R150, R56 ;  /* 0x000000968c38723c */ /* 0x040fe20000001838 */
[----:B------:R-:W4:Y:S03]  /*116f0*/  LDSM.16.MT88.4 R148, [R220+0x7000] ;  /* 0x00700000dc94783b */ /* 0x000f260000004200 */
[----:B-1----:R-:W-:Y:S04]  /*11700*/  FFMA.FTZ R3, R197, c[0x0][0x2d0], -R138 ;  /* 0x0000b400c5037a23 */ /* 0x002fe8000001088a */
[C---:B--2---:R-:W-:Y:S01]  /*11710*/  HMMA.16816.F32 R60, R140.reuse, R144, R60 ;  /* 0x000000908c3c723c */ /* 0x044fe2000000183c */
[----:B------:R1:W2:Y:S07]  /*11720*/  MUFU.EX2 R214, R3 ;  /* 0x0000000300d67308 */ /* 0x0002ae0000000800 */
[C---:B------:R-:W-:Y:S01]  /*11730*/  HMMA.16816.F32 R64, R140.reuse, R146, R64 ;  /* 0x000000928c40723c */ /* 0x040fe20000001840 */
[----:B------:R-:W2:Y:S07]  /*11740*/  LDSM.16.MT88.4 R144, [R217+0xa000] ;  /* 0x00a00000d990783b */ /* 0x000eae0000004200 */
[C---:B------:R-:W-:Y:S08]  /*11750*/  HMMA.16816.F32 R68, R140.reuse, R160, R68 ;  /* 0x000000a08c44723c */ /* 0x040ff00000001844 */
[C---:B------:R-:W-:Y:S01]  /*11760*/  HMMA.16816.F32 R72, R140.reuse, R162, R72 ;  /* 0x000000a28c48723c */ /* 0x040fe20000001848 */
[----:B------:R-:W-:Y:S03]  /*11770*/  LDSM.16.MT88.4 R160, [R221+0x1800] ;  /* 0x00180000dda0783b */ /* 0x000fe60000004200 */
[--C-:B-1----:R-:W-:Y:S04]  /*11780*/  FFMA.FTZ R3, R196, c[0x0][0x2d0], -R134.reuse ;  /* 0x0000b400c4037a23 */ /* 0x102fe80000010886 */
[C---:B------:R-:W-:Y:S01]  /*11790*/  HMMA.16816.F32 R76, R140.reuse, R152, R76 ;  /* 0x000000988c4c723c */ /* 0x040fe2000000184c */
[----:B------:R1:W-:Y:S07]  /*117a0*/  MUFU.EX2 R199, R3 ;  /* 0x0000000300c77308 */ /* 0x0003ee0000000800 */
[C---:B------:R-:W-:Y:S01]  /*117b0*/  HMMA.16816.F32 R80, R140.reuse, R154, R80 ;  /* 0x0000009a8c50723c */ /* 0x040fe20000001850 */
[----:B------:R-:W2:Y:S07]  /*117c0*/  LDSM.16.MT88.4 R152, [R218+0xa000] ;  /* 0x00a00000da98783b */ /* 0x000eae0000004200 */
[C---:B---3--:R-:W-:Y:S08]  /*117d0*/  HMMA.16816.F32 R84, R140.reuse, R156, R84 ;  /* 0x0000009c8c54723c */ /* 0x048ff00000001854 */
[C---:B------:R-:W-:Y:S01]  /*117e0*/  HMMA.16816.F32 R88, R140.reuse, R158, R88 ;  /* 0x0000009e8c58723c */ /* 0x040fe20000001858 */
[----:B------:R-:W3:Y:S03]  /*117f0*/  LDSM.16.MT88.4 R156, [R221+0xa000] ;  /* 0x00a00000dd9c783b */ /* 0x000ee60000004200 */
[----:B-1----:R-:W-:Y:S04]  /*11800*/  FFMA.FTZ R3, R187, c[0x0][0x2d0], -R134 ;  /* 0x0000b400bb037a23 */ /* 0x002fe80000010886 */
[C---:B----4-:R-:W-:Y:S01]  /*11810*/  HMMA.16816.F32 R92, R140.reuse, R148, R92 ;  /* 0x000000948c5c723c */ /* 0x050fe2000000185c */
[----:B------:R1:W4:Y:S07]  /*11820*/  MUFU.EX2 R198, R3 ;  /* 0x0000000300c67308 */ /* 0x00032e0000000800 */
[C---:B------:R-:W-:Y:S01]  /*11830*/  HMMA.16816.F32 R96, R140.reuse, R150, R96 ;  /* 0x000000968c60723c */ /* 0x040fe20000001860 */
[----:B------:R-:W4:Y:S07]  /*11840*/  LDSM.16.MT88.4 R148, [R220+0xa000] ;  /* 0x00a00000dc94783b */ /* 0x000f2e0000004200 */
[C---:B--2---:R-:W-:Y:S08]  /*11850*/  HMMA.16816.F32 R100, R140.reuse, R144, R100 ;  /* 0x000000908c64723c */ /* 0x044ff00000001864 */
[C---:B------:R-:W-:Y:S01]  /*11860*/  HMMA.16816.F32 R104, R140.reuse, R146, R104 ;  /* 0x000000928c68723c */ /* 0x040fe20000001868 */
[----:B------:R-:W2:Y:S03]  /*11870*/  LDSM.16.MT88.4 R144, [R217+0x1800] ;  /* 0x00180000d990783b */ /* 0x000ea60000004200 */
        /* <DEDUP_REMOVED lines=8> */
[----:B-1----:R-:W-:Y:S01]  /*11900*/  FFMA.FTZ R3, R185, c[0x0][0x2d0], -R138 ;  /* 0x0000b400b9037a23 */ /* 0x002fe2000001088a */
[----:B------:R-:W-:Y:S03]  /*11910*/  MOV R185, R188 ;  /* 0x000000bc00b97202 */ /* 0x000fe60000000f00 */
[C---:B----4-:R-:W-:Y:S01]  /*11920*/  HMMA.16816.F32 R124, R140.reuse, R148, R124 ;  /* 0x000000948c7c723c */ /* 0x050fe2000000187c */
[----:B------:R1:W-:Y:S07]  /*11930*/  MUFU.EX2 R208, R3 ;  /* 0x0000000300d07308 */ /* 0x0003ee0000000800 */
[----:B------:R-:W-:Y:S01]  /*11940*/  HMMA.16816.F32 R128, R140, R150, R128 ;  /* 0x000000968c80723c */ /* 0x000fe20000001880 */
[----:B------:R-:W4:Y:S06]  /*11950*/  LDSM.16.MT88.4 R148, [R217+0x4800] ;  /* 0x00480000d994783b */ /* 0x000f2c0000004200 */
[----:B------:R-:W-:Y:S02]  /*11960*/  F2FP.PACK_AB R140, R173, R174 ;  /* 0x000000aead8c723e */ /* 0x000fe400000000ff */
[----:B------:R-:W-:Y:S03]  /*11970*/  F2FP.PACK_AB R141, R200, R201 ;  /* 0x000000c9c88d723e */ /* 0x000fe600000000ff */
[----:B------:R-:W-:Y:S02]  /*11980*/  F2FP.PACK_AB R142, R214, R215 ;  /* 0x000000d7d68e723e */ /* 0x000fe400000000ff */
[----:B------:R-:W-:Y:S01]  /*11990*/  F2FP.PACK_AB R143, R198, R199 ;  /* 0x000000c7c68f723e */ /* 0x000fe200000000ff */
[--C-:B-1----:R-:W-:Y:S06]  /*119a0*/  FFMA.FTZ R3, R193, c[0x0][0x2d0], -R134.reuse ;  /* 0x0000b400c1037a23 */ /* 0x102fec0000010886 */
[C---:B--2---:R-:W-:Y:S01]  /*119b0*/  HMMA.16816.F32 R4, R140.reuse, R144, R4 ;  /* 0x000000908c04723c */ /* 0x044fe20000001804 */
[----:B------:R1:W-:Y:S07]  /*119c0*/  MUFU.EX2 R193, R3 ;  /* 0x0000000300c17308 */ /* 0x0003ee0000000800 */
[C---:B------:R-:W-:Y:S01]  /*119d0*/  HMMA.16816.F32 R8, R140.reuse, R146, R8 ;  /* 0x000000928c08723c */ /* 0x040fe20000001808 */
[----:B------:R-:W2:Y:S07]  /*119e0*/  LDSM.16.MT88.4 R144, [R218+0x4800] ;  /* 0x00480000da90783b */ /* 0x000eae0000004200 */
[C---:B------:R-:W-:Y:S08]  /*119f0*/  HMMA.16816.F32 R12, R140.reuse, R152, R12 ;  /* 0x000000988c0c723c */ /* 0x040ff0000000180c */
[C---:B------:R-:W-:Y:S01]  /*11a00*/  HMMA.16816.F32 R16, R140.reuse, R154, R16 ;  /* 0x0000009a8c10723c */ /* 0x040fe20000001810 */
[----:B------:R-:W2:Y:S03]  /*11a10*/  LDSM.16.MT88.4 R152, [R221+0x4800] ;  /* 0x00480000dd98783b */ /* 0x000ea60000004200 */
[----:B-1----:R-:W-:Y:S04]  /*11a20*/  FFMA.FTZ R3, R192, c[0x0][0x2d0], -R134 ;  /* 0x0000b400c0037a23 */ /* 0x002fe80000010886 */
[C---:B------:R-:W-:Y:S01]  /*11a30*/  HMMA.16816.F32 R20, R140.reuse, R160, R20 ;  /* 0x000000a08c14723c */ /* 0x040fe20000001814 */
[----:B------:R1:W-:Y:S07]  /*11a40*/  MUFU.EX2 R192, R3 ;  /* 0x0000000300c07308 */ /* 0x0003ee0000000800 */
[C---:B------:R-:W-:Y:S01]  /*11a50*/  HMMA.16816.F32 R24, R140.reuse, R162, R24 ;  /* 0x000000a28c18723c */ /* 0x040fe20000001818 */
[----:B------:R-:W-:Y:S07]  /*11a60*/  LDSM.16.MT88.4 R160, [R217+0x7800] ;  /* 0x00780000d9a0783b */ /* 0x000fee0000004200 */
[C---:B---3--:R-:W-:Y:S08]  /*11a70*/  HMMA.16816.F32 R28, R140.reuse, R156, R28 ;  /* 0x0000009c8c1c723c */ /* 0x048ff0000000181c */
[C---:B------:R-:W-:Y:S01]  /*11a80*/  HMMA.16816.F32 R32, R140.reuse, R158, R32 ;  /* 0x0000009e8c20723c */ /* 0x040fe20000001820 */
[----:B------:R-:W3:Y:S03]  /*11a90*/  LDSM.16.MT88.4 R156, [R220+0x4800] ;  /* 0x00480000dc9c783b */ /* 0x000ee60000004200 */
[--C-:B-1----:R-:W-:Y:S04]  /*11aa0*/  FFMA.FTZ R3, R184, c[0x0][0x2d0], -R138.reuse ;  /* 0x0000b400b8037a23 */ /* 0x102fe8000001088a */
[C---:B----4-:R-:W-:Y:S01]  /*11ab0*/  HMMA.16816.F32 R36, R140.reuse, R148, R36 ;  /* 0x000000948c24723c */ /* 0x050fe20000001824 */
[----:B------:R1:W-:Y:S01]  /*11ac0*/  MUFU.EX2 R205, R3 ;  /* 0x0000000300cd7308 */ /* 0x0003e20000000800 */
[----:B------:R-:W4:Y:S06]  /*11ad0*/  LDL.LU R184, [R1+0x10] ;  /* 0x0000100001b87983 */ /* 0x000f2c0000300800 */
[C---:B------:R-:W-:Y:S01]  /*11ae0*/  HMMA.16816.F32 R40, R140.reuse, R150, R40 ;  /* 0x000000968c28723c */ /* 0x040fe20000001828 */
[----:B------:R-:W3:Y:S07]  /*11af0*/  LDSM.16.MT88.4 R148, [R218+0x7800] ;  /* 0x00780000da94783b */ /* 0x000eee0000004200 */
[C---:B--2---:R-:W-:Y:S08]  /*11b00*/  HMMA.16816.F32 R44, R140.reuse, R144, R44 ;  /* 0x000000908c2c723c */ /* 0x044ff0000000182c */
[C---:B------:R-:W-:Y:S01]  /*11b10*/  HMMA.16816.F32 R48, R140.reuse, R146, R48 ;  /* 0x000000928c30723c */ /* 0x040fe20000001830 */
[----:B------:R-:W2:Y:S03]  /*11b20*/  LDSM.16.MT88.4 R144, [R221+0x7800] ;  /* 0x00780000dd90783b */ /* 0x000ea60000004200 */
[----:B-1----:R-:W-:Y:S01]  /*11b30*/  FFMA.FTZ R3, R182, c[0x0][0x2d0], -R138 ;  /* 0x0000b400b6037a23 */ /* 0x002fe2000001088a */
[----:B------:R-:W-:Y:S03]  /*11b40*/  MOV R182, R178 ;  /* 0x000000b200b67202 */ /* 0x000fe60000000f00 */
[C---:B------:R-:W-:Y:S01]  /*11b50*/  HMMA.16816.F32 R52, R140.reuse, R152, R52 ;  /* 0x000000988c34723c */ /* 0x040fe20000001834 */
[----:B------:R1:W-:Y:S07]  /*11b60*/  MUFU.EX2 R204, R3 ;  /* 0x0000000300cc7308 */ /* 0x0003ee0000000800 */
[C---:B------:R-:W-:Y:S01]  /*11b70*/  HMMA.16816.F32 R56, R140.reuse, R154, R56 ;  /* 0x0000009a8c38723c */ /* 0x040fe20000001838 */
[----:B------:R-:W2:Y:S07]  /*11b80*/  LDSM.16.MT88.4 R152, [R220+0x7800] ;  /* 0x00780000dc98783b */ /* 0x000eae0000004200 */
[C---:B---3--:R-:W-:Y:S08]  /*11b90*/  HMMA.16816.F32 R60, R140.reuse, R156, R60 ;  /* 0x0000009c8c3c723c */ /* 0x048ff0000000183c */
[C---:B------:R-:W-:Y:S01]  /*11ba0*/  HMMA.16816.F32 R64, R140.reuse, R158, R64 ;  /* 0x0000009e8c40723c */ /* 0x040fe20000001840 */
[----:B------:R-:W3:Y:S03]  /*11bb0*/  LDSM.16.MT88.4 R156, [R217+0xa800] ;  /* 0x00a80000d99c783b */ /* 0x000ee60000004200 */
[--C-:B-1----:R-:W-:Y:S04]  /*11bc0*/  FFMA.FTZ R3, R191, c[0x0][0x2d0], -R134.reuse ;  /* 0x0000b400bf037a23 */ /* 0x102fe80000010886 */
[C---:B------:R-:W-:Y:S01]  /*11bd0*/  HMMA.16816.F32 R68, R140.reuse, R160, R68 ;  /* 0x000000a08c44723c */ /* 0x040fe20000001844 */
[----:B------:R1:W-:Y:S07]  /*11be0*/  MUFU.EX2 R191, R3 ;  /* 0x0000000300bf7308 */ /* 0x0003ee0000000800 */
[C---:B------:R-:W-:Y:S01]  /*11bf0*/  HMMA.16816.F32 R72, R140.reuse, R162, R72 ;  /* 0x000000a28c48723c */ /* 0x040fe20000001848 */
[----:B------:R-:W-:Y:S07]  /*11c00*/  LDSM.16.MT88.4 R160, [R217+0x5000] ;  /* 0x00500000d9a0783b */ /* 0x000fee0000004200 */
[C---:B------:R-:W-:Y:S08]  /*11c10*/  HMMA.16816.F32 R76, R140.reuse, R148, R76 ;  /* 0x000000948c4c723c */ /* 0x040ff0000000184c */
[C---:B------:R-:W-:Y:S01]  /*11c20*/  HMMA.16816.F32 R80, R140.reuse, R150, R80 ;  /* 0x000000968c50723c */ /* 0x040fe20000001850 */
[----:B------:R-:W3:Y:S03]  /*11c30*/  LDSM.16.MT88.4 R148, [R218+0xa800] ;  /* 0x00a80000da94783b */ /* 0x000ee60000004200 */
[----:B-1----:R-:W-:Y:S01]  /*11c40*/  FFMA.FTZ R3, R181, c[0x0][0x2d0], -R134 ;  /* 0x0000b400b5037a23 */ /* 0x002fe20000010886 */
[----:B------:R-:W-:Y:S03]  /*11c50*/  MOV R181, R190 ;  /* 0x000000be00b57202 */ /* 0x000fe60000000f00 */
[C---:B--2---:R-:W-:Y:S01]  /*11c60*/  HMMA.16816.F32 R84, R140.reuse, R144, R84 ;  /* 0x000000908c54723c */ /* 0x044fe20000001854 */
[----:B------:R1:W-:Y:S07]  /*11c70*/  MUFU.EX2 R190, R3 ;  /* 0x0000000300be7308 */ /* 0x0003ee0000000800 */
[C---:B------:R-:W-:Y:S01]  /*11c80*/  HMMA.16816.F32 R88, R140.reuse, R146, R88 ;  /* 0x000000928c58723c */ /* 0x040fe20000001858 */
[----:B------:R-:W2:Y:S07]  /*11c90*/  LDSM.16.MT88.4 R144, [R221+0xa800] ;  /* 0x00a80000dd90783b */ /* 0x000eae0000004200 */
[C---:B------:R-:W-:Y:S08]  /*11ca0*/  HMMA.16816.F32 R92, R140.reuse, R152, R92 ;  /* 0x000000988c5c723c */ /* 0x040ff0000000185c */
[C---:B------:R-:W-:Y:S01]  /*11cb0*/  HMMA.16816.F32 R96, R140.reuse, R154, R96 ;  /* 0x0000009a8c60723c */ /* 0x040fe20000001860 */
[----:B------:R-:W2:Y:S03]  /*11cc0*/  LDSM.16.MT88.4 R152, [R220+0xa800] ;  /* 0x00a80000dc98783b */ /* 0x000ea60000004200 */
[--C-:B-1----:R-:W-:Y:S01]  /*11cd0*/  FFMA.FTZ R3, R181, c[0x0][0x2d0], -R138.reuse ;  /* 0x0000b400b5037a23 */ /* 0x102fe2000001088a */
[----:B------:R-:W-:Y:S03]  /*11ce0*/  MOV R181, R177 ;  /* 0x000000b100b57202 */ /* 0x000fe60000000f00 */
[C---:B---3--:R-:W-:Y:S01]  /*11cf0*/  HMMA.16816.F32 R100, R140.reuse, R156, R100 ;  /* 0x0000009c8c64723c */ /* 0x048fe20000001864 */
[----:B------:R1:W-:Y:S07]  /*11d00*/  MUFU.EX2 R197, R3 ;  /* 0x0000000300c57308 */ /* 0x0003ee0000000800 */
[C---:B------:R-:W-:Y:S01]  /*11d10*/  HMMA.16816.F32 R104, R140.reuse, R158, R104 ;  /* 0x0000009e8c68723c */ /* 0x040fe20000001868 */
[----:B------:R-:W3:Y:S07]  /*11d20*/  LDSM.16.MT88.4 R156, [R217+0x2000] ;  /* 0x00200000d99c783b */ /* 0x000eee0000004200 */
[C---:B------:R-:W-:Y:S08]  /*11d30*/  HMMA.16816.F32 R108, R140.reuse, R148, R108 ;  /* 0x000000948c6c723c */ /* 0x040ff0000000186c */
[C---:B------:R-:W-:Y:S01]  /*11d40*/  HMMA.16816.F32 R112, R140.reuse, R150, R112 ;  /* 0x000000968c70723c */ /* 0x040fe20000001870 */
[----:B------:R-:W3:Y:S03]  /*11d50*/  LDSM.16.MT88.4 R148, [R218+0x2000] ;  /* 0x00200000da94783b */ /* 0x000ee60000004200 */
[----:B-1----:R-:W-:Y:S01]  /*11d60*/  FFMA.FTZ R3, R180, c[0x0][0x2d0], -R138 ;  /* 0x0000b400b4037a23 */ /* 0x002fe2000001088a */
[----:B------:R-:W-:Y:S03]  /*11d70*/  MOV R180, R176 ;  /* 0x000000b000b47202 */ /* 0x000fe60000000f00 */
[C---:B--2---:R-:W-:Y:S01]  /*11d80*/  HMMA.16816.F32 R116, R140.reuse, R144, R116 ;  /* 0x000000908c74723c */ /* 0x044fe20000001874 */
[----:B------:R1:W2:Y:S07]  /*11d90*/  MUFU.EX2 R196, R3 ;  /* 0x0000000300c47308 */ /* 0x0002ae0000000800 */
[C---:B------:R-:W-:Y:S01]  /*11da0*/  HMMA.16816.F32 R120, R140.reuse, R146, R120 ;  /* 0x000000928c78723c */ /* 0x040fe20000001878 */
[----:B------:R-:W3:Y:S07]  /*11db0*/  LDSM.16.MT88.4 R144, [R221+0x2000] ;  /* 0x00200000dd90783b */ /* 0x000eee0000004200 */
[C---:B------:R-:W-:Y:S08]  /*11dc0*/  HMMA.16816.F32 R124, R140.reuse, R152, R124 ;  /* 0x000000988c7c723c */ /* 0x040ff0000000187c */
[----:B------:R-:W-:Y:S01]  /*11dd0*/  HMMA.16816.F32 R128, R140, R154, R128 ;  /* 0x0000009a8c80723c */ /* 0x000fe20000001880 */
[----:B------:R-:W3:Y:S03]  /*11de0*/  LDSM.16.MT88.4 R152, [R220+0x2000] ;  /* 0x00200000dc98783b */ /* 0x000ee60000004200 */
[--C-:B-1----:R-:W-:Y:S01]  /*11df0*/  FFMA.FTZ R3, R189, c[0x0][0x2d0], -R134.reuse ;  /* 0x0000b400bd037a23 */ /* 0x102fe20000010886 */
[----:B--2---:R-:W-:Y:S02]  /*11e00*/  F2FP.PACK_AB R136, R196, R197 ;  /* 0x000000c5c488723e */ /* 0x004fe400000000ff */
[----:B------:R-:W-:Y:S01]  /*11e10*/  F2FP.PACK_AB R140, R208, R209 ;  /* 0x000000d1d08c723e */ /* 0x000fe200000000ff */
[----:B------:R1:W-:Y:S01]  /*11e20*/  MUFU.EX2 R189, R3 ;  /* 0x0000000300bd7308 */ /* 0x0003e20000000800 */
[----:B------:R-:W-:Y:S03]  /*11e30*/  F2FP.PACK_AB R141, R192, R193 ;  /* 0x000000c1c08d723e */ /* 0x000fe600000000ff */
[----:B------:R-:W-:Y:S02]  /*11e40*/  F2FP.PACK_AB R142, R204, R205 ;  /* 0x000000cdcc8e723e */ /* 0x000fe400000000ff */
[----:B------:R-:W-:Y:S07]  /*11e50*/  F2FP.PACK_AB R143, R190, R191 ;  /* 0x000000bfbe8f723e */ /* 0x000fee00000000ff */
[C---:B---3--:R-:W-:Y:S08]  /*11e60*/  HMMA.16816.F32 R4, R140.reuse, R156, R4 ;  /* 0x0000009c8c04723c */ /* 0x048ff00000001804 */
[C---:B------:R-:W-:Y:S01]  /*11e70*/  HMMA.16816.F32 R8, R140.reuse, R158, R8 ;  /* 0x0000009e8c08723c */ /* 0x040fe20000001808 */
[----:B------:R-:W2:Y:S03]  /*11e80*/  LDSM.16.MT88.4 R156, [R218+0x5000] ;  /* 0x00500000da9c783b */ /* 0x000ea60000004200 */
[--C-:B-1----:R-:W-:Y:S02]  /*11e90*/  FFMA.FTZ R3, R179, c[0x0][0x2d0], -R134.reuse ;  /* 0x0000b400b3037a23 */ /* 0x102fe40000010886 */
[----:B------:R-:W-:Y:S02]  /*11ea0*/  FFMA.FTZ R134, R137, c[0x0][0x2d0], -R134 ;  /* 0x0000b40089867a23 */ /* 0x000fe40000010886 */
[C---:B------:R-:W-:Y:S01]  /*11eb0*/  HMMA.16816.F32 R12, R140.reuse, R148, R12 ;  /* 0x000000948c0c723c */ /* 0x040fe2000000180c */
[----:B------:R1:W3:Y:S01]  /*11ec0*/  MUFU.EX2 R188, R3 ;  /* 0x0000000300bc7308 */ /* 0x0002e20000000800 */
[----:B------:R-:W-:Y:S06]  /*11ed0*/  LDSM.16.MT88.4 R176, [R217+0x5800] ;  /* 0x00580000d9b0783b */ /* 0x000fec0000004200 */
[C---:B------:R-:W-:Y:S02]  /*11ee0*/  HMMA.16816.F32 R16, R140.reuse, R150, R16 ;  /* 0x000000968c10723c */ /* 0x040fe40000001810 */
[----:B------:R-:W2:Y:S01]  /*11ef0*/  LDSM.16.MT88.4 R148, [R221+0x5000] ;  /* 0x00500000dd94783b */ /* 0x000ea20000004200 */
[----:B------:R-:W-:Y:S05]  /*11f00*/  MUFU.EX2 R134, R134 ;  /* 0x0000008600867308 */ /* 0x000fea0000000800 */
[C---:B------:R-:W-:Y:S08]  /*11f10*/  HMMA.16816.F32 R20, R140.reuse, R144, R20 ;  /* 0x000000908c14723c */ /* 0x040ff00000001814 */
[C---:B------:R-:W-:Y:S01]  /*11f20*/  HMMA.16816.F32 R24, R140.reuse, R146, R24 ;  /* 0x000000928c18723c */ /* 0x040fe20000001818 */
[----:B------:R-:W4:Y:S03]  /*11f30*/  LDSM.16.MT88.4 R144, [R220+0x5000] ;  /* 0x00500000dc90783b */ /* 0x000f260000004200 */
[--C-:B-1----:R-:W-:Y:S01]  /*11f40*/  FFMA.FTZ R3, R195, c[0x0][0x2d0], -R138.reuse ;  /* 0x0000b400c3037a23 */ /* 0x102fe2000001088a */
[----:B---3--:R-:W-:Y:S03]  /*11f50*/  F2FP.PACK_AB R137, R188, R189 ;  /* 0x000000bdbc89723e */ /* 0x008fe600000000ff */
[C---:B------:R-:W-:Y:S01]  /*11f60*/  HMMA.16816.F32 R28, R140.reuse, R152, R28 ;  /* 0x000000988c1c723c */ /* 0x040fe2000000181c */
[----:B------:R1:W-:Y:S07]  /*11f70*/  MUFU.EX2 R195, R3 ;  /* 0x0000000300c37308 */ /* 0x0003ee0000000800 */
[C---:B------:R-:W-:Y:S01]  /*11f80*/  HMMA.16816.F32 R32, R140.reuse, R154, R32 ;  /* 0x0000009a8c20723c */ /* 0x040fe20000001820 */
[----:B------:R-:W3:Y:S07]  /*11f90*/  LDSM.16.MT88.4 R152, [R217+0x8000] ;  /* 0x00800000d998783b */ /* 0x000eee0000004200 */
[C---:B------:R-:W-:Y:S08]  /*11fa0*/  HMMA.16816.F32 R36, R140.reuse, R160, R36 ;  /* 0x000000a08c24723c */ /* 0x040ff00000001824 */
[C---:B------:R-:W-:Y:S01]  /*11fb0*/  HMMA.16816.F32 R40, R140.reuse, R162, R40 ;  /* 0x000000a28c28723c */ /* 0x040fe20000001828 */
[----:B------:R-:W3:Y:S03]  /*11fc0*/  LDSM.16.MT88.4 R160, [R218+0x8000] ;  /* 0x00800000daa0783b */ /* 0x000ee60000004200 */
[----:B-1----:R-:W-:Y:S04]  /*11fd0*/  FFMA.FTZ R3, R194, c[0x0][0x2d0], -R138 ;  /* 0x0000b400c2037a23 */ /* 0x002fe8000001088a */
[C---:B--2---:R-:W-:Y:S01]  /*11fe0*/  HMMA.16816.F32 R44, R140.reuse, R156, R44 ;  /* 0x0000009c8c2c723c */ /* 0x044fe2000000182c */
[----:B------:R-:W2:Y:S01]  /*11ff0*/  LDL.LU R138, [R1+0x14] ;  /* 0x00001400018a7983 */ /* 0x000ea20000300800 */
[----:B------:R1:W1:Y:S06]  /*12000*/  MUFU.EX2 R194, R3 ;  /* 0x0000000300c27308 */ /* 0x00026c0000000800 */
[C---:B------:R-:W-:Y:S01]  /*12010*/  HMMA.16816.F32 R48, R140.reuse, R158, R48 ;  /* 0x0000009e8c30723c */ /* 0x040fe20000001830 */
[----:B------:R-:W3:Y:S07]  /*12020*/  LDSM.16.MT88.4 R156, [R221+0x8000] ;  /* 0x00800000dd9c783b */ /* 0x000eee0000004200 */
[C---:B------:R-:W-:Y:S04]  /*12030*/  HMMA.16816.F32 R52, R140.reuse, R148, R52 ;  /* 0x000000948c34723c */ /* 0x040fe80000001834 */
[----:B----4-:R-:W-:Y:S02]  /*12040*/  FFMA.FTZ R2, R2, R184, R185 ;  /* 0x000000b802027223 */ /* 0x010fe400000100b9 */
[----:B------:R-:W-:Y:S02]  /*12050*/  LDSM.16.MT88.4 R184, [R218+0x5800] ;  /* 0x00580000dab8783b */ /* 0x000fe40000004200 */
[C---:B------:R-:W-:Y:S04]  /*12060*/  HMMA.16816.F32 R56, R140.reuse, R150, R56 ;  /* 0x000000968c38723c */ /* 0x040fe80000001838 */
[----:B-1----:R-:W-:Y:S02]  /*12070*/  MOV R3, R171 ;  /* 0x000000ab00037202 */ /* 0x002fe40000000f00 */
[----:B------:R-:W1:Y:S02]  /*12080*/  LDSM.16.MT88.4 R148, [R220+0x8000] ;  /* 0x00800000dc94783b */ /* 0x000e640000004200 */
[C---:B------:R-:W-:Y:S08]  /*12090*/  HMMA.16816.F32 R60, R140.reuse, R144, R60 ;  /* 0x000000908c3c723c */ /* 0x040ff0000000183c */
[C---:B------:R-:W-:Y:S01]  /*120a0*/  HMMA.16816.F32 R64, R140.reuse, R146, R64 ;  /* 0x000000928c40723c */ /* 0x040fe20000001840 */
[----:B------:R-:W4:Y:S07]  /*120b0*/  LDSM.16.MT88.4 R144, [R217+0xb000] ;  /* 0x00b00000d990783b */ /* 0x000f2e0000004200 */
[C---:B---3--:R-:W-:Y:S08]  /*120c0*/  HMMA.16816.F32 R68, R140.reuse, R152, R68 ;  /* 0x000000988c44723c */ /* 0x048ff00000001844 */
[C---:B------:R-:W-:Y:S01]  /*120d0*/  HMMA.16816.F32 R72, R140.reuse, R154, R72 ;  /* 0x0000009a8c48723c */ /* 0x040fe20000001848 */
[----:B------:R-:W3:Y:S07]  /*120e0*/  LDSM.16.MT88.4 R152, [R218+0xb000] ;  /* 0x00b00000da98783b */ /* 0x000eee0000004200 */
[C---:B------:R-:W-:Y:S08]  /*120f0*/  HMMA.16816.F32 R76, R140.reuse, R160, R76 ;  /* 0x000000a08c4c723c */ /* 0x040ff0000000184c */
[C---:B------:R-:W-:Y:S01]  /*12100*/  HMMA.16816.F32 R80, R140.reuse, R162, R80 ;  /* 0x000000a28c50723c */ /* 0x040fe20000001850 */
[----:B------:R-:W-:Y:S07]  /*12110*/  LDSM.16.MT88.4 R160, [R221+0x2800] ;  /* 0x00280000dda0783b */ /* 0x000fee0000004200 */
[C---:B------:R-:W-:Y:S08]  /*12120*/  HMMA.16816.F32 R84, R140.reuse, R156, R84 ;  /* 0x0000009c8c54723c */ /* 0x040ff00000001854 */
        /* <DEDUP_REMOVED lines=8> */
[C---:B---3--:R-:W-:Y:S08]  /*121b0*/  HMMA.16816.F32 R108, R140.reuse, R152, R108 ;  /* 0x000000988c6c723c */ /* 0x048ff0000000186c */
[C---:B------:R-:W-:Y:S01]  /*121c0*/  HMMA.16816.F32 R112, R140.reuse, R154, R112 ;  /* 0x0000009a8c70723c */ /* 0x040fe20000001870 */
[----:B------:R-:W3:Y:S07]  /*121d0*/  LDSM.16.MT88.4 R152, [R218+0x2800] ;  /* 0x00280000da98783b */ /* 0x000eee0000004200 */
[C---:B------:R-:W-:Y:S07]  /*121e0*/  HMMA.16816.F32 R116, R140.reuse, R156, R116 ;  /* 0x0000009c8c74723c */ /* 0x040fee0000001874 */
[----:B------:R-:W-:Y:S01]  /*121f0*/  MOV R156, R170 ;  /* 0x000000aa009c7202 */ /* 0x000fe20000000f00 */
[C---:B------:R-:W-:Y:S04]  /*12200*/  HMMA.16816.F32 R120, R140.reuse, R158, R120 ;  /* 0x0000009e8c78723c */ /* 0x040fe80000001878 */
[----:B------:R-:W-:Y:S03]  /*12210*/  MOV R157, R169 ;  /* 0x000000a9009d7202 */ /* 0x000fe60000000f00 */
[----:B------:R-:W-:Y:S01]  /*12220*/  MOV R159, R168 ;  /* 0x000000a8009f7202 */ /* 0x000fe20000000f00 */
[C---:B-1----:R-:W-:Y:S01]  /*12230*/  HMMA.16816.F32 R124, R140.reuse, R148, R124 ;  /* 0x000000948c7c723c */ /* 0x042fe2000000187c */
[----:B------:R-:W1:Y:S07]  /*12240*/  LDSM.16.MT88.4 R168, [R220+0x2800] ;  /* 0x00280000dca8783b */ /* 0x000e6e0000004200 */
[----:B------:R-:W-:Y:S04]  /*12250*/  HMMA.16816.F32 R128, R140, R150, R128 ;  /* 0x000000968c80723c */ /* 0x000fe80000001880 */
[----:B--2---:R-:W-:Y:S01]  /*12260*/  FFMA.FTZ R0, R0, R138, R139 ;  /* 0x0000008a00007223 */ /* 0x004fe2000001008b */
[----:B------:R-:W-:Y:S02]  /*12270*/  F2FP.PACK_AB R138, R194, R195 ;  /* 0x000000c3c28a723e */ /* 0x000fe400000000ff */
[----:B------:R-:W-:Y:S07]  /*12280*/  F2FP.PACK_AB R139, R134, R135 ;  /* 0x00000087868b723e */ /* 0x000fee00000000ff */
[C---:B----4-:R-:W-:Y:S01]  /*12290*/  HMMA.16816.F32 R140, R136.reuse, R144, R4 ;  /* 0x00000090888c723c */ /* 0x050fe20000001804 */
[----:B------:R-:W2:Y:S07]  /*122a0*/  LDSM.16.MT88.4 R4, [R221+0x5800] ;  /* 0x00580000dd04783b */ /* 0x000eae0000004200 */
[C---:B------:R-:W-:Y:S07]  /*122b0*/  HMMA.16816.F32 R144, R136.reuse, R146, R8 ;  /* 0x000000928890723c */ /* 0x040fee0000001808 */
[----:B------:R-:W-:Y:S01]  /*122c0*/  MOV R8, R159 ;  /* 0x0000009f00087202 */ /* 0x000fe20000000f00 */
[C---:B---3--:R-:W-:Y:S01]  /*122d0*/  HMMA.16816.F32 R148, R136.reuse, R152, R12 ;  /* 0x000000988894723c */ /* 0x048fe2000000180c */
[----:B------:R-:W-:Y:S03]  /*122e0*/  LDSM.16.MT88.4 R12, [R217+0x8800] ;  /* 0x00880000d90c783b */ /* 0x000fe60000004200 */
[----:B------:R-:W-:Y:S02]  /*122f0*/  MOV R9, R156 ;  /* 0x0000009c00097202 */ /* 0x000fe40000000f00 */
[----:B------:R-:W-:Y:S02]  /*12300*/  MOV R10, R157 ;  /* 0x0000009d000a7202 */ /* 0x000fe40000000f00 */
[C---:B------:R-:W-:Y:S01]  /*12310*/  HMMA.16816.F32 R152, R136.reuse, R154, R16 ;  /* 0x0000009a8898723c */ /* 0x040fe20000001810 */
[----:B------:R-:W-:Y:S03]  /*12320*/  LDSM.16.MT88.4 R16, [R218+0x8800] ;  /* 0x00880000da10783b */ /* 0x000fe60000004200 */
[----:B------:R-:W-:Y:S04]  /*12330*/  MOV R11, R167 ;  /* 0x000000a7000b7202 */ /* 0x000fe80000000f00 */
[C---:B------:R-:W-:Y:S07]  /*12340*/  HMMA.16816.F32 R156, R136.reuse, R160, R20 ;  /* 0x000000a0889c723c */ /* 0x040fee0000001814 */
[----:B------:R-:W-:Y:S01]  /*12350*/  MOV R21, R166 ;  /* 0x000000a600157202 */ /* 0x000fe20000000f00 */
[C---:B------:R-:W-:Y:S01]  /*12360*/  HMMA.16816.F32 R160, R136.reuse, R162, R24 ;  /* 0x000000a288a0723c */ /* 0x040fe20000001818 */
[----:B------:R-:W-:Y:S03]  /*12370*/  LDSM.16.MT88.4 R24, [R220+0x8800] ;  /* 0x00880000dc18783b */ /* 0x000fe60000004200 */
[----:B------:R-:W-:Y:S02]  /*12380*/  MOV R22, R165 ;  /* 0x000000a500167202 */ /* 0x000fe40000000f00 */
[----:B------:R-:W-:Y:S02]  /*12390*/  MOV R23, R164 ;  /* 0x000000a400177202 */ /* 0x000fe40000000f00 */
        /* <DEDUP_REMOVED lines=10> */
[----:B------:R-:W-:Y:S02]  /*12440*/  MOV R28, R10 ;  /* 0x0000000a001c7202 */ /* 0x000fe40000000f00 */
[----:B------:R-:W-:Y:S02]  /*12450*/  MOV R35, R11 ;  /* 0x0000000b00237202 */ /* 0x000fe40000000f00 */
[----:B------:R-:W1:Y:S01]  /*12460*/  LDSM.16.MT88.4 R8, [R220+0x5800] ;  /* 0x00580000dc08783b */ /* 0x000e620000004200 */
[C---:B------:R-:W-:Y:S04]  /*12470*/  HMMA.16816.F32 R176, R136.reuse, R178, R40 ;  /* 0x000000b288b0723c */ /* 0x040fe80000001828 */
[----:B------:R-:W-:Y:S02]  /*12480*/  MOV R39, R183 ;  /* 0x000000b700277202 */ /* 0x000fe40000000f00 */
[----:B------:R-:W-:Y:S02]  /*12490*/  MOV R36, R21 ;  /* 0x0000001500247202 */ /* 0x000fe40000000f00 */
[----:B------:R-:W-:Y:S04]  /*124a0*/  MOV R41, R182 ;  /* 0x000000b600297202 */ /* 0x000fe80000000f00 */
[----:B------:R-:W-:Y:S01]  /*124b0*/  MOV R42, R181 ;  /* 0x000000b5002a7202 */ /* 0x000fe20000000f00 */
[----:B------:R-:W-:Y:S01]  /*124c0*/  FADD.FTZ R2, R41, R2 ;  /* 0x0000000229027221 */ /* 0x000fe20000010000 */
[----:B------:R-:W-:Y:S02]  /*124d0*/  MOV R43, R180 ;  /* 0x000000b4002b7202 */ /* 0x000fe40000000f00 */
[C---:B------:R-:W-:Y:S03]  /*124e0*/  HMMA.16816.F32 R180, R136.reuse, R184, R44 ;  /* 0x000000b888b4723c */ /* 0x040fe6000000182c */
[----:B------:R-:W-:Y:S01]  /*124f0*/  MOV R37, R22 ;  /* 0x0000001600257202 */ /* 0x000fe20000000f00 */
[----:B------:R-:W-:Y:S01]  /*12500*/  FADD.FTZ R2, R43, R2 ;  /* 0x000000022b027221 */ /* 0x000fe20000010000 */
[----:B------:R-:W-:Y:S01]  /*12510*/  MOV R38, R23 ;  /* 0x0000001700267202 */ /* 0x000fe20000000f00 */
[----:B------:R-:W-:Y:S01]  /*12520*/  FADD.FTZ R0, R42, R0 ;  /* 0x000000002a007221 */ /* 0x000fe20000010000 */
[----:B------:R-:W3:Y:S01]  /*12530*/  LDSM.16.MT88.4 R20, [R221+0x8800] ;  /* 0x00880000dd14783b */ /* 0x000ee20000004200 */
[C---:B------:R-:W-:Y:S04]  /*12540*/  HMMA.16816.F32 R184, R136.reuse, R186, R48 ;  /* 0x000000ba88b8723c */ /* 0x040fe80000001830 */
[----:B------:R-:W-:Y:S02]  /*12550*/  FADD.FTZ R2, R37, R2 ;  /* 0x0000000225027221 */ /* 0x000fe40000010000 */
[----:B------:R-:W-:Y:S02]  /*12560*/  FADD.FTZ R0, R36, R0 ;  /* 0x0000000024007221 */ /* 0x000fe40000010000 */
[C---:B--2---:R-:W-:Y:S04]  /*12570*/  HMMA.16816.F32 R52, R136.reuse, R4, R52 ;  /* 0x000000048834723c */ /* 0x044fe80000001834 */
[----:B------:R-:W-:Y:S02]  /*12580*/  FADD.FTZ R2, R39, R2 ;  /* 0x0000000227027221 */ /* 0x000fe40000010000 */
[----:B------:R-:W-:Y:S02]  /*12590*/  FADD.FTZ R0, R38, R0 ;  /* 0x0000000026007221 */ /* 0x000fe40000010000 */
[C---:B------:R-:W-:Y:S01]  /*125a0*/  HMMA.16816.F32 R56, R136.reuse, R6, R56 ;  /* 0x000000068838723c */ /* 0x040fe20000001838 */
[----:B------:R-:W2:Y:S03]  /*125b0*/  LDSM.16.MT88.4 R4, [R217+0xb800] ;  /* 0x00b80000d904783b */ /* 0x000ea60000004200 */
        /* <DEDUP_REMOVED lines=54> */
[C---:B--2---:R-:W-:Y:S03]  /*12920*/  HMMA.16816.F32 R124, R136.reuse, R4, R124 ;  /* 0x00000004887c723c */ /* 0x044fe6000000187c */
[----:B------:R-:W-:Y:S02]  /*12930*/  FADD.FTZ R3, R188, R3 ;  /* 0x00000003bc037221 */ /* 0x000fe40000010000 */
[----:B------:R-:W-:Y:S02]  /*12940*/  FADD.FTZ R2, R194, R2 ;  /* 0x00000002c2027221 */ /* 0x000fe40000010000 */
[----:B------:R-:W-:Y:S01]  /*12950*/  FADD.FTZ R0, R135, R3 ;  /* 0x0000000387007221 */ /* 0x000fe20000010000 */
[----:B------:R-:W-:Y:S02]  /*12960*/  HMMA.16816.F32 R128, R136, R6, R128 ;  /* 0x000000068880723c */ /* 0x000fe40000001880 */
[----:B------:R1:W-:Y:S02]  /*12970*/  STL [R1+0x10], R2 ;  /* 0x0000100201007387 */ /* 0x0003e40000100800 */
[----:B------:R-:W-:Y:S01]  /*12980*/  FADD.FTZ R0, R134, R0 ;  /* 0x0000000086007221 */ /* 0x000fe20000010000 */
[----:B------:R-:W-:Y:S02]  /*12990*/  MOV R135, R132 ;  /* 0x0000008400877202 */ /* 0x000fe40000000f00 */
[----:B------:R-:W-:Y:S02]  /*129a0*/  MOV R134, R133 ;  /* 0x0000008500867202 */ /* 0x000fe40000000f00 */
[----:B------:R1:W-:Y:S01]  /*129b0*/  STL [R1+0x14], R0 ;  /* 0x0000140001007387 */ /* 0x0003e20000100800 */
[----:B------:R-:W-:-:S05]  /*129c0*/  @P0 BRA `(.L_x_2169) ;  /* 0xffffb11000000947 */ /* 0x000fca000383ffff */
.L_x_2168:
[----:B------:R-:W-:Y:S02]  /*129d0*/  MOV R7, 0x1f ;  /* 0x0000001f00077802 */ /* 0x000fe40000000f00 */
[----:B------:R-:W-:Y:S01]  /*129e0*/  MOV R6, 0xffffffff ;  /* 0xffffffff00067802 */ /* 0x000fe20000000f00 */
[----:B------:R-:W-:Y:S06]  /*129f0*/  BRA.DIV ~URZ, `(.L_x_2170) ;  /* 0x00002e127f007947 */ /* 0x000fec000b800000 */
[----:B-1----:R-:W2:Y:S04]  /*12a00*/  LDL R2, [R1+0x10] ;  /* 0x0000100001027983 */ /* 0x002ea80000100800 */
[----:B--2---:R1:W2:Y:S02]  /*12a10*/  SHFL.BFLY PT, R0, R2, 0x2, 0x1f ;  /* 0x0c401f0002007f89 */ /* 0x0042a400000e0000 */
.L_x_2190:
        /* <DEDUP_REMOVED lines=9> */
.L_x_2191:
        /* <DEDUP_REMOVED lines=149> */
.L_x_2151:
[----:B--2---:R-:W2:Y:S04]  /*13400*/  LDL.LU R2, [R1+0xc] ;  /* 0x00000c0001027983 */ /* 0x004ea80000300800 */
[----:B------:R-:W3:Y:S04]  /*13410*/  S2R R6, SR_TID.X ;  /* 0x0000000000067919 */ /* 0x000ee80000002100 */
[----:B------:R4:W5:Y:S01]  /*13420*/  LDL R7, [R1+0x54] ;  /* 0x0000540001077983 */ /* 0x0009620000100800 */
[----:B------:R-:W-:Y:S01]  /*13430*/  BSSY B0, `(.L_x_2172) ;  /* 0x0000014000007945 */ /* 0x000fe20003800000 */
[----:B---3--:R-:W-:-:S02]  /*13440*/  LOP3.LUT P0, RZ, R6, 0xff, RZ, 0xc0, !PT ;  /* 0x000000ff06ff7812 */ /* 0x008fc4000780c0ff */
[----:B--2---:R-:W-:-:S11]  /*13450*/  LOP3.LUT R2, R2, 0xfffffffd, RZ, 0xc0, !PT ;  /* 0xfffffffd02027812 */ /* 0x004fd600078ec0ff */
[----:B------:R-:W-:-:S05]  /*13460*/  @P0 LOP3.LUT R2, R2, 0x2, RZ, 0xfc, !PT ;  /* 0x0000000202020812 */ /* 0x000fca00078efcff */
[----:B------:R4:W-:Y:S01]  /*13470*/  STL [R1+0xc], R2 ;  /* 0x00000c0201007387 */ /* 0x0009e20000100800 */
[----:B------:R-:W-:Y:S05]  /*13480*/  @P0 BRA `(.L_x_2173) ;  /* 0x000000e000000947 */ /* 0x000fea0003800000 */
[----:B------:R-:W2:Y:S01]  /*13490*/  S2R R4, SR_LANEID ;  /* 0x0000000000047919 */ /* 0x000ea20000000000 */
[----:B------:R-:W-:Y:S01]  /*134a0*/  VOTEU.ANY UR4, UPT, PT ;  /* 0x0000000000047886 */ /* 0x000fe200038e0100 */
[----:B------:R-:W-:Y:S01]  /*134b0*/  IMAD.MOV.U32 R5, RZ, RZ, c[0x0][0x584] ;  /* 0x00016100ff057624 */ /* 0x000fe200078e00ff */
[----:B------:R-:W2:Y:S08]  /*134c0*/  FLO.U32 R3, UR4 ;  /* 0x0000000400037d00 */ /* 0x000eb000080e0000 */
[----:B----4-:R-:W3:Y:S01]  /*134d0*/  POPC R2, UR4 ;  /* 0x0000000400027d09 */ /* 0x010ee20008000000 */
        /* <DEDUP_REMOVED lines=9> */
.L_x_2173:
[----:B------:R-:W-:Y:S05]  /*13570*/  BSYNC B0 ;  /* 0x0000000000007941 */ /* 0x000fea0003800000 */
.L_x_2172:
[----:B------:R-:W-:Y:S01]  /*13580*/  PRMT R0, R0, 0x9910, RZ ;  /* 0x0000991000007816 */ /* 0x000fe200000000ff */
[----:B------:R-:W-:Y:S01]  /*13590*/  BSSY B1, `(.L_x_2174) ;  /* 0x00001db000017945 */ /* 0x000fe20003800000 */
[----:B-----5:R-:W-:Y:S02]  /*135a0*/  IMAD.MOV.U32 R69, RZ, RZ, R7 ;  /* 0x000000ffff457224 */ /* 0x020fe400078e0007 */
[----:B------:R-:W-:-:S13]  /*135b0*/  ISETP.NE.AND P0, PT, R0, RZ, PT ;  /* 0x000000ff0000720c */ /* 0x000fda0003f05270 */
[----:B------:R-:W-:Y:S05]  /*135c0*/  @!P0 BRA `(.L_x_2175) ;  /* 0x00001ab000008947 */ /* 0x000fea0003800000 */
[----:B------:R-:W-:Y:S01]  /*135d0*/  WARPSYNC 0xffffffff ;  /* 0xffffffff00007948 */ /* 0x000fe20003800000 */
[----:B------:R-:W-:Y:S06]  /*135e0*/  BAR.SYNC.DEFER_BLOCKING 0x1, 0x100 ;  /* 0x0044000000007b1d */ /* 0x000fec0000010000 */
[----:B------:R-:W-:Y:S05]  /*135f0*/  BRA.CONV ~URZ, `(.L_x_2176) ;  /* 0x000000737f007947 */ /* 0x000fea000b800000 */
[----:B-1----:R-:W-:Y:S01]  /*13600*/  SHF.R.S32.HI R12, RZ, 0x1f, R6 ;  /* 0x0000001fff0c7819 */ /* 0x002fe20000011406 */
[----:B------:R-:W-:Y:S01]  /*13610*/  IMAD.MOV.U32 R9, RZ, RZ, RZ ;  /* 0x000000ffff097224 */ /* 0x000fe200078e00ff */
[----:B----4-:R-:W-:Y:S01]  /*13620*/  MOV R2, 0x13670 ;  /* 0x0001367000027802 */ /* 0x010fe20000000f00 */
[----:B------:R-:W-:Y:S01]  /*13630*/  IMAD.MOV.U32 R3, RZ, RZ, 0x1f ;  /* 0x0000001fff037424 */ /* 0x000fe200078e00ff */
[----:B------:R-:W-:-:S04]  /*13640*/  LEA.HI R12, R12, R6, RZ, 0x7 ;  /* 0x000000060c0c7211 */ /* 0x000fc800078f38ff */
[----:B------:R-:W-:Y:S02]  /*13650*/  SHF.R.S32.HI R12, RZ, 0x7, R12 ;  /* 0x00000007ff0c7819 */ /* 0x000fe4000001140c */
[----:B--2---:R-:W-:Y:S05]  /*13660*/  CALL.REL.NOINC `($__internal_43_$__cuda_sm70_shflsync_idx_p) ;  /* 0x000023d000007944 */ /* 0x004fea0003c00000 */
.L_x_2176:
[----:B------:R-:W3:Y:S04]  /*13670*/  LDL R8, [R1+0x74] ;  /* 0x0000740001087983 */ /* 0x000ee80000100800 */
[----:B--2---:R-:W2:Y:S04]  /*13680*/  LDL.LU R5, [R1+0x3c] ;  /* 0x00003c0001057983 */ /* 0x004ea80000300800 */
[----:B-1--4-:R-:W4:Y:S04]  /*13690*/  LDL.LU R11, [R1+0x48] ;  /* 0x00004800010b7983 */ /* 0x012f280000300800 */
[----:B------:R-:W3:Y:S04]  /*136a0*/  LDL.LU R17, [R1+0x4c] ;  /* 0x00004c0001117983 */ /* 0x000ee80000300800 */
        /* <DEDUP_REMOVED lines=14> */
[----:B--2---:R-:W-:Y:S01]  /*13790*/  SHF.R.S32.HI R0, RZ, 0x1f, R5 ;  /* 0x0000001fff007819 */ /* 0x004fe20000011405 */
[----:B------:R-:W-:-:S04]  /*137a0*/  IMAD.WIDE.U32 R6, R5, c[0x0][0x4d0], RZ ;  /* 0x0001340005067a25 */ /* 0x000fc800078e00ff */
[C---:B------:R-:W-:Y:S02]  /*137b0*/  IMAD R2, R0.reuse, c[0x0][0x4d0], RZ ;  /* 0x0001340000027a24 */ /* 0x040fe400078e02ff */
[----:B------:R-:W-:Y:S02]  /*137c0*/  IMAD R4, R0, c[0x0][0x438], RZ ;  /* 0x00010e0000047a24 */ /* 0x000fe400078e02ff */
[----:B------:R-:W-:Y:S01]  /*137d0*/  IMAD R3, R5, c[0x0][0x4d4], R2 ;  /* 0x0001350005037a24 */ /* 0x000fe200078e0202 */
[----:B----4-:R-:W-:Y:S01]  /*137e0*/  SHF.R.S32.HI R2, RZ, 0x1f, R11 ;  /* 0x0000001fff027819 */ /* 0x010fe2000001140b */
        /* <DEDUP_REMOVED lines=50> */
[----:B------:R-:W-:Y:S02]  /*13b10*/  IMAD.IADD R17, R20, 0x1, -R17 ;  /* 0x0000000114117824 */ /* 0x000fe400078e0a11 */
[----:B------:R-:W-:Y:S01]  /*13b20*/  IMAD.IADD R3, R3, 0x1, R0 ;  /* 0x0000000103037824 */ /* 0x000fe200078e0200 */
[----:B------:R-:W-:Y:S01]  /*13b30*/  SHFL.IDX PT, R4, R10, 0x1, 0x1c1f ;  /* 0x003c1f000a047f89 */ /* 0x000fe200000e0000 */
[----:B------:R-:W-:-:S03]  /*13b40*/  IMAD.IADD R0, R18, 0x1, R19 ;  /* 0x0000000112007824 */ /* 0x000fc600078e0213 */
[----:B------:R2:W3:Y:S01]  /*13b50*/  SHFL.IDX PT, R5, R6, 0x1, 0x1c1f ;  /* 0x003c1f0006057f89 */ /* 0x0004e200000e0000 */
[----:B------:R-:W-:Y:S01]  /*13b60*/  LOP3.LUT P0, RZ, R17, 0x3, RZ, 0xc0, !PT ;  /* 0x0000000311ff7812 */ /* 0x000fe2000780c0ff */
[----:B------:R-:W-:-:S03]  /*13b70*/  IMAD.WIDE.U32 R2, R7, c[0x0][0x428], R2 ;  /* 0x00010a0007027a25 */ /* 0x000fc600078e0002 */
[----:B------:R-:W-:Y:S02]  /*13b80*/  ISETP.GE.OR P3, PT, R0, UR4, P0 ;  /* 0x0000000400007c0c */ /* 0x000fe40008766670 */
[----:B------:R-:W-:Y:S02]  /*13b90*/  LEA R43, P1, R2, c[0x0][0x400], 0x2 ;  /* 0x00010000022b7a11 */ /* 0x000fe400078210ff */
[----:B--2---:R-:W-:-:S05]  /*13ba0*/  SHF.R.S32.HI R6, RZ, 0x1f, R7 ;  /* 0x0000001fff067819 */ /* 0x004fca0000011407 */
[----:B------:R-:W-:Y:S01]  /*13bb0*/  IMAD R10, R6, c[0x0][0x428], RZ ;  /* 0x00010a00060a7a24 */ /* 0x000fe200078e02ff */
[----:B------:R-:W-:-:S03]  /*13bc0*/  IADD3 R6, R0, 0x8, RZ ;  /* 0x0000000800067810 */ /* 0x000fc60007ffe0ff */
[----:B------:R-:W-:Y:S01]  /*13bd0*/  IMAD R10, R7, c[0x0][0x42c], R10 ;  /* 0x00010b00070a7a24 */ /* 0x000fe200078e020a */
[----:B------:R-:W-:Y:S02]  /*13be0*/  ISETP.GE.OR P2, PT, R6, UR4, P0 ;  /* 0x0000000406007c0c */ /* 0x000fe40008746670 */
[----:B------:R-:W-:Y:S01]  /*13bf0*/  ISETP.GE.AND P0, PT, R0, UR4, PT ;  /* 0x0000000400007c0c */ /* 0x000fe2000bf06270 */
[----:B------:R-:W-:Y:S01]  /*13c00*/  IMAD.IADD R3, R3, 0x1, R10 ;  /* 0x0000000103037824 */ /* 0x000fe200078e020a */
[----:B-1----:R1:W-:Y:S01]  /*13c10*/  @!P3 ST.E [R8.64], R16 ;  /* 0x000000100800b985 */ /* 0x0023e2000c101906 */
[----:B------:R-:W-:-:S03]  /*13c20*/  ISETP.GE.AND P6, PT, R6, UR4, PT ;  /* 0x0000000406007c0c */ /* 0x000fc6000bfc6270 */
[----:B------:R-:W-:Y:S02]  /*13c30*/  LEA.HI.X R29, R2, c[0x0][0x404], R3, 0x2, P1 ;  /* 0x00010100021d7a11 */ /* 0x000fe400008f1403 */
[C---:B------:R-:W-:Y:S01]  /*13c40*/  IADD3 R28, R200.reuse, 0x8, RZ ;  /* 0x00000008c81c7810 */ /* 0x040fe20007ffe0ff */
[----:B------:R-:W2:Y:S01]  /*13c50*/  SHFL.IDX PT, R2, R43, RZ, 0x1c1f ;  /* 0x001c1fff2b027589 */ /* 0x000ea200000e0000 */
[C---:B------:R-:W-:Y:S02]  /*13c60*/  IADD3 R27, R200.reuse, 0x10, RZ ;  /* 0x00000010c81b7810 */ /* 0x040fe40007ffe0ff */
[C---:B------:R-:W-:Y:S01]  /*13c70*/  IADD3 R26, R200.reuse, 0x18, RZ ;  /* 0x00000018c81a7810 */ /* 0x040fe20007ffe0ff */
[----:B---3--:R3:W-:Y:S01]  /*13c80*/  @!P2 ST.E [R4.64], R15 ;  /* 0x0000000f0400a985 */ /* 0x0087e2000c101906 */
[C---:B------:R-:W-:Y:S02]  /*13c90*/  IADD3 R25, R200.reuse, 0x20, RZ ;  /* 0x00000020c8197810 */ /* 0x040fe40007ffe0ff */
[C---:B------:R-:W-:Y:S01]  /*13ca0*/  IADD3 R24, R200.reuse, 0x28, RZ ;  /* 0x00000028c8187810 */ /* 0x040fe20007ffe0ff */
[----:B------:R4:W2:Y:S01]  /*13cb0*/  SHFL.IDX PT, R3, R29, RZ, 0x1c1f ;  /* 0x001c1fff1d037589 */ /* 0x0008a200000e0000 */
[----:B------:R-:W-:-:S02]  /*13cc0*/  IADD3 R23, R200, 0x30, RZ ;  /* 0x00000030c8177810 */ /* 0x000fc40007ffe0ff */
[C---:B------:R-:W-:Y:S02]  /*13cd0*/  IADD3 R22, R200.reuse, 0x38, RZ ;  /* 0x00000038c8167810 */ /* 0x040fe40007ffe0ff */
[C---:B------:R-:W-:Y:S02]  /*13ce0*/  IADD3 R21, R200.reuse, 0x40, RZ ;  /* 0x00000040c8157810 */ /* 0x040fe40007ffe0ff */
[C---:B------:R-:W-:Y:S02]  /*13cf0*/  IADD3 R20, R200.reuse, 0x48, RZ ;  /* 0x00000048c8147810 */ /* 0x040fe40007ffe0ff */
[C---:B------:R-:W-:Y:S02]  /*13d00*/  IADD3 R19, R200.reuse, 0x58, RZ ;  /* 0x00000058c8137810 */ /* 0x040fe40007ffe0ff */
[C---:B------:R-:W-:Y:S02]  /*13d10*/  IADD3 R18, R200.reuse, 0x60, RZ ;  /* 0x00000060c8127810 */ /* 0x040fe40007ffe0ff */
[----:B------:R-:W-:-:S02]  /*13d20*/  IADD3 R17, R200, 0x68, RZ ;  /* 0x00000068c8117810 */ /* 0x000fc40007ffe0ff */
[C---:B-1----:R-:W-:Y:S02]  /*13d30*/  IADD3 R16, R200.reuse, 0x70, RZ ;  /* 0x00000070c8107810 */ /* 0x042fe40007ffe0ff */
[C---:B------:R-:W-:Y:S02]  /*13d40*/  IADD3 R14, R200.reuse, 0x80, RZ ;  /* 0x00000080c80e7810 */ /* 0x040fe40007ffe0ff */
[C---:B------:R-:W-:Y:S02]  /*13d50*/  IADD3 R13, R200.reuse, 0x88, RZ ;  /* 0x00000088c80d7810 */ /* 0x040fe40007ffe0ff */
[C---:B------:R-:W-:Y:S02]  /*13d60*/  IADD3 R0, R200.reuse, 0x90, RZ ;  /* 0x00000090c8007810 */ /* 0x040fe40007ffe0ff */
[C---:B---3--:R-:W-:Y:S02]  /*13d70*/  IADD3 R4, R200.reuse, 0x50, RZ ;  /* 0x00000050c8047810 */ /* 0x048fe40007ffe0ff */
        /* <DEDUP_REMOVED lines=11> */
[----:B------:R-:W-:Y:S02]  /*13e30*/  IADD3 R38, R200, 0xe8, RZ ;  /* 0x000000e8c8267810 */ /* 0x000fe40007ffe0ff */
        /* <DEDUP_REMOVED lines=28> */
[----:B------:R-:W-:Y:S01]  /*14000*/  SHF.R.S32.HI R68, RZ, 0x1f, R38 ;  /* 0x0000001fff447819 */ /* 0x000fe20000011426 */
[----:B------:R-:W-:Y:S05]  /*14010*/  @P0 BRA `(.L_x_2178) ;  /* 0x000007f000000947 */ /* 0x000fea0003800000 */
[----:B--2-4-:R-:W-:Y:S02]  /*14020*/  ISETP.GE.AND P0, PT, R200, c[0x0][0x3c8], PT ;  /* 0x0000f200c8007a0c */ /* 0x014fe40003f06270 */
[----:B------:R-:W-:Y:S02]  /*14030*/  ISETP.GE.AND P1, PT, R28, c[0x0][0x3c8], PT ;  /* 0x0000f2001c007a0c */ /* 0x000fe40003f26270 */
[----:B------:R-:W-:-:S02]  /*14040*/  ISETP.GE.AND P2, PT, R27, c[0x0][0x3c8], PT ;  /* 0x0000f2001b007a0c */ /* 0x000fc40003f46270 */
[----:B------:R-:W-:Y:S02]  /*14050*/  ISETP.GE.AND P3, PT, R23, c[0x0][0x3c8], PT ;  /* 0x0000f20017007a0c */ /* 0x000fe40003f66270 */
[----:B------:R-:W-:Y:S02]  /*14060*/  ISETP.GE.AND P4, PT, R4, c[0x0][0x3c8], PT ;  /* 0x0000f20004007a0c */ /* 0x000fe40003f86270 */
[----:B------:R-:W-:-:S03]  /*14070*/  ISETP.GE.AND P5, PT, R19, c[0x0][0x3c8], PT ;  /* 0x0000f20013007a0c */ /* 0x000fc60003fa6270 */
[----:B------:R-:W-:-:S05]  /*14080*/  @!P0 IMAD.WIDE R30, R200, 0x4, R2 ;  /* 0x00000004c81e8825 */ /* 0x000fca00078e0202 */
[----:B------:R1:W-:Y:S02]  /*14090*/  @!P0 ST.E.64 [R30.64], R140 ;  /* 0x0000008c1e008985 */ /* 0x0003e4000c101b06 */
[----:B-1----:R-:W-:-:S04]  /*140a0*/  @!P1 LEA R30, P0, R28, R2, 0x2 ;  /* 0x000000021c1e9211 */ /* 0x002fc800078010ff */
[----:B------:R-:W-:-:S05]  /*140b0*/  @!P1 LEA.HI.X R31, R28, R3, R40, 0x2, P0 ;  /* 0x000000031c1f9211 */ /* 0x000fca00000f1428 */
[----:B------:R1:W-:Y:S01]  /*140c0*/  @!P1 ST.E.64 [R30.64], R144 ;  /* 0x000000901e009985 */ /* 0x0003e2000c101b06 */
[----:B------:R-:W-:Y:S02]  /*140d0*/  ISETP.GE.AND P1, PT, R26, c[0x0][0x3c8], PT ;  /* 0x0000f2001a007a0c */ /* 0x000fe40003f26270 */
        /* <DEDUP_REMOVED lines=91> */
[----:B-1----:R-:W-:-:S04]  /*14690*/  @!P3 LEA R30, P0, R6, R2, 0x2 ;  /* 0x00000002061eb211 */ /* 0x002fc800078010ff */
[----:B------:R-:W-:Y:S02]  /*146a0*/  @!P3 LEA.HI.X R31, R6, R3, R65, 0x2, P0 ;  /* 0x00000003061fb211 */ /* 0x000fe400000f1441 */
[----:B--2---:R-:W-:-:S03]  /*146b0*/  @!P2 LEA R32, P1, R5, R2, 0x2 ;  /* 0x000000020520a211 */ /* 0x004fc600078210ff */
[----:B------:R1:W-:Y:S01]  /*146c0*/  @!P3 ST.E.64 [R30.64], R104 ;  /* 0x000000681e00b985 */ /* 0x0003e2000c101b06 */
[----:B------:R-:W-:Y:S02]  /*146d0*/  ISETP.GE.AND P3, PT, R38, c[0x0][0x3c8], PT ;  /* 0x0000f20026007a0c */ /* 0x000fe40003f66270 */
[----:B------:R-:W-:Y:S02]  /*146e0*/  @!P2 LEA.HI.X R33, R5, R3, R64, 0x2, P1 ;  /* 0x000000030521a211 */ /* 0x000fe400008f1440 */
[----:B-----5:R-:W-:-:S03]  /*146f0*/  ISETP.GE.AND P1, PT, R132, c[0x0][0x3c8], PT ;  /* 0x0000f20084007a0c */ /* 0x020fc60003f26270 */
        /* <DEDUP_REMOVED lines=17> */
.L_x_2178:
[----:B--2-4-:R-:W-:Y:S05]  /*14810*/  BSYNC B0 ;  /* 0x0000000000007941 */ /* 0x014fea0003800000 */
.L_x_2177:
[----:B------:R1:W2:Y:S04]  /*14820*/  SHFL.IDX PT, R3, R29, 0x1, 0x1c1f ;  /* 0x003c1f001d037f89 */ /* 0x0002a800000e0000 */
[----:B------:R1:W3:Y:S01]  /*14830*/  SHFL.IDX PT, R2, R43, 0x1, 0x1c1f ;  /* 0x003c1f002b027f89 */ /* 0x0002e200000e0000 */
[----:B------:R-:W-:Y:S05]  /*14840*/  @P6 BRA `(.L_x_2179) ;  /* 0x00000af000006947 */ /* 0x000fea0003800000 */
[----:B------:R-:W-:Y:S02]  /*14850*/  ISETP.GE.AND P0, PT, R28, c[0x0][0x3c8], PT ;  /* 0x0000f2001c007a0c */ /* 0x000fe40003f06270 */
[----:B------:R-:W-:Y:S02]  /*14860*/  ISETP.GE.AND P4, PT, R27, c[0x0][0x3c8], PT ;  /* 0x0000f2001b007a0c */ /* 0x000fe40003f86270 */
[----:B------:R-:W-:Y:S02]  /*14870*/  ISETP.GE.AND P1, PT, R200, c[0x0][0x3c8], PT ;  /* 0x0000f200c8007a0c */ /* 0x000fe40003f26270 */
[----:B------:R-:W-:-:S02]  /*14880*/  ISETP.GE.AND P5, PT, R25, c[0x0][0x3c8], PT ;  /* 0x0000f20019007a0c */ /* 0x000fc40003fa6270 */
[----:B------:R-:W-:-:S05]  /*14890*/  ISETP.GE.AND P6, PT, R26, c[0x0][0x3c8], PT ;  /* 0x0000f2001a007a0c */ /* 0x000fca0003fc6270 */
[CC--:B---3--:R-:W-:Y:S02]  /*148a0*/  @!P0 LEA R30, P3, R28.reuse, R2.reuse, 0x2 ;  /* 0x000000021c1e8211 */ /* 0x0c8fe400078610ff */
[C---:B------:R-:W-:Y:S02]  /*148b0*/  @!P4 LEA R36, P2, R27.reuse, R2, 0x2 ;  /* 0x000000021b24c211 */ /* 0x040fe400078410ff */
[-C--:B--2---:R-:W-:Y:S01]  /*148c0*/  @!P0 LEA.HI.X R31, R28, R3.reuse, R40, 0x2, P3 ;  /* 0x000000031c1f8211 */ /* 0x084fe200018f1428 */
[----:B------:R-:W-:Y:S01]  /*148d0*/  @!P1 IMAD.WIDE R32, R200, 0x4, R2 ;  /* 0x00000004c8209825 */ /* 0x000fe200078e0202 */
[----:B------:R-:W-:Y:S02]  /*148e0*/  ISETP.GE.AND P3, PT, R24, c[0x0][0x3c8], PT ;  /* 0x0000f20018007a0c */ /* 0x000fe40003f66270 */
[----:B------:R-:W-:Y:S02]  /*148f0*/  @!P4 LEA.HI.X R37, R27, R3, R39, 0x2, P2 ;  /* 0x000000031b25c211 */ /* 0x000fe400010f1427 */
[----:B------:R-:W-:Y:S01]  /*14900*/  ISETP.GE.AND P2, PT, R23, c[0x0][0x3c8], PT ;  /* 0x0000f20017007a0c */ /* 0x000fe20003f46270 */
[----:B------:R2:W-:Y:S04]  /*14910*/  @!P1 ST.E.64 [R32.64], R192 ;  /* 0x000000c020009985 */ /* 0x0005e8000c101b06 */
[----:B------:R3:W-:Y:S04]  /*14920*/  @!P0 ST.E.64 [R30.64], R146 ;  /* 0x000000921e008985 */ /* 0x0007e8000c101b06 */
[----:B------:R-:W-:Y:S01]  /*14930*/  @!P4 ST.E.64 [R36.64], R196 ;  /* 0x000000c42400c985 */ /* 0x000fe2000c101b06 */
[----:B------:R-:W-:-:S02]  /*14940*/  ISETP.GE.AND P4, PT, R18, c[0x0][0x3c8], PT ;  /* 0x0000f20012007a0c */ /* 0x000fc40003f86270 */
[CC--:B--2---:R-:W-:Y:S02]  /*14950*/  @!P6 LEA R32, P1, R26.reuse, R2.reuse, 0x2 ;  /* 0x000000021a20e211 */ /* 0x0c4fe400078210ff */
[CC--:B---3--:R-:W-:Y:S02]  /*14960*/  @!P5 LEA R30, P0, R25.reuse, R2.reuse, 0x2 ;  /* 0x00000002191ed211 */ /* 0x0c8fe400078010ff */
[-C--:B------:R-:W-:Y:S02]  /*14970*/  @!P6 LEA.HI.X R33, R26, R3.reuse, R41, 0x2, P1 ;  /* 0x000000031a21e211 */ /* 0x080fe400008f1429 */
[----:B------:R-:W-:Y:S02]  /*14980*/  @!P5 LEA.HI.X R31, R25, R3, R42, 0x2, P0 ;  /* 0x00000003191fd211 */ /* 0x000fe400000f142a */
[----:B------:R-:W-:Y:S01]  /*14990*/  @!P3 LEA R28, P0, R24, R2, 0x2 ;  /* 0x00000002181cb211 */ /* 0x000fe200078010ff */
[----:B------:R-:W-:Y:S01]  /*149a0*/  @!P6 ST.E.64 [R32.64], R154 ;  /* 0x0000009a2000e985 */ /* 0x000fe2000c101b06 */
[----:B------:R-:W-:-:S02]  /*149b0*/  ISETP.GE.AND P1, PT, R22, c[0x0][0x3c8], PT ;  /* 0x0000f20016007a0c */ /* 0x000fc40003f26270 */
[-C--:B-1----:R-:W-:Y:S01]  /*149c0*/  @!P3 LEA.HI.X R29, R24, R3.reuse, R44, 0x2, P0 ;  /* 0x00000003181db211 */ /* 0x082fe200000f142c */
[----:B------:R-:W-:Y:S01]  /*149d0*/  @!P5 ST.E.64 [R30.64], R158 ;  /* 0x0000009e1e00d985 */ /* 0x000fe2000c101b06 */
[CC--:B------:R-:W-:Y:S02]  /*149e0*/  @!P2 LEA R26, P0, R23.reuse, R2.reuse, 0x2 ;  /* 0x00000002171aa211 */ /* 0x0c0fe400078010ff */
[----:B------:R-:W-:Y:S01]  /*149f0*/  ISETP.GE.AND P5, PT, R20, c[0x0][0x3c8], PT ;  /* 0x0000f20014007a0c */ /* 0x000fe20003fa6270 */
[----:B------:R1:W-:Y:S01]  /*14a00*/  @!P3 ST.E.64 [R28.64], R162 ;  /* 0x000000a21c00b985 */ /* 0x0003e2000c101b06 */
[----:B------:R-:W-:Y:S02]  /*14a10*/  @!P2 LEA.HI.X R27, R23, R3, R45, 0x2, P0 ;  /* 0x00000003171ba211 */ /* 0x000fe400000f142d */
[----:B------:R-:W-:Y:S02]  /*14a20*/  ISETP.GE.AND P0, PT, R21, c[0x0][0x3c8], PT ;  /* 0x0000f20015007a0c */ /* 0x000fe40003f06270 */
[----:B------:R-:W-:Y:S01]  /*14a30*/  ISETP.GE.AND P6, PT, R19, c[0x0][0x3c8], PT ;  /* 0x0000f20013007a0c */ /* 0x000fe20003fc6270 */
[----:B------:R2:W-:Y:S01]  /*14a40*/  @!P2 ST.E.64 [R26.64], R166 ;  /* 0x000000a61a00a985 */ /* 0x0005e2000c101b06 */
[----:B------:R-:W-:-:S04]  /*14a50*/  @!P1 LEA R24, P3, R22, R2, 0x2 ;  /* 0x0000000216189211 */ /* 0x000fc800078610ff */
[----:B------:R-:W-:-:S05]  /*14a60*/  @!P1 LEA.HI.X R25, R22, R3, R46, 0x2, P3 ;  /* 0x0000000316199211 */ /* 0x000fca00018f142e */
[C---:B------:R-:W-:Y:S01]  /*14a70*/  @!P0 LEA R22, P3, R21.reuse, R2, 0x2 ;  /* 0x0000000215168211 */ /* 0x040fe200078610ff */
[----:B------:R3:W-:Y:S03]  /*14a80*/  @!P1 ST.E.64 [R24.64], R170 ;  /* 0x000000aa18009985 */ /* 0x0007e6000c101b06 */
[----:B------:R-:W-:Y:S02]  /*14a90*/  @!P0 LEA.HI.X R23, R21, R3, R47, 0x2, P3 ;  /* 0x0000000315178211 */ /* 0x000fe400018f142f */
[----:B------:R-:W-:-:S03]  /*14aa0*/  ISETP.GE.AND P3, PT, R4, c[0x0][0x3c8], PT ;  /* 0x0000f20004007a0c */ /* 0x000fc60003f66270 */
[----:B------:R4:W-:Y:S10]  /*14ab0*/  @!P0 ST.E.64 [R22.64], R174 ;  /* 0x000000ae16008985 */ /* 0x0009f4000c101b06 */
[----:B-1----:R-:W-:-:S02]  /*14ac0*/  @!P3 LEA R28, P1, R4, R2, 0x2 ;  /* 0x00000002041cb211 */ /* 0x002fc400078210ff */
[-C--:B--2---:R-:W-:Y:S02]  /*14ad0*/  @!P5 LEA R26, P2, R20, R2.reuse, 0x2 ;  /* 0x00000002141ad211 */ /* 0x084fe400078410ff */
[-C--:B------:R-:W-:Y:S02]  /*14ae0*/  @!P3 LEA.HI.X R29, R4, R3.reuse, R48, 0x2, P1 ;  /* 0x00000003041db211 */ /* 0x080fe400008f1430 */
[----:B------:R-:W-:Y:S02]  /*14af0*/  ISETP.GE.AND P3, PT, R17, c[0x0][0x3c8], PT ;  /* 0x0000f20011007a0c */ /* 0x000fe40003f66270 */
[----:B------:R-:W-:Y:S02]  /*14b00*/  @!P5 LEA.HI.X R27, R20, R3, R49, 0x2, P2 ;  /* 0x00000003141bd211 */ /* 0x000fe400010f1431 */
[----:B------:R-:W-:Y:S02]  /*14b10*/  ISETP.GE.AND P1, PT, R4, c[0x0][0x3c8], PT ;  /* 0x0000f20004007a0c */ /* 0x000fe40003f26270 */
[----:B---3--:R-:W-:Y:S01]  /*14b20*/  @!P6 LEA R24, P0, R19, R2, 0x2 ;  /* 0x000000021318e211 */ /* 0x008fe200078010ff */
[----:B------:R-:W-:Y:S01]  /*14b30*/  @!P5 ST.E.64 [R26.64], R178 ;  /* 0x000000b21a00d985 */ /* 0x000fe2000c101b06 */
[----:B------:R-:W-:-:S02]  /*14b40*/  ISETP.GE.AND P2, PT, R16, c[0x0][0x3c8], PT ;  /* 0x0000f20010007a0c */ /* 0x000fc40003f46270 */
[----:B------:R-:W-:Y:S02]  /*14b50*/  @!P6 LEA.HI.X R25, R19, R3, R50, 0x2, P0 ;  /* 0x000000031319e211 */ /* 0x000fe400000f1432 */
[----:B------:R-:W-:Y:S02]  /*14b60*/  ISETP.GE.AND P5, PT, R11, c[0x0][0x3c8], PT ;  /* 0x0000f2000b007a0c */ /* 0x000fe40003fa6270 */
[----:B----4-:R-:W-:-:S03]  /*14b70*/  @!P4 LEA R22, P0, R18, R2, 0x2 ;  /* 0x000000021216c211 */ /* 0x010fc600078010ff */
[----:B------:R-:W-:Y:S01]  /*14b80*/  @!P1 ST.E.64 [R28.64], R182 ;  /* 0x000000b61c009985 */ /* 0x000fe2000c101b06 */
[-C--:B------:R-:W-:Y:S02]  /*14b90*/  @!P4 LEA.HI.X R23, R18, R3.reuse, R51, 0x2, P0 ;  /* 0x000000031217c211 */ /* 0x080fe400000f1433 */
[-C--:B------:R-:W-:Y:S01]  /*14ba0*/  @!P3 LEA R18, P0, R17, R2.reuse, 0x2 ;  /* 0x000000021112b211 */ /* 0x080fe200078010ff */
[----:B------:R-:W-:Y:S01]  /*14bb0*/  @!P6 ST.E.64 [R24.64], R186 ;  /* 0x000000ba1800e985 */ /* 0x000fe2000c101b06 */
[----:B------:R-:W-:Y:S02]  /*14bc0*/  ISETP.GE.AND P1, PT, R15, c[0x0][0x3c8], PT ;  /* 0x0000f2000f007a0c */ /* 0x000fe40003f26270 */
[-C--:B------:R-:W-:Y:S01]  /*14bd0*/  @!P3 LEA.HI.X R19, R17, R3.reuse, R52, 0x2, P0 ;  /* 0x000000031113b211 */ /* 0x080fe200000f1434 */
[----:B------:R-:W-:Y:S01]  /*14be0*/  @!P4 ST.E.64 [R22.64], R150 ;  /* 0x000000961600c985 */ /* 0x000fe2000c101b06 */
[C---:B------:R-:W-:Y:S02]  /*14bf0*/  @!P2 LEA R20, P0, R16.reuse, R2, 0x2 ;  /* 0x000000021014a211 */ /* 0x040fe400078010ff */
[----:B------:R-:W-:Y:S01]  /*14c00*/  ISETP.GE.AND P4, PT, R13, c[0x0][0x3c8], PT ;  /* 0x0000f2000d007a0c */ /* 0x000fe20003f86270 */
[----:B------:R1:W-:Y:S01]  /*14c10*/  @!P3 ST.E.64 [R18.64], R116 ;  /* 0x000000741200b985 */ /* 0x0003e2000c101b06 */
[----:B------:R-:W-:-:S02]  /*14c20*/  @!P2 LEA.HI.X R21, R16, R3, R53, 0x2, P0 ;  /* 0x000000031015a211 */ /* 0x000fc400000f1435 */
[----:B------:R-:W-:Y:S02]  /*14c30*/  ISETP.GE.AND P0, PT, R14, c[0x0][0x3c8], PT ;  /* 0x0000f2000e007a0c */ /* 0x000fe40003f06270 */
[----:B------:R-:W-:Y:S01]  /*14c40*/  ISETP.GE.AND P6, PT, R12, c[0x0][0x3c8], PT ;  /* 0x0000f2000c007a0c */ /* 0x000fe20003fc6270 */
[----:B------:R2:W-:Y:S01]  /*14c50*/  @!P2 ST.E.64 [R20.64], R120 ;  /* 0x000000781400a985 */ /* 0x0005e2000c101b06 */
[----:B-1----:R-:W-:-:S04]  /*14c60*/  @!P1 LEA R18, P3, R15, R2, 0x2 ;  /* 0x000000020f129211 */ /* 0x002fc800078610ff */
[----:B------:R-:W-:-:S05]  /*14c70*/  @!P1 LEA.HI.X R19, R15, R3, R54, 0x2, P3 ;  /* 0x000000030f139211 */ /* 0x000fca00018f1436 */
[CC--:B------:R-:W-:Y:S02]  /*14c80*/  @!P0 LEA R16, P3, R14.reuse, R2.reuse, 0x2 ;  /* 0x000000020e108211 */ /* 0x0c0fe400078610ff */
[C---:B--2---:R-:W-:Y:S01]  /*14c90*/  @!P4 LEA R20, P2, R13.reuse, R2, 0x2 ;  /* 0x000000020d14c211 */ /* 0x044fe200078410ff */
[----:B------:R1:W-:Y:S01]  /*14ca0*/  @!P1 ST.E.64 [R18.64], R142 ;  /* 0x0000008e12009985 */ /* 0x0003e2000c101b06 */
[-C--:B------:R-:W-:Y:S02]  /*14cb0*/  @!P0 LEA.HI.X R17, R14, R3.reuse, R55, 0x2, P3 ;  /* 0x000000030e118211 */ /* 0x080fe400018f1437 */
[----:B------:R-:W-:Y:S02]  /*14cc0*/  ISETP.GE.AND P3, PT, R0, c[0x0][0x3c8], PT ;  /* 0x0000f20000007a0c */ /* 0x000fe40003f66270 */
[----:B------:R-:W-:Y:S01]  /*14cd0*/  @!P4 LEA.HI.X R21, R13, R3, R57, 0x2, P2 ;  /* 0x000000030d15c211 */ /* 0x000fe200010f1439 */
[----:B------:R2:W-:Y:S01]  /*14ce0*/  @!P0 ST.E.64 [R16.64], R70 ;  /* 0x0000004610008985 */ /* 0x0005e2000c101b06 */
[----:B------:R-:W-:-:S03]  /*14cf0*/  ISETP.GE.AND P2, PT, R10, c[0x0][0x3c8], PT ;  /* 0x0000f2000a007a0c */ /* 0x000fc60003f46270 */
[----:B------:R-:W-:Y:S01]  /*14d00*/  @!P4 ST.E.64 [R20.64], R74 ;  /* 0x0000004a1400c985 */ /* 0x000fe2000c101b06 */
[----:B------:R-:W-:-:S05]  /*14d10*/  ISETP.GE.AND P4, PT, R7, c[0x0][0x3c8], PT ;  /* 0x0000f20007007a0c */ /* 0x000fca0003f86270 */
[----:B------:R-:W-:-:S04]  /*14d20*/  @!P3 LEA R22, P1, R0, R2, 0x2 ;  /* 0x000000020016b211 */ /* 0x000fc800078210ff */
[C---:B------:R-:W-:Y:S02]  /*14d30*/  @!P3 LEA.HI.X R23, R0.reuse, R3, R56, 0x2, P1 ;  /* 0x000000030017b211 */ /* 0x040fe400008f1438 */
[----:B------:R-:W-:Y:S02]  /*14d40*/  ISETP.GE.AND P1, PT, R0, c[0x0][0x3c8], PT ;  /* 0x0000f20000007a0c */ /* 0x000fe40003f26270 */
[----:B------:R-:W-:Y:S02]  /*14d50*/  ISETP.GE.AND P3, PT, R9, c[0x0][0x3c8], PT ;  /* 0x0000f20009007a0c */ /* 0x000fe40003f66270 */
[----:B-1----:R-:W-:-:S04]  /*14d60*/  @!P6 LEA R18, P0, R12, R2, 0x2 ;  /* 0x000000020c12e211 */ /* 0x002fc800078010ff */
[----:B------:R-:W-:Y:S02]  /*14d70*/  @!P6 LEA.HI.X R19, R12, R3, R58, 0x2, P0 ;  /* 0x000000030c13e211 */ /* 0x000fe400000f143a */
[----:B--2---:R-:W-:-:S03]  /*14d80*/  @!P5 LEA R16, P0, R11, R2, 0x2 ;  /* 0x000000020b10d211 */ /* 0x004fc600078010ff */
[----:B------:R-:W-:Y:S01]  /*14d90*/  @!P1 ST.E.64 [R22.64], R78 ;  /* 0x0000004e16009985 */ /* 0x000fe2000c101b06 */
[----:B------:R-:W-:Y:S02]  /*14da0*/  ISETP.GE.AND P1, PT, R8, c[0x0][0x3c8], PT ;  /* 0x0000f20008007a0c */ /* 0x000fe40003f26270 */
[-C--:B------:R-:W-:Y:S01]  /*14db0*/  @!P5 LEA.HI.X R17, R11, R3.reuse, R59, 0x2, P0 ;  /* 0x000000030b11d211 */ /* 0x080fe200000f143b */
[----:B------:R-:W-:Y:S01]  /*14dc0*/  @!P6 ST.E.64 [R18.64], R82 ;  /* 0x000000521200e985 */ /* 0x000fe2000c101b06 */
[CC--:B------:R-:W-:Y:S02]  /*14dd0*/  @!P2 LEA R14, P0, R10.reuse, R2.reuse, 0x2 ;  /* 0x000000020a0ea211 */ /* 0x0c0fe400078010ff */
[----:B------:R-:W-:Y:S01]  /*14de0*/  ISETP.GE.AND P6, PT, R5, c[0x0][0x3c8], PT ;  /* 0x0000f20005007a0c */ /* 0x000fe20003fc6270 */
[----:B------:R-:W-:Y:S01]  /*14df0*/  @!P5 ST.E.64 [R16.64], R86 ;  /* 0x000000561000d985 */ /* 0x000fe2000c101b06 */
[----:B------:R-:W-:Y:S02]  /*14e00*/  @!P2 LEA.HI.X R15, R10, R3, R60, 0x2, P0 ;  /* 0x000000030a0fa211 */ /* 0x000fe400000f143c */
[----:B------:R-:W-:-:S02]  /*14e10*/  @!P3 LEA R12, P0, R9, R2, 0x2 ;  /* 0x00000002090cb211 */ /* 0x000fc400078010ff */
[----:B------:R-:W-:Y:S01]  /*14e20*/  ISETP.GE.AND P5, PT, R34, c[0x0][0x3c8], PT ;  /* 0x0000f20022007a0c */ /* 0x000fe20003fa6270 */
[----:B------:R-:W-:Y:S01]  /*14e30*/  @!P2 ST.E.64 [R14.64], R90 ;  /* 0x0000005a0e00a985 */ /* 0x000fe2000c101b06 */
[-C--:B------:R-:W-:Y:S02]  /*14e40*/  @!P3 LEA.HI.X R13, R9, R3.reuse, R61, 0x2, P0 ;  /* 0x00000003090db211 */ /* 0x080fe400000f143d */
[----:B------:R-:W-:Y:S02]  /*14e50*/  ISETP.GE.AND P0, PT, R6, c[0x0][0x3c8], PT ;  /* 0x0000f20006007a0c */ /* 0x000fe40003f06270 */
[C---:B------:R-:W-:Y:S01]  /*14e60*/  @!P1 LEA R10, P2, R8.reuse, R2, 0x2 ;  /* 0x00000002080a9211 */ /* 0x040fe200078410ff */
[----:B------:R1:W-:Y:S03]  /*14e70*/  @!P3 ST.E.64 [R12.64], R94 ;  /* 0x0000005e0c00b985 */ /* 0x0003e6000c101b06 */
[----:B------:R-:W-:-:S05]  /*14e80*/  @!P1 LEA.HI.X R11, R8, R3, R62, 0x2, P2 ;  /* 0x00000003080b9211 */ /* 0x000fca00010f143e */
[----:B------:R2:W-:Y:S01]  /*14e90*/  @!P1 ST.E.64 [R10.64], R98 ;  /* 0x000000620a009985 */ /* 0x0005e2000c101b06 */
[CC--:B------:R-:W-:Y:S02]  /*14ea0*/  @!P6 LEA R4, P1, R5.reuse, R2.reuse, 0x2 ;  /* 0x000000020504e211 */ /* 0x0c0fe400078210ff */
[CC--:B------:R-:W-:Y:S02]  /*14eb0*/  @!P0 LEA R8, P2, R6.reuse, R2.reuse, 0x2 ;  /* 0x0000000206088211 */ /* 0x0c0fe400078410ff */
[-C--:B------:R-:W-:Y:S02]  /*14ec0*/  @!P6 LEA.HI.X R5, R5, R3.reuse, R64, 0x2, P1 ;  /* 0x000000030505e211 */ /* 0x080fe400008f1440 */
[----:B------:R-:W-:Y:S02]  /*14ed0*/  @!P0 LEA.HI.X R9, R6, R3, R65, 0x2, P2 ;  /* 0x0000000306098211 */ /* 0x000fe400010f1441 */
[----:B------:R-:W-:Y:S02]  /*14ee0*/  ISETP.GE.AND P1, PT, R38, c[0x0][0x3c8], PT ;  /* 0x0000f20026007a0c */ /* 0x000fe40003f26270 */
[----:B-1----:R-:W-:-:S04]  /*14ef0*/  @!P4 LEA R12, P3, R7, R2, 0x2 ;  /* 0x00000002070cc211 */ /* 0x002fc800078610ff */
[-C--:B------:R-:W-:Y:S02]  /*14f00*/  @!P4 LEA.HI.X R13, R7, R3.reuse, R63, 0x2, P3 ;  /* 0x00000003070dc211 */ /* 0x080fe400018f143f */
[----:B------:R-:W-:Y:S02]  /*14f10*/  ISETP.GE.AND P3, PT, R35, c[0x0][0x3c8], PT ;  /* 0x0000f20023007a0c */ /* 0x000fe40003f66270 */
[-C--:B--2---:R-:W-:Y:S01]  /*14f20*/  @!P5 LEA R10, P2, R34, R2.reuse, 0x2 ;  /* 0x00000002220ad211 */ /* 0x084fe200078410ff */
[----:B------:R-:W-:Y:S02]  /*14f30*/  @!P4 ST.E.64 [R12.64], R102 ;  /* 0x000000660c00c985 */ /* 0x000fe4000c101b06 */
[----:B------:R-:W-:Y:S02]  /*14f40*/  @!P1 LEA R6, P4, R38, R2, 0x2 ;  /* 0x0000000226069211 */ /* 0x000fe400078810ff */
[----:B------:R-:W-:Y:S01]  /*14f50*/  @!P5 LEA.HI.X R11, R34, R3, R66, 0x2, P2 ;  /* 0x00000003220bd211 */ /* 0x000fe200010f1442 */
[----:B------:R1:W-:Y:S01]  /*14f60*/  @!P0 ST.E.64 [R8.64], R106 ;  /* 0x0000006a08008985 */ /* 0x0003e2000c101b06 */
[----:B-----5:R-:W-:-:S02]  /*14f70*/  ISETP.GE.AND P0, PT, R198, c[0x0][0x3c8], PT ;  /* 0x0000f200c6007a0c */ /* 0x020fc40003f06270 */
[----:B------:R-:W-:Y:S01]  /*14f80*/  @!P1 LEA.HI.X R7, R38, R3, R68, 0x2, P4 ;  /* 0x0000000326079211 */ /* 0x000fe200020f1444 */
[----:B------:R2:W-:Y:S04]  /*14f90*/  @!P6 ST.E.64 [R4.64], R110 ;  /* 0x0000006e0400e985 */ /* 0x0005e8000c101b06 */
[----:B------:R3:W-:Y:S01]  /*14fa0*/  @!P5 ST.E.64 [R10.64], R114 ;  /* 0x000000720a00d985 */ /* 0x0007e2000c101b06 */
[----:B-1----:R-:W-:-:S04]  /*14fb0*/  @!P3 LEA R8, P2, R35, R2, 0x2 ;  /* 0x000000022308b211 */ /* 0x002fc800078410ff */
[----:B------:R-:W-:Y:S02]  /*14fc0*/  @!P3 LEA.HI.X R9, R35, R3, R67, 0x2, P2 ;  /* 0x000000032309b211 */ /* 0x000fe400010f1443 */
[----:B--2---:R-:W-:-:S03]  /*14fd0*/  @!P0 LEA R4, P2, R198, R2, 0x2 ;  /* 0x00000002c6048211 */ /* 0x004fc600078410ff */
[----:B------:R3:W-:Y:S01]  /*14fe0*/  @!P3 ST.E.64 [R8.64], R118 ;  /* 0x000000760800b985 */ /* 0x0007e2000c101b06 */
[----:B------:R-:W-:-:S03]  /*14ff0*/  @!P0 LEA.HI.X R5, R198, R3, R199, 0x2, P2 ;  /* 0x00000003c6058211 */ /* 0x000fc600010f14c7 */
[----:B------:R3:W-:Y:S04]  /*15000*/  @!P1 ST.E.64 [R6.64], R122 ;  /* 0x0000007a06009985 */ /* 0x0007e8000c101b06 */
[----:B------:R3:W-:Y:S01]  /*15010*/  @!P0 ST.E.64 [R4.64], R126 ;  /* 0x0000007e04008985 */ /* 0x0007e2000c101b06 */
[----:B------:R-:W-:-:S13]  /*15020*/  ISETP.GE.AND P0, PT, R132, c[0x0][0x3c8], PT ;  /* 0x0000f20084007a0c */ /* 0x000fda0003f06270 */
[----:B------:R-:W-:Y:S05]  /*15030*/  @P0 BRA `(.L_x_2179) ;  /* 0x0000030000000947 */ /* 0x000fea0003800000 */
[----:B------:R-:W-:-:S04]  /*15040*/  LEA R2, P0, R132, R2, 0x2 ;  /* 0x0000000284027211 */ /* 0x000fc800078010ff */
[----:B------:R-:W-:-:S05]  /*15050*/  LEA.HI.X R3, R132, R3, R133, 0x2, P0 ;  /* 0x0000000384037211 */ /* 0x000fca00000f1485 */
[----:B------:R1:W-:Y:S01]  /*15060*/  ST.E.64 [R2.64], R130 ;  /* 0x0000008202007985 */ /* 0x0003e2000c101b06 */
[----:B------:R-:W-:Y:S05]  /*15070*/  BRA `(.L_x_2179) ;  /* 0x000002c000007947 */ /* 0x000fea0003800000 */
.L_x_2175:
[----:B------:R-:W3:Y:S02]  /*15080*/  S2R R4, SR_TID.X ;  /* 0x0000000000047919 */ /* 0x000ee40000002100 */
[----:B---3--:R-:W-:-:S13]  /*15090*/  ISETP.GT.AND P0, PT, R4, 0x7f, PT ;  /* 0x0000007f0400780c */ /* 0x008fda0003f04270 */
[----:B------:R-:W-:Y:S05]  /*150a0*/  @P0 BRA `(.L_x_2179) ;  /* 0x0000029000000947 */ /* 0x000fea0003800000 */
[----:B------:R-:W3:Y:S01]  /*150b0*/  LDL.LU R3, [R1+0x50] ;  /* 0x0000500001037983 */ /* 0x000ee20000300800 */
[----:B----4-:R-:W-:-:S05]  /*150c0*/  MOV R2, c[0x0][0x4e8] ;  /* 0x00013a0000027a02 */ /* 0x010fca0000000f00 */
[----:B------:R-:W-:Y:S01]  /*150d0*/  IMAD R0, R2, c[0x0][0x388], RZ ;  /* 0x0000e20002007a24 */ /* 0x000fe200078e02ff */
[----:B---3--:R-:W-:-:S04]  /*150e0*/  IADD3 R4, R3, R4, RZ ;  /* 0x0000000403047210 */ /* 0x008fc80007ffe0ff */
[----:B------:R-:W-:-:S13]  /*150f0*/  ISETP.GE.AND P0, PT, R4, R0, PT ;  /* 0x000000000400720c */ /* 0x000fda0003f06270 */
[----:B------:R-:W-:Y:S05]  /*15100*/  @P0 BRA `(.L_x_2179) ;  /* 0x0000023000000947 */ /* 0x000fea0003800000 */
[----:B------:R-:W3:Y:S04]  /*15110*/  LDL.LU R3, [R1+0x3c] ;  /* 0x00003c0001037983 */ /* 0x000ee80000300800 */
[----:B------:R-:W4:Y:S04]  /*15120*/  LDL.LU R9, [R1+0x48] ;  /* 0x0000480001097983 */ /* 0x000f280000300800 */
[----:B------:R-:W5:Y:S01]  /*15130*/  LDL.LU R8, [R1+0x4c] ;  /* 0x00004c0001087983 */ /* 0x000f620000300800 */
[----:B------:R-:W-:-:S13]  /*15140*/  ISETP.NE.AND P0, PT, R2, 0x1, PT ;  /* 0x000000010200780c */ /* 0x000fda0003f05270 */
[----:B--2---:R-:W-:Y:S01]  /*15150*/  @P0 IMAD.HI.U32 R7, R4, c[0x0][0x4ec], RZ ;  /* 0x00013b0004070a27 */ /* 0x004fe200078e00ff */
[----:B---3--:R-:W-:Y:S02]  /*15160*/  SHF.R.S32.HI R0, RZ, 0x1f, R3 ;  /* 0x0000001fff007819 */ /* 0x008fe40000011403 */
[----:B----4-:R-:W-:-:S03]  /*15170*/  SHF.R.S32.HI R6, RZ, 0x1f, R9 ;  /* 0x0000001fff067819 */ /* 0x010fc60000011409 */
[----:B------:R-:W-:-:S04]  /*15180*/  IMAD R0, R0, c[0x0][0x4d0], RZ ;  /* 0x0001340000007a24 */ /* 0x000fc800078e02ff */
[C---:B------:R-:W-:Y:S01]  /*15190*/  IMAD R5, R3.reuse, c[0x0][0x4d4], R0 ;  /* 0x0001350003057a24 */ /* 0x040fe200078e0200 */
[----:B------:R-:W-:Y:S01]  /*151a0*/  MOV R0, R4 ;  /* 0x0000000400007202 */ /* 0x000fe20000000f00 */
[----:B------:R-:W-:Y:S01]  /*151b0*/  IMAD.WIDE.U32 R2, R3, c[0x0][0x4d0], RZ ;  /* 0x0001340003027a25 */ /* 0x000fe200078e00ff */
[----:B------:R-:W-:-:S03]  /*151c0*/  @P0 SHF.R.U32.HI R0, RZ, c[0x0][0x4f0], R7 ;  /* 0x00013c00ff000a19 */ /* 0x000fc60000011607 */
[----:B------:R-:W-:Y:S01]  /*151d0*/  IMAD R6, R6, c[0x0][0x4d8], RZ ;  /* 0x0001360006067a24 */ /* 0x000fe200078e02ff */
[----:B------:R-:W-:Y:S02]  /*151e0*/  IADD3 R3, R3, R5, RZ ;  /* 0x0000000503037210 */ /* 0x000fe40007ffe0ff */
[----:B-----5:R-:W-:Y:S01]  /*151f0*/  SHF.R.S32.HI R5, RZ, 0x1f, R8 ;  /* 0x0000001fff057819 */ /* 0x020fe20000011408 */
        /* <DEDUP_REMOVED lines=20> */
.L_x_2179:
[----:B------:R-:W-:Y:S05]  /*15340*/  BSYNC B1 ;  /* 0x0000000000017941 */ /* 0x000fea0003800000 */
.L_x_2174:
        /* <DEDUP_REMOVED lines=9> */
[----:B--2---:R2:W1:Y:S02]  /*153e0*/  SHFL.IDX PT, R0, R69, RZ, 0x1f ;  /* 0x00001fff45007589 */ /* 0x00446400000e0000 */
.L_x_2192:
[----:B-1-34-:R-:W1:Y:S01]  /*153f0*/  S2R R2, SR_TID.X ;  /* 0x0000000000027919 */ /* 0x01ae620000002100 */
[----:B------:R-:W-:Y:S03]  /*15400*/  WARPSYNC 0xffffffff ;  /* 0xffffffff00007948 */ /* 0x000fe60003800000 */
[----:B------:R-:W-:Y:S06]  /*15410*/  BAR.SYNC.DEFER_BLOCKING 0x4, 0x100 ;  /* 0x0104000000007b1d */ /* 0x000fec0000010000 */
[----:B------:R3:W-:Y:S01]  /*15420*/  STL [R1+0x54], R0 ;  /* 0x0000540001007387 */ /* 0x0007e20000100800 */
[----:B-1----:R-:W-:-:S13]  /*15430*/  LOP3.LUT P0, RZ, R2, 0xff, RZ, 0xc0, !PT ;  /* 0x000000ff02ff7812 */ /* 0x002fda000780c0ff */
[----:B------:R3:W-:Y:S04]  /*15440*/  @!P0 STS [0x28100], R69 ;  /* 0x02810045ff008388 */ /* 0x0007e80000000800 */
[----:B------:R-:W-:Y:S06]  /*15450*/  BAR.ARV 0x5, 0x100 ;  /* 0x0144000000007b1d */ /* 0x000fec0000002000 */
.L_x_2180:
[----:B--23--:R-:W2:Y:S02]  /*15460*/  LDL R0, [R1+0x54] ;  /* 0x0000540001007983 */ /* 0x00cea40000100800 */
[----:B--2---:R-:W-:-:S13]  /*15470*/  ISETP.GE.AND P0, PT, R0, c[0x0][0x538], PT ;  /* 0x00014e0000007a0c */ /* 0x004fda0003f06270 */
[----:B-1--45:R-:W-:Y:S01]  /*15480*/  @P0 CALL.REL.NOINC `(.L_x_2182) ;  /* 0x0000001000000944 */ /* 0x032fe20003c00000 */
[----:B------:R-:W-:Y:S05]  /*15490*/  BRA `(.L_x_2183) ;  /* 0xfffeb47000007947 */ /* 0x000fea000383ffff */
.L_x_2182:
[----:B------:R-:W-:Y:S05]  /*154a0*/  EXIT ;  /* 0x000000000000794d */ /* 0x000fea0003800000 */
.L_x_2152:
[----:B------:R-:W-:Y:S01]  /*154b0*/  IMAD.MOV.U32 R12, RZ, RZ, R10 ;  /* 0x000000ffff0c7224 */ /* 0x000fe200078e000a */
[----:B------:R-:W-:Y:S01]  /*154c0*/  MOV R9, RZ ;  /* 0x000000ff00097202 */ /* 0x000fe20000000f00 */
[----:B-1----:R-:W-:Y:S01]  /*154d0*/  IMAD.MOV.U32 R3, RZ, RZ, 0x181f ;  /* 0x0000181fff037424 */ /* 0x002fe200078e00ff */
[----:B------:R-:W-:Y:S02]  /*154e0*/  MOV R2, 0x15500 ;  /* 0x0001550000027802 */ /* 0x000fe40000000f00 */
[----:B------:R-:W-:Y:S05]  /*154f0*/  CALL.REL.NOINC `($__internal_43_$__cuda_sm70_shflsync_idx_p) ;  /* 0x0000054000007944 */ /* 0x000fea0003c00000 */
[----:B------:R-:W-:Y:S01]  /*15500*/  MOV R6, R9 ;  /* 0x0000000900067202 */ /* 0x000fe20000000f00 */
[----:B------:R-:W-:Y:S05]  /*15510*/  BRA `(.L_x_2184) ;  /* 0xfffec5c000007947 */ /* 0x000fea000383ffff */
.L_x_2153:
[----:B------:R-:W-:Y:S01]  /*15520*/  IMAD.MOV.U32 R12, RZ, RZ, R11 ;  /* 0x000000ffff0c7224 */ /* 0x000fe200078e000b */
[----:B------:R-:W-:Y:S01]  /*15530*/  MOV R9, RZ ;  /* 0x000000ff00097202 */ /* 0x000fe20000000f00 */
[----:B-1----:R-:W-:Y:S01]  /*15540*/  IMAD.MOV.U32 R3, RZ, RZ, 0x181f ;  /* 0x0000181fff037424 */ /* 0x002fe200078e00ff */
[----:B------:R-:W-:Y:S02]  /*15550*/  MOV R2, 0x15570 ;  /* 0x0001557000027802 */ /* 0x000fe40000000f00 */
[----:B--23--:R-:W-:Y:S05]  /*15560*/  CALL.REL.NOINC `($__internal_43_$__cuda_sm70_shflsync_idx_p) ;  /* 0x000004d000007944 */ /* 0x00cfea0003c00000 */
[----:B------:R-:W-:Y:S01]  /*15570*/  MOV R2, R9 ;  /* 0x0000000900027202 */ /* 0x000fe20000000f00 */
[----:B------:R-:W-:Y:S05]  /*15580*/  BRA `(.L_x_2185) ;  /* 0xfffec57000007947 */ /* 0x000fea000383ffff */
.L_x_2156:
[----:B--2---:R-:W-:Y:S01]  /*15590*/  IMAD.MOV.U32 R12, RZ, RZ, R10 ;  /* 0x000000ffff0c7224 */ /* 0x004fe200078e000a */
[----:B------:R-:W-:Y:S01]  /*155a0*/  MOV R9, 0x1 ;  /* 0x0000000100097802 */ /* 0x000fe20000000f00 */
[----:B------:R-:W-:Y:S01]  /*155b0*/  IMAD.MOV.U32 R3, RZ, RZ, 0x181f ;  /* 0x0000181fff037424 */ /* 0x000fe200078e00ff */
[----:B----4-:R-:W-:-:S02]  /*155c0*/  MOV R2, 0x155e0 ;  /* 0x000155e000027802 */ /* 0x010fc40000000f00 */
[----:B-1-3--:R-:W-:Y:S05]  /*155d0*/  CALL.REL.NOINC `($__internal_43_$__cuda_sm70_shflsync_idx_p) ;  /* 0x0000046000007944 */ /* 0x00afea0003c00000 */
[----:B------:R-:W-:Y:S01]  /*155e0*/  IMAD.MOV.U32 R6, RZ, RZ, R9 ;  /* 0x000000ffff067224 */ /* 0x000fe200078e0009 */
[----:B------:R-:W-:Y:S01]  /*155f0*/  MOV R9, 0x1 ;  /* 0x0000000100097802 */ /* 0x000fe20000000f00 */
[----:B------:R-:W-:Y:S01]  /*15600*/  IMAD.MOV.U32 R12, RZ, RZ, R11 ;  /* 0x000000ffff0c7224 */ /* 0x000fe200078e000b */
[----:B------:R-:W-:-:S02]  /*15610*/  MOV R3, 0x181f ;  /* 0x0000181f00037802 */ /* 0x000fc40000000f00 */
[----:B------:R-:W-:Y:S02]  /*15620*/  MOV R2, 0x15640 ;  /* 0x0001564000027802 */ /* 0x000fe40000000f00 */
[----:B------:R-:W-:Y:S05]  /*15630*/  CALL.REL.NOINC `($__internal_43_$__cuda_sm70_shflsync_idx_p) ;  /* 0x0000040000007944 */ /* 0x000fea0003c00000 */
[----:B------:R-:W-:Y:S01]  /*15640*/  MOV R2, R9 ;  /* 0x0000000900027202 */ /* 0x000fe20000000f00 */
[----:B------:R-:W-:Y:S05]  /*15650*/  BRA `(.L_x_2186) ;  /* 0xfffec67000007947 */ /* 0x000fea000383ffff */
.L_x_2159:
[----:B-1----:R-:W-:Y:S01]  /*15660*/  IMAD.MOV.U32 R12, RZ, RZ, R10 ;  /* 0x000000ffff0c7224 */ /* 0x002fe200078e000a */
[----:B------:R-:W-:Y:S01]  /*15670*/  MOV R9, 0x2 ;  /* 0x0000000200097802 */ /* 0x000fe20000000f00 */
[----:B------:R-:W-:Y:S01]  /*15680*/  IMAD.MOV.U32 R3, RZ, RZ, 0x181f ;  /* 0x0000181fff037424 */ /* 0x000fe200078e00ff */
[----:B--2---:R-:W-:Y:S02]  /*15690*/  MOV R2, 0x156b0 ;  /* 0x000156b000027802 */ /* 0x004fe40000000f00 */
[----:B---3--:R-:W-:Y:S05]  /*156a0*/  CALL.REL.NOINC `($__internal_43_$__cuda_sm70_shflsync_idx_p) ;  /* 0x0000039000007944 */ /* 0x008fea0003c00000 */
[----:B------:R-:W-:Y:S01]  /*156b0*/  MOV R6, R9 ;  /* 0x0000000900067202 */ /* 0x000fe20000000f00 */
[----:B------:R-:W-:Y:S05]  /*156c0*/  BRA `(.L_x_2187) ;  /* 0xfffec7b000007947 */ /* 0x000fea000383ffff */
.L_x_2160:
[----:B------:R-:W-:Y:S01]  /*156d0*/  IMAD.MOV.U32 R12, RZ, RZ, R11 ;  /* 0x000000ffff0c7224 */ /* 0x000fe200078e000b */
[----:B------:R-:W-:Y:S01]  /*156e0*/  MOV R9, 0x2 ;  /* 0x0000000200097802 */ /* 0x000fe20000000f00 */
[----:B------:R-:W-:Y:S01]  /*156f0*/  IMAD.MOV.U32 R3, RZ, RZ, 0x181f ;  /* 0x0000181fff037424 */ /* 0x000fe200078e00ff */
[----:B--2---:R-:W-:Y:S02]  /*15700*/  MOV R2, 0x15720 ;  /* 0x0001572000027802 */ /* 0x004fe40000000f00 */
[----:B-1-34-:R-:W-:Y:S05]  /*15710*/  CALL.REL.NOINC `($__internal_43_$__cuda_sm70_shflsync_idx_p) ;  /* 0x0000032000007944 */ /* 0x01afea0003c00000 */
[----:B------:R-:W-:Y:S01]  /*15720*/  MOV R2, R9 ;  /* 0x0000000900027202 */ /* 0x000fe20000000f00 */
[----:B------:R-:W-:Y:S05]  /*15730*/  BRA `(.L_x_2188) ;  /* 0xfffec76000007947 */ /* 0x000fea000383ffff */
.L_x_2163:
[----:B-1----:R-:W-:Y:S01]  /*15740*/  IMAD.MOV.U32 R12, RZ, RZ, R10 ;  /* 0x000000ffff0c7224 */ /* 0x002fe200078e000a */
[----:B------:R-:W-:Y:S01]  /*15750*/  MOV R9, 0x3 ;  /* 0x0000000300097802 */ /* 0x000fe20000000f00 */
[----:B------:R-:W-:Y:S01]  /*15760*/  IMAD.MOV.U32 R3, RZ, RZ, 0x181f ;  /* 0x0000181fff037424 */ /* 0x000fe200078e00ff */
[----:B------:R-:W-:-:S02]  /*15770*/  MOV R2, 0x15790 ;  /* 0x0001579000027802 */ /* 0x000fc40000000f00 */
[----:B--234-:R-:W-:Y:S05]  /*15780*/  CALL.REL.NOINC `($__internal_43_$__cuda_sm70_shflsync_idx_p) ;  /* 0x000002b000007944 */ /* 0x01cfea0003c00000 */
        /* <DEDUP_REMOVED lines=8> */
.L_x_2170:
[----:B-1----:R1:W5:Y:S01]  /*15810*/  LDL R2, [R1+0x10] ;  /* 0x0000100001027983 */ /* 0x0023620000100800 */
[----:B------:R-:W-:Y:S02]  /*15820*/  MOV R5, 0x2 ;  /* 0x0000000200057802 */ /* 0x000fe40000000f00 */
[----:B------:R-:W-:Y:S02]  /*15830*/  MOV R3, 0x15850 ;  /* 0x0001585000037802 */ /* 0x000fe40000000f00 */
[----:B-1---5:R-:W-:Y:S05]  /*15840*/  CALL.REL.NOINC `($__internal_42_$__cuda_sm70_shflsync_bfly_p) ;  /* 0x000001a000007944 */ /* 0x022fea0003c00000 */
[----:B------:R-:W-:Y:S01]  /*15850*/  MOV R0, R5 ;  /* 0x0000000500007202 */ /* 0x000fe20000000f00 */
[----:B------:R-:W-:Y:S05]  /*15860*/  BRA `(.L_x_2190) ;  /* 0xffffd1b000007947 */ /* 0x000fea000383ffff */
.L_x_2171:
[----:B------:R-:W-:Y:S01]  /*15870*/  IMAD.MOV.U32 R2, RZ, RZ, R0 ;  /* 0x000000ffff027224 */ /* 0x000fe200078e0000 */
[----:B------:R-:W-:Y:S02]  /*15880*/  MOV R5, 0x1 ;  /* 0x0000000100057802 */ /* 0x000fe40000000f00 */
[----:B------:R-:W-:Y:S02]  /*15890*/  MOV R3, 0x158b0 ;  /* 0x000158b000037802 */ /* 0x000fe40000000f00 */
[----:B-----5:R-:W-:Y:S05]  /*158a0*/  CALL.REL.NOINC `($__internal_42_$__cuda_sm70_shflsync_bfly_p) ;  /* 0x0000014000007944 */ /* 0x020fea0003c00000 */
[----:B------:R1:W5:Y:S01]  /*158b0*/  LDL R2, [R1+0x14] ;  /* 0x0000140001027983 */ /* 0x0003620000100800 */
[----:B------:R-:W-:Y:S01]  /*158c0*/  FADD.FTZ R0, R0, R5 ;  /* 0x0000000500007221 */ /* 0x000fe20000010000 */
[----:B------:R-:W-:-:S02]  /*158d0*/  MOV R5, 0x2 ;  /* 0x0000000200057802 */ /* 0x000fc40000000f00 */
[----:B------:R-:W-:Y:S02]  /*158e0*/  MOV R3, 0x15900 ;  /* 0x0001590000037802 */ /* 0x000fe40000000f00 */
[----:B-1---5:R-:W-:Y:S05]  /*158f0*/  CALL.REL.NOINC `($__internal_42_$__cuda_sm70_shflsync_bfly_p) ;  /* 0x000000f000007944 */ /* 0x022fea0003c00000 */
[----:B------:R-:W2:Y:S01]  /*15900*/  LDL.LU R2, [R1+0x14] ;  /* 0x0000140001027983 */ /* 0x000ea20000300800 */
[----:B------:R-:W-:Y:S01]  /*15910*/  MOV R3, 0x15960 ;  /* 0x0001596000037802 */ /* 0x000fe20000000f00 */
[----:B--2---:R-:W-:Y:S01]  /*15920*/  FADD.FTZ R4, R2, R5 ;  /* 0x0000000502047221 */ /* 0x004fe20000010000 */
[----:B------:R-:W-:-:S04]  /*15930*/  MOV R5, 0x1 ;  /* 0x0000000100057802 */ /* 0x000fc80000000f00 */
[----:B------:R-:W-:Y:S02]  /*15940*/  MOV R2, R4 ;  /* 0x0000000400027202 */ /* 0x000fe40000000f00 */
[----:B------:R-:W-:Y:S05]  /*15950*/  CALL.REL.NOINC `($__internal_42_$__cuda_sm70_shflsync_bfly_p) ;  /* 0x0000009000007944 */ /* 0x000fea0003c00000 */
[----:B------:R-:W-:Y:S01]  /*15960*/  MOV R3, R5 ;  /* 0x0000000500037202 */ /* 0x000fe20000000f00 */
[----:B------:R-:W-:Y:S05]  /*15970*/  BRA `(.L_x_2191) ;  /* 0xffffd13000007947 */ /* 0x000fea000383ffff */
.L_x_2181:
[----:B-1----:R-:W-:Y:S01]  /*15980*/  IMAD.MOV.U32 R12, RZ, RZ, R69 ;  /* 0x000000ffff0c7224 */ /* 0x002fe200078e0045 */
[----:B---3--:R-:W-:Y:S01]  /*15990*/  MOV R9, RZ ;  /* 0x000000ff00097202 */ /* 0x008fe20000000f00 */
[----:B------:R-:W-:Y:S01]  /*159a0*/  IMAD.MOV.U32 R3, RZ, RZ, 0x1f ;  /* 0x0000001fff037424 */ /* 0x000fe200078e00ff */
[----:B----4-:R-:W-:Y:S02]  /*159b0*/  MOV R2, 0x159d0 ;  /* 0x000159d000027802 */ /* 0x010fe40000000f00 */
[----:B--2--5:R-:W-:Y:S05]  /*159c0*/  CALL.REL.NOINC `($__internal_43_$__cuda_sm70_shflsync_idx_p) ;  /* 0x0000007000007944 */ /* 0x024fea0003c00000 */
[----:B------:R-:W-:Y:S01]  /*159d0*/  MOV R0, R9 ;  /* 0x0000000900007202 */ /* 0x000fe20000000f00 */
[----:B------:R-:W-:Y:S05]  /*159e0*/  BRA `(.L_x_2192) ;  /* 0xfffffa0000007947 */ /* 0x000fea000383ffff */
        .weak           $__internal_42_$__cuda_sm70_shflsync_bfly_p
        .type           $__internal_42_$__cuda_sm70_shflsync_bfly_p,@function
        .size           $__internal_42_$__cuda_sm70_shflsync_bfly_p,($__internal_43_$__cuda_sm70_shflsync_idx_p - $__internal_42_$__cuda_sm70_shflsync_bfly_p)
$__internal_42_$__cuda_sm70_shflsync_bfly_p:
[----:B------:R-:W-:Y:S04]  /*159f0*/  WARPSYNC R6 ;  /* 0x0000000600007348 */ /* 0x000fe80003800000 */
[----:B------:R1:W2:Y:S02]  /*15a00*/  SHFL.BFLY PT, R5, R2, R5, R7 ;  /* 0x0c00000502057389 */ /* 0x0002a400000e0007 */
[----:B-1----:R-:W-:-:S02]  /*15a10*/  MOV R2, R3 ;  /* 0x0000000300027202 */ /* 0x002fc40000000f00 */
[----:B------:R-:W-:-:S04]  /*15a20*/  MOV R3, 0x0 ;  /* 0x0000000000037802 */ /* 0x000fc80000000f00 */
[----:B--2---:R-:W-:Y:S05]  /*15a30*/  RET.REL.NODEC R2 `(_ZN7cutlass13device_kernelIN5flash19enable_sm80_to_sm89INS1_16FlashAttnFwdSm80INS1_25CollectiveMainloopFwdSm80ILi8ELi1ELb0EN4cute5tupleIJNS5_1CILi128EEENS7_ILi96EEENS7_ILi256EEEEEELi256ENS_6half_tEfNS_4arch4Sm80ELb1ELb0ELb1ELb0ELb0ELb0ELb1ELb1EEENS1_21CollectiveEpilogueFwdINS6_IJS8_SA_S9_EEENS6_IJNS7_ILi1EEESI_SI_EEESC_SE_Li256ELb0ELb1ELb1ELb0EEENS1_30DynamicPersistentTileSchedulerILi256ELi256ELb1ELb1ELb0EEEEEEEEEvNT_6ParamsE) ;  /* 0xfffea5c002007950 */ /* 0x004fea0003c3ffff */
        .weak           $__internal_43_$__cuda_sm70_shflsync_idx_p
        .type           $__internal_43_$__cuda_sm70_shflsync_idx_p,@function
        .size           $__internal_43_$__cuda_sm70_shflsync_idx_p,(.L_x_5199 - $__internal_43_$__cuda_sm70_shflsync_idx_p)
$__internal_43_$__cuda_sm70_shflsync_idx_p:
[----:B------:R-:W-:-:S04]  /*15a40*/  MOV R13, 0xffffffff ;  /* 0xffffffff000d7802 */ /* 0x000fc80000000f00 */
[----:B------:R-:W-:Y:S04]  /*15a50*/  WARPSYNC R13 ;  /* 0x0000000d00007348 */ /* 0x000fe80003800000 */
[----:B------:R1:W2:Y:S02]  /*15a60*/  SHFL.IDX PT, R9, R12, R9, R3 ;  /* 0x000000090c097389 */ /* 0x0002a400000e0003 */
[----:B-1----:R-:W-:-:S04]  /*15a70*/  MOV R3, 0x0 ;  /* 0x0000000000037802 */ /* 0x002fc80000000f00 */
[----:B--2---:R-:W-:Y:S05]  /*15a80*/  RET.REL.NODEC R2 `(_ZN7cutlass13device_kernelIN5flash19enable_sm80_to_sm89INS1_16FlashAttnFwdSm80INS1_25CollectiveMainloopFwdSm80ILi8ELi1ELb0EN4cute5tupleIJNS5_1CILi128EEENS7_ILi96EEENS7_ILi256EEEEEELi256ENS_6half_tEfNS_4arch4Sm80ELb1ELb0ELb1ELb0ELb0ELb0ELb1ELb1EEENS1_21CollectiveEpilogueFwdINS6_IJS8_SA_S9_EEENS6_IJNS7_ILi1EEESI_SI_EEESC_SE_Li256ELb0ELb1ELb1ELb0EEENS1_30DynamicPersistentTileSchedulerILi256ELi256ELb1ELb1ELb0EEEEEEEEEvNT_6ParamsE) ;  /* 0xfffea57002007950 */ /* 0x004fea0003c3ffff */
.L_x_2193:
        /* <DEDUP_REMOVED lines=15> */
.L_x_5199:


//--------------------- .text._ZN7cutlass13device_kernelIN5flash19enable_sm80_to_sm89INS1_16FlashAttnFwdSm80INS1_25CollectiveMainloopFwdSm80ILi8ELi1ELb0EN4cute5tupleIJNS5_1CILi128EEENS7_ILi64EEENS7_ILi256EEEEEELi256ENS_6half_tEfNS_4arch4Sm80ELb1ELb0ELb1ELb1ELb0ELb0ELb1ELb1EEENS1_21CollectiveEpilogueFwdINS6_IJS8_SA_S9_EEENS6_IJNS7_ILi1EEESI_SI_EEESC_SE_Li256ELb1ELb1ELb1ELb0EEENS1_36VarlenDynamicPersistentTileSchedulerILi128ELi64ELi256ELi256ELb1ELb1ELb0ELb1ELb1ELb1EEEEEEEEEvNT_6ParamsE --------------------------
	.section	.text._ZN7cutlass13device_kernelIN5flash19enable_sm80_to_sm89INS1_16FlashAttnFwdSm80INS1_25CollectiveMainloopFwdSm80ILi8ELi1ELb0EN4cute5tupleIJNS5_1CILi128EEENS7_ILi64EEENS7_ILi256EEEEEELi256ENS_6half_tEfNS_4arch4Sm80ELb1ELb0ELb1ELb1ELb0ELb0ELb1ELb1EEENS1_21CollectiveEpilogueFwdINS6_IJS8_SA_S9_EEENS6_IJNS7_ILi1EEESI_SI_EEESC_SE_Li256ELb1ELb1ELb1ELb0EEENS1_36VarlenDynamicPersistentTileSchedulerILi128ELi64ELi256ELi256ELb1ELb1ELb0ELb1ELb1ELb1EEEEEEEEEvNT_6ParamsE,"ax",@progbits
	.sectioninfo	@"SHI_REGISTERS=255"
	.align	128
.text._ZN7cutlass13device_kernelIN5flash19enable_sm80_to_sm89INS1_16FlashAttnFwdSm80INS1_25CollectiveMainloopFwdSm80ILi8ELi1ELb0EN4cute5tupleIJNS5_1CILi128EEENS7_ILi64EEENS7_ILi256EEEEEELi256ENS_6half_tEfNS_4arch4Sm80ELb1ELb0ELb1ELb1ELb0ELb0ELb1ELb1EEENS1_21CollectiveEpilogueFwdINS6_IJS8_SA_S9_EEENS6_IJNS7_ILi1EEESI_SI_EEESC_SE_Li256ELb1ELb1ELb1ELb0EEENS1_36VarlenDynamicPersistentTileSchedulerILi128ELi64ELi256ELi256ELb1ELb1ELb0ELb1ELb1ELb1EEEEEEEEEvNT_6ParamsE:
        .type           _ZN7cutlass13device_kernelIN5flash19enable_sm80_to_sm89INS1_16FlashAttnFwdSm80INS1_25CollectiveMainloopFwdSm80ILi8ELi1ELb0EN4cute5tupleIJNS5_1CILi128EEENS7_ILi64EEENS7_ILi256EEEEEELi256ENS_6half_tEfNS_4arch4Sm80ELb1ELb0ELb1ELb1ELb0ELb0ELb1ELb1EEENS1_21CollectiveEpilogueFwdINS6_IJS8_SA_S9_EEENS6_IJNS7_ILi1EEESI_SI_EEESC_SE_Li256ELb1ELb1ELb1ELb0EEENS1_36VarlenDynamicPersistentTileSchedulerILi128ELi64ELi256ELi256ELb1ELb1ELb0ELb1ELb1ELb1EEEEEEEEEvNT_6ParamsE,@function
        .size           _ZN7cutlass13device_kernelIN5flash19enable_sm80_to_sm89INS1_16FlashAttnFwdSm80INS1_25CollectiveMainloopFwdSm80ILi8ELi1ELb0EN4cute5tupleIJNS5_1CILi128EEENS7_ILi64EEENS7_ILi256EEEEEELi256ENS_6half_tEfNS_4arch4Sm80ELb1ELb0ELb1ELb1ELb0ELb0ELb1ELb1EEENS1_21CollectiveEpilogueFwdINS6_IJS8_SA_S9_EEENS6_IJNS7_ILi1EEESI_SI_EEESC_SE_Li256ELb1ELb1ELb1ELb0EEENS1_36VarlenDynamicPersistentTileSchedulerILi128ELi64ELi256ELi256ELb1ELb1ELb0ELb1ELb1ELb1EEEEEEEEEvNT_6ParamsE,(.L_x_5202 - _ZN7cutlass13device_kernelIN5flash19enable_sm80_to_sm89INS1_16FlashAttnFwdSm80INS1_25CollectiveMainloopFwdSm80ILi8ELi1ELb0EN4cute5tupleIJNS5_1CILi128EEENS7_ILi64EEENS7_ILi256EEEEEELi256ENS_6half_tEfNS_4arch4Sm80ELb1ELb0ELb1ELb1ELb0ELb0ELb1ELb1EEENS1_21CollectiveEpilogueFwdINS6_IJS8_SA_S9_EEENS6_IJNS7_ILi1EEESI_SI_EEESC_SE_Li256ELb1ELb1ELb1ELb0EEENS1_36VarlenDynamicPersistentTileSchedulerILi128ELi64ELi256ELi256ELb1ELb1ELb0ELb1ELb1ELb1EEEEEEEEEvNT_6ParamsE)
        .other          _ZN7cutlass13device_kernelIN5flash19enable_sm80_to_sm89INS1_16FlashAttnFwdSm80INS1_25CollectiveMainloopFwdSm80ILi8ELi1ELb0EN4cute5tupleIJNS5_1CILi128EEENS7_ILi64EEENS7_ILi256EEEEEELi256ENS_6half_tEfNS_4arch4Sm80ELb1ELb0ELb1ELb1ELb0ELb0ELb1ELb1EEENS1_21CollectiveEpilogueFwdINS6_IJS8_SA_S9_EEENS6_IJNS7_ILi1EEESI_SI_EEESC_SE_Li256ELb1ELb1ELb1ELb0EEENS1_36VarlenDynamicPersistentTileSchedulerILi128ELi64ELi256ELi256ELb1ELb1ELb0ELb1ELb1ELb1EEEEEEEEEvNT_6ParamsE,@"STO_CUDA_ENTRY STV_DEFAULT"
_ZN7cutlass13device_kernelIN5flash19enable_sm80_to_sm89INS1_16FlashAttnFwdSm80INS1_25CollectiveMainloopFwdSm80ILi8ELi1ELb0EN4cute5tupleIJNS5_1CILi128EEENS7_ILi64EEENS7_ILi256EEEEEELi256ENS_6half_tEfNS_4arch4Sm80ELb1ELb0ELb1ELb1ELb0ELb0ELb1ELb1EEENS1_21CollectiveEpilogueFwdINS6_IJS8_SA_S9_EEENS6_IJNS7_ILi1EEESI_SI_EEESC_SE_Li256ELb1ELb1ELb1ELb0EEENS1_36VarlenDynamicPersistentTileSchedulerILi128ELi64ELi256ELi256ELb1ELb1ELb0ELb1ELb1ELb1EEEEEEEEEvNT_6ParamsE:
        /* <DEDUP_REMOVED lines=54> */
.L_x_2199:
        /* <DEDUP_REMOVED lines=16> */
.L_x_2296:
        /* <DEDUP_REMOVED lines=16> */
.L_x_2297:
[----:B--2---:R-:W-:-:S05]  /*0560*/  IMAD R0, R0, c[0x0][0x538], RZ ;  /* 0x00014e0000007a24 */ /* 0x004fca00078e02ff */
[----:B------:R-:W-:-:S04]  /*0570*/  IADD3 R7, R0, R7, RZ ;  /* 0x0000000700077210 */ /* 0x000fc80007ffe0ff */
[----:B------:R-:W-:-:S13]  /*0580*/  ISETP.GT.AND P0, PT, R7, UR4, PT ;  /* 0x0000000407007c0c */ /* 0x000fda000bf04270 */
[----:B-1----:R-:W-:Y:S05]  /*0590*/  @!P0 BRA `(.L_x_2199) ;  /* 0xfffffdc000008947 */ /* 0x002fea000383ffff */
.L_x_2195:
[----:B------:R-:W-:-:S05]  /*05a0*/  IADD3 R11, -R0, R7, RZ ;  /* 0x00000007000b7210 */ /* 0x000fca0007ffe1ff */
[----:B------:R-:W-:-:S05]  /*05b0*/  IMAD R0, R4, c[0x0][0x538], R11 ;  /* 0x00014e0004007a24 */ /* 0x000fca00078e020b */
[----:B------:R-:W-:Y:S01]  /*05c0*/  ISETP.GT.AND P0, PT, R0, UR4, PT ;  /* 0x0000000400007c0c */ /* 0x000fe2000bf04270 */
[----:B------:R-:W-:-:S12]  /*05d0*/  BRA.DIV ~URZ, `(.L_x_2200) ;  /* 0x000140927f007947 */ /* 0x000fd8000b800000 */
[----:B------:R-:W-:-:S04]  /*05e0*/  VOTE.ANY R10, PT, !P0 ;  /* 0x00000000000a7806 */ /* 0x000fc800040e0100 */
.L_x_2298:
[----:B------:R-:W1:Y:S02]  /*05f0*/  POPC R7, R10 ;  /* 0x0000000a00077309 */ /* 0x000e640000000000 */
[----:B-1----:R-:W-:-:S05]  /*0600*/  IADD3 R0, R7, R6, RZ ;  /* 0x0000000607007210 */ /* 0x002fca0007ffe0ff */
[----:B------:R1:W-:Y:S01]  /*0610*/  STL [R1+0x2c], R0 ;  /* 0x00002c0001007387 */ /* 0x0003e20000100800 */
[----:B------:R-:W-:Y:S05]  /*0620*/  BRA.DIV ~URZ, `(.L_x_2201) ;  /* 0x000140927f007947 */ /* 0x000fea000b800000 */
[----:B------:R2:W3:Y:S01]  /*0630*/  SHFL.IDX PT, R12, R9, R7, 0x1f ;  /* 0x00001f07090c7589 */ /* 0x0004e200000e0000 */
[----:B------:R-:W-:-:S03]  /*0640*/  MOV R6, RZ ;  /* 0x000000ff00067202 */ /* 0x000fc60000000f00 */
[----:B------:R2:W4:Y:S04]  /*0650*/  SHFL.IDX PT, R9, R8, R7, 0x1f ;  /* 0x00001f0708097589 */ /* 0x00052800000e0000 */
.L_x_2299:
[----:B------:R-:W-:Y:S01]  /*0660*/  ISETP.NE.AND P0, PT, R10, RZ, PT ;  /* 0x000000ff0a00720c */ /* 0x000fe20003f05270 */
[----:B------:R-:W-:-:S12]  /*0670*/  BSSY B0, `(.L_x_2202) ;  /* 0x0000005000007945 */ /* 0x000fd80003800000 */
[----:B------:R-:W-:Y:S05]  /*0680*/  @!P0 BRA `(.L_x_2203) ;  /* 0x0000003000008947 */ /* 0x000fea0003800000 */
[----:B------:R-:W-:Y:S01]  /*0690*/  IADD3 R3, R7, -0x1, RZ ;  /* 0xffffffff07037810 */ /* 0x000fe20007ffe0ff */
[----:B------:R-:W-:Y:S05]  /*06a0*/  BRA.DIV ~URZ, `(.L_x_2204) ;  /* 0x000140f27f007947 */ /* 0x000fea000b800000 */
[----:B------:R1:W2:Y:S02]  /*06b0*/  SHFL.IDX PT, R6, R4, R3, 0x1f ;  /* 0x00001f0304067589 */ /* 0x0002a400000e0000 */
.L_x_2203:
[----:B------:R-:W-:Y:S05]  /*06c0*/  BSYNC B0 ;  /* 0x0000000000007941 */ /* 0x000fea0003800000 */
.L_x_2202:
        /* <DEDUP_REMOVED lines=69> */
.L_x_2206:
        /* <DEDUP_REMOVED lines=70> */
.L_x_2207:
[----:B------:R-:W-:Y:S05]  /*0f80*/  BSYNC B0 ;  /* 0x0000000000007941 */ /* 0x000fea0003800000 */
.L_x_2205:
[----:B------:R-:W-:-:S04]  /*0f90*/  LOP3.LUT R0, RZ, R0, RZ, 0x33, !PT ;  /* 0x00000000ff007212 */ /* 0x000fc800078e33ff */
[----:B------:R-:W-:-:S05]  /*0fa0*/  IADD3 R0, R0, R12, RZ ;  /* 0x0000000c00007210 */ /* 0x000fca0007ffe0ff */
[----:B------:R2:W-:Y:S01]  /*0fb0*/  STL [R1+0x24], R0 ;  /* 0x0000240001007387 */ /* 0x0005e20000100800 */
[----:B------:R-:W-:Y:S05]  /*0fc0*/  BRA `(.L_x_2208) ;  /* 0x0000006000007947 */ /* 0x000fea0003800000 */
.L_x_2196:
[----:B------:R-:W-:Y:S01]  /*0fd0*/  MOV R0, UR4 ;  /* 0x0000000400007c02 */ /* 0x000fe20008000f00 */
[----:B------:R-:W-:Y:S04]  /*0fe0*/  STL [R1+0x24], RZ ;  /* 0x000024ff01007387 */ /* 0x000fe80000100800 */
[----:B------:R-:W-:Y:S04]  /*0ff0*/  STL [R1+0x28], RZ ;  /* 0x000028ff01007387 */ /* 0x000fe80000100800 */
[----:B------:R1:W-:Y:S02]  /*1000*/  STL [R1+0x20], R0 ;  /* 0x0000200001007387 */ /* 0x0003e40000100800 */
[----:B-1----:R-:W-:-:S05]  /*1010*/  MOV R0, c[0x0][0x53c] ;  /* 0x00014f0000007a02 */ /* 0x002fca0000000f00 */
[----:B------:R1:W-:Y:S02]  /*1020*/  STL [R1+0x2c], R0 ;  /* 0x00002c0001007387 */ /* 0x0003e40000100800 */
.L_x_2208:
        /* <DEDUP_REMOVED lines=8> */
.L_x_2194:
[----:B-12---:R-:W2:Y:S02]  /*10b0*/  LDL R0, [R1+0x2c] ;  /* 0x00002c0001007983 */ /* 0x006ea40000100800 */
[----:B--2---:R-:W-:-:S13]  /*10c0*/  ISETP.GE.AND P0, PT, R0, c[0x0][0x53c], PT ;  /* 0x00014f0000007a0c */ /* 0x004fda0003f06270 */
[----:B------:R-:W-:Y:S05]  /*10d0*/  @P0 EXIT ;  /* 0x000000000000094d */ /* 0x000fea0003800000 */
[----:B------:R-:W1:Y:S02]  /*10e0*/  S2R R16, SR_TID.X ;  /* 0x0000000000107919 */ /* 0x000e640000002100 */
[----:B-1----:R-:W-:-:S04]  /*10f0*/  SHF.R.S32.HI R8, RZ, 0x1f, R16 ;  /* 0x0000001fff087819 */ /* 0x002fc80000011410 */
[CC--:B------:R-:W-:Y:S02]  /*1100*/  LEA.HI R2, R8.reuse, R16.reuse, RZ, 0x4 ;  /* 0x0000001008027211 */ /* 0x0c0fe400078f20ff */
[----:B---3--:R-:W-:Y:S02]  /*1110*/  LEA.HI R7, R8, R16, RZ, 0x3 ;  /* 0x0000001008077211 */ /* 0x008fe400078f18ff */
        /* <DEDUP_REMOVED lines=29> */
[----:B------:R-:W-:Y:S01]  /*12f0*/  LOP3.LUT R15, R3, R0, RZ, 0x3c, !PT ;  /* 0x00000000030f7212 */ /* 0x000fe200078e3cff */
[----:B------:R-:W-:Y:S01]  /*1300*/  IMAD.IADD R11, R2, 0x1, -R4 ;  /* 0x00000001020b7824 */ /* 0x000fe200078e0a04 */
[----:B------:R-:W-:Y:S02]  /*1310*/  LEA.HI R7, R8, R16, RZ, 0x6 ;  /* 0x0000001008077211 */ /* 0x000fe400078f30ff */
        /* <DEDUP_REMOVED lines=15> */
[----:B------:R-:W-:-:S02]  /*1410*/  LOP3.LUT R5, R2, 0x8, R5, 0xf8, !PT ;  /* 0x0000000802057812 */ /* 0x000fc400078ef805 */
[----:B------:R-:W-:Y:S01]  /*1420*/  SHF.R.U32.HI R2, RZ, 0x3, R2 ;  /* 0x00000003ff027819 */ /* 0x000fe20000011602 */
[----:B------:R-:W-:Y:S01]  /*1430*/  IMAD.IADD R3, R8, 0x1, -R0 ;  /* 0x0000000108037824 */ /* 0x000fe200078e0a00 */
[----:B------:R-:W-:Y:S02]  /*1440*/  LEA.HI R12, R12, R17, RZ, 0x2 ;  /* 0x000000110c0c7211 */ /* 0x000fe400078f10ff */
[----:B------:R-:W-:Y:S01]  /*1450*/  LOP3.LUT R6, R5, R2, RZ, 0x3c, !PT ;  /* 0x0000000205067212 */ /* 0x000fe200078e3cff */
[C---:B------:R-:W-:Y:S01]  /*1460*/  IMAD.SHL.U32 R2, R9.reuse, 0x40, RZ ;  /* 0x0000004009027824 */ /* 0x040fe200078e00ff */
[----:B------:R-:W-:Y:S02]  /*1470*/  SHF.R.S32.HI R0, RZ, 0x2, R12 ;  /* 0x00000002ff007819 */ /* 0x000fe4000001140c */
[----:B------:R-:W-:Y:S02]  /*1480*/  LOP3.LUT R4, R9, 0x1, RZ, 0xc0, !PT ;  /* 0x0000000109047812 */ /* 0x000fe400078ec0ff */
[----:B------:R-:W-:Y:S01]  /*1490*/  LOP3.LUT R2, R2, 0x1c0, RZ, 0xc0, !PT ;  /* 0x000001c002027812 */ /* 0x000fe200078ec0ff */
[----:B------:R-:W-:Y:S01]  /*14a0*/  IMAD R16, R3, 0x10, R0 ;  /* 0x0000001003107824 */ /* 0x000fe200078e0200 */
[----:B------:R-:W-:Y:S01]  /*14b0*/  ISETP.NE.U32.AND P0, PT, R4, 0x1, PT ;  /* 0x000000010400780c */ /* 0x000fe20003f05070 */
[----:B------:R-:W-:Y:S01]  /*14c0*/  IMAD.SHL.U32 R4, R8, 0x400, RZ ;  /* 0x0000040008047824 */ /* 0x000fe200078e00ff */
[----:B------:R-:W-:Y:S01]  /*14d0*/  LEA.HI R0, R7, R7, RZ, 0x1 ;  /* 0x0000000707007211 */ /* 0x000fe200078f08ff */
[----:B------:R-:W-:Y:S01]  /*14e0*/  IMAD.SHL.U32 R3, R13, 0x40, RZ ;  /* 0x000000400d037824 */ /* 0x000fe200078e00ff */
[----:B------:R-:W-:Y:S01]  /*14f0*/  LEA.HI R2, R2, R2, RZ, 0x1d ;  /* 0x0000000202027211 */ /* 0x000fe200078fe8ff */
[----:B------:R-:W-:Y:S01]  /*1500*/  IMAD R5, R7, 0x2, R4 ;  /* 0x0000000207057824 */ /* 0x000fe200078e0204 */
[----:B------:R-:W-:Y:S01]  /*1510*/  LOP3.LUT R0, R0, 0x1ffffffe, RZ, 0xc0, !PT ;  /* 0x1ffffffe00007812 */ /* 0x000fe200078ec0ff */
[----:B------:R-:W-:Y:S01]  /*1520*/  STL [R1+0xe4], R16 ;  /* 0x0000e41001007387 */ /* 0x000fe20000100800 */
[----:B------:R-:W-:Y:S01]  /*1530*/  LOP3.LUT R3, R3, 0xfffffe00, RZ, 0xc0, !PT ;  /* 0xfffffe0003037812 */ /* 0x000fe200078ec0ff */
[----:B------:R-:W-:Y:S01]  /*1540*/  IMAD.IADD R8, R5, 0x1, R2 ;  /* 0x0000000105087824 */ /* 0x000fe200078e0202 */
[----:B------:R-:W-:Y:S01]  /*1550*/  R2P PR, R9, 0x6 ;  /* 0x0000000609007804 */ /* 0x000fe20000000000 */
[----:B------:R-:W-:Y:S01]  /*1560*/  IMAD.IADD R9, R7, 0x1, -R0 ;  /* 0x0000000107097824 */ /* 0x000fe200078e0a00 */
[-C--:B------:R-:W-:Y:S01]  /*1570*/  IADD3 R4, R6, R3.reuse, R4 ;  /* 0x0000000306047210 */ /* 0x080fe20007ffe004 */
[----:B------:R-:W-:Y:S01]  /*1580*/  IMAD R0, R14, 0x200, R15 ;  /* 0x000002000e007824 */ /* 0x000fe200078e020f */
[----:B------:R-:W-:Y:S01]  /*1590*/  LOP3.LUT R5, R6, R3, RZ, 0xfc, !PT ;  /* 0x0000000306057212 */ /* 0x000fe200078efcff */
[----:B------:R-:W-:Y:S01]  /*15a0*/  IMAD R3, R10, 0x20, R20 ;  /* 0x000000200a037824 */ /* 0x000fe200078e0214 */
[----:B------:R-:W-:Y:S01]  /*15b0*/  IADD3 R14, R18, 0x40, RZ ;  /* 0x00000040120e7810 */ /* 0x000fe20007ffe0ff */
[----:B------:R-:W-:Y:S01]  /*15c0*/  IMAD R9, R9, 0x8, R16 ;  /* 0x0000000809097824 */ /* 0x000fe200078e0210 */
[----:B------:R-:W-:Y:S01]  /*15d0*/  SHF.R.S32.HI R19, RZ, 0x1f, R18 ;  /* 0x0000001fff137819 */ /* 0x000fe20000011412 */
[----:B------:R-:W-:Y:S01]  /*15e0*/  IMAD.MOV.U32 R13, RZ, RZ, 0x20 ;  /* 0x00000020ff0d7424 */ /* 0x000fe200078e00ff */
[----:B------:R1:W-:Y:S01]  /*15f0*/  STL [R1+0xb8], R3 ;  /* 0x0000b80301007387 */ /* 0x0003e20000100800 */
[----:B------:R-:W-:-:S02]  /*1600*/  LOP3.LUT P3, RZ, R10, 0x4, RZ, 0xc0, !PT ;  /* 0x000000040aff7812 */ /* 0x000fc4000786c0ff */
[----:B------:R-:W-:Y:S01]  /*1610*/  LOP3.LUT P4, RZ, R10, 0x2, RZ, 0xc0, !PT ;  /* 0x000000020aff7812 */ /* 0x000fe2000788c0ff */
[----:B------:R-:W-:Y:S01]  /*1620*/  STL.64 [R1+0x30], R18 ;  /* 0x0000301201007387 */ /* 0x000fe20000100a00 */
[C---:B------:R-:W-:Y:S02]  /*1630*/  IADD3 R7, R18.reuse, 0x80, RZ ;  /* 0x0000008012077810 */ /* 0x040fe40007ffe0ff */
[----:B------:R-:W-:Y:S01]  /*1640*/  SHF.R.S32.HI R10, RZ, 0x1f, R14 ;  /* 0x0000001fff0a7819 */ /* 0x000fe2000001140e */
[----:B------:R-:W-:Y:S01]  /*1650*/  STL [R1+0x3c], R14 ;  /* 0x00003c0e01007387 */ /* 0x000fe20000100800 */
[----:B------:R-:W-:Y:S02]  /*1660*/  IADD3 R6, R18, 0xc0, RZ ;  /* 0x000000c012067810 */ /* 0x000fe40007ffe0ff */
[C---:B------:R-:W-:Y:S01]  /*1670*/  LOP3.LUT P6, RZ, R11.reuse, 0x2, RZ, 0xc0, !PT ;  /* 0x000000020bff7812 */ /* 0x040fe200078cc0ff */
[----:B------:R2:W-:Y:S01]  /*1680*/  STL [R1+0x38], R7 ;  /* 0x0000380701007387 */ /* 0x0005e20000100800 */
[----:B------:R-:W-:Y:S01]  /*1690*/  LOP3.LUT P5, RZ, R11, 0x4, RZ, 0xc0, !PT ;  /* 0x000000040bff7812 */ /* 0x000fe200078ac0ff */
[----:B------:R-:W-:Y:S01]  /*16a0*/  IMAD.MOV.U32 R11, RZ, RZ, 0x40 ;  /* 0x00000040ff0b7424 */ /* 0x000fe200078e00ff */
[----:B------:R-:W-:Y:S01]  /*16b0*/  LEA R192, R0, 0x8100, 0x1 ;  /* 0x0000810000c07811 */ /* 0x000fe200078e08ff */
[----:B------:R3:W-:Y:S01]  /*16c0*/  STL [R1+0x60], R10 ;  /* 0x0000600a01007387 */ /* 0x0007e20000100800 */
[----:B------:R-:W-:-:S02]  /*16d0*/  LEA R199, R4, 0x10100, 0x1 ;  /* 0x0001010004c77811 */ /* 0x000fc400078e08ff */
[C---:B------:R-:W-:Y:S01]  /*16e0*/  SEL R2, R11.reuse, 0xffffffc0, !P3 ;  /* 0xffffffc00b027807 */ /* 0x040fe20005800000 */
[----:B------:R4:W-:Y:S01]  /*16f0*/  STL [R1+0x40], R6 ;  /* 0x0000400601007387 */ /* 0x0009e20000100800 */
[----:B------:R-:W-:Y:S02]  /*1700*/  SEL R0, R11, 0xffffffc0, !P5 ;  /* 0xffffffc00b007807 */ /* 0x000fe40006800000 */
[C---:B------:R-:W-:Y:S01]  /*1710*/  IADD3 R203, R192.reuse, 0x20, RZ ;  /* 0x00000020c0cb7810 */ /* 0x040fe20007ffe0ff */
[----:B------:R-:W-:Y:S01]  /*1720*/  IMAD.IADD R198, R192, 0x1, R2 ;  /* 0x00000001c0c67824 */ /* 0x000fe200078e0202 */
[----:B-1----:R-:W-:Y:S01]  /*1730*/  LOP3.LUT R3, R12, 0x7ffffffc, RZ, 0xc0, !PT ;  /* 0x7ffffffc0c037812 */ /* 0x002fe200078ec0ff */
[----:B------:R-:W-:Y:S01]  /*1740*/  IMAD.IADD R202, R199, 0x1, R0 ;  /* 0x00000001c7ca7824 */ /* 0x000fe200078e0200 */
[----:B------:R-:W-:Y:S02]  /*1750*/  @P4 IADD3 R203, R192, -0x20, RZ ;  /* 0xffffffe0c0cb4810 */ /* 0x000fe40007ffe0ff */
[----:B------:R-:W-:Y:S01]  /*1760*/  LEA R193, R5, 0x100, 0x1 ;  /* 0x0000010005c17811 */ /* 0x000fe200078e08ff */
[----:B------:R-:W-:Y:S01]  /*1770*/  IMAD.IADD R3, R17, 0x1, -R3 ;  /* 0x0000000111037824 */ /* 0x000fe200078e0a03 */
[C---:B------:R-:W-:Y:S01]  /*1780*/  IADD3 R218, R203.reuse, 0x800, RZ ;  /* 0x00000800cbda7810 */ /* 0x040fe20007ffe0ff */
[----:B------:R-:W-:Y:S01]  /*1790*/  IMAD.IADD R195, R2, 0x1, R203 ;  /* 0x0000000102c37824 */ /* 0x000fe200078e02cb */
[C---:B------:R-:W-:Y:S01]  /*17a0*/  IADD3 R217, R203.reuse, 0x1000, RZ ;  /* 0x00001000cbd97810 */ /* 0x040fe20007ffe0ff */
[----:B------:R-:W-:Y:S01]  /*17b0*/  IMAD.IADD R197, R0, 0x1, R193 ;  /* 0x0000000100c57824 */ /* 0x000fe200078e02c1 */
[----:B------:R-:W-:-:S02]  /*17c0*/  IADD3 R216, R203, 0x1800, RZ ;  /* 0x00001800cbd87810 */ /* 0x000fc40007ffe0ff */
[----:B--2---:R-:W-:Y:S02]  /*17d0*/  SHF.R.S32.HI R7, RZ, 0x1f, R7 ;  /* 0x0000001fff077819 */ /* 0x004fe40000011407 */
[----:B------:R-:W-:Y:S01]  /*17e0*/  IADD3 R215, R203, 0x2000, RZ ;  /* 0x00002000cbd77810 */ /* 0x000fe20007ffe0ff */
[----:B---3--:R-:W-:Y:S02]  /*17f0*/  IMAD.SHL.U32 R10, R3, 0x2, RZ ;  /* 0x00000002030a7824 */ /* 0x008fe400078e00ff */
[----:B------:R1:W-:Y:S01]  /*1800*/  STL [R1+0x5c], R7 ;  /* 0x00005c0701007387 */ /* 0x0003e20000100800 */
[----:B------:R-:W-:Y:S02]  /*1810*/  SEL R3, R13, 0xffffffe0, !P6 ;  /* 0xffffffe00d037807 */ /* 0x000fe40007000000 */
[----:B----4-:R-:W-:Y:S02]  /*1820*/  SHF.R.S32.HI R6, RZ, 0x1f, R6 ;  /* 0x0000001fff067819 */ /* 0x010fe40000011406 */
[C---:B------:R-:W-:Y:S01]  /*1830*/  IADD3 R12, R10.reuse, 0x8, RZ ;  /* 0x000000080a0c7810 */ /* 0x040fe20007ffe0ff */
[----:B------:R-:W-:Y:S01]  /*1840*/  IMAD.IADD R200, R199, 0x1, R3 ;  /* 0x00000001c7c87824 */ /* 0x000fe200078e0203 */
[C---:B------:R-:W-:Y:S01]  /*1850*/  IADD3 R18, R10.reuse, 0xb8, RZ ;  /* 0x000000b80a127810 */ /* 0x040fe20007ffe0ff */
[----:B------:R2:W-:Y:S01]  /*1860*/  STL [R1+0x58], R6 ;  /* 0x0000580601007387 */ /* 0x0005e20000100800 */
[C---:B------:R-:W-:Y:S01]  /*1870*/  IADD3 R17, R10.reuse, 0xc0, RZ ;  /* 0x000000c00a117810 */ /* 0x040fe20007ffe0ff */
[----:B------:R-:W-:Y:S01]  /*1880*/  IMAD.IADD R194, R3, 0x1, R193 ;  /* 0x0000000103c27824 */ /* 0x000fe200078e02c1 */
[C---:B------:R-:W-:Y:S01]  /*1890*/  IADD3 R16, R10.reuse, 0xc8, RZ ;  /* 0x000000c80a107810 */ /* 0x040fe20007ffe0ff */
[----:B------:R3:W-:Y:S01]  /*18a0*/  STL [R1+0x50], R9 ;  /* 0x0000500901007387 */ /* 0x0007e20000100800 */
[----:B------:R-:W-:Y:S01]  /*18b0*/  IADD3 R15, R10, 0xd0, RZ ;  /* 0x000000d00a0f7810 */ /* 0x000fe20007ffe0ff */
[----:B------:R-:W-:Y:S01]  /*18c0*/  IMAD.IADD R201, R200, 0x1, R0 ;  /* 0x00000001c8c97824 */ /* 0x000fe200078e0200 */
[----:B------:R-:W-:Y:S01]  /*18d0*/  IADD3 R14, R10, 0xd8, RZ ;  /* 0x000000d80a0e7810 */ /* 0x000fe20007ffe0ff */
[----:B------:R-:W-:Y:S01]  /*18e0*/  STL [R1+0x10], R10 ;  /* 0x0000100a01007387 */ /* 0x000fe20000100800 */
[C---:B------:R-:W-:Y:S01]  /*18f0*/  IADD3 R214, R203.reuse, 0x2800, RZ ;  /* 0x00002800cbd67810 */ /* 0x040fe20007ffe0ff */
[----:B------:R-:W-:Y:S01]  /*1900*/  IMAD.IADD R196, R0, 0x1, R194 ;  /* 0x0000000100c47824 */ /* 0x000fe200078e02c2 */
[C---:B------:R-:W-:Y:S01]  /*1910*/  IADD3 R213, R203.reuse, 0x3000, RZ ;  /* 0x00003000cbd57810 */ /* 0x040fe20007ffe0ff */
[----:B------:R4:W-:Y:S01]  /*1920*/  STL [R1+0x8c], R12 ;  /* 0x00008c0c01007387 */ /* 0x0009e20000100800 */
[----:B------:R-:W-:-:S02]  /*1930*/  IADD3 R212, R203, 0x3800, RZ ;  /* 0x00003800cbd47810 */ /* 0x000fc40007ffe0ff */
[----:B------:R-:W-:Y:S02]  /*1940*/  IADD3 R211, R203, 0x4000, RZ ;  /* 0x00004000cbd37810 */ /* 0x000fe40007ffe0ff */
[----:B-1----:R-:W-:Y:S02]  /*1950*/  SEL R7, R13, 0xffffffe0, !P1 ;  /* 0xffffffe00d077807 */ /* 0x002fe40004800000 */
[----:B------:R-:W-:Y:S02]  /*1960*/  IADD3 R13, R10, 0xe0, RZ ;  /* 0x000000e00a0d7810 */ /* 0x000fe40007ffe0ff */
[C---:B------:R-:W-:Y:S02]  /*1970*/  IADD3 R210, R203.reuse, 0x4800, RZ ;  /* 0x00004800cbd27810 */ /* 0x040fe40007ffe0ff */
[----:B------:R-:W-:Y:S02]  /*1980*/  IADD3 R209, R203, 0x5000, RZ ;  /* 0x00005000cbd17810 */ /* 0x000fe40007ffe0ff */
[----:B--2---:R-:W-:-:S02]  /*1990*/  SEL R6, R11, 0xffffffc0, !P2 ;  /* 0xffffffc00b067807 */ /* 0x004fc40005000000 */
[C---:B------:R-:W-:Y:S02]  /*19a0*/  IADD3 R11, R10.reuse, 0x10, RZ ;  /* 0x000000100a0b7810 */ /* 0x040fe40007ffe0ff */
[C---:B---3--:R-:W-:Y:S02]  /*19b0*/  IADD3 R9, R10.reuse, 0xb0, RZ ;  /* 0x000000b00a097810 */ /* 0x048fe40007ffe0ff */
[C---:B------:R-:W-:Y:S01]  /*19c0*/  IADD3 R208, R203.reuse, 0x5800, RZ ;  /* 0x00005800cbd07810 */ /* 0x040fe20007ffe0ff */
[----:B------:R1:W-:Y:S01]  /*19d0*/  STL [R1+0x88], R11 ;  /* 0x0000880b01007387 */ /* 0x0003e20000100800 */
[C---:B------:R-:W-:Y:S02]  /*19e0*/  IADD3 R207, R203.reuse, 0x6000, RZ ;  /* 0x00006000cbcf7810 */ /* 0x040fe40007ffe0ff */
[----:B------:R-:W-:Y:S01]  /*19f0*/  IADD3 R206, R203, 0x6800, RZ ;  /* 0x00006800cbce7810 */ /* 0x000fe20007ffe0ff */
[----:B------:R2:W-:Y:S01]  /*1a00*/  STL [R1+0x84], R9 ;  /* 0x0000840901007387 */ /* 0x0005e20000100800 */
[----:B----4-:R-:W-:-:S02]  /*1a10*/  IADD3 R12, R10, 0xe8, RZ ;  /* 0x000000e80a0c7810 */ /* 0x010fc40007ffe0ff */
[C---:B------:R-:W-:Y:S01]  /*1a20*/  IADD3 R205, R203.reuse, 0x7000, RZ ;  /* 0x00007000cbcd7810 */ /* 0x040fe20007ffe0ff */
[----:B------:R3:W-:Y:S01]  /*1a30*/  STL [R1+0xb4], R18 ;  /* 0x0000b41201007387 */ /* 0x0007e20000100800 */
[----:B------:R-:W-:-:S03]  /*1a40*/  IADD3 R204, R203, 0x7800, RZ ;  /* 0x00007800cbcc7810 */ /* 0x000fc60007ffe0ff */
[----:B------:R-:W-:Y:S04]  /*1a50*/  STL [R1+0xb0], R17 ;  /* 0x0000b01101007387 */ /* 0x000fe80000100800 */
[----:B------:R4:W-:Y:S04]  /*1a60*/  STL [R1+0xac], R16 ;  /* 0x0000ac1001007387 */ /* 0x0009e80000100800 */
[----:B------:R5:W-:Y:S04]  /*1a70*/  STL [R1+0xa8], R15 ;  /* 0x0000a80f01007387 */ /* 0x000be80000100800 */
[----:B------:R-:W-:Y:S01]  /*1a80*/  STL [R1+0xa4], R14 ;  /* 0x0000a40e01007387 */ /* 0x000fe20000100800 */
[----:B-1----:R-:W-:-:S03]  /*1a90*/  IADD3 R11, R10, 0xf0, RZ ;  /* 0x000000f00a0b7810 */ /* 0x002fc60007ffe0ff */
[----:B------:R1:W-:Y:S01]  /*1aa0*/  STL [R1+0xa0], R13 ;  /* 0x0000a00d01007387 */ /* 0x0003e20000100800 */
[----:B--2---:R-:W-:Y:S02]  /*1ab0*/  IADD3 R9, R10, 0xf8, RZ ;  /* 0x000000f80a097810 */ /* 0x004fe40007ffe0ff */
[----:B------:R-:W-:Y:S01]  /*1ac0*/  LEA R10, R8, 0x80, 0x1 ;  /* 0x00000080080a7811 */ /* 0x000fe200078e08ff */
[----:B------:R2:W-:Y:S01]  /*1ad0*/  STL [R1+0x9c], R12 ;  /* 0x00009c0c01007387 */ /* 0x0005e20000100800 */
[----:B---3--:R-:W-:Y:S02]  /*1ae0*/  SHF.R.S32.HI R18, RZ, 0x1f, R18 ;  /* 0x0000001fff127819 */ /* 0x008fe40000011412 */
[----:B------:R-:W-:Y:S01]  /*1af0*/  SHF.R.S32.HI R8, RZ, 0x1f, R17 ;  /* 0x0000001fff087819 */ /* 0x000fe20000011411 */
[----:B------:R-:W-:Y:S04]  /*1b00*/  STL [R1+0x98], R11 ;  /* 0x0000980b01007387 */ /* 0x000fe80000100800 */
[----:B------:R3:W-:Y:S01]  /*1b10*/  STL [R1+0x94], R9 ;  /* 0x0000940901007387 */ /* 0x0007e20000100800 */
[----:B----4-:R-:W-:-:S03]  /*1b20*/  SHF.R.S32.HI R16, RZ, 0x1f, R16 ;  /* 0x0000001fff107819 */ /* 0x010fc60000011410 */
[----:B------:R-:W-:Y:S01]  /*1b30*/  STL [R1+0x64], R10 ;  /* 0x0000640a01007387 */ /* 0x000fe20000100800 */
[----:B-----5:R-:W-:-:S03]  /*1b40*/  SHF.R.S32.HI R15, RZ, 0x1f, R15 ;  /* 0x0000001fff0f7819 */ /* 0x020fc6000001140f */
[----:B------:R-:W-:Y:S04]  /*1b50*/  STL [R1+0xdc], R18 ;  /* 0x0000dc1201007387 */ /* 0x000fe80000100800 */
[----:B------:R4:W-:Y:S01]  /*1b60*/  STL [R1+0xd8], R8 ;  /* 0x0000d80801007387 */ /* 0x0009e20000100800 */
[----:B-1----:R-:W-:-:S03]  /*1b70*/  SHF.R.S32.HI R13, RZ, 0x1f, R13 ;  /* 0x0000001fff0d7819 */ /* 0x002fc6000001140d */
[----:B------:R-:W-:Y:S01]  /*1b80*/  STL [R1+0xd4], R16 ;  /* 0x0000d41001007387 */ /* 0x000fe20000100800 */
[----:B--2---:R-:W-:-:S03]  /*1b90*/  SHF.R.S32.HI R12, RZ, 0x1f, R12 ;  /* 0x0000001fff0c7819 */ /* 0x004fc6000001140c */
[----:B------:R-:W-:Y:S01]  /*1ba0*/  STL [R1+0xd0], R15 ;  /* 0x0000d00f01007387 */ /* 0x000fe20000100800 */
[----:B---3--:R-:W-:Y:S02]  /*1bb0*/  SHF.R.S32.HI R9, RZ, 0x1f, R9 ;  /* 0x0000001fff097819 */ /* 0x008fe40000011409 */
[----:B----4-:R-:W-:-:S05]  /*1bc0*/  SHF.R.S32.HI R8, RZ, 0x1f, R14 ;  /* 0x0000001fff087819 */ /* 0x010fca000001140e */
        /* <DEDUP_REMOVED lines=21> */
.L_x_2295:
        /* <DEDUP_REMOVED lines=20> */
[----:B------:R-:W-:-:S05]  /*1e60*/  @P0 LEA.HI.X R3, R115, c[0x0][0x374], R114, 0x2, P1 ;  /* 0x0000dd0073030a11 */ /* 0x000fca00008f1472 */
[----:B------:R2:W5:Y:S01]  /*1e70*/  @P0 LDG.E R10, [R2.64] ;  /* 0x00000006020a0981 */ /* 0x000562000c1e1900 */
[C---:B------:R-:W-:Y:S02]  /*1e80*/  @P4 LEA R8, P0, R115.reuse, c[0x0][0x360], 0x2 ;  /* 0x0000d80073084a11 */ /* 0x040fe400078010ff */
[C-C-:B------:R-:W-:Y:S02]  /*1e90*/  LEA.HI.X R5, R115.reuse, c[0x0][0x34c], R114.reuse, 0x2, P3 ;  /* 0x0000d30073057a11 */ /* 0x140fe400018f1472 */
[----:B------:R-:W-:-:S03]  /*1ea0*/  @P4 LEA.HI.X R9, R115, c[0x0][0x364], R114, 0x2, P0 ;  /* 0x0000d90073094a11 */ /* 0x000fc600000f1472 */
[----:B------:R1:W5:Y:S04]  /*1eb0*/  @P2 LDG.E R6, [R4.64] ;  /* 0x0000000604062981 */ /* 0x000368000c1e1900 */
[----:B------:R-:W4:Y:S01]  /*1ec0*/  @P4 LDG.E R0, [R8.64] ;  /* 0x0000000608004981 */ /* 0x000f22000c1e1900 */
[----:B--2---:R-:W-:-:S04]  /*1ed0*/  LEA R2, P1, R115, c[0x0][0x350], 0x2 ;  /* 0x0000d40073027a11 */ /* 0x004fc800078210ff */
[----:B------:R-:W-:-:S05]  /*1ee0*/  LEA.HI.X R3, R115, c[0x0][0x354], R114, 0x2, P1 ;  /* 0x0000d50073037a11 */ /* 0x000fca00008f1472 */
[----:B------:R1:W5:Y:S01]  /*1ef0*/  @P6 LDG.E R11, [R2.64] ;  /* 0x00000006020b6981 */ /* 0x000362000c1e1900 */
[----:B---3--:R-:W-:-:S05]  /*1f00*/  LOP3.LUT R107, R12, 0xffff, RZ, 0xc0, !PT ;  /* 0x0000ffff0c6b7812 */ /* 0x008fca00078ec0ff */
[----:B------:R1:W-:Y:S01]  /*1f10*/  STL [R1+0x4c], R107 ;  /* 0x00004c6b01007387 */ /* 0x0003e20000100800 */
[----:B------:R-:W-:Y:S03]  /*1f20*/  YIELD ;  /* 0x0000000000007946 */ /* 0x000fe60003800000 */
[----:B----4-:R1:W-:Y:S01]  /*1f30*/  @P4 STL [R1+0x1c], R0 ;  /* 0x00001c0001004387 */ /* 0x0103e20000100800 */
        /* <DEDUP_REMOVED lines=8> */
.L_x_2209:
[----:B------:R-:W-:-:S04]  /*1fc0*/  ISETP.NE.U32.AND P0, PT, RZ, c[0x0][0x368], PT ;  /* 0x0000da00ff007a0c */ /* 0x000fc80003f05070 */
[----:B------:R-:W-:-:S13]  /*1fd0*/  ISETP.NE.AND.EX P0, PT, RZ, c[0x0][0x36c], PT, P0 ;  /* 0x0000db00ff007a0c */ /* 0x000fda0003f05300 */
[----:B------:R-:W-:Y:S05]  /*1fe0*/  @!P0 BRA `(.L_x_2210) ;  /* 0x0000004000008947 */ /* 0x000fea0003800000 */
[----:B-1----:R-:W-:-:S04]  /*1ff0*/  LEA R2, P0, R115, c[0x0][0x368], 0x2 ;  /* 0x0000da0073027a11 */ /* 0x002fc800078010ff */
[----:B------:R-:W-:-:S05]  /*2000*/  LEA.HI.X R3, R115, c[0x0][0x36c], R114, 0x2, P0 ;  /* 0x0000db0073037a11 */ /* 0x000fca00000f1472 */
[----:B------:R1:W5:Y:S01]  /*2010*/  LDG.E R0, [R2.64] ;  /* 0x0000000602007981 */ /* 0x000362000c1e1900 */
[----:B------:R-:W-:Y:S05]  /*2020*/  BRA `(.L_x_2211) ;  /* 0x0000005000007947 */ /* 0x000fea0003800000 */
.L_x_2210:
[----:B-1----:R-:W-:Y:S01]  /*2030*/  MOV R0, c[0x0][0x1d0] ;  /* 0x0000740000007a02 */ /* 0x002fe20000000f00 */
[----:B------:R-:W-:Y:S05]  /*2040*/  @!P6 BRA `(.L_x_2211) ;  /* 0x000000300000e947 */ /* 0x000fea0003800000 */
[----:B------:R-:W2:Y:S04]  /*2050*/  LDG.E R4, [R2.64] ;  /* 0x0000000602047981 */ /* 0x000ea8000c1e1900 */
[----:B------:R-:W2:Y:S02]  /*2060*/  LDG.E R0, [R2.64+0x4] ;  /* 0x0000040602007981 */ /* 0x000ea4000c1e1900 */
[----:B--2---:R-:W-:Y:S02]  /*2070*/  IADD3 R0, -R4, R0, RZ ;  /* 0x0000000004007210 */ /* 0x004fe40007ffe1ff */
.L_x_2211:
[----:B-1----:R-:W2:Y:S04]  /*2080*/  LDL R2, [R1+0x1c] ;  /* 0x00001c0001027983 */ /* 0x002ea80000100800 */
[----:B------:R-:W3:Y:S01]  /*2090*/  LDL.LU R4, [R1+0x24] ;  /* 0x0000240001047983 */ /* 0x000ee20000300800 */
[----:B-----5:R-:W-:Y:S01]  /*20a0*/  IMAD.IADD R5, R0, 0x1, -R10 ;  /* 0x0000000100057824 */ /* 0x020fe200078e0a0a */
[----:B------:R-:W-:Y:S01]  /*20b0*/  BSSY B0, `(.L_x_2212) ;  /* 0x000003f000007945 */ /* 0x000fe20003800000 */
[----:B--2---:R-:W-:-:S02]  /*20c0*/  IMAD.MOV.U32 R3, RZ, RZ, R2 ;  /* 0x000000ffff037224 */ /* 0x004fc400078e0002 */
[----:B------:R-:W-:Y:S02]  /*20d0*/  IMAD.MOV.U32 R2, RZ, RZ, c[0x0][0x2c4] ;  /* 0x0000b100ff027624 */ /* 0x000fe400078e00ff */
[----:B---3--:R-:W-:Y:S01]  /*20e0*/  IMAD.SHL.U32 R103, R4, 0x80, RZ ;  /* 0x0000008004677824 */ /* 0x008fe200078e00ff */
[----:B------:R-:W-:Y:S02]  /*20f0*/  IADD3 R3, R5, 0x40, -R3 ;  /* 0x0000004005037810 */ /* 0x000fe40007ffe803 */
[----:B------:R-:W-:Y:S02]  /*2100*/  ISETP.NE.AND P1, PT, R2, 0x1, PT ;  /* 0x000000010200780c */ /* 0x000fe40003f25270 */
[----:B------:R-:W-:Y:S01]  /*2110*/  IADD3 R2, R103, 0x7f, RZ ;  /* 0x0000007f67027810 */ /* 0x000fe20007ffe0ff */
[----:B------:R-:W-:Y:S04]  /*2120*/  STL [R1+0x24], R103 ;  /* 0x0000246701007387 */ /* 0x000fe80000100800 */
[----:B------:R-:W-:Y:S01]  /*2130*/  IMAD.MOV.U32 R0, RZ, RZ, R2 ;  /* 0x000000ffff007224 */ /* 0x000fe200078e0002 */
[----:B------:R1:W-:Y:S05]  /*2140*/  STL [R1+0x18], R5 ;  /* 0x0000180501007387 */ /* 0x0003ea0000100800 */
[----:B------:R-:W-:Y:S01]  /*2150*/  @P1 IMAD.HI.U32 R4, R2, c[0x0][0x2c8], RZ ;  /* 0x0000b20002041a27 */ /* 0x000fe200078e00ff */
[----:B------:R-:W-:-:S04]  /*2160*/  IADD3 R2, R5, 0x3f, RZ ;  /* 0x0000003f05027810 */ /* 0x000fc80007ffe0ff */
[----:B------:R-:W-:-:S05]  /*2170*/  @P1 SHF.R.U32.HI R0, RZ, c[0x0][0x2cc], R4 ;  /* 0x0000b300ff001a19 */ /* 0x000fca0000011604 */
[----:B------:R-:W-:Y:S01]  /*2180*/  IMAD.IADD R0, R3, 0x1, R0 ;  /* 0x0000000103007824 */ /* 0x000fe200078e0200 */
[----:B------:R-:W-:-:S04]  /*2190*/  SHF.R.S32.HI R3, RZ, 0x1f, R2 ;  /* 0x0000001fff037819 */ /* 0x000fc80000011402 */
[----:B------:R-:W-:Y:S02]  /*21a0*/  SHF.R.S32.HI R4, RZ, 0x1f, R0 ;  /* 0x0000001fff047819 */ /* 0x000fe40000011400 */
[----:B------:R-:W-:Y:S02]  /*21b0*/  LEA.HI R2, R3, R2, RZ, 0x6 ;  /* 0x0000000203027211 */ /* 0x000fe400078f30ff */
[----:B------:R-:W-:Y:S02]  /*21c0*/  LEA.HI R0, R4, R0, RZ, 0x6 ;  /* 0x0000000004007211 */ /* 0x000fe400078f30ff */
[----:B------:R-:W-:Y:S02]  /*21d0*/  SHF.R.S32.HI R2, RZ, 0x6, R2 ;  /* 0x00000006ff027819 */ /* 0x000fe40000011402 */
[----:B------:R-:W-:Y:S02]  /*21e0*/  SHF.R.S32.HI R0, RZ, 0x6, R0 ;  /* 0x00000006ff007819 */ /* 0x000fe40000011400 */
[----:B------:R-:W-:-:S02]  /*21f0*/  LOP3.LUT R3, R12, 0xff000000, RZ, 0xc0, !PT ;  /* 0xff0000000c037812 */ /* 0x000fc400078ec0ff */
[----:B------:R-:W-:Y:S01]  /*2200*/  IMNMX R7, R2, R0, PT ;  /* 0x0000000002077217 */ /* 0x000fe20003800200 */
[----:B------:R-:W-:Y:S01]  /*2210*/  IMAD.MOV.U32 R2, RZ, RZ, RZ ;  /* 0x000000ffff027224 */ /* 0x000fe200078e00ff */
[----:B------:R-:W-:Y:S01]  /*2220*/  LOP3.LUT R4, R12, 0xff0000, RZ, 0xc0, !PT ;  /* 0x00ff00000c047812 */ /* 0x000fe200078ec0ff */
[----:B------:R-:W-:Y:S01]  /*2230*/  IMAD.IADD R12, R11, 0x1, R10 ;  /* 0x000000010b0c7824 */ /* 0x000fe200078e020a */
[----:B------:R-:W-:Y:S02]  /*2240*/  SHF.R.U32.HI R0, RZ, 0x8, R3 ;  /* 0x00000008ff007819 */ /* 0x000fe40000011603 */
[----:B------:R-:W-:Y:S02]  /*2250*/  ISETP.GE.AND P0, PT, R7, 0x1, PT ;  /* 0x000000010700780c */ /* 0x000fe40003f06270 */
[----:B------:R-:W-:-:S04]  /*2260*/  LEA.HI R0, R4, R0, RZ, 0x10 ;  /* 0x0000000004007211 */ /* 0x000fc800078f80ff */
[----:B------:R-:W-:Y:S02]  /*2270*/  LOP3.LUT R14, R0, 0xff, RZ, 0xc0, !PT ;  /* 0x000000ff000e7812 */ /* 0x000fe400078ec0ff */
[----:B-1----:R-:W-:-:S03]  /*2280*/  SHF.R.U32.HI R5, RZ, 0x10, R0 ;  /* 0x00000010ff057819 */ /* 0x002fc60000011600 */
[----:B------:R1:W-:Y:S04]  /*2290*/  STL [R1+0x90], R14 ;  /* 0x0000900e01007387 */ /* 0x0003e80000100800 */
[----:B------:R1:W-:Y:S01]  /*22a0*/  STL [R1+0x28], R5 ;  /* 0x0000280501007387 */ /* 0x0003e20000100800 */
        /* <DEDUP_REMOVED lines=31> */
.L_x_2213:
[----:B------:R-:W-:Y:S05]  /*24a0*/  BSYNC B0 ;  /* 0x0000000000007941 */ /* 0x000fea0003800000 */
.L_x_2212:
        /* <DEDUP_REMOVED lines=73> */
[----:B------:R-:W3:Y:S01]  /*2940*/  LDL R106, [R1+0x3c] ;  /* 0x00003c00016a7983 */ /* 0x000ee20000100800 */
[----:B------:R-:W-:-:S03]  /*2950*/  ISETP.NE.U32.AND P0, PT, RZ, c[0x0][0x340], PT ;  /* 0x0000d000ff007a0c */ /* 0x000fc60003f05070 */
[----:B------:R-:W4:Y:S01]  /*2960*/  LDL.64 R110, [R1+0x30] ;  /* 0x00003000016e7983 */ /* 0x000f220000100a00 */
[----:B------:R-:W-:-:S03]  /*2970*/  ISETP.NE.AND.EX P0, PT, RZ, c[0x0][0x344], PT, P0 ;  /* 0x0000d100ff007a0c */ /* 0x000fc60003f05300 */
[----:B------:R-:W5:Y:S04]  /*2980*/  LDL R20, [R1+0x38] ;  /* 0x0000380001147983 */ /* 0x000f680000100800 */
[----:B------:R-:W4:Y:S04]  /*2990*/  LDL R19, [R1+0x40] ;  /* 0x0000400001137983 */ /* 0x000f280000100800 */
[----:B------:R-:W5:Y:S02]  /*29a0*/  LDL.LU R18, [R1+0x44] ;  /* 0x0000440001127983 */ /* 0x000f640000300800 */
[----:B------:R-:W-:-:S05]  /*29b0*/  @P0 IMAD.WIDE R2, R115, R13, c[0x0][0x340] ;  /* 0x0000d00073020625 */ /* 0x000fca00078e020d */
[----:B------:R1:W5:Y:S04]  /*29c0*/  @P0 LDG.E R11, [R2.64] ;  /* 0x00000006020b0981 */ /* 0x000368000c1e1900 */
[----:B------:R-:W1:Y:S01]  /*29d0*/  S2R R7, SR_TID.X ;  /* 0x0000000000077919 */ /* 0x000e620000002100 */
[----:B------:R-:W-:-:S05]  /*29e0*/  SHF.R.S32.HI R0, RZ, 0x1f, R6 ;  /* 0x0000001fff007819 */ /* 0x000fca0000011406 */
[----:B------:R-:W-:-:S04]  /*29f0*/  IMAD R0, R0, c[0x0][0x178], RZ ;  /* 0x00005e0000007a24 */ /* 0x000fc800078e02ff */
[----:B------:R-:W-:Y:S01]  /*2a00*/  IMAD R0, R6, c[0x0][0x17c], R0 ;  /* 0x00005f0006007a24 */ /* 0x000fe200078e0200 */
[----:B-1----:R-:W-:Y:S01]  /*2a10*/  SEL R5, R114, RZ, !P2 ;  /* 0x000000ff72057207 */ /* 0x002fe20005000000 */
[----:B------:R-:W-:Y:S01]  /*2a20*/  IMAD.WIDE.U32 R2, R6, c[0x0][0x178], RZ ;  /* 0x00005e0006027a25 */ /* 0x000fe200078e00ff */
[----:B------:R-:W-:-:S03]  /*2a30*/  SHF.R.S32.HI R102, RZ, 0x1f, R7 ;  /* 0x0000001fff667819 */ /* 0x000fc60000011407 */
[----:B------:R-:W-:Y:S01]  /*2a40*/  IMAD.IADD R3, R3, 0x1, R0 ;  /* 0x0000000103037824 */ /* 0x000fe200078e0200 */
[----:B------:R-:W-:-:S03]  /*2a50*/  LEA.HI R102, R102, R7, RZ, 0x3 ;  /* 0x0000000766667211 */ /* 0x000fc600078f18ff */
[----:B------:R-:W-:-:S04]  /*2a60*/  IMAD.WIDE.U32 R2, R107, c[0x0][0x1b8], R2 ;  /* 0x00006e006b027a25 */ /* 0x000fc800078e0002 */
[----:B------:R-:W-:Y:S01]  /*2a70*/  IMAD R5, R5, c[0x0][0x1c0], RZ ;  /* 0x0000700005057a24 */ /* 0x000fe200078e02ff */
[----:B------:R-:W-:Y:S01]  /*2a80*/  SHF.R.S32.HI R102, RZ, 0x3, R102 ;  /* 0x00000003ff667819 */ /* 0x000fe20000011466 */
[----:B------:R-:W-:Y:S01]  /*2a90*/  IMAD R3, R107, c[0x0][0x1bc], R3 ;  /* 0x00006f006b037a24 */ /* 0x000fe200078e0203 */
[----:B------:R-:W-:Y:S01]  /*2aa0*/  IADD3 R92, R244, -0x1, RZ ;  /* 0xfffffffff45c7810 */ /* 0x000fe20007ffe0ff */
[----:B--2---:R-:W-:Y:S01]  /*2ab0*/  IMAD.IADD R10, R4, 0x1, R103 ;  /* 0x00000001040a7824 */ /* 0x004fe200078e0267 */
[----:B------:R-:W-:-:S05]  /*2ac0*/  SEL R4, R115, RZ, !P2 ;  /* 0x000000ff73047207 */ /* 0x000fca0005000000 */
[C---:B------:R-:W-:Y:S02]  /*2ad0*/  IMAD R14, R4.reuse, c[0x0][0x1c4], R5 ;  /* 0x00007100040e7a24 */ /* 0x040fe400078e0205 */
[----:B------:R-:W-:Y:S01]  /*2ae0*/  IMAD.WIDE.U32 R4, R4, c[0x0][0x1c0], R2 ;  /* 0x0000700004047a25 */ /* 0x000fe200078e0002 */
[----:B------:R-:W-:Y:S02]  /*2af0*/  SHF.R.S32.HI R3, RZ, 0x1f, R12 ;  /* 0x0000001fff037819 */ /* 0x000fe4000001140c */
[----:B------:R-:W-:Y:S01]  /*2b00*/  IADD3 R2, P2, R102, R12, RZ ;  /* 0x0000000c66027210 */ /* 0x000fe20007f5e0ff */
[----:B------:R-:W-:Y:S01]  /*2b10*/  @P1 IMAD.HI.U32 R6, R10, c[0x0][0x2c8], RZ ;  /* 0x0000b2000a061a27 */ /* 0x000fe200078e00ff */
[----:B---3--:R-:W-:Y:S02]  /*2b20*/  ISETP.GE.AND P4, PT, R106, c[0x0][0x1d4], PT ;  /* 0x000075006a007a0c */ /* 0x008fe40003f86270 */
[----:B------:R-:W-:Y:S01]  /*2b30*/  LEA.HI.X.SX32 R3, R102, R3, 0x1, P2 ;  /* 0x0000000366037211 */ /* 0x000fe200010f0eff */
[----:B------:R-:W-:Y:S01]  /*2b40*/  IMAD.MOV.U32 R0, RZ, RZ, R10 ;  /* 0x000000ffff007224 */ /* 0x000fe200078e000a */
[----:B------:R-:W-:-:S02]  /*2b50*/  @P1 SHF.R.U32.HI R0, RZ, c[0x0][0x2cc], R6 ;  /* 0x0000b300ff001a19 */ /* 0x000fc40000011606 */
[----:B----4-:R-:W-:Y:S02]  /*2b60*/  ISETP.GE.AND P5, PT, R110, c[0x0][0x1d4], PT ;  /* 0x000075006e007a0c */ /* 0x010fe40003fa6270 */
[----:B------:R-:W-:Y:S01]  /*2b70*/  SEL R12, RZ, 0xffffffff, P4 ;  /* 0xffffffffff0c7807 */ /* 0x000fe20002000000 */
[C---:B------:R-:W-:Y:S02]  /*2b80*/  IMAD R16, R3.reuse, c[0x0][0x1e0], RZ ;  /* 0x0000780003107a24 */ /* 0x040fe400078e02ff */
[----:B------:R-:W-:Y:S01]  /*2b90*/  IMAD R15, R3, c[0x0][0x208], RZ ;  /* 0x00008200030f7a24 */ /* 0x000fe200078e02ff */
[----:B------:R-:W-:Y:S01]  /*2ba0*/  SEL R13, RZ, 0x1, P5 ;  /* 0x00000001ff0d7807 */ /* 0x000fe20002800000 */
[----:B------:R-:W-:Y:S01]  /*2bb0*/  IMAD.IADD R3, R5, 0x1, R14 ;  /* 0x0000000105037824 */ /* 0x000fe200078e020e */
[----:B------:R-:W-:Y:S02]  /*2bc0*/  SHF.L.U32 R12, R12, 0x1, RZ ;  /* 0x000000010c0c7819 */ /* 0x000fe400000006ff */
[----:B------:R-:W-:Y:S01]  /*2bd0*/  SHF.R.S32.HI R5, RZ, 0x1f, R0 ;  /* 0x0000001fff057819 */ /* 0x000fe20000011400 */
[----:B------:R-:W-:Y:S01]  /*2be0*/  IMAD.WIDE.U32 R6, R2, c[0x0][0x1e0], R110 ;  /* 0x0000780002067a25 */ /* 0x000fe200078e006e */
[----:B-----5:R-:W-:-:S03]  /*2bf0*/  ISETP.GE.AND P3, PT, R20, c[0x0][0x1d4], PT ;  /* 0x0000750014007a0c */ /* 0x020fc60003f66270 */
[----:B------:R-:W-:Y:S01]  /*2c00*/  IMAD.WIDE.U32 R8, R2, c[0x0][0x208], R110 ;  /* 0x0000820002087a25 */ /* 0x000fe200078e006e */
[----:B------:R-:W-:-:S03]  /*2c10*/  ISETP.GE.AND P2, PT, R19, c[0x0][0x1d4], PT ;  /* 0x0000750013007a0c */ /* 0x000fc60003f46270 */
[C---:B------:R-:W-:Y:S02]  /*2c20*/  IMAD R16, R2.reuse, c[0x0][0x1e4], R16 ;  /* 0x0000790002107a24 */ /* 0x040fe400078e0210 */
[----:B------:R-:W-:Y:S01]  /*2c30*/  IMAD R17, R2, c[0x0][0x20c], R15 ;  /* 0x0000830002117a24 */ /* 0x000fe200078e020f */
[----:B------:R-:W-:Y:S01]  /*2c40*/  LOP3.LUT R15, R12, 0x2, R13, 0xe2, !PT ;  /* 0x000000020c0f7812 */ /* 0x000fe200078ee20d */
[----:B------:R-:W-:Y:S01]  /*2c50*/  IMAD.MOV.U32 R2, RZ, RZ, R4 ;  /* 0x000000ffff027224 */ /* 0x000fe200078e0004 */
[C---:B------:R-:W-:Y:S01]  /*2c60*/  IADD3 R12, -R0.reuse, RZ, RZ ;  /* 0x000000ff000c7210 */ /* 0x040fe20007ffe1ff */
[----:B------:R-:W-:Y:S01]  /*2c70*/  IMAD R4, R5, c[0x0][0x1b0], RZ ;  /* 0x00006c0005047a24 */ /* 0x000fe200078e02ff */
[----:B------:R-:W-:Y:S01]  /*2c80*/  SEL R13, RZ, 0x4, P3 ;  /* 0x00000004ff0d7807 */ /* 0x000fe20001800000 */
[----:B------:R-:W-:-:S04]  /*2c90*/  IMAD.WIDE.U32 R2, R0, c[0x0][0x1b0], R2 ;  /* 0x00006c0000027a25 */ /* 0x000fc800078e0002 */
[----:B------:R-:W-:Y:S01]  /*2ca0*/  IMAD R14, R0, c[0x0][0x1b4], R4 ;  /* 0x00006d00000e7a24 */ /* 0x000fe200078e0204 */
[----:B------:R-:W-:Y:S01]  /*2cb0*/  SEL R4, RZ, 0x8, P2 ;  /* 0x00000008ff047807 */ /* 0x000fe20001000000 */
[----:B------:R-:W-:Y:S02]  /*2cc0*/  IMAD R0, R12, c[0x0][0x2c4], R10 ;  /* 0x0000b1000c007a24 */ /* 0x000fe400078e020a */
[----:B------:R-:W-:Y:S01]  /*2cd0*/  IMAD.IADD R5, R7, 0x1, R16 ;  /* 0x0000000107057824 */ /* 0x000fe200078e0210 */
[----:B------:R-:W-:Y:S01]  /*2ce0*/  LOP3.LUT R28, R4, R15, R13, 0xfe, !PT ;  /* 0x0000000f041c7212 */ /* 0x000fe200078efe0d */
[----:B------:R-:W-:Y:S01]  /*2cf0*/  IMAD.MOV.U32 R4, RZ, RZ, R6 ;  /* 0x000000ffff047224 */ /* 0x000fe200078e0006 */
[----:B------:R-:W-:Y:S01]  /*2d00*/  SHF.R.S32.HI R12, RZ, 0x1f, R0 ;  /* 0x0000001fff0c7819 */ /* 0x000fe20000011400 */
[----:B------:R-:W-:Y:S02]  /*2d10*/  IMAD.IADD R7, R9, 0x1, R17 ;  /* 0x0000000109077824 */ /* 0x000fe400078e0211 */
[----:B------:R-:W-:Y:S01]  /*2d20*/  IMAD.MOV.U32 R6, RZ, RZ, R8 ;  /* 0x000000ffff067224 */ /* 0x000fe200078e0008 */
[----:B------:R-:W-:Y:S01]  /*2d30*/  IADD3 R3, R3, R14, RZ ;  /* 0x0000000e03037210 */ /* 0x000fe20007ffe0ff */
[----:B------:R-:W-:Y:S01]  /*2d40*/  IMAD.WIDE.U32 R8, R107, c[0x0][0x1e8], R4 ;  /* 0x00007a006b087a25 */ /* 0x000fe200078e0004 */
[----:B------:R-:W-:-:S03]  /*2d50*/  @P0 SHF.R.S32.HI R10, RZ, 0x1f, R11 ;  /* 0x0000001fff0a0819 */ /* 0x000fc6000001140b */
[----:B------:R-:W-:Y:S01]  /*2d60*/  IMAD R4, R12, c[0x0][0x1a8], RZ ;  /* 0x00006a000c047a24 */ /* 0x000fe200078e02ff */
[----:B------:R-:W-:Y:S01]  /*2d70*/  @!P0 MOV R11, R115 ;  /* 0x00000073000b8202 */ /* 0x000fe20000000f00 */
[----:B------:R-:W-:Y:S02]  /*2d80*/  @!P0 IMAD.MOV.U32 R10, RZ, RZ, R114 ;  /* 0x000000ffff0a8224 */ /* 0x000fe400078e0072 */
[C---:B------:R-:W-:Y:S02]  /*2d90*/  IMAD R12, R0.reuse, c[0x0][0x1ac], R4 ;  /* 0x00006b00000c7a24 */ /* 0x040fe400078e0204 */
[----:B------:R-:W-:Y:S01]  /*2da0*/  IMAD.WIDE.U32 R2, R0, c[0x0][0x1a8], R2 ;  /* 0x00006a0000027a25 */ /* 0x000fe200078e0002 */
[----:B------:R-:W-:-:S03]  /*2db0*/  SEL R0, R11, RZ, !P6 ;  /* 0x000000ff0b007207 */ /* 0x000fc60007000000 */
[----:B------:R-:W-:Y:S01]  /*2dc0*/  IMAD.WIDE.U32 R4, R107, c[0x0][0x210], R6 ;  /* 0x000084006b047a25 */ /* 0x000fe200078e0006 */
[----:B------:R-:W-:Y:S02]  /*2dd0*/  SEL R6, R10, RZ, !P6 ;  /* 0x000000ff0a067207 */ /* 0x000fe40007000000 */
[----:B------:R-:W-:Y:S01]  /*2de0*/  ISETP.GE.AND P6, PT, R110, c[0x0][0x198], PT ;  /* 0x000066006e007a0c */ /* 0x000fe20003fc6270 */
[----:B------:R-:W-:Y:S01]  /*2df0*/  IMAD.IADD R3, R3, 0x1, R12 ;  /* 0x0000000103037824 */ /* 0x000fe200078e020c */
[----:B------:R-:W-:Y:S02]  /*2e00*/  LEA R15, P0, R2, c[0x0][0x160], 0x1 ;  /* 0x00005800020f7a11 */ /* 0x000fe400078008ff */
[----:B------:R-:W-:Y:S02]  /*2e10*/  LOP3.LUT R18, R18, 0xfffffff7, RZ, 0xc0, !PT ;  /* 0xfffffff712127812 */ /* 0x000fe400078ec0ff */
[----:B------:R-:W-:Y:S02]  /*2e20*/  LEA.HI.X R14, R2, c[0x0][0x164], R3, 0x1, P0 ;  /* 0x00005900020e7a11 */ /* 0x000fe400000f0c03 */
[----:B------:R-:W-:-:S05]  /*2e30*/  ISETP.GE.AND P0, PT, R106, c[0x0][0x198], PT ;  /* 0x000066006a007a0c */ /* 0x000fca0003f06270 */
[----:B------:R-:W-:-:S04]  /*2e40*/  @P6 LOP3.LUT R18, R18, 0x8, RZ, 0xfc, !PT ;  /* 0x0000000812126812 */ /* 0x000fc800078efcff */
[----:B------:R-:W-:Y:S02]  /*2e50*/  LOP3.LUT R18, R18, 0xfffffffb, RZ, 0xc0, !PT ;  /* 0xfffffffb12127812 */ /* 0x000fe400078ec0ff */
[----:B------:R-:W-:Y:S02]  /*2e60*/  ISETP.GE.AND P6, PT, R20, c[0x0][0x198], PT ;  /* 0x0000660014007a0c */ /* 0x000fe40003fc6270 */
[----:B------:R-:W-:Y:S02]  /*2e70*/  @P0 LOP3.LUT R18, R18, 0x4, RZ, 0xfc, !PT ;  /* 0x0000000412120812 */ /* 0x000fe400078efcff */
[----:B------:R-:W-:Y:S01]  /*2e80*/  ISETP.GE.AND P0, PT, R19, c[0x0][0x198], PT ;  /* 0x0000660013007a0c */ /* 0x000fe20003f06270 */
[----:B------:R-:W-:Y:S01]  /*2e90*/  IMAD R7, R6, c[0x0][0x1f0], RZ ;  /* 0x00007c0006077a24 */ /* 0x000fe200078e02ff */
[----:B------:R-:W-:Y:S01]  /*2ea0*/  LOP3.LUT R18, R18, 0xfffffffe, RZ, 0xc0, !PT ;  /* 0xfffffffe12127812 */ /* 0x000fe200078ec0ff */
[C---:B------:R-:W-:Y:S02]  /*2eb0*/  IMAD R5, R107.reuse, c[0x0][0x214], R5 ;  /* 0x000085006b057a24 */ /* 0x040fe400078e0205 */
[----:B------:R-:W-:Y:S01]  /*2ec0*/  IMAD R6, R6, c[0x0][0x218], RZ ;  /* 0x0000860006067a24 */ /* 0x000fe200078e02ff */
[----:B------:R-:W-:Y:S01]  /*2ed0*/  LOP3.LUT R18, R18, 0xfffffffd, RZ, 0xc0, !PT ;  /* 0xfffffffd12127812 */ /* 0x000fe200078ec0ff */
[----:B------:R-:W-:-:S02]  /*2ee0*/  IMAD R9, R107, c[0x0][0x1ec], R9 ;  /* 0x00007b006b097a24 */ /* 0x000fc400078e0209 */
[C---:B------:R-:W-:Y:S02]  /*2ef0*/  IMAD R2, R0.reuse, c[0x0][0x21c], R6 ;  /* 0x0000870000027a24 */ /* 0x040fe400078e0206 */
[----:B------:R-:W-:Y:S01]  /*2f00*/  IMAD.WIDE.U32 R250, R0, c[0x0][0x218], R4 ;  /* 0x0000860000fa7a25 */ /* 0x000fe200078e0004 */
[----:B------:R-:W-:-:S03]  /*2f10*/  @P6 LOP3.LUT R18, R18, 0x2, RZ, 0xfc, !PT ;  /* 0x0000000212126812 */ /* 0x000fc600078efcff */
[C---:B------:R-:W-:Y:S02]  /*2f20*/  IMAD R3, R0.reuse, c[0x0][0x1f4], R7 ;  /* 0x00007d0000037a24 */ /* 0x040fe400078e0207 */
[----:B------:R-:W-:Y:S01]  /*2f30*/  IMAD.WIDE.U32 R248, R0, c[0x0][0x1f0], R8 ;  /* 0x00007c0000f87a25 */ /* 0x000fe200078e0008 */
[----:B------:R-:W-:Y:S02]  /*2f40*/  IADD3 R0, R251, R2, RZ ;  /* 0x00000002fb007210 */ /* 0x000fe40007ffe0ff */
[----:B------:R-:W-:-:S03]  /*2f50*/  @P0 LOP3.LUT R18, R18, 0x1, RZ, 0xfc, !PT ;  /* 0x0000000112120812 */ /* 0x000fc600078efcff */
[----:B------:R1:W-:Y:S04]  /*2f60*/  STL [R1], R0 ;  /* 0x0000000001007387 */ /* 0x0003e80000100800 */
[----:B------:R1:W-:Y:S01]  /*2f70*/  STL [R1+0x44], R18 ;  /* 0x0000441201007387 */ /* 0x0003e20000100800 */
[----:B------:R-:W-:Y:S01]  /*2f80*/  IADD3 R12, R102, R103, RZ ;  /* 0x00000067660c7210 */ /* 0x000fe20007ffe0ff */
[----:B------:R-:W-:Y:S01]  /*2f90*/  IMAD.IADD R252, R249, 0x1, R3 ;  /* 0x00000001f9fc7824 */ /* 0x000fe200078e0203 */
[----:B------:R-:W-:Y:S05]  /*2fa0*/  BRA.DIV ~URZ, `(.L_x_2215) ;  /* 0x000118527f007947 */ /* 0x000fea000b800000 */
[----:B------:R2:W3:Y:S02]  /*2fb0*/  SHFL.IDX PT, R4, R14, RZ, 0x181f ;  /* 0x00181fff0e047589 */ /* 0x0004e400000e0000 */
.L_x_2300:
[----:B------:R-:W-:Y:S05]  /*2fc0*/  BRA.DIV ~URZ, `(.L_x_2216) ;  /* 0x000118a27f007947 */ /* 0x000fea000b800000 */
[----:B-1----:R1:W4:Y:S02]  /*2fd0*/  SHFL.IDX PT, R0, R15, RZ, 0x181f ;  /* 0x00181fff0f007589 */ /* 0x00232400000e0000 */
.L_x_2301:
[----:B------:R-:W5:Y:S01]  /*2fe0*/  LDL R2, [R1+0x1c] ;  /* 0x00001c0001027983 */ /* 0x000f620000100800 */
[----:B------:R-:W-:Y:S01]  /*2ff0*/  BSSY B0, `(.L_x_2217) ;  /* 0x0000023000007945 */ /* 0x000fe20003800000 */
[----:B-----5:R-:W-:-:S05]  /*3000*/  IMAD R13, R2, c[0x0][0x2c4], RZ ;  /* 0x0000b100020d7a24 */ /* 0x020fca00078e02ff */
        /* <DEDUP_REMOVED lines=11> */
[----:B------:R-:W-:Y:S02]  /*30c0*/  P2R R5, PR, RZ, 0x2 ;  /* 0x00000002ff057803 */ /* 0x000fe40000000000 */
[----:B-----5:R-:W-:-:S04]  /*30d0*/  LEA R10, P0, R8, R0, 0x1 ;  /* 0x00000000080a7211 */ /* 0x020fc800078008ff */
[----:B------:R-:W-:Y:S02]  /*30e0*/  LEA.HI.X R11, R8, R4, R9, 0x1, P0 ;  /* 0x00000004080b7211 */ /* 0x000fe400000f0c09 */
[----:B--2---:R-:W-:-:S04]  /*30f0*/  LEA R8, P0, R6, R0, 0x1 ;  /* 0x0000000006087211 */ /* 0x004fc800078008ff */
[----:B----4-:R-:W-:Y:S02]  /*3100*/  LEA.HI.X R9, R6, R4, R7, 0x1, P0 ;  /* 0x0000000406097211 */ /* 0x010fe400000f0c07 */
[----:B---3--:R-:W-:-:S04]  /*3110*/  LEA R6, P0, R2, R0, 0x1 ;  /* 0x0000000002067211 */ /* 0x008fc800078008ff */
[----:B------:R-:W-:Y:S02]  /*3120*/  LEA.HI.X R7, R2, R4, R3, 0x1, P0 ;  /* 0x0000000402077211 */ /* 0x000fe400000f0c03 */
[C---:B------:R-:W-:Y:S02]  /*3130*/  LEA R2, P0, R18.reuse, R0, 0x1 ;  /* 0x0000000012027211 */ /* 0x040fe400078008ff */
[C---:B------:R-:W-:Y:S02]  /*3140*/  LOP3.LUT P2, RZ, R17.reuse, 0x8, RZ, 0xc0, !PT ;  /* 0x0000000811ff7812 */ /* 0x040fe4000784c0ff */
[C---:B------:R-:W-:Y:S02]  /*3150*/  LOP3.LUT P1, RZ, R17.reuse, 0x4, RZ, 0xc0, !PT ;  /* 0x0000000411ff7812 */ /* 0x040fe4000782c0ff */
[----:B------:R-:W-:Y:S02]  /*3160*/  LEA.HI.X R3, R18, R4, R19, 0x1, P0 ;  /* 0x0000000412037211 */ /* 0x000fe400000f0c13 */
[----:B------:R-:W-:-:S02]  /*3170*/  LOP3.LUT P0, RZ, R17, 0x2, RZ, 0xc0, !PT ;  /* 0x0000000211ff7812 */ /* 0x000fc4000780c0ff */
[----:B------:R-:W-:-:S05]  /*3180*/  LOP3.LUT P6, RZ, R17, 0x1, RZ, 0xc0, !PT ;  /* 0x0000000111ff7812 */ /* 0x000fca00078cc0ff */
[----:B------:R-:W-:Y:S01]  /*3190*/  @!PT LDS RZ, [RZ] ;  /* 0x00000000fffff984 */ /* 0x000fe20000000800 */
[----:B------:R-:W-:Y:S01]  /*31a0*/  @!PT LDS RZ, [RZ] ;  /* 0x00000000fffff984 */ /* 0x000fe20000000800 */
[----:B------:R-:W-:Y:S01]  /*31b0*/  @!PT LDS RZ, [RZ] ;  /* 0x00000000fffff984 */ /* 0x000fe20000000800 */
[----:B------:R2:W-:Y:S04]  /*31c0*/  LDGSTS.E.BYPASS.LTC128B.128 [R219+0x10100], [R10.64], !P2 ;  /* 0x101000000adb7fae */ /* 0x0005e8000d101d46 */
[----:B------:R2:W-:Y:S04]  /*31d0*/  LDGSTS.E.BYPASS.LTC128B.128 [R219+0x14100], [R8.64], !P1 ;  /* 0x1410000008db7fae */ /* 0x0005e8000c901d46 */
[----:B------:R2:W-:Y:S04]  /*31e0*/  LDGSTS.E.BYPASS.LTC128B.128 [R219+0x18100], [R6.64], !P0 ;  /* 0x1810000006db7fae */ /* 0x0005e8000c101d46 */
[----:B------:R2:W-:Y:S01]  /*31f0*/  LDGSTS.E.BYPASS.LTC128B.128 [R219+0x1c100], [R2.64], !P6 ;  /* 0x1c10000002db7fae */ /* 0x0005e2000f101d46 */
[----:B------:R-:W-:-:S02]  /*3200*/  ISETP.NE.AND P2, PT, R16, RZ, PT ;  /* 0x000000ff1000720c */ /* 0x000fc40003f45270 */
[----:B------:R-:W-:-:S08]  /*3210*/  ISETP.NE.AND P1, PT, R5, RZ, PT ;  /* 0x000000ff0500720c */ /* 0x000fd00003f25270 */
.L_x_2218:
[----:B------:R-:W-:Y:S05]  /*3220*/  BSYNC B0 ;  /* 0x0000000000007941 */ /* 0x000fea0003800000 */
.L_x_2217:
[----:B------:R-:W-:Y:S05]  /*3230*/  BRA.DIV ~URZ, `(.L_x_2219) ;  /* 0x000116927f007947 */ /* 0x000fea000b800000 */
[----:B---3--:R3:W1:Y:S04]  /*3240*/  SHFL.IDX PT, R4, R14, 0x1, 0x181f ;  /* 0x00381f000e047f89 */ /* 0x00866800000e0000 */
[----:B----4-:R3:W4:Y:S02]  /*3250*/  SHFL.IDX PT, R0, R15, 0x1, 0x181f ;  /* 0x00381f000f007f89 */ /* 0x01072400000e0000 */
.L_x_2302:
[----:B--2---:R-:W-:Y:S01]  /*3260*/  IADD3 R2, R12, 0x20, RZ ;  /* 0x000000200c027810 */ /* 0x004fe20007ffe0ff */
[----:B------:R-:W-:Y:S03]  /*3270*/  BSSY B0, `(.L_x_2220) ;  /* 0x0000022000007945 */ /* 0x000fe60003800000 */
[----:B------:R-:W-:-:S13]  /*3280*/  ISETP.GE.AND P0, PT, R2, R13, PT ;  /* 0x0000000d0200720c */ /* 0x000fda0003f06270 */
[----:B------:R-:W-:Y:S05]  /*3290*/  @P0 BRA `(.L_x_2221) ;  /* 0x000001f000000947 */ /* 0x000fea0003800000 */
[----:B------:R-:W2:Y:S04]  /*32a0*/  LDL.64 R8, [R1+0x30] ;  /* 0x0000300001087983 */ /* 0x000ea80000100a00 */
[----:B------:R-:W5:Y:S04]  /*32b0*/  LDL R6, [R1+0x3c] ;  /* 0x00003c0001067983 */ /* 0x000f680000100800 */
[----:B---3--:R-:W3:Y:S04]  /*32c0*/  LDL R7, [R1+0x60] ;  /* 0x0000600001077983 */ /* 0x008ee80000100800 */
[----:B----4-:R-:W4:Y:S04]  /*32d0*/  LDL R3, [R1+0x38] ;  /* 0x0000380001037983 */ /* 0x010f280000100800 */
[----:B------:R-:W4:Y:S04]  /*32e0*/  LDL R20, [R1+0x5c] ;  /* 0x00005c0001147983 */ /* 0x000f280000100800 */
[----:B------:R-:W4:Y:S04]  /*32f0*/  LDL R18, [R1+0x40] ;  /* 0x0000400001127983 */ /* 0x000f280000100800 */
[----:B------:R-:W4:Y:S04]  /*3300*/  LDL R17, [R1+0x44] ;  /* 0x0000440001117983 */ /* 0x000f280000100800 */
[----:B------:R-:W4:Y:S01]  /*3310*/  LDL R19, [R1+0x58] ;  /* 0x0000580001137983 */ /* 0x000f220000100800 */
[----:B------:R-:W-:-:S02]  /*3320*/  P2R R16, PR, RZ, 0x4 ;  /* 0x00000004ff107803 */ /* 0x000fc40000000000 */
[----:B------:R-:W-:Y:S02]  /*3330*/  P2R R5, PR, RZ, 0x2 ;  /* 0x00000002ff057803 */ /* 0x000fe40000000000 */
[----:B--2---:R-:W-:-:S04]  /*3340*/  LEA R10, P0, R8, R0, 0x1 ;  /* 0x00000000080a7211 */ /* 0x004fc800078008ff */
[----:B-1----:R-:W-:Y:S02]  /*3350*/  LEA.HI.X R11, R8, R4, R9, 0x1, P0 ;  /* 0x00000004080b7211 */ /* 0x002fe400000f0c09 */
[----:B-----5:R-:W-:-:S04]  /*3360*/  LEA R8, P0, R6, R0, 0x1 ;  /* 0x0000000006087211 */ /* 0x020fc800078008ff */
[----:B---3--:R-:W-:Y:S02]  /*3370*/  LEA.HI.X R9, R6, R4, R7, 0x1, P0 ;  /* 0x0000000406097211 */ /* 0x008fe400000f0c07 */
[----:B----4-:R-:W-:-:S04]  /*3380*/  LEA R6, P0, R3, R0, 0x1 ;  /* 0x0000000003067211 */ /* 0x010fc800078008ff */
        /* <DEDUP_REMOVED lines=16> */
.L_x_2221:
[----:B------:R-:W-:Y:S05]  /*3490*/  BSYNC B0 ;  /* 0x0000000000007941 */ /* 0x000fea0003800000 */
.L_x_2220:
[----:B------:R-:W-:Y:S05]  /*34a0*/  BRA.DIV ~URZ, `(.L_x_2222) ;  /* 0x000114e27f007947 */ /* 0x000fea000b800000 */
[----:B-1----:R1:W2:Y:S02]  /*34b0*/  SHFL.IDX PT, R4, R14, 0x2, 0x181f ;  /* 0x00581f000e047f89 */ /* 0x0022a400000e0000 */
.L_x_2303:
[----:B------:R-:W-:Y:S05]  /*34c0*/  BRA.DIV ~URZ, `(.L_x_2223) ;  /* 0x000115327f007947 */ /* 0x000fea000b800000 */
[----:B----4-:R4:W1:Y:S02]  /*34d0*/  SHFL.IDX PT, R0, R15, 0x2, 0x181f ;  /* 0x00581f000f007f89 */ /* 0x01086400000e0000 */
.L_x_2304:
        /* <DEDUP_REMOVED lines=13> */
[----:B------:R-:W-:Y:S02]  /*35b0*/  P2R R5, PR, RZ, 0x2 ;  /* 0x00000002ff057803 */ /* 0x000fe40000000000 */
[----:B-1---5:R-:W-:-:S04]  /*35c0*/  LEA R10, P0, R8, R0, 0x1 ;  /* 0x00000000080a7211 */ /* 0x022fc800078008ff */
[----:B------:R-:W-:Y:S02]  /*35d0*/  LEA.HI.X R11, R8, R4, R9, 0x1, P0 ;  /* 0x00000004080b7211 */ /* 0x000fe400000f0c09 */
[----:B---3--:R-:W-:-:S04]  /*35e0*/  LEA R8, P0, R6, R0, 0x1 ;  /* 0x0000000006087211 */ /* 0x008fc800078008ff */
[----:B----4-:R-:W-:Y:S02]  /*35f0*/  LEA.HI.X R9, R6, R4, R7, 0x1, P0 ;  /* 0x0000000406097211 */ /* 0x010fe400000f0c07 */
[----:B--2---:R-:W-:-:S04]  /*3600*/  LEA R6, P0, R3, R0, 0x1 ;  /* 0x0000000003067211 */ /* 0x004fc800078008ff */
        /* <DEDUP_REMOVED lines=16> */
.L_x_2225:
[----:B------:R-:W-:Y:S05]  /*3710*/  BSYNC B0 ;  /* 0x0000000000007941 */ /* 0x000fea0003800000 */
.L_x_2224:
[----:B------:R-:W-:Y:S05]  /*3720*/  BRA.DIV ~URZ, `(.L_x_2226) ;  /* 0x000113327f007947 */ /* 0x000fea000b800000 */
[----:B--2---:R2:W3:Y:S04]  /*3730*/  SHFL.IDX PT, R4, R14, 0x3, 0x181f ;  /* 0x00781f000e047f89 */ /* 0x0044e800000e0000 */
[----:B-1----:R2:W1:Y:S02]  /*3740*/  SHFL.IDX PT, R0, R15, 0x3, 0x181f ;  /* 0x00781f000f007f89 */ /* 0x00246400000e0000 */
.L_x_2305:
[----:B------:R-:W5:Y:S04]  /*3750*/  LDL.64 R8, [R1+0x30] ;  /* 0x0000300001087983 */ /* 0x000f680000100a00 */
[----:B--2---:R-:W2:Y:S04]  /*3760*/  LDL R6, [R1+0x3c] ;  /* 0x00003c0001067983 */ /* 0x004ea80000100800 */
[----:B----4-:R-:W4:Y:S04]  /*3770*/  LDL R7, [R1+0x60] ;  /* 0x0000600001077983 */ /* 0x010f280000100800 */
[----:B---3--:R-:W3:Y:S04]  /*3780*/  LDL R11, [R1+0x38] ;  /* 0x00003800010b7983 */ /* 0x008ee80000100800 */
[----:B------:R-:W3:Y:S04]  /*3790*/  LDL R16, [R1+0x5c] ;  /* 0x00005c0001107983 */ /* 0x000ee80000100800 */
[----:B------:R-:W3:Y:S04]  /*37a0*/  LDL R10, [R1+0x44] ;  /* 0x00004400010a7983 */ /* 0x000ee80000100800 */
[----:B------:R-:W3:Y:S04]  /*37b0*/  LDL R14, [R1+0x40] ;  /* 0x00004000010e7983 */ /* 0x000ee80000100800 */
[----:B------:R-:W3:Y:S04]  /*37c0*/  LDL R15, [R1+0x58] ;  /* 0x00005800010f7983 */ /* 0x000ee80000100800 */
[----:B------:R-:W3:Y:S01]  /*37d0*/  LDL R135, [R1+0x18] ;  /* 0x0000180001877983 */ /* 0x000ee20000100800 */
[----:B------:R-:W-:-:S02]  /*37e0*/  IADD3 R2, R12, 0x60, RZ ;  /* 0x000000600c027810 */ /* 0x000fc40007ffe0ff */
[----:B------:R-:W-:Y:S01]  /*37f0*/  P2R R5, PR, RZ, 0x4 ;  /* 0x00000004ff057803 */ /* 0x000fe20000000000 */
[----:B------:R-:W3:Y:S01]  /*3800*/  LDL R134, [R1+0x4] ;  /* 0x0000040001867983 */ /* 0x000ee20000100800 */
[----:B------:R-:W-:Y:S02]  /*3810*/  ISETP.GE.AND P6, PT, R2, R13, PT ;  /* 0x0000000d0200720c */ /* 0x000fe40003fc6270 */
[----:B------:R-:W-:-:S11]  /*3820*/  P2R R29, PR, RZ, 0x2 ;  /* 0x00000002ff1d7803 */ /* 0x000fd60000000000 */
[----:B-1---5:R-:W-:-:S04]  /*3830*/  @!P6 LEA R2, P0, R8, R0, 0x1 ;  /* 0x000000000802e211 */ /* 0x022fc800078008ff */
[----:B------:R-:W-:Y:S02]  /*3840*/  @!P6 LEA.HI.X R3, R8, R4, R9, 0x1, P0 ;  /* 0x000000040803e211 */ /* 0x000fe400000f0c09 */
[----:B--2---:R-:W-:-:S04]  /*3850*/  @!P6 LEA R8, P0, R6, R0, 0x1 ;  /* 0x000000000608e211 */ /* 0x004fc800078008ff */
[----:B----4-:R-:W-:Y:S02]  /*3860*/  @!P6 LEA.HI.X R9, R6, R4, R7, 0x1, P0 ;  /* 0x000000040609e211 */ /* 0x010fe400000f0c07 */
[----:B---3--:R-:W-:-:S04]  /*3870*/  @!P6 LEA R6, P0, R11, R0, 0x1 ;  /* 0x000000000b06e211 */ /* 0x008fc800078008ff */
[----:B------:R-:W-:Y:S02]  /*3880*/  @!P6 LEA.HI.X R7, R11, R4, R16, 0x1, P0 ;  /* 0x000000040b07e211 */ /* 0x000fe400000f0c10 */
[----:B------:R-:W1:Y:S01]  /*3890*/  S2R R11, SR_TID.X ;  /* 0x00000000000b7919 */ /* 0x000e620000002100 */
[C---:B------:R-:W-:Y:S02]  /*38a0*/  LOP3.LUT P0, RZ, R10.reuse, 0x8, RZ, 0xc0, !PT ;  /* 0x000000080aff7812 */ /* 0x040fe4000780c0ff */
[C---:B------:R-:W-:Y:S02]  /*38b0*/  LOP3.LUT P2, RZ, R10.reuse, 0x4, RZ, 0xc0, !PT ;  /* 0x000000040aff7812 */ /* 0x040fe4000784c0ff */
[----:B------:R-:W-:-:S09]  /*38c0*/  LOP3.LUT P1, RZ, R10, 0x1, RZ, 0xc0, !PT ;  /* 0x000000010aff7812 */ /* 0x000fd2000782c0ff */
[----:B------:R-:W-:Y:S01]  /*38d0*/  @!PT LDS RZ, [RZ] ;  /* 0x00000000fffff984 */ /* 0x000fe20000000800 */
[----:B------:R-:W-:Y:S01]  /*38e0*/  @!PT LDS RZ, [RZ] ;  /* 0x00000000fffff984 */ /* 0x000fe20000000800 */
[----:B------:R-:W-:Y:S01]  /*38f0*/  @!PT LDS RZ, [RZ] ;  /* 0x00000000fffff984 */ /* 0x000fe20000000800 */
[----:B------:R2:W-:Y:S04]  /*3900*/  @!P6 LDGSTS.E.BYPASS.LTC128B.128 [R219+0x13100], [R2.64], !P0 ;  /* 0x1310000002dbefae */ /* 0x0005e8000c101d46 */
[----:B------:R3:W-:Y:S01]  /*3910*/  @!P6 LDGSTS.E.BYPASS.LTC128B.128 [R219+0x17100], [R8.64], !P2 ;  /* 0x1710000008dbefae */ /* 0x0007e2000d101d46 */
[----:B--2---:R-:W-:-:S04]  /*3920*/  @!P6 LEA R2, P0, R14, R0, 0x1 ;  /* 0x000000000e02e211 */ /* 0x004fc800078008ff */
[----:B------:R-:W-:Y:S02]  /*3930*/  @!P6 LEA.HI.X R3, R14, R4, R15, 0x1, P0 ;  /* 0x000000040e03e211 */ /* 0x000fe400000f0c0f */
[----:B------:R-:W-:Y:S02]  /*3940*/  LOP3.LUT P0, RZ, R10, 0x2, RZ, 0xc0, !PT ;  /* 0x000000020aff7812 */ /* 0x000fe4000780c0ff */
[----:B-1----:R-:W-:-:S04]  /*3950*/  SHF.R.S32.HI R10, RZ, 0x1f, R11 ;  /* 0x0000001fff0a7819 */ /* 0x002fc8000001140b */
[----:B------:R-:W-:Y:S02]  /*3960*/  LEA.HI R10, R10, R11, RZ, 0x3 ;  /* 0x0000000b0a0a7211 */ /* 0x000fe400078f18ff */
[----:B------:R-:W2:Y:S02]  /*3970*/  LDL R11, [R1] ;  /* 0x00000000010b7983 */ /* 0x000ea40000100800 */
[----:B------:R-:W-:Y:S02]  /*3980*/  SHF.R.S32.HI R10, RZ, 0x3, R10 ;  /* 0x00000003ff0a7819 */ /* 0x000fe4000001140a */
[----:B------:R-:W-:Y:S01]  /*3990*/  ISETP.NE.AND P2, PT, R5, RZ, PT ;  /* 0x000000ff0500720c */ /* 0x000fe20003f45270 */
[----:B------:R1:W-:Y:S02]  /*39a0*/  @!P6 LDGSTS.E.BYPASS.LTC128B.128 [R219+0x1b100], [R6.64], !P0 ;  /* 0x1b10000006dbefae */ /* 0x0003e4000c101d46 */
[----:B------:R-:W-:Y:S02]  /*39b0*/  IMAD.IADD R0, R135, 0x1, -R10 ;  /* 0x0000000187007824 */ /* 0x000fe400078e0a0a */
[----:B------:R4:W-:Y:S02]  /*39c0*/  @!P6 LDGSTS.E.BYPASS.LTC128B.128 [R219+0x1f100], [R2.64], !P1 ;  /* 0x1f10000002dbefae */ /* 0x0009e4000c901d46 */
[----:B------:R-:W-:-:S02]  /*39d0*/  IMAD R5, R92, -0x40, R0 ;  /* 0xffffffc05c057824 */ /* 0x000fc400078e0200 */
[----:B------:R-:W0:Y:S01]  /*39e0*/  LDGDEPBAR ;  /* 0x00000000000079af */ /* 0x000e220000000000 */
[----:B------:R-:W-:Y:S02]  /*39f0*/  WARPSYNC 0xffffffff ;  /* 0xffffffff00007948 */ /* 0x000fe40003800000 */
[----:B------:R-:W-:Y:S01]  /*3a00*/  ISETP.GE.AND P0, PT, R5, 0x1, PT ;  /* 0x000000010500780c */ /* 0x000fe20003f06270 */
[----:B------:R-:W-:Y:S01]  /*3a10*/  BAR.SYNC.DEFER_BLOCKING 0x0 ;  /* 0x0000000000007b1d */ /* 0x000fe20000010000 */
[----:B-1----:R-:W-:-:S05]  /*3a20*/  SHF.R.S32.HI R6, RZ, 0x1f, R92 ;  /* 0x0000001fff067819 */ /* 0x002fca000001145c */
[----:B------:R-:W-:Y:S02]  /*3a30*/  IMAD R0, R6, c[0x0][0x1e0], RZ ;  /* 0x0000780006007a24 */ /* 0x000fe400078e02ff */
[----:B----4-:R-:W-:-:S04]  /*3a40*/  IMAD.WIDE.U32 R2, R92, c[0x0][0x1e0], RZ ;  /* 0x000078005c027a25 */ /* 0x010fc800078e00ff */
[----:B------:R-:W-:Y:S01]  /*3a50*/  IMAD R4, R92, c[0x0][0x1e4], R0 ;  /* 0x000079005c047a24 */ /* 0x000fe200078e0200 */
[----:B------:R-:W-:-:S03]  /*3a60*/  LEA R0, P6, R2, R248, 0x6 ;  /* 0x000000f802007211 */ /* 0x000fc600078c30ff */
[----:B------:R-:W-:-:S05]  /*3a70*/  IMAD.IADD R3, R3, 0x1, R4 ;  /* 0x0000000103037824 */ /* 0x000fca00078e0204 */
[----:B------:R-:W-:Y:S02]  /*3a80*/  LEA.HI.X R4, R2, R252, R3, 0x6, P6 ;  /* 0x000000fc02047211 */ /* 0x000fe400030f3403 */
[----:B------:R-:W-:-:S04]  /*3a90*/  @P0 LEA R2, P6, R0, c[0x0][0x1c8], 0x1 ;  /* 0x0000720000020a11 */ /* 0x000fc800078c08ff */
[C---:B------:R-:W-:Y:S02]  /*3aa0*/  @P0 LEA.HI.X R3, R0.reuse, c[0x0][0x1cc], R4, 0x1, P6 ;  /* 0x0000730000030a11 */ /* 0x040fe400030f0c04 */
[----:B------:R-:W-:Y:S01]  /*3ab0*/  ISETP.GE.AND P6, PT, R5, 0x21, PT ;  /* 0x000000210500780c */ /* 0x000fe20003fc6270 */
[----:B------:R-:W-:Y:S02]  /*3ac0*/  IMAD.MOV.U32 R7, RZ, RZ, 0x20 ;  /* 0x00000020ff077424 */ /* 0x000fe400078e00ff */
[----:B------:R-:W-:Y:S01]  /*3ad0*/  @!PT LDS RZ, [RZ] ;  /* 0x00000000fffff984 */ /* 0x000fe20000000800 */
[----:B------:R-:W-:Y:S01]  /*3ae0*/  @!PT LDS RZ, [RZ] ;  /* 0x00000000fffff984 */ /* 0x000fe20000000800 */
[----:B------:R-:W-:Y:S01]  /*3af0*/  @!PT LDS RZ, [RZ] ;  /* 0x00000000fffff984 */ /* 0x000fe20000000800 */
[----:B------:R1:W-:Y:S02]  /*3b00*/  @P0 LDGSTS.E.BYPASS.LTC128B.128 [R219+0x8100], [R2.64], !P5 ;  /* 0x0810000002db0fae */ /* 0x0003e4000e901d46 */
[C---:B---3--:R-:W-:Y:S02]  /*3b10*/  IMAD.WIDE.U32 R8, R7.reuse, c[0x0][0x1e0], RZ ;  /* 0x0000780007087a25 */ /* 0x048fe400078e00ff */
[----:B------:R1:W-:Y:S04]  /*3b20*/  @P0 LDGSTS.E.BYPASS.LTC128B.128 [R219+0xa100], [R2.64+0x80], !P4 ;  /* 0x0a10008002db0fae */ /* 0x0003e8000e101d46 */
[----:B------:R1:W-:Y:S04]  /*3b30*/  @P0 LDGSTS.E.BYPASS.LTC128B.128 [R219+0xc100], [R2.64+0x100], !P3 ;  /* 0x0c10010002db0fae */ /* 0x0003e8000d901d46 */
[----:B------:R1:W-:Y:S01]  /*3b40*/  @P0 LDGSTS.E.BYPASS.LTC128B.128 [R219+0xe100], [R2.64+0x180], !P2 ;  /* 0x0e10018002db0fae */ /* 0x0003e2000d101d46 */
[----:B------:R-:W-:Y:S01]  /*3b50*/  @P6 IADD3 R0, P0, R0, R8, RZ ;  /* 0x0000000800006210 */ /* 0x000fe20007f1e0ff */
[----:B-1----:R-:W-:-:S05]  /*3b60*/  IMAD R3, R7, c[0x0][0x1e4], RZ ;  /* 0x0000790007037a24 */ /* 0x002fca00078e02ff */
[----:B------:R-:W-:Y:S02]  /*3b70*/  @P6 IADD3.X R3, R4, R9, R3, P0, !PT ;  /* 0x0000000904036210 */ /* 0x000fe400007fe403 */
[----:B------:R-:W-:-:S04]  /*3b80*/  @P6 LEA R2, P0, R0, c[0x0][0x1c8], 0x1 ;  /* 0x0000720000026a11 */ /* 0x000fc800078008ff */
[----:B------:R-:W-:-:S05]  /*3b90*/  @P6 LEA.HI.X R3, R0, c[0x0][0x1cc], R3, 0x1, P0 ;  /* 0x0000730000036a11 */ /* 0x000fca00000f0c03 */
[----:B------:R1:W-:Y:S04]  /*3ba0*/  @P6 LDGSTS.E.BYPASS.LTC128B.128 [R219+0x9100], [R2.64], !P5 ;  /* 0x0910000002db6fae */ /* 0x0003e8000e901d46 */
[----:B------:R1:W-:Y:S04]  /*3bb0*/  @P6 LDGSTS.E.BYPASS.LTC128B.128 [R219+0xb100], [R2.64+0x80], !P4 ;  /* 0x0b10008002db6fae */ /* 0x0003e8000e101d46 */
[----:B------:R1:W-:Y:S04]  /*3bc0*/  @P6 LDGSTS.E.BYPASS.LTC128B.128 [R219+0xd100], [R2.64+0x100], !P3 ;  /* 0x0d10010002db6fae */ /* 0x0003e8000d901d46 */
[----:B------:R1:W-:Y:S04]  /*3bd0*/  @P6 LDGSTS.E.BYPASS.LTC128B.128 [R219+0xf100], [R2.64+0x180], !P2 ;  /* 0x0f10018002db6fae */ /* 0x0003e8000d101d46 */
[----:B------:R-:W0:Y:S01]  /*3be0*/  LDGDEPBAR ;  /* 0x00000000000079af */ /* 0x000e220000000000 */
[----:B------:R-:W-:-:S02]  /*3bf0*/  IMAD R6, R6, c[0x0][0x208], RZ ;  /* 0x0000820006067a24 */ /* 0x000fc400078e02ff */
[----:B------:R-:W-:-:S04]  /*3c00*/  IMAD.WIDE.U32 R4, R92, c[0x0][0x208], RZ ;  /* 0x000082005c047a25 */ /* 0x000fc800078e00ff */
[----:B------:R-:W-:Y:S01]  /*3c10*/  IMAD R6, R92, c[0x0][0x20c], R6 ;  /* 0x000083005c067a24 */ /* 0x000fe200078e0206 */
[----:B------:R-:W-:Y:S01]  /*3c20*/  LEA R0, P0, R4, R250, 0x6 ;  /* 0x000000fa04007211 */ /* 0x000fe200078030ff */
[----:B------:R-:W-:Y:S01]  /*3c30*/  IMAD R93, R92, -0x40, R135 ;  /* 0xffffffc05c5d7824 */ /* 0x000fe200078e0287 */
[----:B------:R-:W-:Y:S01]  /*3c40*/  P2R R14, PR, RZ, 0x20 ;  /* 0x00000020ff0e7803 */ /* 0x000fe20000000000 */
[----:B-1----:R-:W-:Y:S01]  /*3c50*/  IMAD.IADD R3, R5, 0x1, R6 ;  /* 0x0000000105037824 */ /* 0x002fe200078e0206 */
[----:B------:R-:W-:-:S04]  /*3c60*/  DEPBAR.LE SB0, 0x1 ;  /* 0x000080400000791a */ /* 0x000fc80000000000 */
[----:B------:R-:W-:-:S04]  /*3c70*/  DEPBAR.LE SB0, 0x0 ;  /* 0x000080000000791a */ /* 0x000fc80000000000 */
[----:B------:R-:W-:Y:S01]  /*3c80*/  BAR.SYNC.DEFER_BLOCKING 0x0 ;  /* 0x0000000000007b1d */ /* 0x000fe20000010000 */
[----:B------:R-:W-:-:S04]  /*3c90*/  LOP3.LUT R5, R28, 0x1, RZ, 0xc0, !PT ;  /* 0x000000011c057812 */ /* 0x000fc800078ec0ff */
[----:B------:R-:W-:Y:S01]  /*3ca0*/  ISETP.NE.U32.AND P5, PT, R5, 0x1, PT ;  /* 0x000000010500780c */ /* 0x000fe20003fa5070 */
[----:B------:R-:W-:Y:S01]  /*3cb0*/  IMAD.MOV.U32 R5, RZ, RZ, c[0x0][0x20c] ;  /* 0x00008300ff057624 */ /* 0x000fe200078e00ff */
[C---:B------:R-:W-:Y:S02]  /*3cc0*/  LOP3.LUT P1, RZ, R28.reuse, 0x2, RZ, 0xc0, !PT ;  /* 0x000000021cff7812 */ /* 0x040fe4000782c0ff */
[----:B------:R-:W-:Y:S01]  /*3cd0*/  LOP3.LUT P6, RZ, R28, 0x4, RZ, 0xc0, !PT ;  /* 0x000000041cff7812 */ /* 0x000fe200078cc0ff */
[----:B------:R-:W-:Y:S04]  /*3ce0*/  LDSM.16.M88.4 R20, [R192] ;  /* 0x00000000c014783b */ /* 0x000fe80000000200 */
[----:B------:R-:W-:Y:S04]  /*3cf0*/  LDSM.16.M88.4 R16, [R192+0x800] ;  /* 0x00080000c010783b */ /* 0x000fe80000000200 */
[----:B------:R-:W-:Y:S04]  /*3d00*/  LDSM.16.M88.4 R24, [R192+0x1000] ;  /* 0x00100000c018783b */ /* 0x000fe80000000200 */
[----:B------:R-:W-:Y:S04]  /*3d10*/  LDSM.16.M88.4 R36, [R192+0x1800] ;  /* 0x00180000c024783b */ /* 0x000fe80000000200 */
[----:B------:R-:W-:Y:S04]  /*3d20*/  LDSM.16.M88.4 R48, [R203] ;  /* 0x00000000cb30783b */ /* 0x000fe80000000200 */
[----:B------:R-:W-:Y:S04]  /*3d30*/  LDSM.16.M88.4 R60, [R218] ;  /* 0x00000000da3c783b */ /* 0x000fe80000000200 */
[----:B------:R-:W-:Y:S04]  /*3d40*/  LDSM.16.M88.4 R64, [R217] ;  /* 0x00000000d940783b */ /* 0x000fe80000000200 */
[----:B------:R-:W-:Y:S01]  /*3d50*/  LDSM.16.M88.4 R76, [R216] ;  /* 0x00000000d84c783b */ /* 0x000fe20000000200 */
[----:B------:R-:W-:-:S02]  /*3d60*/  P2R R15, PR, RZ, 0x10 ;  /* 0x00000010ff0f7803 */ /* 0x000fc40000000000 */
[----:B--2---:R-:W-:Y:S01]  /*3d70*/  LEA.HI.X R3, R4, R11, R3, 0x6, P0 ;  /* 0x0000000b04037211 */ /* 0x004fe200000f3403 */
[----:B------:R-:W-:Y:S01]  /*3d80*/  IMAD.MOV.U32 R4, RZ, RZ, c[0x0][0x208] ;  /* 0x00008200ff047624 */ /* 0x000fe200078e00ff */
[----:B------:R-:W-:-:S04]  /*3d90*/  LEA R2, P0, R0, c[0x0][0x1f8], 0x1 ;  /* 0x00007e0000027a11 */ /* 0x000fc800078008ff */
[----:B------:R-:W-:Y:S01]  /*3da0*/  LEA.HI.X R3, R0, c[0x0][0x1fc], R3, 0x1, P0 ;  /* 0x00007f0000037a11 */ /* 0x000fe200000f0c03 */
[----:B------:R-:W-:Y:S01]  /*3db0*/  IMAD.IADD R0, R93, 0x1, -R10 ;  /* 0x000000015d007824 */ /* 0x000fe200078e0a0a */
[C---:B------:R-:W-:Y:S01]  /*3dc0*/  LEA R12, P0, R4.reuse, R2, 0x6 ;  /* 0x00000002040c7211 */ /* 0x040fe200078030ff */
[----:B------:R-:W-:Y:S03]  /*3dd0*/  LDSM.16.M88.4 R8, [R200] ;  /* 0x00000000c808783b */ /* 0x000fe60000000200 */
[----:B------:R-:W-:Y:S02]  /*3de0*/  LEA.HI.X R13, R4, R3, R5, 0x6, P0 ;  /* 0x00000003040d7211 */ /* 0x000fe400000f3405 */
[----:B------:R-:W-:Y:S01]  /*3df0*/  ISETP.LT.OR P0, PT, R0, 0x1, P5 ;  /* 0x000000010000780c */ /* 0x000fe20002f01670 */
[----:B------:R-:W1:-:S12]  /*3e00*/  LDSM.16.M88.4 R4, [R199] ;  /* 0x00000000c704783b */ /* 0x000e580000000200 */
[----:B------:R-:W-:Y:S01]  /*3e10*/  @!PT LDS RZ, [RZ] ;  /* 0x00000000fffff984 */ /* 0x000fe20000000800 */
[----:B------:R-:W-:Y:S01]  /*3e20*/  @!PT LDS RZ, [RZ] ;  /* 0x00000000fffff984 */ /* 0x000fe20000000800 */
[----:B------:R-:W-:Y:S01]  /*3e30*/  @!PT LDS RZ, [RZ] ;  /* 0x00000000fffff984 */ /* 0x000fe20000000800 */
[----:B------:R2:W-:Y:S01]  /*3e40*/  LDGSTS.E.BYPASS.LTC128B.128 [R219+0x100], [R2.64], !P0 ;  /* 0x0010000002db7fae */ /* 0x0005e2000c101d46 */
[----:B------:R-:W-:-:S13]  /*3e50*/  ISETP.LT.OR P0, PT, R0, 0x1, !P1 ;  /* 0x000000010000780c */ /* 0x000fda0004f01670 */
        /* <DEDUP_REMOVED lines=8> */
[----:B------:R-:W-:-:S09]  /*3ee0*/  ISETP.LT.OR P0, PT, R0, 0x21, !P0 ;  /* 0x000000210000780c */ /* 0x000fd20004701670 */
[----:B------:R2:W-:Y:S04]  /*3ef0*/  LDGSTS.E.BYPASS.LTC128B.128 [R219+0x6100], [R2.64+0x180], !P4 ;  /* 0x0610018002db7fae */ /* 0x0005e8000e101d46 */
[----:B------:R3:W-:Y:S04]  /*3f00*/  LDGSTS.E.BYPASS.LTC128B.128 [R219+0x1100], [R12.64], !P5 ;  /* 0x011000000cdb7fae */ /* 0x0007e8000e901d46 */
[----:B------:R3:W-:Y:S01]  /*3f10*/  LDGSTS.E.BYPASS.LTC128B.128 [R219+0x3100], [R12.64+0x80], !P1 ;  /* 0x031000800cdb7fae */ /* 0x0007e2000c901d46 */
[----:B------:R-:W-:Y:S02]  /*3f20*/  ISETP.NE.AND P1, PT, R29, RZ, PT ;  /* 0x000000ff1d00720c */ /* 0x000fe40003f25270 */
[----:B-1----:R-:W-:Y:S01]  /*3f30*/  HMMA.16816.F32 R28, R4, R20, RZ ;  /* 0x00000014041c723c */ /* 0x002fe200000018ff */
[----:B------:R3:W-:Y:S01]  /*3f40*/  LDGSTS.E.BYPASS.LTC128B.128 [R219+0x5100], [R12.64+0x100], !P6 ;  /* 0x051001000cdb7fae */ /* 0x0007e2000f101d46 */
[----:B------:R-:W-:-:S02]  /*3f50*/  ISETP.NE.AND P4, PT, R15, RZ, PT ;  /* 0x000000ff0f00720c */ /* 0x000fc40003f85270 */
[----:B------:R-:W-:Y:S01]  /*3f60*/  ISETP.NE.AND P5, PT, R14, RZ, PT ;  /* 0x000000ff0e00720c */ /* 0x000fe20003fa5270 */
[----:B------:R3:W-:Y:S03]  /*3f70*/  LDGSTS.E.BYPASS.LTC128B.128 [R219+0x7100], [R12.64+0x180], !P0 ;  /* 0x071001800cdb7fae */ /* 0x0007e6000c101d46 */
[C---:B------:R-:W-:Y:S01]  /*3f80*/  HMMA.16816.F32 R20, R4.reuse, R22, RZ ;  /* 0x000000160414723c */ /* 0x040fe200000018ff */
[----:B------:R-:W-:Y:S04]  /*3f90*/  LDSM.16.M88.4 R68, [R198] ;  /* 0x00000000c644783b */ /* 0x000fe80000000200 */
[----:B------:R-:W-:Y:S03]  /*3fa0*/  LDSM.16.M88.4 R72, [R198+0x800] ;  /* 0x00080000c648783b */ /* 0x000fe60000000200 */
[C---:B------:R-:W-:Y:S01]  /*3fb0*/  HMMA.16816.F32 R32, R4.reuse, R16, RZ ;  /* 0x000000100420723c */ /* 0x040fe200000018ff */
[----:B------:R-:W-:Y:S04]  /*3fc0*/  LDSM.16.M88.4 R84, [R198+0x1000] ;  /* 0x00100000c654783b */ /* 0x000fe80000000200 */
[----:B------:R-:W-:Y:S03]  /*3fd0*/  LDSM.16.M88.4 R80, [R195+0x800] ;  /* 0x00080000c350783b */ /* 0x000fe60000000200 */
[C---:B------:R-:W-:Y:S01]  /*3fe0*/  HMMA.16816.F32 R40, R4.reuse, R18, RZ ;  /* 0x000000120428723c */ /* 0x040fe200000018ff */
[----:B------:R-:W-:Y:S04]  /*3ff0*/  LDSM.16.M88.4 R88, [R195+0x1000] ;  /* 0x00100000c358783b */ /* 0x000fe80000000200 */
[----:B------:R-:W0:Y:S04]  /*4000*/  LDGDEPBAR ;  /* 0x00000000000079af */ /* 0x000e280000000000 */
[----:B---3--:R-:W1:Y:S01]  /*4010*/  LDSM.16.M88.4 R12, [R202] ;  /* 0x00000000ca0c783b */ /* 0x008e620000000200 */
[C---:B------:R-:W-:Y:S08]  /*4020*/  HMMA.16816.F32 R44, R4.reuse, R24, RZ ;  /* 0x00000018042c723c */ /* 0x040ff000000018ff */
[C---:B------:R-:W-:Y:S08]  /*4030*/  HMMA.16816.F32 R52, R4.reuse, R26, RZ ;  /* 0x0000001a0434723c */ /* 0x040ff000000018ff */
[C---:B------:R-:W-:Y:S08]  /*4040*/  HMMA.16816.F32 R56, R4.reuse, R36, RZ ;  /* 0x000000240438723c */ /* 0x040ff000000018ff */
[----:B------:R-:W-:Y:S01]  /*4050*/  HMMA.16816.F32 R16, R4, R38, RZ ;  /* 0x000000260410723c */ /* 0x000fe200000018ff */
[----:B------:R-:W-:Y:S07]  /*4060*/  LDSM.16.M88.4 R4, [R201] ;  /* 0x00000000c904783b */ /* 0x000fee0000000200 */
[C---:B------:R-:W-:Y:S08]  /*4070*/  HMMA.16816.F32 R24, R8.reuse, R48, R28 ;  /* 0x000000300818723c */ /* 0x040ff0000000181c */
[C---:B------:R-:W-:Y:S01]  /*4080*/  HMMA.16816.F32 R28, R8.reuse, R50, R20 ;  /* 0x00000032081c723c */ /* 0x040fe20000001814 */
[----:B------:R-:W3:Y:S04]  /*4090*/  LDSM.16.M88.4 R20, [R198+0x1800] ;  /* 0x00180000c614783b */ /* 0x000ee80000000200 */
[----:B------:R-:W-:Y:S03]  /*40a0*/  LDSM.16.M88.4 R48, [R195+0x1800] ;  /* 0x00180000c330783b */ /* 0x000fe60000000200 */
[C---:B------:R-:W-:Y:S08]  /*40b0*/  HMMA.16816.F32 R32, R8.reuse, R60, R32 ;  /* 0x0000003c0820723c */ /* 0x040ff00000001820 */
[C---:B------:R-:W-:Y:S01]  /*40c0*/  HMMA.16816.F32 R36, R8.reuse, R62, R40 ;  /* 0x0000003e0824723c */ /* 0x040fe20000001828 */
[----:B------:R-:W4:Y:S07]  /*40d0*/  LDSM.16.M88.4 R60, [R195] ;  /* 0x00000000c33c783b */ /* 0x000f2e0000000200 */
[C---:B------:R-:W-:Y:S08]  /*40e0*/  HMMA.16816.F32 R40, R8.reuse, R64, R44 ;  /* 0x000000400828723c */ /* 0x040ff0000000182c */
[C---:B------:R-:W-:Y:S01]  /*40f0*/  HMMA.16816.F32 R44, R8.reuse, R66, R52 ;  /* 0x00000042082c723c */ /* 0x040fe20000001834 */
[----:B------:R-:W-:Y:S07]  /*4100*/  LDSM.16.M88.4 R64, [R192+0x2800] ;  /* 0x00280000c040783b */ /* 0x000fee0000000200 */
[C---:B------:R-:W-:Y:S01]  /*4110*/  HMMA.16816.F32 R52, R8.reuse, R76, R56 ;  /* 0x0000004c0834723c */ /* 0x040fe20000001838 */
[----:B------:R-:W-:Y:S07]  /*4120*/  LDSM.16.M88.4 R56, [R192+0x2000] ;  /* 0x00200000c038783b */ /* 0x000fee0000000200 */
[----:B------:R-:W-:Y:S01]  /*4130*/  HMMA.16816.F32 R16, R8, R78, R16 ;  /* 0x0000004e0810723c */ /* 0x000fe20000001810 */
[----:B------:R-:W5:Y:S04]  /*4140*/  LDSM.16.M88.4 R8, [R199+0x4000] ;  /* 0x00400000c708783b */ /* 0x000f680000000200 */
        /* <DEDUP_REMOVED lines=10> */
[C---:B---3--:R-:W-:Y:S08]  /*41f0*/  HMMA.16816.F32 R52, R12.reuse, R20, R52 ;  /* 0x000000140c34723c */ /* 0x048ff00000001834 */
[----:B------:R-:W-:Y:S01]  /*4200*/  HMMA.16816.F32 R12, R12, R22, R16 ;  /* 0x000000160c0c723c */ /* 0x000fe20000001810 */
[----:B------:R-:W3:Y:S04]  /*4210*/  LDSM.16.M88.4 R20, [R192+0x3800] ;  /* 0x00380000c014783b */ /* 0x000ee80000000200 */
[----:B------:R-:W-:Y:S03]  /*4220*/  LDSM.16.M88.4 R16, [R200+0x4000] ;  /* 0x00400000c810783b */ /* 0x000fe60000000200 */
[C---:B----4-:R-:W-:Y:S08]  /*4230*/  HMMA.16816.F32 R24, R4.reuse, R60, R24 ;  /* 0x0000003c0418723c */ /* 0x050ff00000001818 */
[C---:B------:R-:W-:Y:S01]  /*4240*/  HMMA.16816.F32 R28, R4.reuse, R62, R28 ;  /* 0x0000003e041c723c */ /* 0x040fe2000000181c */
[----:B------:R-:W4:Y:S07]  /*4250*/  LDSM.16.M88.4 R60, [R215] ;  /* 0x00000000d73c783b */ /* 0x000f2e0000000200 */
[C---:B------:R-:W-:Y:S08]  /*4260*/  HMMA.16816.F32 R32, R4.reuse, R80, R32 ;  /* 0x000000500420723c */ /* 0x040ff00000001820 */
[C---:B------:R-:W-:Y:S01]  /*4270*/  HMMA.16816.F32 R36, R4.reuse, R82, R36 ;  /* 0x000000520424723c */ /* 0x040fe20000001824 */
[----:B------:R-:W-:Y:S07]  /*4280*/  LDSM.16.M88.4 R80, [R198+0x3000] ;  /* 0x00300000c650783b */ /* 0x000fee0000000200 */
[C---:B------:R-:W-:Y:S08]  /*4290*/  HMMA.16816.F32 R40, R4.reuse, R88, R40 ;  /* 0x000000580428723c */ /* 0x040ff00000001828 */
[C---:B------:R-:W-:Y:S01]  /*42a0*/  HMMA.16816.F32 R44, R4.reuse, R90, R44 ;  /* 0x0000005a042c723c */ /* 0x040fe2000000182c */
[----:B------:R-:W1:Y:S07]  /*42b0*/  LDSM.16.M88.4 R88, [R213] ;  /* 0x00000000d558783b */ /* 0x000e6e0000000200 */
[C---:B------:R-:W-:Y:S08]  /*42c0*/  HMMA.16816.F32 R52, R4.reuse, R48, R52 ;  /* 0x000000300434723c */ /* 0x040ff00000001834 */
[----:B------:R-:W-:Y:S01]  /*42d0*/  HMMA.16816.F32 R12, R4, R50, R12 ;  /* 0x00000032040c723c */ /* 0x000fe2000000180c */
[----:B------:R-:W-:Y:S04]  /*42e0*/  LDSM.16.M88.4 R4, [R202+0x4000] ;  /* 0x00400000ca04783b */ /* 0x000fe80000000200 */
[----:B------:R-:W-:Y:S03]  /*42f0*/  LDSM.16.M88.4 R48, [R198+0x3800] ;  /* 0x00380000c630783b */ /* 0x000fe60000000200 */
[C---:B-----5:R-:W-:Y:S08]  /*4300*/  HMMA.16816.F32 R24, R8.reuse, R56, R24 ;  /* 0x000000380818723c */ /* 0x060ff00000001818 */
[C---:B------:R-:W-:Y:S01]  /*4310*/  HMMA.16816.F32 R28, R8.reuse, R58, R28 ;  /* 0x0000003a081c723c */ /* 0x040fe2000000181c */
[----:B------:R-:W5:Y:S07]  /*4320*/  LDSM.16.M88.4 R56, [R212] ;  /* 0x00000000d438783b */ /* 0x000f6e0000000200 */
[C---:B------:R-:W-:Y:S08]  /*4330*/  HMMA.16816.F32 R32, R8.reuse, R64, R32 ;  /* 0x000000400820723c */ /* 0x040ff00000001820 */
[C---:B------:R-:W-:Y:S01]  /*4340*/  HMMA.16816.F32 R36, R8.reuse, R66, R36 ;  /* 0x000000420824723c */ /* 0x040fe20000001824 */
[----:B------:R-:W-:Y:S07]  /*4350*/  LDSM.16.M88.4 R64, [R195+0x2000] ;  /* 0x00200000c340783b */ /* 0x000fee0000000200 */
[C---:B-1----:R-:W-:Y:S08]  /*4360*/  HMMA.16816.F32 R40, R8.reuse, R84, R40 ;  /* 0x000000540828723c */ /* 0x042ff00000001828 */
[C---:B------:R-:W-:Y:S01]  /*4370*/  HMMA.16816.F32 R44, R8.reuse, R86, R44 ;  /* 0x00000056082c723c */ /* 0x040fe2000000182c */
[----:B------:R-:W-:Y:S07]  /*4380*/  LDSM.16.M88.4 R84, [R192+0x5000] ;  /* 0x00500000c054783b */ /* 0x000fee0000000200 */
[C---:B---3--:R-:W-:Y:S08]  /*4390*/  HMMA.16816.F32 R52, R8.reuse, R20, R52 ;  /* 0x000000140834723c */ /* 0x048ff00000001834 */
[----:B------:R-:W-:Y:S01]  /*43a0*/  HMMA.16816.F32 R20, R8, R22, R12 ;  /* 0x000000160814723c */ /* 0x000fe2000000180c */
[----:B------:R-:W1:Y:S07]  /*43b0*/  LDSM.16.M88.4 R12, [R201+0x4000] ;  /* 0x00400000c90c783b */ /* 0x000e6e0000000200 */
[C---:B----4-:R-:W-:Y:S08]  /*43c0*/  HMMA.16816.F32 R8, R16.reuse, R60, R24 ;  /* 0x0000003c1008723c */ /* 0x050ff00000001818 */
        /* <DEDUP_REMOVED lines=8> */
[C---:B-----5:R-:W-:Y:S08]  /*4450*/  HMMA.16816.F32 R52, R16.reuse, R56, R52 ;  /* 0x000000381034723c */ /* 0x060ff00000001834 */
[----:B------:R-:W-:Y:S01]  /*4460*/  HMMA.16816.F32 R24, R16, R58, R20 ;  /* 0x0000003a1018723c */ /* 0x000fe20000001814 */
[----:B------:R-:W-:Y:S04]  /*4470*/  LDSM.16.M88.4 R16, [R199+0x8000] ;  /* 0x00800000c710783b */ /* 0x000fe80000000200 */
[----:B------:R-:W-:Y:S03]  /*4480*/  LDSM.16.M88.4 R56, [R192+0x5800] ;  /* 0x00580000c038783b */ /* 0x000fe60000000200 */
[C---:B------:R-:W-:Y:S08]  /*4490*/  HMMA.16816.F32 R20, R4.reuse, R68, R8 ;  /* 0x000000440414723c */ /* 0x040ff00000001808 */
[C---:B------:R-:W-:Y:S01]  /*44a0*/  HMMA.16816.F32 R8, R4.reuse, R70, R28 ;  /* 0x000000460408723c */ /* 0x040fe2000000181c */
[----:B------:R-:W5:Y:S07]  /*44b0*/  LDSM.16.M88.4 R68, [R192+0x4000] ;  /* 0x00400000c044783b */ /* 0x000f6e0000000200 */
[C---:B------:R-:W-:Y:S08]  /*44c0*/  HMMA.16816.F32 R32, R4.reuse, R72, R32 ;  /* 0x000000480420723c */ /* 0x040ff00000001820 */
[C---:B------:R-:W-:Y:S01]  /*44d0*/  HMMA.16816.F32 R36, R4.reuse, R74, R36 ;  /* 0x0000004a0424723c */ /* 0x040fe20000001824 */
[----:B------:R-:W2:Y:S07]  /*44e0*/  LDSM.16.M88.4 R72, [R192+0x4800] ;  /* 0x00480000c048783b */ /* 0x000eae0000000200 */
        /* <DEDUP_REMOVED lines=9> */
[C---:B---3--:R-:W-:Y:S08]  /*4580*/  HMMA.16816.F32 R4, R12.reuse, R76, R32 ;  /* 0x0000004c0c04723c */ /* 0x048ff00000001820 */
[C---:B------:R-:W-:Y:S01]  /*4590*/  HMMA.16816.F32 R36, R12.reuse, R78, R36 ;  /* 0x0000004e0c24723c */ /* 0x040fe20000001824 */
[----:B------:R-:W3:Y:S07]  /*45a0*/  LDSM.16.M88.4 R76, [R210] ;  /* 0x00000000d24c783b */ /* 0x000eee0000000200 */
[C---:B----4-:R-:W-:Y:S08]  /*45b0*/  HMMA.16816.F32 R40, R12.reuse, R88, R40 ;  /* 0x000000580c28723c */ /* 0x050ff00000001828 */
[C---:B------:R-:W-:Y:S01]  /*45c0*/  HMMA.16816.F32 R44, R12.reuse, R90, R44 ;  /* 0x0000005a0c2c723c */ /* 0x040fe2000000182c */
[----:B------:R-:W4:Y:S07]  /*45d0*/  LDSM.16.M88.4 R88, [R209] ;  /* 0x00000000d158783b */ /* 0x000f2e0000000200 */
[C---:B------:R-:W-:Y:S08]  /*45e0*/  HMMA.16816.F32 R52, R12.reuse, R60, R52 ;  /* 0x0000003c0c34723c */ /* 0x040ff00000001834 */
[----:B------:R-:W-:Y:S01]  /*45f0*/  HMMA.16816.F32 R32, R12, R62, R28 ;  /* 0x0000003e0c20723c */ /* 0x000fe2000000181c */
[----:B------:R-:W1:Y:S07]  /*4600*/  LDSM.16.M88.4 R60, [R208] ;  /* 0x00000000d03c783b */ /* 0x000e6e0000000200 */
[C---:B-----5:R-:W-:Y:S08]  /*4610*/  HMMA.16816.F32 R28, R16.reuse, R68, R24 ;  /* 0x00000044101c723c */ /* 0x060ff00000001818 */
[C---:B------:R-:W-:Y:S01]  /*4620*/  HMMA.16816.F32 R24, R16.reuse, R70, R20 ;  /* 0x000000461018723c */ /* 0x040fe20000001814 */
[----:B------:R-:W-:Y:S07]  /*4630*/  LDSM.16.M88.4 R68, [R195+0x4000] ;  /* 0x00400000c344783b */ /* 0x000fee0000000200 */
[C---:B--2---:R-:W-:Y:S01]  /*4640*/  HMMA.16816.F32 R20, R16.reuse, R72, R4 ;  /* 0x000000481014723c */ /* 0x044fe20000001804 */
[----:B------:R-:W-:Y:S07]  /*4650*/  LDSM.16.M88.4 R4, [R202+0x8000] ;  /* 0x00800000ca04783b */ /* 0x000fee0000000200 */
[C---:B------:R-:W-:Y:S01]  /*4660*/  HMMA.16816.F32 R12, R16.reuse, R74, R36 ;  /* 0x0000004a100c723c */ /* 0x040fe20000001824 */
[----:B------:R-:W2:Y:S07]  /*4670*/  LDSM.16.M88.4 R72, [R198+0x4000] ;  /* 0x00400000c648783b */ /* 0x000eae0000000200 */
        /* <DEDUP_REMOVED lines=8> */
[C---:B---3--:R-:W-:Y:S01]  /*4700*/  HMMA.16816.F32 R24, R8.reuse, R76, R20 ;  /* 0x0000004c0818723c */ /* 0x048fe20000001814 */
[----:B------:R-:W3:Y:S07]  /*4710*/  LDSM.16.M88.4 R20, [R201+0x8000] ;  /* 0x00800000c914783b */ /* 0x000eee0000000200 */
[C---:B------:R-:W-:Y:S01]  /*4720*/  HMMA.16816.F32 R16, R8.reuse, R78, R12 ;  /* 0x0000004e0810723c */ /* 0x040fe2000000180c */
[----:B------:R-:W1:Y:S07]  /*4730*/  LDSM.16.M88.4 R76, [R195+0x4800] ;  /* 0x00480000c34c783b */ /* 0x000e6e0000000200 */
[C---:B----4-:R-:W-:Y:S01]  /*4740*/  HMMA.16816.F32 R12, R8.reuse, R88, R40 ;  /* 0x00000058080c723c */ /* 0x050fe20000001828 */
[----:B------:R-:W-:Y:S07]  /*4750*/  LDSM.16.M88.4 R40, [R195+0x5000] ;  /* 0x00500000c328783b */ /* 0x000fee0000000200 */
[C---:B------:R-:W-:Y:S08]  /*4760*/  HMMA.16816.F32 R56, R8.reuse, R90, R48 ;  /* 0x0000005a0838723c */ /* 0x040ff00000001830 */
[C---:B------:R-:W-:Y:S08]  /*4770*/  HMMA.16816.F32 R48, R8.reuse, R60, R44 ;  /* 0x0000003c0830723c */ /* 0x040ff0000000182c */
[----:B------:R-:W-:Y:S01]  /*4780*/  HMMA.16816.F32 R44, R8, R62, R36 ;  /* 0x0000003e082c723c */ /* 0x000fe20000001824 */
[----:B------:R-:W-:Y:S07]  /*4790*/  LDSM.16.M88.4 R60, [R192+0x6000] ;  /* 0x00600000c03c783b */ /* 0x000fee0000000200 */
[C---:B--2---:R-:W-:Y:S08]  /*47a0*/  HMMA.16816.F32 R36, R4.reuse, R72, R32 ;  /* 0x000000480424723c */ /* 0x044ff00000001820 */
[C---:B------:R-:W-:Y:S01]  /*47b0*/  HMMA.16816.F32 R52, R4.reuse, R82, R16 ;  /* 0x000000520434723c */ /* 0x040fe20000001810 */
[----:B------:R-:W2:Y:S07]  /*47c0*/  LDSM.16.M88.4 R16, [R199+0xc000] ;  /* 0x00c00000c710783b */ /* 0x000eae0000000200 */
        /* <DEDUP_REMOVED lines=12> */
[C---:B---3--:R-:W-:Y:S01]  /*4890*/  HMMA.16816.F32 R4, R20.reuse, R68, R36 ;  /* 0x000000441404723c */ /* 0x048fe20000001824 */
[----:B------:R-:W1:Y:S07]  /*48a0*/  LDSM.16.M88.4 R36, [R207] ;  /* 0x00000000cf24783b */ /* 0x000e6e0000000200 */
[C---:B------:R-:W-:Y:S08]  /*48b0*/  HMMA.16816.F32 R28, R20.reuse, R70, R28 ;  /* 0x00000046141c723c */ /* 0x040ff0000000181c */
[----:B------:R-:W-:Y:S01]  /*48c0*/  HMMA.16816.F32 R68, R20, R78, R52 ;  /* 0x0000004e1444723c */ /* 0x000fe20000001834 */
[----:B------:R-:W3:Y:S07]  /*48d0*/  LDSM.16.M88.4 R52, [R192+0x6800] ;  /* 0x00680000c034783b */ /* 0x000eee0000000200 */
[----:B--2---:R-:W-:Y:S08]  /*48e0*/  HMMA.16816.F32 R4, R16, R60, R4 ;  /* 0x0000003c1004723c */ /* 0x004ff00000001804 */
[C---:B------:R-:W-:Y:S08]  /*48f0*/  HMMA.16816.F32 R32, R20.reuse, R76, R32 ;  /* 0x0000004c1420723c */ /* 0x040ff00000001820 */
[C---:B------:R-:W-:Y:S01]  /*4900*/  HMMA.16816.F32 R76, R20.reuse, R42, R8 ;  /* 0x0000002a144c723c */ /* 0x040fe20000001808 */
[----:B------:R-:W-:Y:S07]  /*4910*/  LDSM.16.M88.4 R8, [R202+0xc000] ;  /* 0x00c00000ca08783b */ /* 0x000fee0000000200 */
[----:B----4-:R-:W-:Y:S01]  /*4920*/  HMMA.16816.F32 R88, R20, R84, R48 ;  /* 0x000000541458723c */ /* 0x010fe20000001830 */
[----:B------:R-:W2:Y:S07]  /*4930*/  LDSM.16.M88.4 R48, [R198+0x6000] ;  /* 0x00600000c630783b */ /* 0x000eae0000000200 */
[----:B------:R-:W-:Y:S01]  /*4940*/  HMMA.16816.F32 R28, R16, R62, R28 ;  /* 0x0000003e101c723c */ /* 0x000fe2000000181c */
[----:B------:R-:W-:Y:S07]  /*4950*/  LDSM.16.M88.4 R60, [R198+0x6800] ;  /* 0x00680000c63c783b */ /* 0x000fee0000000200 */
[----:B------:R-:W-:Y:S08]  /*4960*/  HMMA.16816.F32 R80, R20, R40, R24 ;  /* 0x000000281450723c */ /* 0x000ff00000001818 */
[C---:B-1----:R-:W-:Y:S01]  /*4970*/  HMMA.16816.F32 R24, R12.reuse, R36, R4 ;  /* 0x000000240c18723c */ /* 0x042fe20000001804 */
[----:B------:R-:W1:Y:S07]  /*4980*/  LDSM.16.M88.4 R4, [R201+0xc000] ;  /* 0x00c00000c904783b */ /* 0x000e6e0000000200 */
[----:B------:R-:W-:Y:S08]  /*4990*/  HMMA.16816.F32 R28, R12, R38, R28 ;  /* 0x000000260c1c723c */ /* 0x000ff0000000181c */
[----:B---3--:R-:W-:Y:S08]  /*49a0*/  HMMA.16816.F32 R32, R16, R52, R32 ;  /* 0x000000341020723c */ /* 0x008ff00000001820 */
[----:B--2---:R-:W-:Y:S08]  /*49b0*/  HMMA.16816.F32 R24, R8, R48, R24 ;  /* 0x000000300818723c */ /* 0x004ff00000001818 */
        /* <DEDUP_REMOVED lines=128> */
.L_x_2228:
[----:B--234-:R-:W-:Y:S05]  /*51c0*/  BSYNC B0 ;  /* 0x0000000000007941 */ /* 0x01cfea0003800000 */
.L_x_2227:
[----:B-1----:R-:W2:Y:S04]  /*51d0*/  LDL R0, [R1+0x50] ;  /* 0x0000500001007983 */ /* 0x002ea80000100800 */
[----:B------:R-:W2:Y:S04]  /*51e0*/  LDL R246, [R1+0x24] ;  /* 0x0000240001f67983 */ /* 0x000ea80000100800 */
[----:B------:R-:W3:Y:S04]  /*51f0*/  LDL R3, [R1+0x10] ;  /* 0x0000100001037983 */ /* 0x000ee80000100800 */
[----:B------:R-:W4:Y:S04]  /*5200*/  LDL R245, [R1+0x1c] ;  /* 0x00001c0001f57983 */ /* 0x000f280000100800 */
[----:B------:R-:W-:Y:S04]  /*5210*/  LDSM.16.MT88.4 R36, [R197] ;  /* 0x00000000c524783b */ /* 0x000fe80000004200 */
[----:B------:R-:W-:Y:S04]  /*5220*/  LDSM.16.MT88.4 R44, [R196] ;  /* 0x00000000c42c783b */ /* 0x000fe80000004200 */
[----:B------:R-:W-:Y:S04]  /*5230*/  LDSM.16.MT88.4 R48, [R197+0x800] ;  /* 0x00080000c530783b */ /* 0x000fe80000004200 */
[----:B------:R-:W-:Y:S04]  /*5240*/  LDSM.16.MT88.4 R32, [R196+0x800] ;  /* 0x00080000c420783b */ /* 0x000fe80000004200 */
[----:B------:R-:W-:Y:S04]  /*5250*/  LDSM.16.MT88.4 R64, [R194+0x4000] ;  /* 0x00400000c240783b */ /* 0x000fe80000004200 */
[----:B------:R-:W-:Y:S04]  /*5260*/  LDSM.16.MT88.4 R60, [R196+0x2800] ;  /* 0x00280000c43c783b */ /* 0x000fe80000004200 */
[----:B------:R-:W0:Y:S01]  /*5270*/  LDGDEPBAR ;  /* 0x00000000000079af */ /* 0x000e220000000000 */
[----:B--2---:R-:W-:-:S04]  /*5280*/  IMAD.IADD R0, R0, 0x1, R246 ;  /* 0x0000000100007824 */ /* 0x004fc800078e02f6 */
[----:B------:R-:W-:-:S05]  /*5290*/  @P1 IMAD.HI.U32 R2, R0, c[0x0][0x2c8], RZ ;  /* 0x0000b20000021a27 */ /* 0x000fca00078e00ff */
[----:B------:R-:W-:-:S05]  /*52a0*/  @P1 SHF.R.U32.HI R0, RZ, c[0x0][0x2cc], R2 ;  /* 0x0000b300ff001a19 */ /* 0x000fca0000011602 */
[----:B------:R-:W1:Y:S01]  /*52b0*/  SHFL.IDX PT, R4, R0, RZ, 0x1c1f ;  /* 0x001c1fff00047589 */ /* 0x000e6200000e0000 */
[----:B------:R-:W-:-:S04]  /*52c0*/  IMAD.MOV.U32 R2, RZ, RZ, -0x40 ;  /* 0xffffffc0ff027424 */ /* 0x000fc800078e00ff */
[----:B------:R-:W-:Y:S01]  /*52d0*/  IMAD R2, R92, R2, 0x1 ;  /* 0x000000015c027424 */ /* 0x000fe200078e0202 */
[----:B------:R3:W2:Y:S04]  /*52e0*/  SHFL.IDX PT, R5, R0, 0x1, 0x1c1f ;  /* 0x003c1f0000057f89 */ /* 0x0006a800000e0000 */
[----:B---3--:R-:W-:Y:S01]  /*52f0*/  IADD3 R0, -R3, R2, R135 ;  /* 0x0000000203007210 */ /* 0x008fe20007ffe187 */
[----:B------:R-:W-:-:S04]  /*5300*/  IMAD.IADD R3, R93, 0x1, -R3 ;  /* 0x000000015d037824 */ /* 0x000fc800078e0a03 */
[----:B----4-:R-:W-:-:S04]  /*5310*/  IMAD.IADD R0, R0, 0x1, -R245 ;  /* 0x0000000100007824 */ /* 0x010fc800078e0af5 */
[----:B-1----:R-:W-:-:S05]  /*5320*/  IMAD.IADD R2, R0, 0x1, R4 ;  /* 0x0000000100027824 */ /* 0x002fca00078e0204 */
[----:B------:R-:W-:Y:S01]  /*5330*/  IMNMX R2, R3, R2, PT ;  /* 0x0000000203027217 */ /* 0x000fe20003800200 */
[----:B--2---:R-:W-:-:S03]  /*5340*/  IMAD.IADD R0, R0, 0x1, R5 ;  /* 0x0000000100007824 */ /* 0x004fc600078e0205 */
[C---:B------:R-:W-:Y:S02]  /*5350*/  ISETP.GT.AND P6, PT, R2.reuse, RZ, PT ;  /* 0x000000ff0200720c */ /* 0x040fe40003fc4270 */
[----:B------:R-:W-:Y:S02]  /*5360*/  ISETP.GT.AND P0, PT, R2, 0x1, PT ;  /* 0x000000010200780c */ /* 0x000fe40003f04270 */
[----:B------:R-:W-:Y:S02]  /*5370*/  FSEL R5, R76, -INF , P6 ;  /* 0xff8000004c057808 */ /* 0x000fe40003000000 */
[----:B------:R-:W-:Y:S02]  /*5380*/  ISETP.GT.AND P6, PT, R2, 0x8, PT ;  /* 0x000000080200780c */ /* 0x000fe40003fc4270 */
[----:B------:R-:W-:Y:S02]  /*5390*/  FSEL R9, R72, -INF , P0 ;  /* 0xff80000048097808 */ /* 0x000fe40000000000 */
[----:B------:R-:W-:-:S02]  /*53a0*/  ISETP.GT.AND P0, PT, R2, 0x9, PT ;  /* 0x000000090200780c */ /* 0x000fc40003f04270 */
[----:B------:R-:W-:Y:S02]  /*53b0*/  FSEL R7, R69, -INF , P6 ;  /* 0xff80000045077808 */ /* 0x000fe40003000000 */
[----:B------:R-:W-:Y:S02]  /*53c0*/  ISETP.GT.AND P6, PT, R2, 0x10, PT ;  /* 0x000000100200780c */ /* 0x000fe40003fc4270 */
[----:B------:R-:W-:Y:S02]  /*53d0*/  FSEL R8, R68, -INF , P0 ;  /* 0xff80000044087808 */ /* 0x000fe40000000000 */
[----:B------:R-:W-:Y:S02]  /*53e0*/  ISETP.GT.AND P0, PT, R2, 0x11, PT ;  /* 0x000000110200780c */ /* 0x000fe40003f04270 */
[----:B------:R-:W-:Y:S02]  /*53f0*/  IMNMX R0, R3, R0, PT ;  /* 0x0000000003007217 */ /* 0x000fe40003800200 */
[----:B------:R-:W-:-:S02]  /*5400*/  FSEL R11, R54, -INF , P6 ;  /* 0xff800000360b7808 */ /* 0x000fc40003000000 */
[----:B------:R-:W-:Y:S02]  /*5410*/  FMNMX.FTZ R3, R5, R9, !PT ;  /* 0x0000000905037209 */ /* 0x000fe40007810000 */
[----:B------:R-:W-:Y:S02]  /*5420*/  ISETP.GT.AND P6, PT, R2, 0x18, PT ;  /* 0x000000180200780c */ /* 0x000fe40003fc4270 */
[----:B------:R-:W-:Y:S02]  /*5430*/  FSEL R12, R52, -INF , P0 ;  /* 0xff800000340c7808 */ /* 0x000fe40000000000 */
[----:B------:R-:W-:Y:S02]  /*5440*/  ISETP.GT.AND P0, PT, R2, 0x19, PT ;  /* 0x000000190200780c */ /* 0x000fe40003f04270 */
[----:B------:R-:W-:Y:S02]  /*5450*/  FMNMX.FTZ R3, R7, R3, !PT ;  /* 0x0000000307037209 */ /* 0x000fe40007810000 */
[----:B------:R-:W-:-:S02]  /*5460*/  FSEL R13, R41, -INF , P6 ;  /* 0xff800000290d7808 */ /* 0x000fc40003000000 */
[----:B------:R-:W-:Y:S02]  /*5470*/  ISETP.GT.AND P6, PT, R2, 0x20, PT ;  /* 0x000000200200780c */ /* 0x000fe40003fc4270 */
[----:B------:R-:W-:Y:S02]  /*5480*/  FSEL R14, R40, -INF , P0 ;  /* 0xff800000280e7808 */ /* 0x000fe40000000000 */
[----:B------:R-:W-:Y:S02]  /*5490*/  ISETP.GT.AND P0, PT, R2, 0x21, PT ;  /* 0x000000210200780c */ /* 0x000fe40003f04270 */
[----:B------:R-:W-:Y:S02]  /*54a0*/  FMNMX.FTZ R3, R8, R3, !PT ;  /* 0x0000000308037209 */ /* 0x000fe40007810000 */
[----:B------:R-:W-:Y:S02]  /*54b0*/  FSEL R91, R28, -INF , P6 ;  /* 0xff8000001c5b7808 */ /* 0x000fe40003000000 */
[----:B------:R-:W-:-:S02]  /*54c0*/  ISETP.GT.AND P6, PT, R2, 0x28, PT ;  /* 0x000000280200780c */ /* 0x000fc40003fc4270 */
[----:B------:R-:W-:Y:S02]  /*54d0*/  FSEL R90, R26, -INF , P0 ;  /* 0xff8000001a5a7808 */ /* 0x000fe40000000000 */
[C---:B------:R-:W-:Y:S02]  /*54e0*/  ISETP.GT.AND P0, PT, R2.reuse, 0x29, PT ;  /* 0x000000290200780c */ /* 0x040fe40003f04270 */
[----:B------:R-:W-:Y:S02]  /*54f0*/  FMNMX.FTZ R3, R11, R3, !PT ;  /* 0x000000030b037209 */ /* 0x000fe40007810000 */
[----:B------:R-:W-:Y:S02]  /*5500*/  FSEL R89, R19, -INF , P6 ;  /* 0xff80000013597808 */ /* 0x000fe40003000000 */
[----:B------:R-:W-:Y:S02]  /*5510*/  ISETP.GT.AND P6, PT, R2, 0x30, PT ;  /* 0x000000300200780c */ /* 0x000fe40003fc4270 */
[----:B------:R-:W-:-:S02]  /*5520*/  FSEL R88, R18, -INF , P0 ;  /* 0xff80000012587808 */ /* 0x000fc40000000000 */
[----:B------:R-:W-:Y:S02]  /*5530*/  FMNMX.FTZ R3, R12, R3, !PT ;  /* 0x000000030c037209 */ /* 0x000fe40007810000 */
[C---:B------:R-:W-:Y:S02]  /*5540*/  ISETP.GT.AND P0, PT, R2.reuse, 0x31, PT ;  /* 0x000000310200780c */ /* 0x040fe40003f04270 */
[----:B------:R-:W-:Y:S02]  /*5550*/  FSEL R87, R17, -INF , P6 ;  /* 0xff80000011577808 */ /* 0x000fe40003000000 */
[----:B------:R-:W-:Y:S02]  /*5560*/  FMNMX.FTZ R3, R13, R3, !PT ;  /* 0x000000030d037209 */ /* 0x000fe40007810000 */
[----:B------:R-:W-:Y:S02]  /*5570*/  ISETP.GT.AND P6, PT, R2, 0x38, PT ;  /* 0x000000380200780c */ /* 0x000fe40003fc4270 */
[----:B------:R-:W-:-:S02]  /*5580*/  FSEL R86, R16, -INF , P0 ;  /* 0xff80000010567808 */ /* 0x000fc40000000000 */
[----:B------:R-:W-:Y:S02]  /*5590*/  ISETP.GT.AND P0, PT, R2, 0x39, PT ;  /* 0x000000390200780c */ /* 0x000fe40003f04270 */
[----:B------:R-:W-:Y:S02]  /*55a0*/  FMNMX.FTZ R3, R14, R3, !PT ;  /* 0x000000030e037209 */ /* 0x000fe40007810000 */
[----:B------:R-:W-:Y:S02]  /*55b0*/  FSEL R85, R15, -INF , P6 ;  /* 0xff8000000f557808 */ /* 0x000fe40003000000 */
[----:B------:R-:W-:Y:S02]  /*55c0*/  ISETP.GT.AND P6, PT, R0, RZ, PT ;  /* 0x000000ff0000720c */ /* 0x000fe40003fc4270 */
        /* <DEDUP_REMOVED lines=36> */
[----:B------:R-:W-:Y:S01]  /*5810*/  FMNMX.FTZ R3, R21, R3, !PT ;  /* 0x0000000315037209 */ /* 0x000fe20007810000 */
[----:B------:R-:W1:Y:S01]  /*5820*/  SHFL.BFLY PT, R4, R2, 0x2, 0x1f ;  /* 0x0c401f0002047f89 */ /* 0x000e6200000e0000 */
[----:B------:R-:W-:Y:S02]  /*5830*/  ISETP.GT.AND P6, PT, R0, 0x28, PT ;  /* 0x000000280000780c */ /* 0x000fe40003fc4270 */
[----:B------:R-:W-:Y:S02]  /*5840*/  FSEL R98, R30, -INF , P0 ;  /* 0xff8000001e627808 */ /* 0x000fe40000000000 */
[----:B------:R-:W-:Y:S02]  /*5850*/  FMNMX.FTZ R3, R96, R3, !PT ;  /* 0x0000000360037209 */ /* 0x000fe40007810000 */
[----:B------:R-:W-:Y:S02]  /*5860*/  ISETP.GT.AND P0, PT, R0, 0x29, PT ;  /* 0x000000290000780c */ /* 0x000fe40003f04270 */
[----:B------:R-:W-:-:S02]  /*5870*/  FSEL R102, R29, -INF , P6 ;  /* 0xff8000001d667808 */ /* 0x000fc40003000000 */
[----:B------:R-:W-:Y:S01]  /*5880*/  FMNMX.FTZ R3, R98, R3, !PT ;  /* 0x0000000362037209 */ /* 0x000fe20007810000 */
[----:B------:R-:W-:Y:S01]  /*5890*/  LDSM.16.MT88.4 R28, [R194] ;  /* 0x00000000c21c783b */ /* 0x000fe20000004200 */
[----:B------:R-:W-:Y:S02]  /*58a0*/  ISETP.GT.AND P6, PT, R0, 0x30, PT ;  /* 0x000000300000780c */ /* 0x000fe40003fc4270 */
[----:B------:R-:W-:Y:S02]  /*58b0*/  FSEL R101, R27, -INF , P0 ;  /* 0xff8000001b657808 */ /* 0x000fe40000000000 */
[----:B------:R-:W-:Y:S02]  /*58c0*/  FMNMX.FTZ R3, R102, R3, !PT ;  /* 0x0000000366037209 */ /* 0x000fe40007810000 */
[----:B------:R-:W-:Y:S02]  /*58d0*/  ISETP.GT.AND P0, PT, R0, 0x31, PT ;  /* 0x000000310000780c */ /* 0x000fe40003f04270 */
[----:B------:R-:W-:-:S02]  /*58e0*/  FSEL R103, R25, -INF , P6 ;  /* 0xff80000019677808 */ /* 0x000fc40003000000 */
[----:B------:R-:W-:Y:S02]  /*58f0*/  FMNMX.FTZ R3, R101, R3, !PT ;  /* 0x0000000365037209 */ /* 0x000fe40007810000 */
[----:B------:R-:W-:Y:S02]  /*5900*/  ISETP.GT.AND P6, PT, R0, 0x38, PT ;  /* 0x000000380000780c */ /* 0x000fe40003fc4270 */
[----:B------:R-:W-:Y:S02]  /*5910*/  FSEL R100, R24, -INF , P0 ;  /* 0xff80000018647808 */ /* 0x000fe40000000000 */
[----:B------:R-:W-:Y:S01]  /*5920*/  FMNMX.FTZ R3, R103, R3, !PT ;  /* 0x0000000367037209 */ /* 0x000fe20007810000 */
[----:B------:R-:W-:Y:S01]  /*5930*/  LDSM.16.MT88.4 R24, [R193+0x800] ;  /* 0x00080000c118783b */ /* 0x000fe20000004200 */
[----:B------:R-:W-:Y:S02]  /*5940*/  ISETP.GT.AND P0, PT, R0, 0x39, PT ;  /* 0x000000390000780c */ /* 0x000fe40003f04270 */
[----:B------:R-:W-:-:S02]  /*5950*/  FSEL R99, R23, -INF , P6 ;  /* 0xff80000017637808 */ /* 0x000fc40003000000 */
[----:B------:R-:W-:Y:S02]  /*5960*/  FMNMX.FTZ R0, R100, R3, !PT ;  /* 0x0000000364007209 */ /* 0x000fe40007810000 */
        /* <DEDUP_REMOVED lines=14> */
[----:B--2---:R-:W-:-:S06]  /*5a50*/  FFMA.FTZ R3, R9, c[0x0][0x2d0], -R2 ;  /* 0x0000b40009037a23 */ /* 0x004fcc0000010802 */
[----:B------:R2:W3:Y:S01]  /*5a60*/  MUFU.EX2 R72, R3 ;  /* 0x0000000300487308 */ /* 0x0004e20000000800 */
[----:B-1----:R-:W-:Y:S01]  /*5a70*/  FMNMX.FTZ R132, R0, R4, !PT ;  /* 0x0000000400847209 */ /* 0x002fe20007810000 */
[--C-:B------:R-:W-:Y:S02]  /*5a80*/  FFMA.FTZ R0, R12, c[0x0][0x2d0], -R2.reuse ;  /* 0x0000b4000c007a23 */ /* 0x100fe40000010802 */
[----:B--2---:R-:W-:-:S04]  /*5a90*/  FFMA.FTZ R3, R7, c[0x0][0x2d0], -R2 ;  /* 0x0000b40007037a23 */ /* 0x004fc80000010802 */
[----:B------:R1:W-:Y:S01]  /*5aa0*/  MUFU.EX2 R75, R3 ;  /* 0x00000003004b7308 */ /* 0x0003e20000000800 */
[----:B------:R-:W-:Y:S01]  /*5ab0*/  FSETP.NEU.FTZ.AND P0, PT, R132, -INF , PT ;  /* 0xff8000008400780b */ /* 0x000fe20003f1d000 */
[----:B-1----:R-:W-:-:S06]  /*5ac0*/  FFMA.FTZ R3, R8, c[0x0][0x2d0], -R2 ;  /* 0x0000b40008037a23 */ /* 0x002fcc0000010802 */
[----:B------:R1:W2:Y:S08]  /*5ad0*/  MUFU.EX2 R76, R3 ;  /* 0x00000003004c7308 */ /* 0x0002b00000000800 */
[----:B------:R4:W-:Y:S01]  /*5ae0*/  MUFU.EX2 R78, R0 ;  /* 0x00000000004e7308 */ /* 0x0009e20000000800 */
[----:B-1----:R-:W-:-:S07]  /*5af0*/  FFMA.FTZ R3, R11, c[0x0][0x2d0], -R2 ;  /* 0x0000b4000b037a23 */ /* 0x002fce0000010802 */
[----:B------:R1:W-:Y:S01]  /*5b00*/  MUFU.EX2 R77, R3 ;  /* 0x00000003004d7308 */ /* 0x0003e20000000800 */
[----:B----4-:R-:W-:-:S05]  /*5b10*/  FMUL.FTZ R0, R132, c[0x0][0x2d0] ;  /* 0x0000b40084007a20 */ /* 0x010fca0000410000 */
[----:B------:R-:W-:Y:S01]  /*5b20*/  FSEL R0, R0, RZ, P0 ;  /* 0x000000ff00007208 */ /* 0x000fe20000000000 */
[----:B-1----:R-:W-:-:S04]  /*5b30*/  FFMA.FTZ R3, R13, c[0x0][0x2d0], -R2 ;  /* 0x0000b4000d037a23 */ /* 0x002fc80000010802 */
[----:B------:R1:W-:Y:S02]  /*5b40*/  MUFU.EX2 R82, R3 ;  /* 0x0000000300527308 */ /* 0x0003e40000000800 */
[----:B-1----:R-:W-:Y:S02]  /*5b50*/  FFMA.FTZ R3, R14, c[0x0][0x2d0], -R2 ;  /* 0x0000b4000e037a23 */ /* 0x002fe40000010802 */
[----:B------:R-:W1:Y:S04]  /*5b60*/  LDSM.16.MT88.4 R12, [R193] ;  /* 0x00000000c10c783b */ /* 0x000e680000004200 */
[----:B------:R4:W-:Y:S02]  /*5b70*/  MUFU.EX2 R83, R3 ;  /* 0x0000000300537308 */ /* 0x0009e40000000800 */
[----:B----4-:R-:W-:-:S06]  /*5b80*/  FFMA.FTZ R3, R6, c[0x0][0x2d0], -R0 ;  /* 0x0000b40006037a23 */ /* 0x010fcc0000010800 */
[----:B------:R4:W-:Y:S02]  /*5b90*/  MUFU.EX2 R69, R3 ;  /* 0x0000000300457308 */ /* 0x0009e40000000800 */
[----:B----4-:R-:W-:-:S06]  /*5ba0*/  FFMA.FTZ R3, R20, c[0x0][0x2d0], -R0 ;  /* 0x0000b40014037a23 */ /* 0x010fcc0000010800 */
[----:B------:R4:W5:Y:S02]  /*5bb0*/  MUFU.EX2 R68, R3 ;  /* 0x0000000300447308 */ /* 0x0009640000000800 */
[----:B----4-:R-:W-:-:S06]  /*5bc0*/  FFMA.FTZ R3, R19, c[0x0][0x2d0], -R0 ;  /* 0x0000b40013037a23 */ /* 0x010fcc0000010800 */
[----:B------:R4:W-:Y:S02]  /*5bd0*/  MUFU.EX2 R70, R3 ;  /* 0x0000000300467308 */ /* 0x0009e40000000800 */
[----:B----4-:R-:W-:-:S06]  /*5be0*/  FFMA.FTZ R3, R18, c[0x0][0x2d0], -R0 ;  /* 0x0000b40012037a23 */ /* 0x010fcc0000010800 */
[----:B------:R4:W1:Y:S01]  /*5bf0*/  MUFU.EX2 R71, R3 ;  /* 0x0000000300477308 */ /* 0x0008620000000800 */
[--C-:B------:R-:W-:Y:S01]  /*5c00*/  FFMA.FTZ R4, R10, c[0x0][0x2d0], -R0.reuse ;  /* 0x0000b4000a047a23 */ /* 0x100fe20000010800 */
[----:B---3--:R-:W-:Y:S02]  /*5c10*/  F2FP.PACK_AB R8, R72, R74 ;  /* 0x0000004a4808723e */ /* 0x008fe400000000ff */
[----:B--2---:R-:W-:Y:S02]  /*5c20*/  F2FP.PACK_AB R10, R76, R75 ;  /* 0x0000004b4c0a723e */ /* 0x004fe400000000ff */
[----:B-----5:R-:W-:Y:S01]  /*5c30*/  F2FP.PACK_AB R9, R68, R69 ;  /* 0x000000454409723e */ /* 0x020fe200000000ff */
[----:B----4-:R-:W-:Y:S01]  /*5c40*/  FFMA.FTZ R3, R17, c[0x0][0x2d0], -R0 ;  /* 0x0000b40011037a23 */ /* 0x010fe20000010800 */
[----:B-1----:R-:W-:-:S03]  /*5c50*/  F2FP.PACK_AB R11, R71, R70 ;  /* 0x00000046470b723e */ /* 0x002fc600000000ff */
[----:B------:R1:W-:Y:S02]  /*5c60*/  MUFU.EX2 R73, R3 ;  /* 0x0000000300497308 */ /* 0x0003e40000000800 */
[----:B-1----:R-:W-:-:S06]  /*5c70*/  FFMA.FTZ R3, R16, c[0x0][0x2d0], -R0 ;  /* 0x0000b40010037a23 */ /* 0x002fcc0000010800 */
[----:B------:R1:W2:Y:S01]  /*5c80*/  MUFU.EX2 R79, R3 ;  /* 0x00000003004f7308 */ /* 0x0002a20000000800 */
[----:B------:R-:W-:Y:S07]  /*5c90*/  HMMA.16816.F32 R16, R8, R12, RZ ;  /* 0x0000000c0810723c */ /* 0x000fee00000018ff */
[----:B------:R3:W-:Y:S01]  /*5ca0*/  MUFU.EX2 R80, R4 ;  /* 0x0000000400507308 */ /* 0x0007e20000000800 */
[----:B-1----:R-:W-:-:S07]  /*5cb0*/  FFMA.FTZ R3, R21, c[0x0][0x2d0], -R0 ;  /* 0x0000b40015037a23 */ /* 0x002fce0000010800 */
[----:B------:R-:W1:Y:S01]  /*5cc0*/  MUFU.EX2 R81, R3 ;  /* 0x0000000300517308 */ /* 0x000e620000000800 */
[C---:B------:R-:W-:Y:S01]  /*5cd0*/  HMMA.16816.F32 R12, R8.reuse, R14, RZ ;  /* 0x0000000e080c723c */ /* 0x040fe200000018ff */
[----:B--2---:R-:W-:Y:S02]  /*5ce0*/  F2FP.PACK_AB R5, R79, R73 ;  /* 0x000000494f05723e */ /* 0x004fe400000000ff */
[----:B---3--:R-:W-:Y:S02]  /*5cf0*/  F2FP.PACK_AB R4, R78, R77 ;  /* 0x0000004d4e04723e */ /* 0x008fe400000000ff */
[----:B------:R-:W-:Y:S02]  /*5d00*/  F2FP.PACK_AB R6, R83, R82 ;  /* 0x000000525306723e */ /* 0x000fe400000000ff */
[----:B-1----:R-:W-:Y:S01]  /*5d10*/  F2FP.PACK_AB R7, R81, R80 ;  /* 0x000000505107723e */ /* 0x002fe200000000ff */
[----:B------:R-:W-:Y:S08]  /*5d20*/  HMMA.16816.F32 R20, R8, R28, RZ ;  /* 0x0000001c0814723c */ /* 0x000ff000000018ff */
[----:B------:R-:W-:Y:S08]  /*5d30*/  HMMA.16816.F32 R140, R4, R24, R16 ;  /* 0x00000018048c723c */ /* 0x000ff00000001810 */
[----:B------:R-:W-:Y:S01]  /*5d40*/  HMMA.16816.F32 R16, R8, R30, RZ ;  /* 0x0000001e0810723c */ /* 0x000fe200000018ff */
[----:B------:R-:W1:Y:S07]  /*5d50*/  LDSM.16.MT88.4 R28, [R193+0x2000] ;  /* 0x00200000c11c783b */ /* 0x000e6e0000004200 */
[----:B------:R-:W-:Y:S08]  /*5d60*/  HMMA.16816.F32 R240, R4, R26, R12 ;  /* 0x0000001a04f0723c */ /* 0x000ff0000000180c */
[----:B------:R-:W-:Y:S08]  /*5d70*/  HMMA.16816.F32 R12, R8, R36, RZ ;  /* 0x00000024080c723c */ /* 0x000ff000000018ff */
[C---:B------:R-:W-:Y:S08]  /*5d80*/  HMMA.16816.F32 R148, R4.reuse, R40, R20 ;  /* 0x000000280494723c */ /* 0x040ff00000001814 */
[----:B------:R-:W-:Y:S01]  /*5d90*/  HMMA.16816.F32 R156, R4, R42, R16 ;  /* 0x0000002a049c723c */ /* 0x000fe20000001810 */
[----:B------:R-:W-:Y:S07]  /*5da0*/  LDSM.16.MT88.4 R40, [R194+0x2000] ;  /* 0x00200000c228783b */ /* 0x000fee0000004200 */
[C---:B------:R-:W-:Y:S08]  /*5db0*/  HMMA.16816.F32 R20, R8.reuse, R44, RZ ;  /* 0x0000002c0814723c */ /* 0x040ff000000018ff */
[C---:B------:R-:W-:Y:S01]  /*5dc0*/  HMMA.16816.F32 R16, R8.reuse, R46, RZ ;  /* 0x0000002e0810723c */ /* 0x040fe200000018ff */
[----:B------:R-:W2:Y:S07]  /*5dd0*/  LDSM.16.MT88.4 R44, [R197+0x2000] ;  /* 0x00200000c52c783b */ /* 0x000eae0000004200 */
[----:B------:R-:W-:Y:S01]  /*5de0*/  HMMA.16816.F32 R24, R8, R38, RZ ;  /* 0x000000260818723c */ /* 0x000fe200000018ff */
[----:B------:R-:W3:Y:S07]  /*5df0*/  LDSM.16.MT88.4 R36, [R196+0x2000] ;  /* 0x00200000c424783b */ /* 0x000eee0000004200 */
[----:B------:R-:W-:Y:S08]  /*5e00*/  HMMA.16816.F32 R236, R4, R48, R12 ;  /* 0x0000003004ec723c */ /* 0x000ff0000000180c */
[----:B-1----:R-:W-:Y:S08]  /*5e10*/  HMMA.16816.F32 R12, R8, R28, RZ ;  /* 0x0000001c080c723c */ /* 0x002ff000000018ff */
[C---:B------:R-:W-:Y:S08]  /*5e20*/  HMMA.16816.F32 R164, R4.reuse, R32, R20 ;  /* 0x0000002004a4723c */ /* 0x040ff00000001814 */
[C---:B------:R-:W-:Y:S01]  /*5e30*/  HMMA.16816.F32 R228, R4.reuse, R34, R16 ;  /* 0x0000002204e4723c */ /* 0x040fe20000001810 */
[----:B------:R-:W1:Y:S07]  /*5e40*/  LDSM.16.MT88.4 R32, [R197+0x2800] ;  /* 0x00280000c520783b */ /* 0x000e6e0000004200 */
[----:B------:R-:W-:Y:S01]  /*5e50*/  HMMA.16816.F32 R232, R4, R50, R24 ;  /* 0x0000003204e8723c */ /* 0x000fe20000001818 */
[----:B------:R-:W4:Y:S07]  /*5e60*/  LDSM.16.MT88.4 R48, [R194+0x2800] ;  /* 0x00280000c230783b */ /* 0x000f2e0000004200 */
[----:B------:R-:W-:Y:S08]  /*5e70*/  HMMA.16816.F32 R28, R8, R30, RZ ;  /* 0x0000001e081c723c */ /* 0x000ff000000018ff */
[----:B------:R-:W-:Y:S08]  /*5e80*/  HMMA.16816.F32 R224, R4, R52, R12 ;  /* 0x0000003404e0723c */ /* 0x000ff0000000180c */
[C---:B--2---:R-:W-:Y:S08]  /*5e90*/  HMMA.16816.F32 R16, R8.reuse, R44, RZ ;  /* 0x0000002c0810723c */ /* 0x044ff000000018ff */
[C---:B------:R-:W-:Y:S01]  /*5ea0*/  HMMA.16816.F32 R12, R8.reuse, R46, RZ ;  /* 0x0000002e080c723c */ /* 0x040fe200000018ff */
[----:B------:R-:W-:Y:S07]  /*5eb0*/  LDSM.16.MT88.4 R44, [R197+0x4000] ;  /* 0x00400000c52c783b */ /* 0x000fee0000004200 */
[C---:B------:R-:W-:Y:S08]  /*5ec0*/  HMMA.16816.F32 R20, R8.reuse, R42, RZ ;  /* 0x0000002a0814723c */ /* 0x040ff000000018ff */
[----:B------:R-:W-:Y:S01]  /*5ed0*/  HMMA.16816.F32 R24, R8, R40, RZ ;  /* 0x000000280818723c */ /* 0x000fe200000018ff */
[----:B------:R-:W2:Y:S07]  /*5ee0*/  LDSM.16.MT88.4 R40, [R193+0x4800] ;  /* 0x00480000c128783b */ /* 0x000eae0000004200 */
[----:B------:R-:W-:Y:S01]  /*5ef0*/  HMMA.16816.F32 R188, R4, R54, R28 ;  /* 0x0000003604bc723c */ /* 0x000fe2000000181c */
[----:B------:R-:W5:Y:S07]  /*5f00*/  LDSM.16.MT88.4 R52, [R194+0x4800] ;  /* 0x00480000c234783b */ /* 0x000f6e0000004200 */
[----:B---3--:R-:W-:Y:S08]  /*5f10*/  HMMA.16816.F32 R28, R8, R36, RZ ;  /* 0x00000024081c723c */ /* 0x008ff000000018ff */
[C---:B-1----:R-:W-:Y:S08]  /*5f20*/  HMMA.16816.F32 R184, R4.reuse, R32, R16 ;  /* 0x0000002004b8723c */ /* 0x042ff00000001810 */
[C---:B------:R-:W-:Y:S01]  /*5f30*/  HMMA.16816.F32 R176, R4.reuse, R34, R12 ;  /* 0x0000002204b0723c */ /* 0x040fe2000000180c */
[----:B------:R-:W1:Y:S07]  /*5f40*/  LDSM.16.MT88.4 R32, [R197+0x4800] ;  /* 0x00480000c520783b */ /* 0x000e6e0000004200 */
[----:B----4-:R-:W-:Y:S08]  /*5f50*/  HMMA.16816.F32 R180, R4, R50, R20 ;  /* 0x0000003204b4723c */ /* 0x010ff00000001814 */
[C---:B------:R-:W-:Y:S08]  /*5f60*/  HMMA.16816.F32 R16, R8.reuse, R58, RZ ;  /* 0x0000003a0810723c */ /* 0x040ff000000018ff */
[C---:B------:R-:W-:Y:S08]  /*5f70*/  HMMA.16816.F32 R12, R8.reuse, R64, RZ ;  /* 0x00000040080c723c */ /* 0x040ff000000018ff */
[----:B------:R-:W-:Y:S08]  /*5f80*/  HMMA.16816.F32 R20, R8, R56, RZ ;  /* 0x000000380814723c */ /* 0x000ff000000018ff */
[----:B------:R-:W-:Y:S08]  /*5f90*/  HMMA.16816.F32 R220, R4, R48, R24 ;  /* 0x0000003004dc723c */ /* 0x000ff00000001818 */
[----:B------:R-:W-:Y:S01]  /*5fa0*/  HMMA.16816.F32 R24, R8, R38, RZ ;  /* 0x000000260818723c */ /* 0x000fe200000018ff */
[----:B------:R-:W-:Y:S07]  /*5fb0*/  LDSM.16.MT88.4 R36, [R193+0x6000] ;  /* 0x00600000c124783b */ /* 0x000fee0000004200 */
[C---:B------:R-:W-:Y:S01]  /*5fc0*/  HMMA.16816.F32 R172, R4.reuse, R60, R28 ;  /* 0x0000003c04ac723c */ /* 0x040fe2000000181c */
[----:B------:R-:W3:Y:S07]  /*5fd0*/  LDSM.16.MT88.4 R28, [R196+0x4000] ;  /* 0x00400000c41c783b */ /* 0x000eee0000004200 */
[C---:B--2---:R-:W-:Y:S08]  /*5fe0*/  HMMA.16816.F32 R104, R4.reuse, R42, R16 ;  /* 0x0000002a0468723c */ /* 0x044ff00000001810 */
[C---:B-----5:R-:W-:Y:S08]  /*5ff0*/  HMMA.16816.F32 R160, R4.reuse, R52, R12 ;  /* 0x0000003404a0723c */ /* 0x060ff0000000180c */
[----:B------:R-:W-:Y:S08]  /*6000*/  HMMA.16816.F32 R168, R4, R40, R20 ;  /* 0x0000002804a8723c */ /* 0x000ff00000001814 */
[C---:B------:R-:W-:Y:S08]  /*6010*/  HMMA.16816.F32 R16, R8.reuse, R44, RZ ;  /* 0x0000002c0810723c */ /* 0x040ff000000018ff */
[C---:B------:R-:W-:Y:S08]  /*6020*/  HMMA.16816.F32 R12, R8.reuse, R46, RZ ;  /* 0x0000002e080c723c */ /* 0x040ff000000018ff */
[----:B------:R-:W-:Y:S08]  /*6030*/  HMMA.16816.F32 R20, R8, R66, RZ ;  /* 0x000000420814723c */ /* 0x000ff000000018ff */
[C---:B------:R-:W-:Y:S01]  /*6040*/  HMMA.16816.F32 R152, R4.reuse, R62, R24 ;  /* 0x0000003e0498723c */ /* 0x040fe20000001818 */
[----:B------:R-:W2:Y:S07]  /*6050*/  LDSM.16.MT88.4 R24, [R196+0x4800] ;  /* 0x00480000c418783b */ /* 0x000eae0000004200 */
[C---:B-1----:R-:W-:Y:S08]  /*6060*/  HMMA.16816.F32 R144, R4.reuse, R32, R16 ;  /* 0x000000200490723c */ /* 0x042ff00000001810 */
[C---:B------:R-:W-:Y:S01]  /*6070*/  HMMA.16816.F32 R136, R4.reuse, R34, R12 ;  /* 0x000000220488723c */ /* 0x040fe2000000180c */
[----:B------:R-:W1:Y:S07]  /*6080*/  LDSM.16.MT88.4 R32, [R193+0x6800] ;  /* 0x00680000c120783b */ /* 0x000e6e0000004200 */
[----:B------:R-:W-:Y:S08]  /*6090*/  HMMA.16816.F32 R108, R4, R54, R20 ;  /* 0x00000036046c723c */ /* 0x000ff00000001814 */
[C---:B---3--:R-:W-:Y:S08]  /*60a0*/  HMMA.16816.F32 R20, R8.reuse, R28, RZ ;  /* 0x0000001c0814723c */ /* 0x048ff000000018ff */
[C---:B------:R-:W-:Y:S08]  /*60b0*/  HMMA.16816.F32 R16, R8.reuse, R30, RZ ;  /* 0x0000001e0810723c */ /* 0x040ff000000018ff */
[----:B------:R-:W-:Y:S08]  /*60c0*/  HMMA.16816.F32 R12, R8, R36, RZ ;  /* 0x00000024080c723c */ /* 0x000ff000000018ff */
[C---:B--2---:R-:W-:Y:S01]  /*60d0*/  HMMA.16816.F32 R128, R4.reuse, R24, R20 ;  /* 0x000000180480723c */ /* 0x044fe20000001814 */
[----:B------:R-:W-:Y:S07]  /*60e0*/  LDSM.16.MT88.4 R20, [R194+0x6800] ;  /* 0x00680000c214783b */ /* 0x000fee0000004200 */
[C---:B------:R-:W-:Y:S01]  /*60f0*/  HMMA.16816.F32 R124, R4.reuse, R26, R16 ;  /* 0x0000001a047c723c */ /* 0x040fe20000001810 */
[----:B------:R-:W2:Y:S07]  /*6100*/  LDSM.16.MT88.4 R24, [R194+0x6000] ;  /* 0x00600000c218783b */ /* 0x000eae0000004200 */
[----:B-1----:R-:W-:Y:S08]  /*6110*/  HMMA.16816.F32 R120, R4, R32, R12 ;  /* 0x000000200478723c */ /* 0x002ff0000000180c */
[----:B------:R-:W-:Y:S11]  /*6120*/  HMMA.16816.F32 R12, R8, R38, RZ ;  /* 0x00000026080c723c */ /* 0x000ff600000018ff */
[----:B------:R-:W-:Y:S11]  /*6130*/  @!UPT UIADD3 URZ, URZ, URZ, URZ ;  /* 0x0000003f3f3ff290 */ /* 0x000ff6000fffe03f */
[----:B------:R-:W-:Y:S02]  /*6140*/  @!UPT UIADD3 URZ, URZ, URZ, URZ ;  /* 0x0000003f3f3ff290 */ /* 0x000fe4000fffe03f */
[----:B------:R-:W-:Y:S08]  /*6150*/  HMMA.16816.F32 R116, R4, R34, R12 ;  /* 0x000000220474723c */ /* 0x000ff0000000180c */
[----:B--2---:R-:W-:Y:S11]  /*6160*/  HMMA.16816.F32 R12, R8, R24, RZ ;  /* 0x00000018080c723c */ /* 0x004ff600000018ff */
[----:B------:R-:W-:Y:S11]  /*6170*/  @!UPT UIADD3 URZ, URZ, URZ, URZ ;  /* 0x0000003f3f3ff290 */ /* 0x000ff6000fffe03f */
[----:B------:R-:W-:Y:S02]  /*6180*/  @!UPT UIADD3 URZ, URZ, URZ, URZ ;  /* 0x0000003f3f3ff290 */ /* 0x000fe4000fffe03f */
[----:B------:R-:W-:Y:S08]  /*6190*/  HMMA.16816.F32 R112, R4, R20, R12 ;  /* 0x000000140470723c */ /* 0x000ff0000000180c */
[----:B------:R-:W-:Y:S01]  /*61a0*/  HMMA.16816.F32 R12, R8, R26, RZ ;  /* 0x0000001a080c723c */ /* 0x000fe200000018ff */
[----:B------:R-:W-:-:S04]  /*61b0*/  FADD.FTZ R16, R69, R68 ;  /* 0x0000004445107221 */ /* 0x000fc80000010000 */
[----:B------:R-:W-:Y:S11]  /*61c0*/  FADD.FTZ R16, R70, R16 ;  /* 0x0000001046107221 */ /* 0x000ff60000010000 */
[----:B------:R-:W-:Y:S08]  /*61d0*/  @!UPT UIADD3 URZ, URZ, URZ, URZ ;  /* 0x0000003f3f3ff290 */ /* 0x000ff0000fffe03f */
[----:B------:R-:W-:Y:S01]  /*61e0*/  HMMA.16816.F32 R92, R4, R22, R12 ;  /* 0x00000016045c723c */ /* 0x000fe2000000180c */
[----:B------:R-:W1:Y:S06]  /*61f0*/  LDSM.16.MT88.4 R20, [R197+0x6000] ;  /* 0x00600000c514783b */ /* 0x000e6c0000004200 */
[----:B------:R-:W-:Y:S02]  /*6200*/  FADD.FTZ R12, R71, R16 ;  /* 0x00000010470c7221 */ /* 0x000fe40000010000 */
[----:B------:R-:W2:Y:S02]  /*6210*/  LDSM.16.MT88.4 R16, [R197+0x6800] ;  /* 0x00680000c510783b */ /* 0x000ea40000004200 */
[----:B------:R-:W-:-:S02]  /*6220*/  FADD.FTZ R24, R73, R12 ;  /* 0x0000000c49187221 */ /* 0x000fc40000010000 */
[----:B-1----:R-:W-:Y:S11]  /*6230*/  HMMA.16816.F32 R12, R8, R20, RZ ;  /* 0x00000014080c723c */ /* 0x002ff600000018ff */
[----:B------:R-:W-:Y:S11]  /*6240*/  @!UPT UIADD3 URZ, URZ, URZ, URZ ;  /* 0x0000003f3f3ff290 */ /* 0x000ff6000fffe03f */
[----:B------:R-:W-:Y:S02]  /*6250*/  @!UPT UIADD3 URZ, URZ, URZ, URZ ;  /* 0x0000003f3f3ff290 */ /* 0x000fe4000fffe03f */
[----:B--2---:R-:W-:Y:S08]  /*6260*/  HMMA.16816.F32 R52, R4, R16, R12 ;  /* 0x000000100434723c */ /* 0x004ff0000000180c */
[----:B------:R-:W-:Y:S11]  /*6270*/  HMMA.16816.F32 R12, R8, R22, RZ ;  /* 0x00000016080c723c */ /* 0x000ff600000018ff */
[----:B------:R-:W-:Y:S11]  /*6280*/  @!UPT UIADD3 URZ, URZ, URZ, URZ ;  /* 0x0000003f3f3ff290 */ /* 0x000ff6000fffe03f */
[----:B------:R-:W-:Y:S02]  /*6290*/  @!UPT UIADD3 URZ, URZ, URZ, URZ ;  /* 0x0000003f3f3ff290 */ /* 0x000fe4000fffe03f */
[----:B------:R-:W-:Y:S01]  /*62a0*/  HMMA.16816.F32 R40, R4, R18, R12 ;  /* 0x000000120428723c */ /* 0x000fe2000000180c */
[----:B------:R-:W1:Y:S01]  /*62b0*/  LDSM.16.MT88.4 R12, [R196+0x6000] ;  /* 0x00600000c40c783b */ /* 0x000e620000004200 */
[----:B------:R-:W-:-:S06]  /*62c0*/  FADD.FTZ R3, R74, R72 ;  /* 0x000000484a037221 */ /* 0x000fcc0000010000 */
[C---:B-1----:R-:W-:Y:S08]  /*62d0*/  HMMA.16816.F32 R16, R8.reuse, R12, RZ ;  /* 0x0000000c0810723c */ /* 0x042ff000000018ff */
[----:B------:R-:W-:Y:S01]  /*62e0*/  HMMA.16816.F32 R8, R8, R14, RZ ;  /* 0x0000000e0808723c */ /* 0x000fe200000018ff */
[----:B------:R-:W1:Y:S01]  /*62f0*/  LDSM.16.MT88.4 R12, [R196+0x6800] ;  /* 0x00680000c40c783b */ /* 0x000e620000004200 */
[----:B------:R-:W-:-:S04]  /*6300*/  FADD.FTZ R3, R75, R3 ;  /* 0x000000034b037221 */ /* 0x000fc80000010000 */
[----:B------:R-:W-:-:S04]  /*6310*/  FADD.FTZ R3, R76, R3 ;  /* 0x000000034c037221 */ /* 0x000fc80000010000 */
[----:B------:R-:W-:-:S04]  /*6320*/  FADD.FTZ R3, R77, R3 ;  /* 0x000000034d037221 */ /* 0x000fc80000010000 */
[----:B------:R-:W-:Y:S02]  /*6330*/  FADD.FTZ R25, R78, R3 ;  /* 0x000000034e197221 */ /* 0x000fe40000010000 */
[----:B------:R-:W-:Y:S02]  /*6340*/  FFMA.FTZ R3, R96, c[0x0][0x2d0], -R0 ;  /* 0x0000b40060037a23 */ /* 0x000fe40000010800 */
[--C-:B------:R-:W-:Y:S02]  /*6350*/  FFMA.FTZ R26, R91, c[0x0][0x2d0], -R2.reuse ;  /* 0x0000b4005b1a7a23 */ /* 0x100fe40000010802 */
[--C-:B------:R-:W-:Y:S02]  /*6360*/  FFMA.FTZ R27, R90, c[0x0][0x2d0], -R2.reuse ;  /* 0x0000b4005a1b7a23 */ /* 0x100fe40000010802 */
[--C-:B------:R-:W-:Y:S02]  /*6370*/  FFMA.FTZ R28, R89, c[0x0][0x2d0], -R2.reuse ;  /* 0x0000b400591c7a23 */ /* 0x100fe40000010802 */
[----:B------:R-:W-:Y:S01]  /*6380*/  FFMA.FTZ R29, R88, c[0x0][0x2d0], -R2 ;  /* 0x0000b400581d7a23 */ /* 0x000fe20000010802 */
[C---:B-1----:R-:W-:Y:S08]  /*6390*/  HMMA.16816.F32 R36, R4.reuse, R12, R16 ;  /* 0x0000000c0424723c */ /* 0x042ff00000001810 */
[----:B------:R-:W-:Y:S01]  /*63a0*/  HMMA.16816.F32 R32, R4, R14, R8 ;  /* 0x0000000e0420723c */ /* 0x000fe20000001808 */
[----:B------:R-:W1:Y:S06]  /*63b0*/  LDSM.16.MT88.4 R8, [R193+0x1000] ;  /* 0x00100000c108783b */ /* 0x000e6c0000004200 */
[----:B------:R-:W-:-:S04]  /*63c0*/  FADD.FTZ R4, R79, R24 ;  /* 0x000000184f047221 */ /* 0x000fc80000010000 */
[----:B------:R-:W-:Y:S02]  /*63d0*/  FADD.FTZ R7, R80, R4 ;  /* 0x0000000450077221 */ /* 0x000fe40000010000 */
[----:B------:R-:W-:-:S04]  /*63e0*/  FFMA.FTZ R4, R98, c[0x0][0x2d0], -R0 ;  /* 0x0000b40062047a23 */ /* 0x000fc80000010800 */
[----:B------:R2:W-:Y:S01]  /*63f0*/  MUFU.EX2 R12, R4 ;  /* 0x00000004000c7308 */ /* 0x0005e20000000800 */
[--C-:B------:R-:W-:Y:S02]  /*6400*/  FFMA.FTZ R59, R87, c[0x0][0x2d0], -R2.reuse ;  /* 0x0000b400573b7a23 */ /* 0x100fe40000010802 */
[--C-:B------:R-:W-:Y:S02]  /*6410*/  FFMA.FTZ R58, R86, c[0x0][0x2d0], -R2.reuse ;  /* 0x0000b400563a7a23 */ /* 0x100fe40000010802 */
[--C-:B------:R-:W-:Y:S02]  /*6420*/  FFMA.FTZ R57, R85, c[0x0][0x2d0], -R2.reuse ;  /* 0x0000b40055397a23 */ /* 0x100fe40000010802 */
[----:B------:R-:W-:Y:S01]  /*6430*/  FFMA.FTZ R56, R84, c[0x0][0x2d0], -R2 ;  /* 0x0000b40054387a23 */ /* 0x000fe20000010802 */
[----:B------:R-:W-:Y:S01]  /*6440*/  MUFU.EX2 R3, R3 ;  /* 0x0000000300037308 */ /* 0x000fe20000000800 */
[----:B--2---:R-:W-:-:S07]  /*6450*/  FFMA.FTZ R4, R102, c[0x0][0x2d0], -R0 ;  /* 0x0000b40066047a23 */ /* 0x004fce0000010800 */
[----:B------:R2:W-:Y:S01]  /*6460*/  MUFU.EX2 R13, R4 ;  /* 0x00000004000d7308 */ /* 0x0005e20000000800 */
[----:B------:R-:W-:-:S07]  /*6470*/  FADD.FTZ R5, R82, R25 ;  /* 0x0000001952057221 */ /* 0x000fce0000010000 */
[----:B------:R-:W3:Y:S01]  /*6480*/  MUFU.EX2 R2, R26 ;  /* 0x0000001a00027308 */ /* 0x000ee20000000800 */
[----:B--2---:R-:W-:-:S07]  /*6490*/  FFMA.FTZ R4, R101, c[0x0][0x2d0], -R0 ;  /* 0x0000b40065047a23 */ /* 0x004fce0000010800 */
[----:B------:R-:W-:Y:S08]  /*64a0*/  MUFU.EX2 R15, R27 ;  /* 0x0000001b000f7308 */ /* 0x000ff00000000800 */
[----:B------:R-:W-:Y:S08]  /*64b0*/  MUFU.EX2 R16, R28 ;  /* 0x0000001c00107308 */ /* 0x000ff00000000800 */
[----:B------:R-:W2:Y:S08]  /*64c0*/  MUFU.EX2 R17, R29 ;  /* 0x0000001d00117308 */ /* 0x000eb00000000800 */
[----:B------:R4:W5:Y:S01]  /*64d0*/  MUFU.EX2 R14, R4 ;  /* 0x00000004000e7308 */ /* 0x0009620000000800 */
[----:B------:R-:W-:-:S02]  /*64e0*/  FADD.FTZ R6, R83, R5 ;  /* 0x0000000553067221 */ /* 0x000fc40000010000 */
[----:B------:R-:W-:Y:S02]  /*64f0*/  FADD.FTZ R5, R81, R7 ;  /* 0x0000000751057221 */ /* 0x000fe40000010000 */
[----:B---3--:R-:W-:Y:S02]  /*6500*/  FADD.FTZ R21, R2, R6 ;  /* 0x0000000602157221 */ /* 0x008fe40000010000 */
[----:B------:R-:W-:Y:S01]  /*6510*/  FADD.FTZ R20, R3, R5 ;  /* 0x0000000503147221 */ /* 0x000fe20000010000 */
[----:B------:R-:W-:Y:S02]  /*6520*/  F2FP.PACK_AB R5, R12, R3 ;  /* 0x000000030c05723e */ /* 0x000fe400000000ff */
[----:B--2---:R-:W-:Y:S02]  /*6530*/  F2FP.PACK_AB R6, R17, R16 ;  /* 0x000000101106723e */ /* 0x004fe400000000ff */
[----:B----4-:R-:W-:Y:S02]  /*6540*/  F2FP.PACK_AB R4, R15, R2 ;  /* 0x000000020f04723e */ /* 0x010fe400000000ff */
[----:B-----5:R-:W-:-:S07]  /*6550*/  F2FP.PACK_AB R7, R14, R13 ;  /* 0x0000000d0e07723e */ /* 0x020fce00000000ff */
        /* <DEDUP_REMOVED lines=24> */
[----:B------:R-:W-:-:S02]  /*66e0*/  FFMA.FTZ R18, R103, c[0x0][0x2d0], -R0 ;  /* 0x0000b40067127a23 */ /* 0x000fc40000010800 */
[--C-:B------:R-:W-:Y:S01]  /*66f0*/  FFMA.FTZ R19, R100, c[0x0][0x2d0], -R0.reuse ;  /* 0x0000b40064137a23 */ /* 0x100fe20000010800 */
[----:B------:R-:W-:Y:S01]  /*6700*/  LDSM.16.MT88.4 R152, [R194+0x1800] ;  /* 0x00180000c298783b */ /* 0x000fe20000004200 */
[--C-:B------:R-:W-:Y:S02]  /*6710*/  FFMA.FTZ R22, R99, c[0x0][0x2d0], -R0.reuse ;  /* 0x0000b40063167a23 */ /* 0x100fe40000010800 */
[----:B------:R-:W-:Y:S02]  /*6720*/  FFMA.FTZ R23, R97, c[0x0][0x2d0], -R0 ;  /* 0x0000b40061177a23 */ /* 0x000fe40000010800 */
[C---:B-1----:R-:W-:Y:S01]  /*6730*/  HMMA.16816.F32 R96, R4.reuse, R8, R168 ;  /* 0x000000080460723c */ /* 0x042fe200000018a8 */
[----:B------:R-:W-:Y:S07]  /*6740*/  LDSM.16.MT88.4 R168, [R196+0x1800] ;  /* 0x00180000c4a8783b */ /* 0x000fee0000004200 */
[C---:B------:R-:W-:Y:S01]  /*6750*/  HMMA.16816.F32 R100, R4.reuse, R10, R104 ;  /* 0x0000000a0464723c */ /* 0x040fe20000001868 */
[----:B------:R-:W1:Y:S07]  /*6760*/  LDSM.16.MT88.4 R8, [R194+0x5000] ;  /* 0x00500000c208783b */ /* 0x000e6e0000004200 */
[C---:B-1----:R-:W-:Y:S01]  /*6770*/  HMMA.16816.F32 R104, R4.reuse, R8, R160 ;  /* 0x000000080468723c */ /* 0x042fe200000018a0 */
[----:B------:R-:W-:Y:S01]  /*6780*/  MUFU.EX2 R0, R59 ;  /* 0x0000003b00007308 */ /* 0x000fe20000000800 */
[----:B------:R-:W-:Y:S06]  /*6790*/  LDSM.16.MT88.4 R160, [R197+0x1800] ;  /* 0x00180000c5a0783b */ /* 0x000fec0000004200 */
[C---:B------:R-:W-:Y:S01]  /*67a0*/  HMMA.16816.F32 R108, R4.reuse, R10, R108 ;  /* 0x0000000a046c723c */ /* 0x040fe2000000186c */
[----:B------:R-:W1:Y:S07]  /*67b0*/  LDSM.16.MT88.4 R8, [R197+0x5000] ;  /* 0x00500000c508783b */ /* 0x000e6e0000004200 */
[C---:B-1----:R-:W-:Y:S01]  /*67c0*/  HMMA.16816.F32 R228, R4.reuse, R8, R144 ;  /* 0x0000000804e4723c */ /* 0x042fe20000001890 */
[----:B------:R-:W-:Y:S01]  /*67d0*/  MUFU.EX2 R2, R18 ;  /* 0x0000001200027308 */ /* 0x000fe20000000800 */
[----:B------:R-:W-:Y:S01]  /*67e0*/  FADD.FTZ R3, R15, R21 ;  /* 0x000000150f037221 */ /* 0x000fe20000010000 */
[----:B------:R-:W-:Y:S05]  /*67f0*/  LDSM.16.MT88.4 R144, [R193+0x1800] ;  /* 0x00180000c190783b */ /* 0x000fea0000004200 */
        /* <DEDUP_REMOVED lines=9> */
[----:B------:R-:W-:Y:S01]  /*6890*/  FADD.FTZ R3, R16, R3 ;  /* 0x0000000310037221 */ /* 0x000fe20000010000 */
[----:B------:R-:W-:Y:S06]  /*68a0*/  LDSM.16.MT88.4 R112, [R194+0x7800] ;  /* 0x00780000c270783b */ /* 0x000fec0000004200 */
[C---:B------:R-:W-:Y:S01]  /*68b0*/  HMMA.16816.F32 R188, R4.reuse, R10, R92 ;  /* 0x0000000a04bc723c */ /* 0x040fe2000000185c */
[----:B------:R-:W1:Y:S07]  /*68c0*/  LDSM.16.MT88.4 R8, [R197+0x7000] ;  /* 0x00700000c508783b */ /* 0x000e6e0000004200 */
[C---:B-1----:R-:W-:Y:S08]  /*68d0*/  HMMA.16816.F32 R180, R4.reuse, R8, R52 ;  /* 0x0000000804b4723c */ /* 0x042ff00000001834 */
[C---:B------:R-:W-:Y:S01]  /*68e0*/  HMMA.16816.F32 R172, R4.reuse, R10, R40 ;  /* 0x0000000a04ac723c */ /* 0x040fe20000001828 */
[----:B------:R-:W1:Y:S04]  /*68f0*/  LDSM.16.MT88.4 R8, [R196+0x7000] ;  /* 0x00700000c408783b */ /* 0x000e680000004200 */
[----:B------:R-:W-:Y:S03]  /*6900*/  LDSM.16.MT88.4 R40, [R193+0x3800] ;  /* 0x00380000c128783b */ /* 0x000fe60000004200 */
[C---:B-1----:R-:W-:Y:S01]  /*6910*/  HMMA.16816.F32 R136, R4.reuse, R10, R32 ;  /* 0x0000000a0488723c */ /* 0x042fe20000001820 */
[----:B------:R-:W1:Y:S08]  /*6920*/  MUFU.EX2 R10, R58 ;  /* 0x0000003a000a7308 */ /* 0x000e700000000800 */
[----:B------:R-:W-:Y:S08]  /*6930*/  MUFU.EX2 R32, R57 ;  /* 0x0000003900207308 */ /* 0x000ff00000000800 */
[----:B------:R2:W-:Y:S01]  /*6940*/  MUFU.EX2 R33, R56 ;  /* 0x0000003800217308 */ /* 0x0005e20000000800 */
[----:B------:R-:W-:Y:S01]  /*6950*/  HMMA.16816.F32 R124, R4, R8, R36 ;  /* 0x00000008047c723c */ /* 0x000fe20000001824 */
[----:B--2---:R-:W2:Y:S06]  /*6960*/  LDSM.16.MT88.4 R56, [R197+0x3800] ;  /* 0x00380000c538783b */ /* 0x004eac0000004200 */
[----:B------:R-:W3:Y:S08]  /*6970*/  MUFU.EX2 R9, R19 ;  /* 0x0000001300097308 */ /* 0x000ef00000000800 */
[----:B------:R-:W-:Y:S08]  /*6980*/  MUFU.EX2 R11, R22 ;  /* 0x00000016000b7308 */ /* 0x000ff00000000800 */
[----:B------:R-:W4:Y:S01]  /*6990*/  MUFU.EX2 R8, R23 ;  /* 0x0000001700087308 */ /* 0x000f220000000800 */
[----:B-1----:R-:W-:-:S02]  /*69a0*/  F2FP.PACK_AB R128, R10, R0 ;  /* 0x000000000a80723e */ /* 0x002fc400000000ff */
[----:B---3--:R-:W-:Y:S02]  /*69b0*/  F2FP.PACK_AB R129, R9, R2 ;  /* 0x000000020981723e */ /* 0x008fe400000000ff */
[----:B------:R-:W-:Y:S02]  /*69c0*/  F2FP.PACK_AB R130, R33, R32 ;  /* 0x000000202182723e */ /* 0x000fe400000000ff */
[----:B----4-:R-:W-:-:S07]  /*69d0*/  F2FP.PACK_AB R131, R8, R11 ;  /* 0x0000000b0883723e */ /* 0x010fce00000000ff */
[C---:B------:R-:W-:Y:S08]  /*69e0*/  HMMA.16816.F32 R164, R128.reuse, R168, R164 ;  /* 0x000000a880a4723c */ /* 0x040ff000000018a4 */
[C---:B------:R-:W-:Y:S01]  /*69f0*/  HMMA.16816.F32 R168, R128.reuse, R170, R48 ;  /* 0x000000aa80a8723c */ /* 0x040fe20000001830 */
[----:B------:R-:W1:Y:S07]  /*6a00*/  LDSM.16.MT88.4 R48, [R194+0x3800] ;  /* 0x00380000c230783b */ /* 0x000e6e0000004200 */
[C---:B--2---:R-:W-:Y:S08]  /*6a10*/  HMMA.16816.F32 R52, R128.reuse, R56, R76 ;  /* 0x000000388034723c */ /* 0x044ff0000000184c */
[C---:B------:R-:W-:Y:S01]  /*6a20*/  HMMA.16816.F32 R56, R128.reuse, R58, R80 ;  /* 0x0000003a8038723c */ /* 0x040fe20000001850 */
[----:B------:R-:W2:Y:S07]  /*6a30*/  LDSM.16.MT88.4 R80, [R194+0x5800] ;  /* 0x00580000c250783b */ /* 0x000eae0000004200 */
[C---:B------:R-:W-:Y:S08]  /*6a40*/  HMMA.16816.F32 R36, R128.reuse, R40, R60 ;  /* 0x000000288024723c */ /* 0x040ff0000000183c */
[----:B------:R-:W-:Y:S01]  /*6a50*/  HMMA.16816.F32 R40, R128, R42, R64 ;  /* 0x0000002a8028723c */ /* 0x000fe20000001840 */
[----:B------:R-:W3:Y:S01]  /*6a60*/  LDSM.16.MT88.4 R64, [R196+0x3800] ;  /* 0x00380000c440783b */ /* 0x000ee20000004200 */
[----:B------:R-:W-:-:S06]  /*6a70*/  FADD.FTZ R4, R12, R20 ;  /* 0x000000140c047221 */ /* 0x000fcc0000010000 */
[----:B------:R-:W-:Y:S01]  /*6a80*/  HMMA.16816.F32 R156, R128, R160, R156 ;  /* 0x000000a0809c723c */ /* 0x000fe2000000189c */
[----:B------:R-:W-:-:S07]  /*6a90*/  FADD.FTZ R4, R13, R4 ;  /* 0x000000040d047221 */ /* 0x000fce0000010000 */
[C---:B------:R-:W-:Y:S08]  /*6aa0*/  HMMA.16816.F32 R160, R128.reuse, R162, R44 ;  /* 0x000000a280a0723c */ /* 0x040ff0000000182c */
[----:B-1----:R-:W-:Y:S01]  /*6ab0*/  HMMA.16816.F32 R44, R128, R48, R68 ;  /* 0x00000030802c723c */ /* 0x002fe20000001844 */
[----:B------:R-:W-:-:S07]  /*6ac0*/  FADD.FTZ R4, R14, R4 ;  /* 0x000000040e047221 */ /* 0x000fce0000010000 */
[C---:B------:R-:W-:Y:S01]  /*6ad0*/  HMMA.16816.F32 R48, R128.reuse, R50, R72 ;  /* 0x000000328030723c */ /* 0x040fe20000001848 */
[----:B------:R-:W1:Y:S07]  /*6ae0*/  LDSM.16.MT88.4 R72, [R193+0x5800] ;  /* 0x00580000c148783b */ /* 0x000e6e0000004200 */
[----:B--2---:R-:W-:Y:S01]  /*6af0*/  HMMA.16816.F32 R76, R128, R80, R104 ;  /* 0x00000050804c723c */ /* 0x004fe20000001868 */
[----:B------:R-:W2:Y:S01]  /*6b00*/  LDSM.16.MT88.4 R104, [R193+0x7800] ;  /* 0x00780000c168783b */ /* 0x000ea20000004200 */
[----:B------:R-:W-:-:S03]  /*6b10*/  FADD.FTZ R12, R2, R4 ;  /* 0x00000004020c7221 */ /* 0x000fc60000010000 */
[----:B------:R-:W4:Y:S01]  /*6b20*/  LDSM.16.MT88.4 R4, [R196+0x7800] ;  /* 0x00780000c404783b */ /* 0x000f220000004200 */
[----:B------:R-:W-:Y:S02]  /*6b30*/  FADD.FTZ R3, R17, R3 ;  /* 0x0000000311037221 */ /* 0x000fe40000010000 */
[----:B---3--:R-:W-:Y:S01]  /*6b40*/  HMMA.16816.F32 R60, R128, R64, R84 ;  /* 0x00000040803c723c */ /* 0x008fe20000001854 */
[----:B------:R-:W-:-:S07]  /*6b50*/  @P1 IMAD.HI.U32 R2, R246, c[0x0][0x2c8], RZ ;  /* 0x0000b200f6021a27 */ /* 0x000fce00078e00ff */
[----:B------:R-:W-:Y:S01]  /*6b60*/  HMMA.16816.F32 R64, R128, R66, R88 ;  /* 0x000000428040723c */ /* 0x000fe20000001858 */
[----:B------:R-:W3:Y:S01]  /*6b70*/  LDSM.16.MT88.4 R88, [R197+0x5800] ;  /* 0x00580000c558783b */ /* 0x000ee20000004200 */
[----:B------:R-:W-:Y:S02]  /*6b80*/  FADD.FTZ R3, R0, R3 ;  /* 0x0000000300037221 */ /* 0x000fe40000010000 */
[----:B------:R-:W-:Y:S01]  /*6b90*/  IMAD.MOV.U32 R0, RZ, RZ, R246 ;  /* 0x000000ffff007224 */ /* 0x000fe200078e00f6 */
[----:B------:R-:W-:-:S04]  /*6ba0*/  @P1 SHF.R.U32.HI R0, RZ, c[0x0][0x2cc], R2 ;  /* 0x0000b300ff001a19 */ /* 0x000fc80000011602 */
[----:B------:R-:W-:-:S04]  /*6bb0*/  IADD3 R0, R0, R135, -R245 ;  /* 0x0000008700007210 */ /* 0x000fc80007ffe8f5 */
[----:B------:R-:W-:Y:S01]  /*6bc0*/  SHF.R.S32.HI R2, RZ, 0x1f, R0 ;  /* 0x0000001fff027819 */ /* 0x000fe20000011400 */
[----:B-1----:R-:W-:Y:S01]  /*6bd0*/  HMMA.16816.F32 R68, R128, R72, R96 ;  /* 0x000000488044723c */ /* 0x002fe20000001860 */
[----:B------:R-:W1:Y:S02]  /*6be0*/  LDSM.16.MT88.4 R96, [R196+0x5800] ;  /* 0x00580000c460783b */ /* 0x000e640000004200 */
[----:B------:R-:W-:-:S05]  /*6bf0*/  LEA.HI R2, R2, R0, RZ, 0x6 ;  /* 0x0000000002027211 */ /* 0x000fca00078f30ff */
[----:B------:R-:W-:Y:S01]  /*6c00*/  HMMA.16816.F32 R72, R128, R74, R100 ;  /* 0x0000004a8048723c */ /* 0x000fe20000001864 */
[----:B------:R-:W-:-:S07]  /*6c10*/  SHF.R.S32.HI R2, RZ, 0x6, R2 ;  /* 0x00000006ff027819 */ /* 0x000fce0000011402 */
[----:B--2---:R-:W-:Y:S01]  /*6c20*/  HMMA.16816.F32 R100, R128, R104, R120 ;  /* 0x000000688064723c */ /* 0x004fe20000001878 */
[----:B------:R-:W2:Y:S01]  /*6c30*/  LDSM.16.MT88.4 R120, [R197+0x7800] ;  /* 0x00780000c578783b */ /* 0x000ea20000004200 */
[----:B------:R-:W-:-:S06]  /*6c40*/  FADD.FTZ R0, R10, R3 ;  /* 0x000000030a007221 */ /* 0x000fcc0000010000 */
[----:B----4-:R-:W-:Y:S01]  /*6c50*/  HMMA.16816.F32 R124, R128, R4, R124 ;  /* 0x00000004807c723c */ /* 0x010fe2000000187c */
[----:B------:R-:W-:-:S06]  /*6c60*/  FADD.FTZ R0, R32, R0 ;  /* 0x0000000020007221 */ /* 0x000fcc0000010000 */
[----:B------:R-:W-:Y:S01]  /*6c70*/  IMNMX R4, R134, R2, !PT ;  /* 0x0000000286047217 */ /* 0x000fe20007800200 */
[----:B------:R-:W-:-:S04]  /*6c80*/  FADD.FTZ R2, R9, R12 ;  /* 0x0000000c09027221 */ /* 0x000fc80000010000 */
[----:B------:R-:W-:Y:S02]  /*6c90*/  FADD.FTZ R2, R11, R2 ;  /* 0x000000020b027221 */ /* 0x000fe40000010000 */
[----:B------:R-:W-:Y:S02]  /*6ca0*/  FADD.FTZ R3, R33, R0 ;  /* 0x0000000021037221 */ /* 0x000fe40000010000 */
[----:B------:R-:W-:Y:S01]  /*6cb0*/  FADD.FTZ R0, R8, R2 ;  /* 0x0000000208007221 */ /* 0x000fe20000010000 */
[----:B------:R4:W-:Y:S01]  /*6cc0*/  STL [R1+0x14], R4 ;  /* 0x0000140401007387 */ /* 0x0009e20000100800 */
[C---:B---3--:R-:W-:Y:S03]  /*6cd0*/  HMMA.16816.F32 R84, R128.reuse, R88, R228 ;  /* 0x000000588054723c */ /* 0x048fe600000018e4 */
[----:B------:R4:W-:Y:S04]  /*6ce0*/  STL [R1+0xc], R0 ;  /* 0x00000c0001007387 */ /* 0x0009e80000100800 */
[----:B------:R4:W-:Y:S01]  /*6cf0*/  STL [R1+0x8], R3 ;  /* 0x0000080301007387 */ /* 0x0009e20000100800 */
[----:B------:R-:W-:Y:S07]  /*6d00*/  HMMA.16816.F32 R88, R128, R90, R220 ;  /* 0x0000005a8058723c */ /* 0x000fee00000018dc */
[----:B------:R-:W-:-:S04]  /*6d10*/  IADD3 R220, R244, -0x2, RZ ;  /* 0xfffffffef4dc7810 */ /* 0x000fc80007ffe0ff */
[----:B------:R-:W-:Y:S01]  /*6d20*/  ISETP.GE.AND P0, PT, R220, R4, PT ;  /* 0x00000004dc00720c */ /* 0x000fe20003f06270 */
[C---:B------:R-:W-:Y:S08]  /*6d30*/  HMMA.16816.F32 R80, R128.reuse, R82, R108 ;  /* 0x000000528050723c */ /* 0x040ff0000000186c */
[C---:B------:R-:W-:Y:S08]  /*6d40*/  HMMA.16816.F32 R104, R128.reuse, R106, R116 ;  /* 0x0000006a8068723c */ /* 0x040ff00000001874 */
[C---:B------:R-:W-:Y:S08]  /*6d50*/  HMMA.16816.F32 R140, R128.reuse, R144, R140 ;  /* 0x00000090808c723c */ /* 0x040ff0000000188c */
        /* <DEDUP_REMOVED lines=12> */
[----:B----4-:R-:W-:Y:S02]  /*6e20*/  MOV R134, R132 ;  /* 0x0000008400867202 */ /* 0x010fe40000000f00 */
[----:B------:R-:W-:-:S02]  /*6e30*/  MOV R3, R133 ;  /* 0x0000008500037202 */ /* 0x000fc40000000f00 */
[----:B------:R-:W-:-:S07]  /*6e40*/  MOV R224, R220 ;  /* 0x000000dc00e07202 */ /* 0x000fce0000000f00 */
.L_x_2230:
[----:B------:R-:W2:Y:S01]  /*6e50*/  LDL R226, [R1+0x4] ;  /* 0x0000040001e27983 */ /* 0x000ea20000100800 */
[----:B------:R-:W-:Y:S04]  /*6e60*/  DEPBAR.LE SB0, 0x0 ;  /* 0x000080000000791a */ /* 0x000fe80000000000 */
[----:B------:R-:W3:Y:S01]  /*6e70*/  LDL R14, [R1] ;  /* 0x00000000010e7983 */ /* 0x000ee20000100800 */
[----:B------:R-:W-:Y:S03]  /*6e80*/  WARPSYNC 0xffffffff ;  /* 0xffffffff00007948 */ /* 0x000fe60003800000 */
[----:B------:R-:W-:Y:S08]  /*6e90*/  BAR.SYNC.DEFER_BLOCKING 0x0 ;  /* 0x0000000000007b1d */ /* 0x000ff00000010000 */
[----:B------:R-:W-:Y:S08]  /*6ea0*/  LDSM.16.M88.4 R32, [R199] ;  /* 0x00000000c720783b */ /* 0x000ff00000000200 */
[----:B------:R-:W-:Y:S08]  /*6eb0*/  LDSM.16.M88.4 R16, [R192+0x800] ;  /* 0x00080000c010783b */ /* 0x000ff00000000200 */
[----:B------:R-:W-:Y:S08]  /*6ec0*/  LDSM.16.M88.4 R24, [R192+0x1000] ;  /* 0x00100000c018783b */ /* 0x000ff00000000200 */
[----:B------:R-:W-:Y:S08]  /*6ed0*/  LDSM.16.M88.4 R136, [R192+0x1800] ;  /* 0x00180000c088783b */ /* 0x000ff00000000200 */
[----:B------:R-:W-:Y:S08]  /*6ee0*/  LDSM.16.M88.4 R172, [R200] ;  /* 0x00000000c8ac783b */ /* 0x000ff00000000200 */
[----:B------:R-:W-:Y:S08]  /*6ef0*/  LDSM.16.M88.4 R176, [R203] ;  /* 0x00000000cbb0783b */ /* 0x000ff00000000200 */
[----:B------:R-:W-:Y:S08]  /*6f00*/  LDSM.16.M88.4 R180, [R218] ;  /* 0x00000000dab4783b */ /* 0x000ff00000000200 */
[----:B------:R-:W-:Y:S08]  /*6f10*/  LDSM.16.M88.4 R184, [R217] ;  /* 0x00000000d9b8783b */ /* 0x000ff00000000200 */
[----:B------:R-:W-:Y:S08]  /*6f20*/  LDSM.16.M88.4 R188, [R216] ;  /* 0x00000000d8bc783b */ /* 0x000ff00000000200 */
[----:B------:R-:W4:Y:S04]  /*6f30*/  LDL R228, [R1+0x10] ;  /* 0x0000100001e47983 */ /* 0x000f280000100800 */
[----:B------:R-:W4:Y:S01]  /*6f40*/  LDL R227, [R1+0x18] ;  /* 0x0000180001e37983 */ /* 0x000f220000100800 */
[----:B--2---:R-:W-:Y:S11]  /*6f50*/  ISETP.GT.AND P6, PT, R226, R224, PT ;  /* 0x000000e0e200720c */ /* 0x004ff60003fc4270 */
[----:B------:R-:W-:Y:S02]  /*6f60*/  @!UPT UIADD3 URZ, URZ, URZ, URZ ;  /* 0x0000003f3f3ff290 */ /* 0x000fe4000fffe03f */
[----:B------:R-:W-:Y:S01]  /*6f70*/  @!P6 SHF.R.S32.HI R0, RZ, 0x1f, R224 ;  /* 0x0000001fff00e819 */ /* 0x000fe200000114e0 */
[----:B------:R-:W-:Y:S01]  /*6f80*/  @!P6 IMAD.WIDE.U32 R4, R224, c[0x0][0x208], RZ ;  /* 0x00008200e004ea25 */ /* 0x000fe200078e00ff */
[----:B------:R-:W-:Y:S02]  /*6f90*/  @!P6 IADD3 R10, P0, R250, 0x40, RZ ;  /* 0x00000040fa0ae810 */ /* 0x000fe40007f1e0ff */
[----:B------:R-:W-:Y:S01]  /*6fa0*/  @!P6 MOV R6, c[0x0][0x20c] ;  /* 0x000083000006ea02 */ /* 0x000fe20000000f00 */
[----:B------:R-:W-:Y:S01]  /*6fb0*/  @!P6 IMAD R0, R0, c[0x0][0x208], RZ ;  /* 0x000082000000ea24 */ /* 0x000fe200078e02ff */
[----:B------:R-:W-:Y:S02]  /*6fc0*/  @!P6 SHF.L.U32 R2, R4, 0x6, RZ ;  /* 0x000000060402e819 */ /* 0x000fe400000006ff */
[----:B---3--:R-:W-:Y:S01]  /*6fd0*/  @!P6 IADD3.X R8, RZ, R14, RZ, P0, !PT ;  /* 0x0000000eff08e210 */ /* 0x008fe200007fe4ff */
[----:B------:R-:W-:Y:S05]  /*6fe0*/  @!P6 IMAD R0, R224, c[0x0][0x20c], R0 ;  /* 0x00008300e000ea24 */ /* 0x000fea00078e0200 */
[----:B------:R-:W-:Y:S02]  /*6ff0*/  @!P6 IADD3 R0, R5, R0, RZ ;  /* 0x000000000500e210 */ /* 0x000fe40007ffe0ff */
[----:B------:R-:W-:Y:S02]  /*7000*/  @!P6 MOV R5, c[0x0][0x208] ;  /* 0x000082000005ea02 */ /* 0x000fe40000000f00 */
[----:B------:R-:W-:Y:S02]  /*7010*/  @!P6 SHF.L.U64.HI R0, R4, 0x6, R0 ;  /* 0x000000060400e819 */ /* 0x000fe40000010200 */
[C---:B------:R-:W-:Y:S04]  /*7020*/  @!P6 LEA R4, P0, R5.reuse, R2, 0x5 ;  /* 0x000000020504e211 */ /* 0x040fe800078028ff */
[----:B------:R-:W-:Y:S02]  /*7030*/  @!P6 LEA.HI.X R5, R5, R0, R6, 0x5, P0 ;  /* 0x000000000505e211 */ /* 0x000fe400000f2c06 */
[----:B------:R-:W-:Y:S04]  /*7040*/  @!P6 IADD3 R6, P0, R2, R250, RZ ;  /* 0x000000fa0206e210 */ /* 0x000fe80007f1e0ff */
[----:B------:R-:W-:Y:S02]  /*7050*/  @!P6 IADD3.X R9, R0, R14, RZ, P0, !PT ;  /* 0x0000000e0009e210 */ /* 0x000fe400007fe4ff */
[----:B------:R-:W-:Y:S04]  /*7060*/  @!P6 IADD3 R7, P0, R2, R10, RZ ;  /* 0x0000000a0207e210 */ /* 0x000fe80007f1e0ff */
[----:B------:R-:W-:Y:S02]  /*7070*/  @!P6 IADD3.X R11, R0, R8, RZ, P0, !PT ;  /* 0x00000008000be210 */ /* 0x000fe400007fe4ff */
[C---:B------:R-:W-:Y:S04]  /*7080*/  @!P6 LEA R220, P0, R6.reuse, c[0x0][0x1f8], 0x1 ;  /* 0x00007e0006dcea11 */ /* 0x040fe800078008ff */
[----:B------:R-:W-:Y:S02]  /*7090*/  @!P6 LEA.HI.X R221, R6, c[0x0][0x1fc], R9, 0x1, P0 ;  /* 0x00007f0006ddea11 */ /* 0x000fe400000f0c09 */
[C---:B------:R-:W-:Y:S04]  /*70a0*/  @!P6 LEA R30, P0, R7.reuse, c[0x0][0x1f8], 0x1 ;  /* 0x00007e00071eea11 */ /* 0x040fe800078008ff */
[----:B------:R-:W-:Y:S02]  /*70b0*/  @!P6 LEA.HI.X R31, R7, c[0x0][0x1fc], R11, 0x1, P0 ;  /* 0x00007f00071fea11 */ /* 0x000fe400000f0c0b */
[----:B------:R-:W-:Y:S04]  /*70c0*/  @!P6 IADD3 R7, P0, R250, 0x80, RZ ;  /* 0x00000080fa07e810 */ /* 0x000fe80007f1e0ff */
[-C--:B------:R-:W-:Y:S02]  /*70d0*/  @!P6 IADD3.X R9, RZ, R14.reuse, RZ, P0, !PT ;  /* 0x0000000eff09e210 */ /* 0x080fe400007fe4ff */
[----:B------:R-:W-:Y:S04]  /*70e0*/  @!P6 IADD3 R6, P0, R2, R7, RZ ;  /* 0x000000070206e210 */ /* 0x000fe80007f1e0ff */
[----:B------:R-:W-:Y:S02]  /*70f0*/  @!P6 IADD3.X R11, R0, R9, RZ, P0, !PT ;  /* 0x00000009000be210 */ /* 0x000fe400007fe4ff */
[C---:B------:R-:W-:Y:S04]  /*7100*/  @!P6 LEA R22, P0, R6.reuse, c[0x0][0x1f8], 0x1 ;  /* 0x00007e000616ea11 */ /* 0x040fe800078008ff */
[----:B------:R-:W-:Y:S02]  /*7110*/  @!P6 LEA.HI.X R23, R6, c[0x0][0x1fc], R11, 0x1, P0 ;  /* 0x00007f000617ea11 */ /* 0x000fe400000f0c0b */
[----:B------:R-:W-:Y:S04]  /*7120*/  @!P6 IADD3 R6, P0, R250, 0xc0, RZ ;  /* 0x000000c0fa06e810 */ /* 0x000fe80007f1e0ff */
[----:B------:R-:W-:Y:S02]  /*7130*/  @!P6 IADD3.X R12, RZ, R14, RZ, P0, !PT ;  /* 0x0000000eff0ce210 */ /* 0x000fe400007fe4ff */
[----:B------:R-:W-:Y:S04]  /*7140*/  @!P6 IADD3 R2, P0, R2, R6, RZ ;  /* 0x000000060202e210 */ /* 0x000fe80007f1e0ff */
[----:B------:R-:W-:Y:S02]  /*7150*/  @!P6 IADD3.X R0, R0, R12, RZ, P0, !PT ;  /* 0x0000000c0000e210 */ /* 0x000fe400007fe4ff */
[C---:B------:R-:W-:Y:S04]  /*7160*/  @!P6 LEA R28, P0, R2.reuse, c[0x0][0x1f8], 0x1 ;  /* 0x00007e00021cea11 */ /* 0x040fe800078008ff */
[----:B------:R-:W-:Y:S02]  /*7170*/  @!P6 LEA.HI.X R29, R2, c[0x0][0x1fc], R0, 0x1, P0 ;  /* 0x00007f00021dea11 */ /* 0x000fe400000f0c00 */
[C---:B------:R-:W-:Y:S04]  /*7180*/  @!P6 IADD3 R13, P0, R4.reuse, R10, RZ ;  /* 0x0000000a040de210 */ /* 0x040fe80007f1e0ff */
[C---:B------:R-:W-:Y:S02]  /*7190*/  @!P6 IADD3.X R21, R5.reuse, R8, RZ, P0, !PT ;  /* 0x000000080515e210 */ /* 0x040fe400007fe4ff */
[C---:B------:R-:W-:Y:S04]  /*71a0*/  @!P6 IADD3 R7, P0, R4.reuse, R7, RZ ;  /* 0x000000070407e210 */ /* 0x040fe80007f1e0ff */
[C---:B------:R-:W-:Y:S02]  /*71b0*/  @!P6 IADD3.X R133, R5.reuse, R9, RZ, P0, !PT ;  /* 0x000000090585e210 */ /* 0x040fe400007fe4ff */
[----:B------:R-:W1:Y:S01]  /*71c0*/  LDSM.16.M88.4 R8, [R192] ;  /* 0x00000000c008783b */ /* 0x000e620000000200 */
[C---:B------:R-:W-:Y:S04]  /*71d0*/  @!P6 IADD3 R2, P0, R4.reuse, R6, RZ ;  /* 0x000000060402e210 */ /* 0x040fe80007f1e0ff */
[C---:B------:R-:W-:Y:S02]  /*71e0*/  @!P6 IADD3.X R6, R5.reuse, R12, RZ, P0, !PT ;  /* 0x0000000c0506e210 */ /* 0x040fe400007fe4ff */
[----:B------:R-:W-:Y:S01]  /*71f0*/  @!P6 IADD3 R0, P0, R4, R250, RZ ;  /* 0x000000fa0400e210 */ /* 0x000fe20007f1e0ff */
[----:B------:R-:W-:Y:S01]  /*7200*/  @!PT LDS RZ, [RZ] ;  /* 0x00000000fffff984 */ /* 0x000fe20000000800 */
[----:B------:R-:W-:Y:S01]  /*7210*/  @!PT LDS RZ, [RZ] ;  /* 0x00000000fffff984 */ /* 0x000fe20000000800 */
[----:B------:R-:W-:Y:S01]  /*7220*/  @!PT LDS RZ, [RZ] ;  /* 0x00000000fffff984 */ /* 0x000fe20000000800 */
[----:B------:R2:W-:Y:S03]  /*7230*/  @!P6 LDGSTS.E.BYPASS.LTC128B.128 [R219+0x100], [R220.64], !P5 ;  /* 0x00100000dcdbefae */ /* 0x0005e6000e901d46 */
[----:B------:R-:W-:Y:S02]  /*7240*/  @!P6 IADD3.X R5, R5, R14, RZ, P0, !PT ;  /* 0x0000000e0505e210 */ /* 0x000fe400007fe4ff */
[C---:B------:R-:W-:Y:S03]  /*7250*/  @!P6 LEA R14, P0, R0.reuse, c[0x0][0x1f8], 0x1 ;  /* 0x00007e00000eea11 */ /* 0x040fe600078008ff */
[----:B------:R3:W-:Y:S01]  /*7260*/  @!P6 LDGSTS.E.BYPASS.LTC128B.128 [R219+0x2100], [R30.64], !P4 ;  /* 0x021000001edbefae */ /* 0x0007e2000e101d46 */
[----:B------:R-:W-:Y:S02]  /*7270*/  @!P6 LEA.HI.X R15, R0, c[0x0][0x1fc], R5, 0x1, P0 ;  /* 0x00007f00000fea11 */ /* 0x000fe400000f0c05 */
[C---:B------:R-:W-:Y:S04]  /*7280*/  @!P6 LEA R20, P0, R13.reuse, c[0x0][0x1f8], 0x1 ;  /* 0x00007e000d14ea11 */ /* 0x040fe800078008ff */
[----:B------:R-:W-:Y:S01]  /*7290*/  @!P6 LEA.HI.X R21, R13, c[0x0][0x1fc], R21, 0x1, P0 ;  /* 0x00007f000d15ea11 */ /* 0x000fe200000f0c15 */
[----:B------:R5:W-:Y:S01]  /*72a0*/  @!P6 LDGSTS.E.BYPASS.LTC128B.128 [R219+0x4100], [R22.64], !P3 ;  /* 0x0410000016dbefae */ /* 0x000be2000d901d46 */
[C---:B------:R-:W-:Y:S04]  /*72b0*/  @!P6 LEA R132, P0, R7.reuse, c[0x0][0x1f8], 0x1 ;  /* 0x00007e000784ea11 */ /* 0x040fe800078008ff */
[----:B------:R-:W-:Y:S02]  /*72c0*/  @!P6 LEA.HI.X R133, R7, c[0x0][0x1fc], R133, 0x1, P0 ;  /* 0x00007f000785ea11 */ /* 0x000fe400000f0c85 */
[C---:B------:R-:W-:Y:S01]  /*72d0*/  @!P6 LEA R222, P0, R2.reuse, c[0x0][0x1f8], 0x1 ;  /* 0x00007e0002deea11 */ /* 0x040fe200078008ff */
[----:B------:R3:W-:Y:S03]  /*72e0*/  @!P6 LDGSTS.E.BYPASS.LTC128B.128 [R219+0x6100], [R28.64], !P2 ;  /* 0x061000001cdbefae */ /* 0x0007e6000d101d46 */
[----:B------:R-:W-:Y:S02]  /*72f0*/  @!P6 LEA.HI.X R223, R2, c[0x0][0x1fc], R6, 0x1, P0 ;  /* 0x00007f0002dfea11 */ /* 0x000fe400000f0c06 */
[C---:B--2---:R-:W-:Y:S01]  /*7300*/  IADD3 R220, R224.reuse, -0x1, RZ ;  /* 0xffffffffe0dc7810 */ /* 0x044fe20007ffe0ff */
[C---:B-1----:R-:W-:Y:S02]  /*7310*/  HMMA.16816.F32 R4, R32.reuse, R8, RZ ;  /* 0x000000082004723c */ /* 0x042fe400000018ff */
[----:B------:R1:W-:Y:S06]  /*7320*/  @!P6 LDGSTS.E.BYPASS.LTC128B.128 [R219+0x1100], [R14.64], !P5 ;  /* 0x011000000edbefae */ /* 0x0003ec000e901d46 */
[C---:B------:R-:W-:Y:S02]  /*7330*/  HMMA.16816.F32 R8, R32.reuse, R10, RZ ;  /* 0x0000000a2008723c */ /* 0x040fe400000018ff */
[----:B------:R5:W-:Y:S08]  /*7340*/  @!P6 LDGSTS.E.BYPASS.LTC128B.128 [R219+0x3100], [R20.64], !P4 ;  /* 0x0310000014dbefae */ /* 0x000bf0000e101d46 */
[----:B------:R2:W-:Y:S08]  /*7350*/  @!P6 LDGSTS.E.BYPASS.LTC128B.128 [R219+0x5100], [R132.64], !P3 ;  /* 0x0510000084dbefae */ /* 0x0005f0000d901d46 */
[----:B------:R3:W-:Y:S01]  /*7360*/  @!P6 LDGSTS.E.BYPASS.LTC128B.128 [R219+0x7100], [R222.64], !P2 ;  /* 0x07100000dedbefae */ /* 0x0007e2000d101d46 */
[----:B------:R-:W-:Y:S01]  /*7370*/  ISETP.GT.AND P6, PT, R224, R226, PT ;  /* 0x000000e2e000720c */ /* 0x000fe20003fc4270 */
[C---:B-1----:R-:W-:Y:S06]  /*7380*/  HMMA.16816.F32 R12, R32.reuse, R16, RZ ;  /* 0x00000010200c723c */ /* 0x042fec00000018ff */
[----:B------:R-:W4:Y:S02]  /*7390*/  LDL R226, [R1+0x1c] ;  /* 0x00001c0001e27983 */ /* 0x000f240000100800 */
[C---:B------:R-:W-:Y:S02]  /*73a0*/  HMMA.16816.F32 R16, R32.reuse, R18, RZ ;  /* 0x000000122010723c */ /* 0x040fe400000018ff */
[----:B------:R-:W0:Y:S06]  /*73b0*/  LDGDEPBAR ;  /* 0x00000000000079af */ /* 0x000e2c0000000000 */
[C---:B-----5:R-:W-:Y:S02]  /*73c0*/  HMMA.16816.F32 R20, R32.reuse, R24, RZ ;  /* 0x000000182014723c */ /* 0x060fe400000018ff */
[----:B--2---:R-:W2:Y:S06]  /*73d0*/  LDL R133, [R1+0x50] ;  /* 0x0000500001857983 */ /* 0x004eac0000100800 */
[C---:B------:R-:W-:Y:S08]  /*73e0*/  HMMA.16816.F32 R24, R32.reuse, R26, RZ ;  /* 0x0000001a2018723c */ /* 0x040ff000000018ff */
[C---:B---3--:R-:W-:Y:S08]  /*73f0*/  HMMA.16816.F32 R28, R32.reuse, R136, RZ ;  /* 0x00000088201c723c */ /* 0x048ff000000018ff */
[----:B------:R-:W-:Y:S01]  /*7400*/  HMMA.16816.F32 R32, R32, R138, RZ ;  /* 0x0000008a2020723c */ /* 0x000fe200000018ff */
[----:B------:R-:W-:Y:S07]  /*7410*/  LDSM.16.M88.4 R136, [R202] ;  /* 0x00000000ca88783b */ /* 0x000fee0000000200 */
[C---:B------:R-:W-:Y:S08]  /*7420*/  HMMA.16816.F32 R4, R172.reuse, R176, R4 ;  /* 0x000000b0ac04723c */ /* 0x040ff00000001804 */
[C---:B------:R-:W-:Y:S01]  /*7430*/  HMMA.16816.F32 R8, R172.reuse, R178, R8 ;  /* 0x000000b2ac08723c */ /* 0x040fe20000001808 */
[----:B------:R-:W1:Y:S07]  /*7440*/  LDSM.16.M88.4 R176, [R198] ;  /* 0x00000000c6b0783b */ /* 0x000e6e0000000200 */
[C---:B------:R-:W-:Y:S08]  /*7450*/  HMMA.16816.F32 R12, R172.reuse, R180, R12 ;  /* 0x000000b4ac0c723c */ /* 0x040ff0000000180c */
[C---:B------:R-:W-:Y:S01]  /*7460*/  HMMA.16816.F32 R16, R172.reuse, R182, R16 ;  /* 0x000000b6ac10723c */ /* 0x040fe20000001810 */
[----:B------:R-:W3:Y:S07]  /*7470*/  LDSM.16.M88.4 R180, [R198+0x800] ;  /* 0x00080000c6b4783b */ /* 0x000eee0000000200 */
[C---:B------:R-:W-:Y:S08]  /*7480*/  HMMA.16816.F32 R20, R172.reuse, R184, R20 ;  /* 0x000000b8ac14723c */ /* 0x040ff00000001814 */
[C---:B------:R-:W-:Y:S01]  /*7490*/  HMMA.16816.F32 R24, R172.reuse, R186, R24 ;  /* 0x000000baac18723c */ /* 0x040fe20000001818 */
[----:B------:R-:W-:Y:S07]  /*74a0*/  LDSM.16.M88.4 R184, [R198+0x1800] ;  /* 0x00180000c6b8783b */ /* 0x000fee0000000200 */
[C---:B------:R-:W-:Y:S08]  /*74b0*/  HMMA.16816.F32 R28, R172.reuse, R188, R28 ;  /* 0x000000bcac1c723c */ /* 0x040ff0000000181c */
[----:B------:R-:W-:Y:S01]  /*74c0*/  HMMA.16816.F32 R32, R172, R190, R32 ;  /* 0x000000beac20723c */ /* 0x000fe20000001820 */
[----:B------:R-:W5:Y:S07]  /*74d0*/  LDSM.16.M88.4 R172, [R198+0x1000] ;  /* 0x00100000c6ac783b */ /* 0x000f6e0000000200 */
[C---:B-1----:R-:W-:Y:S08]  /*74e0*/  HMMA.16816.F32 R4, R136.reuse, R176, R4 ;  /* 0x000000b08804723c */ /* 0x042ff00000001804 */
[C---:B------:R-:W-:Y:S01]  /*74f0*/  HMMA.16816.F32 R8, R136.reuse, R178, R8 ;  /* 0x000000b28808723c */ /* 0x040fe20000001808 */
[----:B------:R-:W-:Y:S07]  /*7500*/  LDSM.16.M88.4 R176, [R195] ;  /* 0x00000000c3b0783b */ /* 0x000fee0000000200 */
[C---:B---3--:R-:W-:Y:S08]  /*7510*/  HMMA.16816.F32 R12, R136.reuse, R180, R12 ;  /* 0x000000b4880c723c */ /* 0x048ff0000000180c */
[C---:B------:R-:W-:Y:S01]  /*7520*/  HMMA.16816.F32 R16, R136.reuse, R182, R16 ;  /* 0x000000b68810723c */ /* 0x040fe20000001810 */
[----:B------:R-:W-:Y:S07]  /*7530*/  LDSM.16.M88.4 R180, [R195+0x800] ;  /* 0x00080000c3b4783b */ /* 0x000fee0000000200 */
[C---:B-----5:R-:W-:Y:S08]  /*7540*/  HMMA.16816.F32 R20, R136.reuse, R172, R20 ;  /* 0x000000ac8814723c */ /* 0x060ff00000001814 */
[C---:B------:R-:W-:Y:S01]  /*7550*/  HMMA.16816.F32 R24, R136.reuse, R174, R24 ;  /* 0x000000ae8818723c */ /* 0x040fe20000001818 */
[----:B------:R-:W1:Y:S07]  /*7560*/  LDSM.16.M88.4 R172, [R201] ;  /* 0x00000000c9ac783b */ /* 0x000e6e0000000200 */
[C---:B------:R-:W-:Y:S08]  /*7570*/  HMMA.16816.F32 R28, R136.reuse, R184, R28 ;  /* 0x000000b8881c723c */ /* 0x040ff0000000181c */
[----:B------:R-:W-:Y:S01]  /*7580*/  HMMA.16816.F32 R32, R136, R186, R32 ;  /* 0x000000ba8820723c */ /* 0x000fe20000001820 */
[----:B------:R-:W3:Y:S08]  /*7590*/  LDSM.16.M88.4 R136, [R195+0x1000] ;  /* 0x00100000c388783b */ /* 0x000ef00000000200 */
[----:B------:R-:W5:Y:S01]  /*75a0*/  LDSM.16.M88.4 R184, [R195+0x1800] ;  /* 0x00180000c3b8783b */ /* 0x000f620000000200 */
        /* <DEDUP_REMOVED lines=8> */
[----:B------:R-:W1:Y:S07]  /*7630*/  LDSM.16.M88.4 R136, [R199+0x4000] ;  /* 0x00400000c788783b */ /* 0x000e6e0000000200 */
[C---:B-----5:R-:W-:Y:S08]  /*7640*/  HMMA.16816.F32 R28, R172.reuse, R184, R28 ;  /* 0x000000b8ac1c723c */ /* 0x060ff0000000181c */
[----:B------:R-:W-:Y:S01]  /*7650*/  HMMA.16816.F32 R32, R172, R186, R32 ;  /* 0x000000baac20723c */ /* 0x000fe20000001820 */
[----:B------:R-:W3:Y:S08]  /*7660*/  LDSM.16.M88.4 R172, [R192+0x3000] ;  /* 0x00300000c0ac783b */ /* 0x000ef00000000200 */
[----:B------:R-:W5:Y:S01]  /*7670*/  LDSM.16.M88.4 R184, [R192+0x3800] ;  /* 0x00380000c0b8783b */ /* 0x000f620000000200 */
[C---:B-1----:R-:W-:Y:S08]  /*7680*/  HMMA.16816.F32 R4, R136.reuse, R176, R4 ;  /* 0x000000b08804723c */ /* 0x042ff00000001804 */
[C---:B------:R-:W-:Y:S01]  /*7690*/  HMMA.16816.F32 R8, R136.reuse, R178, R8 ;  /* 0x000000b28808723c */ /* 0x040fe20000001808 */
[----:B------:R-:W-:Y:S07]  /*76a0*/  LDSM.16.M88.4 R176, [R215] ;  /* 0x00000000d7b0783b */ /* 0x000fee0000000200 */
[C---:B------:R-:W-:Y:S08]  /*76b0*/  HMMA.16816.F32 R12, R136.reuse, R180, R12 ;  /* 0x000000b4880c723c */ /* 0x040ff0000000180c */
[C---:B------:R-:W-:Y:S01]  /*76c0*/  HMMA.16816.F32 R16, R136.reuse, R182, R16 ;  /* 0x000000b68810723c */ /* 0x040fe20000001810 */
[----:B------:R-:W-:Y:S07]  /*76d0*/  LDSM.16.M88.4 R180, [R214] ;  /* 0x00000000d6b4783b */ /* 0x000fee0000000200 */
[C---:B---3--:R-:W-:Y:S08]  /*76e0*/  HMMA.16816.F32 R20, R136.reuse, R172, R20 ;  /* 0x000000ac8814723c */ /* 0x048ff00000001814 */
[C---:B------:R-:W-:Y:S01]  /*76f0*/  HMMA.16816.F32 R24, R136.reuse, R174, R24 ;  /* 0x000000ae8818723c */ /* 0x040fe20000001818 */
[----:B------:R-:W1:Y:S07]  /*7700*/  LDSM.16.M88.4 R172, [R200+0x4000] ;  /* 0x00400000c8ac783b */ /* 0x000e6e0000000200 */
[C---:B-----5:R-:W-:Y:S08]  /*7710*/  HMMA.16816.F32 R28, R136.reuse, R184, R28 ;  /* 0x000000b8881c723c */ /* 0x060ff0000000181c */
[----:B------:R-:W-:Y:S01]  /*7720*/  HMMA.16816.F32 R32, R136, R186, R32 ;  /* 0x000000ba8820723c */ /* 0x000fe20000001820 */
[----:B------:R-:W3:Y:S08]  /*7730*/  LDSM.16.M88.4 R136, [R213] ;  /* 0x00000000d588783b */ /* 0x000ef00000000200 */
[----:B------:R-:W5:Y:S01]  /*7740*/  LDSM.16.M88.4 R184, [R212] ;  /* 0x00000000d4b8783b */ /* 0x000f620000000200 */
        /* <DEDUP_REMOVED lines=103> */
[----:B------:R-:W-:Y:S01]  /*7dc0*/  LDSM.16.M88.4 R184, [R198+0x6000] ;  /* 0x00600000c6b8783b */ /* 0x000fe20000000200 */
[C---:B-1----:R-:W-:Y:S08]  /*7dd0*/  HMMA.16816.F32 R4, R172.reuse, R176, R4 ;  /* 0x000000b0ac04723c */ /* 0x042ff00000001804 */
[C---:B------:R-:W-:Y:S01]  /*7de0*/  HMMA.16816.F32 R8, R172.reuse, R178, R8 ;  /* 0x000000b2ac08723c */ /* 0x040fe20000001808 */
[----:B------:R-:W1:Y:S07]  /*7df0*/  LDSM.16.M88.4 R176, [R204] ;  /* 0x00000000ccb0783b */ /* 0x000e6e0000000200 */
[C---:B------:R-:W-:Y:S08]  /*7e00*/  HMMA.16816.F32 R12, R172.reuse, R180, R12 ;  /* 0x000000b4ac0c723c */ /* 0x040ff0000000180c */
[C---:B------:R-:W-:Y:S01]  /*7e10*/  HMMA.16816.F32 R16, R172.reuse, R182, R16 ;  /* 0x000000b6ac10723c */ /* 0x040fe20000001810 */
[----:B------:R-:W5:Y:S07]  /*7e20*/  LDSM.16.M88.4 R180, [R202+0xc000] ;  /* 0x00c00000cab4783b */ /* 0x000f6e0000000200 */
[C---:B---3--:R-:W-:Y:S08]  /*7e30*/  HMMA.16816.F32 R20, R172.reuse, R136, R20 ;  /* 0x00000088ac14723c */ /* 0x048ff00000001814 */
[C---:B------:R-:W-:Y:S01]  /*7e40*/  HMMA.16816.F32 R24, R172.reuse, R138, R24 ;  /* 0x0000008aac18723c */ /* 0x040fe20000001818 */
[----:B------:R-:W3:Y:S07]  /*7e50*/  LDSM.16.M88.4 R136, [R198+0x6800] ;  /* 0x00680000c688783b */ /* 0x000eee0000000200 */
[C---:B-1----:R-:W-:Y:S08]  /*7e60*/  HMMA.16816.F32 R28, R172.reuse, R176, R28 ;  /* 0x000000b0ac1c723c */ /* 0x042ff0000000181c */
[----:B------:R-:W-:Y:S01]  /*7e70*/  HMMA.16816.F32 R32, R172, R178, R32 ;  /* 0x000000b2ac20723c */ /* 0x000fe20000001820 */
[----:B------:R-:W1:Y:S07]  /*7e80*/  LDSM.16.M88.4 R172, [R198+0x7000] ;  /* 0x00700000c6ac783b */ /* 0x000e6e0000000200 */
[C---:B-----5:R-:W-:Y:S01]  /*7e90*/  HMMA.16816.F32 R4, R180.reuse, R184, R4 ;  /* 0x000000b8b404723c */ /* 0x060fe20000001804 */
[----:B------:R-:W5:Y:S07]  /*7ea0*/  LDSM.16.M88.4 R176, [R198+0x7800] ;  /* 0x00780000c6b0783b */ /* 0x000f6e0000000200 */
[C---:B------:R-:W-:Y:S01]  /*7eb0*/  HMMA.16816.F32 R8, R180.reuse, R186, R8 ;  /* 0x000000bab408723c */ /* 0x040fe20000001808 */
[----:B------:R-:W-:Y:S07]  /*7ec0*/  LDSM.16.M88.4 R184, [R195+0x6000] ;  /* 0x00600000c3b8783b */ /* 0x000fee0000000200 */
[C---:B---3--:R-:W-:Y:S08]  /*7ed0*/  HMMA.16816.F32 R12, R180.reuse, R136, R12 ;  /* 0x00000088b40c723c */ /* 0x048ff0000000180c */
[C---:B------:R-:W-:Y:S01]  /*7ee0*/  HMMA.16816.F32 R16, R180.reuse, R138, R16 ;  /* 0x0000008ab410723c */ /* 0x040fe20000001810 */
[----:B------:R-:W3:Y:S07]  /*7ef0*/  LDSM.16.M88.4 R136, [R201+0xc000] ;  /* 0x00c00000c988783b */ /* 0x000eee0000000200 */
[C---:B-1----:R-:W-:Y:S08]  /*7f00*/  HMMA.16816.F32 R20, R180.reuse, R172, R20 ;  /* 0x000000acb414723c */ /* 0x042ff00000001814 */
[C---:B------:R-:W-:Y:S01]  /*7f10*/  HMMA.16816.F32 R24, R180.reuse, R174, R24 ;  /* 0x000000aeb418723c */ /* 0x040fe20000001818 */
[----:B------:R-:W1:Y:S07]  /*7f20*/  LDSM.16.M88.4 R172, [R195+0x6800] ;  /* 0x00680000c3ac783b */ /* 0x000e6e0000000200 */
[C---:B-----5:R-:W-:Y:S08]  /*7f30*/  HMMA.16816.F32 R28, R180.reuse, R176, R28 ;  /* 0x000000b0b41c723c */ /* 0x060ff0000000181c */
[----:B------:R-:W-:Y:S01]  /*7f40*/  HMMA.16816.F32 R32, R180, R178, R32 ;  /* 0x000000b2b420723c */ /* 0x000fe20000001820 */
[----:B------:R-:W-:Y:S07]  /*7f50*/  LDSM.16.M88.4 R176, [R195+0x7800] ;  /* 0x00780000c3b0783b */ /* 0x000fee0000000200 */
[C---:B---3--:R-:W-:Y:S01]  /*7f60*/  HMMA.16816.F32 R4, R136.reuse, R184, R4 ;  /* 0x000000b88804723c */ /* 0x048fe20000001804 */
[----:B------:R-:W2:Y:S07]  /*7f70*/  LDL R184, [R1+0x24] ;  /* 0x0000240001b87983 */ /* 0x000eae0000100800 */
[C---:B------:R-:W-:Y:S08]  /*7f80*/  HMMA.16816.F32 R8, R136.reuse, R186, R8 ;  /* 0x000000ba8808723c */ /* 0x040ff00000001808 */
[C---:B-1----:R-:W-:Y:S08]  /*7f90*/  HMMA.16816.F32 R12, R136.reuse, R172, R12 ;  /* 0x000000ac880c723c */ /* 0x042ff0000000180c */
[----:B------:R-:W-:Y:S01]  /*7fa0*/  FMUL.FTZ R0, R4, c[0x0][0x320] ;  /* 0x0000c80004007a20 */ /* 0x000fe20000410000 */
[C---:B------:R-:W-:Y:S03]  /*7fb0*/  HMMA.16816.F32 R16, R136.reuse, R174, R16 ;  /* 0x000000ae8810723c */ /* 0x040fe60000001810 */
[----:B------:R1:W3:Y:S04]  /*7fc0*/  MUFU.TANH R132, R0 ;  /* 0x0000000000847308 */ /* 0x0002e80000002400 */
[----:B------:R-:W-:Y:S02]  /*7fd0*/  FMUL.FTZ R2, R9, c[0x0][0x320] ;  /* 0x0000c80009027a20 */ /* 0x000fe40000410000 */
[----:B------:R-:W-:Y:S04]  /*7fe0*/  FMUL.FTZ R11, R11, c[0x0][0x320] ;  /* 0x0000c8000b0b7a20 */ /* 0x000fe80000410000 */
[----:B------:R5:W-:Y:S02]  /*7ff0*/  MUFU.TANH R221, R2 ;  /* 0x0000000200dd7308 */ /* 0x000be40000002400 */
[----:B------:R-:W-:Y:S08]  /*8000*/  FMUL.FTZ R12, R12, c[0x0][0x320] ;  /* 0x0000c8000c0c7a20 */ /* 0x000ff00000410000 */
[----:B------:R-:W-:Y:S01]  /*8010*/  MUFU.TANH R190, R11 ;  /* 0x0000000b00be7308 */ /* 0x000fe20000002400 */
[----:B-1----:R-:W-:Y:S09]  /*8020*/  FMUL.FTZ R0, R5, c[0x0][0x320] ;  /* 0x0000c80005007a20 */ /* 0x002ff20000410000 */
[----:B------:R1:W1:Y:S01]  /*8030*/  MUFU.TANH R135, R0 ;  /* 0x0000000000877308 */ /* 0x0002620000002400 */
[----:B-----5:R-:W-:Y:S01]  /*8040*/  FMUL.FTZ R2, R10, c[0x0][0x320] ;  /* 0x0000c8000a027a20 */ /* 0x020fe20000410000 */
[----:B------:R-:W-:Y:S08]  /*8050*/  @P6 MOV R10, c[0x0][0x1e0] ;  /* 0x00007800000a6a02 */ /* 0x000ff00000000f00 */
[----:B------:R-:W-:Y:S10]  /*8060*/  MUFU.TANH R191, R2 ;  /* 0x0000000200bf7308 */ /* 0x000ff40000002400 */
[----:B------:R-:W-:Y:S01]  /*8070*/  MUFU.TANH R189, R12 ;  /* 0x0000000c00bd7308 */ /* 0x000fe20000002400 */
[----:B-1----:R-:W-:Y:S09]  /*8080*/  FMUL.FTZ R0, R6, c[0x0][0x320] ;  /* 0x0000c80006007a20 */ /* 0x002ff20000410000 */
[----:B------:R1:W5:Y:S02]  /*8090*/  MUFU.TANH R225, R0 ;  /* 0x0000000000e17308 */ /* 0x0003640000002400 */
[----:B-1----:R-:W-:Y:S02]  /*80a0*/  FMUL.FTZ R0, R7, c[0x0][0x320] ;  /* 0x0000c80007007a20 */ /* 0x002fe40000410000 */
[----:B------:R-:W1:Y:S01]  /*80b0*/  LDSM.16.M88.4 R4, [R195+0x7000] ;  /* 0x00700000c304783b */ /* 0x000e620000000200 */
[----:B------:R-:W-:Y:S05]  /*80c0*/  DEPBAR.LE SB0, 0x0 ;  /* 0x000080000000791a */ /* 0x000fea0000000000 */
[----:B------:R3:W1:Y:S02]  /*80d0*/  MUFU.TANH R223, R0 ;  /* 0x0000000000df7308 */ /* 0x0006640000002400 */
[----:B------:R-:W-:Y:S01]  /*80e0*/  BAR.SYNC.DEFER_BLOCKING 0x0 ;  /* 0x0000000000007b1d */ /* 0x000fe20000010000 */
[----:B---3--:R-:W-:Y:S02]  /*80f0*/  FMUL.FTZ R0, R8, c[0x0][0x320] ;  /* 0x0000c80008007a20 */ /* 0x008fe40000410000 */
[----:B------:R-:W-:Y:S05]  /*8100*/  @P6 IMAD.WIDE.U32 R8, R220, c[0x0][0x1e0], RZ ;  /* 0x00007800dc086a25 */ /* 0x000fea00078e00ff */
[----:B------:R3:W2:Y:S01]  /*8110*/  MUFU.TANH R222, R0 ;  /* 0x0000000000de7308 */ /* 0x0006a20000002400 */
[----:B------:R-:W-:Y:S01]  /*8120*/  @P6 SHF.L.U32 R2, R8, 0x6, RZ ;  /* 0x0000000608026819 */ /* 0x000fe200000006ff */
[C---:B-1----:R-:W-:Y:S07]  /*8130*/  HMMA.16816.F32 R20, R136.reuse, R4, R20 ;  /* 0x000000048814723c */ /* 0x042fee0000001814 */
[----:B------:R-:W-:Y:S01]  /*8140*/  FMUL.FTZ R4, R13, c[0x0][0x320] ;  /* 0x0000c8000d047a20 */ /* 0x000fe20000410000 */
[C---:B------:R-:W-:Y:S01]  /*8150*/  HMMA.16816.F32 R24, R136.reuse, R6, R24 ;  /* 0x000000068818723c */ /* 0x040fe20000001818 */
[----:B------:R-:W-:Y:S02]  /*8160*/  MOV R13, 0xffffffc0 ;  /* 0xffffffc0000d7802 */ /* 0x000fe40000000f00 */
[----:B------:R-:W1:Y:S04]  /*8170*/  MUFU.TANH R188, R4 ;  /* 0x0000000400bc7308 */ /* 0x000e680000002400 */
[----:B------:R-:W-:Y:S01]  /*8180*/  FMUL.FTZ R7, R14, c[0x0][0x320] ;  /* 0x0000c8000e077a20 */ /* 0x000fe20000410000 */
[C---:B------:R-:W-:Y:S04]  /*8190*/  HMMA.16816.F32 R28, R136.reuse, R176, R28 ;  /* 0x000000b0881c723c */ /* 0x040fe8000000181c */
[----:B---3--:R-:W-:Y:S01]  /*81a0*/  @P6 SHF.R.S32.HI R0, RZ, 0x1f, R220 ;  /* 0x0000001fff006819 */ /* 0x008fe200000114dc */
[----:B------:R3:W1:Y:S03]  /*81b0*/  MUFU.TANH R187, R7 ;  /* 0x0000000700bb7308 */ /* 0x0006660000002400 */
[----:B------:R-:W-:Y:S04]  /*81c0*/  HMMA.16816.F32 R32, R136, R178, R32 ;  /* 0x000000b28820723c */ /* 0x000fe80000001820 */
[----:B------:R-:W-:Y:S04]  /*81d0*/  @P6 IMAD R0, R0, c[0x0][0x1e0], RZ ;  /* 0x0000780000006a24 */ /* 0x000fe800078e02ff */
[----:B------:R-:W-:Y:S05]  /*81e0*/  @P6 IMAD R0, R220, c[0x0][0x1e4], R0 ;  /* 0x00007900dc006a24 */ /* 0x000fea00078e0200 */
[----:B------:R-:W-:Y:S02]  /*81f0*/  @P6 IADD3 R0, R9, R0, RZ ;  /* 0x0000000009006210 */ /* 0x000fe40007ffe0ff */
[----:B------:R-:W-:Y:S02]  /*8200*/  @P6 LEA R9, P0, R10, R2, 0x5 ;  /* 0x000000020a096211 */ /* 0x000fe400078028ff */
[----:B------:R-:W-:Y:S02]  /*8210*/  @P6 SHF.L.U64.HI R0, R8, 0x6, R0 ;  /* 0x0000000608006819 */ /* 0x000fe40000010200 */
[----:B------:R-:W-:Y:S01]  /*8220*/  @P6 MOV R8, c[0x0][0x1e4] ;  /* 0x0000790000086a02 */ /* 0x000fe20000000f00 */
[----:B---3--:R-:W-:Y:S03]  /*8230*/  FMUL.FTZ R7, R16, c[0x0][0x320] ;  /* 0x0000c80010077a20 */ /* 0x008fe60000410000 */
[----:B------:R-:W-:Y:S02]  /*8240*/  @P6 LEA.HI.X R8, R10, R0, R8, 0x5, P0 ;  /* 0x000000000a086211 */ /* 0x000fe400000f2c08 */
[----:B------:R-:W-:Y:S04]  /*8250*/  @P6 IADD3 R10, P0, R2, R248, RZ ;  /* 0x000000f8020a6210 */ /* 0x000fe80007f1e0ff */
[-C--:B------:R-:W-:Y:S02]  /*8260*/  @P6 IADD3.X R11, R0, R252.reuse, RZ, P0, !PT ;  /* 0x000000fc000b6210 */ /* 0x080fe400007fe4ff */
[C---:B------:R-:W-:Y:S04]  /*8270*/  @P6 LEA R182, P0, R10.reuse, c[0x0][0x1c8], 0x1 ;  /* 0x000072000ab66a11 */ /* 0x040fe800078008ff */
[----:B------:R-:W-:Y:S02]  /*8280*/  @P6 LEA.HI.X R183, R10, c[0x0][0x1cc], R11, 0x1, P0 ;  /* 0x000073000ab76a11 */ /* 0x000fe400000f0c0b */
[----:B------:R-:W-:Y:S03]  /*8290*/  @P6 IADD3 R10, P0, R248, 0x40, RZ ;  /* 0x00000040f80a6810 */ /* 0x000fe60007f1e0ff */
[----:B------:R-:W-:Y:S01]  /*82a0*/  @!PT LDS RZ, [RZ] ;  /* 0x00000000fffff984 */ /* 0x000fe20000000800 */
[----:B------:R-:W-:Y:S01]  /*82b0*/  @!PT LDS RZ, [RZ] ;  /* 0x00000000fffff984 */ /* 0x000fe20000000800 */
[----:B------:R-:W-:Y:S01]  /*82c0*/  @!PT LDS RZ, [RZ] ;  /* 0x00000000fffff984 */ /* 0x000fe20000000800 */
[----:B------:R3:W-:Y:S01]  /*82d0*/  @P6 LDGSTS.E.BYPASS.LTC128B.128 [R219+0x8100], [R182.64], !P5 ;  /* 0x08100000b6db6fae */ /* 0x0007e2000e901d46 */
[----:B------:R-:W-:Y:S02]  /*82e0*/  @P6 IADD3.X R11, RZ, R252, RZ, P0, !PT ;  /* 0x000000fcff0b6210 */ /* 0x000fe400007fe4ff */
[----:B------:R-:W-:Y:S04]  /*82f0*/  @P6 IADD3 R5, P0, R2, R10, RZ ;  /* 0x0000000a02056210 */ /* 0x000fe80007f1e0ff */
[----:B------:R-:W-:Y:S02]  /*8300*/  @P6 IADD3.X R6, R0, R11, RZ, P0, !PT ;  /* 0x0000000b00066210 */ /* 0x000fe400007fe4ff */
[C---:B------:R-:W-:Y:S04]  /*8310*/  @P6 LEA R180, P0, R5.reuse, c[0x0][0x1c8], 0x1 ;  /* 0x0000720005b46a11 */ /* 0x040fe800078008ff */
[----:B------:R-:W-:Y:S01]  /*8320*/  @P6 LEA.HI.X R181, R5, c[0x0][0x1cc], R6, 0x1, P0 ;  /* 0x0000730005b56a11 */ /* 0x000fe200000f0c06 */
[----:B------:R-:W-:Y:S01]  /*8330*/  FMUL.FTZ R6, R15, c[0x0][0x320] ;  /* 0x0000c8000f067a20 */ /* 0x000fe20000410000 */
[----:B------:R-:W-:Y:S03]  /*8340*/  @P6 IADD3 R172, P0, R248, 0x80, RZ ;  /* 0x00000080f8ac6810 */ /* 0x000fe60007f1e0ff */
[----:B------:R1:W1:Y:S01]  /*8350*/  MUFU.TANH R186, R6 ;  /* 0x0000000600ba7308 */ /* 0x0002620000002400 */
[----:B------:R1:W-:Y:S01]  /*8360*/  @P6 LDGSTS.E.BYPASS.LTC128B.128 [R219+0xa100], [R180.64], !P4 ;  /* 0x0a100000b4db6fae */ /* 0x0003e2000e101d46 */
[----:B--2---:R-:W-:Y:S08]  /*8370*/  IADD3 R4, R133, R184, RZ ;  /* 0x000000b885047210 */ /* 0x004ff00007ffe0ff */
[----:B------:R2:W2:Y:S01]  /*8380*/  MUFU.TANH R184, R7 ;  /* 0x0000000700b87308 */ /* 0x0004a20000002400 */
[----:B------:R-:W-:Y:S01]  /*8390*/  @P6 IADD3.X R133, RZ, R252, RZ, P0, !PT ;  /* 0x000000fcff856210 */ /* 0x000fe200007fe4ff */
[----:B------:R-:W-:Y:S05]  /*83a0*/  @P1 IMAD.HI.U32 R5, R4, c[0x0][0x2c8], RZ ;  /* 0x0000b20004051a27 */ /* 0x000fea00078e00ff */
[----:B------:R-:W-:Y:S02]  /*83b0*/  @P1 SHF.R.U32.HI R4, RZ, c[0x0][0x2cc], R5 ;  /* 0x0000b300ff041a19 */ /* 0x000fe40000011605 */
[----:B------:R-:W-:Y:S03]  /*83c0*/  @P6 IADD3 R5, P0, R2, R172, RZ ;  /* 0x000000ac02056210 */ /* 0x000fe60007f1e0ff */
[----:B------:R-:W3:Y:S01]  /*83d0*/  SHFL.IDX PT, R12, R4, RZ, 0x1c1f ;  /* 0x001c1fff040c7589 */ /* 0x000ee200000e0000 */
[----:B-1----:R-:W-:Y:S02]  /*83e0*/  @P6 IADD3.X R6, R0, R133, RZ, P0, !PT ;  /* 0x0000008500066210 */ /* 0x002fe400007fe4ff */
[C---:B------:R-:W-:Y:S04]  /*83f0*/  @P6 LEA R174, P0, R5.reuse, c[0x0][0x1c8], 0x1 ;  /* 0x0000720005ae6a11 */ /* 0x040fe800078008ff */
[----:B------:R-:W-:Y:S01]  /*8400*/  @P6 LEA.HI.X R175, R5, c[0x0][0x1cc], R6, 0x1, P0 ;  /* 0x0000730005af6a11 */ /* 0x000fe200000f0c06 */
[----:B------:R-:W-:Y:S01]  /*8410*/  IMAD R5, R224, R13, 0x1 ;  /* 0x00000001e0057424 */ /* 0x000fe200078e020d */
[----:B------:R4:W1:Y:S01]  /*8420*/  SHFL.IDX PT, R6, R4, 0x1, 0x1c1f ;  /* 0x003c1f0004067f89 */ /* 0x00086200000e0000 */
[----:B------:R-:W-:Y:S01]  /*8430*/  @P6 IADD3 R14, P0, R248, 0xc0, RZ ;  /* 0x000000c0f80e6810 */ /* 0x000fe20007f1e0ff */
[----:B--2---:R-:W-:Y:S04]  /*8440*/  FMUL.FTZ R7, R17, c[0x0][0x320] ;  /* 0x0000c80011077a20 */ /* 0x004fe80000410000 */
[----:B------:R2:W1:Y:S02]  /*8450*/  MUFU.TANH R185, R7 ;  /* 0x0000000700b97308 */ /* 0x0004640000002400 */
[----:B------:R1:W-:Y:S01]  /*8460*/  @P6 LDGSTS.E.BYPASS.LTC128B.128 [R219+0xc100], [R174.64], !P3 ;  /* 0x0c100000aedb6fae */ /* 0x0003e2000d901d46 */
[----:B----4-:R-:W-:Y:S04]  /*8470*/  IADD3 R4, R227, R5, -R228 ;  /* 0x00000005e3047210 */ /* 0x010fe80007ffe8e4 */
[----:B------:R-:W-:Y:S02]  /*8480*/  IADD3 R4, R4, -R226, RZ ;  /* 0x800000e204047210 */ /* 0x000fe40007ffe0ff */
[----:B--2---:R-:W-:Y:S02]  /*8490*/  @P6 IADD3.X R7, RZ, R252, RZ, P0, !PT ;  /* 0x000000fcff076210 */ /* 0x004fe400007fe4ff */
[----:B------:R-:W-:Y:S01]  /*84a0*/  @P6 IADD3 R5, P0, R2, R14, RZ ;  /* 0x0000000e02056210 */ /* 0x000fe20007f1e0ff */
[----:B------:R-:W-:Y:S01]  /*84b0*/  FMUL.FTZ R2, R18, c[0x0][0x320] ;  /* 0x0000c80012027a20 */ /* 0x000fe20000410000 */
[----:B-1----:R-:W2:Y:S02]  /*84c0*/  LDL.LU R175, [R1+0x8] ;  /* 0x0000080001af7983 */ /* 0x002ea40000300800 */
[----:B------:R-:W-:Y:S01]  /*84d0*/  @P6 IADD3.X R0, R0, R7, RZ, P0, !PT ;  /* 0x0000000700006210 */ /* 0x000fe200007fe4ff */
[----:B------:R3:W1:Y:S01]  /*84e0*/  MUFU.TANH R173, R2 ;  /* 0x0000000200ad7308 */ /* 0x0006620000002400 */
[C---:B------:R-:W-:Y:S04]  /*84f0*/  @P6 LEA R136, P0, R5.reuse, c[0x0][0x1c8], 0x1 ;  /* 0x0000720005886a11 */ /* 0x040fe800078008ff */
[----:B------:R-:W-:Y:S01]  /*8500*/  @P6 LEA.HI.X R137, R5, c[0x0][0x1cc], R0, 0x1, P0 ;  /* 0x0000730005896a11 */ /* 0x000fe200000f0c00 */
[----:B------:R-:W-:Y:S02]  /*8510*/  FMUL.FTZ R0, R19, c[0x0][0x320] ;  /* 0x0000c80013007a20 */ /* 0x000fe40000410000 */
[----:B------:R-:W-:Y:S02]  /*8520*/  FMUL.FTZ R5, R29, c[0x0][0x320] ;  /* 0x0000c8001d057a20 */ /* 0x000fe40000410000 */
[----:B------:R4:W1:Y:S01]  /*8530*/  MUFU.TANH R139, R0 ;  /* 0x00000000008b7308 */ /* 0x0008620000002400 */
[----:B------:R1:W-:Y:S01]  /*8540*/  @P6 LDGSTS.E.BYPASS.LTC128B.128 [R219+0xe100], [R136.64], !P2 ;  /* 0x0e10000088db6fae */ /* 0x0003e2000d101d46 */
[----:B---3--:R-:W-:Y:S04]  /*8550*/  IADD3 R2, R4, R12, RZ ;  /* 0x0000000c04027210 */ /* 0x008fe80007ffe0ff */
[----:B------:R-:W-:Y:S04]  /*8560*/  ISETP.GT.AND P0, PT, R2, RZ, PT ;  /* 0x000000ff0200720c */ /* 0x000fe80003f04270 */
[----:B------:R-:W-:Y:S02]  /*8570*/  FSEL R132, R132, -INF , P0 ;  /* 0xff80000084847808 */ /* 0x000fe40000000000 */
[----:B------:R-:W-:Y:S02]  /*8580*/  ISETP.GT.AND P0, PT, R2, 0x1, PT ;  /* 0x000000010200780c */ /* 0x000fe40003f04270 */
[----:B----4-:R-:W-:Y:S01]  /*8590*/  IADD3 R0, R4, R6, RZ ;  /* 0x0000000604007210 */ /* 0x010fe20007ffe0ff */
[----:B------:R-:W-:Y:S01]  /*85a0*/  FMUL.FTZ R4, R20, c[0x0][0x320] ;  /* 0x0000c80014047a20 */ /* 0x000fe20000410000 */
[----:B------:R-:W-:Y:S02]  /*85b0*/  FSEL R19, R135, -INF , P0 ;  /* 0xff80000087137808 */ /* 0x000fe40000000000 */
[C---:B------:R-:W-:Y:S01]  /*85c0*/  ISETP.GT.AND P0, PT, R0.reuse, RZ, PT ;  /* 0x000000ff0000720c */ /* 0x040fe20003f04270 */
[----:B------:R3:W4:Y:S03]  /*85d0*/  MUFU.TANH R135, R4 ;  /* 0x0000000400877308 */ /* 0x0007260000002400 */
[----:B-----5:R-:W-:Y:S02]  /*85e0*/  FSEL R138, R225, -INF , P0 ;  /* 0xff800000e18a7808 */ /* 0x020fe40000000000 */
[----:B------:R-:W-:Y:S04]  /*85f0*/  ISETP.GT.AND P0, PT, R0, 0x1, PT ;  /* 0x000000010000780c */ /* 0x000fe80003f04270 */
[----:B------:R-:W-:Y:S02]  /*8600*/  FSEL R20, R223, -INF , P0 ;  /* 0xff800000df147808 */ /* 0x000fe40000000000 */
[----:B------:R-:W-:Y:S04]  /*8610*/  ISETP.GT.AND P0, PT, R2, 0x8, PT ;  /* 0x000000080200780c */ /* 0x000fe80003f04270 */
[----:B------:R-:W-:Y:S02]  /*8620*/  FSEL R15, R222, -INF , P0 ;  /* 0xff800000de0f7808 */ /* 0x000fe40000000000 */
[----:B------:R-:W-:Y:S04]  /*8630*/  ISETP.GT.AND P0, PT, R2, 0x9, PT ;  /* 0x000000090200780c */ /* 0x000fe80003f04270 */
[----:B------:R-:W-:Y:S02]  /*8640*/  FSEL R18, R221, -INF , P0 ;  /* 0xff800000dd127808 */ /* 0x000fe40000000000 */
[C---:B------:R-:W-:Y:S01]  /*8650*/  ISETP.GT.AND P0, PT, R0.reuse, 0x8, PT ;  /* 0x000000080000780c */ /* 0x040fe20003f04270 */
[----:B---3--:R-:W-:Y:S03]  /*8660*/  FMUL.FTZ R4, R21, c[0x0][0x320] ;  /* 0x0000c80015047a20 */ /* 0x008fe60000410000 */
[----:B------:R-:W-:Y:S01]  /*8670*/  FSEL R17, R191, -INF , P0 ;  /* 0xff800000bf117808 */ /* 0x000fe20000000000 */
[----:B------:R3:W5:Y:S01]  /*8680*/  MUFU.TANH R13, R4 ;  /* 0x00000004000d7308 */ /* 0x0007620000002400 */
[----:B------:R-:W-:Y:S04]  /*8690*/  ISETP.GT.AND P0, PT, R0, 0x9, PT ;  /* 0x000000090000780c */ /* 0x000fe80003f04270 */
[----:B------:R-:W-:Y:S02]  /*86a0*/  FSEL R16, R190, -INF , P0 ;  /* 0xff800000be107808 */ /* 0x000fe40000000000 */
[C---:B------:R-:W-:Y:S04]  /*86b0*/  ISETP.GT.AND P0, PT, R2.reuse, 0x10, PT ;  /* 0x000000100200780c */ /* 0x040fe80003f04270 */
[----:B------:R-:W-:Y:S02]  /*86c0*/  FSEL R176, R189, -INF , P0 ;  /* 0xff800000bdb07808 */ /* 0x000fe40000000000 */
[----:B------:R-:W-:Y:S04]  /*86d0*/  ISETP.GT.AND P0, PT, R2, 0x11, PT ;  /* 0x000000110200780c */ /* 0x000fe80003f04270 */
[----:B------:R-:W-:Y:S02]  /*86e0*/  FSEL R177, R188, -INF , P0 ;  /* 0xff800000bcb17808 */ /* 0x000fe40000000000 */
[----:B------:R-:W-:Y:S04]  /*86f0*/  ISETP.GT.AND P0, PT, R0, 0x10, PT ;  /* 0x000000100000780c */ /* 0x000fe80003f04270 */
[----:B------:R-:W-:Y:S01]  /*8700*/  FSEL R178, R187, -INF , P0 ;  /* 0xff800000bbb27808 */ /* 0x000fe20000000000 */
[----:B---3--:R-:W-:Y:S01]  /*8710*/  FMUL.FTZ R4, R22, c[0x0][0x320] ;  /* 0x0000c80016047a20 */ /* 0x008fe20000410000 */
[----:B------:R-:W-:Y:S03]  /*8720*/  ISETP.GT.AND P0, PT, R0, 0x11, PT ;  /* 0x000000110000780c */ /* 0x000fe60003f04270 */
[----:B------:R3:W3:Y:S01]  /*8730*/  MUFU.TANH R12, R4 ;  /* 0x00000004000c7308 */ /* 0x0006e20000002400 */
[----:B------:R-:W-:Y:S02]  /*8740*/  FSEL R179, R186, -INF , P0 ;  /* 0xff800000bab37808 */ /* 0x000fe40000000000 */
[----:B------:R-:W-:Y:S04]  /*8750*/  ISETP.GT.AND P0, PT, R2, 0x18, PT ;  /* 0x000000180200780c */ /* 0x000fe80003f04270 */
[----:B------:R-:W-:Y:S02]  /*8760*/  FSEL R184, R184, -INF , P0 ;  /* 0xff800000b8b87808 */ /* 0x000fe40000000000 */
[----:B------:R-:W-:Y:S04]  /*8770*/  ISETP.GT.AND P0, PT, R2, 0x19, PT ;  /* 0x000000190200780c */ /* 0x000fe80003f04270 */
[----:B------:R-:W-:Y:S02]  /*8780*/  FSEL R185, R185, -INF , P0 ;  /* 0xff800000b9b97808 */ /* 0x000fe40000000000 */
[C---:B------:R-:W-:Y:S04]  /*8790*/  ISETP.GT.AND P0, PT, R0.reuse, 0x18, PT ;  /* 0x000000180000780c */ /* 0x040fe80003f04270 */
[----:B-1----:R-:W-:Y:S02]  /*87a0*/  FSEL R186, R173, -INF , P0 ;  /* 0xff800000adba7808 */ /* 0x002fe40000000000 */
[----:B------:R-:W-:Y:S01]  /*87b0*/  ISETP.GT.AND P0, PT, R0, 0x19, PT ;  /* 0x000000190000780c */ /* 0x000fe20003f04270 */
[----:B---3--:R-:W-:Y:S03]  /*87c0*/  FMUL.FTZ R4, R23, c[0x0][0x320] ;  /* 0x0000c80017047a20 */ /* 0x008fe60000410000 */
[----:B------:R-:W-:Y:S01]  /*87d0*/  FSEL R187, R139, -INF , P0 ;  /* 0xff8000008bbb7808 */ /* 0x000fe20000000000 */
[----:B------:R1:W-:Y:S01]  /*87e0*/  MUFU.TANH R23, R5 ;  /* 0x0000000500177308 */ /* 0x0003e20000002400 */
[C---:B------:R-:W-:Y:S04]  /*87f0*/  ISETP.GT.AND P0, PT, R2.reuse, 0x20, PT ;  /* 0x000000200200780c */ /* 0x040fe80003f04270 */
[----:B----4-:R-:W-:Y:S02]  /*8800*/  FSEL R190, R135, -INF , P0 ;  /* 0xff80000087be7808 */ /* 0x010fe40000000000 */
[----:B------:R-:W-:Y:S03]  /*8810*/  ISETP.GT.AND P0, PT, R2, 0x21, PT ;  /* 0x000000210200780c */ /* 0x000fe60003f04270 */
[----:B------:R3:W4:Y:S01]  /*8820*/  MUFU.TANH R6, R4 ;  /* 0x0000000400067308 */ /* 0x0007220000002400 */
[----:B-----5:R-:W-:Y:S02]  /*8830*/  FSEL R191, R13, -INF , P0 ;  /* 0xff8000000dbf7808 */ /* 0x020fe40000000000 */
[----:B------:R-:W-:Y:S04]  /*8840*/  ISETP.GT.AND P0, PT, R0, 0x20, PT ;  /* 0x000000200000780c */ /* 0x000fe80003f04270 */
[----:B------:R-:W-:Y:S02]  /*8850*/  FSEL R223, R12, -INF , P0 ;  /* 0xff8000000cdf7808 */ /* 0x000fe40000000000 */
[----:B------:R-:W-:Y:S01]  /*8860*/  ISETP.GT.AND P0, PT, R0, 0x21, PT ;  /* 0x000000210000780c */ /* 0x000fe20003f04270 */
[----:B-1----:R-:W-:Y:S04]  /*8870*/  FMUL.FTZ R5, R32, c[0x0][0x320] ;  /* 0x0000c80020057a20 */ /* 0x002fe80000410000 */
[----:B------:R1:W-:Y:S01]  /*8880*/  MUFU.TANH R13, R5 ;  /* 0x00000005000d7308 */ /* 0x0003e20000002400 */
[----:B---3--:R-:W-:Y:S01]  /*8890*/  FMUL.FTZ R4, R24, c[0x0][0x320] ;  /* 0x0000c80018047a20 */ /* 0x008fe20000410000 */
[----:B----4-:R-:W-:Y:S01]  /*88a0*/  FSEL R222, R6, -INF , P0 ;  /* 0xff80000006de7808 */ /* 0x010fe20000000000 */
[----:B------:R-:W-:Y:S01]  /*88b0*/  FMUL.FTZ R6, R30, c[0x0][0x320] ;  /* 0x0000c8001e067a20 */ /* 0x000fe20000410000 */
[----:B------:R-:W-:Y:S06]  /*88c0*/  ISETP.GT.AND P0, PT, R2, 0x28, PT ;  /* 0x000000280200780c */ /* 0x000fec0003f04270 */
[----:B------:R3:W4:Y:S01]  /*88d0*/  MUFU.TANH R22, R4 ;  /* 0x0000000400167308 */ /* 0x0007220000002400 */
[----:B-1----:R-:W-:Y:S09]  /*88e0*/  FMUL.FTZ R5, R33, c[0x0][0x320] ;  /* 0x0000c80021057a20 */ /* 0x002ff20000410000 */
[----:B------:R1:W-:Y:S01]  /*88f0*/  MUFU.TANH R12, R5 ;  /* 0x00000005000c7308 */ /* 0x0003e20000002400 */
[----:B---3--:R-:W-:Y:S01]  /*8900*/  FMUL.FTZ R4, R25, c[0x0][0x320] ;  /* 0x0000c80019047a20 */ /* 0x008fe20000410000 */
[----:B----4-:R-:W-:Y:S02]  /*8910*/  FSEL R225, R22, -INF , P0 ;  /* 0xff80000016e17808 */ /* 0x010fe40000000000 */
[----:B------:R-:W-:Y:S06]  /*8920*/  ISETP.GT.AND P0, PT, R2, 0x29, PT ;  /* 0x000000290200780c */ /* 0x000fec0003f04270 */
[----:B------:R3:W4:Y:S10]  /*8930*/  MUFU.TANH R24, R4 ;  /* 0x0000000400187308 */ /* 0x0007340000002400 */
[----:B------:R5:W-:Y:S01]  /*8940*/  MUFU.TANH R22, R6 ;  /* 0x0000000600167308 */ /* 0x000be20000002400 */
[----:B-1----:R-:W-:Y:S04]  /*8950*/  FMNMX.FTZ R5, R138, R134, !PT ;  /* 0x000000868a057209 */ /* 0x002fe80007810000 */
[----:B------:R-:W-:Y:S04]  /*8960*/  FMNMX.FTZ R5, R20, R5, !PT ;  /* 0x0000000514057209 */ /* 0x000fe80007810000 */
[----:B------:R-:W-:Y:S01]  /*8970*/  FMNMX.FTZ R5, R17, R5, !PT ;  /* 0x0000000511057209 */ /* 0x000fe20007810000 */
[----:B---3--:R-:W-:Y:S01]  /*8980*/  FMUL.FTZ R4, R26, c[0x0][0x320] ;  /* 0x0000c8001a047a20 */ /* 0x008fe20000410000 */
[----:B----4-:R-:W-:Y:S02]  /*8990*/  FSEL R226, R24, -INF , P0 ;  /* 0xff80000018e27808 */ /* 0x010fe40000000000 */
[----:B------:R-:W-:Y:S01]  /*89a0*/  ISETP.GT.AND P0, PT, R2, 0x30, PT ;  /* 0x000000300200780c */ /* 0x000fe20003f04270 */
[----:B------:R1:W-:Y:S01]  /*89b0*/  MUFU.TANH R26, R4 ;  /* 0x00000004001a7308 */ /* 0x0003e20000002400 */
[----:B------:R-:W-:Y:S04]  /*89c0*/  FMNMX.FTZ R5, R16, R5, !PT ;  /* 0x0000000510057209 */ /* 0x000fe80007810000 */
[----:B------:R-:W-:Y:S01]  /*89d0*/  FMNMX.FTZ R5, R178, R5, !PT ;  /* 0x00000005b2057209 */ /* 0x000fe20007810000 */
[----:B-----5:R-:W-:Y:S03]  /*89e0*/  FMUL.FTZ R6, R31, c[0x0][0x320] ;  /* 0x0000c8001f067a20 */ /* 0x020fe60000410000 */
[----:B------:R-:W-:Y:S04]  /*89f0*/  FMNMX.FTZ R5, R179, R5, !PT ;  /* 0x00000005b3057209 */ /* 0x000fe80007810000 */
[----:B------:R-:W-:Y:S04]  /*8a00*/  FMNMX.FTZ R5, R186, R5, !PT ;  /* 0x00000005ba057209 */ /* 0x000fe80007810000 */
[----:B------:R-:W-:Y:S01]  /*8a10*/  FMNMX.FTZ R5, R187, R5, !PT ;  /* 0x00000005bb057209 */ /* 0x000fe20007810000 */
[----:B-1----:R-:W-:Y:S04]  /*8a20*/  FMUL.FTZ R4, R27, c[0x0][0x320] ;  /* 0x0000c8001b047a20 */ /* 0x002fe80000410000 */
[----:B------:R1:W-:Y:S02]  /*8a30*/  MUFU.TANH R25, R4 ;  /* 0x0000000400197308 */ /* 0x0003e40000002400 */
[----:B-1----:R-:W-:Y:S08]  /*8a40*/  FMUL.FTZ R4, R28, c[0x0][0x320] ;  /* 0x0000c8001c047a20 */ /* 0x002ff00000410000 */
[----:B------:R-:W1:Y:S02]  /*8a50*/  MUFU.TANH R21, R4 ;  /* 0x0000000400157308 */ /* 0x000e640000002400 */
[----:B-1----:R-:W-:Y:S08]  /*8a60*/  FSEL R232, R21, -INF , P0 ;  /* 0xff80000015e87808 */ /* 0x002ff00000000000 */
[----:B------:R1:W3:Y:S01]  /*8a70*/  MUFU.TANH R21, R6 ;  /* 0x0000000600157308 */ /* 0x0002e20000002400 */
[----:B------:R-:W-:Y:S02]  /*8a80*/  FMNMX.FTZ R4, R132, R3, !PT ;  /* 0x0000000384047209 */ /* 0x000fe40007810000 */
[C---:B------:R-:W-:Y:S02]  /*8a90*/  ISETP.GT.AND P0, PT, R2.reuse, 0x31, PT ;  /* 0x000000310200780c */ /* 0x040fe40003f04270 */
[----:B------:R-:W-:Y:S02]  /*8aa0*/  FMNMX.FTZ R4, R19, R4, !PT ;  /* 0x0000000413047209 */ /* 0x000fe40007810000 */
[----:B------:R-:W-:Y:S02]  /*8ab0*/  FSEL R230, R23, -INF , P0 ;  /* 0xff80000017e67808 */ /* 0x000fe40000000000 */
[----:B------:R-:W-:Y:S02]  /*8ac0*/  ISETP.GT.AND P0, PT, R2, 0x38, PT ;  /* 0x000000380200780c */ /* 0x000fe40003f04270 */
[----:B------:R-:W-:Y:S02]  /*8ad0*/  FMNMX.FTZ R4, R15, R4, !PT ;  /* 0x000000040f047209 */ /* 0x000fe40007810000 */
[----:B------:R-:W-:Y:S02]  /*8ae0*/  FSEL R229, R13, -INF , P0 ;  /* 0xff8000000de57808 */ /* 0x000fe40000000000 */
[----:B------:R-:W-:Y:S02]  /*8af0*/  FMNMX.FTZ R4, R18, R4, !PT ;  /* 0x0000000412047209 */ /* 0x000fe40007810000 */
[----:B------:R-:W-:Y:S02]  /*8b00*/  ISETP.GT.AND P0, PT, R2, 0x39, PT ;  /* 0x000000390200780c */ /* 0x000fe40003f04270 */
[----:B------:R-:W-:Y:S02]  /*8b10*/  FMNMX.FTZ R4, R176, R4, !PT ;  /* 0x00000004b0047209 */ /* 0x000fe40007810000 */
[----:B------:R-:W-:Y:S02]  /*8b20*/  FSEL R228, R12, -INF , P0 ;  /* 0xff8000000ce47808 */ /* 0x000fe40000000000 */
[----:B------:R-:W-:Y:S01]  /*8b30*/  FMNMX.FTZ R4, R177, R4, !PT ;  /* 0x00000004b1047209 */ /* 0x000fe20007810000 */
[----:B-1----:R-:W-:Y:S01]  /*8b40*/  FMUL.FTZ R6, R34, c[0x0][0x320] ;  /* 0x0000c80022067a20 */ /* 0x002fe20000410000 */
[----:B------:R-:W-:Y:S02]  /*8b50*/  ISETP.GT.AND P0, PT, R0, 0x28, PT ;  /* 0x000000280000780c */ /* 0x000fe40003f04270 */
[----:B------:R-:W-:Y:S01]  /*8b60*/  FMNMX.FTZ R4, R184, R4, !PT ;  /* 0x00000004b8047209 */ /* 0x000fe20007810000 */
[----:B------:R1:W4:Y:S01]  /*8b70*/  MUFU.TANH R13, R6 ;  /* 0x00000006000d7308 */ /* 0x0003220000002400 */
        /* <DEDUP_REMOVED lines=11> */
[----:B------:R-:W-:Y:S01]  /*8c30*/  FMNMX.FTZ R2, R232, R4, !PT ;  /* 0x00000004e8027209 */ /* 0x000fe20007810000 */
[----:B-1----:R-:W-:Y:S01]  /*8c40*/  FMUL.FTZ R6, R35, c[0x0][0x320] ;  /* 0x0000c80023067a20 */ /* 0x002fe20000410000 */
[----:B---3--:R-:W-:Y:S02]  /*8c50*/  FSEL R242, R21, -INF , P0 ;  /* 0xff80000015f27808 */ /* 0x008fe40000000000 */
[----:B------:R-:W-:Y:S01]  /*8c60*/  FMNMX.FTZ R2, R230, R2, !PT ;  /* 0x00000002e6027209 */ /* 0x000fe20007810000 */
[----:B------:R1:W3:Y:S01]  /*8c70*/  MUFU.TANH R12, R6 ;  /* 0x00000006000c7308 */ /* 0x0002e20000002400 */
[----:B------:R-:W-:Y:S02]  /*8c80*/  ISETP.GT.AND P0, PT, R0, 0x38, PT ;  /* 0x000000380000780c */ /* 0x000fe40003f04270 */
[----:B------:R-:W-:Y:S02]  /*8c90*/  FMNMX.FTZ R2, R229, R2, !PT ;  /* 0x00000002e5027209 */ /* 0x000fe40007810000 */
[----:B----4-:R-:W-:Y:S02]  /*8ca0*/  FSEL R246, R13, -INF , P0 ;  /* 0xff8000000df67808 */ /* 0x010fe40000000000 */
[----:B------:R-:W-:Y:S02]  /*8cb0*/  FMNMX.FTZ R4, R228, R2, !PT ;  /* 0x00000002e4047209 */ /* 0x000fe40007810000 */
[----:B------:R-:W-:Y:S02]  /*8cc0*/  FMNMX.FTZ R2, R223, R5, !PT ;  /* 0x00000005df027209 */ /* 0x000fe40007810000 */
[----:B------:R-:W-:Y:S02]  /*8cd0*/  ISETP.GT.AND P0, PT, R0, 0x39, PT ;  /* 0x000000390000780c */ /* 0x000fe40003f04270 */
[----:B------:R-:W-:Y:S04]  /*8ce0*/  FMNMX.FTZ R2, R222, R2, !PT ;  /* 0x00000002de027209 */ /* 0x000fe80007810000 */
[----:B------:R-:W-:Y:S04]  /*8cf0*/  FMNMX.FTZ R2, R189, R2, !PT ;  /* 0x00000002bd027209 */ /* 0x000fe80007810000 */
[----:B------:R-:W-:Y:S01]  /*8d00*/  FMNMX.FTZ R2, R221, R2, !PT ;  /* 0x00000002dd027209 */ /* 0x000fe20007810000 */
[----:B-1----:R-:W1:Y:S03]  /*8d10*/  SHFL.BFLY PT, R6, R4, 0x2, 0x1f ;  /* 0x0c401f0004067f89 */ /* 0x002e6600000e0000 */
[----:B------:R-:W-:Y:S02]  /*8d20*/  FMNMX.FTZ R2, R239, R2, !PT ;  /* 0x00000002ef027209 */ /* 0x000fe40007810000 */
[----:B---3--:R-:W-:Y:S02]  /*8d30*/  FSEL R135, R12, -INF , P0 ;  /* 0xff8000000c877808 */ /* 0x008fe40000000000 */
[----:B------:R-:W-:Y:S02]  /*8d40*/  FMNMX.FTZ R0, R242, R2, !PT ;  /* 0x00000002f2007209 */ /* 0x000fe40007810000 */
[----:B------:R-:W-:Y:S02]  /*8d50*/  @P6 IADD3 R2, P0, R9, R248, RZ ;  /* 0x000000f809026210 */ /* 0x000fe40007f1e0ff */
[----:B------:R-:W-:Y:S04]  /*8d60*/  FMNMX.FTZ R0, R246, R0, !PT ;  /* 0x00000000f6007209 */ /* 0x000fe80007810000 */
[----:B------:R-:W-:Y:S02]  /*8d70*/  FMNMX.FTZ R0, R135, R0, !PT ;  /* 0x0000000087007209 */ /* 0x000fe40007810000 */
[----:B-1----:R-:W-:Y:S02]  /*8d80*/  FMNMX.FTZ R6, R4, R6, !PT ;  /* 0x0000000604067209 */ /* 0x002fe40007810000 */
[----:B------:R-:W-:Y:S02]  /*8d90*/  @P6 IADD3.X R4, R8, R252, RZ, P0, !PT ;  /* 0x000000fc08046210 */ /* 0x000fe400007fe4ff */
[C---:B------:R-:W-:Y:S01]  /*8da0*/  @P6 LEA R12, P0, R2.reuse, c[0x0][0x1c8], 0x1 ;  /* 0x00007200020c6a11 */ /* 0x040fe200078008ff */
[----:B------:R-:W1:Y:S03]  /*8db0*/  SHFL.BFLY PT, R22, R6, 0x1, 0x1f ;  /* 0x0c201f0006167f89 */ /* 0x000e6600000e0000 */
[----:B------:R-:W-:Y:S02]  /*8dc0*/  @P6 LEA.HI.X R13, R2, c[0x0][0x1cc], R4, 0x1, P0 ;  /* 0x00007300020d6a11 */ /* 0x000fe400000f0c04 */
[C---:B------:R-:W-:Y:S03]  /*8dd0*/  @P6 IADD3 R4, P0, R9.reuse, R10, RZ ;  /* 0x0000000a09046210 */ /* 0x040fe60007f1e0ff */
[----:B------:R-:W3:Y:S01]  /*8de0*/  SHFL.BFLY PT, R2, R0, 0x2, 0x1f ;  /* 0x0c401f0000027f89 */ /* 0x000ee200000e0000 */
[----:B------:R-:W-:Y:S02]  /*8df0*/  @P6 IADD3.X R5, R8, R11, RZ, P0, !PT ;  /* 0x0000000b08056210 */ /* 0x000fe400007fe4ff */
[C---:B------:R-:W-:Y:S04]  /*8e00*/  @P6 LEA R10, P0, R4.reuse, c[0x0][0x1c8], 0x1 ;  /* 0x00007200040a6a11 */ /* 0x040fe800078008ff */
[----:B------:R-:W-:Y:S01]  /*8e10*/  @P6 LEA.HI.X R11, R4, c[0x0][0x1cc], R5, 0x1, P0 ;  /* 0x00007300040b6a11 */ /* 0x000fe200000f0c05 */
[----:B------:R4:W-:Y:S01]  /*8e20*/  @P6 LDGSTS.E.BYPASS.LTC128B.128 [R219+0x9100], [R12.64], !P5 ;  /* 0x091000000cdb6fae */ /* 0x0009e2000e901d46 */
[C---:B------:R-:W-:Y:S04]  /*8e30*/  @P6 IADD3 R4, P0, R9.reuse, R172, RZ ;  /* 0x000000ac09046210 */ /* 0x040fe80007f1e0ff */
[----:B------:R-:W-:Y:S02]  /*8e40*/  @P6 IADD3.X R21, R8, R133, RZ, P0, !PT ;  /* 0x0000008508156210 */ /* 0x000fe400007fe4ff */
[----:B------:R-:W-:Y:S01]  /*8e50*/  @P6 IADD3 R5, P0, R9, R14, RZ ;  /* 0x0000000e09056210 */ /* 0x000fe20007f1e0ff */
[----:B------:R5:W-:Y:S01]  /*8e60*/  @P6 LDGSTS.E.BYPASS.LTC128B.128 [R219+0xb100], [R10.64], !P4 ;  /* 0x0b1000000adb6fae */ /* 0x000be2000e101d46 */
[----:B-1----:R-:W-:Y:S02]  /*8e70*/  FMNMX.FTZ R133, R6, R22, !PT ;  /* 0x0000001606857209 */ /* 0x002fe40007810000 */
[----:B------:R-:W-:Y:S02]  /*8e80*/  @P6 IADD3.X R7, R8, R7, RZ, P0, !PT ;  /* 0x0000000708076210 */ /* 0x000fe400007fe4ff */
[----:B------:R-:W-:Y:S01]  /*8e90*/  @P6 LEA R8, P0, R4, c[0x0][0x1c8], 0x1 ;  /* 0x0000720004086a11 */ /* 0x000fe200078008ff */
[----:B------:R-:W-:Y:S01]  /*8ea0*/  FMUL.FTZ R6, R133, c[0x0][0x2d0] ;  /* 0x0000b40085067a20 */ /* 0x000fe20000410000 */
[----:B---3--:R-:W-:Y:S02]  /*8eb0*/  FMNMX.FTZ R0, R0, R2, !PT ;  /* 0x0000000200007209 */ /* 0x008fe40007810000 */
[----:B------:R-:W-:Y:S02]  /*8ec0*/  @P6 LEA.HI.X R9, R4, c[0x0][0x1cc], R21, 0x1, P0 ;  /* 0x0000730004096a11 */ /* 0x000fe400000f0c15 */
[C---:B------:R-:W-:Y:S01]  /*8ed0*/  @P6 LEA R4, P0, R5.reuse, c[0x0][0x1c8], 0x1 ;  /* 0x0000720005046a11 */ /* 0x040fe200078008ff */
[----:B------:R-:W1:Y:S03]  /*8ee0*/  SHFL.BFLY PT, R2, R0, 0x1, 0x1f ;  /* 0x0c201f0000027f89 */ /* 0x000e6600000e0000 */
[----:B------:R-:W-:Y:S02]  /*8ef0*/  @P6 LEA.HI.X R5, R5, c[0x0][0x1cc], R7, 0x1, P0 ;  /* 0x0000730005056a11 */ /* 0x000fe400000f0c07 */
[C---:B------:R-:W-:Y:S03]  /*8f00*/  FSETP.NEU.FTZ.AND P0, PT, R133.reuse, -INF , PT ;  /* 0xff8000008500780b */ /* 0x040fe60003f1d000 */
[----:B------:R3:W-:Y:S01]  /*8f10*/  @P6 LDGSTS.E.BYPASS.LTC128B.128 [R219+0xd100], [R8.64], !P3 ;  /* 0x0d10000008db6fae */ /* 0x0007e2000d901d46 */
[----:B------:R-:W-:Y:S05]  /*8f20*/  FSEL R172, R6, RZ, P0 ;  /* 0x000000ff06ac7208 */ /* 0x000fea0000000000 */
[--C-:B------:R-:W-:Y:S02]  /*8f30*/  FFMA.FTZ R6, R132, c[0x0][0x2d0], -R172.reuse ;  /* 0x0000b40084067a23 */ /* 0x100fe400000108ac */
[----:B------:R2:W-:Y:S02]  /*8f40*/  @P6 LDGSTS.E.BYPASS.LTC128B.128 [R219+0xf100], [R4.64], !P2 ;  /* 0x0f10000004db6fae */ /* 0x0005e4000d101d46 */
[----:B------:R3:W-:Y:S01]  /*8f50*/  MUFU.EX2 R188, R6 ;  /* 0x0000000600bc7308 */ /* 0x0007e20000000800 */
[----:B-1----:R-:W-:Y:S01]  /*8f60*/  FMNMX.FTZ R132, R0, R2, !PT ;  /* 0x0000000200847209 */ /* 0x002fe20007810000 */
[--C-:B------:R-:W-:Y:S01]  /*8f70*/  FFMA.FTZ R2, R18, c[0x0][0x2d0], -R172.reuse ;  /* 0x0000b40012027a23 */ /* 0x100fe200000108ac */
[----:B------:R-:W-:Y:S03]  /*8f80*/  FSEL R0, R133, RZ, P0 ;  /* 0x000000ff85007208 */ /* 0x000fe60000000000 */
[----:B------:R-:W-:Y:S01]  /*8f90*/  LDSM.16.MT88.4 R28, [R197] ;  /* 0x00000000c51c783b */ /* 0x000fe20000004200 */
[----:B------:R-:W-:Y:S03]  /*8fa0*/  FSETP.NEU.FTZ.AND P0, PT, R132, -INF , PT ;  /* 0xff8000008400780b */ /* 0x000fe60003f1d000 */
[----:B------:R-:W-:Y:S01]  /*8fb0*/  MUFU.EX2 R243, R2 ;  /* 0x0000000200f37308 */ /* 0x000fe20000000800 */
[----:B------:R-:W-:Y:S04]  /*8fc0*/  FADD.FTZ R0, -R0, R3 ;  /* 0x0000000300007221 */ /* 0x000fe80000010100 */
[----:B------:R-:W-:Y:S01]  /*8fd0*/  FMUL.FTZ R0, R0, c[0x0][0x2d0] ;  /* 0x0000b40000007a20 */ /* 0x000fe20000410000 */
[----:B------:R-:W0:Y:S04]  /*8fe0*/  LDGDEPBAR ;  /* 0x00000000000079af */ /* 0x000e280000000000 */
[----:B------:R-:W2:Y:S01]  /*8ff0*/  MUFU.EX2 R3, R0 ;  /* 0x0000000000037308 */ /* 0x000ea20000000800 */
[--C-:B---3--:R-:W-:Y:S09]  /*9000*/  FFMA.FTZ R6, R19, c[0x0][0x2d0], -R172.reuse ;  /* 0x0000b40013067a23 */ /* 0x108ff200000108ac */
[----:B------:R1:W3:Y:S01]  /*9010*/  MUFU.EX2 R244, R6 ;  /* 0x0000000600f47308 */ /* 0x0002e20000000800 */
[C---:B--2---:R-:W-:Y:S02]  /*9020*/  FMUL.FTZ R4, R3.reuse, R140 ;  /* 0x0000008c03047220 */ /* 0x044fe40000410000 */
[C---:B------:R-:W-:Y:S02]  /*9030*/  FMUL.FTZ R5, R3.reuse, R141 ;  /* 0x0000008d03057220 */ /* 0x040fe40000410000 */
[C---:B------:R-:W-:Y:S02]  /*9040*/  FMUL.FTZ R8, R3.reuse, R144 ;  /* 0x0000009003087220 */ /* 0x040fe40000410000 */
[C---:B------:R-:W-:Y:S02]  /*9050*/  FMUL.FTZ R9, R3.reuse, R145 ;  /* 0x0000009103097220 */ /* 0x040fe40000410000 */
[----:B------:R-:W-:Y:S02]  /*9060*/  FMUL.FTZ R24, R3, R160 ;  /* 0x000000a003187220 */ /* 0x000fe40000410000 */
[----:B-1----:R-:W-:Y:S01]  /*9070*/  FFMA.FTZ R6, R15, c[0x0][0x2d0], -R172 ;  /* 0x0000b4000f067a23 */ /* 0x002fe200000108ac */
[----:B---3--:R-:W-:Y:S01]  /*9080*/  F2FP.PACK_AB R136, R244, R188 ;  /* 0x000000bcf488723e */ /* 0x008fe200000000ff */
[----:B----4-:R-:W1:Y:S01]  /*9090*/  LDSM.16.MT88.4 R12, [R193] ;  /* 0x00000000c10c783b */ /* 0x010e620000004200 */
[C---:B------:R-:W-:Y:S01]  /*90a0*/  FMUL.FTZ R25, R3.reuse, R161 ;  /* 0x000000a103197220 */ /* 0x040fe20000410000 */
[----:B------:R2:W3:Y:S01]  /*90b0*/  MUFU.EX2 R245, R6 ;  /* 0x0000000600f57308 */ /* 0x0004e20000000800 */
[C---:B------:R-:W-:Y:S02]  /*90c0*/  FMUL.FTZ R32, R3.reuse, R168 ;  /* 0x000000a803207220 */ /* 0x040fe40000410000 */
[C---:B------:R-:W-:Y:S02]  /*90d0*/  FMUL.FTZ R33, R3.reuse, R169 ;  /* 0x000000a903217220 */ /* 0x040fe40000410000 */
[C---:B------:R-:W-:Y:S01]  /*90e0*/  FMUL.FTZ R36, R3.reuse, R36 ;  /* 0x0000002403247220 */ /* 0x040fe20000410000 */
[----:B------:R-:W4:Y:S01]  /*90f0*/  LDL.LU R160, [R1+0xc] ;  /* 0x00000c0001a07983 */ /* 0x000f220000300800 */
        /* <DEDUP_REMOVED lines=9> */
[----:B--2---:R-:W-:Y:S02]  /*9190*/  FMUL.FTZ R6, R132, c[0x0][0x2d0] ;  /* 0x0000b40084067a20 */ /* 0x004fe40000410000 */
[C---:B------:R-:W-:Y:S02]  /*91a0*/  FMUL.FTZ R56, R3.reuse, R56 ;  /* 0x0000003803387220 */ /* 0x040fe40000410000 */
[C---:B------:R-:W-:Y:S01]  /*91b0*/  FMUL.FTZ R57, R3.reuse, R57 ;  /* 0x0000003903397220 */ /* 0x040fe20000410000 */
[----:B------:R-:W-:Y:S01]  /*91c0*/  FSEL R173, R6, RZ, P0 ;  /* 0x000000ff06ad7208 */ /* 0x000fe20000000000 */
[C---:B------:R-:W-:Y:S02]  /*91d0*/  FMUL.FTZ R60, R3.reuse, R60 ;  /* 0x0000003c033c7220 */ /* 0x040fe40000410000 */
[----:B------:R-:W-:Y:S02]  /*91e0*/  FMUL.FTZ R61, R3, R61 ;  /* 0x0000003d033d7220 */ /* 0x000fe40000410000 */
[--C-:B------:R-:W-:Y:S01]  /*91f0*/  FFMA.FTZ R2, R138, c[0x0][0x2d0], -R173.reuse ;  /* 0x0000b4008a027a23 */ /* 0x100fe200000108ad */
[----:B---3--:R-:W-:Y:S01]  /*9200*/  F2FP.PACK_AB R138, R243, R245 ;  /* 0x000000f5f38a723e */ /* 0x008fe200000000ff */
        /* <DEDUP_REMOVED lines=14> */
[--C-:B--2---:R-:W-:Y:S02]  /*92f0*/  FFMA.FTZ R2, R20, c[0x0][0x2d0], -R173.reuse ;  /* 0x0000b40014027a23 */ /* 0x104fe400000108ad */
[----:B------:R-:W2:Y:S01]  /*9300*/  LDSM.16.MT88.4 R20, [R194] ;  /* 0x00000000c214783b */ /* 0x000ea20000004200 */
[C---:B------:R-:W-:Y:S01]  /*9310*/  FMUL.FTZ R89, R3.reuse, R89 ;  /* 0x0000005903597220 */ /* 0x040fe20000410000 */
[----:B------:R-:W3:Y:S01]  /*9320*/  MUFU.EX2 R241, R2 ;  /* 0x0000000200f17308 */ /* 0x000ee20000000800 */
        /* <DEDUP_REMOVED lines=12> */
[----:B---3--:R-:W-:Y:S01]  /*93f0*/  F2FP.PACK_AB R137, R241, R238 ;  /* 0x000000eef189723e */ /* 0x008fe200000000ff */
        /* <DEDUP_REMOVED lines=11> */
[--C-:B---3--:R-:W-:Y:S02]  /*94b0*/  FFMA.FTZ R2, R16, c[0x0][0x2d0], -R173.reuse ;  /* 0x0000b40010027a23 */ /* 0x108fe400000108ad */
[----:B------:R-:W-:Y:S02]  /*94c0*/  FMUL.FTZ R16, R3, R152 ;  /* 0x0000009803107220 */ /* 0x000fe40000410000 */
[----:B------:R3:W1:Y:S02]  /*94d0*/  MUFU.EX2 R247, R2 ;  /* 0x0000000200f77308 */ /* 0x0006640000000800 */
[----:B---3--:R-:W-:Y:S02]  /*94e0*/  FSEL R2, R132, RZ, P0 ;  /* 0x000000ff84027208 */ /* 0x008fe40000000000 */
[----:B-1----:R-:W-:Y:S03]  /*94f0*/  F2FP.PACK_AB R139, R247, R240 ;  /* 0x000000f0f78b723e */ /* 0x002fe600000000ff */
[----:B------:R-:W-:Y:S02]  /*9500*/  FADD.FTZ R0, -R2, R134 ;  /* 0x0000008602007221 */ /* 0x000fe40000010100 */
[--C-:B------:R-:W-:Y:S02]  /*9510*/  FFMA.FTZ R2, R176, c[0x0][0x2d0], -R172.reuse ;  /* 0x0000b400b0027a23 */ /* 0x100fe400000108ac */
[----:B------:R-:W-:Y:S02]  /*9520*/  FMUL.FTZ R0, R0, c[0x0][0x2d0] ;  /* 0x0000b40000007a20 */ /* 0x000fe40000410000 */
[----:B------:R1:W-:Y:S01]  /*9530*/  MUFU.EX2 R237, R2 ;  /* 0x0000000200ed7308 */ /* 0x0003e20000000800 */
[--C-:B------:R-:W-:Y:S09]  /*9540*/  FFMA.FTZ R134, R230, c[0x0][0x2d0], -R172.reuse ;  /* 0x0000b400e6867a23 */ /* 0x100ff200000108ac */
[----:B------:R-:W3:Y:S01]  /*9550*/  MUFU.EX2 R0, R0 ;  /* 0x0000000000007308 */ /* 0x000ee20000000800 */
[--C-:B-1----:R-:W-:Y:S09]  /*9560*/  FFMA.FTZ R2, R177, c[0x0][0x2d0], -R172.reuse ;  /* 0x0000b400b1027a23 */ /* 0x102ff200000108ac */
[----:B------:R-:W-:Y:S01]  /*9570*/  MUFU.EX2 R177, R134 ;  /* 0x0000008600b17308 */ /* 0x000fe20000000800 */
[C---:B---3--:R-:W-:Y:S02]  /*9580*/  FMUL.FTZ R6, R0.reuse, R142 ;  /* 0x0000008e00067220 */ /* 0x048fe40000410000 */
[C---:B------:R-:W-:Y:S07]  /*9590*/  FMUL.FTZ R7, R0.reuse, R143 ;  /* 0x0000008f00077220 */ /* 0x040fee0000410000 */
[----:B------:R-:W1:Y:S01]  /*95a0*/  MUFU.EX2 R236, R2 ;  /* 0x0000000200ec7308 */ /* 0x000e620000000800 */
[----:B------:R-:W3:Y:S01]  /*95b0*/  LDSM.16.MT88.4 R140, [R196] ;  /* 0x00000000c48c783b */ /* 0x000ee20000004200 */
[C---:B-----5:R-:W-:Y:S02]  /*95c0*/  FMUL.FTZ R10, R0.reuse, R146 ;  /* 0x00000092000a7220 */ /* 0x060fe40000410000 */
[C---:B------:R-:W-:Y:S01]  /*95d0*/  FMUL.FTZ R11, R0.reuse, R147 ;  /* 0x00000093000b7220 */ /* 0x040fe20000410000 */
[C---:B------:R-:W-:Y:S04]  /*95e0*/  HMMA.16816.F32 R4, R136.reuse, R12, R4 ;  /* 0x0000000c8804723c */ /* 0x040fe80000001804 */
[----:B------:R-:W5:Y:S01]  /*95f0*/  LDSM.16.MT88.4 R144, [R193+0x2000] ;  /* 0x00200000c190783b */ /* 0x000f620000004200 */
[C---:B------:R-:W-:Y:S02]  /*9600*/  FMUL.FTZ R18, R0.reuse, R154 ;  /* 0x0000009a00127220 */ /* 0x040fe40000410000 */
[C---:B------:R-:W-:Y:S01]  /*9610*/  FMUL.FTZ R19, R0.reuse, R155 ;  /* 0x0000009b00137220 */ /* 0x040fe20000410000 */
[C---:B------:R-:W-:Y:S04]  /*9620*/  HMMA.16816.F32 R8, R136.reuse, R14, R8 ;  /* 0x0000000e8808723c */ /* 0x040fe80000001808 */
[----:B------:R-:W-:Y:S01]  /*9630*/  LDSM.16.MT88.4 R152, [R196+0x1000] ;  /* 0x00100000c498783b */ /* 0x000fe20000004200 */
[C---:B------:R-:W-:Y:S02]  /*9640*/  FMUL.FTZ R12, R3.reuse, R148 ;  /* 0x00000094030c7220 */ /* 0x040fe40000410000 */
[C---:B------:R-:W-:Y:S02]  /*9650*/  FMUL.FTZ R13, R3.reuse, R149 ;  /* 0x00000095030d7220 */ /* 0x040fe40000410000 */
[C---:B------:R-:W-:Y:S03]  /*9660*/  FMUL.FTZ R14, R0.reuse, R150 ;  /* 0x00000096000e7220 */ /* 0x040fe60000410000 */
[C---:B------:R-:W-:Y:S02]  /*9670*/  FMUL.FTZ R15, R0.reuse, R151 ;  /* 0x00000097000f7220 */ /* 0x040fe40000410000 */
[----:B------:R-:W1:Y:S01]  /*9680*/  LDSM.16.MT88.4 R148, [R194+0x2000] ;  /* 0x00200000c294783b */ /* 0x000e620000004200 */
[C---:B------:R-:W-:Y:S02]  /*9690*/  FMUL.FTZ R26, R0.reuse, R162 ;  /* 0x000000a2001a7220 */ /* 0x040fe40000410000 */
[C---:B------:R-:W-:Y:S02]  /*96a0*/  FMUL.FTZ R27, R0.reuse, R163 ;  /* 0x000000a3001b7220 */ /* 0x040fe40000410000 */
[C---:B--2---:R-:W-:Y:S03]  /*96b0*/  HMMA.16816.F32 R12, R136.reuse, R20, R12 ;  /* 0x00000014880c723c */ /* 0x044fe6000000180c */
[C---:B------:R-:W-:Y:S02]  /*96c0*/  FMUL.FTZ R34, R0.reuse, R170 ;  /* 0x000000aa00227220 */ /* 0x040fe40000410000 */
[C---:B------:R-:W-:Y:S02]  /*96d0*/  FMUL.FTZ R35, R0.reuse, R171 ;  /* 0x000000ab00237220 */ /* 0x040fe40000410000 */
[----:B------:R-:W-:Y:S01]  /*96e0*/  LDSM.16.MT88.4 R168, [R196+0x1800] ;  /* 0x00180000c4a8783b */ /* 0x000fe20000004200 */
[C---:B------:R-:W-:Y:S04]  /*96f0*/  HMMA.16816.F32 R16, R136.reuse, R22, R16 ;  /* 0x000000168810723c */ /* 0x040fe80000001810 */
[C---:B------:R-:W-:Y:S02]  /*9700*/  FMUL.FTZ R21, R3.reuse, R157 ;  /* 0x0000009d03157220 */ /* 0x040fe40000410000 */
[----:B------:R-:W-:Y:S02]  /*9710*/  FMUL.FTZ R20, R3, R156 ;  /* 0x0000009c03147220 */ /* 0x000fe40000410000 */
[C---:B------:R-:W-:Y:S04]  /*9720*/  FMUL.FTZ R22, R0.reuse, R158 ;  /* 0x0000009e00167220 */ /* 0x040fe80000410000 */
[C---:B------:R-:W-:Y:S02]  /*9730*/  FMUL.FTZ R23, R0.reuse, R159 ;  /* 0x0000009f00177220 */ /* 0x040fe40000410000 */
[--C-:B------:R-:W-:Y:S02]  /*9740*/  FFMA.FTZ R156, R229, c[0x0][0x2d0], -R172.reuse ;  /* 0x0000b400e59c7a23 */ /* 0x100fe400000108ac */
[C---:B------:R-:W-:Y:S02]  /*9750*/  FMUL.FTZ R38, R0.reuse, R38 ;  /* 0x0000002600267220 */ /* 0x040fe40000410000 */
[----:B------:R2:W-:Y:S01]  /*9760*/  MUFU.EX2 R176, R156 ;  /* 0x0000009c00b07308 */ /* 0x0005e20000000800 */
        /* <DEDUP_REMOVED lines=9> */
[C---:B------:R-:W-:Y:S01]  /*9800*/  FMUL.FTZ R46, R0.reuse, R46 ;  /* 0x0000002e002e7220 */ /* 0x040fe20000410000 */
[----:B--2---:R-:W-:Y:S01]  /*9810*/  LDSM.16.MT88.4 R156, [R194+0x1800] ;  /* 0x00180000c29c783b */ /* 0x004fe20000004200 */
[C---:B------:R-:W-:Y:S02]  /*9820*/  FMUL.FTZ R47, R0.reuse, R47 ;  /* 0x0000002f002f7220 */ /* 0x040fe40000410000 */
[C---:B------:R-:W-:Y:S01]  /*9830*/  FMUL.FTZ R50, R0.reuse, R50 ;  /* 0x0000003200327220 */ /* 0x040fe20000410000 */
[C---:B---3--:R-:W-:Y:S03]  /*9840*/  HMMA.16816.F32 R28, R136.reuse, R140, R28 ;  /* 0x0000008c881c723c */ /* 0x048fe6000000181c */
[----:B------:R-:W-:Y:S02]  /*9850*/  FMUL.FTZ R51, R0, R51 ;  /* 0x0000003300337220 */ /* 0x000fe40000410000 */
[--C-:B------:R-:W-:Y:S02]  /*9860*/  FFMA.FTZ R2, R178, c[0x0][0x2d0], -R173.reuse ;  /* 0x0000b400b2027a23 */ /* 0x100fe400000108ad */
[C---:B------:R-:W-:Y:S01]  /*9870*/  FMUL.FTZ R54, R0.reuse, R54 ;  /* 0x0000003600367220 */ /* 0x040fe20000410000 */
[C---:B------:R-:W-:Y:S01]  /*9880*/  HMMA.16816.F32 R32, R136.reuse, R142, R32 ;  /* 0x0000008e8820723c */ /* 0x040fe20000001820 */
[----:B------:R-:W2:Y:S01]  /*9890*/  LDSM.16.MT88.4 R140, [R197+0x2000] ;  /* 0x00200000c58c783b */ /* 0x000ea20000004200 */
[----:B------:R3:W-:Y:S02]  /*98a0*/  MUFU.EX2 R235, R2 ;  /* 0x0000000200eb7308 */ /* 0x0007e40000000800 */
[C---:B------:R-:W-:Y:S02]  /*98b0*/  FMUL.FTZ R55, R0.reuse, R55 ;  /* 0x0000003700377220 */ /* 0x040fe40000410000 */
[C---:B------:R-:W-:Y:S02]  /*98c0*/  FMUL.FTZ R58, R0.reuse, R58 ;  /* 0x0000003a003a7220 */ /* 0x040fe40000410000 */
[C---:B-----5:R-:W-:Y:S04]  /*98d0*/  HMMA.16816.F32 R36, R136.reuse, R144, R36 ;  /* 0x000000908824723c */ /* 0x060fe80000001824 */
[C---:B------:R-:W-:Y:S02]  /*98e0*/  FMUL.FTZ R59, R0.reuse, R59 ;  /* 0x0000003b003b7220 */ /* 0x040fe40000410000 */
[C---:B------:R-:W-:Y:S02]  /*98f0*/  FMUL.FTZ R62, R0.reuse, R62 ;  /* 0x0000003e003e7220 */ /* 0x040fe40000410000 */
[C---:B------:R-:W-:Y:S01]  /*9900*/  HMMA.16816.F32 R40, R136.reuse, R146, R40 ;  /* 0x000000928828723c */ /* 0x040fe20000001828 */
[----:B------:R-:W5:Y:S03]  /*9910*/  LDSM.16.MT88.4 R144, [R196+0x2000] ;  /* 0x00200000c490783b */ /* 0x000f660000004200 */
[C---:B------:R-:W-:Y:S02]  /*9920*/  FMUL.FTZ R63, R0.reuse, R63 ;  /* 0x0000003f003f7220 */ /* 0x040fe40000410000 */
[C---:B------:R-:W-:Y:S02]  /*9930*/  FMUL.FTZ R66, R0.reuse, R66 ;  /* 0x0000004200427220 */ /* 0x040fe40000410000 */
[C---:B-1----:R-:W-:Y:S04]  /*9940*/  HMMA.16816.F32 R44, R136.reuse, R148, R44 ;  /* 0x00000094882c723c */ /* 0x042fe8000000182c */
[C---:B------:R-:W-:Y:S02]  /*9950*/  FMUL.FTZ R67, R0.reuse, R67 ;  /* 0x0000004300437220 */ /* 0x040fe40000410000 */
[--C-:B---3--:R-:W-:Y:S02]  /*9960*/  FFMA.FTZ R2, R179, c[0x0][0x2d0], -R173.reuse ;  /* 0x0000b400b3027a23 */ /* 0x108fe400000108ad */
[C---:B------:R-:W-:Y:S01]  /*9970*/  HMMA.16816.F32 R48, R136.reuse, R150, R48 ;  /* 0x000000968830723c */ /* 0x040fe20000001830 */
[----:B------:R-:W1:Y:S01]  /*9980*/  LDSM.16.MT88.4 R148, [R193+0x4000] ;  /* 0x00400000c194783b */ /* 0x000e620000004200 */
[----:B------:R3:W1:Y:S02]  /*9990*/  MUFU.EX2 R234, R2 ;  /* 0x0000000200ea7308 */ /* 0x0006640000000800 */
[C---:B------:R-:W-:Y:S02]  /*99a0*/  FMUL.FTZ R70, R0.reuse, R70 ;  /* 0x0000004600467220 */ /* 0x040fe40000410000 */
[C---:B------:R-:W-:Y:S02]  /*99b0*/  FMUL.FTZ R71, R0.reuse, R71 ;  /* 0x0000004700477220 */ /* 0x040fe40000410000 */
[C---:B------:R-:W-:Y:S01]  /*99c0*/  FMUL.FTZ R74, R0.reuse, R74 ;  /* 0x0000004a004a7220 */ /* 0x040fe20000410000 */
[C---:B--2---:R-:W-:Y:S03]  /*99d0*/  HMMA.16816.F32 R52, R136.reuse, R140, R52 ;  /* 0x0000008c8834723c */ /* 0x044fe60000001834 */
[C---:B------:R-:W-:Y:S02]  /*99e0*/  FMUL.FTZ R75, R0.reuse, R75 ;  /* 0x0000004b004b7220 */ /* 0x040fe40000410000 */
[C---:B------:R-:W-:Y:S02]  /*99f0*/  FMUL.FTZ R78, R0.reuse, R78 ;  /* 0x0000004e004e7220 */ /* 0x040fe40000410000 */
[C---:B------:R-:W-:Y:S01]  /*9a00*/  FMUL.FTZ R79, R0.reuse, R79 ;  /* 0x0000004f004f7220 */ /* 0x040fe20000410000 */
[C---:B------:R-:W-:Y:S01]  /*9a10*/  HMMA.16816.F32 R56, R136.reuse, R142, R56 ;  /* 0x0000008e8838723c */ /* 0x040fe20000001838 */
[----:B------:R-:W2:Y:S03]  /*9a20*/  LDSM.16.MT88.4 R140, [R194+0x4000] ;  /* 0x00400000c28c783b */ /* 0x000ea60000004200 */
        /* <DEDUP_REMOVED lines=11> */
[----:B------:R-:W-:Y:S02]  /*9ae0*/  FMUL.FTZ R95, R0, R95 ;  /* 0x0000005f005f7220 */ /* 0x000fe40000410000 */
[C---:B------:R-:W-:Y:S01]  /*9af0*/  HMMA.16816.F32 R72, R136.reuse, R150, R72 ;  /* 0x000000968848723c */ /* 0x040fe20000001848 */
[----:B------:R-:W1:Y:S03]  /*9b00*/  LDSM.16.MT88.4 R148, [R196+0x4000] ;  /* 0x00400000c494783b */ /* 0x000e660000004200 */
[--C-:B---3--:R-:W-:Y:S02]  /*9b10*/  FFMA.FTZ R2, R184, c[0x0][0x2d0], -R172.reuse ;  /* 0x0000b400b8027a23 */ /* 0x108fe400000108ac */
[C---:B------:R-:W-:Y:S02]  /*9b20*/  FMUL.FTZ R98, R0.reuse, R98 ;  /* 0x0000006200627220 */ /* 0x040fe40000410000 */
[C---:B------:R-:W-:Y:S01]  /*9b30*/  FMUL.FTZ R99, R0.reuse, R99 ;  /* 0x0000006300637220 */ /* 0x040fe20000410000 */
[C---:B--2---:R-:W-:Y:S01]  /*9b40*/  HMMA.16816.F32 R76, R136.reuse, R140, R76 ;  /* 0x0000008c884c723c */ /* 0x044fe2000000184c */
[----:B------:R2:W-:Y:S02]  /*9b50*/  MUFU.EX2 R233, R2 ;  /* 0x0000000200e97308 */ /* 0x0005e40000000800 */
[C---:B------:R-:W-:Y:S02]  /*9b60*/  FMUL.FTZ R102, R0.reuse, R102 ;  /* 0x0000006600667220 */ /* 0x040fe40000410000 */
[C---:B------:R-:W-:Y:S02]  /*9b70*/  FMUL.FTZ R103, R0.reuse, R103 ;  /* 0x0000006700677220 */ /* 0x040fe40000410000 */
[C---:B------:R-:W-:Y:S01]  /*9b80*/  FMUL.FTZ R106, R0.reuse, R106 ;  /* 0x0000006a006a7220 */ /* 0x040fe20000410000 */
[C---:B------:R-:W-:Y:S01]  /*9b90*/  HMMA.16816.F32 R80, R136.reuse, R142, R80 ;  /* 0x0000008e8850723c */ /* 0x040fe20000001850 */
[----:B------:R-:W3:Y:S03]  /*9ba0*/  LDSM.16.MT88.4 R140, [R193+0x6000] ;  /* 0x00600000c18c783b */ /* 0x000ee60000004200 */
[C---:B------:R-:W-:Y:S02]  /*9bb0*/  FMUL.FTZ R107, R0.reuse, R107 ;  /* 0x0000006b006b7220 */ /* 0x040fe40000410000 */
[C---:B------:R-:W-:Y:S02]  /*9bc0*/  FMUL.FTZ R110, R0.reuse, R110 ;  /* 0x0000006e006e7220 */ /* 0x040fe40000410000 */
[C---:B-----5:R-:W-:Y:S04]  /*9bd0*/  HMMA.16816.F32 R84, R136.reuse, R144, R84 ;  /* 0x000000908854723c */ /* 0x060fe80000001854 */
[C---:B------:R-:W-:Y:S02]  /*9be0*/  FMUL.FTZ R111, R0.reuse, R111 ;  /* 0x0000006f006f7220 */ /* 0x040fe40000410000 */
[C---:B------:R-:W-:Y:S02]  /*9bf0*/  FMUL.FTZ R114, R0.reuse, R114 ;  /* 0x0000007200727220 */ /* 0x040fe40000410000 */
[C---:B------:R-:W-:Y:S01]  /*9c00*/  HMMA.16816.F32 R88, R136.reuse, R146, R88 ;  /* 0x000000928858723c */ /* 0x040fe20000001858 */
[----:B------:R-:W5:Y:S03]  /*9c10*/  LDSM.16.MT88.4 R144, [R194+0x6000] ;  /* 0x00600000c290783b */ /* 0x000f660000004200 */
[----:B--2---:R-:W-:Y:S02]  /*9c20*/  FFMA.FTZ R2, R185, c[0x0][0x2d0], -R172 ;  /* 0x0000b400b9027a23 */ /* 0x004fe400000108ac */
[C---:B------:R-:W-:Y:S02]  /*9c30*/  FMUL.FTZ R115, R0.reuse, R115 ;  /* 0x0000007300737220 */ /* 0x040fe40000410000 */
[C---:B-1----:R-:W-:Y:S01]  /*9c40*/  HMMA.16816.F32 R92, R136.reuse, R148, R92 ;  /* 0x00000094885c723c */ /* 0x042fe2000000185c */
[----:B------:R1:W2:Y:S03]  /*9c50*/  MUFU.EX2 R231, R2 ;  /* 0x0000000200e77308 */ /* 0x0002a60000000800 */
[C---:B------:R-:W-:Y:S02]  /*9c60*/  FMUL.FTZ R118, R0.reuse, R118 ;  /* 0x0000007600767220 */ /* 0x040fe40000410000 */
[C---:B------:R-:W-:Y:S02]  /*9c70*/  FMUL.FTZ R119, R0.reuse, R119 ;  /* 0x0000007700777220 */ /* 0x040fe40000410000 */
[C---:B------:R-:W-:Y:S01]  /*9c80*/  HMMA.16816.F32 R96, R136.reuse, R150, R96 ;  /* 0x000000968860723c */ /* 0x040fe20000001860 */
[----:B------:R-:W2:Y:S03]  /*9c90*/  LDSM.16.MT88.4 R148, [R197+0x6000] ;  /* 0x00600000c594783b */ /* 0x000ea60000004200 */
[C---:B------:R-:W-:Y:S02]  /*9ca0*/  FMUL.FTZ R122, R0.reuse, R122 ;  /* 0x0000007a007a7220 */ /* 0x040fe40000410000 */
[C---:B------:R-:W-:Y:S02]  /*9cb0*/  FMUL.FTZ R123, R0.reuse, R123 ;  /* 0x0000007b007b7220 */ /* 0x040fe40000410000 */
[C---:B------:R-:W-:Y:S01]  /*9cc0*/  FMUL.FTZ R126, R0.reuse, R126 ;  /* 0x0000007e007e7220 */ /* 0x040fe20000410000 */
[C---:B---3--:R-:W-:Y:S03]  /*9cd0*/  HMMA.16816.F32 R100, R136.reuse, R140, R100 ;  /* 0x0000008c8864723c */ /* 0x048fe60000001864 */
[C---:B------:R-:W-:Y:S02]  /*9ce0*/  FMUL.FTZ R127, R0.reuse, R127 ;  /* 0x0000007f007f7220 */ /* 0x040fe40000410000 */
[C---:B------:R-:W-:Y:S02]  /*9cf0*/  FMUL.FTZ R130, R0.reuse, R130 ;  /* 0x0000008200827220 */ /* 0x040fe40000410000 */
[----:B------:R-:W-:Y:S01]  /*9d00*/  FMUL.FTZ R131, R0, R131 ;  /* 0x0000008300837220 */ /* 0x000fe20000410000 */
[C---:B------:R-:W-:Y:S01]  /*9d10*/  HMMA.16816.F32 R104, R136.reuse, R142, R104 ;  /* 0x0000008e8868723c */ /* 0x040fe20000001868 */
[----:B------:R-:W3:Y:S03]  /*9d20*/  LDSM.16.MT88.4 R140, [R196+0x6000] ;  /* 0x00600000c48c783b */ /* 0x000ee60000004200 */
[--C-:B-1----:R-:W-:Y:S02]  /*9d30*/  FFMA.FTZ R2, R186, c[0x0][0x2d0], -R173.reuse ;  /* 0x0000b400ba027a23 */ /* 0x102fe400000108ad */
[----:B------:R-:W-:Y:S02]  /*9d40*/  FFMA.FTZ R164, R3, R175, R188 ;  /* 0x000000af03a47223 */ /* 0x000fe400000100bc */
[C---:B-----5:R-:W-:Y:S01]  /*9d50*/  HMMA.16816.F32 R108, R136.reuse, R144, R108 ;  /* 0x00000090886c723c */ /* 0x060fe2000000186c */
[----:B------:R1:W-:Y:S07]  /*9d60*/  MUFU.EX2 R227, R2 ;  /* 0x0000000200e37308 */ /* 0x0003ee0000000800 */
[C---:B------:R-:W-:Y:S01]  /*9d70*/  HMMA.16816.F32 R112, R136.reuse, R146, R112 ;  /* 0x000000928870723c */ /* 0x040fe20000001870 */
[----:B------:R-:W5:Y:S07]  /*9d80*/  LDSM.16.MT88.4 R144, [R193+0x800] ;  /* 0x00080000c190783b */ /* 0x000f6e0000004200 */
[C---:B--2---:R-:W-:Y:S08]  /*9d90*/  HMMA.16816.F32 R116, R136.reuse, R148, R116 ;  /* 0x000000948874723c */ /* 0x044ff00000001874 */
[C---:B------:R-:W-:Y:S01]  /*9da0*/  HMMA.16816.F32 R120, R136.reuse, R150, R120 ;  /* 0x000000968878723c */ /* 0x040fe20000001878 */
[----:B------:R-:W2:Y:S03]  /*9db0*/  LDSM.16.MT88.4 R148, [R194+0x800] ;  /* 0x00080000c294783b */ /* 0x000ea60000004200 */
[--C-:B-1----:R-:W-:Y:S04]  /*9dc0*/  FFMA.FTZ R2, R187, c[0x0][0x2d0], -R173.reuse ;  /* 0x0000b400bb027a23 */ /* 0x102fe800000108ad */
[----:B------:R-:W1:Y:S01]  /*9dd0*/  MUFU.EX2 R187, R2 ;  /* 0x0000000200bb7308 */ /* 0x000e620000000800 */
[C---:B---3--:R-:W-:Y:S08]  /*9de0*/  HMMA.16816.F32 R124, R136.reuse, R140, R124 ;  /* 0x0000008c887c723c */ /* 0x048ff0000000187c */
[----:B------:R-:W-:Y:S01]  /*9df0*/  HMMA.16816.F32 R128, R136, R142, R128 ;  /* 0x0000008e8880723c */ /* 0x000fe20000001880 */
[----:B------:R-:W3:Y:S06]  /*9e00*/  LDSM.16.MT88.4 R140, [R197+0x800] ;  /* 0x00080000c58c783b */ /* 0x000eec0000004200 */
[----:B------:R-:W-:Y:S02]  /*9e10*/  F2FP.PACK_AB R136, R236, R237 ;  /* 0x000000edec88723e */ /* 0x000fe400000000ff */
[----:B------:R-:W-:Y:S03]  /*9e20*/  F2FP.PACK_AB R137, R234, R235 ;  /* 0x000000ebea89723e */ /* 0x000fe600000000ff */
[----:B------:R-:W-:Y:S02]  /*9e30*/  F2FP.PACK_AB R138, R231, R233 ;  /* 0x000000e9e78a723e */ /* 0x000fe400000000ff */
[----:B-1----:R-:W-:Y:S01]  /*9e40*/  F2FP.PACK_AB R139, R187, R227 ;  /* 0x000000e3bb8b723e */ /* 0x002fe200000000ff */
[--C-:B------:R-:W-:Y:S04]  /*9e50*/  FFMA.FTZ R2, R190, c[0x0][0x2d0], -R172.reuse ;  /* 0x0000b400be027a23 */ /* 0x100fe800000108ac */
[----:B------:R1:W-:Y:S02]  /*9e60*/  MUFU.EX2 R186, R2 ;  /* 0x0000000200ba7308 */ /* 0x0003e40000000800 */
[C---:B-----5:R-:W-:Y:S08]  /*9e70*/  HMMA.16816.F32 R4, R136.reuse, R144, R4 ;  /* 0x000000908804723c */ /* 0x060ff00000001804 */
[C---:B------:R-:W-:Y:S01]  /*9e80*/  HMMA.16816.F32 R8, R136.reuse, R146, R8 ;  /* 0x000000928808723c */ /* 0x040fe20000001808 */
[----:B------:R-:W5:Y:S07]  /*9e90*/  LDSM.16.MT88.4 R144, [R196+0x800] ;  /* 0x00080000c490783b */ /* 0x000f6e0000004200 */
[C---:B--2---:R-:W-:Y:S04]  /*9ea0*/  HMMA.16816.F32 R12, R136.reuse, R148, R12 ;  /* 0x00000094880c723c */ /* 0x044fe8000000180c */
[--C-:B-1----:R-:W-:Y:S04]  /*9eb0*/  FFMA.FTZ R2, R191, c[0x0][0x2d0], -R172.reuse ;  /* 0x0000b400bf027a23 */ /* 0x102fe800000108ac */
[C---:B------:R-:W-:Y:S01]  /*9ec0*/  HMMA.16816.F32 R16, R136.reuse, R150, R16 ;  /* 0x000000968810723c */ /* 0x040fe20000001810 */
[----:B------:R-:W1:Y:S01]  /*9ed0*/  LDSM.16.MT88.4 R148, [R193+0x2800] ;  /* 0x00280000c194783b */ /* 0x000e620000004200 */
[----:B------:R2:W1:Y:S06]  /*9ee0*/  MUFU.EX2 R185, R2 ;  /* 0x0000000200b97308 */ /* 0x00046c0000000800 */
[C---:B---3--:R-:W-:Y:S08]  /*9ef0*/  HMMA.16816.F32 R20, R136.reuse, R140, R20 ;  /* 0x0000008c8814723c */ /* 0x048ff00000001814 */
[C---:B------:R-:W-:Y:S01]  /*9f00*/  HMMA.16816.F32 R24, R136.reuse, R142, R24 ;  /* 0x0000008e8818723c */ /* 0x040fe20000001818 */
[----:B------:R-:W3:Y:S07]  /*9f10*/  LDSM.16.MT88.4 R140, [R194+0x2800] ;  /* 0x00280000c28c783b */ /* 0x000eee0000004200 */
[C---:B-----5:R-:W-:Y:S04]  /*9f20*/  HMMA.16816.F32 R28, R136.reuse, R144, R28 ;  /* 0x00000090881c723c */ /* 0x060fe8000000181c */
[--C-:B--2---:R-:W-:Y:S04]  /*9f30*/  FFMA.FTZ R2, R223, c[0x0][0x2d0], -R173.reuse ;  /* 0x0000b400df027a23 */ /* 0x104fe800000108ad */
[----:B------:R2:W-:Y:S01]  /*9f40*/  MUFU.EX2 R183, R2 ;  /* 0x0000000200b77308 */ /* 0x0005e20000000800 */
[C---:B------:R-:W-:Y:S01]  /*9f50*/  HMMA.16816.F32 R32, R136.reuse, R146, R32 ;  /* 0x000000928820723c */ /* 0x040fe20000001820 */
[----:B------:R-:W5:Y:S07]  /*9f60*/  LDSM.16.MT88.4 R144, [R197+0x2800] ;  /* 0x00280000c590783b */ /* 0x000f6e0000004200 */
[C---:B-1----:R-:W-:Y:S08]  /*9f70*/  HMMA.16816.F32 R36, R136.reuse, R148, R36 ;  /* 0x000000948824723c */ /* 0x042ff00000001824 */
[C---:B------:R-:W-:Y:S01]  /*9f80*/  HMMA.16816.F32 R40, R136.reuse, R150, R40 ;  /* 0x000000968828723c */ /* 0x040fe20000001828 */
[----:B------:R-:W1:Y:S03]  /*9f90*/  LDSM.16.MT88.4 R148, [R196+0x2800] ;  /* 0x00280000c494783b */ /* 0x000e660000004200 */
[--C-:B--2---:R-:W-:Y:S04]  /*9fa0*/  FFMA.FTZ R2, R222, c[0x0][0x2d0], -R173.reuse ;  /* 0x0000b400de027a23 */ /* 0x104fe800000108ad */
[C---:B---3--:R-:W-:Y:S01]  /*9fb0*/  HMMA.16816.F32 R44, R136.reuse, R140, R44 ;  /* 0x0000008c882c723c */ /* 0x048fe2000000182c */
[----:B------:R2:W3:Y:S07]  /*9fc0*/  MUFU.EX2 R184, R2 ;  /* 0x0000000200b87308 */ /* 0x0004ee0000000800 */
[C---:B------:R-:W-:Y:S01]  /*9fd0*/  HMMA.16816.F32 R48, R136.reuse, R142, R48 ;  /* 0x0000008e8830723c */ /* 0x040fe20000001830 */
[----:B------:R-:W3:Y:S07]  /*9fe0*/  LDSM.16.MT88.4 R140, [R193+0x4800] ;  /* 0x00480000c18c783b */ /* 0x000eee0000004200 */
[C---:B-----5:R-:W-:Y:S08]  /*9ff0*/  HMMA.16816.F32 R52, R136.reuse, R144, R52 ;  /* 0x000000908834723c */ /* 0x060ff00000001834 */
[C---:B------:R-:W-:Y:S01]  /*a000*/  HMMA.16816.F32 R56, R136.reuse, R146, R56 ;  /* 0x000000928838723c */ /* 0x040fe20000001838 */
[----:B------:R-:W5:Y:S03]  /*a010*/  LDSM.16.MT88.4 R144, [R194+0x4800] ;  /* 0x00480000c290783b */ /* 0x000f660000004200 */
[--C-:B--2---:R-:W-:Y:S04]  /*a020*/  FFMA.FTZ R2, R225, c[0x0][0x2d0], -R172.reuse ;  /* 0x0000b400e1027a23 */ /* 0x104fe800000108ac */
[C---:B-1----:R-:W-:Y:S01]  /*a030*/  HMMA.16816.F32 R60, R136.reuse, R148, R60 ;  /* 0x00000094883c723c */ /* 0x042fe2000000183c */
[----:B------:R1:W-:Y:S07]  /*a040*/  MUFU.EX2 R182, R2 ;  /* 0x0000000200b67308 */ /* 0x0003ee0000000800 */
[C---:B------:R-:W-:Y:S01]  /*a050*/  HMMA.16816.F32 R64, R136.reuse, R150, R64 ;  /* 0x000000968840723c */ /* 0x040fe20000001840 */
[----:B------:R-:W2:Y:S07]  /*a060*/  LDSM.16.MT88.4 R148, [R197+0x4800] ;  /* 0x00480000c594783b */ /* 0x000eae0000004200 */
[C---:B---3--:R-:W-:Y:S08]  /*a070*/  HMMA.16816.F32 R68, R136.reuse, R140, R68 ;  /* 0x0000008c8844723c */ /* 0x048ff00000001844 */
[C---:B------:R-:W-:Y:S01]  /*a080*/  HMMA.16816.F32 R72, R136.reuse, R142, R72 ;  /* 0x0000008e8848723c */ /* 0x040fe20000001848 */
[----:B------:R-:W3:Y:S03]  /*a090*/  LDSM.16.MT88.4 R140, [R196+0x4800] ;  /* 0x00480000c48c783b */ /* 0x000ee60000004200 */
[--C-:B-1----:R-:W-:Y:S04]  /*a0a0*/  FFMA.FTZ R2, R226, c[0x0][0x2d0], -R172.reuse ;  /* 0x0000b400e2027a23 */ /* 0x102fe800000108ac */
[----:B------:R1:W1:Y:S01]  /*a0b0*/  MUFU.EX2 R181, R2 ;  /* 0x0000000200b57308 */ /* 0x0002620000000800 */
[C---:B-----5:R-:W-:Y:S08]  /*a0c0*/  HMMA.16816.F32 R76, R136.reuse, R144, R76 ;  /* 0x00000090884c723c */ /* 0x060ff0000000184c */
[C---:B------:R-:W-:Y:S01]  /*a0d0*/  HMMA.16816.F32 R80, R136.reuse, R146, R80 ;  /* 0x000000928850723c */ /* 0x040fe20000001850 */
[----:B------:R-:W5:Y:S07]  /*a0e0*/  LDSM.16.MT88.4 R144, [R193+0x6800] ;  /* 0x00680000c190783b */ /* 0x000f6e0000004200 */
[C---:B--2---:R-:W-:Y:S04]  /*a0f0*/  HMMA.16816.F32 R84, R136.reuse, R148, R84 ;  /* 0x000000948854723c */ /* 0x044fe80000001854 */
[--C-:B-1----:R-:W-:Y:S04]  /*a100*/  FFMA.FTZ R2, R189, c[0x0][0x2d0], -R173.reuse ;  /* 0x0000b400bd027a23 */ /* 0x102fe800000108ad */
[C---:B------:R-:W-:Y:S01]  /*a110*/  HMMA.16816.F32 R88, R136.reuse, R150, R88 ;  /* 0x000000968858723c */ /* 0x040fe20000001858 */
[----:B------:R-:W1:Y:S01]  /*a120*/  LDSM.16.MT88.4 R148, [R194+0x6800] ;  /* 0x00680000c294783b */ /* 0x000e620000004200 */
[----:B------:R2:W-:Y:S06]  /*a130*/  MUFU.EX2 R180, R2 ;  /* 0x0000000200b47308 */ /* 0x0005ec0000000800 */
[C---:B---3--:R-:W-:Y:S08]  /*a140*/  HMMA.16816.F32 R92, R136.reuse, R140, R92 ;  /* 0x0000008c885c723c */ /* 0x048ff0000000185c */
[C---:B------:R-:W-:Y:S01]  /*a150*/  HMMA.16816.F32 R96, R136.reuse, R142, R96 ;  /* 0x0000008e8860723c */ /* 0x040fe20000001860 */
[----:B------:R-:W3:Y:S07]  /*a160*/  LDSM.16.MT88.4 R140, [R197+0x6800] ;  /* 0x00680000c58c783b */ /* 0x000eee0000004200 */
[C---:B-----5:R-:W-:Y:S04]  /*a170*/  HMMA.16816.F32 R100, R136.reuse, R144, R100 ;  /* 0x000000908864723c */ /* 0x060fe80000001864 */
[--C-:B--2---:R-:W-:Y:S04]  /*a180*/  FFMA.FTZ R2, R221, c[0x0][0x2d0], -R173.reuse ;  /* 0x0000b400dd027a23 */ /* 0x104fe800000108ad */
[----:B------:R2:W5:Y:S01]  /*a190*/  MUFU.EX2 R179, R2 ;  /* 0x0000000200b37308 */ /* 0x0005620000000800 */
[C---:B------:R-:W-:Y:S01]  /*a1a0*/  HMMA.16816.F32 R104, R136.reuse, R146, R104 ;  /* 0x000000928868723c */ /* 0x040fe20000001868 */
[----:B------:R-:W4:Y:S07]  /*a1b0*/  LDSM.16.MT88.4 R144, [R196+0x6800] ;  /* 0x00680000c490783b */ /* 0x000f2e0000004200 */
[C---:B-1----:R-:W-:Y:S08]  /*a1c0*/  HMMA.16816.F32 R108, R136.reuse, R148, R108 ;  /* 0x00000094886c723c */ /* 0x042ff0000000186c */
[C---:B------:R-:W-:Y:S01]  /*a1d0*/  HMMA.16816.F32 R112, R136.reuse, R150, R112 ;  /* 0x000000968870723c */ /* 0x040fe20000001870 */
[----:B------:R-:W-:Y:S03]  /*a1e0*/  LDSM.16.MT88.4 R148, [R194+0x1000] ;  /* 0x00100000c294783b */ /* 0x000fe60000004200 */
[--C-:B--2---:R-:W-:Y:S04]  /*a1f0*/  FFMA.FTZ R2, R232, c[0x0][0x2d0], -R172.reuse ;  /* 0x0000b400e8027a23 */ /* 0x104fe800000108ac */
[C---:B---3--:R-:W-:Y:S01]  /*a200*/  HMMA.16816.F32 R116, R136.reuse, R140, R116 ;  /* 0x0000008c8874723c */ /* 0x048fe20000001874 */
[----:B------:R1:W2:Y:S03]  /*a210*/  MUFU.EX2 R178, R2 ;  /* 0x0000000200b27308 */ /* 0x0002a60000000800 */
[----:B------:R-:W-:Y:S04]  /*a220*/  FFMA.FTZ R172, R228, c[0x0][0x2d0], -R172 ;  /* 0x0000b400e4ac7a23 */ /* 0x000fe800000108ac */
[C---:B------:R-:W-:Y:S01]  /*a230*/  HMMA.16816.F32 R120, R136.reuse, R142, R120 ;  /* 0x0000008e8878723c */ /* 0x040fe20000001878 */
[----:B------:R-:W3:Y:S02]  /*a240*/  LDSM.16.MT88.4 R140, [R193+0x1000] ;  /* 0x00100000c18c783b */ /* 0x000ee40000004200 */
[----:B------:R-:W-:Y:S05]  /*a250*/  MUFU.EX2 R174, R172 ;  /* 0x000000ac00ae7308 */ /* 0x000fea0000000800 */
[C---:B----4-:R-:W-:Y:S08]  /*a260*/  HMMA.16816.F32 R124, R136.reuse, R144, R124 ;  /* 0x00000090887c723c */ /* 0x050ff0000000187c */
[----:B------:R-:W-:Y:S01]  /*a270*/  HMMA.16816.F32 R128, R136, R146, R128 ;  /* 0x000000928880723c */ /* 0x000fe20000001880 */
[----:B------:R-:W4:Y:S03]  /*a280*/  LDSM.16.MT88.4 R144, [R197+0x1000] ;  /* 0x00100000c590783b */ /* 0x000f260000004200 */
[--C-:B-1----:R-:W-:Y:S03]  /*a290*/  FFMA.FTZ R2, R239, c[0x0][0x2d0], -R173.reuse ;  /* 0x0000b400ef027a23 */ /* 0x102fe600000108ad */
[----:B------:R-:W-:Y:S01]  /*a2a0*/  F2FP.PACK_AB R136, R185, R186 ;  /* 0x000000bab988723e */ /* 0x000fe200000000ff */
[----:B------:R1:W-:Y:S01]  /*a2b0*/  MUFU.EX2 R3, R2 ;  /* 0x0000000200037308 */ /* 0x0003e20000000800 */
[----:B------:R-:W-:Y:S03]  /*a2c0*/  F2FP.PACK_AB R137, R184, R183 ;  /* 0x000000b7b889723e */ /* 0x000fe600000000ff */
[----:B------:R-:W-:Y:S02]  /*a2d0*/  F2FP.PACK_AB R138, R181, R182 ;  /* 0x000000b6b58a723e */ /* 0x000fe400000000ff */
[----:B-----5:R-:W-:Y:S07]  /*a2e0*/  F2FP.PACK_AB R139, R179, R180 ;  /* 0x000000b4b38b723e */ /* 0x020fee00000000ff */
[C---:B---3--:R-:W-:Y:S08]  /*a2f0*/  HMMA.16816.F32 R4, R136.reuse, R140, R4 ;  /* 0x0000008c8804723c */ /* 0x048ff00000001804 */
[C---:B------:R-:W-:Y:S01]  /*a300*/  HMMA.16816.F32 R8, R136.reuse, R142, R8 ;  /* 0x0000008e8808723c */ /* 0x040fe20000001808 */
[----:B------:R-:W3:Y:S03]  /*a310*/  LDSM.16.MT88.4 R140, [R193+0x3000] ;  /* 0x00300000c18c783b */ /* 0x000ee60000004200 */
[--C-:B-1----:R-:W-:Y:S04]  /*a320*/  FFMA.FTZ R2, R242, c[0x0][0x2d0], -R173.reuse ;  /* 0x0000b400f2027a23 */ /* 0x102fe800000108ad */
[C---:B------:R-:W-:Y:S01]  /*a330*/  HMMA.16816.F32 R12, R136.reuse, R148, R12 ;  /* 0x00000094880c723c */ /* 0x040fe2000000180c */
[----:B------:R1:W5:Y:S07]  /*a340*/  MUFU.EX2 R175, R2 ;  /* 0x0000000200af7308 */ /* 0x00036e0000000800 */
[C---:B------:R-:W-:Y:S01]  /*a350*/  HMMA.16816.F32 R16, R136.reuse, R150, R16 ;  /* 0x000000968810723c */ /* 0x040fe20000001810 */
[----:B------:R-:W2:Y:S07]  /*a360*/  LDSM.16.MT88.4 R148, [R194+0x3000] ;  /* 0x00300000c294783b */ /* 0x000eae0000004200 */
[C---:B----4-:R-:W-:Y:S08]  /*a370*/  HMMA.16816.F32 R20, R136.reuse, R144, R20 ;  /* 0x000000908814723c */ /* 0x050ff00000001814 */
[C---:B------:R-:W-:Y:S01]  /*a380*/  HMMA.16816.F32 R24, R136.reuse, R146, R24 ;  /* 0x000000928818723c */ /* 0x040fe20000001818 */
[----:B------:R-:W4:Y:S03]  /*a390*/  LDSM.16.MT88.4 R144, [R197+0x3000] ;  /* 0x00300000c590783b */ /* 0x000f260000004200 */
[--C-:B-1----:R-:W-:Y:S02]  /*a3a0*/  FFMA.FTZ R2, R246, c[0x0][0x2d0], -R173.reuse ;  /* 0x0000b400f6027a23 */ /* 0x102fe400000108ad */
[----:B------:R-:W-:Y:S02]  /*a3b0*/  FFMA.FTZ R173, R135, c[0x0][0x2d0], -R173 ;  /* 0x0000b40087ad7a23 */ /* 0x000fe400000108ad */
[C---:B------:R-:W-:Y:S01]  /*a3c0*/  HMMA.16816.F32 R28, R136.reuse, R152, R28 ;  /* 0x00000098881c723c */ /* 0x040fe2000000181c */
[----:B------:R1:W-:Y:S07]  /*a3d0*/  MUFU.EX2 R172, R2 ;  /* 0x0000000200ac7308 */ /* 0x0003ee0000000800 */
[C---:B------:R-:W-:Y:S01]  /*a3e0*/  HMMA.16816.F32 R32, R136.reuse, R154, R32 ;  /* 0x0000009a8820723c */ /* 0x040fe20000001820 */
[----:B------:R-:W5:Y:S02]  /*a3f0*/  LDSM.16.MT88.4 R152, [R196+0x3000] ;  /* 0x00300000c498783b */ /* 0x000f640000004200 */
[----:B------:R4:W4:Y:S05]  /*a400*/  MUFU.EX2 R134, R173 ;  /* 0x000000ad00867308 */ /* 0x00092a0000000800 */
[C---:B---3--:R-:W-:Y:S08]  /*a410*/  HMMA.16816.F32 R36, R136.reuse, R140, R36 ;  /* 0x0000008c8824723c */ /* 0x048ff00000001824 */
[C---:B------:R-:W-:Y:S01]  /*a420*/  HMMA.16816.F32 R40, R136.reuse, R142, R40 ;  /* 0x0000008e8828723c */ /* 0x040fe20000001828 */
[----:B------:R-:W3:Y:S03]  /*a430*/  LDSM.16.MT88.4 R140, [R193+0x5000] ;  /* 0x00500000c18c783b */ /* 0x000ee60000004200 */
[----:B-1----:R-:W-:Y:S02]  /*a440*/  FFMA.FTZ R2, R0, R160, R238 ;  /* 0x000000a000027223 */ /* 0x002fe400000100ee */
[----:B------:R-:W-:Y:S02]  /*a450*/  FADD.FTZ R0, R244, R164 ;  /* 0x000000a4f4007221 */ /* 0x000fe40000010000 */
[C---:B--2---:R-:W-:Y:S01]  /*a460*/  HMMA.16816.F32 R44, R136.reuse, R148, R44 ;  /* 0x00000094882c723c */ /* 0x044fe2000000182c */
[----:B------:R-:W-:Y:S03]  /*a470*/  LDSM.16.MT88.4 R160, [R197+0x1800] ;  /* 0x00180000c5a0783b */ /* 0x000fe60000004200 */
[----:B------:R-:W-:Y:S02]  /*a480*/  FADD.FTZ R2, R241, R2 ;  /* 0x00000002f1027221 */ /* 0x000fe40000010000 */
[----:B------:R-:W-:Y:S02]  /*a490*/  FADD.FTZ R0, R245, R0 ;  /* 0x00000000f5007221 */ /* 0x000fe40000010000 */
[C---:B------:R-:W-:Y:S01]  /*a4a0*/  HMMA.16816.F32 R48, R136.reuse, R150, R48 ;  /* 0x000000968830723c */ /* 0x040fe20000001830 */
[----:B----4-:R-:W2:Y:S03]  /*a4b0*/  LDL R173, [R1+0x14] ;  /* 0x0000140001ad7983 */ /* 0x010ea60000100800 */
[----:B------:R-:W-:Y:S01]  /*a4c0*/  FADD.FTZ R135, R240, R2 ;  /* 0x00000002f0877221 */ /* 0x000fe20000010000 */
[----:B------:R-:W1:Y:S01]  /*a4d0*/  LDSM.16.MT88.4 R148, [R194+0x5000] ;  /* 0x00500000c294783b */ /* 0x000e620000004200 */
        /* <DEDUP_REMOVED lines=8> */
[C---:B-----5:R-:W-:Y:S04]  /*a560*/  HMMA.16816.F32 R60, R136.reuse, R152, R60 ;  /* 0x00000098883c723c */ /* 0x060fe8000000183c */
        /* <DEDUP_REMOVED lines=10> */
[----:B------:R-:W3:Y:S03]  /*a610*/  LDSM.16.MT88.4 R140, [R193+0x7000] ;  /* 0x00700000c18c783b */ /* 0x000ee60000004200 */
        /* <DEDUP_REMOVED lines=9> */
[C---:B----4-:R-:W-:Y:S04]  /*a6b0*/  HMMA.16816.F32 R84, R136.reuse, R144, R84 ;  /* 0x000000908854723c */ /* 0x050fe80000001854 */
[----:B------:R-:W-:Y:S02]  /*a6c0*/  FADD.FTZ R2, R178, R2 ;  /* 0x00000002b2027221 */ /* 0x000fe40000010000 */
[----:B------:R-:W-:Y:S02]  /*a6d0*/  FADD.FTZ R0, R179, R0 ;  /* 0x00000000b3007221 */ /* 0x000fe40000010000 */
[C---:B------:R-:W-:Y:S01]  /*a6e0*/  HMMA.16816.F32 R88, R136.reuse, R146, R88 ;  /* 0x000000928858723c */ /* 0x040fe20000001858 */
[----:B------:R-:W4:Y:S07]  /*a6f0*/  LDSM.16.MT88.4 R144, [R197+0x7000] ;  /* 0x00700000c590783b */ /* 0x000f2e0000004200 */
[C---:B-----5:R-:W-:Y:S08]  /*a700*/  HMMA.16816.F32 R92, R136.reuse, R152, R92 ;  /* 0x00000098885c723c */ /* 0x060ff0000000185c */
[C---:B------:R-:W-:Y:S01]  /*a710*/  HMMA.16816.F32 R96, R136.reuse, R154, R96 ;  /* 0x0000009a8860723c */ /* 0x040fe20000001860 */
[----:B------:R-:W5:Y:S07]  /*a720*/  LDSM.16.MT88.4 R152, [R196+0x7000] ;  /* 0x00700000c498783b */ /* 0x000f6e0000004200 */
[C---:B---3--:R-:W-:Y:S08]  /*a730*/  HMMA.16816.F32 R100, R136.reuse, R140, R100 ;  /* 0x0000008c8864723c */ /* 0x048ff00000001864 */
[C---:B------:R-:W-:Y:S08]  /*a740*/  HMMA.16816.F32 R104, R136.reuse, R142, R104 ;  /* 0x0000008e8868723c */ /* 0x040ff00000001868 */
[C---:B-1----:R-:W-:Y:S08]  /*a750*/  HMMA.16816.F32 R108, R136.reuse, R148, R108 ;  /* 0x00000094886c723c */ /* 0x042ff0000000186c */
[C---:B------:R-:W-:Y:S01]  /*a760*/  HMMA.16816.F32 R112, R136.reuse, R150, R112 ;  /* 0x000000968870723c */ /* 0x040fe20000001870 */
[----:B------:R-:W1:Y:S07]  /*a770*/  LDSM.16.MT88.4 R148, [R193+0x1800] ;  /* 0x00180000c194783b */ /* 0x000e6e0000004200 */
[C---:B----4-:R-:W-:Y:S08]  /*a780*/  HMMA.16816.F32 R116, R136.reuse, R144, R116 ;  /* 0x000000908874723c */ /* 0x050ff00000001874 */
[C---:B------:R-:W-:Y:S08]  /*a790*/  HMMA.16816.F32 R120, R136.reuse, R146, R120 ;  /* 0x000000928878723c */ /* 0x040ff00000001878 */
[C---:B-----5:R-:W-:Y:S08]  /*a7a0*/  HMMA.16816.F32 R124, R136.reuse, R152, R124 ;  /* 0x00000098887c723c */ /* 0x060ff0000000187c */
        /* <DEDUP_REMOVED lines=9> */
[C---:B-1----:R-:W-:Y:S01]  /*a840*/  HMMA.16816.F32 R140, R136.reuse, R148, R4 ;  /* 0x00000094888c723c */ /* 0x042fe20000001804 */
[----:B------:R-:W1:Y:S02]  /*a850*/  LDSM.16.MT88.4 R4, [R193+0x3800] ;  /* 0x00380000c104783b */ /* 0x000e640000004200 */
[----:B------:R-:W-:Y:S02]  /*a860*/  FADD.FTZ R2, R174, R2 ;  /* 0x00000002ae027221 */ /* 0x000fe40000010000 */
[----:B------:R-:W-:Y:S01]  /*a870*/  FADD.FTZ R0, R172, R3 ;  /* 0x00000003ac007221 */ /* 0x000fe20000010000 */
[----:B------:R-:W-:Y:S02]  /*a880*/  MOV R3, R133 ;  /* 0x0000008500037202 */ /* 0x000fe40000000f00 */
[C---:B------:R-:W-:Y:S01]  /*a890*/  HMMA.16816.F32 R144, R136.reuse, R150, R8 ;  /* 0x000000968890723c */ /* 0x040fe20000001808 */
[----:B------:R-:W3:Y:S03]  /*a8a0*/  LDSM.16.MT88.4 R8, [R194+0x3800] ;  /* 0x00380000c208783b */ /* 0x000ee60000004200 */
[----:B------:R-:W-:Y:S01]  /*a8b0*/  FADD.FTZ R0, R134, R0 ;  /* 0x0000000086007221 */ /* 0x000fe20000010000 */
[----:B------:R-:W-:Y:S03]  /*a8c0*/  MOV R134, R132 ;  /* 0x0000008400867202 */ /* 0x000fe60000000f00 */
[C---:B------:R-:W-:Y:S01]  /*a8d0*/  HMMA.16816.F32 R148, R136.reuse, R156, R12 ;  /* 0x0000009c8894723c */ /* 0x040fe2000000180c */
[----:B------:R-:W4:Y:S07]  /*a8e0*/  LDSM.16.MT88.4 R12, [R197+0x3800] ;  /* 0x00380000c50c783b */ /* 0x000f2e0000004200 */
[C---:B------:R-:W-:Y:S01]  /*a8f0*/  HMMA.16816.F32 R152, R136.reuse, R158, R16 ;  /* 0x0000009e8898723c */ /* 0x040fe20000001810 */
[----:B------:R-:W5:Y:S07]  /*a900*/  LDSM.16.MT88.4 R16, [R196+0x3800] ;  /* 0x00380000c410783b */ /* 0x000f6e0000004200 */
[C---:B------:R-:W-:Y:S01]  /*a910*/  HMMA.16816.F32 R156, R136.reuse, R160, R20 ;  /* 0x000000a0889c723c */ /* 0x040fe20000001814 */
[----:B------:R-:W2:Y:S07]  /*a920*/  LDSM.16.MT88.4 R20, [R193+0x5800] ;  /* 0x00580000c114783b */ /* 0x000eae0000004200 */
[C---:B------:R-:W-:Y:S01]  /*a930*/  HMMA.16816.F32 R160, R136.reuse, R162, R24 ;  /* 0x000000a288a0723c */ /* 0x040fe20000001818 */
[----:B------:R-:W-:Y:S07]  /*a940*/  LDSM.16.MT88.4 R24, [R193+0x7800] ;  /* 0x00780000c118783b */ /* 0x000fee0000004200 */
[C---:B------:R-:W-:Y:S01]  /*a950*/  HMMA.16816.F32 R164, R136.reuse, R168, R28 ;  /* 0x000000a888a4723c */ /* 0x040fe2000000181c */
[----:B------:R-:W-:Y:S04]  /*a960*/  STL [R1+0x8], R2 ;  /* 0x0000080201007387 */ /* 0x000fe80000100800 */
[----:B------:R-:W-:Y:S03]  /*a970*/  STL [R1+0xc], R0 ;  /* 0x00000c0001007387 */ /* 0x000fe60000100800 */
        /* <DEDUP_REMOVED lines=12> */
[----:B------:R-:W5:Y:S02]  /*aa40*/  LDSM.16.MT88.4 R16, [R194+0x7800] ;  /* 0x00780000c210783b */ /* 0x000f640000004200 */
[----:B--2---:R-:W-:Y:S02]  /*aa50*/  ISETP.GT.AND P0, PT, R224, R173, PT ;  /* 0x000000ade000720c */ /* 0x004fe40003f04270 */
[----:B------:R-:W-:Y:S03]  /*aa60*/  MOV R224, R220 ;  /* 0x000000dc00e07202 */ /* 0x000fe60000000f00 */
[C---:B------:R-:W-:Y:S08]  /*aa70*/  HMMA.16816.F32 R68, R136.reuse, R20, R68 ;  /* 0x000000148844723c */ /* 0x040ff00000001844 */
[C---:B------:R-:W-:Y:S01]  /*aa80*/  HMMA.16816.F32 R72, R136.reuse, R22, R72 ;  /* 0x000000168848723c */ /* 0x040fe20000001848 */
[----:B------:R-:W2:Y:S07]  /*aa90*/  LDSM.16.MT88.4 R20, [R197+0x7800] ;  /* 0x00780000c514783b */ /* 0x000eae0000004200 */
[C---:B-1----:R-:W-:Y:S08]  /*aaa0*/  HMMA.16816.F32 R76, R136.reuse, R4, R76 ;  /* 0x00000004884c723c */ /* 0x042ff0000000184c */
[C---:B------:R-:W-:Y:S01]  /*aab0*/  HMMA.16816.F32 R80, R136.reuse, R6, R80 ;  /* 0x000000068850723c */ /* 0x040fe20000001850 */
[----:B------:R-:W1:Y:S07]  /*aac0*/  LDSM.16.MT88.4 R4, [R196+0x7800] ;  /* 0x00780000c404783b */ /* 0x000e6e0000004200 */
[C---:B---3--:R-:W-:Y:S08]  /*aad0*/  HMMA.16816.F32 R84, R136.reuse, R8, R84 ;  /* 0x000000088854723c */ /* 0x048ff00000001854 */
[C---:B------:R-:W-:Y:S08]  /*aae0*/  HMMA.16816.F32 R88, R136.reuse, R10, R88 ;  /* 0x0000000a8858723c */ /* 0x040ff00000001858 */
[C---:B----4-:R-:W-:Y:S08]  /*aaf0*/  HMMA.16816.F32 R92, R136.reuse, R12, R92 ;  /* 0x0000000c885c723c */ /* 0x050ff0000000185c */
[C---:B------:R-:W-:Y:S08]  /*ab00*/  HMMA.16816.F32 R96, R136.reuse, R14, R96 ;  /* 0x0000000e8860723c */ /* 0x040ff00000001860 */
[C---:B------:R-:W-:Y:S08]  /*ab10*/  HMMA.16816.F32 R100, R136.reuse, R24, R100 ;  /* 0x000000188864723c */ /* 0x040ff00000001864 */
[C---:B------:R-:W-:Y:S08]  /*ab20*/  HMMA.16816.F32 R104, R136.reuse, R26, R104 ;  /* 0x0000001a8868723c */ /* 0x040ff00000001868 */
[C---:B-----5:R-:W-:Y:S08]  /*ab30*/  HMMA.16816.F32 R108, R136.reuse, R16, R108 ;  /* 0x00000010886c723c */ /* 0x060ff0000000186c */
[C---:B------:R-:W-:Y:S08]  /*ab40*/  HMMA.16816.F32 R112, R136.reuse, R18, R112 ;  /* 0x000000128870723c */ /* 0x040ff00000001870 */
[C---:B--2---:R-:W-:Y:S08]  /*ab50*/  HMMA.16816.F32 R116, R136.reuse, R20, R116 ;  /* 0x000000148874723c */ /* 0x044ff00000001874 */
[C---:B------:R-:W-:Y:S08]  /*ab60*/  HMMA.16816.F32 R120, R136.reuse, R22, R120 ;  /* 0x000000168878723c */ /* 0x040ff00000001878 */
[C---:B-1----:R-:W-:Y:S08]  /*ab70*/  HMMA.16816.F32 R124, R136.reuse, R4, R124 ;  /* 0x00000004887c723c */ /* 0x042ff0000000187c */
[----:B------:R-:W-:Y:S01]  /*ab80*/  HMMA.16816.F32 R128, R136, R6, R128 ;  /* 0x000000068880723c */ /* 0x000fe20000001880 */
[----:B------:R-:W-:-:S07]  /*ab90*/  @P0 BRA `(.L_x_2230) ;  /* 0xffffc2b000000947 */ /* 0x000fce000383ffff */
.L_x_2229:
[----:B----4-:R-:W2:Y:S02]  /*aba0*/  LDL R0, [R1+0x4] ;  /* 0x0000040001007983 */ /* 0x010ea40000100800 */
[----:B--2---:R-:W-:-:S13]  /*abb0*/  ISETP.GE.AND P0, PT, R220, R0, PT ;  /* 0x00000000dc00720c */ /* 0x004fda0003f06270 */
[----:B------:R-:W-:Y:S05]  /*abc0*/  @!P0 BRA `(.L_x_2231) ;  /* 0x000037b000008947 */ /* 0x000fea0003800000 */
[----:B------:R-:W-:Y:S02]  /*abd0*/  MOV R135, R132 ;  /* 0x0000008400877202 */ /* 0x000fe40000000f00 */
[----:B------:R-:W-:Y:S02]  /*abe0*/  MOV R134, R133 ;  /* 0x0000008500867202 */ /* 0x000fe40000000f00 */
.L_x_2232:
[----:B------:R-:W2:Y:S01]  /*abf0*/  LDL R22, [R1] ;  /* 0x0000000001167983 */ /* 0x000ea20000100800 */
[----:B------:R-:W-:Y:S01]  /*ac00*/  SHF.R.S32.HI R0, RZ, 0x1f, R220 ;  /* 0x0000001fff007819 */ /* 0x000fe200000114dc */
[----:B------:R-:W-:Y:S04]  /*ac10*/  DEPBAR.LE SB0, 0x0 ;  /* 0x000080000000791a */ /* 0x000fe80000000000 */
[----:B------:R-:W-:Y:S01]  /*ac20*/  WARPSYNC 0xffffffff ;  /* 0xffffffff00007948 */ /* 0x000fe20003800000 */
[----:B------:R-:W-:Y:S01]  /*ac30*/  BAR.SYNC.DEFER_BLOCKING 0x0 ;  /* 0x0000000000007b1d */ /* 0x000fe20000010000 */
[----:B------:R-:W-:Y:S01]  /*ac40*/  IMAD R0, R0, c[0x0][0x208], RZ ;  /* 0x0000820000007a24 */ /* 0x000fe200078e02ff */
[----:B------:R-:W-:Y:S01]  /*ac50*/  IADD3 R20, P0, R250, 0x40, RZ ;  /* 0x00000040fa147810 */ /* 0x000fe20007f1e0ff */
[C---:B------:R-:W-:Y:S04]  /*ac60*/  IMAD.WIDE.U32 R4, R220.reuse, c[0x0][0x208], RZ ;  /* 0x00008200dc047a25 */ /* 0x040fe800078e00ff */
[----:B------:R-:W-:Y:S01]  /*ac70*/  IMAD R0, R220, c[0x0][0x20c], R0 ;  /* 0x00008300dc007a24 */ /* 0x000fe200078e0200 */
[C---:B------:R-:W-:Y:S04]  /*ac80*/  SHF.L.U32 R3, R4.reuse, 0x6, RZ ;  /* 0x0000000604037819 */ /* 0x040fe800000006ff */
[----:B------:R-:W-:Y:S02]  /*ac90*/  IADD3 R0, R5, R0, RZ ;  /* 0x0000000005007210 */ /* 0x000fe40007ffe0ff */
[C---:B------:R-:W-:Y:S02]  /*aca0*/  IADD3 R2, P6, R3.reuse, R250, RZ ;  /* 0x000000fa03027210 */ /* 0x040fe40007fde0ff */
[----:B------:R-:W-:Y:S02]  /*acb0*/  SHF.L.U64.HI R0, R4, 0x6, R0 ;  /* 0x0000000604007819 */ /* 0x000fe40000010200 */
[C---:B------:R-:W-:Y:S01]  /*acc0*/  IADD3 R4, P1, R3.reuse, R20, RZ ;  /* 0x0000001403047210 */ /* 0x040fe20007f3e0ff */
        /* <DEDUP_REMOVED lines=9> */
[----:B------:R-:W3:Y:S04]  /*ad60*/  LDL R132, [R1+0x4] ;  /* 0x0000040001847983 */ /* 0x000ee80000100800 */
[----:B------:R-:W4:Y:S01]  /*ad70*/  LDL.LU R242, [R1+0x8] ;  /* 0x0000080001f27983 */ /* 0x000f220000300800 */
[-C--:B--2---:R-:W-:Y:S02]  /*ad80*/  IADD3.X R15, RZ, R22.reuse, RZ, P0, !PT ;  /* 0x00000016ff0f7210 */ /* 0x084fe400007fe4ff */
[CC--:B------:R-:W-:Y:S02]  /*ad90*/  IADD3.X R5, R0.reuse, R22.reuse, RZ, P6, !PT ;  /* 0x0000001600057210 */ /* 0x0c0fe400037fe4ff */
[----:B------:R-:W-:Y:S02]  /*ada0*/  IADD3.X R8, R0, R15, RZ, P1, !PT ;  /* 0x0000000f00087210 */ /* 0x000fe40000ffe4ff */
[----:B------:R-:W-:Y:S02]  /*adb0*/  LEA R12, P6, R4, c[0x0][0x1f8], 0x1 ;  /* 0x00007e00040c7a11 */ /* 0x000fe400078c08ff */
[----:B------:R-:W-:Y:S02]  /*adc0*/  LEA R6, P0, R2, c[0x0][0x1f8], 0x1 ;  /* 0x00007e0002067a11 */ /* 0x000fe400078008ff */
[----:B------:R-:W-:Y:S02]  /*add0*/  LEA.HI.X R13, R4, c[0x0][0x1fc], R8, 0x1, P6 ;  /* 0x00007f00040d7a11 */ /* 0x000fe400030f0c08 */
[----:B------:R-:W1:Y:S01]  /*ade0*/  LDSM.16.M88.4 R8, [R192] ;  /* 0x00000000c008783b */ /* 0x000e620000000200 */
[----:B------:R-:W-:Y:S02]  /*adf0*/  LEA.HI.X R7, R2, c[0x0][0x1fc], R5, 0x1, P0 ;  /* 0x00007f0002077a11 */ /* 0x000fe400000f0c05 */
[----:B------:R-:W-:Y:S04]  /*ae00*/  IADD3 R14, P0, R250, 0x80, RZ ;  /* 0x00000080fa0e7810 */ /* 0x000fe80007f1e0ff */
[----:B------:R-:W-:Y:S01]  /*ae10*/  IADD3.X R21, RZ, R22, RZ, P0, !PT ;  /* 0x00000016ff157210 */ /* 0x000fe200007fe4ff */
[----:B------:R-:W-:Y:S01]  /*ae20*/  @!PT LDS RZ, [RZ] ;  /* 0x00000000fffff984 */ /* 0x000fe20000000800 */
[----:B------:R-:W-:Y:S01]  /*ae30*/  @!PT LDS RZ, [RZ] ;  /* 0x00000000fffff984 */ /* 0x000fe20000000800 */
[----:B------:R-:W-:Y:S01]  /*ae40*/  @!PT LDS RZ, [RZ] ;  /* 0x00000000fffff984 */ /* 0x000fe20000000800 */
[----:B------:R2:W-:Y:S01]  /*ae50*/  LDGSTS.E.BYPASS.LTC128B.128 [R219+0x100], [R6.64], !P5 ;  /* 0x0010000006db7fae */ /* 0x0005e2000e901d46 */
[C---:B------:R-:W-:Y:S04]  /*ae60*/  IADD3 R2, P1, R3.reuse, R14, RZ ;  /* 0x0000000e03027210 */ /* 0x040fe80007f3e0ff */
[----:B------:R-:W-:Y:S02]  /*ae70*/  LEA R4, P0, R2, c[0x0][0x1f8], 0x1 ;  /* 0x00007e0002047a11 */ /* 0x000fe400078008ff */
[----:B------:R-:W-:Y:S01]  /*ae80*/  IADD3.X R5, R0, R21, RZ, P1, !PT ;  /* 0x0000001500057210 */ /* 0x000fe20000ffe4ff */
[----:B------:R5:W-:Y:S03]  /*ae90*/  LDGSTS.E.BYPASS.LTC128B.128 [R219+0x2100], [R12.64], !P4 ;  /* 0x021000000cdb7fae */ /* 0x000be6000e101d46 */
[----:B------:R-:W-:Y:S05]  /*aea0*/  LEA.HI.X R5, R2, c[0x0][0x1fc], R5, 0x1, P0 ;  /* 0x00007f0002057a11 */ /* 0x000fea00000f0c05 */
[----:B------:R1:W-:Y:S01]  /*aeb0*/  LDGSTS.E.BYPASS.LTC128B.128 [R219+0x4100], [R4.64], !P3 ;  /* 0x0410000004db7fae */ /* 0x0003e2000d901d46 */
[----:B--2---:R-:W-:Y:S02]  /*aec0*/  IADD3 R7, P0, R250, 0xc0, RZ ;  /* 0x000000c0fa077810 */ /* 0x004fe40007f1e0ff */
[----:B------:R-:W-:Y:S02]  /*aed0*/  MOV R6, c[0x0][0x208] ;  /* 0x0000820000067a02 */ /* 0x000fe40000000f00 */
[----:B------:R-:W-:Y:S02]  /*aee0*/  IADD3.X R23, RZ, R22, RZ, P0, !PT ;  /* 0x00000016ff177210 */ /* 0x000fe400007fe4ff */
[C---:B------:R-:W-:Y:S02]  /*aef0*/  LEA R2, P1, R6.reuse, R3, 0x5 ;  /* 0x0000000306027211 */ /* 0x040fe400078228ff */
[----:B-1----:R-:W-:Y:S02]  /*af00*/  MOV R4, c[0x0][0x20c] ;  /* 0x0000830000047a02 */ /* 0x002fe40000000f00 */
[----:B------:R-:W-:Y:S02]  /*af10*/  IADD3 R5, P6, R3, R7, RZ ;  /* 0x0000000703057210 */ /* 0x000fe40007fde0ff */
[----:B------:R-:W-:Y:S02]  /*af20*/  LEA.HI.X R3, R6, R0, R4, 0x5, P1 ;  /* 0x0000000006037211 */ /* 0x000fe400008f2c04 */
[C---:B------:R-:W-:Y:S02]  /*af30*/  LEA R4, P0, R5.reuse, c[0x0][0x1f8], 0x1 ;  /* 0x00007e0005047a11 */ /* 0x040fe400078008ff */
[----:B------:R-:W-:Y:S02]  /*af40*/  IADD3.X R0, R0, R23, RZ, P6, !PT ;  /* 0x0000001700007210 */ /* 0x000fe400037fe4ff */
[----:B------:R-:W-:Y:S02]  /*af50*/  IADD3 R6, P1, R2, R250, RZ ;  /* 0x000000fa02067210 */ /* 0x000fe40007f3e0ff */
[----:B------:R-:W-:Y:S02]  /*af60*/  LEA.HI.X R5, R5, c[0x0][0x1fc], R0, 0x1, P0 ;  /* 0x00007f0005057a11 */ /* 0x000fe400000f0c00 */
[----:B-----5:R-:W-:Y:S02]  /*af70*/  LEA R12, P0, R6, c[0x0][0x1f8], 0x1 ;  /* 0x00007e00060c7a11 */ /* 0x020fe400078008ff */
[----:B------:R-:W-:Y:S01]  /*af80*/  IADD3 R0, P6, R2, R20, RZ ;  /* 0x0000001402007210 */ /* 0x000fe20007fde0ff */
[----:B------:R1:W-:Y:S02]  /*af90*/  LDGSTS.E.BYPASS.LTC128B.128 [R219+0x6100], [R4.64], !P2 ;  /* 0x0610000004db7fae */ /* 0x0003e4000d101d46 */
[C---:B-1----:R-:W-:Y:S02]  /*afa0*/  IADD3.X R4, R3.reuse, R22, RZ, P1, !PT ;  /* 0x0000001603047210 */ /* 0x042fe40000ffe4ff */
[C---:B------:R-:W-:Y:S02]  /*afb0*/  IADD3.X R5, R3.reuse, R15, RZ, P6, !PT ;  /* 0x0000000f03057210 */ /* 0x040fe400037fe4ff */
[----:B------:R-:W-:Y:S02]  /*afc0*/  LEA.HI.X R13, R6, c[0x0][0x1fc], R4, 0x1, P0 ;  /* 0x00007f00060d7a11 */ /* 0x000fe400000f0c04 */
[----:B------:R-:W-:Y:S02]  /*afd0*/  IADD3 R4, P1, R2, R14, RZ ;  /* 0x0000000e02047210 */ /* 0x000fe40007f3e0ff */
[----:B------:R-:W-:Y:S01]  /*afe0*/  LEA R14, P6, R0, c[0x0][0x1f8], 0x1 ;  /* 0x00007e00000e7a11 */ /* 0x000fe200078c08ff */
[----:B------:R1:W-:Y:S01]  /*aff0*/  LDGSTS.E.BYPASS.LTC128B.128 [R219+0x1100], [R12.64], !P5 ;  /* 0x011000000cdb7fae */ /* 0x0003e2000e901d46 */
[----:B------:R-:W-:Y:S02]  /*b000*/  IADD3 R22, P0, R2, R7, RZ ;  /* 0x0000000702167210 */ /* 0x000fe40007f1e0ff */
[----:B------:R-:W-:Y:S02]  /*b010*/  LEA.HI.X R15, R0, c[0x0][0x1fc], R5, 0x1, P6 ;  /* 0x00007f00000f7a11 */ /* 0x000fe400030f0c05 */
[C---:B------:R-:W-:Y:S02]  /*b020*/  IADD3.X R2, R3.reuse, R21, RZ, P1, !PT ;  /* 0x0000001503027210 */ /* 0x040fe40000ffe4ff */
[C---:B------:R-:W-:Y:S01]  /*b030*/  LEA R20, P1, R4.reuse, c[0x0][0x1f8], 0x1 ;  /* 0x00007e0004147a11 */ /* 0x040fe200078208ff */
[----:B------:R1:W-:Y:S01]  /*b040*/  LDGSTS.E.BYPASS.LTC128B.128 [R219+0x3100], [R14.64], !P4 ;  /* 0x031000000edb7fae */ /* 0x0003e2000e101d46 */
[----:B------:R-:W-:Y:S02]  /*b050*/  IADD3.X R3, R3, R23, RZ, P0, !PT ;  /* 0x0000001703037210 */ /* 0x000fe400007fe4ff */
[----:B------:R-:W-:Y:S02]  /*b060*/  LEA.HI.X R21, R4, c[0x0][0x1fc], R2, 0x1, P1 ;  /* 0x00007f0004157a11 */ /* 0x000fe400008f0c02 */
[C---:B------:R-:W-:Y:S03]  /*b070*/  HMMA.16816.F32 R4, R32.reuse, R8, RZ ;  /* 0x000000082004723c */ /* 0x040fe600000018ff */
[----:B------:R2:W-:Y:S01]  /*b080*/  LDGSTS.E.BYPASS.LTC128B.128 [R219+0x5100], [R20.64], !P3 ;  /* 0x0510000014db7fae */ /* 0x0005e2000d901d46 */
[----:B------:R-:W-:Y:S02]  /*b090*/  LEA R2, P0, R22, c[0x0][0x1f8], 0x1 ;  /* 0x00007e0016027a11 */ /* 0x000fe400078008ff */
[----:B---3--:R-:W-:Y:S02]  /*b0a0*/  ISETP.GT.AND P6, PT, R220, R132, PT ;  /* 0x00000084dc00720c */ /* 0x008fe40003fc4270 */
[C---:B------:R-:W-:Y:S01]  /*b0b0*/  HMMA.16816.F32 R8, R32.reuse, R10, RZ ;  /* 0x0000000a2008723c */ /* 0x040fe200000018ff */
[----:B------:R-:W-:Y:S03]  /*b0c0*/  LEA.HI.X R3, R22, c[0x0][0x1fc], R3, 0x1, P0 ;  /* 0x00007f0016037a11 */ /* 0x000fe600000f0c03 */
[----:B------:R-:W-:Y:S02]  /*b0d0*/  IADD3 R220, R220, -0x1, RZ ;  /* 0xffffffffdcdc7810 */ /* 0x000fe40007ffe0ff */
[----:B------:R3:W-:Y:S02]  /*b0e0*/  LDGSTS.E.BYPASS.LTC128B.128 [R219+0x7100], [R2.64], !P2 ;  /* 0x0710000002db7fae */ /* 0x0007e4000d101d46 */
[C---:B-1----:R-:W-:Y:S06]  /*b0f0*/  HMMA.16816.F32 R12, R32.reuse, R16, RZ ;  /* 0x00000010200c723c */ /* 0x042fec00000018ff */
[----:B------:R-:W0:Y:S02]  /*b100*/  LDGDEPBAR ;  /* 0x00000000000079af */ /* 0x000e240000000000 */
        /* <DEDUP_REMOVED lines=21> */
[C---:B--2---:R-:W-:Y:S08]  /*b260*/  HMMA.16816.F32 R12, R136.reuse, R180, R12 ;  /* 0x000000b4880c723c */ /* 0x044ff0000000180c */
[C---:B------:R-:W-:Y:S01]  /*b270*/  HMMA.16816.F32 R16, R136.reuse, R182, R16 ;  /* 0x000000b68810723c */ /* 0x040fe20000001810 */
[----:B------:R-:W-:Y:S07]  /*b280*/  LDSM.16.M88.4 R180, [R195+0x800] ;  /* 0x00080000c3b4783b */ /* 0x000fee0000000200 */
[C---:B-----5:R-:W-:Y:S08]  /*b290*/  HMMA.16816.F32 R20, R136.reuse, R172, R20 ;  /* 0x000000ac8814723c */ /* 0x060ff00000001814 */
[C---:B------:R-:W-:Y:S01]  /*b2a0*/  HMMA.16816.F32 R24, R136.reuse, R174, R24 ;  /* 0x000000ae8818723c */ /* 0x040fe20000001818 */
[----:B------:R-:W1:Y:S07]  /*b2b0*/  LDSM.16.M88.4 R172, [R201] ;  /* 0x00000000c9ac783b */ /* 0x000e6e0000000200 */
[C---:B------:R-:W-:Y:S08]  /*b2c0*/  HMMA.16816.F32 R28, R136.reuse, R184, R28 ;  /* 0x000000b8881c723c */ /* 0x040ff0000000181c */
[----:B------:R-:W-:Y:S01]  /*b2d0*/  HMMA.16816.F32 R32, R136, R186, R32 ;  /* 0x000000ba8820723c */ /* 0x000fe20000001820 */
[----:B------:R-:W2:Y:S08]  /*b2e0*/  LDSM.16.M88.4 R136, [R195+0x1000] ;  /* 0x00100000c388783b */ /* 0x000eb00000000200 */
[----:B------:R-:W5:Y:S01]  /*b2f0*/  LDSM.16.M88.4 R184, [R195+0x1800] ;  /* 0x00180000c3b8783b */ /* 0x000f620000000200 */
        /* <DEDUP_REMOVED lines=9> */
[C---:B-----5:R-:W-:Y:S08]  /*b390*/  HMMA.16816.F32 R28, R172.reuse, R184, R28 ;  /* 0x000000b8ac1c723c */ /* 0x060ff0000000181c */
[----:B------:R-:W-:Y:S01]  /*b3a0*/  HMMA.16816.F32 R32, R172, R186, R32 ;  /* 0x000000baac20723c */ /* 0x000fe20000001820 */
[----:B------:R-:W2:Y:S08]  /*b3b0*/  LDSM.16.M88.4 R172, [R192+0x3000] ;  /* 0x00300000c0ac783b */ /* 0x000eb00000000200 */
[----:B------:R-:W5:Y:S01]  /*b3c0*/  LDSM.16.M88.4 R184, [R192+0x3800] ;  /* 0x00380000c0b8783b */ /* 0x000f620000000200 */
        /* <DEDUP_REMOVED lines=9> */
[C---:B-----5:R-:W-:Y:S08]  /*b460*/  HMMA.16816.F32 R28, R136.reuse, R184, R28 ;  /* 0x000000b8881c723c */ /* 0x060ff0000000181c */
[----:B------:R-:W-:Y:S01]  /*b470*/  HMMA.16816.F32 R32, R136, R186, R32 ;  /* 0x000000ba8820723c */ /* 0x000fe20000001820 */
[----:B------:R-:W2:Y:S08]  /*b480*/  LDSM.16.M88.4 R136, [R213] ;  /* 0x00000000d588783b */ /* 0x000eb00000000200 */
[----:B------:R-:W5:Y:S01]  /*b490*/  LDSM.16.M88.4 R184, [R212] ;  /* 0x00000000d4b8783b */ /* 0x000f620000000200 */
        /* <DEDUP_REMOVED lines=122> */
[----:B------:R-:W5:Y:S07]  /*bc40*/  LDSM.16.M88.4 R180, [R201+0xc000] ;  /* 0x00c00000c9b4783b */ /* 0x000f6e0000000200 */
[C---:B--2---:R-:W-:Y:S08]  /*bc50*/  HMMA.16816.F32 R20, R136.reuse, R172, R20 ;  /* 0x000000ac8814723c */ /* 0x044ff00000001814 */
[C---:B------:R-:W-:Y:S08]  /*bc60*/  HMMA.16816.F32 R24, R136.reuse, R174, R24 ;  /* 0x000000ae8818723c */ /* 0x040ff00000001818 */
[C---:B-1----:R-:W-:Y:S08]  /*bc70*/  HMMA.16816.F32 R28, R136.reuse, R176, R28 ;  /* 0x000000b0881c723c */ /* 0x042ff0000000181c */
[----:B------:R-:W-:Y:S01]  /*bc80*/  HMMA.16816.F32 R32, R136, R178, R32 ;  /* 0x000000b28820723c */ /* 0x000fe20000001820 */
[----:B------:R-:W1:Y:S07]  /*bc90*/  LDSM.16.M88.4 R136, [R195+0x6800] ;  /* 0x00680000c388783b */ /* 0x000e6e0000000200 */
[C---:B-----5:R-:W-:Y:S08]  /*bca0*/  HMMA.16816.F32 R4, R180.reuse, R184, R4 ;  /* 0x000000b8b404723c */ /* 0x060ff00000001804 */
[C---:B------:R-:W-:Y:S11]  /*bcb0*/  HMMA.16816.F32 R8, R180.reuse, R186, R8 ;  /* 0x000000bab408723c */ /* 0x040ff60000001808 */
[----:B------:R-:W-:Y:S05]  /*bcc0*/  @!UPT UIADD3 URZ, URZ, URZ, URZ ;  /* 0x0000003f3f3ff290 */ /* 0x000fea000fffe03f */
[----:B------:R-:W-:Y:S04]  /*bcd0*/  FMUL.FTZ R0, R4, c[0x0][0x320] ;  /* 0x0000c80004007a20 */ /* 0x000fe80000410000 */
[----:B------:R2:W-:Y:S04]  /*bce0*/  MUFU.TANH R174, R0 ;  /* 0x0000000000ae7308 */ /* 0x0005e80000002400 */
[----:B---3--:R-:W-:Y:S01]  /*bcf0*/  FMUL.FTZ R3, R11, c[0x0][0x320] ;  /* 0x0000c8000b037a20 */ /* 0x008fe20000410000 */
[C---:B-1----:R-:W-:Y:S05]  /*bd00*/  HMMA.16816.F32 R12, R180.reuse, R136, R12 ;  /* 0x00000088b40c723c */ /* 0x042fea000000180c */
[----:B------:R-:W-:Y:S03]  /*bd10*/  MUFU.TANH R177, R3 ;  /* 0x0000000300b17308 */ /* 0x000fe60000002400 */
[C---:B------:R-:W-:Y:S04]  /*bd20*/  HMMA.16816.F32 R16, R180.reuse, R138, R16 ;  /* 0x0000008ab410723c */ /* 0x040fe80000001810 */
[----:B--2---:R-:W-:Y:S04]  /*bd30*/  FMUL.FTZ R0, R5, c[0x0][0x320] ;  /* 0x0000c80005007a20 */ /* 0x004fe80000410000 */
[----:B------:R1:W-:Y:S11]  /*bd40*/  MUFU.TANH R176, R0 ;  /* 0x0000000000b07308 */ /* 0x0003f60000002400 */
[----:B------:R-:W-:Y:S05]  /*bd50*/  @!UPT UIADD3 URZ, URZ, URZ, URZ ;  /* 0x0000003f3f3ff290 */ /* 0x000fea000fffe03f */
[----:B------:R-:W-:Y:S04]  /*bd60*/  FMUL.FTZ R2, R16, c[0x0][0x320] ;  /* 0x0000c80010027a20 */ /* 0x000fe80000410000 */
[----:B------:R-:W-:Y:S01]  /*bd70*/  MUFU.TANH R187, R2 ;  /* 0x0000000200bb7308 */ /* 0x000fe20000002400 */
[----:B-1----:R-:W-:Y:S09]  /*bd80*/  FMUL.FTZ R0, R6, c[0x0][0x320] ;  /* 0x0000c80006007a20 */ /* 0x002ff20000410000 */
[----:B------:R1:W2:Y:S02]  /*bd90*/  MUFU.TANH R178, R0 ;  /* 0x0000000000b27308 */ /* 0x0002a40000002400 */
[----:B-1----:R-:W-:Y:S02]  /*bda0*/  FMUL.FTZ R0, R7, c[0x0][0x320] ;  /* 0x0000c80007007a20 */ /* 0x002fe40000410000 */
[----:B------:R-:W1:Y:S06]  /*bdb0*/  LDSM.16.M88.4 R4, [R195+0x7000] ;  /* 0x00700000c304783b */ /* 0x000e6c0000000200 */
[----:B------:R3:W5:Y:S02]  /*bdc0*/  MUFU.TANH R179, R0 ;  /* 0x0000000000b37308 */ /* 0x0007640000002400 */
[----:B---3--:R-:W-:Y:S08]  /*bdd0*/  FMUL.FTZ R0, R8, c[0x0][0x320] ;  /* 0x0000c80008007a20 */ /* 0x008ff00000410000 */
[----:B------:R3:W-:Y:S01]  /*bde0*/  MUFU.TANH R173, R0 ;  /* 0x0000000000ad7308 */ /* 0x0007e20000002400 */
[C---:B-1----:R-:W-:Y:S07]  /*bdf0*/  HMMA.16816.F32 R20, R180.reuse, R4, R20 ;  /* 0x00000004b414723c */ /* 0x042fee0000001814 */
[----:B------:R-:W-:Y:S01]  /*be00*/  @P6 SHF.R.S32.HI R4, RZ, 0x1f, R220 ;  /* 0x0000001fff046819 */ /* 0x000fe200000114dc */
[C---:B------:R-:W-:Y:S04]  /*be10*/  HMMA.16816.F32 R24, R180.reuse, R6, R24 ;  /* 0x00000006b418723c */ /* 0x040fe80000001818 */
[----:B------:R-:W-:Y:S02]  /*be20*/  @P6 IMAD R4, R4, c[0x0][0x1e0], RZ ;  /* 0x0000780004046a24 */ /* 0x000fe400078e02ff */
[----:B---3--:R-:W-:Y:S02]  /*be30*/  FMUL.FTZ R0, R9, c[0x0][0x320] ;  /* 0x0000c80009007a20 */ /* 0x008fe40000410000 */
[C---:B------:R-:W-:Y:S02]  /*be40*/  @P6 IMAD.WIDE.U32 R6, R220.reuse, c[0x0][0x1e0], RZ ;  /* 0x00007800dc066a25 */ /* 0x040fe400078e00ff */
[----:B------:R1:W-:Y:S02]  /*be50*/  MUFU.TANH R172, R0 ;  /* 0x0000000000ac7308 */ /* 0x0003e40000002400 */
[----:B------:R-:W-:Y:S02]  /*be60*/  @P6 IMAD R4, R220, c[0x0][0x1e4], R4 ;  /* 0x00007900dc046a24 */ /* 0x000fe400078e0204 */
[----:B-1----:R-:W-:Y:S02]  /*be70*/  FMUL.FTZ R0, R10, c[0x0][0x320] ;  /* 0x0000c8000a007a20 */ /* 0x002fe40000410000 */
[----:B------:R-:W1:Y:S01]  /*be80*/  LDSM.16.M88.4 R8, [R195+0x7800] ;  /* 0x00780000c308783b */ /* 0x000e620000000200 */
[----:B------:R-:W-:Y:S04]  /*be90*/  DEPBAR.LE SB0, 0x0 ;  /* 0x000080000000791a */ /* 0x000fe80000000000 */
[----:B------:R3:W1:Y:S03]  /*bea0*/  MUFU.TANH R175, R0 ;  /* 0x0000000000af7308 */ /* 0x0006660000002400 */
[----:B------:R-:W-:Y:S01]  /*beb0*/  BAR.SYNC.DEFER_BLOCKING 0x0 ;  /* 0x0000000000007b1d */ /* 0x000fe20000010000 */
[----:B---3--:R-:W-:Y:S06]  /*bec0*/  FMUL.FTZ R0, R12, c[0x0][0x320] ;  /* 0x0000c8000c007a20 */ /* 0x008fec0000410000 */
[----:B------:R3:W-:Y:S01]  /*bed0*/  MUFU.TANH R139, R0 ;  /* 0x00000000008b7308 */ /* 0x0007e20000002400 */
[C---:B-1----:R-:W-:Y:S08]  /*bee0*/  HMMA.16816.F32 R28, R180.reuse, R8, R28 ;  /* 0x00000008b41c723c */ /* 0x042ff0000000181c */
[----:B------:R-:W-:Y:S04]  /*bef0*/  HMMA.16816.F32 R32, R180, R10, R32 ;  /* 0x0000000ab420723c */ /* 0x000fe80000001820 */
[----:B---3--:R-:W-:Y:S04]  /*bf00*/  FMUL.FTZ R0, R13, c[0x0][0x320] ;  /* 0x0000c8000d007a20 */ /* 0x008fe80000410000 */
[----:B------:R1:W-:Y:S08]  /*bf10*/  MUFU.TANH R184, R0 ;  /* 0x0000000000b87308 */ /* 0x0003f00000002400 */
[----:B------:R-:W-:Y:S04]  /*bf20*/  FMUL.FTZ R2, R31, c[0x0][0x320] ;  /* 0x0000c8001f027a20 */ /* 0x000fe80000410000 */
[----:B------:R2:W-:Y:S04]  /*bf30*/  MUFU.TANH R240, R2 ;  /* 0x0000000200f07308 */ /* 0x0005e80000002400 */
[----:B------:R-:W-:Y:S06]  /*bf40*/  FMUL.FTZ R3, R32, c[0x0][0x320] ;  /* 0x0000c80020037a20 */ /* 0x000fec0000410000 */
[----:B------:R3:W-:Y:S01]  /*bf50*/  MUFU.TANH R183, R3 ;  /* 0x0000000300b77308 */ /* 0x0007e20000002400 */
[----:B-1----:R-:W-:Y:S09]  /*bf60*/  FMUL.FTZ R0, R14, c[0x0][0x320] ;  /* 0x0000c8000e007a20 */ /* 0x002ff20000410000 */
[----:B------:R1:W1:Y:S01]  /*bf70*/  MUFU.TANH R185, R0 ;  /* 0x0000000000b97308 */ /* 0x0002620000002400 */
[----:B--2---:R-:W-:Y:S04]  /*bf80*/  FMNMX.FTZ R2, R178, R135, !PT ;  /* 0x00000087b2027209 */ /* 0x004fe80007810000 */
[----:B-----5:R-:W-:Y:S04]  /*bf90*/  FMNMX.FTZ R2, R179, R2, !PT ;  /* 0x00000002b3027209 */ /* 0x020fe80007810000 */
[----:B------:R-:W-:Y:S01]  /*bfa0*/  FMNMX.FTZ R2, R175, R2, !PT ;  /* 0x00000002af027209 */ /* 0x000fe20007810000 */
[----:B---3--:R-:W-:Y:S03]  /*bfb0*/  FMUL.FTZ R3, R33, c[0x0][0x320] ;  /* 0x0000c80021037a20 */ /* 0x008fe60000410000 */
[----:B------:R-:W-:Y:S01]  /*bfc0*/  FMNMX.FTZ R2, R177, R2, !PT ;  /* 0x00000002b1027209 */ /* 0x000fe20007810000 */
[----:B------:R2:W-:Y:S01]  /*bfd0*/  MUFU.TANH R182, R3 ;  /* 0x0000000300b67308 */ /* 0x0005e20000002400 */
[----:B-1----:R-:W-:Y:S02]  /*bfe0*/  FMUL.FTZ R0, R15, c[0x0][0x320] ;  /* 0x0000c8000f007a20 */ /* 0x002fe40000410000 */
[----:B------:R-:W-:Y:S07]  /*bff0*/  FMNMX.FTZ R2, R185, R2, !PT ;  /* 0x00000002b9027209 */ /* 0x000fee0007810000 */
[----:B------:R1:W3:Y:S01]  /*c000*/  MUFU.TANH R186, R0 ;  /* 0x0000000000ba7308 */ /* 0x0002e20000002400 */
[----:B--2---:R-:W-:Y:S09]  /*c010*/  FMUL.FTZ R3, R34, c[0x0][0x320] ;  /* 0x0000c80022037a20 */ /* 0x004ff20000410000 */
[----:B------:R-:W-:Y:S01]  /*c020*/  MUFU.TANH R137, R3 ;  /* 0x0000000300897308 */ /* 0x000fe20000002400 */
[----:B-1----:R-:W-:Y:S01]  /*c030*/  FMUL.FTZ R0, R17, c[0x0][0x320] ;  /* 0x0000c80011007a20 */ /* 0x002fe20000410000 */
[----:B---3--:R-:W-:Y:S08]  /*c040*/  FMNMX.FTZ R2, R186, R2, !PT ;  /* 0x00000002ba027209 */ /* 0x008ff00007810000 */
        /* <DEDUP_REMOVED lines=45> */
[----:B-----5:R-:W-:Y:S02]  /*c320*/  FMNMX.FTZ R2, R236, R3, !PT ;  /* 0x00000003ec027209 */ /* 0x020fe40007810000 */
        /* <DEDUP_REMOVED lines=11> */
[----:B--2---:R-:W-:Y:S02]  /*c3e0*/  FMNMX.FTZ R8, R3, R5, !PT ;  /* 0x0000000503087209 */ /* 0x004fe40007810000 */
[----:B------:R-:W-:Y:S02]  /*c3f0*/  @P6 IADD3 R3, R7, R4, RZ ;  /* 0x0000000407036210 */ /* 0x000fe40007ffe0ff */
[C---:B------:R-:W-:Y:S03]  /*c400*/  @P6 SHF.L.U32 R5, R6.reuse, 0x6, RZ ;  /* 0x0000000606056819 */ /* 0x040fe600000006ff */
[----:B------:R-:W2:Y:S01]  /*c410*/  SHFL.BFLY PT, R11, R8, 0x1, 0x1f ;  /* 0x0c201f00080b7f89 */ /* 0x000ea200000e0000 */
[----:B------:R-:W-:Y:S02]  /*c420*/  @P6 SHF.L.U64.HI R4, R6, 0x6, R3 ;  /* 0x0000000606046819 */ /* 0x000fe40000010203 */
[----:B-1----:R-:W-:Y:S02]  /*c430*/  FMNMX.FTZ R0, R0, R2, !PT ;  /* 0x0000000200007209 */ /* 0x002fe40007810000 */
[C---:B------:R-:W-:Y:S03]  /*c440*/  @P6 IADD3 R2, P0, R5.reuse, R248, RZ ;  /* 0x000000f805026210 */ /* 0x040fe60007f1e0ff */
[----:B------:R-:W1:Y:S01]  /*c450*/  SHFL.BFLY PT, R3, R0, 0x1, 0x1f ;  /* 0x0c201f0000037f89 */ /* 0x000e6200000e0000 */
[----:B------:R-:W-:Y:S02]  /*c460*/  @P6 LEA R16, P1, R2, c[0x0][0x1c8], 0x1 ;  /* 0x0000720002106a11 */ /* 0x000fe400078208ff */
[-C--:B------:R-:W-:Y:S02]  /*c470*/  @P6 IADD3.X R6, R4, R252.reuse, RZ, P0, !PT ;  /* 0x000000fc04066210 */ /* 0x080fe400007fe4ff */
[----:B------:R-:W-:Y:S02]  /*c480*/  @P6 IADD3 R9, P0, R248, 0x40, RZ ;  /* 0x00000040f8096810 */ /* 0x000fe40007f1e0ff */
[----:B------:R-:W-:Y:S02]  /*c490*/  @P6 LEA.HI.X R17, R2, c[0x0][0x1cc], R6, 0x1, P1 ;  /* 0x0000730002116a11 */ /* 0x000fe400008f0c06 */
[-C--:B------:R-:W-:Y:S02]  /*c4a0*/  @P6 IADD3.X R15, RZ, R252.reuse, RZ, P0, !PT ;  /* 0x000000fcff0f6210 */ /* 0x080fe400007fe4ff */
[----:B------:R-:W-:Y:S01]  /*c4b0*/  @P6 IADD3 R2, P0, R5, R9, RZ ;  /* 0x0000000905026210 */ /* 0x000fe20007f1e0ff */
[----:B------:R3:W-:Y:S01]  /*c4c0*/  @P6 LDGSTS.E.BYPASS.LTC128B.128 [R219+0x8100], [R16.64], !P5 ;  /* 0x0810000010db6fae */ /* 0x0007e2000e901d46 */
[----:B------:R-:W-:Y:S02]  /*c4d0*/  @P6 IADD3 R22, P1, R248, 0x80, RZ ;  /* 0x00000080f8166810 */ /* 0x000fe40007f3e0ff */
[----:B------:R-:W-:Y:S02]  /*c4e0*/  @P6 IADD3.X R7, R4, R15, RZ, P0, !PT ;  /* 0x0000000f04076210 */ /* 0x000fe400007fe4ff */
[----:B--2---:R-:W-:Y:S02]  /*c4f0*/  FMNMX.FTZ R133, R8, R11, !PT ;  /* 0x0000000b08857209 */ /* 0x004fe40007810000 */
[C---:B------:R-:W-:Y:S02]  /*c500*/  @P6 LEA R20, P0, R2.reuse, c[0x0][0x1c8], 0x1 ;  /* 0x0000720002146a11 */ /* 0x040fe400078008ff */
[----:B------:R-:W-:Y:S02]  /*c510*/  @P6 IADD3.X R23, RZ, R252, RZ, P1, !PT ;  /* 0x000000fcff176210 */ /* 0x000fe40000ffe4ff */
[----:B------:R-:W-:Y:S01]  /*c520*/  @P6 LEA.HI.X R21, R2, c[0x0][0x1cc], R7, 0x1, P0 ;  /* 0x0000730002156a11 */ /* 0x000fe200000f0c07 */
[----:B------:R-:W-:Y:S01]  /*c530*/  FADD.FTZ R2, -R133, R134 ;  /* 0x0000008685027221 */ /* 0x000fe20000010100 */
[----:B-1----:R-:W-:Y:S02]  /*c540*/  FMNMX.FTZ R132, R0, R3, !PT ;  /* 0x0000000300847209 */ /* 0x002fe40007810000 */
[C---:B------:R-:W-:Y:S01]  /*c550*/  @P6 IADD3 R6, P1, R5.reuse, R22, RZ ;  /* 0x0000001605066210 */ /* 0x040fe20007f3e0ff */
[----:B------:R-:W-:Y:S01]  /*c560*/  FMUL.FTZ R0, R2, c[0x0][0x2d0] ;  /* 0x0000b40002007a20 */ /* 0x000fe20000410000 */
[----:B------:R-:W-:Y:S01]  /*c570*/  @P6 IADD3 R14, P0, R248, 0xc0, RZ ;  /* 0x000000c0f80e6810 */ /* 0x000fe20007f1e0ff */
[----:B------:R1:W-:Y:S01]  /*c580*/  @P6 LDGSTS.E.BYPASS.LTC128B.128 [R219+0xa100], [R20.64], !P4 ;  /* 0x0a10000014db6fae */ /* 0x0003e2000e101d46 */
[----:B------:R-:W-:Y:S01]  /*c590*/  @P6 IADD3.X R10, R4, R23, RZ, P1, !PT ;  /* 0x00000017040a6210 */ /* 0x000fe20000ffe4ff */
[----:B------:R2:W3:Y:S01]  /*c5a0*/  MUFU.EX2 R2, R0 ;  /* 0x0000000000027308 */ /* 0x0004e20000000800 */
[C---:B------:R-:W-:Y:S02]  /*c5b0*/  @P6 LEA R18, P1, R6.reuse, c[0x0][0x1c8], 0x1 ;  /* 0x0000720006126a11 */ /* 0x040fe400078208ff */
[----:B------:R-:W-:Y:S02]  /*c5c0*/  @P6 IADD3.X R7, RZ, R252, RZ, P0, !PT ;  /* 0x000000fcff076210 */ /* 0x000fe400007fe4ff */
[----:B------:R-:W-:Y:S02]  /*c5d0*/  @P6 LEA.HI.X R19, R6, c[0x0][0x1cc], R10, 0x1, P1 ;  /* 0x0000730006136a11 */ /* 0x000fe400008f0c0a */
[----:B------:R-:W-:Y:S02]  /*c5e0*/  @P6 IADD3 R6, P1, R5, R14, RZ ;  /* 0x0000000e05066210 */ /* 0x000fe40007f3e0ff */
[----:B------:R-:W-:Y:S01]  /*c5f0*/  @P6 MOV R3, c[0x0][0x1e0] ;  /* 0x0000780000036a02 */ /* 0x000fe20000000f00 */
[----:B------:R5:W-:Y:S01]  /*c600*/  @P6 LDGSTS.E.BYPASS.LTC128B.128 [R219+0xc100], [R18.64], !P3 ;  /* 0x0c10000012db6fae */ /* 0x000be2000d901d46 */
[----:B------:R-:W-:Y:S02]  /*c610*/  @P6 IADD3.X R10, R4, R7, RZ, P1, !PT ;  /* 0x00000007040a6210 */ /* 0x000fe40000ffe4ff */
[C---:B------:R-:W-:Y:S02]  /*c620*/  @P6 LEA R12, P1, R6.reuse, c[0x0][0x1c8], 0x1 ;  /* 0x00007200060c6a11 */ /* 0x040fe400078208ff */
[C---:B------:R-:W-:Y:S02]  /*c630*/  @P6 LEA R5, P0, R3.reuse, R5, 0x5 ;  /* 0x0000000503056211 */ /* 0x040fe400078028ff */
[----:B------:R-:W-:Y:S02]  /*c640*/  @P6 MOV R8, c[0x0][0x1e4] ;  /* 0x0000790000086a02 */ /* 0x000fe40000000f00 */
[----:B------:R-:W-:Y:S02]  /*c650*/  @P6 LEA.HI.X R13, R6, c[0x0][0x1cc], R10, 0x1, P1 ;  /* 0x00007300060d6a11 */ /* 0x000fe400008f0c0a */
[----:B------:R-:W-:Y:S02]  /*c660*/  @P6 LEA.HI.X R3, R3, R4, R8, 0x5, P0 ;  /* 0x0000000403036211 */ /* 0x000fe400000f2c08 */
[----:B------:R-:W-:Y:S01]  /*c670*/  @P6 IADD3 R4, P1, R5, R248, RZ ;  /* 0x000000f805046210 */ /* 0x000fe20007f3e0ff */
[----:B--2---:R-:W-:Y:S01]  /*c680*/  FADD.FTZ R0, -R132, R135 ;  /* 0x0000008784007221 */ /* 0x004fe20000010100 */
[----:B------:R2:W-:Y:S01]  /*c690*/  @P6 LDGSTS.E.BYPASS.LTC128B.128 [R219+0xe100], [R12.64], !P2 ;  /* 0x0e1000000cdb6fae */ /* 0x0005e2000d101d46 */
[----:B------:R-:W-:Y:S01]  /*c6a0*/  FMUL.FTZ R135, R133, c[0x0][0x2d0] ;  /* 0x0000b40085877a20 */ /* 0x000fe20000410000 */
[----:B------:R-:W-:Y:S01]  /*c6b0*/  @P6 LEA R10, P0, R4, c[0x0][0x1c8], 0x1 ;  /* 0x00007200040a6a11 */ /* 0x000fe200078008ff */
[----:B------:R-:W-:Y:S01]  /*c6c0*/  FMUL.FTZ R0, R0, c[0x0][0x2d0] ;  /* 0x0000b40000007a20 */ /* 0x000fe20000410000 */
[----:B------:R-:W-:Y:S01]  /*c6d0*/  @P6 IADD3.X R6, R3, R252, RZ, P1, !PT ;  /* 0x000000fc03066210 */ /* 0x000fe20000ffe4ff */
[--C-:B------:R-:W-:Y:S02]  /*c6e0*/  FFMA.FTZ R8, R174, c[0x0][0x2d0], -R135.reuse ;  /* 0x0000b400ae087a23 */ /* 0x100fe40000010887 */
[----:B---3--:R-:W-:Y:S01]  /*c6f0*/  FMUL.FTZ R16, R2, R152 ;  /* 0x0000009802107220 */ /* 0x008fe20000410000 */
[----:B------:R-:W-:Y:S01]  /*c700*/  @P6 LEA.HI.X R11, R4, c[0x0][0x1cc], R6, 0x1, P0 ;  /* 0x00007300040b6a11 */ /* 0x000fe200000f0c06 */
[----:B------:R3:W-:Y:S01]  /*c710*/  MUFU.EX2 R138, R8 ;  /* 0x00000008008a7308 */ /* 0x0007e20000000800 */
[----:B------:R-:W-:Y:S01]  /*c720*/  @P6 IADD3 R4, P1, R5, R9, RZ ;  /* 0x0000000905046210 */ /* 0x000fe20007f3e0ff */
[--C-:B------:R-:W-:Y:S02]  /*c730*/  FFMA.FTZ R9, R176, c[0x0][0x2d0], -R135.reuse ;  /* 0x0000b400b0097a23 */ /* 0x100fe40000010887 */
[----:B------:R1:W-:Y:S01]  /*c740*/  @P6 LDGSTS.E.BYPASS.LTC128B.128 [R219+0x9100], [R10.64], !P5 ;  /* 0x091000000adb6fae */ /* 0x0003e2000e901d46 */
[----:B------:R-:W-:Y:S01]  /*c750*/  @P6 IADD3.X R6, R3, R15, RZ, P1, !PT ;  /* 0x0000000f03066210 */ /* 0x000fe20000ffe4ff */
[C---:B------:R-:W-:Y:S02]  /*c760*/  FMUL.FTZ R17, R2.reuse, R153 ;  /* 0x0000009902117220 */ /* 0x040fe40000410000 */
[C---:B------:R-:W-:Y:S02]  /*c770*/  FMUL.FTZ R25, R2.reuse, R161 ;  /* 0x000000a102197220 */ /* 0x040fe40000410000 */
[----:B------:R1:W-:Y:S01]  /*c780*/  MUFU.EX2 R229, R9 ;  /* 0x0000000900e57308 */ /* 0x0003e20000000800 */
[C---:B------:R-:W-:Y:S01]  /*c790*/  FMUL.FTZ R24, R2.reuse, R160 ;  /* 0x000000a002187220 */ /* 0x040fe20000410000 */
[----:B------:R-:W4:Y:S01]  /*c7a0*/  LDL.LU R161, [R1+0xc] ;  /* 0x00000c0001a17983 */ /* 0x000f220000300800 */
[--C-:B------:R-:W-:Y:S02]  /*c7b0*/  FFMA.FTZ R134, R139, c[0x0][0x2d0], -R135.reuse ;  /* 0x0000b4008b867a23 */ /* 0x100fe40000010887 */
[C---:B------:R-:W-:Y:S02]  /*c7c0*/  FMUL.FTZ R32, R2.reuse, R168 ;  /* 0x000000a802207220 */ /* 0x040fe40000410000 */
[----:B------:R-:W-:Y:S02]  /*c7d0*/  FMUL.FTZ R33, R2, R169 ;  /* 0x000000a902217220 */ /* 0x000fe40000410000 */
[--C-:B------:R-:W-:Y:S01]  /*c7e0*/  FFMA.FTZ R160, R182, c[0x0][0x2d0], -R135.reuse ;  /* 0x0000b400b6a07a23 */ /* 0x100fe20000010887 */
[----:B------:R-:W2:Y:S01]  /*c7f0*/  MUFU.EX2 R0, R0 ;  /* 0x0000000000007308 */ /* 0x000ea20000000800 */
[C---:B------:R-:W-:Y:S02]  /*c800*/  FMUL.FTZ R36, R2.reuse, R36 ;  /* 0x0000002402247220 */ /* 0x040fe40000410000 */
[----:B------:R-:W-:Y:S01]  /*c810*/  FMUL.FTZ R37, R2, R37 ;  /* 0x0000002502257220 */ /* 0x000fe20000410000 */
[----:B---3--:R-:W-:Y:S01]  /*c820*/  @P6 LEA R8, P0, R4, c[0x0][0x1c8], 0x1 ;  /* 0x0000720004086a11 */ /* 0x008fe200078008ff */
[C---:B------:R-:W-:Y:S02]  /*c830*/  FMUL.FTZ R40, R2.reuse, R40 ;  /* 0x0000002802287220 */ /* 0x040fe40000410000 */
[C---:B------:R-:W-:Y:S02]  /*c840*/  FMUL.FTZ R41, R2.reuse, R41 ;  /* 0x0000002902297220 */ /* 0x040fe40000410000 */
[C---:B------:R-:W-:Y:S01]  /*c850*/  FMUL.FTZ R44, R2.reuse, R44 ;  /* 0x0000002c022c7220 */ /* 0x040fe20000410000 */
[----:B------:R-:W-:Y:S01]  /*c860*/  MUFU.EX2 R227, R134 ;  /* 0x0000008600e37308 */ /* 0x000fe20000000800 */
[C---:B------:R-:W-:Y:S02]  /*c870*/  FMUL.FTZ R45, R2.reuse, R45 ;  /* 0x0000002d022d7220 */ /* 0x040fe40000410000 */
[----:B------:R-:W-:Y:S01]  /*c880*/  FMUL.FTZ R48, R2, R48 ;  /* 0x0000003002307220 */ /* 0x000fe20000410000 */
[----:B-1----:R-:W-:Y:S01]  /*c890*/  @P6 LEA.HI.X R9, R4, c[0x0][0x1cc], R6, 0x1, P0 ;  /* 0x0000730004096a11 */ /* 0x002fe200000f0c06 */
[--C-:B------:R-:W-:Y:S01]  /*c8a0*/  FFMA.FTZ R6, R173, c[0x0][0x2d0], -R135.reuse ;  /* 0x0000b400ad067a23 */ /* 0x100fe20000010887 */
[C---:B------:R-:W-:Y:S01]  /*c8b0*/  @P6 IADD3 R4, P1, R5.reuse, R22, RZ ;  /* 0x0000001605046210 */ /* 0x040fe20007f3e0ff */
[----:B------:R-:W-:Y:S01]  /*c8c0*/  FMUL.FTZ R49, R2, R49 ;  /* 0x0000003102317220 */ /* 0x000fe20000410000 */
[----:B------:R-:W-:Y:S01]  /*c8d0*/  @P6 IADD3 R5, P0, R5, R14, RZ ;  /* 0x0000000e05056210 */ /* 0x000fe20007f1e0ff */
[----:B------:R1:W-:Y:S01]  /*c8e0*/  @P6 LDGSTS.E.BYPASS.LTC128B.128 [R219+0xb100], [R8.64], !P4 ;  /* 0x0b10000008db6fae */ /* 0x0003e2000e101d46 */
[C---:B------:R-:W-:Y:S01]  /*c8f0*/  @P6 IADD3.X R14, R3.reuse, R23, RZ, P1, !PT ;  /* 0x00000017030e6210 */ /* 0x040fe20000ffe4ff */
[----:B------:R3:W-:Y:S01]  /*c900*/  MUFU.EX2 R230, R6 ;  /* 0x0000000600e67308 */ /* 0x0007e20000000800 */
[----:B------:R-:W-:Y:S01]  /*c910*/  @P6 IADD3.X R15, R3, R7, RZ, P0, !PT ;  /* 0x00000007030f6210 */ /* 0x000fe200007fe4ff */
[--C-:B------:R-:W-:Y:S02]  /*c920*/  FFMA.FTZ R3, R172, c[0x0][0x2d0], -R135.reuse ;  /* 0x0000b400ac037a23 */ /* 0x100fe40000010887 */
[C---:B--2---:R-:W-:Y:S02]  /*c930*/  FMUL.FTZ R10, R0.reuse, R146 ;  /* 0x00000092000a7220 */ /* 0x044fe40000410000 */
[C---:B------:R-:W-:Y:S02]  /*c940*/  FMUL.FTZ R11, R0.reuse, R147 ;  /* 0x00000093000b7220 */ /* 0x040fe40000410000 */
[C---:B-----5:R-:W-:Y:S02]  /*c950*/  FMUL.FTZ R18, R0.reuse, R154 ;  /* 0x0000009a00127220 */ /* 0x060fe40000410000 */
[----:B------:R2:W5:Y:S01]  /*c960*/  MUFU.EX2 R228, R3 ;  /* 0x0000000300e47308 */ /* 0x0005620000000800 */
        /* <DEDUP_REMOVED lines=8> */
[----:B---3--:R-:W-:Y:S01]  /*c9f0*/  @P6 LEA R6, P0, R4, c[0x0][0x1c8], 0x1 ;  /* 0x0000720004066a11 */ /* 0x008fe200078008ff */
[----:B-1----:R-:W-:Y:S02]  /*ca00*/  FMUL.FTZ R9, R2, R145 ;  /* 0x0000009102097220 */ /* 0x002fe40000410000 */
[----:B------:R-:W-:Y:S01]  /*ca10*/  FFMA.FTZ R134, R184, c[0x0][0x2d0], -R135 ;  /* 0x0000b400b8867a23 */ /* 0x000fe20000010887 */
[----:B------:R-:W-:Y:S01]  /*ca20*/  @P6 LEA.HI.X R7, R4, c[0x0][0x1cc], R14, 0x1, P0 ;  /* 0x0000730004076a11 */ /* 0x000fe200000f0c0e */
[C---:B------:R-:W-:Y:S01]  /*ca30*/  FMUL.FTZ R42, R0.reuse, R42 ;  /* 0x0000002a002a7220 */ /* 0x040fe20000410000 */
[C---:B------:R-:W-:Y:S01]  /*ca40*/  @P6 LEA R4, P0, R5.reuse, c[0x0][0x1c8], 0x1 ;  /* 0x0000720005046a11 */ /* 0x040fe200078008ff */
[----:B------:R1:W-:Y:S01]  /*ca50*/  MUFU.EX2 R226, R134 ;  /* 0x0000008600e27308 */ /* 0x0003e20000000800 */
[----:B------:R-:W-:Y:S01]  /*ca60*/  FMUL.FTZ R43, R0, R43 ;  /* 0x0000002b002b7220 */ /* 0x000fe20000410000 */
[----:B------:R3:W-:Y:S01]  /*ca70*/  @P6 LDGSTS.E.BYPASS.LTC128B.128 [R219+0xd100], [R6.64], !P3 ;  /* 0x0d10000006db6fae */ /* 0x0007e2000d901d46 */
[----:B--2---:R-:W-:Y:S01]  /*ca80*/  FMUL.FTZ R3, R132, c[0x0][0x2d0] ;  /* 0x0000b40084037a20 */ /* 0x004fe20000410000 */
[----:B------:R-:W-:Y:S01]  /*ca90*/  @P6 LEA.HI.X R5, R5, c[0x0][0x1cc], R15, 0x1, P0 ;  /* 0x0000730005056a11 */ /* 0x000fe200000f0c0f */
[----:B------:R-:W-:Y:S02]  /*caa0*/  FMUL.FTZ R46, R0, R46 ;  /* 0x0000002e002e7220 */ /* 0x000fe40000410000 */
[--C-:B------:R-:W-:Y:S02]  /*cab0*/  FFMA.FTZ R14, R178, c[0x0][0x2d0], -R3.reuse ;  /* 0x0000b400b20e7a23 */ /* 0x100fe40000010803 */
[--C-:B------:R-:W-:Y:S01]  /*cac0*/  FFMA.FTZ R8, R175, c[0x0][0x2d0], -R3.reuse ;  /* 0x0000b400af087a23 */ /* 0x100fe20000010803 */
[----:B------:R2:W-:Y:S01]  /*cad0*/  @P6 LDGSTS.E.BYPASS.LTC128B.128 [R219+0xf100], [R4.64], !P2 ;  /* 0x0f10000004db6fae */ /* 0x0005e2000d101d46 */
[----:B------:R2:W-:Y:S01]  /*cae0*/  MUFU.EX2 R174, R14 ;  /* 0x0000000e00ae7308 */ /* 0x0005e20000000800 */
[C---:B------:R-:W-:Y:S02]  /*caf0*/  FMUL.FTZ R47, R0.reuse, R47 ;  /* 0x0000002f002f7220 */ /* 0x040fe40000410000 */
[C---:B------:R-:W-:Y:S02]  /*cb00*/  FMUL.FTZ R50, R0.reuse, R50 ;  /* 0x0000003200327220 */ /* 0x040fe40000410000 */
[----:B------:R-:W-:Y:S02]  /*cb10*/  FMUL.FTZ R51, R0, R51 ;  /* 0x0000003300337220 */ /* 0x000fe40000410000 */
[----:B------:R-:W-:Y:S01]  /*cb20*/  LDSM.16.MT88.4 R20, [R194] ;  /* 0x00000000c214783b */ /* 0x000fe20000004200 */
[C---:B------:R-:W-:Y:S02]  /*cb30*/  FMUL.FTZ R52, R2.reuse, R52 ;  /* 0x0000003402347220 */ /* 0x040fe40000410000 */
[----:B------:R2:W-:Y:S01]  /*cb40*/  MUFU.EX2 R173, R8 ;  /* 0x0000000800ad7308 */ /* 0x0005e20000000800 */
[----:B------:R-:W-:Y:S02]  /*cb50*/  FMUL.FTZ R53, R2, R53 ;  /* 0x0000003502357220 */ /* 0x000fe40000410000 */
[--C-:B-1----:R-:W-:Y:S02]  /*cb60*/  FFMA.FTZ R134, R185, c[0x0][0x2d0], -R3.reuse ;  /* 0x0000b400b9867a23 */ /* 0x102fe40000010803 */
[----:B------:R-:W-:Y:S01]  /*cb70*/  LDSM.16.MT88.4 R28, [R197] ;  /* 0x00000000c51c783b */ /* 0x000fe20000004200 */
[C---:B------:R-:W-:Y:S02]  /*cb80*/  FMUL.FTZ R54, R0.reuse, R54 ;  /* 0x0000003600367220 */ /* 0x040fe40000410000 */
[----:B---3--:R-:W-:Y:S01]  /*cb90*/  FMUL.FTZ R6, R0, R142 ;  /* 0x0000008e00067220 */ /* 0x008fe20000410000 */
[----:B-----5:R-:W-:Y:S01]  /*cba0*/  F2FP.PACK_AB R142, R228, R230 ;  /* 0x000000e6e48e723e */ /* 0x020fe200000000ff */
[C---:B------:R-:W-:Y:S01]  /*cbb0*/  FMUL.FTZ R7, R0.reuse, R143 ;  /* 0x0000008f00077220 */ /* 0x040fe20000410000 */
[----:B------:R-:W-:Y:S01]  /*cbc0*/  MUFU.EX2 R189, R134 ;  /* 0x0000008600bd7308 */ /* 0x000fe20000000800 */
[----:B------:R-:W-:Y:S01]  /*cbd0*/  FMUL.FTZ R55, R0, R55 ;  /* 0x0000003700377220 */ /* 0x000fe20000410000 */
[----:B------:R-:W-:Y:S01]  /*cbe0*/  LDSM.16.MT88.4 R152, [R194+0x2000] ;  /* 0x00200000c298783b */ /* 0x000fe20000004200 */
[--C-:B--2---:R-:W-:Y:S02]  /*cbf0*/  FFMA.FTZ R14, R179, c[0x0][0x2d0], -R3.reuse ;  /* 0x0000b400b30e7a23 */ /* 0x104fe40000010803 */
[----:B------:R-:W-:Y:S02]  /*cc00*/  FFMA.FTZ R4, R177, c[0x0][0x2d0], -R3 ;  /* 0x0000b400b1047a23 */ /* 0x000fe40000010803 */
[C---:B------:R-:W-:Y:S02]  /*cc10*/  FMUL.FTZ R5, R2.reuse, R141 ;  /* 0x0000008d02057220 */ /* 0x040fe40000410000 */
[C---:B------:R-:W-:Y:S01]  /*cc20*/  FMUL.FTZ R56, R2.reuse, R56 ;  /* 0x0000003802387220 */ /* 0x040fe20000410000 */
[----:B------:R-:W1:Y:S01]  /*cc30*/  MUFU.EX2 R190, R14 ;  /* 0x0000000e00be7308 */ /* 0x000e620000000800 */
[----:B------:R-:W-:Y:S01]  /*cc40*/  LDSM.16.MT88.4 R168, [R196+0x1800] ;  /* 0x00180000c4a8783b */ /* 0x000fe20000004200 */
[C---:B------:R-:W-:Y:S02]  /*cc50*/  FMUL.FTZ R57, R2.reuse, R57 ;  /* 0x0000003902397220 */ /* 0x040fe40000410000 */
[----:B------:R-:W-:Y:S02]  /*cc60*/  FMUL.FTZ R8, R2, R144 ;  /* 0x0000009002087220 */ /* 0x000fe40000410000 */
[C---:B------:R-:W-:Y:S02]  /*cc70*/  FMUL.FTZ R58, R0.reuse, R58 ;  /* 0x0000003a003a7220 */ /* 0x040fe40000410000 */
[----:B------:R-:W-:Y:S01]  /*cc80*/  FMUL.FTZ R59, R0, R59 ;  /* 0x0000003b003b7220 */ /* 0x000fe20000410000 */
[----:B------:R-:W-:Y:S01]  /*cc90*/  LDSM.16.MT88.4 R144, [R196] ;  /* 0x00000000c490783b */ /* 0x000fe20000004200 */
[----:B------:R-:W2:Y:S01]  /*cca0*/  MUFU.EX2 R172, R4 ;  /* 0x0000000400ac7308 */ /* 0x000ea20000000800 */
[C---:B------:R-:W-:Y:S02]  /*ccb0*/  FMUL.FTZ R60, R2.reuse, R60 ;  /* 0x0000003c023c7220 */ /* 0x040fe40000410000 */
[----:B------:R-:W-:Y:S02]  /*ccc0*/  FMUL.FTZ R61, R2, R61 ;  /* 0x0000003d023d7220 */ /* 0x000fe40000410000 */
[C---:B------:R-:W-:Y:S02]  /*ccd0*/  FMUL.FTZ R62, R0.reuse, R62 ;  /* 0x0000003e003e7220 */ /* 0x040fe40000410000 */
[----:B------:R-:W0:Y:S01]  /*cce0*/  LDGDEPBAR ;  /* 0x00000000000079af */ /* 0x000e220000000000 */
[----:B------:R-:W-:Y:S02]  /*ccf0*/  FMUL.FTZ R63, R0, R63 ;  /* 0x0000003f003f7220 */ /* 0x000fe40000410000 */
[C---:B------:R-:W-:Y:S02]  /*cd00*/  FMUL.FTZ R64, R2.reuse, R64 ;  /* 0x0000004002407220 */ /* 0x040fe40000410000 */
[----:B------:R-:W-:Y:S01]  /*cd10*/  FMUL.FTZ R65, R2, R65 ;  /* 0x0000004102417220 */ /* 0x000fe20000410000 */
[----:B-1----:R-:W-:Y:S02]  /*cd20*/  F2FP.PACK_AB R141, R190, R174 ;  /* 0x000000aebe8d723e */ /* 0x002fe400000000ff */
[----:B------:R-:W1:Y:S01]  /*cd30*/  LDSM.16.MT88.4 R12, [R193] ;  /* 0x00000000c10c783b */ /* 0x000e620000004200 */
[C---:B------:R-:W-:Y:S02]  /*cd40*/  FMUL.FTZ R66, R0.reuse, R66 ;  /* 0x0000004200427220 */ /* 0x040fe40000410000 */
[----:B------:R-:W-:Y:S02]  /*cd50*/  FMUL.FTZ R67, R0, R67 ;  /* 0x0000004300437220 */ /* 0x000fe40000410000 */
[C---:B------:R-:W-:Y:S02]  /*cd60*/  FMUL.FTZ R68, R2.reuse, R68 ;  /* 0x0000004402447220 */ /* 0x040fe40000410000 */
[----:B------:R-:W-:Y:S01]  /*cd70*/  FMUL.FTZ R69, R2, R69 ;  /* 0x0000004502457220 */ /* 0x000fe20000410000 */
[----:B--2---:R-:W-:Y:S01]  /*cd80*/  F2FP.PACK_AB R143, R172, R173 ;  /* 0x000000adac8f723e */ /* 0x004fe200000000ff */
[----:B------:R-:W-:Y:S01]  /*cd90*/  FMUL.FTZ R4, R2, R140 ;  /* 0x0000008c02047220 */ /* 0x000fe20000410000 */
[----:B------:R-:W-:Y:S01]  /*cda0*/  F2FP.PACK_AB R140, R229, R138 ;  /* 0x0000008ae58c723e */ /* 0x000fe200000000ff */
        /* <DEDUP_REMOVED lines=14> */
[C---:B-1----:R-:W-:Y:S05]  /*ce90*/  HMMA.16816.F32 R4, R140.reuse, R12, R4 ;  /* 0x0000000c8c04723c */ /* 0x042fea0000001804 */
        /* <DEDUP_REMOVED lines=17> */
[C---:B------:R-:W-:Y:S04]  /*cfb0*/  FMUL.FTZ R22, R0.reuse, R158 ;  /* 0x0000009e00167220 */ /* 0x040fe80000410000 */
[C---:B------:R-:W-:Y:S02]  /*cfc0*/  FMUL.FTZ R23, R0.reuse, R159 ;  /* 0x0000009f00177220 */ /* 0x040fe40000410000 */
[--C-:B------:R-:W-:Y:S02]  /*cfd0*/  FFMA.FTZ R158, R237, c[0x0][0x2d0], -R135.reuse ;  /* 0x0000b400ed9e7a23 */ /* 0x100fe40000010887 */
[----:B------:R-:W-:Y:S02]  /*cfe0*/  FFMA.FTZ R159, R183, c[0x0][0x2d0], -R135 ;  /* 0x0000b400b79f7a23 */ /* 0x000fe40000010887 */
[--C-:B------:R-:W-:Y:S01]  /*cff0*/  FFMA.FTZ R156, R137, c[0x0][0x2d0], -R3.reuse ;  /* 0x0000b400899c7a23 */ /* 0x100fe20000010803 */
[C---:B------:R-:W-:Y:S01]  /*d000*/  HMMA.16816.F32 R20, R140.reuse, R28, R20 ;  /* 0x0000001c8c14723c */ /* 0x040fe20000001814 */
[----:B------:R-:W-:Y:S02]  /*d010*/  MUFU.EX2 R183, R157 ;  /* 0x0000009d00b77308 */ /* 0x000fe40000000800 */
[C---:B------:R-:W-:Y:S02]  /*d020*/  FMUL.FTZ R90, R0.reuse, R90 ;  /* 0x0000005a005a7220 */ /* 0x040fe40000410000 */
[----:B------:R-:W-:Y:S02]  /*d030*/  FMUL.FTZ R91, R0, R91 ;  /* 0x0000005b005b7220 */ /* 0x000fe40000410000 */
[C---:B------:R-:W-:Y:S01]  /*d040*/  FMUL.FTZ R28, R2.reuse, R164 ;  /* 0x000000a4021c7220 */ /* 0x040fe20000410000 */
[C---:B------:R-:W-:Y:S03]  /*d050*/  HMMA.16816.F32 R24, R140.reuse, R30, R24 ;  /* 0x0000001e8c18723c */ /* 0x040fe60000001818 */
[----:B------:R-:W-:Y:S01]  /*d060*/  MUFU.EX2 R185, R158 ;  /* 0x0000009e00b97308 */ /* 0x000fe20000000800 */
[C---:B------:R-:W-:Y:S02]  /*d070*/  FMUL.FTZ R29, R2.reuse, R165 ;  /* 0x000000a5021d7220 */ /* 0x040fe40000410000 */
[----:B------:R-:W-:Y:S02]  /*d080*/  FMUL.FTZ R92, R2, R92 ;  /* 0x0000005c025c7220 */ /* 0x000fe40000410000 */
[C---:B------:R-:W-:Y:S04]  /*d090*/  FMUL.FTZ R30, R0.reuse, R166 ;  /* 0x000000a6001e7220 */ /* 0x040fe80000410000 */
[----:B------:R-:W-:Y:S01]  /*d0a0*/  FMUL.FTZ R31, R0, R167 ;  /* 0x000000a7001f7220 */ /* 0x000fe20000410000 */
[----:B------:R-:W-:Y:S01]  /*d0b0*/  MUFU.EX2 R184, R159 ;  /* 0x0000009f00b87308 */ /* 0x000fe20000000800 */
[----:B------:R-:W-:Y:S02]  /*d0c0*/  FMUL.FTZ R93, R2, R93 ;  /* 0x0000005d025d7220 */ /* 0x000fe40000410000 */
[C---:B------:R-:W-:Y:S02]  /*d0d0*/  FMUL.FTZ R94, R0.reuse, R94 ;  /* 0x0000005e005e7220 */ /* 0x040fe40000410000 */
[----:B------:R-:W-:Y:S01]  /*d0e0*/  FMUL.FTZ R95, R0, R95 ;  /* 0x0000005f005f7220 */ /* 0x000fe20000410000 */
[C---:B------:R-:W-:Y:S03]  /*d0f0*/  HMMA.16816.F32 R28, R140.reuse, R144, R28 ;  /* 0x000000908c1c723c */ /* 0x040fe6000000181c */
[C---:B------:R-:W-:Y:S02]  /*d100*/  FMUL.FTZ R96, R2.reuse, R96 ;  /* 0x0000006002607220 */ /* 0x040fe40000410000 */
[----:B------:R-:W-:Y:S02]  /*d110*/  FMUL.FTZ R97, R2, R97 ;  /* 0x0000006102617220 */ /* 0x000fe40000410000 */
[C---:B------:R-:W-:Y:S01]  /*d120*/  FMUL.FTZ R98, R0.reuse, R98 ;  /* 0x0000006200627220 */ /* 0x040fe20000410000 */
[C---:B------:R-:W-:Y:S01]  /*d130*/  HMMA.16816.F32 R32, R140.reuse, R146, R32 ;  /* 0x000000928c20723c */ /* 0x040fe20000001820 */
[----:B------:R-:W2:Y:S03]  /*d140*/  LDSM.16.MT88.4 R144, [R197+0x2000] ;  /* 0x00200000c590783b */ /* 0x000ea60000004200 */
        /* <DEDUP_REMOVED lines=24> */
[----:B------:R-:W-:Y:S02]  /*d2d0*/  FMUL.FTZ R114, R0, R114 ;  /* 0x0000007200727220 */ /* 0x000fe40000410000 */
[C---:B-1----:R-:W-:Y:S04]  /*d2e0*/  HMMA.16816.F32 R60, R140.reuse, R148, R60 ;  /* 0x000000948c3c723c */ /* 0x042fe8000000183c */
[----:B------:R-:W-:Y:S02]  /*d2f0*/  FFMA.FTZ R134, R186, c[0x0][0x2d0], -R3 ;  /* 0x0000b400ba867a23 */ /* 0x000fe40000010803 */
[----:B------:R-:W-:Y:S02]  /*d300*/  FMUL.FTZ R115, R0, R115 ;  /* 0x0000007300737220 */ /* 0x000fe40000410000 */
[C---:B------:R-:W-:Y:S01]  /*d310*/  HMMA.16816.F32 R64, R140.reuse, R150, R64 ;  /* 0x000000968c40723c */ /* 0x040fe20000001840 */
[----:B------:R1:W5:Y:S01]  /*d320*/  MUFU.EX2 R188, R134 ;  /* 0x0000008600bc7308 */ /* 0x0003620000000800 */
        /* <DEDUP_REMOVED lines=11> */
[C---:B--2---:R-:W-:Y:S03]  /*d3e0*/  HMMA.16816.F32 R76, R140.reuse, R144, R76 ;  /* 0x000000908c4c723c */ /* 0x044fe6000000184c */
[--C-:B-1----:R-:W-:Y:S02]  /*d3f0*/  FFMA.FTZ R134, R187, c[0x0][0x2d0], -R135.reuse ;  /* 0x0000b400bb867a23 */ /* 0x102fe40000010887 */
[----:B------:R-:W-:Y:S02]  /*d400*/  FMUL.FTZ R123, R0, R123 ;  /* 0x0000007b007b7220 */ /* 0x000fe40000410000 */
[----:B------:R1:W-:Y:S01]  /*d410*/  MUFU.EX2 R225, R134 ;  /* 0x0000008600e17308 */ /* 0x0003e20000000800 */
[C---:B------:R-:W-:Y:S01]  /*d420*/  HMMA.16816.F32 R80, R140.reuse, R146, R80 ;  /* 0x000000928c50723c */ /* 0x040fe20000001850 */
[----:B------:R-:W2:Y:S03]  /*d430*/  LDSM.16.MT88.4 R144, [R193+0x6000] ;  /* 0x00600000c190783b */ /* 0x000ea60000004200 */
        /* <DEDUP_REMOVED lines=10> */
[----:B-1----:R-:W-:Y:S02]  /*d4e0*/  FFMA.FTZ R134, R191, c[0x0][0x2d0], -R135 ;  /* 0x0000b400bf867a23 */ /* 0x002fe40000010887 */
[C---:B---3--:R-:W-:Y:S02]  /*d4f0*/  HMMA.16816.F32 R92, R140.reuse, R152, R92 ;  /* 0x000000988c5c723c */ /* 0x048fe4000000185c */
[----:B------:R1:W-:Y:S02]  /*d500*/  MUFU.EX2 R224, R134 ;  /* 0x0000008600e07308 */ /* 0x0003e40000000800 */
[C---:B------:R-:W-:Y:S02]  /*d510*/  FMUL.FTZ R131, R0.reuse, R131 ;  /* 0x0000008300837220 */ /* 0x040fe40000410000 */
[----:B------:R-:W-:Y:S02]  /*d520*/  FFMA.FTZ R0, R0, R161, R174 ;  /* 0x000000a100007223 */ /* 0x000fe400000100ae */
[C---:B------:R-:W-:Y:S01]  /*d530*/  HMMA.16816.F32 R96, R140.reuse, R154, R96 ;  /* 0x0000009a8c60723c */ /* 0x040fe20000001860 */
[----:B------:R-:W3:Y:S03]  /*d540*/  LDSM.16.MT88.4 R152, [R197+0x6000] ;  /* 0x00600000c598783b */ /* 0x000ee60000004200 */
[----:B------:R-:W-:Y:S02]  /*d550*/  FADD.FTZ R0, R190, R0 ;  /* 0x00000000be007221 */ /* 0x000fe40000010000 */
[----:B------:R-:W-:Y:S02]  /*d560*/  FFMA.FTZ R2, R2, R242, R138 ;  /* 0x000000f202027223 */ /* 0x000fe4000001008a */
[C---:B--2---:R-:W-:Y:S01]  /*d570*/  HMMA.16816.F32 R100, R140.reuse, R144, R100 ;  /* 0x000000908c64723c */ /* 0x044fe20000001864 */
[----:B------:R-:W-:Y:S03]  /*d580*/  LDSM.16.MT88.4 R160, [R197+0x1800] ;  /* 0x00180000c5a0783b */ /* 0x000fe60000004200 */
[----:B------:R-:W-:Y:S02]  /*d590*/  FADD.FTZ R0, R173, R0 ;  /* 0x00000000ad007221 */ /* 0x000fe40000010000 */
[----:B------:R-:W-:Y:S02]  /*d5a0*/  FADD.FTZ R2, R229, R2 ;  /* 0x00000002e5027221 */ /* 0x000fe40000010000 */
[C---:B------:R-:W-:Y:S01]  /*d5b0*/  HMMA.16816.F32 R104, R140.reuse, R146, R104 ;  /* 0x000000928c68723c */ /* 0x040fe20000001868 */
[----:B------:R-:W2:Y:S03]  /*d5c0*/  LDSM.16.MT88.4 R144, [R196+0x6000] ;  /* 0x00600000c490783b */ /* 0x000ea60000004200 */
[--C-:B-1----:R-:W-:Y:S02]  /*d5d0*/  FFMA.FTZ R134, R221, c[0x0][0x2d0], -R3.reuse ;  /* 0x0000b400dd867a23 */ /* 0x102fe40000010803 */
[----:B------:R-:W-:Y:S02]  /*d5e0*/  FADD.FTZ R0, R172, R0 ;  /* 0x00000000ac007221 */ /* 0x000fe40000010000 */
[----:B------:R1:W1:Y:S01]  /*d5f0*/  MUFU.EX2 R187, R134 ;  /* 0x0000008600bb7308 */ /* 0x0002620000000800 */
[C---:B----4-:R-:W-:Y:S01]  /*d600*/  HMMA.16816.F32 R108, R140.reuse, R148, R108 ;  /* 0x000000948c6c723c */ /* 0x050fe2000000186c */
[----:B------:R-:W-:Y:S02]  /*d610*/  LDSM.16.MT88.4 R172, [R193+0x3800] ;  /* 0x00380000c1ac783b */ /* 0x000fe40000004200 */
[----:B------:R-:W-:Y:S02]  /*d620*/  FADD.FTZ R0, R189, R0 ;  /* 0x00000000bd007221 */ /* 0x000fe40000010000 */
[----:B------:R-:W-:Y:S02]  /*d630*/  FADD.FTZ R2, R230, R2 ;  /* 0x00000002e6027221 */ /* 0x000fe40000010000 */
[----:B-----5:R-:W-:Y:S01]  /*d640*/  FADD.FTZ R0, R188, R0 ;  /* 0x00000000bc007221 */ /* 0x020fe20000010000 */
[C---:B------:R-:W-:Y:S01]  /*d650*/  HMMA.16816.F32 R112, R140.reuse, R150, R112 ;  /* 0x000000968c70723c */ /* 0x040fe20000001870 */
[----:B------:R-:W4:Y:S03]  /*d660*/  LDSM.16.MT88.4 R148, [R193+0x800] ;  /* 0x00080000c194783b */ /* 0x000f260000004200 */
[----:B------:R-:W-:Y:S04]  /*d670*/  FADD.FTZ R2, R228, R2 ;  /* 0x00000002e4027221 */ /* 0x000fe80000010000 */
[C---:B---3--:R-:W-:Y:S04]  /*d680*/  HMMA.16816.F32 R116, R140.reuse, R152, R116 ;  /* 0x000000988c74723c */ /* 0x048fe80000001874 */
[----:B------:R-:W-:Y:S02]  /*d690*/  FADD.FTZ R2, R227, R2 ;  /* 0x00000002e3027221 */ /* 0x000fe40000010000 */
[----:B-1----:R-:W-:Y:S02]  /*d6a0*/  FFMA.FTZ R134, R222, c[0x0][0x2d0], -R3 ;  /* 0x0000b400de867a23 */ /* 0x002fe40000010803 */
[C---:B------:R-:W-:Y:S01]  /*d6b0*/  HMMA.16816.F32 R120, R140.reuse, R154, R120 ;  /* 0x0000009a8c78723c */ /* 0x040fe20000001878 */
[----:B------:R-:W1:Y:S01]  /*d6c0*/  LDSM.16.MT88.4 R152, [R194+0x800] ;  /* 0x00080000c298783b */ /* 0x000e620000004200 */
[----:B------:R3:W5:Y:S02]  /*d6d0*/  MUFU.EX2 R186, R134 ;  /* 0x0000008600ba7308 */ /* 0x0007640000000800 */
[----:B------:R-:W-:Y:S02]  /*d6e0*/  FADD.FTZ R0, R187, R0 ;  /* 0x00000000bb007221 */ /* 0x000fe40000010000 */
[----:B------:R-:W-:Y:S02]  /*d6f0*/  FADD.FTZ R2, R226, R2 ;  /* 0x00000002e2027221 */ /* 0x000fe40000010000 */
[C---:B--2---:R-:W-:Y:S04]  /*d700*/  HMMA.16816.F32 R124, R140.reuse, R144, R124 ;  /* 0x000000908c7c723c */ /* 0x044fe8000000187c */
[----:B------:R-:W-:Y:S04]  /*d710*/  FADD.FTZ R2, R225, R2 ;  /* 0x00000002e1027221 */ /* 0x000fe80000010000 */
[----:B------:R-:W-:Y:S01]  /*d720*/  HMMA.16816.F32 R128, R140, R146, R128 ;  /* 0x000000928c80723c */ /* 0x000fe20000001880 */
[----:B------:R-:W2:Y:S03]  /*d730*/  LDSM.16.MT88.4 R144, [R197+0x800] ;  /* 0x00080000c590783b */ /* 0x000ea60000004200 */
[----:B------:R-:W-:Y:S03]  /*d740*/  FADD.FTZ R2, R224, R2 ;  /* 0x00000002e0027221 */ /* 0x000fe60000010000 */
[----:B------:R-:W-:Y:S02]  /*d750*/  F2FP.PACK_AB R140, R226, R227 ;  /* 0x000000e3e28c723e */ /* 0x000fe400000000ff */
[----:B------:R-:W-:Y:S03]  /*d760*/  F2FP.PACK_AB R141, R188, R189 ;  /* 0x000000bdbc8d723e */ /* 0x000fe600000000ff */
[----:B------:R-:W-:Y:S01]  /*d770*/  F2FP.PACK_AB R142, R224, R225 ;  /* 0x000000e1e08e723e */ /* 0x000fe200000000ff */
[--C-:B---3--:R-:W-:Y:S01]  /*d780*/  FFMA.FTZ R134, R234, c[0x0][0x2d0], -R135.reuse ;  /* 0x0000b400ea867a23 */ /* 0x108fe20000010887 */
[C---:B-----5:R-:W-:Y:S01]  /*d790*/  F2FP.PACK_AB R143, R186.reuse, R187 ;  /* 0x000000bbba8f723e */ /* 0x060fe200000000ff */
[----:B------:R-:W-:Y:S02]  /*d7a0*/  FADD.FTZ R0, R186, R0 ;  /* 0x00000000ba007221 */ /* 0x000fe40000010000 */
[----:B------:R3:W5:Y:S04]  /*d7b0*/  MUFU.EX2 R222, R134 ;  /* 0x0000008600de7308 */ /* 0x0007680000000800 */
[C---:B----4-:R-:W-:Y:S08]  /*d7c0*/  HMMA.16816.F32 R4, R140.reuse, R148, R4 ;  /* 0x000000948c04723c */ /* 0x050ff00000001804 */
[C---:B------:R-:W-:Y:S01]  /*d7d0*/  HMMA.16816.F32 R8, R140.reuse, R150, R8 ;  /* 0x000000968c08723c */ /* 0x040fe20000001808 */
[----:B------:R-:W4:Y:S07]  /*d7e0*/  LDSM.16.MT88.4 R148, [R196+0x800] ;  /* 0x00080000c494783b */ /* 0x000f2e0000004200 */
[C---:B-1----:R-:W-:Y:S04]  /*d7f0*/  HMMA.16816.F32 R12, R140.reuse, R152, R12 ;  /* 0x000000988c0c723c */ /* 0x042fe8000000180c */
[----:B---3--:R-:W-:Y:S02]  /*d800*/  FFMA.FTZ R134, R223, c[0x0][0x2d0], -R135 ;  /* 0x0000b400df867a23 */ /* 0x008fe40000010887 */
[----:B-----5:R-:W-:Y:S02]  /*d810*/  FADD.FTZ R2, R222, R2 ;  /* 0x00000002de027221 */ /* 0x020fe40000010000 */
[C---:B------:R-:W-:Y:S01]  /*d820*/  HMMA.16816.F32 R16, R140.reuse, R154, R16 ;  /* 0x0000009a8c10723c */ /* 0x040fe20000001810 */
[----:B------:R-:W1:Y:S01]  /*d830*/  LDSM.16.MT88.4 R152, [R193+0x2800] ;  /* 0x00280000c198783b */ /* 0x000e620000004200 */
[----:B------:R3:W5:Y:S06]  /*d840*/  MUFU.EX2 R223, R134 ;  /* 0x0000008600df7308 */ /* 0x00076c0000000800 */
[C---:B--2---:R-:W-:Y:S08]  /*d850*/  HMMA.16816.F32 R20, R140.reuse, R144, R20 ;  /* 0x000000908c14723c */ /* 0x044ff00000001814 */
[C---:B------:R-:W-:Y:S01]  /*d860*/  HMMA.16816.F32 R24, R140.reuse, R146, R24 ;  /* 0x000000928c18723c */ /* 0x040fe20000001818 */
[----:B------:R-:W2:Y:S07]  /*d870*/  LDSM.16.MT88.4 R144, [R194+0x2800] ;  /* 0x00280000c290783b */ /* 0x000eae0000004200 */
[C---:B----4-:R-:W-:Y:S04]  /*d880*/  HMMA.16816.F32 R28, R140.reuse, R148, R28 ;  /* 0x000000948c1c723c */ /* 0x050fe8000000181c */
[--C-:B---3--:R-:W-:Y:S02]  /*d890*/  FFMA.FTZ R134, R233, c[0x0][0x2d0], -R3.reuse ;  /* 0x0000b400e9867a23 */ /* 0x108fe40000010803 */
[----:B-----5:R-:W-:Y:S02]  /*d8a0*/  FADD.FTZ R2, R223, R2 ;  /* 0x00000002df027221 */ /* 0x020fe40000010000 */
[----:B------:R3:W4:Y:S01]  /*d8b0*/  MUFU.EX2 R180, R134 ;  /* 0x0000008600b47308 */ /* 0x0007220000000800 */
[C---:B------:R-:W-:Y:S01]  /*d8c0*/  HMMA.16816.F32 R32, R140.reuse, R150, R32 ;  /* 0x000000968c20723c */ /* 0x040fe20000001820 */
[----:B------:R-:W5:Y:S07]  /*d8d0*/  LDSM.16.MT88.4 R148, [R197+0x2800] ;  /* 0x00280000c594783b */ /* 0x000f6e0000004200 */
[C---:B-1----:R-:W-:Y:S08]  /*d8e0*/  HMMA.16816.F32 R36, R140.reuse, R152, R36 ;  /* 0x000000988c24723c */ /* 0x042ff00000001824 */
[C---:B------:R-:W-:Y:S01]  /*d8f0*/  HMMA.16816.F32 R40, R140.reuse, R154, R40 ;  /* 0x0000009a8c28723c */ /* 0x040fe20000001828 */
[----:B------:R-:W1:Y:S03]  /*d900*/  LDSM.16.MT88.4 R152, [R196+0x2800] ;  /* 0x00280000c498783b */ /* 0x000e660000004200 */
[----:B---3--:R-:W-:Y:S04]  /*d910*/  FFMA.FTZ R134, R232, c[0x0][0x2d0], -R3 ;  /* 0x0000b400e8867a23 */ /* 0x008fe80000010803 */
[C---:B--2---:R-:W-:Y:S01]  /*d920*/  HMMA.16816.F32 R44, R140.reuse, R144, R44 ;  /* 0x000000908c2c723c */ /* 0x044fe2000000182c */
[----:B------:R-:W2:Y:S03]  /*d930*/  MUFU.EX2 R181, R134 ;  /* 0x0000008600b57308 */ /* 0x000ea60000000800 */
[----:B----4-:R-:W-:Y:S04]  /*d940*/  FADD.FTZ R0, R180, R0 ;  /* 0x00000000b4007221 */ /* 0x010fe80000010000 */
[C---:B------:R-:W-:Y:S01]  /*d950*/  HMMA.16816.F32 R48, R140.reuse, R146, R48 ;  /* 0x000000928c30723c */ /* 0x040fe20000001830 */
[----:B------:R-:W3:Y:S07]  /*d960*/  LDSM.16.MT88.4 R144, [R193+0x4800] ;  /* 0x00480000c190783b */ /* 0x000eee0000004200 */
[C---:B-----5:R-:W-:Y:S08]  /*d970*/  HMMA.16816.F32 R52, R140.reuse, R148, R52 ;  /* 0x000000948c34723c */ /* 0x060ff00000001834 */
[C---:B------:R-:W-:Y:S01]  /*d980*/  HMMA.16816.F32 R56, R140.reuse, R150, R56 ;  /* 0x000000968c38723c */ /* 0x040fe20000001838 */
[----:B------:R-:W4:Y:S03]  /*d990*/  LDSM.16.MT88.4 R148, [R194+0x4800] ;  /* 0x00480000c294783b */ /* 0x000f260000004200 */
[----:B--2---:R-:W-:Y:S01]  /*d9a0*/  F2FP.PACK_AB R137, R181, R180 ;  /* 0x000000b4b589723e */ /* 0x004fe200000000ff */
[--C-:B------:R-:W-:Y:S02]  /*d9b0*/  FFMA.FTZ R134, R231, c[0x0][0x2d0], -R135.reuse ;  /* 0x0000b400e7867a23 */ /* 0x100fe40000010887 */
[----:B------:R-:W-:Y:S01]  /*d9c0*/  FADD.FTZ R0, R181, R0 ;  /* 0x00000000b5007221 */ /* 0x000fe20000010000 */
[C---:B-1----:R-:W-:Y:S01]  /*d9d0*/  HMMA.16816.F32 R60, R140.reuse, R152, R60 ;  /* 0x000000988c3c723c */ /* 0x042fe2000000183c */
[----:B------:R1:W2:Y:S07]  /*d9e0*/  MUFU.EX2 R221, R134 ;  /* 0x0000008600dd7308 */ /* 0x0002ae0000000800 */
[C---:B------:R-:W-:Y:S01]  /*d9f0*/  HMMA.16816.F32 R64, R140.reuse, R154, R64 ;  /* 0x0000009a8c40723c */ /* 0x040fe20000001840 */
[----:B------:R-:W5:Y:S07]  /*da00*/  LDSM.16.MT88.4 R152, [R197+0x4800] ;  /* 0x00480000c598783b */ /* 0x000f6e0000004200 */
[C---:B---3--:R-:W-:Y:S08]  /*da10*/  HMMA.16816.F32 R68, R140.reuse, R144, R68 ;  /* 0x000000908c44723c */ /* 0x048ff00000001844 */
[C---:B------:R-:W-:Y:S01]  /*da20*/  HMMA.16816.F32 R72, R140.reuse, R146, R72 ;  /* 0x000000928c48723c */ /* 0x040fe20000001848 */
[----:B------:R-:W3:Y:S03]  /*da30*/  LDSM.16.MT88.4 R144, [R196+0x4800] ;  /* 0x00480000c490783b */ /* 0x000ee60000004200 */
[----:B-1----:R-:W-:Y:S02]  /*da40*/  FFMA.FTZ R134, R235, c[0x0][0x2d0], -R135 ;  /* 0x0000b400eb867a23 */ /* 0x002fe40000010887 */
[--C-:B------:R-:W-:Y:S02]  /*da50*/  FFMA.FTZ R135, R240, c[0x0][0x2d0], -R3.reuse ;  /* 0x0000b400f0877a23 */ /* 0x100fe40000010803 */
[----:B------:R-:W1:Y:S01]  /*da60*/  MUFU.EX2 R191, R134 ;  /* 0x0000008600bf7308 */ /* 0x000e620000000800 */
[C---:B----4-:R-:W-:Y:S03]  /*da70*/  HMMA.16816.F32 R76, R140.reuse, R148, R76 ;  /* 0x000000948c4c723c */ /* 0x050fe6000000184c */
[----:B--2---:R-:W-:Y:S05]  /*da80*/  FADD.FTZ R2, R221, R2 ;  /* 0x00000002dd027221 */ /* 0x004fea0000010000 */
[C---:B------:R-:W-:Y:S01]  /*da90*/  HMMA.16816.F32 R80, R140.reuse, R150, R80 ;  /* 0x000000968c50723c */ /* 0x040fe20000001850 */
[----:B------:R-:W2:Y:S01]  /*daa0*/  LDSM.16.MT88.4 R148, [R193+0x6800] ;  /* 0x00680000c194783b */ /* 0x000ea20000004200 */
[----:B------:R-:W-:Y:S06]  /*dab0*/  MUFU.EX2 R177, R135 ;  /* 0x0000008700b17308 */ /* 0x000fec0000000800 */
[C---:B-----5:R-:W-:Y:S04]  /*dac0*/  HMMA.16816.F32 R84, R140.reuse, R152, R84 ;  /* 0x000000988c54723c */ /* 0x060fe80000001854 */
[----:B------:R4:W-:Y:S01]  /*dad0*/  MUFU.EX2 R135, R156 ;  /* 0x0000009c00877308 */ /* 0x0009e20000000800 */
[C---:B-1----:R-:W-:Y:S03]  /*dae0*/  F2FP.PACK_AB R138, R191.reuse, R221 ;  /* 0x000000ddbf8a723e */ /* 0x042fe600000000ff */
[C---:B------:R-:W-:Y:S01]  /*daf0*/  HMMA.16816.F32 R88, R140.reuse, R154, R88 ;  /* 0x0000009a8c58723c */ /* 0x040fe20000001858 */
[----:B------:R-:W1:Y:S03]  /*db00*/  LDSM.16.MT88.4 R152, [R194+0x6800] ;  /* 0x00680000c298783b */ /* 0x000e660000004200 */
[----:B------:R-:W-:Y:S02]  /*db10*/  FADD.FTZ R2, R191, R2 ;  /* 0x00000002bf027221 */ /* 0x000fe40000010000 */
[--C-:B------:R-:W-:Y:S02]  /*db20*/  FFMA.FTZ R134, R236, c[0x0][0x2d0], -R3.reuse ;  /* 0x0000b400ec867a23 */ /* 0x100fe40000010803 */
[C---:B---3--:R-:W-:Y:S02]  /*db30*/  HMMA.16816.F32 R92, R140.reuse, R144, R92 ;  /* 0x000000908c5c723c */ /* 0x048fe4000000185c */
[----:B------:R3:W5:Y:S06]  /*db40*/  MUFU.EX2 R179, R134 ;  /* 0x0000008600b37308 */ /* 0x00076c0000000800 */
[C---:B------:R-:W-:Y:S01]  /*db50*/  HMMA.16816.F32 R96, R140.reuse, R146, R96 ;  /* 0x000000928c60723c */ /* 0x040fe20000001860 */
[----:B------:R-:W1:Y:S07]  /*db60*/  LDSM.16.MT88.4 R144, [R197+0x6800] ;  /* 0x00680000c590783b */ /* 0x000e6e0000004200 */
[C---:B--2---:R-:W-:Y:S01]  /*db70*/  HMMA.16816.F32 R100, R140.reuse, R148, R100 ;  /* 0x000000948c64723c */ /* 0x044fe20000001864 */
[----:B----4-:R-:W-:Y:S07]  /*db80*/  LDSM.16.MT88.4 R156, [R194+0x1800] ;  /* 0x00180000c29c783b */ /* 0x010fee0000004200 */
[C---:B------:R-:W-:Y:S01]  /*db90*/  HMMA.16816.F32 R104, R140.reuse, R150, R104 ;  /* 0x000000968c68723c */ /* 0x040fe20000001868 */
[----:B------:R-:W2:Y:S03]  /*dba0*/  LDSM.16.MT88.4 R148, [R196+0x6800] ;  /* 0x00680000c494783b */ /* 0x000ea60000004200 */
[--C-:B---3--:R-:W-:Y:S02]  /*dbb0*/  FFMA.FTZ R134, R239, c[0x0][0x2d0], -R3.reuse ;  /* 0x0000b400ef867a23 */ /* 0x108fe40000010803 */
[----:B-----5:R-:W-:Y:S02]  /*dbc0*/  FADD.FTZ R0, R179, R0 ;  /* 0x00000000b3007221 */ /* 0x020fe40000010000 */
[C---:B-1----:R-:W-:Y:S01]  /*dbd0*/  HMMA.16816.F32 R108, R140.reuse, R152, R108 ;  /* 0x000000988c6c723c */ /* 0x042fe2000000186c */
[----:B------:R-:W1:Y:S07]  /*dbe0*/  MUFU.EX2 R178, R134 ;  /* 0x0000008600b27308 */ /* 0x000e6e0000000800 */
[C---:B------:R-:W-:Y:S01]  /*dbf0*/  HMMA.16816.F32 R112, R140.reuse, R154, R112 ;  /* 0x0000009a8c70723c */ /* 0x040fe20000001870 */
[----:B------:R-:W-:Y:S07]  /*dc00*/  LDSM.16.MT88.4 R152, [R194+0x1000] ;  /* 0x00100000c298783b */ /* 0x000fee0000004200 */
[C---:B------:R-:W-:Y:S08]  /*dc10*/  HMMA.16816.F32 R116, R140.reuse, R144, R116 ;  /* 0x000000908c74723c */ /* 0x040ff00000001874 */
[C---:B------:R-:W-:Y:S01]  /*dc20*/  HMMA.16816.F32 R120, R140.reuse, R146, R120 ;  /* 0x000000928c78723c */ /* 0x040fe20000001878 */
[----:B------:R-:W3:Y:S03]  /*dc30*/  LDSM.16.MT88.4 R144, [R193+0x1000] ;  /* 0x00100000c190783b */ /* 0x000ee60000004200 */
[----:B-1----:R-:W-:Y:S01]  /*dc40*/  F2FP.PACK_AB R139, R178, R179 ;  /* 0x000000b3b28b723e */ /* 0x002fe200000000ff */
[--C-:B------:R-:W-:Y:S02]  /*dc50*/  FFMA.FTZ R134, R241, c[0x0][0x2d0], -R3.reuse ;  /* 0x0000b400f1867a23 */ /* 0x100fe40000010803 */
[----:B------:R-:W-:Y:S01]  /*dc60*/  FFMA.FTZ R3, R136, c[0x0][0x2d0], -R3 ;  /* 0x0000b40088037a23 */ /* 0x000fe20000010803 */
[----:B------:R-:W-:Y:S01]  /*dc70*/  F2FP.PACK_AB R136, R223, R222 ;  /* 0x000000dedf88723e */ /* 0x000fe200000000ff */
[C---:B--2---:R-:W-:Y:S01]  /*dc80*/  HMMA.16816.F32 R124, R140.reuse, R148, R124 ;  /* 0x000000948c7c723c */ /* 0x044fe2000000187c */
[----:B------:R-:W1:Y:S07]  /*dc90*/  MUFU.EX2 R176, R134 ;  /* 0x0000008600b07308 */ /* 0x000e6e0000000800 */
[----:B------:R-:W-:Y:S01]  /*dca0*/  HMMA.16816.F32 R128, R140, R150, R128 ;  /* 0x000000968c80723c */ /* 0x000fe20000001880 */
[----:B------:R-:W2:Y:S02]  /*dcb0*/  LDSM.16.MT88.4 R140, [R197+0x1000] ;  /* 0x00100000c58c783b */ /* 0x000ea40000004200 */
[----:B------:R4:W5:Y:S06]  /*dcc0*/  MUFU.EX2 R134, R3 ;  /* 0x0000000300867308 */ /* 0x00096c0000000800 */
[----:B------:R-:W2:Y:S01]  /*dcd0*/  LDSM.16.MT88.4 R148, [R196+0x1000] ;  /* 0x00100000c494783b */ /* 0x000ea20000004200 */
[C---:B---3--:R-:W-:Y:S05]  /*dce0*/  HMMA.16816.F32 R4, R136.reuse, R144, R4 ;  /* 0x000000908804723c */ /* 0x048fea0000001804 */
[----:B----4-:R-:W-:Y:S02]  /*dcf0*/  FADD.FTZ R3, R178, R0 ;  /* 0x00000000b2037221 */ /* 0x010fe40000010000 */
[----:B------:R-:W-:Y:S01]  /*dd00*/  FADD.FTZ R0, R183, R2 ;  /* 0x00000002b7007221 */ /* 0x000fe20000010000 */
[C---:B------:R-:W-:Y:S01]  /*dd10*/  HMMA.16816.F32 R8, R136.reuse, R146, R8 ;  /* 0x000000928808723c */ /* 0x040fe20000001808 */
[----:B------:R-:W3:Y:S03]  /*dd20*/  LDSM.16.MT88.4 R144, [R193+0x3000] ;  /* 0x00300000c190783b */ /* 0x000ee60000004200 */
[----:B------:R-:W-:Y:S02]  /*dd30*/  FADD.FTZ R0, R185, R0 ;  /* 0x00000000b9007221 */ /* 0x000fe40000010000 */
[----:B-1----:R-:W-:Y:S02]  /*dd40*/  FADD.FTZ R3, R176, R3 ;  /* 0x00000003b0037221 */ /* 0x002fe40000010000 */
[C---:B------:R-:W-:Y:S04]  /*dd50*/  HMMA.16816.F32 R12, R136.reuse, R152, R12 ;  /* 0x00000098880c723c */ /* 0x040fe8000000180c */
[----:B------:R-:W-:Y:S02]  /*dd60*/  FADD.FTZ R2, R184, R0 ;  /* 0x00000000b8027221 */ /* 0x000fe40000010000 */
[----:B------:R-:W-:Y:S02]  /*dd70*/  FADD.FTZ R3, R177, R3 ;  /* 0x00000003b1037221 */ /* 0x000fe40000010000 */
[C---:B------:R-:W-:Y:S01]  /*dd80*/  HMMA.16816.F32 R16, R136.reuse, R154, R16 ;  /* 0x0000009a8810723c */ /* 0x040fe20000001810 */
[----:B------:R-:W1:Y:S03]  /*dd90*/  LDSM.16.MT88.4 R152, [R194+0x3000] ;  /* 0x00300000c298783b */ /* 0x000e660000004200 */
[----:B------:R-:W-:Y:S02]  /*dda0*/  FADD.FTZ R2, R182, R2 ;  /* 0x00000002b6027221 */ /* 0x000fe40000010000 */
[----:B------:R-:W-:Y:S02]  /*ddb0*/  FADD.FTZ R0, R135, R3 ;  /* 0x0000000387007221 */ /* 0x000fe40000010000 */
[C---:B--2---:R-:W-:Y:S01]  /*ddc0*/  HMMA.16816.F32 R20, R136.reuse, R140, R20 ;  /* 0x0000008c8814723c */ /* 0x044fe20000001814 */
[----:B------:R-:W-:Y:S03]  /*ddd0*/  STL [R1+0x8], R2 ;  /* 0x0000080201007387 */ /* 0x000fe60000100800 */
[----:B-----5:R-:W-:Y:S04]  /*dde0*/  FADD.FTZ R0, R134, R0 ;  /* 0x0000000086007221 */ /* 0x020fe80000010000 */
[C---:B------:R-:W-:Y:S01]  /*ddf0*/  HMMA.16816.F32 R24, R136.reuse, R142, R24 ;  /* 0x0000008e8818723c */ /* 0x040fe20000001818 */
[----:B------:R-:W2:Y:S07]  /*de00*/  LDSM.16.MT88.4 R140, [R197+0x3000] ;  /* 0x00300000c58c783b */ /* 0x000eae0000004200 */
[C---:B------:R-:W-:Y:S01]  /*de10*/  HMMA.16816.F32 R28, R136.reuse, R148, R28 ;  /* 0x00000094881c723c */ /* 0x040fe2000000181c */
[----:B------:R-:W-:Y:S07]  /*de20*/  STL [R1+0xc], R0 ;  /* 0x00000c0001007387 */ /* 0x000fee0000100800 */
[C---:B------:R-:W-:Y:S01]  /*de30*/  HMMA.16816.F32 R32, R136.reuse, R150, R32 ;  /* 0x000000968820723c */ /* 0x040fe20000001820 */
[----:B------:R-:W-:Y:S07]  /*de40*/  LDSM.16.MT88.4 R148, [R193+0x5000] ;  /* 0x00500000c194783b */ /* 0x000fee0000004200 */
        /* <DEDUP_REMOVED lines=17> */
[----:B------:R-:W-:Y:S07]  /*df60*/  LDSM.16.MT88.4 R152, [R197+0x7000] ;  /* 0x00700000c598783b */ /* 0x000fee0000004200 */
[C---:B--2---:R-:W-:Y:S08]  /*df70*/  HMMA.16816.F32 R84, R136.reuse, R140, R84 ;  /* 0x0000008c8854723c */ /* 0x044ff00000001854 */
[C---:B------:R-:W-:Y:S01]  /*df80*/  HMMA.16816.F32 R88, R136.reuse, R142, R88 ;  /* 0x0000008e8858723c */ /* 0x040fe20000001858 */
[----:B------:R-:W1:Y:S07]  /*df90*/  LDSM.16.MT88.4 R140, [R194+0x7000] ;  /* 0x00700000c28c783b */ /* 0x000e6e0000004200 */
[C---:B---3--:R-:W-:Y:S08]  /*dfa0*/  HMMA.16816.F32 R92, R136.reuse, R144, R92 ;  /* 0x00000090885c723c */ /* 0x048ff0000000185c */
[C---:B------:R-:W-:Y:S01]  /*dfb0*/  HMMA.16816.F32 R96, R136.reuse, R146, R96 ;  /* 0x000000928860723c */ /* 0x040fe20000001860 */
[----:B------:R-:W2:Y:S07]  /*dfc0*/  LDSM.16.MT88.4 R144, [R196+0x7000] ;  /* 0x00700000c490783b */ /* 0x000eae0000004200 */
[C---:B----4-:R-:W-:Y:S08]  /*dfd0*/  HMMA.16816.F32 R100, R136.reuse, R148, R100 ;  /* 0x000000948864723c */ /* 0x050ff00000001864 */
[C---:B------:R-:W-:Y:S01]  /*dfe0*/  HMMA.16816.F32 R104, R136.reuse, R150, R104 ;  /* 0x000000968868723c */ /* 0x040fe20000001868 */
[----:B------:R-:W3:Y:S07]  /*dff0*/  LDSM.16.MT88.4 R148, [R193+0x1800] ;  /* 0x00180000c194783b */ /* 0x000eee0000004200 */
[C---:B-1----:R-:W-:Y:S08]  /*e000*/  HMMA.16816.F32 R108, R136.reuse, R140, R108 ;  /* 0x0000008c886c723c */ /* 0x042ff0000000186c */
[C---:B------:R-:W-:Y:S08]  /*e010*/  HMMA.16816.F32 R112, R136.reuse, R142, R112 ;  /* 0x0000008e8870723c */ /* 0x040ff00000001870 */
[C---:B------:R-:W-:Y:S08]  /*e020*/  HMMA.16816.F32 R116, R136.reuse, R152, R116 ;  /* 0x000000988874723c */ /* 0x040ff00000001874 */
[C---:B------:R-:W-:Y:S08]  /*e030*/  HMMA.16816.F32 R120, R136.reuse, R154, R120 ;  /* 0x0000009a8878723c */ /* 0x040ff00000001878 */
[C---:B--2---:R-:W-:Y:S08]  /*e040*/  HMMA.16816.F32 R124, R136.reuse, R144, R124 ;  /* 0x00000090887c723c */ /* 0x044ff0000000187c */
[----:B------:R-:W-:Y:S07]  /*e050*/  HMMA.16816.F32 R128, R136, R146, R128 ;  /* 0x000000928880723c */ /* 0x000fee0000001880 */
[----:B------:R-:W-:Y:S02]  /*e060*/  F2FP.PACK_AB R136, R185, R183 ;  /* 0x000000b7b988723e */ /* 0x000fe400000000ff */
[----:B------:R-:W-:Y:S03]  /*e070*/  F2FP.PACK_AB R137, R177, R176 ;  /* 0x000000b0b189723e */ /* 0x000fe600000000ff */
[----:B------:R-:W-:Y:S02]  /*e080*/  F2FP.PACK_AB R138, R182, R184 ;  /* 0x000000b8b68a723e */ /* 0x000fe400000000ff */
[----:B------:R-:W-:Y:S02]  /*e090*/  F2FP.PACK_AB R139, R134, R135 ;  /* 0x00000087868b723e */ /* 0x000fe400000000ff */
[----:B------:R-:W-:Y:S02]  /*e0a0*/  MOV R135, R132 ;  /* 0x0000008400877202 */ /* 0x000fe40000000f00 */
[----:B------:R-:W-:Y:S03]  /*e0b0*/  MOV R134, R133 ;  /* 0x0000008500867202 */ /* 0x000fe60000000f00 */
[C---:B---3--:R-:W-:Y:S01]  /*e0c0*/  HMMA.16816.F32 R140, R136.reuse, R148, R4 ;  /* 0x00000094888c723c */ /* 0x048fe20000001804 */
        /* <DEDUP_REMOVED lines=31> */
[C---:B------:R-:W-:Y:S08]  /*e2c0*/  HMMA.16816.F32 R88, R136.reuse, R6, R88 ;  /* 0x000000068858723c */ /* 0x040ff00000001858 */
[C---:B--2---:R-:W-:Y:S08]  /*e2d0*/  HMMA.16816.F32 R92, R136.reuse, R8, R92 ;  /* 0x00000008885c723c */ /* 0x044ff0000000185c */
[C---:B------:R-:W-:Y:S08]  /*e2e0*/  HMMA.16816.F32 R96, R136.reuse, R10, R96 ;  /* 0x0000000a8860723c */ /* 0x040ff00000001860 */
[C---:B---3--:R-:W-:Y:S08]  /*e2f0*/  HMMA.16816.F32 R100, R136.reuse, R12, R100 ;  /* 0x0000000c8864723c */ /* 0x048ff00000001864 */
[C---:B------:R-:W-:Y:S08]  /*e300*/  HMMA.16816.F32 R104, R136.reuse, R14, R104 ;  /* 0x0000000e8868723c */ /* 0x040ff00000001868 */
[C---:B----4-:R-:W-:Y:S08]  /*e310*/  HMMA.16816.F32 R108, R136.reuse, R16, R108 ;  /* 0x00000010886c723c */ /* 0x050ff0000000186c */
[C---:B------:R-:W-:Y:S08]  /*e320*/  HMMA.16816.F32 R112, R136.reuse, R18, R112 ;  /* 0x000000128870723c */ /* 0x040ff00000001870 */
[C---:B------:R-:W-:Y:S08]  /*e330*/  HMMA.16816.F32 R116, R136.reuse, R24, R116 ;  /* 0x000000188874723c */ /* 0x040ff00000001874 */
[C---:B------:R-:W-:Y:S08]  /*e340*/  HMMA.16816.F32 R120, R136.reuse, R26, R120 ;  /* 0x0000001a8878723c */ /* 0x040ff00000001878 */
[C---:B-----5:R-:W-:Y:S08]  /*e350*/  HMMA.16816.F32 R124, R136.reuse, R20, R124 ;  /* 0x00000014887c723c */ /* 0x060ff0000000187c */
[----:B------:R-:W-:Y:S01]  /*e360*/  HMMA.16816.F32 R128, R136, R22, R128 ;  /* 0x000000168880723c */ /* 0x000fe20000001880 */
[----:B------:R-:W-:-:S07]  /*e370*/  @P6 BRA `(.L_x_2232) ;  /* 0xffffc87000006947 */ /* 0x000fce000383ffff */
.L_x_2231:
[----:B------:R-:W-:Y:S07]  /*e380*/  @!UPT UIADD3 URZ, URZ, URZ, URZ ;  /* 0x0000003f3f3ff290 */ /* 0x000fee000fffe03f */
[----:B------:R-:W-:Y:S02]  /*e390*/  MOV R7, 0x1f ;  /* 0x0000001f00077802 */ /* 0x000fe40000000f00 */
[----:B------:R-:W-:Y:S01]  /*e3a0*/  MOV R6, 0xffffffff ;  /* 0xffffffff00067802 */ /* 0x000fe20000000f00 */
[----:B------:R-:W-:Y:S06]  /*e3b0*/  BRA.DIV ~URZ, `(.L_x_2233) ;  /* 0x000067627f007947 */ /* 0x000fec000b800000 */
[----:B------:R-:W2:Y:S04]  /*e3c0*/  LDL R2, [R1+0x8] ;  /* 0x0000080001027983 */ /* 0x000ea80000100800 */
[----:B--2---:R1:W2:Y:S02]  /*e3d0*/  SHFL.BFLY PT, R0, R2, 0x2, 0x1f ;  /* 0x0c401f0002007f89 */ /* 0x0042a400000e0000 */
.L_x_2306:
        /* <DEDUP_REMOVED lines=9> */
.L_x_2307:
        /* <DEDUP_REMOVED lines=78> */
[C---:B-1----:R-:W-:Y:S02]  /*e950*/  FMUL.FTZ R152, R0.reuse, R38 ;  /* 0x0000002600987220 */ /* 0x042fe40000410000 */
[C---:B------:R-:W-:Y:S02]  /*e960*/  FMUL.FTZ R153, R0.reuse, R39 ;  /* 0x0000002700997220 */ /* 0x040fe40000410000 */
[C---:B------:R-:W-:Y:S02]  /*e970*/  FMUL.FTZ R38, R0.reuse, R42 ;  /* 0x0000002a00267220 */ /* 0x040fe40000410000 */
[C---:B------:R-:W-:Y:S02]  /*e980*/  FMUL.FTZ R39, R0.reuse, R43 ;  /* 0x0000002b00277220 */ /* 0x040fe40000410000 */
[C---:B------:R-:W-:Y:S02]  /*e990*/  FMUL.FTZ R42, R0.reuse, R46 ;  /* 0x0000002e002a7220 */ /* 0x040fe40000410000 */
[----:B------:R-:W-:-:S02]  /*e9a0*/  FMUL.FTZ R43, R0, R47 ;  /* 0x0000002f002b7220 */ /* 0x000fc40000410000 */
[----:B------:R-:W-:Y:S01]  /*e9b0*/  @P1 FFMA.FTZ R21, R4, R133, R5 ;  /* 0x0000008504151223 */ /* 0x000fe20000010005 */
[----:B--2---:R-:W-:Y:S01]  /*e9c0*/  @P0 MOV R3, 0x3f317218 ;  /* 0x3f31721800030802 */ /* 0x004fe20000000f00 */
        /* <DEDUP_REMOVED lines=11> */
[----:B----4-:R-:W-:-:S02]  /*ea80*/  @P0 FMUL.FTZ R2, R2, 0.69314718246459960938 ;  /* 0x3f31721802020820 */ /* 0x010fc40000410000 */
        /* <DEDUP_REMOVED lines=51> */
.L_x_2214:
        /* <DEDUP_REMOVED lines=19> */
.L_x_2236:
[----:B--2---:R-:W-:Y:S05]  /*eef0*/  BSYNC B0 ;  /* 0x0000000000007941 */ /* 0x004fea0003800000 */
.L_x_2235:
        /* <DEDUP_REMOVED lines=166> */
.L_x_2239:
[----:B---3--:R-:W2:Y:S04]  /*f960*/  LDL R3, [R1+0x50] ;  /* 0x0000500001037983 */ /* 0x008ea80000100800 */
        /* <DEDUP_REMOVED lines=8> */
[----:B------:R1:W3:Y:S08]  /*f9f0*/  LDC.64 R14, c[0x0][R10+0x168] ;  /* 0x00005a000a0e7b82 */ /* 0x0002f00000000a00 */
[----:B------:R1:W2:Y:S08]  /*fa00*/  LDC.64 R18, c[0x0][R10+0x178] ;  /* 0x00005e000a127b82 */ /* 0x0002b00000000a00 */
[----:B------:R1:W2:Y:S01]  /*fa10*/  LDC.64 R16, c[0x0][R10+0x160] ;  /* 0x000058000a107b82 */ /* 0x0002a20000000a00 */
[----:B------:R-:W-:Y:S01]  /*fa20*/  ISETP.NE.U32.AND P0, PT, RZ, c[0x0][0x500], PT ;  /* 0x00014000ff007a0c */ /* 0x000fe20003f05070 */
[----:B------:R-:W-:-:S03]  /*fa30*/  IMAD.MOV.U32 R0, RZ, RZ, c[0x0][0x4e8] ;  /* 0x00013a00ff007624 */ /* 0x000fc600078e00ff */
[----:B------:R-:W-:Y:S02]  /*fa40*/  ISETP.NE.AND.EX P0, PT, RZ, c[0x0][0x504], PT, P0 ;  /* 0x00014100ff007a0c */ /* 0x000fe40003f05300 */
[----:B------:R-:W-:Y:S02]  /*fa50*/  ISETP.NE.AND P2, PT, R0, 0x1, PT ;  /* 0x000000010000780c */ /* 0x000fe40003f45270 */
        /* <DEDUP_REMOVED lines=8> */
[----:B------:R-:W-:Y:S01]  /*fae0*/  IMAD.MOV.U32 R4, RZ, RZ, R3 ;  /* 0x000000ffff047224 */ /* 0x000fe200078e0003 */
[----:B------:R-:W-:Y:S01]  /*faf0*/  @P2 SHF.R.U32.HI R4, RZ, c[0x0][0x4f0], R5 ;  /* 0x00013c00ff042a19 */ /* 0x000fe20000011605 */
[----:B---3--:R-:W-:Y:S01]  /*fb00*/  IMAD.WIDE.U32 R8, R14, R106, RZ ;  /* 0x0000006a0e087225 */ /* 0x008fe200078e00ff */
[----:B----4-:R-:W-:-:S03]  /*fb10*/  SEL R5, R13, RZ, P3 ;  /* 0x000000ff0d057207 */ /* 0x010fc60001800000 */
[----:B------:R-:W-:Y:S01]  /*fb20*/  IMAD R11, R15, R106, RZ ;  /* 0x0000006a0f0b7224 */ /* 0x000fe200078e02ff */
[----:B-----5:R-:W-:Y:S01]  /*fb30*/  IADD3 R14, P1, P0, R6, R8, R2 ;  /* 0x00000008060e7210 */ /* 0x020fe2000783e002 */
[----:B------:R-:W-:Y:S01]  /*fb40*/  IMAD.IADD R13, R7, 0x1, R10 ;  /* 0x00000001070d7824 */ /* 0x000fe200078e020a */
[----:B------:R-:W-:Y:S01]  /*fb50*/  SHF.R.S32.HI R6, RZ, 0x1f, R2 ;  /* 0x0000001fff067819 */ /* 0x000fe20000011402 */
[----:B------:R-:W-:Y:S02]  /*fb60*/  IMAD.IADD R7, R9, 0x1, R11 ;  /* 0x0000000109077824 */ /* 0x000fe400078e020b */
        /* <DEDUP_REMOVED lines=23> */
[----:B------:R-:W-:Y:S01]  /*fce0*/  SHFL.IDX PT, R10, R8, RZ, 0x1c1f ;  /* 0x001c1fff080a7589 */ /* 0x000fe200000e0000 */
[----:B------:R-:W-:-:S03]  /*fcf0*/  IMAD.IADD R5, R107, 0x1, R103 ;  /* 0x000000016b057824 */ /* 0x000fc600078e0267 */
[----:B------:R-:W1:Y:S01]  /*fd00*/  SHFL.IDX PT, R11, R4, RZ, 0x1c1f ;  /* 0x001c1fff040b7589 */ /* 0x000e6200000e0000 */
[----:B------:R-:W-:-:S03]  /*fd10*/  IMAD.IADD R15, R110, 0x1, -R15 ;  /* 0x000000016e0f7824 */ /* 0x000fc600078e0a0f */
[----:B------:R-:W-:Y:S04]  /*fd20*/  SHFL.IDX PT, R8, R8, 0x1, 0x1c1f ;  /* 0x003c1f0008087f89 */ /* 0x000fe800000e0000 */
[----:B------:R2:W3:Y:S01]  /*fd30*/  SHFL.IDX PT, R9, R4, 0x1, 0x1c1f ;  /* 0x003c1f0004097f89 */ /* 0x0004e200000e0000 */
[----:B------:R-:W-:Y:S02]  /*fd40*/  LOP3.LUT P0, RZ, R15, 0x3, RZ, 0xc0, !PT ;  /* 0x000000030fff7812 */ /* 0x000fe4000780c0ff */
[----:B------:R-:W-:Y:S01]  /*fd50*/  IADD3 R7, R5, 0x8, RZ ;  /* 0x0000000805077810 */ /* 0x000fe20007ffe0ff */
[----:B--2---:R-:W-:-:S05]  /*fd60*/  IMAD R4, R12, c[0x0][0x4e8], RZ ;  /* 0x00013a000c047a24 */ /* 0x004fca00078e02ff */
[-C--:B------:R-:W-:Y:S02]  /*fd70*/  ISETP.GE.OR P1, PT, R5, R4.reuse, P0 ;  /* 0x000000040500720c */ /* 0x080fe40000726670 */
[----:B------:R-:W-:-:S11]  /*fd80*/  ISETP.GE.OR P0, PT, R7, R4, P0 ;  /* 0x000000040700720c */ /* 0x000fd60000706670 */
[----:B-1----:R1:W-:Y:S01]  /*fd90*/  @!P1 ST.E [R10.64], R21 ;  /* 0x000000150a009985 */ /* 0x0023e2000c101906 */
[----:B------:R-:W-:-:S03]  /*fda0*/  ISETP.GE.AND P1, PT, R5, R4, PT ;  /* 0x000000040500720c */ /* 0x000fc60003f26270 */
[----:B---3--:R1:W-:Y:S01]  /*fdb0*/  @!P0 ST.E [R8.64], R20 ;  /* 0x0000001408008985 */ /* 0x0083e2000c101906 */
        /* <DEDUP_REMOVED lines=56> */
.L_x_2308:
[----:B------:R-:W-:Y:S05]  /*10140*/  BRA.DIV ~URZ, `(.L_x_2242) ;  /* 0x00004bb27f007947 */ /* 0x000fea000b800000 */
[----:B------:R3:W4:Y:S02]  /*10150*/  SHFL.IDX PT, R0, R15, RZ, 0x181f ;  /* 0x00181fff0f007589 */ /* 0x00072400000e0000 */
.L_x_2309:
        /* <DEDUP_REMOVED lines=26> */
.L_x_2244:
[----:B------:R-:W-:Y:S05]  /*10300*/  BSYNC B0 ;  /* 0x0000000000007941 */ /* 0x000fea0003800000 */
.L_x_2243:
[----:B------:R-:W-:Y:S05]  /*10310*/  BRA.DIV ~URZ, `(.L_x_2245) ;  /* 0x00004a427f007947 */ /* 0x000fea000b800000 */
[----:B--2---:R2:W1:Y:S04]  /*10320*/  SHFL.IDX PT, R6, R14, 0x1, 0x181f ;  /* 0x00381f000e067f89 */ /* 0x00446800000e0000 */
[----:B----4-:R2:W4:Y:S02]  /*10330*/  SHFL.IDX PT, R0, R15, 0x1, 0x181f ;  /* 0x00381f000f007f89 */ /* 0x01052400000e0000 */
.L_x_2310:
        /* <DEDUP_REMOVED lines=27> */
.L_x_2247:
[----:B------:R-:W-:Y:S05]  /*104f0*/  BSYNC B0 ;  /* 0x0000000000007941 */ /* 0x000fea0003800000 */
.L_x_2246:
[----:B------:R-:W-:Y:S05]  /*10500*/  BRA.DIV ~URZ, `(.L_x_2248) ;  /* 0x000049127f007947 */ /* 0x000fea000b800000 */
[----:B-1----:R1:W2:Y:S02]  /*10510*/  SHFL.IDX PT, R6, R14, 0x2, 0x181f ;  /* 0x00581f000e067f89 */ /* 0x0022a400000e0000 */
.L_x_2311:
[----:B------:R-:W-:Y:S05]  /*10520*/  BRA.DIV ~URZ, `(.L_x_2249) ;  /* 0x000049627f007947 */ /* 0x000fea000b800000 */
[----:B----4-:R4:W1:Y:S02]  /*10530*/  SHFL.IDX PT, R0, R15, 0x2, 0x181f ;  /* 0x00581f000f007f89 */ /* 0x01086400000e0000 */
.L_x_2312:
        /* <DEDUP_REMOVED lines=27> */
.L_x_2251:
[----:B------:R-:W-:Y:S05]  /*106f0*/  BSYNC B0 ;  /* 0x0000000000007941 */ /* 0x000fea0003800000 */
.L_x_2250:
[----:B------:R-:W-:Y:S05]  /*10700*/  BRA.DIV ~URZ, `(.L_x_2252) ;  /* 0x000047e27f007947 */ /* 0x000fea000b800000 */
[----:B--2---:R2:W3:Y:S04]  /*10710*/  SHFL.IDX PT, R6, R14, 0x3, 0x181f ;  /* 0x00781f000e067f89 */ /* 0x0044e800000e0000 */
[----:B-1----:R2:W1:Y:S02]  /*10720*/  SHFL.IDX PT, R0, R15, 0x3, 0x181f ;  /* 0x00781f000f007f89 */ /* 0x00246400000e0000 */
.L_x_2313:
        /* <DEDUP_REMOVED lines=28> */
.L_x_2240:
        /* <DEDUP_REMOVED lines=34> */
.L_x_2314:
[----:B------:R-:W-:Y:S05]  /*10b10*/  BRA.DIV ~URZ, `(.L_x_2255) ;  /* 0x000045027f007947 */ /* 0x000fea000b800000 */
[----:B------:R3:W4:Y:S02]  /*10b20*/  SHFL.IDX PT, R0, R19, RZ, 0x1c1f ;  /* 0x001c1fff13007589 */ /* 0x00072400000e0000 */
.L_x_2315:
[----:B------:R-:W-:Y:S01]  /*10b30*/  BSSY B0, `(.L_x_2256) ;  /* 0x00000c2000007945 */ /* 0x000fe20003800000 */
[----:B------:R-:W-:Y:S05]  /*10b40*/  @P1 BRA `(.L_x_2257) ;  /* 0x00000c0000001947 */ /* 0x000fea0003800000 */
[----:B------:R-:W5:Y:S04]  /*10b50*/  LDL R20, [R1+0x10] ;  /* 0x0000100001147983 */ /* 0x000f680000100800 */
[----:B---3--:R-:W3:Y:S04]  /*10b60*/  LDL R9, [R1+0x8c] ;  /* 0x00008c0001097983 */ /* 0x008ee80000100800 */
[----:B----4-:R-:W4:Y:S04]  /*10b70*/  LDL R12, [R1+0x88] ;  /* 0x00008800010c7983 */ /* 0x010f280000100800 */
[----:B--2---:R-:W2:Y:S04]  /*10b80*/  LDL R103, [R1+0x84] ;  /* 0x0000840001677983 */ /* 0x004ea80000100800 */
[----:B------:R-:W2:Y:S01]  /*10b90*/  LDL R21, [R1+0xc0] ;  /* 0x0000c00001157983 */ /* 0x000ea20000100800 */
[----:B-----5:R-:W-:-:S02]  /*10ba0*/  ISETP.GE.AND P2, PT, R20, c[0x0][0x3c8], PT ;  /* 0x0000f20014007a0c */ /* 0x020fc40003f46270 */
[----:B------:R-:W-:Y:S02]  /*10bb0*/  IADD3 R2, R20, 0x18, RZ ;  /* 0x0000001814027810 */ /* 0x000fe40007ffe0ff */
[----:B---3--:R-:W-:Y:S02]  /*10bc0*/  ISETP.GE.AND P3, PT, R9, c[0x0][0x3c8], PT ;  /* 0x0000f20009007a0c */ /* 0x008fe40003f66270 */
[----:B------:R-:W-:-:S07]  /*10bd0*/  ISETP.GE.AND P1, PT, R2, c[0x0][0x3c8], PT ;  /* 0x0000f20002007a0c */ /* 0x000fce0003f26270 */
[----:B------:R-:W-:Y:S02]  /*10be0*/  @!P2 IMAD.MOV.U32 R6, RZ, RZ, R0 ;  /* 0x000000ffff06a224 */ /* 0x000fe400078e0000 */
[----:B------:R-:W-:-:S04]  /*10bf0*/  @!P2 IMAD.MOV.U32 R7, RZ, RZ, R4 ;  /* 0x000000ffff07a224 */ /* 0x000fc800078e0004 */
[----:B------:R-:W-:Y:S01]  /*10c00*/  @!P2 IMAD.WIDE R6, R20, 0x4, R6 ;  /* 0x000000041406a825 */ /* 0x000fe200078e0206 */
[----:B----4-:R-:W-:Y:S02]  /*10c10*/  ISETP.GE.AND P5, PT, R12, c[0x0][0x3c8], PT ;  /* 0x0000f2000c007a0c */ /* 0x010fe40003fa6270 */
[----:B------:R-:W-:Y:S02]  /*10c20*/  SHF.R.S32.HI R3, RZ, 0x1f, R9 ;  /* 0x0000001fff037819 */ /* 0x000fe40000011409 */
[----:B------:R3:W-:Y:S01]  /*10c30*/  @!P2 ST.E.64 [R6.64], R22 ;  /* 0x000000160600a985 */ /* 0x0007e2000c101b06 */
[----:B------:R-:W-:Y:S02]  /*10c40*/  IADD3 R5, R20, 0x20, RZ ;  /* 0x0000002014057810 */ /* 0x000fe40007ffe0ff */
[----:B------:R-:W-:Y:S02]  /*10c50*/  SHF.R.S32.HI R8, RZ, 0x1f, R2 ;  /* 0x0000001fff087819 */ /* 0x000fe40000011402 */
[----:B------:R-:W-:-:S02]  /*10c60*/  ISETP.GE.AND P6, PT, R5, c[0x0][0x3c8], PT ;  /* 0x0000f20005007a0c */ /* 0x000fc40003fc6270 */
[C---:B---3--:R-:W-:Y:S01]  /*10c70*/  @!P3 LEA R6, P2, R9.reuse, R0, 0x2 ;  /* 0x000000000906b211 */ /* 0x048fe200078410ff */
[----:B------:R-:W3:Y:S03]  /*10c80*/  LDL R22, [R1+0x9c] ;  /* 0x00009c0001167983 */ /* 0x000ee60000100800 */
[----:B------:R-:W-:Y:S01]  /*10c90*/  @!P3 LEA.HI.X R7, R9, R4, R3, 0x2, P2 ;  /* 0x000000040907b211 */ /* 0x000fe200010f1403 */
[----:B------:R-:W4:Y:S01]  /*10ca0*/  LDL R23, [R1+0xc4] ;  /* 0x0000c40001177983 */ /* 0x000f220000100800 */
[----:B------:R-:W-:Y:S02]  /*10cb0*/  IADD3 R3, R20, 0x28, RZ ;  /* 0x0000002814037810 */ /* 0x000fe40007ffe0ff */
[----:B------:R-:W-:Y:S01]  /*10cc0*/  @!P1 LEA R10, P2, R2, R0, 0x2 ;  /* 0x00000000020a9211 */ /* 0x000fe200078410ff */
[----:B------:R5:W-:Y:S01]  /*10cd0*/  @!P3 ST.E.64 [R6.64], R24 ;  /* 0x000000180600b985 */ /* 0x000be2000c101b06 */
[----:B------:R-:W-:-:S02]  /*10ce0*/  ISETP.GE.AND P4, PT, R3, c[0x0][0x3c8], PT ;  /* 0x0000f20003007a0c */ /* 0x000fc40003f86270 */
[----:B------:R-:W-:Y:S02]  /*10cf0*/  @!P1 LEA.HI.X R11, R2, R4, R8, 0x2, P2 ;  /* 0x00000004020b9211 */ /* 0x000fe400010f1408 */
[----:B------:R-:W-:Y:S02]  /*10d00*/  @!P5 LEA R8, P2, R12, R0, 0x2 ;  /* 0x000000000c08d211 */ /* 0x000fe400078410ff */
[----:B------:R-:W-:-:S04]  /*10d10*/  IADD3 R2, R20, 0x30, RZ ;  /* 0x0000003014027810 */ /* 0x000fc80007ffe0ff */
[----:B------:R-:W-:Y:S02]  /*10d20*/  ISETP.GE.AND P3, PT, R2, c[0x0][0x3c8], PT ;  /* 0x0000f20002007a0c */ /* 0x000fe40003f66270 */
[----:B-----5:R-:W-:Y:S01]  /*10d30*/  SHF.R.S32.HI R6, RZ, 0x1f, R12 ;  /* 0x0000001fff067819 */ /* 0x020fe2000001140c */
[----:B------:R-:W5:Y:S03]  /*10d40*/  LDL R24, [R1+0xa0] ;  /* 0x0000a00001187983 */ /* 0x000f660000100800 */
[----:B------:R-:W-:Y:S01]  /*10d50*/  @!P5 LEA.HI.X R9, R12, R4, R6, 0x2, P2 ;  /* 0x000000040c09d211 */ /* 0x000fe200010f1406 */
[----:B------:R-:W3:Y:S01]  /*10d60*/  LDL R25, [R1+0xc8] ;  /* 0x0000c80001197983 */ /* 0x000ee20000100800 */
        /* <DEDUP_REMOVED lines=12> */
[----:B-1----:R-:W-:Y:S01]  /*10e30*/  SHF.R.S32.HI R8, RZ, 0x1f, R3 ;  /* 0x0000001fff087819 */ /* 0x002fe20000011403 */
[----:B------:R-:W3:Y:S01]  /*10e40*/  LDL R28, [R1+0xa8] ;  /* 0x0000a800011c7983 */ /* 0x000ee20000100800 */
[----:B--2---:R-:W-:-:S03]  /*10e50*/  @!P4 LEA R10, P1, R3, R0, 0x2 ;  /* 0x00000000030ac211 */ /* 0x004fc600078210ff */
[----:B------:R-:W2:Y:S01]  /*10e60*/  LDL R26, [R1+0xa4] ;  /* 0x0000a400011a7983 */ /* 0x000ea20000100800 */
[----:B------:R-:W-:-:S03]  /*10e70*/  @!P4 LEA.HI.X R11, R3, R4, R8, 0x2, P1 ;  /* 0x00000004030bc211 */ /* 0x000fc600008f1408 */
[----:B------:R-:W2:Y:S01]  /*10e80*/  LDL R29, [R1+0xd0] ;  /* 0x0000d000011d7983 */ /* 0x000ea20000100800 */
[C---:B------:R-:W-:Y:S02]  /*10e90*/  ISETP.GE.AND P1, PT, R5.reuse, c[0x0][0x3c8], PT ;  /* 0x0000f20005007a0c */ /* 0x040fe40003f26270 */
[----:B------:R-:W-:Y:S01]  /*10ea0*/  SHF.R.S32.HI R3, RZ, 0x1f, R6 ;  /* 0x0000001fff037819 */ /* 0x000fe20000011406 */
[----:B------:R-:W2:Y:S01]  /*10eb0*/  LDL R27, [R1+0xcc] ;  /* 0x0000cc00011b7983 */ /* 0x000ea20000100800 */
[----:B------:R-:W-:Y:S02]  /*10ec0*/  IADD3 R2, R20, 0x48, RZ ;  /* 0x0000004814027810 */ /* 0x000fe40007ffe0ff */
[----:B------:R-:W-:Y:S02]  /*10ed0*/  @!P5 LEA.HI.X R13, R6, R4, R3, 0x2, P2 ;  /* 0x00000004060dd211 */ /* 0x000fe400010f1403 */
[----:B------:R-:W-:Y:S01]  /*10ee0*/  SHF.R.S32.HI R3, RZ, 0x1f, R5 ;  /* 0x0000001fff037819 */ /* 0x000fe20000011405 */
[----:B------:R1:W-:Y:S04]  /*10ef0*/  @!P6 ST.E.64 [R16.64], R30 ;  /* 0x0000001e1000e985 */ /* 0x0003e8000c101b06 */
[----:B------:R-:W-:-:S02]  /*10f00*/  @!P1 LEA R8, P2, R5, R0, 0x2 ;  /* 0x0000000005089211 */ /* 0x000fc400078410ff */
[----:B------:R-:W-:Y:S02]  /*10f10*/  ISETP.GE.AND P6, PT, R2, c[0x0][0x3c8], PT ;  /* 0x0000f20002007a0c */ /* 0x000fe40003fc6270 */
        /* <DEDUP_REMOVED lines=8> */
[----:B------:R-:W-:Y:S01]  /*10fa0*/  IADD3 R7, R20, 0x60, RZ ;  /* 0x0000006014077810 */ /* 0x000fe20007ffe0ff */
[----:B------:R-:W-:Y:S03]  /*10fb0*/  @!P5 ST.E.64 [R12.64], R134 ;  /* 0x000000860c00d985 */ /* 0x000fe6000c101b06 */
[----:B------:R-:W-:Y:S01]  /*10fc0*/  ISETP.GE.AND P5, PT, R7, c[0x0][0x3c8], PT ;  /* 0x0000f20007007a0c */ /* 0x000fe20003fa6270 */
[----:B------:R1:W-:Y:S02]  /*10fd0*/  @!P1 ST.E.64 [R8.64], R36 ;  /* 0x0000002408009985 */ /* 0x0003e4000c101b06 */
[C---:B-1----:R-:W-:Y:S02]  /*10fe0*/  @!P6 LEA R16, P2, R2.reuse, R0, 0x2 ;  /* 0x000000000210e211 */ /* 0x042fe400078410ff */
[----:B------:R-:W2:Y:S02]  /*10ff0*/  LDL R30, [R1+0xac] ;  /* 0x0000ac00011e7983 */ /* 0x000ea40000100800 */
[----:B------:R-:W-:-:S02]  /*11000*/  @!P6 LEA.HI.X R17, R2, R4, R6, 0x2, P2 ;  /* 0x000000040211e211 */ /* 0x000fc400010f1406 */
[----:B------:R-:W2:Y:S01]  /*11010*/  LDL R31, [R1+0xd4] ;  /* 0x0000d400011f7983 */ /* 0x000ea20000100800 */
[----:B------:R-:W-:Y:S02]  /*11020*/  IADD3 R2, R20, 0x68, RZ ;  /* 0x0000006814027810 */ /* 0x000fe40007ffe0ff */
[-C--:B------:R-:W-:Y:S01]  /*11030*/  @!P4 LEA R10, P1, R5, R0.reuse, 0x2 ;  /* 0x00000000050ac211 */ /* 0x080fe200078210ff */
[----:B------:R-:W2:Y:S01]  /*11040*/  LDL R34, [R1+0xb4] ;  /* 0x0000b40001227983 */ /* 0x000ea20000100800 */
[----:B------:R-:W-:Y:S02]  /*11050*/  SHF.R.S32.HI R6, RZ, 0x1f, R3 ;  /* 0x0000001fff067819 */ /* 0x000fe40000011403 */
[----:B------:R-:W-:Y:S01]  /*11060*/  @!P3 LEA R14, P2, R3, R0, 0x2 ;  /* 0x00000000030eb211 */ /* 0x000fe200078410ff */
[----:B------:R-:W4:Y:S04]  /*11070*/  LDL R32, [R1+0xb0] ;  /* 0x0000b00001207983 */ /* 0x000f280000100800 */
[----:B------:R-:W5:Y:S04]  /*11080*/  LDL R35, [R1+0xdc] ;  /* 0x0000dc0001237983 */ /* 0x000f680000100800 */
[----:B------:R-:W5:Y:S01]  /*11090*/  LDL R33, [R1+0xd8] ;  /* 0x0000d80001217983 */ /* 0x000f620000100800 */
[----:B------:R-:W-:-:S04]  /*110a0*/  SHF.R.S32.HI R8, RZ, 0x1f, R5 ;  /* 0x0000001fff087819 */ /* 0x000fc80000011405 */
[-C--:B------:R-:W-:Y:S02]  /*110b0*/  @!P4 LEA.HI.X R11, R5, R4.reuse, R8, 0x2, P1 ;  /* 0x00000004050bc211 */ /* 0x080fe400008f1408 */
[----:B------:R-:W-:Y:S02]  /*110c0*/  ISETP.GE.AND P1, PT, R2, c[0x0][0x3c8], PT ;  /* 0x0000f20002007a0c */ /* 0x000fe40003f26270 */
[----:B------:R-:W-:Y:S02]  /*110d0*/  @!P3 LEA.HI.X R15, R3, R4, R6, 0x2, P2 ;  /* 0x00000004030fb211 */ /* 0x000fe400010f1406 */
[----:B------:R-:W-:Y:S01]  /*110e0*/  IADD3 R6, R20, 0x70, RZ ;  /* 0x0000007014067810 */ /* 0x000fe20007ffe0ff */
[----:B------:R1:W-:Y:S01]  /*110f0*/  @!P6 ST.E.64 [R16.64], R40 ;  /* 0x000000281000e985 */ /* 0x0003e2000c101b06 */
[----:B------:R-:W-:Y:S02]  /*11100*/  SHF.R.S32.HI R3, RZ, 0x1f, R7 ;  /* 0x0000001fff037819 */ /* 0x000fe40000011407 */
[----:B------:R-:W-:-:S02]  /*11110*/  @!P5 LEA R12, P2, R7, R0, 0x2 ;  /* 0x00000000070cd211 */ /* 0x000fc400078410ff */
[----:B------:R-:W-:Y:S02]  /*11120*/  ISETP.GE.AND P6, PT, R6, c[0x0][0x3c8], PT ;  /* 0x0000f20006007a0c */ /* 0x000fe40003fc6270 */
[----:B------:R-:W-:Y:S01]  /*11130*/  IADD3 R5, R20, 0x78, RZ ;  /* 0x0000007814057810 */ /* 0x000fe20007ffe0ff */
[----:B------:R1:W-:Y:S01]  /*11140*/  @!P4 ST.E.64 [R10.64], R136 ;  /* 0x000000880a00c985 */ /* 0x0003e2000c101b06 */
[----:B------:R-:W-:Y:S02]  /*11150*/  @!P5 LEA.HI.X R13, R7, R4, R3, 0x2, P2 ;  /* 0x00000004070dd211 */ /* 0x000fe400010f1403 */
[----:B------:R-:W-:Y:S02]  /*11160*/  SHF.R.S32.HI R3, RZ, 0x1f, R2 ;  /* 0x0000001fff037819 */ /* 0x000fe40000011402 */
[----:B------:R-:W-:Y:S02]  /*11170*/  @!P1 LEA R8, P2, R2, R0, 0x2 ;  /* 0x0000000002089211 */ /* 0x000fe400078410ff */
[----:B------:R-:W-:-:S02]  /*11180*/  ISETP.GE.AND P4, PT, R5, c[0x0][0x3c8], PT ;  /* 0x0000f20005007a0c */ /* 0x000fc40003f86270 */
[----:B------:R-:W-:Y:S02]  /*11190*/  @!P1 LEA.HI.X R9, R2, R4, R3, 0x2, P2 ;  /* 0x0000000402099211 */ /* 0x000fe400010f1403 */
[C---:B------:R-:W-:Y:S01]  /*111a0*/  IADD3 R3, R20.reuse, 0x80, RZ ;  /* 0x0000008014037810 */ /* 0x040fe20007ffe0ff */
[----:B------:R1:W-:Y:S01]  /*111b0*/  @!P3 ST.E.64 [R14.64], R44 ;  /* 0x0000002c0e00b985 */ /* 0x0003e2000c101b06 */
[----:B------:R-:W-:Y:S02]  /*111c0*/  SHF.R.S32.HI R7, RZ, 0x1f, R6 ;  /* 0x0000001fff077819 */ /* 0x000fe40000011406 */
[----:B------:R-:W-:Y:S02]  /*111d0*/  ISETP.GE.AND P2, PT, R3, c[0x0][0x3c8], PT ;  /* 0x0000f20003007a0c */ /* 0x000fe40003f46270 */
[----:B------:R-:W-:Y:S01]  /*111e0*/  IADD3 R2, R20, 0x88, RZ ;  /* 0x0000008814027810 */ /* 0x000fe20007ffe0ff */
[----:B------:R-:W-:Y:S01]  /*111f0*/  @!P5 ST.E.64 [R12.64], R52 ;  /* 0x000000340c00d985 */ /* 0x000fe2000c101b06 */
[----:B-1----:R-:W-:-:S03]  /*11200*/  @!P6 LEA R16, P3, R6, R0, 0x2 ;  /* 0x000000000610e211 */ /* 0x002fc600078610ff */
[----:B------:R1:W-:Y:S01]  /*11210*/  @!P1 ST.E.64 [R8.64], R48 ;  /* 0x0000003008009985 */ /* 0x0003e2000c101b06 */
[----:B------:R-:W-:Y:S02]  /*11220*/  ISETP.GE.AND P5, PT, R2, c[0x0][0x3c8], PT ;  /* 0x0000f20002007a0c */ /* 0x000fe40003fa6270 */
[----:B------:R-:W-:Y:S02]  /*11230*/  @!P6 LEA.HI.X R17, R6, R4, R7, 0x2, P3 ;  /* 0x000000040611e211 */ /* 0x000fe400018f1407 */
[----:B------:R-:W-:Y:S02]  /*11240*/  IADD3 R6, R20, 0x90, RZ ;  /* 0x0000009014067810 */ /* 0x000fe40007ffe0ff */
[-C--:B------:R-:W-:Y:S02]  /*11250*/  @!P4 LEA R10, P3, R5, R0.reuse, 0x2 ;  /* 0x00000000050ac211 */ /* 0x080fe400078610ff */
[----:B------:R-:W-:Y:S02]  /*11260*/  SHF.R.S32.HI R7, RZ, 0x1f, R3 ;  /* 0x0000001fff077819 */ /* 0x000fe40000011403 */
[----:B------:R-:W-:-:S02]  /*11270*/  @!P2 LEA R14, P1, R3, R0, 0x2 ;  /* 0x00000000030ea211 */ /* 0x000fc400078210ff */
[----:B-1----:R-:W-:-:S04]  /*11280*/  SHF.R.S32.HI R8, RZ, 0x1f, R5 ;  /* 0x0000001fff087819 */ /* 0x002fc80000011405 */
[-C--:B------:R-:W-:Y:S02]  /*11290*/  @!P4 LEA.HI.X R11, R5, R4.reuse, R8, 0x2, P3 ;  /* 0x00000004050bc211 */ /* 0x080fe400018f1408 */
[----:B------:R-:W-:Y:S02]  /*112a0*/  ISETP.GE.AND P3, PT, R6, c[0x0][0x3c8], PT ;  /* 0x0000f20006007a0c */ /* 0x000fe40003f66270 */
[----:B------:R-:W-:Y:S02]  /*112b0*/  @!P2 LEA.HI.X R15, R3, R4, R7, 0x2, P1 ;  /* 0x00000004030fa211 */ /* 0x000fe400008f1407 */
[----:B------:R-:W-:Y:S02]  /*112c0*/  SHF.R.S32.HI R3, RZ, 0x1f, R2 ;  /* 0x0000001fff037819 */ /* 0x000fe40000011402 */
[----:B------:R-:W-:-:S04]  /*112d0*/  @!P5 LEA R12, P1, R2, R0, 0x2 ;  /* 0x00000000020cd211 */ /* 0x000fc800078210ff */
[----:B------:R-:W-:Y:S02]  /*112e0*/  @!P5 LEA.HI.X R13, R2, R4, R3, 0x2, P1 ;  /* 0x00000004020dd211 */ /* 0x000fe400008f1403 */
[----:B------:R-:W-:Y:S02]  /*112f0*/  SHF.R.S32.HI R2, RZ, 0x1f, R6 ;  /* 0x0000001fff027819 */ /* 0x000fe40000011406 */
[----:B------:R-:W-:Y:S01]  /*11300*/  @!P3 LEA R8, P1, R6, R0, 0x2 ;  /* 0x000000000608b211 */ /* 0x000fe200078210ff */
[----:B------:R1:W-:Y:S01]  /*11310*/  @!P6 ST.E.64 [R16.64], R56 ;  /* 0x000000381000e985 */ /* 0x0003e2000c101b06 */
[----:B------:R-:W-:Y:S02]  /*11320*/  IADD3 R5, R20, 0x98, RZ ;  /* 0x0000009814057810 */ /* 0x000fe40007ffe0ff */
[----:B------:R-:W-:Y:S02]  /*11330*/  @!P3 LEA.HI.X R9, R6, R4, R2, 0x2, P1 ;  /* 0x000000040609b211 */ /* 0x000fe400008f1402 */
[----:B------:R-:W-:-:S02]  /*11340*/  IADD3 R3, R20, 0xa0, RZ ;  /* 0x000000a014037810 */ /* 0x000fc40007ffe0ff */
[----:B------:R-:W-:Y:S02]  /*11350*/  IADD3 R2, R20, 0xa8, RZ ;  /* 0x000000a814027810 */ /* 0x000fe40007ffe0ff */
[----:B------:R-:W5:Y:S04]  /*11360*/  LDL R20, [R1+0x98] ;  /* 0x0000980001147983 */ /* 0x000f680000100800 */
[----:B-1----:R-:W5:Y:S04]  /*11370*/  LDL R16, [R1+0x94] ;  /* 0x0000940001107983 */ /* 0x002f680000100800 */
[----:B------:R-:W5:Y:S01]  /*11380*/  LDL R17, [R1+0xbc] ;  /* 0x0000bc0001117983 */ /* 0x000f620000100800 */
[----:B------:R-:W-:-:S03]  /*11390*/  ISETP.GE.AND P6, PT, R5, c[0x0][0x3c8], PT ;  /* 0x0000f20005007a0c */ /* 0x000fc60003fc6270 */
[----:B------:R1:W-:Y:S01]  /*113a0*/  @!P4 ST.E.64 [R10.64], R138 ;  /* 0x0000008a0a00c985 */ /* 0x0003e2000c101b06 */
[----:B------:R-:W-:Y:S02]  /*113b0*/  ISETP.GE.AND P4, PT, R3, c[0x0][0x3c8], PT ;  /* 0x0000f20003007a0c */ /* 0x000fe40003f86270 */
[----:B------:R-:W-:Y:S01]  /*113c0*/  SHF.R.S32.HI R6, RZ, 0x1f, R5 ;  /* 0x0000001fff067819 */ /* 0x000fe20000011405 */
[----:B------:R-:W-:Y:S01]  /*113d0*/  @!P2 ST.E.64 [R14.64], R68 ;  /* 0x000000440e00a985 */ /* 0x000fe2000c101b06 */
[----:B------:R-:W-:Y:S02]  /*113e0*/  ISETP.GE.AND P2, PT, R2, c[0x0][0x3c8], PT ;  /* 0x0000f20002007a0c */ /* 0x000fe40003f46270 */
[----:B------:R-:W-:Y:S01]  /*113f0*/  SHF.R.S32.HI R7, RZ, 0x1f, R3 ;  /* 0x0000001fff077819 */ /* 0x000fe20000011403 */
[----:B------:R-:W-:Y:S01]  /*11400*/  @!P5 ST.E.64 [R12.64], R72 ;  /* 0x000000480c00d985 */ /* 0x000fe2000c101b06 */
[----:B------:R-:W-:-:S03]  /*11410*/  ISETP.GE.AND P5, PT, R103, c[0x0][0x3c8], PT ;  /* 0x0000f20067007a0c */ /* 0x000fc60003fa6270 */
[----:B------:R1:W-:Y:S02]  /*11420*/  @!P3 ST.E.64 [R8.64], R60 ;  /* 0x0000003c0800b985 */ /* 0x0003e4000c101b06 */
[----:B-1----:R-:W-:-:S04]  /*11430*/  @!P6 LEA R10, P1, R5, R0, 0x2 ;  /* 0x00000000050ae211 */ /* 0x002fc800078210ff */
[----:B------:R-:W-:Y:S02]  /*11440*/  @!P6 LEA.HI.X R11, R5, R4, R6, 0x2, P1 ;  /* 0x00000004050be211 */ /* 0x000fe400008f1406 */
[----:B------:R-:W-:-:S04]  /*11450*/  @!P4 LEA R6, P1, R3, R0, 0x2 ;  /* 0x000000000306c211 */ /* 0x000fc800078210ff */
[----:B------:R-:W-:Y:S02]  /*11460*/  @!P4 LEA.HI.X R7, R3, R4, R7, 0x2, P1 ;  /* 0x000000040307c211 */ /* 0x000fe400008f1407 */
[----:B------:R-:W-:Y:S02]  /*11470*/  SHF.R.S32.HI R5, RZ, 0x1f, R2 ;  /* 0x0000001fff057819 */ /* 0x000fe40000011402 */
[C---:B------:R-:W-:Y:S01]  /*11480*/  @!P2 LEA R8, P3, R2.reuse, R0, 0x2 ;  /* 0x000000000208a211 */ /* 0x040fe200078610ff */
[----:B------:R-:W-:Y:S03]  /*11490*/  @!P6 ST.E.64 [R10.64], R140 ;  /* 0x0000008c0a00e985 */ /* 0x000fe6000c101b06 */
[----:B------:R-:W-:Y:S01]  /*114a0*/  @!P2 LEA.HI.X R9, R2, R4, R5, 0x2, P3 ;  /* 0x000000040209a211 */ /* 0x000fe200018f1405 */
[----:B------:R1:W-:Y:S01]  /*114b0*/  @!P4 ST.E.64 [R6.64], R76 ;  /* 0x0000004c0600c985 */ /* 0x0003e2000c101b06 */
[----:B------:R-:W-:-:S03]  /*114c0*/  SHF.R.S32.HI R3, RZ, 0x1f, R103 ;  /* 0x0000001fff037819 */ /* 0x000fc60000011467 */
[----:B------:R2:W-:Y:S01]  /*114d0*/  @!P2 ST.E.64 [R8.64], R80 ;  /* 0x000000500800a985 */ /* 0x0005e2000c101b06 */
[----:B-1----:R-:W-:-:S04]  /*114e0*/  @!P5 LEA R6, P3, R103, R0, 0x2 ;  /* 0x000000006706d211 */ /* 0x002fc800078610ff */
[----:B------:R-:W-:-:S05]  /*114f0*/  @!P5 LEA.HI.X R7, R103, R4, R3, 0x2, P3 ;  /* 0x000000046707d211 */ /* 0x000fca00018f1403 */
[----:B------:R1:W-:Y:S01]  /*11500*/  @!P5 ST.E.64 [R6.64], R84 ;  /* 0x000000540600d985 */ /* 0x0003e2000c101b06 */
[----:B---3--:R-:W-:Y:S02]  /*11510*/  ISETP.GE.AND P3, PT, R28, c[0x0][0x3c8], PT ;  /* 0x0000f2001c007a0c */ /* 0x008fe40003f66270 */
[----:B--2---:R-:W-:Y:S02]  /*11520*/  ISETP.GE.AND P1, PT, R34, c[0x0][0x3c8], PT ;  /* 0x0000f20022007a0c */ /* 0x004fe40003f26270 */
[----:B----4-:R-:W-:Y:S02]  /*11530*/  ISETP.GE.AND P6, PT, R32, c[0x0][0x3c8], PT ;  /* 0x0000f20020007a0c */ /* 0x010fe40003fc6270 */
[----:B------:R-:W-:-:S09]  /*11540*/  ISETP.GE.AND P4, PT, R30, c[0x0][0x3c8], PT ;  /* 0x0000f2001e007a0c */ /* 0x000fd20003f86270 */
[----:B------:R-:W-:-:S04]  /*11550*/  @!P1 LEA R2, P2, R34, R0, 0x2 ;  /* 0x0000000022029211 */ /* 0x000fc800078410ff */
[----:B-----5:R-:W-:Y:S02]  /*11560*/  @!P1 LEA.HI.X R3, R34, R4, R35, 0x2, P2 ;  /* 0x0000000422039211 */ /* 0x020fe400010f1423 */
[----:B------:R-:W-:-:S03]  /*11570*/  @!P6 LEA R8, P2, R32, R0, 0x2 ;  /* 0x000000002008e211 */ /* 0x000fc600078410ff */
[----:B------:R2:W-:Y:S01]  /*11580*/  @!P1 ST.E.64 [R2.64], R88 ;  /* 0x0000005802009985 */ /* 0x0005e2000c101b06 */
[----:B------:R-:W-:Y:S02]  /*11590*/  ISETP.GE.AND P1, PT, R26, c[0x0][0x3c8], PT ;  /* 0x0000f2001a007a0c */ /* 0x000fe40003f26270 */
[----:B------:R-:W-:Y:S02]  /*115a0*/  @!P6 LEA.HI.X R9, R32, R4, R33, 0x2, P2 ;  /* 0x000000042009e211 */ /* 0x000fe400010f1421 */
[----:B-1----:R-:W-:-:S03]  /*115b0*/  @!P3 LEA R6, P2, R28, R0, 0x2 ;  /* 0x000000001c06b211 */ /* 0x002fc600078410ff */
[----:B------:R-:W-:Y:S01]  /*115c0*/  @!P6 ST.E.64 [R8.64], R144 ;  /* 0x000000900800e985 */ /* 0x000fe2000c101b06 */
[----:B------:R-:W-:Y:S02]  /*115d0*/  ISETP.GE.AND P6, PT, R24, c[0x0][0x3c8], PT ;  /* 0x0000f20018007a0c */ /* 0x000fe40003fc6270 */
[----:B------:R-:W-:Y:S02]  /*115e0*/  @!P3 LEA.HI.X R7, R28, R4, R29, 0x2, P2 ;  /* 0x000000041c07b211 */ /* 0x000fe400010f141d */
[----:B--2---:R-:W-:-:S04]  /*115f0*/  @!P4 LEA R2, P5, R30, R0, 0x2 ;  /* 0x000000001e02c211 */ /* 0x004fc800078a10ff */
[----:B------:R-:W-:Y:S02]  /*11600*/  @!P4 LEA.HI.X R3, R30, R4, R31, 0x2, P5 ;  /* 0x000000041e03c211 */ /* 0x000fe400028f141f */
[----:B------:R-:W-:-:S03]  /*11610*/  ISETP.GE.AND P5, PT, R22, c[0x0][0x3c8], PT ;  /* 0x0000f20016007a0c */ /* 0x000fc60003fa6270 */
[----:B------:R1:W-:Y:S04]  /*11620*/  @!P4 ST.E.64 [R2.64], R92 ;  /* 0x0000005c0200c985 */ /* 0x0003e8000c101b06 */
[----:B------:R2:W-:Y:S01]  /*11630*/  @!P3 ST.E.64 [R6.64], R96 ;  /* 0x000000600600b985 */ /* 0x0005e2000c101b06 */
[----:B-1----:R-:W-:-:S04]  /*11640*/  @!P1 LEA R2, P2, R26, R0, 0x2 ;  /* 0x000000001a029211 */ /* 0x002fc800078410ff */
[----:B------:R-:W-:Y:S02]  /*11650*/  @!P1 LEA.HI.X R3, R26, R4, R27, 0x2, P2 ;  /* 0x000000041a039211 */ /* 0x000fe400010f141b */
[----:B------:R-:W-:-:S03]  /*11660*/  @!P6 LEA R10, P2, R24, R0, 0x2 ;  /* 0x00000000180ae211 */ /* 0x000fc600078410ff */
[----:B------:R1:W-:Y:S01]  /*11670*/  @!P1 ST.E.64 [R2.64], R100 ;  /* 0x0000006402009985 */ /* 0x0003e2000c101b06 */
[----:B------:R-:W-:Y:S02]  /*11680*/  @!P5 LEA R8, P1, R22, R0, 0x2 ;  /* 0x000000001608d211 */ /* 0x000fe400078210ff */
[-C--:B------:R-:W-:Y:S02]  /*11690*/  @!P6 LEA.HI.X R11, R24, R4.reuse, R25, 0x2, P2 ;  /* 0x00000004180be211 */ /* 0x080fe400010f1419 */
[----:B------:R-:W-:Y:S02]  /*116a0*/  ISETP.GE.AND P4, PT, R20, c[0x0][0x3c8], PT ;  /* 0x0000f20014007a0c */ /* 0x000fe40003f86270 */
[----:B------:R-:W-:Y:S02]  /*116b0*/  @!P5 LEA.HI.X R9, R22, R4, R23, 0x2, P1 ;  /* 0x000000041609d211 */ /* 0x000fe400008f1417 */
[----:B------:R-:W-:-:S09]  /*116c0*/  ISETP.GE.AND P3, PT, R16, c[0x0][0x3c8], PT ;  /* 0x0000f20010007a0c */ /* 0x000fd20003f66270 */
[C---:B--2---:R-:W-:Y:S01]  /*116d0*/  @!P4 LEA R6, P2, R20.reuse, R0, 0x2 ;  /* 0x000000001406c211 */ /* 0x044fe200078410ff */
[----:B------:R2:W-:Y:S03]  /*116e0*/  @!P6 ST.E.64 [R10.64], R116 ;  /* 0x000000740a00e985 */ /* 0x0005e6000c101b06 */
[----:B------:R-:W-:Y:S02]  /*116f0*/  @!P4 LEA.HI.X R7, R20, R4, R21, 0x2, P2 ;  /* 0x000000041407c211 */ /* 0x000fe400010f1415 */
[C---:B-1----:R-:W-:Y:S01]  /*11700*/  @!P3 LEA R2, P1, R16.reuse, R0, 0x2 ;  /* 0x000000001002b211 */ /* 0x042fe200078210ff */
[----:B------:R2:W-:Y:S03]  /*11710*/  @!P5 ST.E.64 [R8.64], R108 ;  /* 0x0000006c0800d985 */ /* 0x0005e6000c101b06 */
[----:B------:R-:W-:Y:S01]  /*11720*/  @!P3 LEA.HI.X R3, R16, R4, R17, 0x2, P1 ;  /* 0x000000041003b211 */ /* 0x000fe200008f1411 */
[----:B------:R2:W-:Y:S04]  /*11730*/  @!P4 ST.E.64 [R6.64], R104 ;  /* 0x000000680600c985 */ /* 0x0005e8000c101b06 */
[----:B------:R2:W-:Y:S04]  /*11740*/  @!P3 ST.E.64 [R2.64], R64 ;  /* 0x000000400200b985 */ /* 0x0005e8000c101b06 */
.L_x_2257:
[----:B------:R-:W-:Y:S05]  /*11750*/  BSYNC B0 ;  /* 0x0000000000007941 */ /* 0x000fea0003800000 */
.L_x_2256:
[----:B------:R-:W-:Y:S05]  /*11760*/  BRA.DIV ~URZ, `(.L_x_2258) ;  /* 0x000039127f007947 */ /* 0x000fea000b800000 */
[----:B--2---:R2:W1:Y:S04]  /*11770*/  SHFL.IDX PT, R4, R18, 0x1, 0x1c1f ;  /* 0x003c1f0012047f89 */ /* 0x00446800000e0000 */
[----:B----4-:R2:W4:Y:S02]  /*11780*/  SHFL.IDX PT, R0, R19, 0x1, 0x1c1f ;  /* 0x003c1f0013007f89 */ /* 0x01052400000e0000 */
.L_x_2316:
[----:B------:R-:W-:Y:S05]  /*11790*/  @P0 BRA `(.L_x_2253) ;  /* 0x00001b9000000947 */ /* 0x000fea0003800000 */
[----:B------:R-:W5:Y:S04]  /*117a0*/  LDL R20, [R1+0x10] ;  /* 0x0000100001147983 */ /* 0x000f680000100800 */
[----:B--2---:R-:W2:Y:S04]  /*117b0*/  LDL R12, [R1+0x8c] ;  /* 0x00008c00010c7983 */ /* 0x004ea80000100800 */
[----:B---3--:R-:W3:Y:S04]  /*117c0*/  LDL R16, [R1+0x88] ;  /* 0x0000880001107983 */ /* 0x008ee80000100800 */
[----:B----4-:R-:W4:Y:S04]  /*117d0*/  LDL R37, [R1+0x84] ;  /* 0x0000840001257983 */ /* 0x010f280000100800 */
[----:B------:R-:W3:Y:S04]  /*117e0*/  LDL R35, [R1+0xb4] ;  /* 0x0000b40001237983 */ /* 0x000ee80000100800 */
        /* <DEDUP_REMOVED lines=16> */
[----:B------:R-:W-:Y:S02]  /*118f0*/  IADD3 R5, R20, 0x18, RZ ;  /* 0x0000001814057810 */ /* 0x000fe40007ffe0ff */
[----:B--2---:R-:W-:Y:S02]  /*11900*/  ISETP.GE.AND P4, PT, R12, c[0x0][0x3c8], PT ;  /* 0x0000f2000c007a0c */ /* 0x004fe40003f86270 */
[----:B------:R-:W-:Y:S02]  /*11910*/  ISETP.GE.AND P3, PT, R5, c[0x0][0x3c8], PT ;  /* 0x0000f20005007a0c */ /* 0x000fe40003f66270 */
[----:B------:R-:W-:-:S05]  /*11920*/  IADD3 R2, R20, 0x20, RZ ;  /* 0x0000002014027810 */ /* 0x000fca0007ffe0ff */
[----:B------:R-:W-:Y:S02]  /*11930*/  @!P1 IMAD.MOV.U32 R6, RZ, RZ, R0 ;  /* 0x000000ffff069224 */ /* 0x000fe400078e0000 */
[----:B-1----:R-:W-:Y:S01]  /*11940*/  @!P1 IMAD.MOV.U32 R7, RZ, RZ, R4 ;  /* 0x000000ffff079224 */ /* 0x002fe200078e0004 */
[----:B------:R-:W-:Y:S02]  /*11950*/  ISETP.GE.AND P2, PT, R2, c[0x0][0x3c8], PT ;  /* 0x0000f20002007a0c */ /* 0x000fe40003f46270 */
[----:B---3--:R-:W-:Y:S01]  /*11960*/  ISETP.GE.AND P0, PT, R16, c[0x0][0x3c8], PT ;  /* 0x0000f20010007a0c */ /* 0x008fe20003f06270 */
[C---:B------:R-:W-:Y:S01]  /*11970*/  @!P1 IMAD.WIDE R6, R20.reuse, 0x4, R6 ;  /* 0x0000000414069825 */ /* 0x040fe200078e0206 */
[----:B------:R-:W-:-:S04]  /*11980*/  IADD3 R3, R20, 0x28, RZ ;  /* 0x0000002814037810 */ /* 0x000fc80007ffe0ff */
[----:B------:R1:W-:Y:S01]  /*11990*/  @!P1 ST.E.64 [R6.64], R112 ;  /* 0x0000007006009985 */ /* 0x0003e2000c101b06 */
[----:B------:R-:W-:Y:S02]  /*119a0*/  ISETP.GE.AND P1, PT, R3, c[0x0][0x3c8], PT ;  /* 0x0000f20003007a0c */ /* 0x000fe40003f26270 */
[-C--:B------:R-:W-:Y:S02]  /*119b0*/  @!P3 LEA R14, P5, R5, R0.reuse, 0x2 ;  /* 0x00000000050eb211 */ /* 0x080fe400078a10ff */
[----:B------:R-:W-:Y:S02]  /*119c0*/  @!P4 LEA R8, P6, R12, R0, 0x2 ;  /* 0x000000000c08c211 */ /* 0x000fe400078c10ff */
[----:B------:R-:W-:Y:S02]  /*119d0*/  SHF.R.S32.HI R10, RZ, 0x1f, R16 ;  /* 0x0000001fff0a7819 */ /* 0x000fe40000011410 */
[----:B------:R-:W-:Y:S02]  /*119e0*/  SHF.R.S32.HI R11, RZ, 0x1f, R2 ;  /* 0x0000001fff0b7819 */ /* 0x000fe40000011402 */
[----:B-1----:R-:W-:-:S02]  /*119f0*/  SHF.R.S32.HI R6, RZ, 0x1f, R5 ;  /* 0x0000001fff067819 */ /* 0x002fc40000011405 */
[----:B------:R-:W-:Y:S02]  /*11a00*/  SHF.R.S32.HI R7, RZ, 0x1f, R12 ;  /* 0x0000001fff077819 */ /* 0x000fe4000001140c */
[-C--:B------:R-:W-:Y:S02]  /*11a10*/  @!P3 LEA.HI.X R15, R5, R4.reuse, R6, 0x2, P5 ;  /* 0x00000004050fb211 */ /* 0x080fe400028f1406 */
[----:B------:R-:W-:Y:S02]  /*11a20*/  @!P4 LEA.HI.X R9, R12, R4, R7, 0x2, P6 ;  /* 0x000000040c09c211 */ /* 0x000fe400030f1407 */
[-C--:B------:R-:W-:Y:S02]  /*11a30*/  @!P2 LEA R12, P5, R2, R0.reuse, 0x2 ;  /* 0x00000000020ca211 */ /* 0x080fe400078a10ff */
[----:B------:R-:W-:Y:S02]  /*11a40*/  @!P0 LEA R6, P6, R16, R0, 0x2 ;  /* 0x0000000010068211 */ /* 0x000fe400078c10ff */
[----:B------:R-:W-:-:S02]  /*11a50*/  @!P2 LEA.HI.X R13, R2, R4, R11, 0x2, P5 ;  /* 0x00000004020da211 */ /* 0x000fc400028f140b */
[----:B------:R-:W-:Y:S02]  /*11a60*/  @!P0 LEA.HI.X R7, R16, R4, R10, 0x2, P6 ;  /* 0x0000000410078211 */ /* 0x000fe400030f140a */
[----:B------:R-:W-:Y:S02]  /*11a70*/  IADD3 R5, R20, 0x30, RZ ;  /* 0x0000003014057810 */ /* 0x000fe40007ffe0ff */
[----:B------:R-:W-:Y:S02]  /*11a80*/  SHF.R.S32.HI R2, RZ, 0x1f, R3 ;  /* 0x0000001fff027819 */ /* 0x000fe40000011403 */
[----:B------:R-:W-:Y:S02]  /*11a90*/  @!P1 LEA R18, P6, R3, R0, 0x2 ;  /* 0x0000000003129211 */ /* 0x000fe400078c10ff */
[----:B------:R-:W-:Y:S02]  /*11aa0*/  ISETP.GE.AND P5, PT, R5, c[0x0][0x3c8], PT ;  /* 0x0000f20005007a0c */ /* 0x000fe40003fa6270 */
[----:B------:R-:W-:-:S02]  /*11ab0*/  @!P1 LEA.HI.X R19, R3, R4, R2, 0x2, P6 ;  /* 0x0000000403139211 */ /* 0x000fc400030f1402 */
[C---:B------:R-:W-:Y:S01]  /*11ac0*/  IADD3 R3, R20.reuse, 0x38, RZ ;  /* 0x0000003814037810 */ /* 0x040fe20007ffe0ff */
[----:B------:R-:W-:Y:S04]  /*11ad0*/  @!P4 ST.E.64 [R8.64], R124 ;  /* 0x0000007c0800c985 */ /* 0x000fe8000c101b06 */
[----:B------:R1:W-:Y:S01]  /*11ae0*/  @!P0 ST.E.64 [R6.64], R120 ;  /* 0x0000007806008985 */ /* 0x0003e2000c101b06 */
[----:B------:R-:W-:Y:S02]  /*11af0*/  ISETP.GE.AND P0, PT, R3, c[0x0][0x3c8], PT ;  /* 0x0000f20003007a0c */ /* 0x000fe40003f06270 */
[----:B------:R-:W-:Y:S02]  /*11b00*/  IADD3 R2, R20, 0x40, RZ ;  /* 0x0000004014027810 */ /* 0x000fe40007ffe0ff */
[----:B------:R-:W-:-:S02]  /*11b10*/  @!P5 LEA R10, P6, R5, R0, 0x2 ;  /* 0x00000000050ad211 */ /* 0x000fc400078c10ff */
[----:B------:R-:W-:Y:S01]  /*11b20*/  ISETP.GE.AND P4, PT, R2, c[0x0][0x3c8], PT ;  /* 0x0000f20002007a0c */ /* 0x000fe20003f86270 */
[----:B------:R-:W-:Y:S04]  /*11b30*/  @!P3 ST.E.64 [R14.64], R142 ;  /* 0x0000008e0e00b985 */ /* 0x000fe8000c101b06 */
[----:B------:R2:W-:Y:S01]  /*11b40*/  @!P2 ST.E.64 [R12.64], R128 ;  /* 0x000000800c00a985 */ /* 0x0005e2000c101b06 */
[----:B-1----:R-:W-:Y:S02]  /*11b50*/  SHF.R.S32.HI R7, RZ, 0x1f, R5 ;  /* 0x0000001fff077819 */ /* 0x002fe40000011405 */
[----:B------:R-:W-:Y:S02]  /*11b60*/  IADD3 R6, R20, 0x48, RZ ;  /* 0x0000004814067810 */ /* 0x000fe40007ffe0ff */
[----:B------:R-:W-:-:S02]  /*11b70*/  @!P5 LEA.HI.X R11, R5, R4, R7, 0x2, P6 ;  /* 0x00000004050bd211 */ /* 0x000fc400030f1407 */
[----:B------:R-:W-:Y:S02]  /*11b80*/  ISETP.GE.AND P3, PT, R6, c[0x0][0x3c8], PT ;  /* 0x0000f20006007a0c */ /* 0x000fe40003f66270 */
[----:B------:R-:W-:Y:S02]  /*11b90*/  SHF.R.S32.HI R7, RZ, 0x1f, R3 ;  /* 0x0000001fff077819 */ /* 0x000fe40000011403 */
[C---:B------:R-:W-:Y:S02]  /*11ba0*/  @!P0 LEA R8, P2, R3.reuse, R0, 0x2 ;  /* 0x0000000003088211 */ /* 0x040fe400078410ff */
[----:B------:R-:W-:Y:S02]  /*11bb0*/  IADD3 R5, R20, 0x50, RZ ;  /* 0x0000005014057810 */ /* 0x000fe40007ffe0ff */
[----:B------:R-:W-:Y:S02]  /*11bc0*/  @!P0 LEA.HI.X R9, R3, R4, R7, 0x2, P2 ;  /* 0x0000000403098211 */ /* 0x000fe400010f1407 */
[----:B------:R-:W-:-:S02]  /*11bd0*/  ISETP.GE.AND P2, PT, R5, c[0x0][0x3c8], PT ;  /* 0x0000f20005007a0c */ /* 0x000fc40003f46270 */
[----:B--2---:R-:W-:Y:S02]  /*11be0*/  SHF.R.S32.HI R12, RZ, 0x1f, R2 ;  /* 0x0000001fff0c7819 */ /* 0x004fe40000011402 */
[C---:B------:R-:W-:Y:S02]  /*11bf0*/  @!P4 LEA R16, P6, R2.reuse, R0, 0x2 ;  /* 0x000000000210c211 */ /* 0x040fe400078c10ff */
[----:B------:R-:W-:Y:S02]  /*11c00*/  SHF.R.S32.HI R3, RZ, 0x1f, R6 ;  /* 0x0000001fff037819 */ /* 0x000fe40000011406 */
[----:B------:R-:W-:Y:S02]  /*11c10*/  @!P4 LEA.HI.X R17, R2, R4, R12, 0x2, P6 ;  /* 0x000000040211c211 */ /* 0x000fe400030f140c */
[----:B------:R-:W-:Y:S01]  /*11c20*/  @!P3 LEA R14, P6, R6, R0, 0x2 ;  /* 0x00000000060eb211 */ /* 0x000fe200078c10ff */
[----:B------:R1:W-:Y:S01]  /*11c30*/  @!P1 ST.E.64 [R18.64], R146 ;  /* 0x0000009212009985 */ /* 0x0003e2000c101b06 */
[----:B------:R-:W-:-:S02]  /*11c40*/  IADD3 R2, R20, 0x58, RZ ;  /* 0x0000005814027810 */ /* 0x000fc40007ffe0ff */
[----:B------:R-:W-:Y:S02]  /*11c50*/  @!P3 LEA.HI.X R15, R6, R4, R3, 0x2, P6 ;  /* 0x00000004060fb211 */ /* 0x000fe400030f1403 */
[----:B------:R-:W-:Y:S02]  /*11c60*/  SHF.R.S32.HI R3, RZ, 0x1f, R5 ;  /* 0x0000001fff037819 */ /* 0x000fe40000011405 */
[----:B------:R-:W-:Y:S01]  /*11c70*/  ISETP.GE.AND P1, PT, R2, c[0x0][0x3c8], PT ;  /* 0x0000f20002007a0c */ /* 0x000fe20003f26270 */
[----:B------:R2:W-:Y:S04]  /*11c80*/  @!P5 ST.E.64 [R10.64], R150 ;  /* 0x000000960a00d985 */ /* 0x0005e8000c101b06 */
[----:B------:R3:W-:Y:S01]  /*11c90*/  @!P0 ST.E.64 [R8.64], R148 ;  /* 0x0000009408008985 */ /* 0x0007e2000c101b06 */
[----:B-1----:R-:W-:-:S04]  /*11ca0*/  @!P2 LEA R18, P6, R5, R0, 0x2 ;  /* 0x000000000512a211 */ /* 0x002fc800078c10ff */
[----:B------:R-:W-:Y:S02]  /*11cb0*/  @!P2 LEA.HI.X R19, R5, R4, R3, 0x2, P6 ;  /* 0x000000040513a211 */ /* 0x000fe400030f1403 */
[----:B------:R-:W-:-:S04]  /*11cc0*/  IADD3 R5, R20, 0x60, RZ ;  /* 0x0000006014057810 */ /* 0x000fc80007ffe0ff */
[----:B------:R-:W-:Y:S02]  /*11cd0*/  ISETP.GE.AND P0, PT, R5, c[0x0][0x3c8], PT ;  /* 0x0000f20005007a0c */ /* 0x000fe40003f06270 */
[----:B------:R-:W-:Y:S02]  /*11ce0*/  IADD3 R3, R20, 0x68, RZ ;  /* 0x0000006814037810 */ /* 0x000fe40007ffe0ff */
[----:B------:R-:W-:Y:S02]  /*11cf0*/  SHF.R.S32.HI R7, RZ, 0x1f, R2 ;  /* 0x0000001fff077819 */ /* 0x000fe40000011402 */
[----:B------:R-:W-:Y:S02]  /*11d00*/  @!P1 LEA R12, P6, R2, R0, 0x2 ;  /* 0x00000000020c9211 */ /* 0x000fe400078c10ff */
[----:B------:R-:W-:Y:S02]  /*11d10*/  ISETP.GE.AND P5, PT, R3, c[0x0][0x3c8], PT ;  /* 0x0000f20003007a0c */ /* 0x000fe40003fa6270 */
[----:B------:R-:W-:Y:S01]  /*11d20*/  IADD3 R6, R20, 0x70, RZ ;  /* 0x0000007014067810 */ /* 0x000fe20007ffe0ff */
[----:B------:R-:W-:Y:S01]  /*11d30*/  @!P4 ST.E.64 [R16.64], R152 ;  /* 0x000000981000c985 */ /* 0x000fe2000c101b06 */
[----:B------:R-:W-:-:S02]  /*11d40*/  @!P1 LEA.HI.X R13, R2, R4, R7, 0x2, P6 ;  /* 0x00000004020d9211 */ /* 0x000fc400030f1407 */
[----:B------:R-:W-:Y:S01]  /*11d50*/  ISETP.GE.AND P4, PT, R6, c[0x0][0x3c8], PT ;  /* 0x0000f20006007a0c */ /* 0x000fe20003f86270 */
[----:B------:R1:W-:Y:S01]  /*11d60*/  @!P3 ST.E.64 [R14.64], R38 ;  /* 0x000000260e00b985 */ /* 0x0003e2000c101b06 */
[----:B------:R-:W-:Y:S02]  /*11d70*/  SHF.R.S32.HI R7, RZ, 0x1f, R5 ;  /* 0x0000001fff077819 */ /* 0x000fe40000011405 */
[C---:B--2---:R-:W-:Y:S02]  /*11d80*/  @!P0 LEA R10, P3, R5.reuse, R0, 0x2 ;  /* 0x00000000050a8211 */ /* 0x044fe400078610ff */
[----:B------:R-:W-:Y:S02]  /*11d90*/  IADD3 R2, R20, 0x78, RZ ;  /* 0x0000007814027810 */ /* 0x000fe40007ffe0ff */
[----:B------:R-:W-:Y:S02]  /*11da0*/  @!P0 LEA.HI.X R11, R5, R4, R7, 0x2, P3 ;  /* 0x00000004050b8211 */ /* 0x000fe400018f1407 */
[----:B------:R-:W-:-:S02]  /*11db0*/  ISETP.GE.AND P3, PT, R2, c[0x0][0x3c8], PT ;  /* 0x0000f20002007a0c */ /* 0x000fc40003f66270 */
[----:B---3--:R-:W-:Y:S01]  /*11dc0*/  SHF.R.S32.HI R8, RZ, 0x1f, R3 ;  /* 0x0000001fff087819 */ /* 0x008fe20000011403 */
[----:B------:R2:W-:Y:S01]  /*11dd0*/  @!P2 ST.E.64 [R18.64], R42 ;  /* 0x0000002a1200a985 */ /* 0x0005e2000c101b06 */
[----:B------:R-:W-:Y:S02]  /*11de0*/  IADD3 R5, R20, 0x80, RZ ;  /* 0x0000008014057810 */ /* 0x000fe40007ffe0ff */
[----:B-1----:R-:W-:-:S04]  /*11df0*/  @!P5 LEA R14, P6, R3, R0, 0x2 ;  /* 0x00000000030ed211 */ /* 0x002fc800078c10ff */
[----:B------:R-:W-:Y:S02]  /*11e00*/  @!P5 LEA.HI.X R15, R3, R4, R8, 0x2, P6 ;  /* 0x00000004030fd211 */ /* 0x000fe400030f1408 */
[----:B------:R-:W-:Y:S02]  /*11e10*/  SHF.R.S32.HI R3, RZ, 0x1f, R6 ;  /* 0x0000001fff037819 */ /* 0x000fe40000011406 */
[----:B------:R-:W-:-:S04]  /*11e20*/  @!P4 LEA R8, P6, R6, R0, 0x2 ;  /* 0x000000000608c211 */ /* 0x000fc800078c10ff */
[----:B------:R-:W-:Y:S02]  /*11e30*/  @!P4 LEA.HI.X R9, R6, R4, R3, 0x2, P6 ;  /* 0x000000040609c211 */ /* 0x000fe400030f1403 */
[----:B------:R-:W-:Y:S02]  /*11e40*/  SHF.R.S32.HI R3, RZ, 0x1f, R2 ;  /* 0x0000001fff037819 */ /* 0x000fe40000011402 */
[C---:B--2---:R-:W-:Y:S02]  /*11e50*/  @!P3 LEA R18, P6, R2.reuse, R0, 0x2 ;  /* 0x000000000212b211 */ /* 0x044fe400078c10ff */
[----:B------:R-:W-:Y:S02]  /*11e60*/  ISETP.GE.AND P2, PT, R5, c[0x0][0x3c8], PT ;  /* 0x0000f20005007a0c */ /* 0x000fe40003f46270 */
[----:B------:R-:W-:Y:S02]  /*11e70*/  @!P3 LEA.HI.X R19, R2, R4, R3, 0x2, P6 ;  /* 0x000000040213b211 */ /* 0x000fe400030f1403 */
[----:B------:R-:W-:Y:S01]  /*11e80*/  IADD3 R2, R20, 0x90, RZ ;  /* 0x0000009014027810 */ /* 0x000fe20007ffe0ff */
[----:B------:R1:W-:Y:S04]  /*11e90*/  @!P1 ST.E.64 [R12.64], R50 ;  /* 0x000000320c009985 */ /* 0x0003e8000c101b06 */
[----:B------:R2:W-:Y:S01]  /*11ea0*/  @!P0 ST.E.64 [R10.64], R46 ;  /* 0x0000002e0a008985 */ /* 0x0005e2000c101b06 */
[----:B------:R-:W-:-:S02]  /*11eb0*/  ISETP.GE.AND P0, PT, R2, c[0x0][0x3c8], PT ;  /* 0x0000f20002007a0c */ /* 0x000fc40003f06270 */
[----:B------:R-:W-:Y:S02]  /*11ec0*/  SHF.R.S32.HI R7, RZ, 0x1f, R5 ;  /* 0x0000001fff077819 */ /* 0x000fe40000011405 */
[----:B------:R-:W-:-:S04]  /*11ed0*/  @!P2 LEA R16, P6, R5, R0, 0x2 ;  /* 0x000000000510a211 */ /* 0x000fc800078c10ff */
[----:B------:R-:W-:Y:S02]  /*11ee0*/  @!P2 LEA.HI.X R17, R5, R4, R7, 0x2, P6 ;  /* 0x000000040511a211 */ /* 0x000fe400030f1407 */
[----:B------:R-:W-:Y:S02]  /*11ef0*/  SHF.R.S32.HI R7, RZ, 0x1f, R2 ;  /* 0x0000001fff077819 */ /* 0x000fe40000011402 */
[C---:B------:R-:W-:Y:S02]  /*11f00*/  IADD3 R3, R20.reuse, 0x88, RZ ;  /* 0x0000008814037810 */ /* 0x040fe40007ffe0ff */
[C---:B------:R-:W-:Y:S02]  /*11f10*/  IADD3 R6, R20.reuse, 0x98, RZ ;  /* 0x0000009814067810 */ /* 0x040fe40007ffe0ff */
[----:B------:R-:W-:Y:S02]  /*11f20*/  IADD3 R5, R20, 0xa0, RZ ;  /* 0x000000a014057810 */ /* 0x000fe40007ffe0ff */
[----:B-1----:R-:W-:-:S04]  /*11f30*/  @!P0 LEA R12, P6, R2, R0, 0x2 ;  /* 0x00000000020c8211 */ /* 0x002fc800078c10ff */
[----:B------:R-:W-:Y:S02]  /*11f40*/  @!P0 LEA.HI.X R13, R2, R4, R7, 0x2, P6 ;  /* 0x00000004020d8211 */ /* 0x000fe400030f1407 */
[----:B------:R-:W-:Y:S02]  /*11f50*/  IADD3 R2, R20, 0xa8, RZ ;  /* 0x000000a814027810 */ /* 0x000fe40007ffe0ff */
[----:B------:R-:W3:Y:S01]  /*11f60*/  LDL R20, [R1+0x94] ;  /* 0x0000940001147983 */ /* 0x000ee20000100800 */
[----:B------:R-:W-:-:S03]  /*11f70*/  ISETP.GE.AND P1, PT, R3, c[0x0][0x3c8], PT ;  /* 0x0000f20003007a0c */ /* 0x000fc60003f26270 */
[----:B------:R1:W-:Y:S01]  /*11f80*/  @!P5 ST.E.64 [R14.64], R154 ;  /* 0x0000009a0e00d985 */ /* 0x0003e2000c101b06 */
[----:B------:R-:W-:-:S03]  /*11f90*/  ISETP.GE.AND P5, PT, R6, c[0x0][0x3c8], PT ;  /* 0x0000f20006007a0c */ /* 0x000fc60003fa6270 */
[----:B------:R5:W-:Y:S04]  /*11fa0*/  @!P4 ST.E.64 [R8.64], R54 ;  /* 0x000000360800c985 */ /* 0x000be8000c101b06 */
[----:B------:R-:W-:Y:S01]  /*11fb0*/  @!P3 ST.E.64 [R18.64], R164 ;  /* 0x000000a41200b985 */ /* 0x000fe2000c101b06 */
[----:B------:R-:W-:-:S05]  /*11fc0*/  ISETP.GE.AND P3, PT, R2, c[0x0][0x3c8], PT ;  /* 0x0000f20002007a0c */ /* 0x000fca0003f66270 */
[-C--:B--2---:R-:W-:Y:S02]  /*11fd0*/  @!P5 LEA R10, P6, R6, R0.reuse, 0x2 ;  /* 0x00000000060ad211 */ /* 0x084fe400078c10ff */
[----:B-1----:R-:W-:Y:S02]  /*11fe0*/  @!P1 LEA R14, P4, R3, R0, 0x2 ;  /* 0x00000000030e9211 */ /* 0x002fe400078810ff */
[----:B-----5:R-:W-:-:S04]  /*11ff0*/  SHF.R.S32.HI R8, RZ, 0x1f, R3 ;  /* 0x0000001fff087819 */ /* 0x020fc80000011403 */
[-C--:B------:R-:W-:Y:S02]  /*12000*/  @!P1 LEA.HI.X R15, R3, R4.reuse, R8, 0x2, P4 ;  /* 0x00000004030f9211 */ /* 0x080fe400020f1408 */
[----:B------:R-:W-:Y:S02]  /*12010*/  ISETP.GE.AND P4, PT, R5, c[0x0][0x3c8], PT ;  /* 0x0000f20005007a0c */ /* 0x000fe40003f86270 */
[----:B------:R-:W-:Y:S01]  /*12020*/  SHF.R.S32.HI R3, RZ, 0x1f, R6 ;  /* 0x0000001fff037819 */ /* 0x000fe20000011406 */
[----:B------:R-:W-:Y:S01]  /*12030*/  @!P2 ST.E.64 [R16.64], R166 ;  /* 0x000000a61000a985 */ /* 0x000fe2000c101b06 */
[----:B----4-:R-:W-:Y:S02]  /*12040*/  ISETP.GE.AND P2, PT, R37, c[0x0][0x3c8], PT ;  /* 0x0000f20025007a0c */ /* 0x010fe40003f46270 */
[----:B------:R-:W-:Y:S01]  /*12050*/  @!P5 LEA.HI.X R11, R6, R4, R3, 0x2, P6 ;  /* 0x00000004060bd211 */ /* 0x000fe200030f1403 */
[----:B------:R-:W-:Y:S01]  /*12060*/  @!P1 ST.E.64 [R14.64], R160 ;  /* 0x000000a00e009985 */ /* 0x000fe2000c101b06 */
[----:B------:R-:W-:-:S02]  /*12070*/  SHF.R.S32.HI R3, RZ, 0x1f, R5 ;  /* 0x0000001fff037819 */ /* 0x000fc40000011405 */
[----:B------:R-:W-:Y:S01]  /*12080*/  ISETP.GE.AND P1, PT, R35, c[0x0][0x3c8], PT ;  /* 0x0000f20023007a0c */ /* 0x000fe20003f26270 */
[----:B------:R-:W-:Y:S02]  /*12090*/  @!P0 ST.E.64 [R12.64], R156 ;  /* 0x0000009c0c008985 */ /* 0x000fe4000c101b06 */
[----:B------:R-:W-:Y:S02]  /*120a0*/  @!P4 LEA R8, P6, R5, R0, 0x2 ;  /* 0x000000000508c211 */ /* 0x000fe400078c10ff */
[----:B------:R-:W-:Y:S02]  /*120b0*/  ISETP.GE.AND P0, PT, R33, c[0x0][0x3c8], PT ;  /* 0x0000f20021007a0c */ /* 0x000fe40003f06270 */
[----:B------:R-:W-:Y:S02]  /*120c0*/  @!P4 LEA.HI.X R9, R5, R4, R3, 0x2, P6 ;  /* 0x000000040509c211 */ /* 0x000fe400030f1403 */
[----:B------:R-:W-:Y:S02]  /*120d0*/  SHF.R.S32.HI R3, RZ, 0x1f, R2 ;  /* 0x0000001fff037819 */ /* 0x000fe40000011402 */
[C---:B------:R-:W-:Y:S01]  /*120e0*/  @!P3 LEA R6, P6, R2.reuse, R0, 0x2 ;  /* 0x000000000206b211 */ /* 0x040fe200078c10ff */
[----:B------:R-:W-:Y:S03]  /*120f0*/  @!P5 ST.E.64 [R10.64], R158 ;  /* 0x0000009e0a00d985 */ /* 0x000fe6000c101b06 */
[----:B------:R-:W-:Y:S01]  /*12100*/  @!P3 LEA.HI.X R7, R2, R4, R3, 0x2, P6 ;  /* 0x000000040207b211 */ /* 0x000fe200030f1403 */
[----:B------:R1:W-:Y:S01]  /*12110*/  @!P4 ST.E.64 [R8.64], R74 ;  /* 0x0000004a0800c985 */ /* 0x0003e2000c101b06 */
[----:B------:R-:W-:-:S02]  /*12120*/  ISETP.GE.AND P4, PT, R31, c[0x0][0x3c8], PT ;  /* 0x0000f2001f007a0c */ /* 0x000fc40003f86270 */
[----:B------:R-:W-:Y:S01]  /*12130*/  SHF.R.S32.HI R3, RZ, 0x1f, R37 ;  /* 0x0000001fff037819 */ /* 0x000fe20000011425 */
[----:B------:R2:W-:Y:S01]  /*12140*/  @!P3 ST.E.64 [R6.64], R62 ;  /* 0x0000003e0600b985 */ /* 0x0005e2000c101b06 */
[-C--:B------:R-:W-:Y:S02]  /*12150*/  @!P0 LEA R2, P3, R33, R0.reuse, 0x2 ;  /* 0x0000000021028211 */ /* 0x080fe400078610ff */
[-C--:B-1----:R-:W-:Y:S02]  /*12160*/  @!P2 LEA R8, P5, R37, R0.reuse, 0x2 ;  /* 0x000000002508a211 */ /* 0x082fe400078a10ff */
[----:B--2---:R-:W-:Y:S02]  /*12170*/  @!P1 LEA R6, P6, R35, R0, 0x2 ;  /* 0x0000000023069211 */ /* 0x004fe400078c10ff */
[-C--:B------:R-:W-:Y:S02]  /*12180*/  @!P2 LEA.HI.X R9, R37, R4.reuse, R3, 0x2, P5 ;  /* 0x000000042509a211 */ /* 0x080fe400028f1403 */
[----:B------:R-:W-:-:S02]  /*12190*/  @!P1 LEA.HI.X R7, R35, R4, R36, 0x2, P6 ;  /* 0x0000000423079211 */ /* 0x000fc400030f1424 */
[----:B------:R-:W-:Y:S02]  /*121a0*/  ISETP.GE.AND P5, PT, R29, c[0x0][0x3c8], PT ;  /* 0x0000f2001d007a0c */ /* 0x000fe40003fa6270 */
        /* <DEDUP_REMOVED lines=9> */
[----:B------:R-:W-:Y:S02]  /*12240*/  ISETP.GE.AND P0, PT, R21, c[0x0][0x3c8], PT ;  /* 0x0000f20015007a0c */ /* 0x000fe40003f06270 */
[-C--:B--2---:R-:W-:Y:S01]  /*12250*/  @!P5 LEA R2, P6, R29, R0.reuse, 0x2 ;  /* 0x000000001d02d211 */ /* 0x084fe200078c10ff */
[----:B------:R1:W-:Y:S01]  /*12260*/  @!P4 ST.E.64 [R6.64], R78 ;  /* 0x0000004e0600c985 */ /* 0x0003e2000c101b06 */
[----:B------:R-:W-:Y:S02]  /*12270*/  @!P3 LEA R10, P4, R27, R0, 0x2 ;  /* 0x000000001b0ab211 */ /* 0x000fe400078810ff */
[----:B------:R-:W-:Y:S02]  /*12280*/  @!P5 LEA.HI.X R3, R29, R4, R30, 0x2, P6 ;  /* 0x000000041d03d211 */ /* 0x000fe400030f141e */
[----:B------:R-:W-:-:S02]  /*12290*/  @!P2 LEA R8, P6, R25, R0, 0x2 ;  /* 0x000000001908a211 */ /* 0x000fc400078c10ff */
[-C--:B------:R-:W-:Y:S01]  /*122a0*/  @!P3 LEA.HI.X R11, R27, R4.reuse, R28, 0x2, P4 ;  /* 0x000000041b0bb211 */ /* 0x080fe200020f141c */
[----:B------:R2:W-:Y:S01]  /*122b0*/  @!P5 ST.E.64 [R2.64], R82 ;  /* 0x000000520200d985 */ /* 0x0005e2000c101b06 */
[----:B------:R-:W-:-:S03]  /*122c0*/  @!P2 LEA.HI.X R9, R25, R4, R26, 0x2, P6 ;  /* 0x000000041909a211 */ /* 0x000fc600030f141a */
[----:B------:R4:W-:Y:S04]  /*122d0*/  @!P3 ST.E.64 [R10.64], R98 ;  /* 0x000000620a00b985 */ /* 0x0009e8000c101b06 */
[----:B------:R4:W-:Y:S01]  /*122e0*/  @!P2 ST.E.64 [R8.64], R94 ;  /* 0x0000005e0800a985 */ /* 0x0009e2000c101b06 */
[----:B-1----:R-:W-:-:S04]  /*122f0*/  @!P1 LEA R6, P5, R23, R0, 0x2 ;  /* 0x0000000017069211 */ /* 0x002fc800078a10ff */
[----:B------:R-:W-:Y:S02]  /*12300*/  @!P1 LEA.HI.X R7, R23, R4, R24, 0x2, P5 ;  /* 0x0000000417079211 */ /* 0x000fe400028f1418 */
[----:B--2---:R-:W-:-:S04]  /*12310*/  @!P0 LEA R2, P4, R21, R0, 0x2 ;  /* 0x0000000015028211 */ /* 0x004fc800078810ff */
[----:B------:R-:W-:Y:S01]  /*12320*/  @!P0 LEA.HI.X R3, R21, R4, R22, 0x2, P4 ;  /* 0x0000000415038211 */ /* 0x000fe200020f1416 */
[----:B------:R4:W-:Y:S04]  /*12330*/  @!P1 ST.E.64 [R6.64], R86 ;  /* 0x0000005606009985 */ /* 0x0009e8000c101b06 */
[----:B------:R4:W-:Y:S01]  /*12340*/  @!P0 ST.E.64 [R2.64], R70 ;  /* 0x0000004602008985 */ /* 0x0009e2000c101b06 */
[----:B---3--:R-:W-:-:S13]  /*12350*/  ISETP.GE.AND P0, PT, R20, c[0x0][0x3c8], PT ;  /* 0x0000f20014007a0c */ /* 0x008fda0003f06270 */
[----:B------:R-:W-:Y:S05]  /*12360*/  @P0 BRA `(.L_x_2253) ;  /* 0x00000fc000000947 */ /* 0x000fea0003800000 */
[----:B----4-:R-:W2:Y:S01]  /*12370*/  LDL R5, [R1+0xbc] ;  /* 0x0000bc0001057983 */ /* 0x010ea20000100800 */
[----:B------:R-:W-:-:S04]  /*12380*/  LEA R2, P0, R20, R0, 0x2 ;  /* 0x0000000014027211 */ /* 0x000fc800078010ff */
[----:B--2---:R-:W-:-:S05]  /*12390*/  LEA.HI.X R3, R20, R4, R5, 0x2, P0 ;  /* 0x0000000414037211 */ /* 0x004fca00000f1405 */
[----:B------:R1:W-:Y:S01]  /*123a0*/  ST.E.64 [R2.64], R58 ;  /* 0x0000003a02007985 */ /* 0x0003e2000c101b06 */
[----:B------:R-:W-:Y:S05]  /*123b0*/  BRA `(.L_x_2253) ;  /* 0x00000f7000007947 */ /* 0x000fea0003800000 */
.L_x_2238:
        /* <DEDUP_REMOVED lines=22> */
.L_x_2259:
        /* <DEDUP_REMOVED lines=57> */
.L_x_2261:
[----:B------:R-:W-:Y:S05]  /*128b0*/  BSYNC B0 ;  /* 0x0000000000007941 */ /* 0x000fea0003800000 */
.L_x_2260:
        /* <DEDUP_REMOVED lines=45> */
.L_x_2317:
[----:B------:R-:W-:Y:S05]  /*12b90*/  BRA.DIV ~URZ, `(.L_x_2263) ;  /* 0x000026127f007947 */ /* 0x000fea000b800000 */
[----:B------:R3:W4:Y:S02]  /*12ba0*/  SHFL.IDX PT, R0, R15, RZ, 0x181f ;  /* 0x00181fff0f007589 */ /* 0x00072400000e0000 */
.L_x_2318:
        /* <DEDUP_REMOVED lines=27> */
.L_x_2265:
[----:B------:R-:W-:Y:S05]  /*12d60*/  BSYNC B0 ;  /* 0x0000000000007941 */ /* 0x000fea0003800000 */
.L_x_2264:
[----:B------:R-:W-:Y:S05]  /*12d70*/  BRA.DIV ~URZ, `(.L_x_2266) ;  /* 0x000024927f007947 */ /* 0x000fea000b800000 */
[----:B--2---:R2:W1:Y:S04]  /*12d80*/  SHFL.IDX PT, R4, R12, 0x1, 0x181f ;  /* 0x00381f000c047f89 */ /* 0x00446800000e0000 */
[----:B----4-:R2:W4:Y:S02]  /*12d90*/  SHFL.IDX PT, R0, R15, 0x1, 0x181f ;  /* 0x00381f000f007f89 */ /* 0x01052400000e0000 */
.L_x_2319:
        /* <DEDUP_REMOVED lines=27> */
.L_x_2268:
[----:B------:R-:W-:Y:S05]  /*12f50*/  BSYNC B0 ;  /* 0x0000000000007941 */ /* 0x000fea0003800000 */
.L_x_2267:
[----:B------:R-:W-:Y:S05]  /*12f60*/  BRA.DIV ~URZ, `(.L_x_2269) ;  /* 0x000023627f007947 */ /* 0x000fea000b800000 */
[----:B-1----:R1:W2:Y:S02]  /*12f70*/  SHFL.IDX PT, R4, R12, 0x2, 0x181f ;  /* 0x00581f000c047f89 */ /* 0x0022a400000e0000 */
.L_x_2320:
[----:B------:R-:W-:Y:S05]  /*12f80*/  BRA.DIV ~URZ, `(.L_x_2270) ;  /* 0x000023b27f007947 */ /* 0x000fea000b800000 */
[----:B----4-:R4:W1:Y:S02]  /*12f90*/  SHFL.IDX PT, R0, R15, 0x2, 0x181f ;  /* 0x00581f000f007f89 */ /* 0x01086400000e0000 */
.L_x_2321:
        /* <DEDUP_REMOVED lines=27> */
.L_x_2272:
[----:B------:R-:W-:Y:S05]  /*13150*/  BSYNC B0 ;  /* 0x0000000000007941 */ /* 0x000fea0003800000 */
.L_x_2271:
[----:B------:R-:W-:Y:S05]  /*13160*/  BRA.DIV ~URZ, `(.L_x_2273) ;  /* 0x000022327f007947 */ /* 0x000fea000b800000 */
[----:B--2---:R2:W3:Y:S04]  /*13170*/  SHFL.IDX PT, R4, R12, 0x3, 0x181f ;  /* 0x00781f000c047f89 */ /* 0x0044e800000e0000 */
[----:B-1----:R2:W1:Y:S02]  /*13180*/  SHFL.IDX PT, R0, R15, 0x3, 0x181f ;  /* 0x00781f000f007f89 */ /* 0x00246400000e0000 */
.L_x_2322:
        /* <DEDUP_REMOVED lines=26> */
.L_x_2253:
[----:B----4-:R-:W-:Y:S05]  /*13330*/  BSYNC B1 ;  /* 0x0000000000017941 */ /* 0x010fea0003800000 */
.L_x_2237:
[----:B-1----:R-:W4:Y:S02]  /*13340*/  LDL R0, [R1+0xe0] ;  /* 0x0000e00001007983 */ /* 0x002f240000100800 */
        /* <DEDUP_REMOVED lines=14> */
.L_x_2323:
[----:B------:R-:W-:Y:S05]  /*13430*/  BRA.DIV ~URZ, `(.L_x_2276) ;  /* 0x000020927f007947 */ /* 0x000fea000b800000 */
[----:B------:R3:W4:Y:S02]  /*13440*/  SHFL.IDX PT, R8, R102, 0x1, 0x1f ;  /* 0x00201f0066087f89 */ /* 0x00072400000e0000 */
.L_x_2324:
        /* <DEDUP_REMOVED lines=19> */
.L_x_2325:
        /* <DEDUP_REMOVED lines=16> */
.L_x_2326:
[----:B---3--:R-:W-:Y:S01]  /*13680*/  IMAD R0, R0, c[0x0][0x538], RZ ;  /* 0x00014e0000007a24 */ /* 0x008fe200078e02ff */
[----:B------:R-:W-:Y:S04]  /*13690*/  BSSY B1, `(.L_x_2279) ;  /* 0x00000ce000017945 */ /* 0x000fe80003800000 */
[----:B----4-:R-:W-:-:S04]  /*136a0*/  IADD3 R8, R0, R8, RZ ;  /* 0x0000000800087210 */ /* 0x010fc80007ffe0ff */
[----:B--2---:R-:W-:-:S13]  /*136b0*/  ISETP.GT.AND P6, PT, R8, R9, PT ;  /* 0x000000090800720c */ /* 0x004fda0003fc4270 */
[----:B------:R-:W-:Y:S05]  /*136c0*/  @P6 BRA `(.L_x_2280) ;  /* 0x0000025000006947 */ /* 0x000fea0003800000 */
.L_x_2284:
        /* <DEDUP_REMOVED lines=17> */
.L_x_2327:
        /* <DEDUP_REMOVED lines=16> */
.L_x_2328:
[----:B--2---:R-:W-:-:S05]  /*138e0*/  IMAD R0, R0, c[0x0][0x538], RZ ;  /* 0x00014e0000007a24 */ /* 0x004fca00078e02ff */
[----:B------:R-:W-:-:S04]  /*138f0*/  IADD3 R8, R0, R8, RZ ;  /* 0x0000000800087210 */ /* 0x000fc80007ffe0ff */
[----:B------:R-:W-:-:S13]  /*13900*/  ISETP.GT.AND P6, PT, R8, R9, PT ;  /* 0x000000090800720c */ /* 0x000fda0003fc4270 */
[----:B-1----:R-:W-:Y:S05]  /*13910*/  @!P6 BRA `(.L_x_2284) ;  /* 0xfffffdb00000e947 */ /* 0x002fea000383ffff */
.L_x_2280:
[----:B------:R-:W-:-:S05]  /*13920*/  IADD3 R11, -R0, R8, RZ ;  /* 0x00000008000b7210 */ /* 0x000fca0007ffe1ff */
[----:B------:R-:W-:-:S05]  /*13930*/  IMAD R0, R4, c[0x0][0x538], R11 ;  /* 0x00014e0004007a24 */ /* 0x000fca00078e020b */
[----:B------:R-:W-:Y:S01]  /*13940*/  ISETP.GT.AND P0, PT, R0, R9, PT ;  /* 0x000000090000720c */ /* 0x000fe20003f04270 */
[----:B------:R-:W-:-:S12]  /*13950*/  BRA.DIV ~URZ, `(.L_x_2285) ;  /* 0x00001fb27f007947 */ /* 0x000fd8000b800000 */
[----:B------:R-:W-:-:S03]  /*13960*/  VOTE.ANY R12, PT, !P0 ;  /* 0x00000000000c7806 */ /* 0x000fc600040e0100 */
.L_x_2329:
[----:B------:R-:W2:Y:S01]  /*13970*/  LDL.LU R0, [R1+0x2c] ;  /* 0x00002c0001007983 */ /* 0x000ea20000300800 */
[----:B------:R-:W2:Y:S02]  /*13980*/  POPC R8, R12 ;  /* 0x0000000c00087309 */ /* 0x000ea40000000000 */
[----:B--2---:R-:W-:-:S05]  /*13990*/  IADD3 R0, R8, R0, RZ ;  /* 0x0000000008007210 */ /* 0x004fca0007ffe0ff */
[----:B------:R2:W-:Y:S01]  /*139a0*/  STL [R1+0x2c], R0 ;  /* 0x00002c0001007387 */ /* 0x0005e20000100800 */
[----:B------:R-:W-:Y:S05]  /*139b0*/  BRA.DIV ~URZ, `(.L_x_2286) ;  /* 0x00001fa27f007947 */ /* 0x000fea000b800000 */
[----:B------:R3:W4:Y:S04]  /*139c0*/  SHFL.IDX PT, R10, R6, R8, 0x1f ;  /* 0x00001f08060a7589 */ /* 0x00072800000e0000 */
[----:B------:R3:W1:Y:S02]  /*139d0*/  SHFL.IDX PT, R7, R7, R8, 0x1f ;  /* 0x00001f0807077589 */ /* 0x00066400000e0000 */
.L_x_2330:
[----:B------:R-:W-:Y:S01]  /*139e0*/  ISETP.NE.AND P0, PT, R12, RZ, PT ;  /* 0x000000ff0c00720c */ /* 0x000fe20003f05270 */
[----:B------:R-:W-:-:S12]  /*139f0*/  BSSY B0, `(.L_x_2287) ;  /* 0x0000005000007945 */ /* 0x000fd80003800000 */
[----:B------:R-:W-:Y:S05]  /*13a00*/  @!P0 BRA `(.L_x_2288) ;  /* 0x0000003000008947 */ /* 0x000fea0003800000 */
[----:B------:R-:W-:Y:S01]  /*13a10*/  IADD3 R3, R8, -0x1, RZ ;  /* 0xffffffff08037810 */ /* 0x000fe20007ffe0ff */
[----:B------:R-:W-:Y:S05]  /*13a20*/  BRA.DIV ~URZ, `(.L_x_2289) ;  /* 0x000020027f007947 */ /* 0x000fea000b800000 */
[----:B------:R2:W3:Y:S02]  /*13a30*/  SHFL.IDX PT, R13, R4, R3, 0x1f ;  /* 0x00001f03040d7589 */ /* 0x0004e400000e0000 */
.L_x_2288:
[----:B------:R-:W-:Y:S05]  /*13a40*/  BSYNC B0 ;  /* 0x0000000000007941 */ /* 0x000fea0003800000 */
.L_x_2287:
        /* <DEDUP_REMOVED lines=68> */
.L_x_2291:
        /* <DEDUP_REMOVED lines=68> */
.L_x_2292:
[----:B------:R-:W-:Y:S05]  /*142d0*/  BSYNC B0 ;  /* 0x0000000000007941 */ /* 0x000fea0003800000 */
.L_x_2290:
[----:B------:R-:W-:-:S04]  /*142e0*/  LOP3.LUT R2, RZ, R2, RZ, 0x33, !PT ;  /* 0x00000002ff027212 */ /* 0x000fc800078e33ff */
[----:B-1----:R-:W-:-:S05]  /*142f0*/  IADD3 R0, R2, R10, RZ ;  /* 0x0000000a02007210 */ /* 0x002fca0007ffe0ff */
[----:B------:R1:W-:Y:S01]  /*14300*/  STL [R1+0x24], R0 ;  /* 0x0000240001007387 */ /* 0x0003e20000100800 */
[----:B------:R-:W-:Y:S05]  /*14310*/  BRA `(.L_x_2293) ;  /* 0x0000005000007947 */ /* 0x000fea0003800000 */
.L_x_2281:
[----:B------:R-:W-:Y:S01]  /*14320*/  MOV R0, c[0x0][0x53c] ;  /* 0x00014f0000007a02 */ /* 0x000fe20000000f00 */
[----:B------:R2:W-:Y:S04]  /*14330*/  STL [R1+0x20], R9 ;  /* 0x0000200901007387 */ /* 0x0005e80000100800 */
[----:B------:R2:W-:Y:S04]  /*14340*/  STL [R1+0x24], RZ ;  /* 0x000024ff01007387 */ /* 0x0005e80000100800 */
[----:B------:R2:W-:Y:S04]  /*14350*/  STL [R1+0x28], RZ ;  /* 0x000028ff01007387 */ /* 0x0005e80000100800 */
[----:B------:R2:W-:Y:S02]  /*14360*/  STL [R1+0x2c], R0 ;  /* 0x00002c0001007387 */ /* 0x0005e40000100800 */
.L_x_2293:
[----:B------:R-:W-:Y:S05]  /*14370*/  BSYNC B1 ;  /* 0x0000000000017941 */ /* 0x000fea0003800000 */
.L_x_2279:
        /* <DEDUP_REMOVED lines=9> */
.L_x_2274:
[----:B--2---:R-:W2:Y:S02]  /*14410*/  LDL R0, [R1+0x2c] ;  /* 0x00002c0001007983 */ /* 0x004ea40000100800 */
[----:B--2---:R-:W-:-:S13]  /*14420*/  ISETP.GE.AND P0, PT, R0, c[0x0][0x53c], PT ;  /* 0x00014f0000007a0c */ /* 0x004fda0003f06270 */
[----:B-1----:R-:W-:Y:S01]  /*14430*/  @P0 CALL.REL.NOINC `(.L_x_2294) ;  /* 0x0000001000000944 */ /* 0x002fe20003c00000 */
[----:B------:R-:W-:Y:S05]  /*14440*/  BRA `(.L_x_2295) ;  /* 0xfffed8d000007947 */ /* 0x000fea000383ffff */
.L_x_2294:
[----:B------:R-:W-:Y:S05]  /*14450*/  EXIT ;  /* 0x000000000000794d */ /* 0x000fea0003800000 */
.L_x_2197:
[----:B------:R-:W-:Y:S01]  /*14460*/  IMAD.MOV.U32 R0, RZ, RZ, R5 ;  /* 0x000000ffff007224 */ /* 0x000fe200078e0005 */
[----:B------:R-:W-:Y:S02]  /*14470*/  MOV R2, 0x1 ;  /* 0x0000000100027802 */ /* 0x000fe40000000f00 */
[----:B------:R-:W-:Y:S02]  /*14480*/  MOV R3, 0x144a0 ;  /* 0x000144a000037802 */ /* 0x000fe40000000f00 */
[----:B------:R-:W-:Y:S05]  /*14490*/  CALL.REL.NOINC `($__internal_46_$__cuda_sm70_shflsync_up_p) ;  /* 0x0000169000007944 */ /* 0x000fea0003c00000 */
[----:B------:R-:W-:Y:S01]  /*144a0*/  MOV R0, R4 ;  /* 0x0000000400007202 */ /* 0x000fe20000000f00 */
[----:B------:R-:W-:Y:S05]  /*144b0*/  BRA `(.L_x_2296) ;  /* 0xfffebfa000007947 */ /* 0x000fea000383ffff */
.L_x_2198:
[----:B------:R-:W-:Y:S01]  /*144c0*/  IMAD.MOV.U32 R0, RZ, RZ, R5 ;  /* 0x000000ffff007224 */ /* 0x000fe200078e0005 */
[----:B------:R-:W-:Y:S02]  /*144d0*/  MOV R2, 0x2 ;  /* 0x0000000200027802 */ /* 0x000fe40000000f00 */
[----:B------:R-:W-:Y:S02]  /*144e0*/  MOV R3, 0x14500 ;  /* 0x0001450000037802 */ /* 0x000fe40000000f00 */
[----:B------:R-:W-:Y:S05]  /*144f0*/  CALL.REL.NOINC `($__internal_46_$__cuda_sm70_shflsync_up_p) ;  /* 0x0000163000007944 */ /* 0x000fea0003c00000 */
[----:B------:R-:W-:Y:S01]  /*14500*/  SEL R0, R4, RZ, P4 ;  /* 0x000000ff04007207 */ /* 0x000fe20002000000 */
[----:B------:R-:W-:Y:S01]  /*14510*/  IMAD.MOV.U32 R2, RZ, RZ, 0x4 ;  /* 0x00000004ff027424 */ /* 0x000fe200078e00ff */
[----:B------:R-:W-:-:S03]  /*14520*/  MOV R3, 0x14550 ;  /* 0x0001455000037802 */ /* 0x000fc60000000f00 */
[----:B------:R-:W-:Y:S02]  /*14530*/  IMAD.IADD R0, R5, 0x1, R0 ;  /* 0x0000000105007824 */ /* 0x000fe400078e0200 */
        /* <DEDUP_REMOVED lines=14> */
[----:B------:R-:W-:Y:S01]  /*14620*/  IMAD.IADD R4, R0, 0x1, R4 ;  /* 0x0000000100047824 */ /* 0x000fe200078e0204 */
[----:B------:R-:W-:-:S03]  /*14630*/  MOV R0, 0x1f ;  /* 0x0000001f00007802 */ /* 0x000fc60000000f00 */
[----:B------:R-:W-:Y:S02]  /*14640*/  IMAD.MOV.U32 R5, RZ, RZ, R4 ;  /* 0x000000ffff057224 */ /* 0x000fe400078e0004 */
[----:B------:R-:W-:Y:S05]  /*14650*/  CALL.REL.NOINC `($__internal_45_$__cuda_sm70_shflsync_idx_p) ;  /* 0x0000148000007944 */ /* 0x000fea0003c00000 */
[----:B------:R-:W-:Y:S05]  /*14660*/  BRA `(.L_x_2297) ;  /* 0xfffebef000007947 */ /* 0x000fea000383ffff */
.L_x_2200:
[----:B------:R-:W-:Y:S02]  /*14670*/  SEL R0, RZ, 0x1, P0 ;  /* 0x00000001ff007807 */ /* 0x000fe40000000000 */
[----:B------:R-:W-:Y:S02]  /*14680*/  MOV R2, 0x146a0 ;  /* 0x000146a000027802 */ /* 0x000fe40000000f00 */
[----:B------:R-:W-:Y:S05]  /*14690*/  CALL.REL.NOINC `($__internal_47_$__cuda_sm70_votesync_ballot) ;  /* 0x0000150000007944 */ /* 0x000fea0003c00000 */
[----:B------:R-:W-:Y:S01]  /*146a0*/  MOV R10, R0 ;  /* 0x00000000000a7202 */ /* 0x000fe20000000f00 */
[----:B------:R-:W-:Y:S05]  /*146b0*/  BRA `(.L_x_2298) ;  /* 0xfffebf3000007947 */ /* 0x000fea000383ffff */
.L_x_2201:
[----:B------:R-:W-:Y:S01]  /*146c0*/  IMAD.MOV.U32 R5, RZ, RZ, R9 ;  /* 0x000000ffff057224 */ /* 0x000fe200078e0009 */
[----:B------:R-:W-:Y:S01]  /*146d0*/  MOV R3, R7 ;  /* 0x0000000700037202 */ /* 0x000fe20000000f00 */
[----:B-1----:R-:W-:Y:S01]  /*146e0*/  IMAD.MOV.U32 R0, RZ, RZ, 0x1f ;  /* 0x0000001fff007424 */ /* 0x002fe200078e00ff */
[----:B------:R-:W-:Y:S02]  /*146f0*/  MOV R2, 0x14710 ;  /* 0x0001471000027802 */ /* 0x000fe40000000f00 */
[----:B------:R-:W-:Y:S05]  /*14700*/  CALL.REL.NOINC `($__internal_45_$__cuda_sm70_shflsync_idx_p) ;  /* 0x000013d000007944 */ /* 0x000fea0003c00000 */
[----:B------:R-:W-:Y:S01]  /*14710*/  IMAD.MOV.U32 R12, RZ, RZ, R0 ;  /* 0x000000ffff0c7224 */ /* 0x000fe200078e0000 */
[----:B------:R-:W-:Y:S01]  /*14720*/  MOV R5, R8 ;  /* 0x0000000800057202 */ /* 0x000fe20000000f00 */
[----:B------:R-:W-:Y:S01]  /*14730*/  IMAD.MOV.U32 R6, RZ, RZ, RZ ;  /* 0x000000ffff067224 */ /* 0x000fe200078e00ff */
[----:B------:R-:W-:Y:S01]  /*14740*/  MOV R3, R7 ;  /* 0x0000000700037202 */ /* 0x000fe20000000f00 */
[----:B------:R-:W-:Y:S01]  /*14750*/  IMAD.MOV.U32 R0, RZ, RZ, 0x1f ;  /* 0x0000001fff007424 */ /* 0x000fe200078e00ff */
[----:B------:R-:W-:-:S02]  /*14760*/  MOV R2, 0x14780 ;  /* 0x0001478000027802 */ /* 0x000fc40000000f00 */
[----:B------:R-:W-:Y:S05]  /*14770*/  CALL.REL.NOINC `($__internal_45_$__cuda_sm70_shflsync_idx_p) ;  /* 0x0000136000007944 */ /* 0x000fea0003c00000 */
[----:B------:R-:W-:Y:S01]  /*14780*/  MOV R9, R0 ;  /* 0x0000000000097202 */ /* 0x000fe20000000f00 */
[----:B------:R-:W-:Y:S05]  /*14790*/  BRA `(.L_x_2299) ;  /* 0xfffebec000007947 */ /* 0x000fea000383ffff */
.L_x_2204:
[----:B------:R-:W-:Y:S01]  /*147a0*/  IMAD.MOV.U32 R5, RZ, RZ, R4 ;  /* 0x000000ffff057224 */ /* 0x000fe200078e0004 */
[----:B-1----:R-:W-:-:S02]  /*147b0*/  MOV R0, 0x1f ;  /* 0x0000001f00007802 */ /* 0x002fc40000000f00 */
[----:B------:R-:W-:Y:S02]  /*147c0*/  MOV R2, 0x147e0 ;  /* 0x000147e000027802 */ /* 0x000fe40000000f00 */
[----:B--234-:R-:W-:Y:S05]  /*147d0*/  CALL.REL.NOINC `($__internal_45_$__cuda_sm70_shflsync_idx_p) ;  /* 0x0000130000007944 */ /* 0x01cfea0003c00000 */
[----:B------:R-:W-:Y:S01]  /*147e0*/  MOV R6, R0 ;  /* 0x0000000000067202 */ /* 0x000fe20000000f00 */
[----:B------:R-:W-:Y:S05]  /*147f0*/  BRA `(.L_x_2203) ;  /* 0xfffebec000007947 */ /* 0x000fea000383ffff */
.L_x_2215:
[----:B------:R-:W-:Y:S01]  /*14800*/  IMAD.MOV.U32 R5, RZ, RZ, R14 ;  /* 0x000000ffff057224 */ /* 0x000fe200078e000e */
[----:B------:R-:W-:Y:S01]  /*14810*/  MOV R3, RZ ;  /* 0x000000ff00037202 */ /* 0x000fe20000000f00 */
[----:B-1----:R-:W-:Y:S01]  /*14820*/  IMAD.MOV.U32 R0, RZ, RZ, 0x181f ;  /* 0x0000181fff007424 */ /* 0x002fe200078e00ff */
[----:B------:R-:W-:Y:S02]  /*14830*/  MOV R2, 0x14850 ;  /* 0x0001485000027802 */ /* 0x000fe40000000f00 */
[----:B------:R-:W-:Y:S05]  /*14840*/  CALL.REL.NOINC `($__internal_45_$__cuda_sm70_shflsync_idx_p) ;  /* 0x0000129000007944 */ /* 0x000fea0003c00000 */
[----:B------:R-:W-:Y:S01]  /*14850*/  MOV R4, R0 ;  /* 0x0000000000047202 */ /* 0x000fe20000000f00 */
[----:B------:R-:W-:Y:S05]  /*14860*/  BRA `(.L_x_2300) ;  /* 0xfffee75000007947 */ /* 0x000fea000383ffff */
.L_x_2216:
[----:B------:R-:W-:Y:S01]  /*14870*/  IMAD.MOV.U32 R5, RZ, RZ, R15 ;  /* 0x000000ffff057224 */ /* 0x000fe200078e000f */
[----:B------:R-:W-:Y:S01]  /*14880*/  MOV R3, RZ ;  /* 0x000000ff00037202 */ /* 0x000fe20000000f00 */
[----:B-1----:R-:W-:Y:S01]  /*14890*/  IMAD.MOV.U32 R0, RZ, RZ, 0x181f ;  /* 0x0000181fff007424 */ /* 0x002fe200078e00ff */
[----:B------:R-:W-:Y:S02]  /*148a0*/  MOV R2, 0x148c0 ;  /* 0x000148c000027802 */ /* 0x000fe40000000f00 */
[----:B--23--:R-:W-:Y:S05]  /*148b0*/  CALL.REL.NOINC `($__internal_45_$__cuda_sm70_shflsync_idx_p) ;  /* 0x0000122000007944 */ /* 0x00cfea0003c00000 */
[----:B------:R-:W-:Y:S05]  /*148c0*/  BRA `(.L_x_2301) ;  /* 0xfffee71000007947 */ /* 0x000fea000383ffff */
.L_x_2219:
[----:B------:R-:W-:Y:S01]  /*148d0*/  IMAD.MOV.U32 R5, RZ, RZ, R14 ;  /* 0x000000ffff057224 */ /* 0x000fe200078e000e */
[----:B--2---:R-:W-:Y:S01]  /*148e0*/  MOV R3, 0x1 ;  /* 0x0000000100037802 */ /* 0x004fe20000000f00 */
[----:B----4-:R-:W-:Y:S01]  /*148f0*/  IMAD.MOV.U32 R0, RZ, RZ, 0x181f ;  /* 0x0000181fff007424 */ /* 0x010fe200078e00ff */
[----:B------:R-:W-:-:S02]  /*14900*/  MOV R2, 0x14920 ;  /* 0x0001492000027802 */ /* 0x000fc40000000f00 */
[----:B-1-3--:R-:W-:Y:S05]  /*14910*/  CALL.REL.NOINC `($__internal_45_$__cuda_sm70_shflsync_idx_p) ;  /* 0x000011c000007944 */ /* 0x00afea0003c00000 */
[----:B------:R-:W-:Y:S01]  /*14920*/  IMAD.MOV.U32 R4, RZ, RZ, R0 ;  /* 0x000000ffff047224 */ /* 0x000fe200078e0000 */
[----:B------:R-:W-:Y:S01]  /*14930*/  MOV R3, 0x1 ;  /* 0x0000000100037802 */ /* 0x000fe20000000f00 */
[----:B------:R-:W-:Y:S01]  /*14940*/  IMAD.MOV.U32 R5, RZ, RZ, R15 ;  /* 0x000000ffff057224 */ /* 0x000fe200078e000f */
[----:B------:R-:W-:-:S02]  /*14950*/  MOV R0, 0x181f ;  /* 0x0000181f00007802 */ /* 0x000fc40000000f00 */
[----:B------:R-:W-:Y:S02]  /*14960*/  MOV R2, 0x14980 ;  /* 0x0001498000027802 */ /* 0x000fe40000000f00 */
[----:B------:R-:W-:Y:S05]  /*14970*/  CALL.REL.NOINC `($__internal_45_$__cuda_sm70_shflsync_idx_p) ;  /* 0x0000116000007944 */ /* 0x000fea0003c00000 */
[----:B------:R-:W-:Y:S05]  /*14980*/  BRA `(.L_x_2302) ;  /* 0xfffee8d000007947 */ /* 0x000fea000383ffff */
.L_x_2222:
[----:B------:R-:W-:Y:S01]  /*14990*/  IMAD.MOV.U32 R5, RZ, RZ, R14 ;  /* 0x000000ffff057224 */ /* 0x000fe200078e000e */
[----:B-1----:R-:W-:Y:S01]  /*149a0*/  MOV R3, 0x2 ;  /* 0x0000000200037802 */ /* 0x002fe20000000f00 */
[----:B----4-:R-:W-:Y:S01]  /*149b0*/  IMAD.MOV.U32 R0, RZ, RZ, 0x181f ;  /* 0x0000181fff007424 */ /* 0x010fe200078e00ff */
[----:B------:R-:W-:Y:S02]  /*149c0*/  MOV R2, 0x149e0 ;  /* 0x000149e000027802 */ /* 0x000fe40000000f00 */
[----:B---3--:R-:W-:Y:S05]  /*149d0*/  CALL.REL.NOINC `($__internal_45_$__cuda_sm70_shflsync_idx_p) ;  /* 0x0000110000007944 */ /* 0x008fea0003c00000 */
[----:B------:R-:W-:Y:S01]  /*149e0*/  MOV R4, R0 ;  /* 0x0000000000047202 */ /* 0x000fe20000000f00 */
[----:B------:R-:W-:Y:S05]  /*149f0*/  BRA `(.L_x_2303) ;  /* 0xfffeeac000007947 */ /* 0x000fea000383ffff */
.L_x_2223:
[----:B------:R-:W-:Y:S01]  /*14a00*/  IMAD.MOV.U32 R5, RZ, RZ, R15 ;  /* 0x000000ffff057224 */ /* 0x000fe200078e000f */
[----:B------:R-:W-:Y:S01]  /*14a10*/  MOV R3, 0x2 ;  /* 0x0000000200037802 */ /* 0x000fe20000000f00 */
[----:B----4-:R-:W-:Y:S01]  /*14a20*/  IMAD.MOV.U32 R0, RZ, RZ, 0x181f ;  /* 0x0000181fff007424 */ /* 0x010fe200078e00ff */
[----:B------:R-:W-:Y:S02]  /*14a30*/  MOV R2, 0x14a50 ;  /* 0x00014a5000027802 */ /* 0x000fe40000000f00 */
[----:B-123--:R-:W-:Y:S05]  /*14a40*/  CALL.REL.NOINC `($__internal_45_$__cuda_sm70_shflsync_idx_p) ;  /* 0x0000109000007944 */ /* 0x00efea0003c00000 */
[----:B------:R-:W-:Y:S05]  /*14a50*/  BRA `(.L_x_2304) ;  /* 0xfffeea8000007947 */ /* 0x000fea000383ffff */
.L_x_2226:
[----:B------:R-:W-:Y:S01]  /*14a60*/  IMAD.MOV.U32 R5, RZ, RZ, R14 ;  /* 0x000000ffff057224 */ /* 0x000fe200078e000e */
[----:B-1----:R-:W-:Y:S01]  /*14a70*/  MOV R3, 0x3 ;  /* 0x0000000300037802 */ /* 0x002fe20000000f00 */
[----:B------:R-:W-:Y:S01]  /*14a80*/  IMAD.MOV.U32 R0, RZ, RZ, 0x181f ;  /* 0x0000181fff007424 */ /* 0x000fe200078e00ff */
[----:B------:R-:W-:-:S02]  /*14a90*/  MOV R2, 0x14ab0 ;  /* 0x00014ab000027802 */ /* 0x000fc40000000f00 */
[----:B--234-:R-:W-:Y:S05]  /*14aa0*/  CALL.REL.NOINC `($__internal_45_$__cuda_sm70_shflsync_idx_p) ;  /* 0x0000103000007944 */ /* 0x01cfea0003c00000 */
[----:B------:R-:W-:Y:S01]  /*14ab0*/  IMAD.MOV.U32 R4, RZ, RZ, R0 ;  /* 0x000000ffff047224 */ /* 0x000fe200078e0000 */
[----:B------:R-:W-:Y:S01]  /*14ac0*/  MOV R3, 0x3 ;  /* 0x0000000300037802 */ /* 0x000fe20000000f00 */
[----:B------:R-:W-:Y:S01]  /*14ad0*/  IMAD.MOV.U32 R5, RZ, RZ, R15 ;  /* 0x000000ffff057224 */ /* 0x000fe200078e000f */
[----:B------:R-:W-:-:S02]  /*14ae0*/  MOV R0, 0x181f ;  /* 0x0000181f00007802 */ /* 0x000fc40000000f00 */
[----:B------:R-:W-:Y:S02]  /*14af0*/  MOV R2, 0x14b10 ;  /* 0x00014b1000027802 */ /* 0x000fe40000000f00 */
[----:B------:R-:W-:Y:S05]  /*14b00*/  CALL.REL.NOINC `($__internal_45_$__cuda_sm70_shflsync_idx_p) ;  /* 0x00000fd000007944 */ /* 0x000fea0003c00000 */
[----:B------:R-:W-:Y:S05]  /*14b10*/  BRA `(.L_x_2305) ;  /* 0xfffeec3000007947 */ /* 0x000fea000383ffff */
.L_x_2233:
[----:B------:R1:W5:Y:S01]  /*14b20*/  LDL R2, [R1+0x8] ;  /* 0x0000080001027983 */ /* 0x0003620000100800 */
[----:B------:R-:W-:Y:S02]  /*14b30*/  MOV R5, 0x2 ;  /* 0x0000000200057802 */ /* 0x000fe40000000f00 */
[----:B------:R-:W-:Y:S02]  /*14b40*/  MOV R3, 0x14b60 ;  /* 0x00014b6000037802 */ /* 0x000fe40000000f00 */
[----:B-1---5:R-:W-:Y:S05]  /*14b50*/  CALL.REL.NOINC `($__internal_44_$__cuda_sm70_shflsync_bfly_p) ;  /* 0x00000f3000007944 */ /* 0x022fea0003c00000 */
[----:B------:R-:W-:Y:S01]  /*14b60*/  MOV R0, R5 ;  /* 0x0000000500007202 */ /* 0x000fe20000000f00 */
[----:B------:R-:W-:Y:S05]  /*14b70*/  BRA `(.L_x_2306) ;  /* 0xffff986000007947 */ /* 0x000fea000383ffff */
.L_x_2234:
[----:B------:R-:W-:Y:S01]  /*14b80*/  IMAD.MOV.U32 R2, RZ, RZ, R0 ;  /* 0x000000ffff027224 */ /* 0x000fe200078e0000 */
[----:B------:R-:W-:Y:S02]  /*14b90*/  MOV R5, 0x1 ;  /* 0x0000000100057802 */ /* 0x000fe40000000f00 */
[----:B------:R-:W-:Y:S02]  /*14ba0*/  MOV R3, 0x14bc0 ;  /* 0x00014bc000037802 */ /* 0x000fe40000000f00 */
[----:B------:R-:W-:Y:S05]  /*14bb0*/  CALL.REL.NOINC `($__internal_44_$__cuda_sm70_shflsync_bfly_p) ;  /* 0x00000ed000007944 */ /* 0x000fea0003c00000 */
[----:B------:R1:W5:Y:S01]  /*14bc0*/  LDL R2, [R1+0xc] ;  /* 0x00000c0001027983 */ /* 0x0003620000100800 */
[----:B------:R-:W-:Y:S01]  /*14bd0*/  FADD.FTZ R0, R0, R5 ;  /* 0x0000000500007221 */ /* 0x000fe20000010000 */
[----:B------:R-:W-:Y:S02]  /*14be0*/  MOV R5, 0x2 ;  /* 0x0000000200057802 */ /* 0x000fe40000000f00 */
[----:B------:R-:W-:-:S02]  /*14bf0*/  MOV R3, 0x14c10 ;  /* 0x00014c1000037802 */ /* 0x000fc40000000f00 */
[----:B-1---5:R-:W-:Y:S05]  /*14c00*/  CALL.REL.NOINC `($__internal_44_$__cuda_sm70_shflsync_bfly_p) ;  /* 0x00000e8000007944 */ /* 0x022fea0003c00000 */
[----:B------:R-:W2:Y:S01]  /*14c10*/  LDL.LU R2, [R1+0xc] ;  /* 0x00000c0001027983 */ /* 0x000ea20000300800 */
[----:B------:R-:W-:Y:S01]  /*14c20*/  MOV R3, 0x14c70 ;  /* 0x00014c7000037802 */ /* 0x000fe20000000f00 */
[----:B--2---:R-:W-:Y:S01]  /*14c30*/  FADD.FTZ R4, R2, R5 ;  /* 0x0000000502047221 */ /* 0x004fe20000010000 */
[----:B------:R-:W-:-:S04]  /*14c40*/  MOV R5, 0x1 ;  /* 0x0000000100057802 */ /* 0x000fc80000000f00 */
[----:B------:R-:W-:Y:S02]  /*14c50*/  MOV R2, R4 ;  /* 0x0000000400027202 */ /* 0x000fe40000000f00 */
[----:B------:R-:W-:Y:S05]  /*14c60*/  CALL.REL.NOINC `($__internal_44_$__cuda_sm70_shflsync_bfly_p) ;  /* 0x00000e2000007944 */ /* 0x000fea0003c00000 */
[----:B------:R-:W-:Y:S01]  /*14c70*/  MOV R3, R5 ;  /* 0x0000000500037202 */ /* 0x000fe20000000f00 */
[----:B------:R-:W-:Y:S05]  /*14c80*/  BRA `(.L_x_2307) ;  /* 0xffff97e000007947 */ /* 0x000fea000383ffff */
.L_x_2241:
[----:B-1-34-:R-:W-:Y:S01]  /*14c90*/  IMAD.MOV.U32 R5, RZ, RZ, R14 ;  /* 0x000000ffff057224 */ /* 0x01afe200078e000e */
[----:B------:R-:W-:Y:S01]  /*14ca0*/  MOV R3, RZ ;  /* 0x000000ff00037202 */ /* 0x000fe20000000f00 */
[----:B------:R-:W-:Y:S01]  /*14cb0*/  IMAD.MOV.U32 R0, RZ, RZ, 0x181f ;  /* 0x0000181fff007424 */ /* 0x000fe200078e00ff */
[----:B------:R-:W-:Y:S02]  /*14cc0*/  MOV R2, 0x14ce0 ;  /* 0x00014ce000027802 */ /* 0x000fe40000000f00 */
[----:B------:R-:W-:Y:S05]  /*14cd0*/  CALL.REL.NOINC `($__internal_45_$__cuda_sm70_shflsync_idx_p) ;  /* 0x00000e0000007944 */ /* 0x000fea0003c00000 */
[----:B------:R-:W-:Y:S01]  /*14ce0*/  MOV R6, R0 ;  /* 0x0000000000067202 */ /* 0x000fe20000000f00 */
[----:B------:R-:W-:Y:S05]  /*14cf0*/  BRA `(.L_x_2308) ;  /* 0xffffb44000007947 */ /* 0x000fea000383ffff */
.L_x_2242:
[----:B------:R-:W-:Y:S01]  /*14d00*/  IMAD.MOV.U32 R5, RZ, RZ, R15 ;  /* 0x000000ffff057224 */ /* 0x000fe200078e000f */
[----:B------:R-:W-:Y:S01]  /*14d10*/  MOV R3, RZ ;  /* 0x000000ff00037202 */ /* 0x000fe20000000f00 */
[----:B------:R-:W-:Y:S01]  /*14d20*/  IMAD.MOV.U32 R0, RZ, RZ, 0x181f ;  /* 0x0000181fff007424 */ /* 0x000fe200078e00ff */
[----:B------:R-:W-:Y:S02]  /*14d30*/  MOV R2, 0x14d50 ;  /* 0x00014d5000027802 */ /* 0x000fe40000000f00 */
[----:B-12---:R-:W-:Y:S05]  /*14d40*/  CALL.REL.NOINC `($__internal_45_$__cuda_sm70_shflsync_idx_p) ;  /* 0x00000d9000007944 */ /* 0x006fea0003c00000 */
[----:B------:R-:W-:Y:S05]  /*14d50*/  BRA `(.L_x_2309) ;  /* 0xffffb40000007947 */ /* 0x000fea000383ffff */
.L_x_2245:
        /* <DEDUP_REMOVED lines=12> */
.L_x_2248:
[----:B------:R-:W-:Y:S01]  /*14e20*/  IMAD.MOV.U32 R5, RZ, RZ, R14 ;  /* 0x000000ffff057224 */ /* 0x000fe200078e000e */
[----:B-1----:R-:W-:Y:S01]  /*14e30*/  MOV R3, 0x2 ;  /* 0x0000000200037802 */ /* 0x002fe20000000f00 */
[----:B----4-:R-:W-:Y:S01]  /*14e40*/  IMAD.MOV.U32 R0, RZ, RZ, 0x181f ;  /* 0x0000181fff007424 */ /* 0x010fe200078e00ff */
[----:B------:R-:W-:Y:S02]  /*14e50*/  MOV R2, 0x14e70 ;  /* 0x00014e7000027802 */ /* 0x000fe40000000f00 */
[----:B--23--:R-:W-:Y:S05]  /*14e60*/  CALL.REL.NOINC `($__internal_45_$__cuda_sm70_shflsync_idx_p) ;  /* 0x00000c7000007944 */ /* 0x00cfea0003c00000 */
[----:B------:R-:W-:Y:S01]  /*14e70*/  MOV R6, R0 ;  /* 0x0000000000067202 */ /* 0x000fe20000000f00 */
[----:B------:R-:W-:Y:S05]  /*14e80*/  BRA `(.L_x_2311) ;  /* 0xffffb69000007947 */ /* 0x000fea000383ffff */
.L_x_2249:
[----:B------:R-:W-:Y:S01]  /*14e90*/  IMAD.MOV.U32 R5, RZ, RZ, R15 ;  /* 0x000000ffff057224 */ /* 0x000fe200078e000f */
[----:B------:R-:W-:Y:S01]  /*14ea0*/  MOV R3, 0x2 ;  /* 0x0000000200037802 */ /* 0x000fe20000000f00 */
[----:B----4-:R-:W-:Y:S01]  /*14eb0*/  IMAD.MOV.U32 R0, RZ, RZ, 0x181f ;  /* 0x0000181fff007424 */ /* 0x010fe200078e00ff */
[----:B------:R-:W-:Y:S02]  /*14ec0*/  MOV R2, 0x14ee0 ;  /* 0x00014ee000027802 */ /* 0x000fe40000000f00 */
[----:B-123--:R-:W-:Y:S05]  /*14ed0*/  CALL.REL.NOINC `($__internal_45_$__cuda_sm70_shflsync_idx_p) ;  /* 0x00000c0000007944 */ /* 0x00efea0003c00000 */
[----:B------:R-:W-:Y:S05]  /*14ee0*/  BRA `(.L_x_2312) ;  /* 0xffffb65000007947 */ /* 0x000fea000383ffff */
.L_x_2252:
        /* <DEDUP_REMOVED lines=12> */
.L_x_2254:
[----:B------:R-:W-:Y:S01]  /*14fb0*/  IMAD.MOV.U32 R5, RZ, RZ, R18 ;  /* 0x000000ffff057224 */ /* 0x000fe200078e0012 */
[----:B------:R-:W-:Y:S01]  /*14fc0*/  MOV R3, RZ ;  /* 0x000000ff00037202 */ /* 0x000fe20000000f00 */
[----:B------:R-:W-:Y:S01]  /*14fd0*/  IMAD.MOV.U32 R0, RZ, RZ, 0x1c1f ;  /* 0x00001c1fff007424 */ /* 0x000fe200078e00ff */
[----:B------:R-:W-:Y:S02]  /*14fe0*/  MOV R2, 0x15000 ;  /* 0x0001500000027802 */ /* 0x000fe40000000f00 */
[----:B------:R-:W-:Y:S05]  /*14ff0*/  CALL.REL.NOINC `($__internal_45_$__cuda_sm70_shflsync_idx_p) ;  /* 0x00000ae000007944 */ /* 0x000fea0003c00000 */
[----:B------:R-:W-:Y:S01]  /*15000*/  MOV R4, R0 ;  /* 0x0000000000047202 */ /* 0x000fe20000000f00 */
[----:B------:R-:W-:Y:S05]  /*15010*/  BRA `(.L_x_2314) ;  /* 0xffffbaf000007947 */ /* 0x000fea000383ffff */
.L_x_2255:
[----:B------:R-:W-:Y:S01]  /*15020*/  IMAD.MOV.U32 R5, RZ, RZ, R19 ;  /* 0x000000ffff057224 */ /* 0x000fe200078e0013 */
[----:B------:R-:W-:Y:S01]  /*15030*/  MOV R3, RZ ;  /* 0x000000ff00037202 */ /* 0x000fe20000000f00 */
[----:B------:R-:W-:Y:S01]  /*15040*/  IMAD.MOV.U32 R0, RZ, RZ, 0x1c1f ;  /* 0x00001c1fff007424 */ /* 0x000fe200078e00ff */
[----:B------:R-:W-:Y:S02]  /*15050*/  MOV R2, 0x15070 ;  /* 0x0001507000027802 */ /* 0x000fe40000000f00 */
[----:B-12---:R-:W-:Y:S05]  /*15060*/  CALL.REL.NOINC `($__internal_45_$__cuda_sm70_shflsync_idx_p) ;  /* 0x00000a7000007944 */ /* 0x006fea0003c00000 */
[----:B------:R-:W-:Y:S05]  /*15070*/  BRA `(.L_x_2315) ;  /* 0xffffbab000007947 */ /* 0x000fea000383ffff */
.L_x_2258:
        /* <DEDUP_REMOVED lines=12> */
.L_x_2262:
[----:B------:R-:W-:Y:S01]  /*15140*/  IMAD.MOV.U32 R5, RZ, RZ, R12 ;  /* 0x000000ffff057224 */ /* 0x000fe200078e000c */
[----:B------:R-:W-:Y:S01]  /*15150*/  MOV R3, RZ ;  /* 0x000000ff00037202 */ /* 0x000fe20000000f00 */
[----:B------:R-:W-:Y:S01]  /*15160*/  IMAD.MOV.U32 R0, RZ, RZ, 0x181f ;  /* 0x0000181fff007424 */ /* 0x000fe200078e00ff */
[----:B------:R-:W-:Y:S02]  /*15170*/  MOV R2, 0x15190 ;  /* 0x0001519000027802 */ /* 0x000fe40000000f00 */
[----:B------:R-:W-:Y:S05]  /*15180*/  CALL.REL.NOINC `($__internal_45_$__cuda_sm70_shflsync_idx_p) ;  /* 0x0000095000007944 */ /* 0x000fea0003c00000 */
[----:B------:R-:W-:Y:S01]  /*15190*/  MOV R4, R0 ;  /* 0x0000000000047202 */ /* 0x000fe20000000f00 */
[----:B------:R-:W-:Y:S05]  /*151a0*/  BRA `(.L_x_2317) ;  /* 0xffffd9e000007947 */ /* 0x000fea000383ffff */
.L_x_2263:
[----:B------:R-:W-:Y:S01]  /*151b0*/  IMAD.MOV.U32 R5, RZ, RZ, R15 ;  /* 0x000000ffff057224 */ /* 0x000fe200078e000f */
[----:B------:R-:W-:Y:S01]  /*151c0*/  MOV R3, RZ ;  /* 0x000000ff00037202 */ /* 0x000fe20000000f00 */
[----:B------:R-:W-:Y:S01]  /*151d0*/  IMAD.MOV.U32 R0, RZ, RZ, 0x181f ;  /* 0x0000181fff007424 */ /* 0x000fe200078e00ff */
[----:B------:R-:W-:Y:S02]  /*151e0*/  MOV R2, 0x15200 ;  /* 0x0001520000027802 */ /* 0x000fe40000000f00 */
[----:B-12---:R-:W-:Y:S05]  /*151f0*/  CALL.REL.NOINC `($__internal_45_$__cuda_sm70_shflsync_idx_p) ;  /* 0x000008e000007944 */ /* 0x006fea0003c00000 */
[----:B------:R-:W-:Y:S05]  /*15200*/  BRA `(.L_x_2318) ;  /* 0xffffd9a000007947 */ /* 0x000fea000383ffff */
.L_x_2266:
        /* <DEDUP_REMOVED lines=12> */
.L_x_2269:
[----:B------:R-:W-:Y:S01]  /*152d0*/  IMAD.MOV.U32 R5, RZ, RZ, R12 ;  /* 0x000000ffff057224 */ /* 0x000fe200078e000c */
[----:B-1----:R-:W-:Y:S01]  /*152e0*/  MOV R3, 0x2 ;  /* 0x0000000200037802 */ /* 0x002fe20000000f00 */
[----:B----4-:R-:W-:Y:S01]  /*152f0*/  IMAD.MOV.U32 R0, RZ, RZ, 0x181f ;  /* 0x0000181fff007424 */ /* 0x010fe200078e00ff */
[----:B------:R-:W-:Y:S02]  /*15300*/  MOV R2, 0x15320 ;  /* 0x0001532000027802 */ /* 0x000fe40000000f00 */
[----:B--23--:R-:W-:Y:S05]  /*15310*/  CALL.REL.NOINC `($__internal_45_$__cuda_sm70_shflsync_idx_p) ;  /* 0x000007c000007944 */ /* 0x00cfea0003c00000 */
[----:B------:R-:W-:Y:S01]  /*15320*/  MOV R4, R0 ;  /* 0x0000000000047202 */ /* 0x000fe20000000f00 */
[----:B------:R-:W-:Y:S05]  /*15330*/  BRA `(.L_x_2320) ;  /* 0xffffdc4000007947 */ /* 0x000fea000383ffff */
.L_x_2270:
[----:B------:R-:W-:Y:S01]  /*15340*/  IMAD.MOV.U32 R5, RZ, RZ, R15 ;  /* 0x000000ffff057224 */ /* 0x000fe200078e000f */
[----:B------:R-:W-:Y:S01]  /*15350*/  MOV R3, 0x2 ;  /* 0x0000000200037802 */ /* 0x000fe20000000f00 */
[----:B----4-:R-:W-:Y:S01]  /*15360*/  IMAD.MOV.U32 R0, RZ, RZ, 0x181f ;  /* 0x0000181fff007424 */ /* 0x010fe200078e00ff */
[----:B------:R-:W-:Y:S02]  /*15370*/  MOV R2, 0x15390 ;  /* 0x0001539000027802 */ /* 0x000fe40000000f00 */
[----:B-123--:R-:W-:Y:S05]  /*15380*/  CALL.REL.NOINC `($__internal_45_$__cuda_sm70_shflsync_idx_p) ;  /* 0x0000075000007944 */ /* 0x00efea0003c00000 */
[----:B------:R-:W-:Y:S05]  /*15390*/  BRA `(.L_x_2321) ;  /* 0xffffdc0000007947 */ /* 0x000fea000383ffff */
.L_x_2273:
        /* <DEDUP_REMOVED lines=12> */
.L_x_2275:
[----:B------:R-:W-:Y:S01]  /*15460*/  IMAD.MOV.U32 R5, RZ, RZ, R102 ;  /* 0x000000ffff057224 */ /* 0x000fe200078e0066 */
[----:B------:R-:W-:Y:S01]  /*15470*/  MOV R3, RZ ;  /* 0x000000ff00037202 */ /* 0x000fe20000000f00 */
[----:B------:R-:W-:Y:S01]  /*15480*/  IMAD.MOV.U32 R0, RZ, RZ, 0x1f ;  /* 0x0000001fff007424 */ /* 0x000fe200078e00ff */
[----:B------:R-:W-:Y:S02]  /*15490*/  MOV R2, 0x154b0 ;  /* 0x000154b000027802 */ /* 0x000fe40000000f00 */
[----:B------:R-:W-:Y:S05]  /*154a0*/  CALL.REL.NOINC `($__internal_45_$__cuda_sm70_shflsync_idx_p) ;  /* 0x0000063000007944 */ /* 0x000fea0003c00000 */
[----:B------:R-:W-:Y:S01]  /*154b0*/  MOV R9, R0 ;  /* 0x0000000000097202 */ /* 0x000fe20000000f00 */
[----:B------:R-:W-:Y:S05]  /*154c0*/  BRA `(.L_x_2323) ;  /* 0xffffdf6000007947 */ /* 0x000fea000383ffff */
.L_x_2276:
[----:B------:R-:W-:Y:S01]  /*154d0*/  IMAD.MOV.U32 R5, RZ, RZ, R102 ;  /* 0x000000ffff057224 */ /* 0x000fe200078e0066 */
[----:B------:R-:W-:Y:S01]  /*154e0*/  MOV R3, 0x1 ;  /* 0x0000000100037802 */ /* 0x000fe20000000f00 */
[----:B------:R-:W-:Y:S01]  /*154f0*/  IMAD.MOV.U32 R0, RZ, RZ, 0x1f ;  /* 0x0000001fff007424 */ /* 0x000fe200078e00ff */
[----:B------:R-:W-:Y:S02]  /*15500*/  MOV R2, 0x15520 ;  /* 0x0001552000027802 */ /* 0x000fe40000000f00 */
[----:B-12---:R-:W-:Y:S05]  /*15510*/  CALL.REL.NOINC `($__internal_45_$__cuda_sm70_shflsync_idx_p) ;  /* 0x000005c000007944 */ /* 0x006fea0003c00000 */
[----:B------:R-:W-:Y:S01]  /*15520*/  MOV R8, R0 ;  /* 0x0000000000087202 */ /* 0x000fe20000000f00 */
[----:B------:R-:W-:Y:S05]  /*15530*/  BRA `(.L_x_2324) ;  /* 0xffffdf1000007947 */ /* 0x000fea000383ffff */
.L_x_2277:
[----:B------:R-:W-:Y:S02]  /*15540*/  MOV R2, 0x1 ;  /* 0x0000000100027802 */ /* 0x000fe40000000f00 */
[----:B------:R-:W-:-:S02]  /*15550*/  MOV R3, 0x15570 ;  /* 0x0001557000037802 */ /* 0x000fc40000000f00 */
[----:B-1234-:R-:W-:Y:S05]  /*15560*/  CALL.REL.NOINC `($__internal_46_$__cuda_sm70_shflsync_up_p) ;  /* 0x000005c000007944 */ /* 0x01efea0003c00000 */
[----:B------:R-:W-:Y:S05]  /*15570*/  BRA `(.L_x_2325) ;  /* 0xffffe00000007947 */ /* 0x000fea000383ffff */
.L_x_2278:
[----:B------:R-:W-:Y:S02]  /*15580*/  MOV R2, 0x2 ;  /* 0x0000000200027802 */ /* 0x000fe40000000f00 */
[----:B------:R-:W-:-:S02]  /*15590*/  MOV R3, 0x155b0 ;  /* 0x000155b000037802 */ /* 0x000fc40000000f00 */
[----:B--2-4-:R-:W-:Y:S05]  /*155a0*/  CALL.REL.NOINC `($__internal_46_$__cuda_sm70_shflsync_up_p) ;  /* 0x0000058000007944 */ /* 0x014fea0003c00000 */
[----:B------:R-:W-:Y:S01]  /*155b0*/  SEL R3, R4, RZ, P1 ;  /* 0x000000ff04037207 */ /* 0x000fe20000800000 */
[----:B------:R-:W-:-:S04]  /*155c0*/  IMAD.MOV.U32 R2, RZ, RZ, 0x4 ;  /* 0x00000004ff027424 */ /* 0x000fc800078e00ff */
[----:B------:R-:W-:Y:S01]  /*155d0*/  IMAD.IADD R0, R0, 0x1, R3 ;  /* 0x0000000100007824 */ /* 0x000fe200078e0203 */
        /* <DEDUP_REMOVED lines=20> */
.L_x_2282:
[----:B------:R-:W-:Y:S02]  /*15720*/  MOV R2, 0x1 ;  /* 0x0000000100027802 */ /* 0x000fe40000000f00 */
[----:B------:R-:W-:Y:S02]  /*15730*/  MOV R3, 0x15750 ;  /* 0x0001575000037802 */ /* 0x000fe40000000f00 */
[----:B------:R-:W-:Y:S05]  /*15740*/  CALL.REL.NOINC `($__internal_46_$__cuda_sm70_shflsync_up_p) ;  /* 0x000003e000007944 */ /* 0x000fea0003c00000 */
[----:B------:R-:W-:Y:S01]  /*15750*/  MOV R2, R4 ;  /* 0x0000000400027202 */ /* 0x000fe20000000f00 */
[----:B------:R-:W-:Y:S05]  /*15760*/  BRA `(.L_x_2327) ;  /* 0xffffe07000007947 */ /* 0x000fea000383ffff */
.L_x_2283:
        /* <DEDUP_REMOVED lines=26> */
.L_x_2285:
[----:B------:R-:W-:Y:S02]  /*15910*/  SEL R0, RZ, 0x1, P0 ;  /* 0x00000001ff007807 */ /* 0x000fe40000000000 */
[----:B------:R-:W-:Y:S02]  /*15920*/  MOV R2, 0x15940 ;  /* 0x0001594000027802 */ /* 0x000fe40000000f00 */
[----:B-1----:R-:W-:Y:S05]  /*15930*/  CALL.REL.NOINC `($__internal_47_$__cuda_sm70_votesync_ballot) ;  /* 0x0000026000007944 */ /* 0x002fea0003c00000 */
[----:B------:R-:W-:Y:S01]  /*15940*/  MOV R12, R0 ;  /* 0x00000000000c7202 */ /* 0x000fe20000000f00 */
[----:B------:R-:W-:Y:S05]  /*15950*/  BRA `(.L_x_2329) ;  /* 0xffffe01000007947 */ /* 0x000fea000383ffff */
.L_x_2286:
[----:B------:R-:W-:Y:S01]  /*15960*/  IMAD.MOV.U32 R5, RZ, RZ, R6 ;  /* 0x000000ffff057224 */ /* 0x000fe200078e0006 */
[----:B------:R-:W-:Y:S01]  /*15970*/  MOV R3, R8 ;  /* 0x0000000800037202 */ /* 0x000fe20000000f00 */
[----:B--2---:R-:W-:Y:S01]  /*15980*/  IMAD.MOV.U32 R0, RZ, RZ, 0x1f ;  /* 0x0000001fff007424 */ /* 0x004fe200078e00ff */
[----:B------:R-:W-:Y:S02]  /*15990*/  MOV R2, 0x159b0 ;  /* 0x000159b000027802 */ /* 0x000fe40000000f00 */
[----:B-1----:R-:W-:Y:S05]  /*159a0*/  CALL.REL.NOINC `($__internal_45_$__cuda_sm70_shflsync_idx_p) ;  /* 0x0000013000007944 */ /* 0x002fea0003c00000 */
[----:B------:R-:W-:Y:S01]  /*159b0*/  IMAD.MOV.U32 R10, RZ, RZ, R0 ;  /* 0x000000ffff0a7224 */ /* 0x000fe200078e0000 */
[----:B------:R-:W-:Y:S01]  /*159c0*/  MOV R3, R8 ;  /* 0x0000000800037202 */ /* 0x000fe20000000f00 */
[----:B------:R-:W-:Y:S01]  /*159d0*/  IMAD.MOV.U32 R5, RZ, RZ, R7 ;  /* 0x000000ffff057224 */ /* 0x000fe200078e0007 */
[----:B------:R-:W-:Y:S02]  /*159e0*/  MOV R0, 0x1f ;  /* 0x0000001f00007802 */ /* 0x000fe40000000f00 */
[----:B------:R-:W-:-:S02]  /*159f0*/  MOV R2, 0x15a10 ;  /* 0x00015a1000027802 */ /* 0x000fc40000000f00 */
[----:B------:R-:W-:Y:S05]  /*15a00*/  CALL.REL.NOINC `($__internal_45_$__cuda_sm70_shflsync_idx_p) ;  /* 0x000000d000007944 */ /* 0x000fea0003c00000 */
[----:B------:R-:W-:Y:S01]  /*15a10*/  MOV R7, R0 ;  /* 0x0000000000077202 */ /* 0x000fe20000000f00 */
[----:B------:R-:W-:Y:S05]  /*15a20*/  BRA `(.L_x_2330) ;  /* 0xffffdfb000007947 */ /* 0x000fea000383ffff */
.L_x_2289:
[----:B------:R-:W-:Y:S01]  /*15a30*/  IMAD.MOV.U32 R5, RZ, RZ, R4 ;  /* 0x000000ffff057224 */ /* 0x000fe200078e0004 */
[----:B--2---:R-:W-:-:S02]  /*15a40*/  MOV R0, 0x1f ;  /* 0x0000001f00007802 */ /* 0x004fc40000000f00 */
[----:B------:R-:W-:Y:S02]  /*15a50*/  MOV R2, 0x15a70 ;  /* 0x00015a7000027802 */ /* 0x000fe40000000f00 */
[----:B-1-34-:R-:W-:Y:S05]  /*15a60*/  CALL.REL.NOINC `($__internal_45_$__cuda_sm70_shflsync_idx_p) ;  /* 0x0000007000007944 */ /* 0x01afea0003c00000 */
[----:B------:R-:W-:Y:S01]  /*15a70*/  MOV R13, R0 ;  /* 0x00000000000d7202 */ /* 0x000fe20000000f00 */
[----:B------:R-:W-:Y:S05]  /*15a80*/  BRA `(.L_x_2288) ;  /* 0xffffdfb000007947 */ /* 0x000fea000383ffff */
        .weak           $__internal_44_$__cuda_sm70_shflsync_bfly_p
        .type           $__internal_44_$__cuda_sm70_shflsync_bfly_p,@function
        .size           $__internal_44_$__cuda_sm70_shflsync_bfly_p,($__internal_45_$__cuda_sm70_shflsync_idx_p - $__internal_44_$__cuda_sm70_shflsync_bfly_p)
$__internal_44_$__cuda_sm70_shflsync_bfly_p:
[----:B------:R-:W-:Y:S04]  /*15a90*/  WARPSYNC R6 ;  /* 0x0000000600007348 */ /* 0x000fe80003800000 */
[----:B------:R1:W2:Y:S02]  /*15aa0*/  SHFL.BFLY PT, R5, R2, R5, R7 ;  /* 0x0c00000502057389 */ /* 0x0002a400000e0007 */
[----:B-1----:R-:W-:Y:S02]  /*15ab0*/  MOV R2, R3 ;  /* 0x0000000300027202 */ /* 0x002fe40000000f00 */
[----:B------:R-:W-:-:S04]  /*15ac0*/  MOV R3, 0x0 ;  /* 0x0000000000037802 */ /* 0x000fc80000000f00 */
[----:B--2---:R-:W-:Y:S05]  /*15ad0*/  RET.REL.NODEC R2 `(_ZN7cutlass13device_kernelIN5flash19enable_sm80_to_sm89INS1_16FlashAttnFwdSm80INS1_25CollectiveMainloopFwdSm80ILi8ELi1ELb0EN4cute5tupleIJNS5_1CILi128EEENS7_ILi64EEENS7_ILi256EEEEEELi256ENS_6half_tEfNS_4arch4Sm80ELb1ELb0ELb1ELb1ELb0ELb0ELb1ELb1EEENS1_21CollectiveEpilogueFwdINS6_IJS8_SA_S9_EEENS6_IJNS7_ILi1EEESI_SI_EEESC_SE_Li256ELb1ELb1ELb1ELb0EEENS1_36VarlenDynamicPersistentTileSchedulerILi128ELi64ELi256ELi256ELb1ELb1ELb0ELb1ELb1ELb1EEEEEEEEEvNT_6ParamsE) ;  /* 0xfffea52002007950 */ /* 0x004fea0003c3ffff */
        .weak           $__internal_45_$__cuda_sm70_shflsync_idx_p
        .type           $__internal_45_$__cuda_sm70_shflsync_idx_p,@function
        .size           $__internal_45_$__cuda_sm70_shflsync_idx_p,($__internal_46_$__cuda_sm70_shflsync_up_p - $__internal_45_$__cuda_sm70_shflsync_idx_p)
$__internal_45_$__cuda_sm70_shflsync_idx_p:
[----:B------:R-:W-:-:S04]  /*15ae0*/  MOV R103, 0xffffffff ;  /* 0xffffffff00677802 */ /* 0x000fc80000000f00 */
[----:B------:R-:W-:Y:S04]  /*15af0*/  WARPSYNC R103 ;  /* 0x0000006700007348 */ /* 0x000fe80003800000 */
[----:B------:R1:W2:Y:S02]  /*15b00*/  SHFL.IDX PT, R0, R5, R3, R0 ;  /* 0x0000000305007389 */ /* 0x0002a400000e0000 */
[----:B-1----:R-:W-:-:S04]  /*15b10*/  MOV R3, 0x0 ;  /* 0x0000000000037802 */ /* 0x002fc80000000f00 */
[----:B--2---:R-:W-:Y:S05]  /*15b20*/  RET.REL.NODEC R2 `(_ZN7cutlass13device_kernelIN5flash19enable_sm80_to_sm89INS1_16FlashAttnFwdSm80INS1_25CollectiveMainloopFwdSm80ILi8ELi1ELb0EN4cute5tupleIJNS5_1CILi128EEENS7_ILi64EEENS7_ILi256EEEEEELi256ENS_6half_tEfNS_4arch4Sm80ELb1ELb0ELb1ELb1ELb0ELb0ELb1ELb1EEENS1_21CollectiveEpilogueFwdINS6_IJS8_SA_S9_EEENS6_IJNS7_ILi1EEESI_SI_EEESC_SE_Li256ELb1ELb1ELb1ELb0EEENS1_36VarlenDynamicPersistentTileSchedulerILi128ELi64ELi256ELi256ELb1ELb1ELb0ELb1ELb1ELb1EEEEEEEEEvNT_6ParamsE) ;  /* 0xfffea4d002007950 */ /* 0x004fea0003c3ffff */
        .weak           $__internal_46_$__cuda_sm70_shflsync_up_p
        .type           $__internal_46_$__cuda_sm70_shflsync_up_p,@function
        .size           $__internal_46_$__cuda_sm70_shflsync_up_p,($__internal_47_$__cuda_sm70_votesync_ballot - $__internal_46_$__cuda_sm70_shflsync_up_p)
$__internal_46_$__cuda_sm70_shflsync_up_p:
[----:B------:R-:W-:Y:S02]  /*15b30*/  IMAD.MOV.U32 R4, RZ, RZ, RZ ;  /* 0x000000ffff047224 */ /* 0x000fe400078e00ff */
[----:B------:R-:W-:-:S04]  /*15b40*/  IMAD.MOV.U32 R10, RZ, RZ, -0x1 ;  /* 0xffffffffff0a7424 */ /* 0x000fc800078e00ff */
[----:B------:R-:W-:Y:S04]  /*15b50*/  WARPSYNC R10 ;  /* 0x0000000a00007348 */ /* 0x000fe80003800000 */
[----:B------:R1:W2:Y:S02]  /*15b60*/  SHFL.UP PT, R4, R0, R2, R4 ;  /* 0x0400000200047389 */ /* 0x0002a400000e0004 */
[----:B-1----:R-:W-:Y:S02]  /*15b70*/  MOV R2, R3 ;  /* 0x0000000300027202 */ /* 0x002fe40000000f00 */
[----:B------:R-:W-:-:S04]  /*15b80*/  MOV R3, 0x0 ;  /* 0x0000000000037802 */ /* 0x000fc80000000f00 */
[----:B--2---:R-:W-:Y:S05]  /*15b90*/  RET.REL.NODEC R2 `(_ZN7cutlass13device_kernelIN5flash19enable_sm80_to_sm89INS1_16FlashAttnFwdSm80INS1_25CollectiveMainloopFwdSm80ILi8ELi1ELb0EN4cute5tupleIJNS5_1CILi128EEENS7_ILi64EEENS7_ILi256EEEEEELi256ENS_6half_tEfNS_4arch4Sm80ELb1ELb0ELb1ELb1ELb0ELb0ELb1ELb1EEENS1_21CollectiveEpilogueFwdINS6_IJS8_SA_S9_EEENS6_IJNS7_ILi1EEESI_SI_EEESC_SE_Li256ELb1ELb1ELb1ELb0EEENS1_36VarlenDynamicPersistentTileSchedulerILi128ELi64ELi256ELi256ELb1ELb1ELb0ELb1ELb1ELb1EEEEEEEEEvNT_6ParamsE) ;  /* 0xfffea46002007950 */ /* 0x004fea0003c3ffff */
        .weak           $__internal_47_$__cuda_sm70_votesync_ballot
        .type           $__internal_47_$__cuda_sm70_votesync_ballot,@function
        .size           $__internal_47_$__cuda_sm70_votesync_ballot,(.L_x_5202 - $__internal_47_$__cuda_sm70_votesync_ballot)
$__internal_47_$__cuda_sm70_votesync_ballot:
[----:B------:R-:W-:Y:S01]  /*15ba0*/  ISETP.NE.U32.AND P0, PT, R0, 0x1, PT ;  /* 0x000000010000780c */ /* 0x000fe20003f05070 */
[----:B------:R-:W-:-:S04]  /*15bb0*/  IMAD.MOV.U32 R3, RZ, RZ, -0x1 ;  /* 0xffffffffff037424 */ /* 0x000fc800078e00ff */
[----:B------:R-:W-:Y:S08]  /*15bc0*/  WARPSYNC R3 ;  /* 0x0000000300007348 */ /* 0x000ff00003800000 */
[----:B------:R-:W-:-:S04]  /*15bd0*/  VOTE.ANY R0, PT, !P0 ;  /* 0x0000000000007806 */ /* 0x000fc800040e0100 */
[----:B------:R-:W-:Y:S01]  /*15be0*/  LOP3.LUT R0, R0, R3, RZ, 0xc0, !PT ;  /* 0x0000000300007212 */ /* 0x000fe200078ec0ff */
[----:B------:R-:W-:-:S04]  /*15bf0*/  IMAD.MOV.U32 R3, RZ, RZ, 0x0 ;  /* 0x00000000ff037424 */ /* 0x000fc800078e00ff */
[----:B------:R-:W-:Y:S05]  /*15c00*/  RET.REL.NODEC R2 `(_ZN7cutlass13device_kernelIN5flash19enable_sm80_to_sm89INS1_16FlashAttnFwdSm80INS1_25CollectiveMainloopFwdSm80ILi8ELi1ELb0EN4cute5tupleIJNS5_1CILi128EEENS7_ILi64EEENS7_ILi256EEEEEELi256ENS_6half_tEfNS_4arch4Sm80ELb1ELb0ELb1ELb1ELb0ELb0ELb1ELb1EEENS1_21CollectiveEpilogueFwdINS6_IJS8_SA_S9_EEENS6_IJNS7_ILi1EEESI_SI_EEESC_SE_Li256ELb1ELb1ELb1ELb0EEENS1_36VarlenDynamicPersistentTileSchedulerILi128ELi64ELi256ELi256ELb1ELb1ELb0ELb1ELb1ELb1EEEEEEEEEvNT_6ParamsE) ;  /* 0xfffea3f002007950 */ /* 0x000fea0003c3ffff */
.L_x_2331:
        /* <DEDUP_REMOVED lines=15> */
.L_x_5202:


//--------------------- .text._ZN7cutlass13device_kernelIN5flash19enable_sm80_to_sm89INS1_16FlashAttnFwdSm80INS1_25CollectiveMainloopFwdSm80ILi8ELi1ELb0EN4cute5tupleIJNS5_1CILi128EEENS7_ILi48EEENS7_ILi256EEEEEELi256ENS_6half_tEfNS_4arch4Sm80ELb1ELb0ELb1ELb1ELb0ELb1ELb1ELb1EEENS1_21CollectiveEpilogueFwdINS6_IJS8_SA_S9_EEENS6_IJNS7_ILi1EEESI_SI_EEESC_SE_Li256ELb1ELb1ELb1ELb0EEENS1_36VarlenDynamicPersistentTileSchedulerILi128ELi48ELi256ELi256ELb1ELb1ELb0ELb1ELb1ELb1EEEEEEEEEvNT_6ParamsE --------------------------
	.section	.text._ZN7cutlass13device_kernelIN5flash19enable_sm80_to_sm89INS1_16FlashAttnFwdSm80INS1_25CollectiveMainloopFwdSm80ILi8ELi1ELb0EN4cute5tupleIJNS5_1CILi128EEENS7_ILi48EEENS7_ILi256EEEEEELi256ENS_6half_tEfNS_4arch4Sm80ELb1ELb0ELb1ELb1ELb0ELb1ELb1ELb1EEENS1_21CollectiveEpilogueFwdINS6_IJS8_SA_S9_EEENS6_IJNS7_ILi1EEESI_SI_EEESC_SE_Li256ELb1ELb1ELb1ELb0EEENS1_36VarlenDynamicPersistentTileSchedulerILi128ELi48ELi256ELi256ELb1ELb1ELb0ELb1ELb1ELb1EEEEEEEEEvNT_6ParamsE,"ax",@progbits
	.sectioninfo	@"SHI_REGISTERS=255"
	.align	128
.text._ZN7cutlass13device_kernelIN5flash19enable_sm80_to_sm89INS1_16FlashAttnFwdSm80INS1_25CollectiveMainloopFwdSm80ILi8ELi1ELb0EN4cute5tupleIJNS5_1CILi128EEENS7_ILi48EEENS7_ILi256EEEEEELi256ENS_6half_tEfNS_4arch4Sm80ELb1ELb0ELb1ELb1ELb0ELb1ELb1ELb1EEENS1_21CollectiveEpilogueFwdINS6_IJS8_SA_S9_EEENS6_IJNS7_ILi1EEESI_SI_EEESC_SE_Li256ELb1ELb1ELb1ELb0EEENS1_36VarlenDynamicPersistentTileSchedulerILi128ELi48ELi256ELi256ELb1ELb1ELb0ELb1ELb1ELb1EEEEEEEEEvNT_6ParamsE:
        .type           _ZN7cutlass13device_kernelIN5flash19enable_sm80_to_sm89INS1_16FlashAttnFwdSm80INS1_25CollectiveMainloopFwdSm80ILi8ELi1ELb0EN4cute5tupleIJNS5_1CILi128EEENS7_ILi48EEENS7_ILi256EEEEEELi256ENS_6half_tEfNS_4arch4Sm80ELb1ELb0ELb1ELb1ELb0ELb1ELb1ELb1EEENS1_21CollectiveEpilogueFwdINS6_IJS8_SA_S9_EEENS6_IJNS7_ILi1EEESI_SI_EEESC_SE_Li256ELb1ELb1ELb1ELb0EEENS1_36VarlenDynamicPersistentTileSchedulerILi128ELi48ELi256ELi256ELb1ELb1ELb0ELb1ELb1ELb1EEEEEEEEEvNT_6ParamsE,@function
        .size           _ZN7cutlass13device_kernelIN5flash19enable_sm80_to_sm89INS1_16FlashAttnFwdSm80INS1_25CollectiveMainloopFwdSm80ILi8ELi1ELb0EN4cute5tupleIJNS5_1CILi128EEENS7_ILi48EEENS7_ILi256EEEEEELi256ENS_6half_tEfNS_4arch4Sm80ELb1ELb0ELb1ELb1ELb0ELb1ELb1ELb1EEENS1_21CollectiveEpilogueFwdINS6_IJS8_SA_S9_EEENS6_IJNS7_ILi1EEESI_SI_EEESC_SE_Li256ELb1ELb1ELb1ELb0EEENS1_36VarlenDynamicPersistentTileSchedulerILi128ELi48ELi256ELi256ELb1ELb1ELb0ELb1ELb1ELb1EEEEEEEEEvNT_6ParamsE,(.L_x_5207 - _ZN7cutlass13device_kernelIN5flash19enable_sm80_to_sm89INS1_16FlashAttnFwdSm80INS1_25CollectiveMainloopFwdSm80ILi8ELi1ELb0EN4cute5tupleIJNS5_1CILi128EEENS7_ILi48EEENS7_ILi256EEEEEELi256ENS_6half_tEfNS_4arch4Sm80ELb1ELb0ELb1ELb1ELb0ELb1ELb1ELb1EEENS1_21CollectiveEpilogueFwdINS6_IJS8_SA_S9_EEENS6_IJNS7_ILi1EEESI_SI_EEESC_SE_Li256ELb1ELb1ELb1ELb0EEENS1_36VarlenDynamicPersistentTileSchedulerILi128ELi48ELi256ELi256ELb1ELb1ELb0ELb1ELb1ELb1EEEEEEEEEvNT_6ParamsE)
        .other          _ZN7cutlass13device_kernelIN5flash19enable_sm80_to_sm89INS1_16FlashAttnFwdSm80INS1_25CollectiveMainloopFwdSm80ILi8ELi1ELb0EN4cute5tupleIJNS5_1CILi128EEENS7_ILi48EEENS7_ILi256EEEEEELi256ENS_6half_tEfNS_4arch4Sm80ELb1ELb0ELb1ELb1ELb0ELb1ELb1ELb1EEENS1_21CollectiveEpilogueFwdINS6_IJS8_SA_S9_EEENS6_IJNS7_ILi1EEESI_SI_EEESC_SE_Li256ELb1ELb1ELb1ELb0EEENS1_36VarlenDynamicPersistentTileSchedulerILi128ELi48ELi256ELi256ELb1ELb1ELb0ELb1ELb1ELb1EEEEEEEEEvNT_6ParamsE,@"STO_CUDA_ENTRY STV_DEFAULT"
_ZN7cutlass13device_kernelIN5flash19enable_sm80_to_sm89INS1_16FlashAttnFwdSm80INS1_25CollectiveMainloopFwdSm80ILi8ELi1ELb0EN4cute5tupleIJNS5_1CILi128EEENS7_ILi48EEENS7_ILi256EEEEEELi256ENS_6half_tEfNS_4arch4Sm80ELb1ELb0ELb1ELb1ELb0ELb1ELb1ELb1EEENS1_21CollectiveEpilogueFwdINS6_IJS8_SA_S9_EEENS6_IJNS7_ILi1EEESI_SI_EEESC_SE_Li256ELb1ELb1ELb1ELb0EEENS1_36VarlenDynamicPersistentTileSchedulerILi128ELi48ELi256ELi256ELb1ELb1ELb0ELb1ELb1ELb1EEEEEEEEEvNT_6ParamsE:
        /* <DEDUP_REMOVED lines=10> */
[----:B-1----:R1:W-:Y:S04]  /*00a0*/  @P0 STL.64 [R1], R4 ;  /* 0x0000000401000387 */ /* 0x0023e80000100a00 */
[----:B------:R1:W-:Y:S04]  /*00b0*/  @P0 STL.64 [R1+0x8], R6 ;  /* 0x0000080601000387 */ /* 0x0003e80000100a00 */
[----:B------:R-:W-:Y:S06]  /*00c0*/  @P0 BAR.ARV 0x4, 0x100 ;  /* 0x0104000000000b1d */ /* 0x000fec0000002000 */
[----:B------:R-:W-:Y:S05]  /*00d0*/  @P0 BRA `(.L_x_2332) ;  /* 0x00000ff000000947 */ /* 0x000fea0003800000 */
[----:B------:R-:W-:Y:S01]  /*00e0*/  LOP3.LUT R14, R2, 0x1f, RZ, 0xc0, !PT ;  /* 0x0000001f020e7812 */ /* 0x000fe200078ec0ff */
[----:B------:R-:W-:-:S02]  /*00f0*/  IMAD.MOV.U32 R10, RZ, RZ, RZ ;  /* 0x000000ffff0a7224 */ /* 0x000fc400078e00ff */
[----:B------:R-:W-:Y:S01]  /*0100*/  IMAD.MOV.U32 R8, RZ, RZ, RZ ;  /* 0x000000ffff087224 */ /* 0x000fe200078e00ff */
        /* <DEDUP_REMOVED lines=13> */
[----:B------:R-:W-:Y:S02]  /*01e0*/  ISETP.GE.U32.AND P1, PT, R14, 0x10, PT ;  /* 0x000000100e00780c */ /* 0x000fe40003f26070 */
[----:B------:R-:W-:Y:S01]  /*01f0*/  MOV R7, RZ ;  /* 0x000000ff00077202 */ /* 0x000fe20000000f00 */
[----:B--2---:R-:W-:-:S05]  /*0200*/  IMAD R4, R10, R8, RZ ;  /* 0x000000080a047224 */ /* 0x004fca00078e02ff */
[----:B------:R-:W2:Y:S02]  /*0210*/  SHFL.UP PT, R0, R4, 0x1, RZ ;  /* 0x0420000004007989 */ /* 0x000ea400000e00ff */
[----:B--2---:R-:W-:-:S05]  /*0220*/  SEL R0, R0, RZ, P5 ;  /* 0x000000ff00007207 */ /* 0x004fca0002800000 */
[----:B------:R-:W-:-:S05]  /*0230*/  IMAD.IADD R4, R4, 0x1, R0 ;  /* 0x0000000104047824 */ /* 0x000fca00078e0200 */
[----:B------:R-:W2:Y:S02]  /*0240*/  SHFL.UP PT, R0, R4, 0x2, RZ ;  /* 0x0440000004007989 */ /* 0x000ea400000e00ff */
[----:B--2---:R-:W-:-:S04]  /*0250*/  SEL R0, R0, RZ, P4 ;  /* 0x000000ff00007207 */ /* 0x004fc80002000000 */
[----:B------:R-:W-:-:S05]  /*0260*/  IADD3 R4, R4, R0, RZ ;  /* 0x0000000004047210 */ /* 0x000fca0007ffe0ff */
        /* <DEDUP_REMOVED lines=16> */
.L_x_2337:
        /* <DEDUP_REMOVED lines=17> */
.L_x_2548:
        /* <DEDUP_REMOVED lines=16> */
.L_x_2549:
[----:B--2---:R-:W-:-:S05]  /*0580*/  IMAD R0, R0, c[0x0][0x538], RZ ;  /* 0x00014e0000007a24 */ /* 0x004fca00078e02ff */
[----:B------:R-:W-:-:S04]  /*0590*/  IADD3 R6, R0, R6, RZ ;  /* 0x0000000600067210 */ /* 0x000fc80007ffe0ff */
[----:B------:R-:W-:-:S13]  /*05a0*/  ISETP.GT.AND P0, PT, R6, UR4, PT ;  /* 0x0000000406007c0c */ /* 0x000fda000bf04270 */
[----:B-1----:R-:W-:Y:S05]  /*05b0*/  @!P0 BRA `(.L_x_2337) ;  /* 0xfffffdb000008947 */ /* 0x002fea000383ffff */
.L_x_2333:
[----:B------:R-:W-:-:S05]  /*05c0*/  IADD3 R12, -R0, R6, RZ ;  /* 0x00000006000c7210 */ /* 0x000fca0007ffe1ff */
[----:B------:R-:W-:-:S05]  /*05d0*/  IMAD R0, R4, c[0x0][0x538], R12 ;  /* 0x00014e0004007a24 */ /* 0x000fca00078e020c */
[----:B------:R-:W-:Y:S01]  /*05e0*/  ISETP.GT.AND P0, PT, R0, UR4, PT ;  /* 0x0000000400007c0c */ /* 0x000fe2000bf04270 */
[----:B------:R-:W-:-:S12]  /*05f0*/  BRA.DIV ~URZ, `(.L_x_2338) ;  /* 0x000216327f007947 */ /* 0x000fd8000b800000 */
[----:B------:R-:W-:-:S04]  /*0600*/  VOTE.ANY R11, PT, !P0 ;  /* 0x00000000000b7806 */ /* 0x000fc800040e0100 */
.L_x_2550:
[----:B------:R-:W1:Y:S02]  /*0610*/  POPC R0, R11 ;  /* 0x0000000b00007309 */ /* 0x000e640000000000 */
[----:B-1----:R-:W-:-:S05]  /*0620*/  IADD3 R2, R0, R7, RZ ;  /* 0x0000000700027210 */ /* 0x002fca0007ffe0ff */
[----:B------:R1:W-:Y:S01]  /*0630*/  STL [R1+0xc], R2 ;  /* 0x00000c0201007387 */ /* 0x0003e20000100800 */
[----:B------:R-:W-:Y:S05]  /*0640*/  BRA.DIV ~URZ, `(.L_x_2339) ;  /* 0x000216327f007947 */ /* 0x000fea000b800000 */
[----:B------:R2:W3:Y:S01]  /*0650*/  SHFL.IDX PT, R13, R10, R0, 0x1f ;  /* 0x00001f000a0d7589 */ /* 0x0004e200000e0000 */
[----:B------:R-:W-:-:S03]  /*0660*/  MOV R6, RZ ;  /* 0x000000ff00067202 */ /* 0x000fc60000000f00 */
[----:B------:R2:W4:Y:S04]  /*0670*/  SHFL.IDX PT, R10, R8, R0, 0x1f ;  /* 0x00001f00080a7589 */ /* 0x00052800000e0000 */
.L_x_2551:
[----:B------:R-:W-:Y:S01]  /*0680*/  ISETP.NE.AND P0, PT, R11, RZ, PT ;  /* 0x000000ff0b00720c */ /* 0x000fe20003f05270 */
[----:B------:R-:W-:-:S12]  /*0690*/  BSSY B0, `(.L_x_2340) ;  /* 0x0000005000007945 */ /* 0x000fd80003800000 */
[----:B------:R-:W-:Y:S05]  /*06a0*/  @!P0 BRA `(.L_x_2341) ;  /* 0x0000003000008947 */ /* 0x000fea0003800000 */
[----:B------:R-:W-:Y:S01]  /*06b0*/  IADD3 R5, R0, -0x1, RZ ;  /* 0xffffffff00057810 */ /* 0x000fe20007ffe0ff */
[----:B------:R-:W-:Y:S05]  /*06c0*/  BRA.DIV ~URZ, `(.L_x_2342) ;  /* 0x000216927f007947 */ /* 0x000fea000b800000 */
[----:B------:R1:W2:Y:S02]  /*06d0*/  SHFL.IDX PT, R6, R4, R5, 0x1f ;  /* 0x00001f0504067589 */ /* 0x0002a400000e0000 */
.L_x_2341:
[----:B------:R-:W-:Y:S05]  /*06e0*/  BSYNC B0 ;  /* 0x0000000000007941 */ /* 0x000fea0003800000 */
.L_x_2340:
[----:B--2---:R-:W-:Y:S01]  /*06f0*/  IMAD R0, R6, c[0x0][0x538], R12 ;  /* 0x00014e0006007a24 */ /* 0x004fe200078e020c */
[----:B----4-:R-:W-:Y:S01]  /*0700*/  ISETP.NE.AND P0, PT, R10, 0x1, PT ;  /* 0x000000010a00780c */ /* 0x010fe20003f05270 */
[----:B------:R-:W-:Y:S03]  /*0710*/  BSSY B0, `(.L_x_2343) ;  /* 0x0000089000007945 */ /* 0x000fe60003800000 */
[----:B------:R2:W-:Y:S01]  /*0720*/  STL [R1], R0 ;  /* 0x0000000001007387 */ /* 0x0005e20000100800 */
[----:B------:R-:W-:-:S08]  /*0730*/  IADD3 R9, -R0, UR4, RZ ;  /* 0x0000000400097c10 */ /* 0x000fd0000fffe1ff */
[----:B------:R-:W-:Y:S05]  /*0740*/  @!P0 BRA `(.L_x_2344) ;  /* 0x000003f000008947 */ /* 0x000fea0003800000 */
[-C--:B--23--:R-:W-:Y:S02]  /*0750*/  IABS R0, R13.reuse ;  /* 0x0000000d00007213 */ /* 0x08cfe40000000000 */
[----:B------:R-:W-:-:S03]  /*0760*/  IABS R6, R13 ;  /* 0x0000000d00067213 */ /* 0x000fc60000000000 */
[----:B-1----:R-:W-:Y:S01]  /*0770*/  IMAD.MOV.U32 R5, RZ, RZ, R0 ;  /* 0x000000ffff057224 */ /* 0x002fe200078e0000 */
        /* <DEDUP_REMOVED lines=60> */
.L_x_2344:
[----:B------:R-:W4:Y:S01]  /*0b40*/  LDL R3, [R1+0xc] ;  /* 0x00000c0001037983 */ /* 0x000f220000100800 */
[----:B-1----:R-:W-:-:S04]  /*0b50*/  IMAD.MOV.U32 R2, RZ, RZ, 0x4 ;  /* 0x00000004ff027424 */ /* 0x002fc800078e00ff */
[----:B----4-:R-:W-:-:S05]  /*0b60*/  IMAD.WIDE R2, R3, R2, c[0x0][0x590] ;  /* 0x0001640003027625 */ /* 0x010fca00078e0202 */
[----:B------:R-:W4:Y:S02]  /*0b70*/  LDG.E R7, [R2.64] ;  /* 0x0000000602077981 */ /* 0x000f24000c1e1900 */
[----:B---34-:R-:W-:-:S05]  /*0b80*/  IMAD R11, R7, R13, RZ ;  /* 0x0000000d070b7224 */ /* 0x018fca00078e02ff */
[-C--:B--2---:R-:W-:Y:S02]  /*0b90*/  IABS R0, R11.reuse ;  /* 0x0000000b00007213 */ /* 0x084fe40000000000 */
        /* <DEDUP_REMOVED lines=64> */
.L_x_2345:
[----:B------:R-:W-:Y:S05]  /*0fa0*/  BSYNC B0 ;  /* 0x0000000000007941 */ /* 0x000fea0003800000 */
.L_x_2343:
[----:B------:R-:W-:-:S04]  /*0fb0*/  LOP3.LUT R0, RZ, R0, RZ, 0x33, !PT ;  /* 0x00000000ff007212 */ /* 0x000fc800078e33ff */
[----:B------:R-:W-:-:S05]  /*0fc0*/  IADD3 R0, R0, R13, RZ ;  /* 0x0000000d00007210 */ /* 0x000fca0007ffe0ff */
[----:B------:R2:W-:Y:S01]  /*0fd0*/  STL [R1+0x4], R0 ;  /* 0x0000040001007387 */ /* 0x0005e20000100800 */
[----:B------:R-:W-:Y:S05]  /*0fe0*/  BRA `(.L_x_2346) ;  /* 0x0000006000007947 */ /* 0x000fea0003800000 */
.L_x_2334:
[----:B------:R-:W-:Y:S01]  /*0ff0*/  MOV R0, UR4 ;  /* 0x0000000400007c02 */ /* 0x000fe20008000f00 */
[----:B------:R-:W-:Y:S04]  /*1000*/  STL [R1+0x4], RZ ;  /* 0x000004ff01007387 */ /* 0x000fe80000100800 */
[----:B------:R-:W-:Y:S04]  /*1010*/  STL [R1+0x8], RZ ;  /* 0x000008ff01007387 */ /* 0x000fe80000100800 */
[----:B------:R1:W-:Y:S02]  /*1020*/  STL [R1], R0 ;  /* 0x0000000001007387 */ /* 0x0003e40000100800 */
[----:B-1----:R-:W-:-:S05]  /*1030*/  MOV R0, c[0x0][0x53c] ;  /* 0x00014f0000007a02 */ /* 0x002fca0000000f00 */
[----:B------:R1:W-:Y:S02]  /*1040*/  STL [R1+0xc], R0 ;  /* 0x00000c0001007387 */ /* 0x0003e40000100800 */
.L_x_2346:
[----:B------:R-:W3:Y:S04]  /*1050*/  LDL R4, [R1] ;  /* 0x0000000001047983 */ /* 0x000ee80000100800 */
[----:B------:R-:W3:Y:S04]  /*1060*/  LDL R5, [R1+0x4] ;  /* 0x0000040001057983 */ /* 0x000ee80000100800 */
[----:B------:R-:W3:Y:S04]  /*1070*/  LDL R6, [R1+0x8] ;  /* 0x0000080001067983 */ /* 0x000ee80000100800 */
[----:B------:R-:W3:Y:S01]  /*1080*/  LDL R7, [R1+0xc] ;  /* 0x00000c0001077983 */ /* 0x000ee20000100800 */
[----:B------:R-:W-:Y:S01]  /*1090*/  ISETP.NE.AND P0, PT, R14, RZ, PT ;  /* 0x000000ff0e00720c */ /* 0x000fe20003f05270 */
[----:B------:R-:W-:-:S12]  /*10a0*/  WARPSYNC 0xffffffff ;  /* 0xffffffff00007948 */ /* 0x000fd80003800000 */
[----:B---3--:R3:W-:Y:S04]  /*10b0*/  @!P0 STS.128 [0x20080], R4 ;  /* 0x02008004ff008388 */ /* 0x0087e80000000c00 */
[----:B------:R-:W-:Y:S06]  /*10c0*/  BAR.ARV 0x5, 0x100 ;  /* 0x0144000000007b1d */ /* 0x000fec0000002000 */
.L_x_2332:
        /* <DEDUP_REMOVED lines=10> */
[----:B---3--:R-:W-:-:S02]  /*1170*/  LOP3.LUT R4, R8, 0xfffffff8, RZ, 0xc0, !PT ;  /* 0xfffffff808047812 */ /* 0x008fc400078ec0ff */
[----:B------:R-:W-:Y:S02]  /*1180*/  LOP3.LUT R0, R0, 0xfffffffe, RZ, 0xc0, !PT ;  /* 0xfffffffe00007812 */ /* 0x000fe400078ec0ff */
[----:B------:R-:W-:Y:S01]  /*1190*/  SHF.R.S32.HI R225, RZ, 0x3, R8 ;  /* 0x00000003ffe17819 */ /* 0x000fe20000011408 */
[----:B------:R-:W-:Y:S01]  /*11a0*/  IMAD.IADD R10, R15, 0x1, -R4 ;  /* 0x000000010f0a7824 */ /* 0x000fe200078e0a04 */
[----:B------:R-:W-:Y:S01]  /*11b0*/  SHF.R.S32.HI R6, RZ, 0x2, R14 ;  /* 0x00000002ff067819 */ /* 0x000fe2000001140e */
        /* <DEDUP_REMOVED lines=34> */
[C---:B------:R-:W-:Y:S01]  /*13e0*/  IMAD.IADD R0, R15.reuse, 0x1, -R5 ;  /* 0x000000010f007824 */ /* 0x040fe200078e0a05 */
        /* <DEDUP_REMOVED lines=29> */
[----:B------:R-:W-:Y:S01]  /*15c0*/  IMAD.MOV.U32 R7, RZ, RZ, 0x20 ;  /* 0x00000020ff077424 */ /* 0x000fe200078e00ff */
[----:B------:R-:W-:Y:S01]  /*15d0*/  LOP3.LUT R2, R3, R0, RZ, 0x3c, !PT ;  /* 0x0000000003027212 */ /* 0x000fe200078e3cff */
[----:B------:R-:W-:Y:S01]  /*15e0*/  IMAD R0, R12, 0x200, R13 ;  /* 0x000002000c007824 */ /* 0x000fe200078e020d */
[----:B------:R-:W-:Y:S01]  /*15f0*/  LOP3.LUT R4, R4, 0xfffffe00, RZ, 0xc0, !PT ;  /* 0xfffffe0004047812 */ /* 0x000fe200078ec0ff */
[----:B------:R-:W-:Y:S01]  /*1600*/  IMAD.MOV.U32 R8, RZ, RZ, 0x40 ;  /* 0x00000040ff087424 */ /* 0x000fe200078e00ff */
[----:B------:R-:W-:Y:S01]  /*1610*/  IADD3 R5, R16, 0x80, RZ ;  /* 0x0000008010057810 */ /* 0x000fe20007ffe0ff */
[----:B------:R1:W-:Y:S01]  /*1620*/  STL [R1+0x50], R17 ;  /* 0x0000501101007387 */ /* 0x0003e20000100800 */
[----:B------:R-:W-:-:S02]  /*1630*/  IADD3 R3, R2, R4, R6 ;  /* 0x0000000402037210 */ /* 0x000fc40007ffe006 */
[----:B------:R-:W-:Y:S01]  /*1640*/  LOP3.LUT R4, R2, R4, RZ, 0xfc, !PT ;  /* 0x0000000402047212 */ /* 0x000fe200078efcff */
[----:B------:R-:W-:Y:S01]  /*1650*/  STL [R1+0x20], R16 ;  /* 0x0000201001007387 */ /* 0x000fe20000100800 */
[----:B------:R-:W-:Y:S02]  /*1660*/  IADD3 R2, R225, 0x20, RZ ;  /* 0x00000020e1027810 */ /* 0x000fe40007ffe0ff */
[----:B------:R-:W-:Y:S01]  /*1670*/  LOP3.LUT R2, R9, 0x7ffffffc, RZ, 0xc0, !PT ;  /* 0x7ffffffc09027812 */ /* 0x000fe200078ec0ff */
[----:B------:R-:W-:Y:S01]  /*1680*/  IMAD R9, R14, 0x8, R17 ;  /* 0x000000080e097824 */ /* 0x000fe200078e0211 */
[----:B------:R-:W-:Y:S02]  /*1690*/  SEL R6, R7, 0xffffffe0, !P1 ;  /* 0xffffffe007067807 */ /* 0x000fe40004800000 */
[----:B------:R-:W-:Y:S01]  /*16a0*/  IADD3 R15, R16, 0x70, RZ ;  /* 0x00000070100f7810 */ /* 0x000fe20007ffe0ff */
[----:B------:R-:W-:Y:S01]  /*16b0*/  IMAD.IADD R2, R18, 0x1, -R2 ;  /* 0x0000000112027824 */ /* 0x000fe200078e0a02 */
[----:B------:R-:W-:-:S02]  /*16c0*/  @P0 IADD3 R15, R5, 0x10, RZ ;  /* 0x00000010050f0810 */ /* 0x000fc40007ffe0ff */
[----:B------:R-:W-:Y:S01]  /*16d0*/  SEL R5, R8, 0xffffffc0, !P2 ;  /* 0xffffffc008057807 */ /* 0x000fe20005000000 */
[----:B------:R-:W-:Y:S01]  /*16e0*/  IMAD.SHL.U32 R235, R2, 0x2, RZ ;  /* 0x0000000202eb7824 */ /* 0x000fe200078e00ff */
[----:B------:R-:W-:Y:S01]  /*16f0*/  SEL R2, R7, 0xffffffe0, !P4 ;  /* 0xffffffe007027807 */ /* 0x000fe20006000000 */
[----:B------:R-:W-:Y:S01]  /*1700*/  STL [R1+0x24], R15 ;  /* 0x0000240f01007387 */ /* 0x000fe20000100800 */
[----:B------:R-:W-:Y:S02]  /*1710*/  LEA R190, R0, 0xa080, 0x1 ;  /* 0x0000a08000be7811 */ /* 0x000fe400078e08ff */
[C---:B------:R-:W-:Y:S01]  /*1720*/  IADD3 R18, R235.reuse, 0x10, RZ ;  /* 0x00000010eb127810 */ /* 0x040fe20007ffe0ff */
[----:B------:R2:W-:Y:S01]  /*1730*/  STL [R1+0x48], R9 ;  /* 0x0000480901007387 */ /* 0x0005e20000100800 */
[C---:B------:R-:W-:Y:S02]  /*1740*/  IADD3 R13, R235.reuse, 0x20, RZ ;  /* 0x00000020eb0d7810 */ /* 0x040fe40007ffe0ff */
[----:B------:R-:W-:-:S02]  /*1750*/  IADD3 R7, R235, 0x48, RZ ;  /* 0x00000048eb077810 */ /* 0x000fc40007ffe0ff */
[C---:B------:R-:W-:Y:S02]  /*1760*/  IADD3 R19, R235.reuse, 0x8, RZ ;  /* 0x00000008eb137810 */ /* 0x040fe40007ffe0ff */
[----:B------:R-:W-:Y:S02]  /*1770*/  SHF.R.S32.HI R7, RZ, 0x1f, R18 ;  /* 0x0000001fff077819 */ /* 0x000fe40000011412 */
[C---:B-1----:R-:W-:Y:S02]  /*1780*/  IADD3 R17, R235.reuse, 0x18, RZ ;  /* 0x00000018eb117810 */ /* 0x042fe40007ffe0ff */
[----:B------:R-:W-:Y:S01]  /*1790*/  SHF.R.S32.HI R7, RZ, 0x1f, R13 ;  /* 0x0000001fff077819 */ /* 0x000fe2000001140d */
[----:B------:R-:W-:Y:S01]  /*17a0*/  IMAD.IADD R7, R16, 0x1, R6 ;  /* 0x0000000110077824 */ /* 0x000fe200078e0206 */
[----:B------:R-:W-:Y:S01]  /*17b0*/  IADD3 R11, R235, 0x30, RZ ;  /* 0x00000030eb0b7810 */ /* 0x000fe20007ffe0ff */
[----:B------:R-:W-:Y:S01]  /*17c0*/  IMAD.IADD R6, R6, 0x1, R15 ;  /* 0x0000000106067824 */ /* 0x000fe200078e020f */
[----:B------:R-:W-:-:S02]  /*17d0*/  SEL R0, R8, 0xffffffc0, !P3 ;  /* 0xffffffc008007807 */ /* 0x000fc40005800000 */
[----:B------:R-:W-:Y:S01]  /*17e0*/  SHF.R.S32.HI R8, RZ, 0x1f, R19 ;  /* 0x0000001fff087819 */ /* 0x000fe20000011413 */
[----:B------:R1:W-:Y:S01]  /*17f0*/  STL [R1+0x2c], R7 ;  /* 0x00002c0701007387 */ /* 0x0003e20000100800 */
[----:B------:R-:W-:Y:S02]  /*1800*/  SHF.R.S32.HI R8, RZ, 0x1f, R17 ;  /* 0x0000001fff087819 */ /* 0x000fe40000011411 */
[----:B------:R-:W-:Y:S01]  /*1810*/  LEA R195, R3, 0x10080, 0x1 ;  /* 0x0001008003c37811 */ /* 0x000fe200078e08ff */
[----:B------:R-:W-:Y:S01]  /*1820*/  IMAD.IADD R3, R5, 0x1, R15 ;  /* 0x0000000105037824 */ /* 0x000fe200078e020f */
[----:B------:R-:W-:Y:S02]  /*1830*/  LEA R191, R4, 0x4080, 0x1 ;  /* 0x0000408004bf7811 */ /* 0x000fe400078e08ff */
[----:B------:R-:W-:Y:S01]  /*1840*/  SHF.R.S32.HI R8, RZ, 0x1f, R11 ;  /* 0x0000001fff087819 */ /* 0x000fe2000001140b */
[----:B------:R-:W-:Y:S01]  /*1850*/  IMAD.IADD R8, R16, 0x1, R5 ;  /* 0x0000000110087824 */ /* 0x000fe200078e0205 */
[----:B------:R-:W-:Y:S01]  /*1860*/  IADD3 R139, R140, 0x40, RZ ;  /* 0x000000408c8b7810 */ /* 0x000fe20007ffe0ff */
[----:B------:R-:W-:Y:S01]  /*1870*/  IMAD.IADD R196, R195, 0x1, R2 ;  /* 0x00000001c3c47824 */ /* 0x000fe200078e0202 */
[C---:B------:R-:W-:Y:S01]  /*1880*/  IADD3 R12, R235.reuse, 0x28, RZ ;  /* 0x00000028eb0c7810 */ /* 0x040fe20007ffe0ff */
[----:B------:R-:W-:Y:S01]  /*1890*/  IMAD.IADD R192, R2, 0x1, R191 ;  /* 0x0000000102c07824 */ /* 0x000fe200078e02bf */
[----:B------:R3:W-:Y:S01]  /*18a0*/  STL [R1+0x3c], R8 ;  /* 0x00003c0801007387 */ /* 0x0007e20000100800 */
[----:B------:R-:W-:Y:S01]  /*18b0*/  IMAD.IADD R2, R6, 0x1, R5 ;  /* 0x0000000106027824 */ /* 0x000fe200078e0205 */
[C---:B------:R-:W-:Y:S01]  /*18c0*/  IADD3 R10, R235.reuse, 0x38, RZ ;  /* 0x00000038eb0a7810 */ /* 0x040fe20007ffe0ff */
[C---:B------:R-:W-:Y:S01]  /*18d0*/  IMAD.IADD R136, R140.reuse, 0x1, R139 ;  /* 0x000000018c887824 */ /* 0x040fe200078e028b */
[----:B--2---:R-:W-:Y:S01]  /*18e0*/  IADD3 R9, R235, 0x40, RZ ;  /* 0x00000040eb097810 */ /* 0x004fe20007ffe0ff */
[--C-:B------:R-:W-:Y:S01]  /*18f0*/  IMAD.IADD R198, R195, 0x1, R0.reuse ;  /* 0x00000001c3c67824 */ /* 0x100fe200078e0200 */
[----:B------:R-:W-:Y:S01]  /*1900*/  IADD3 R143, R140, 0x20, RZ ;  /* 0x000000208c8f7810 */ /* 0x000fe20007ffe0ff */
[----:B------:R-:W-:Y:S01]  /*1910*/  IMAD.IADD R194, R0, 0x1, R191 ;  /* 0x0000000100c27824 */ /* 0x000fe200078e02bf */
[----:B------:R-:W-:Y:S01]  /*1920*/  IADD3 R142, R140, 0x60, RZ ;  /* 0x000000608c8e7810 */ /* 0x000fe20007ffe0ff */
[----:B------:R-:W-:Y:S01]  /*1930*/  IMAD.IADD R197, R196, 0x1, R0 ;  /* 0x00000001c4c57824 */ /* 0x000fe200078e0200 */
[----:B------:R-:W-:Y:S01]  /*1940*/  IADD3 R227, R134, 0xc0, RZ ;  /* 0x000000c086e37810 */ /* 0x000fe20007ffe0ff */
[----:B------:R-:W-:Y:S01]  /*1950*/  IMAD.IADD R193, R0, 0x1, R192 ;  /* 0x0000000100c17824 */ /* 0x000fe200078e02c0 */
[----:B------:R-:W-:Y:S01]  /*1960*/  SHF.R.S32.HI R12, RZ, 0x1f, R12 ;  /* 0x0000001fff0c7819 */ /* 0x000fe2000001140c */
[----:B-1----:R-:W-:Y:S01]  /*1970*/  IMAD.IADD R7, R5, 0x1, R7 ;  /* 0x0000000105077824 */ /* 0x002fe200078e0207 */
[----:B------:R-:W-:-:S02]  /*1980*/  SHF.R.S32.HI R10, RZ, 0x1f, R10 ;  /* 0x0000001fff0a7819 */ /* 0x000fc4000001140a */
[----:B------:R-:W-:Y:S02]  /*1990*/  SHF.R.S32.HI R9, RZ, 0x1f, R9 ;  /* 0x0000001fff097819 */ /* 0x000fe40000011409 */
[----:B------:R3:W-:Y:S04]  /*19a0*/  STL [R1+0x38], R7 ;  /* 0x0000380701007387 */ /* 0x0007e80000100800 */
[----:B------:R3:W-:Y:S04]  /*19b0*/  STL [R1+0x34], R3 ;  /* 0x0000340301007387 */ /* 0x0007e80000100800 */
[----:B------:R3:W-:Y:S04]  /*19c0*/  STL [R1+0x28], R6 ;  /* 0x0000280601007387 */ /* 0x0007e80000100800 */
[----:B------:R3:W-:Y:S02]  /*19d0*/  STL [R1+0x30], R2 ;  /* 0x0000300201007387 */ /* 0x0007e40000100800 */
.L_x_2547:
[----:B------:R-:W2:Y:S01]  /*19e0*/  LDL R0, [R1+0xc] ;  /* 0x00000c0001007983 */ /* 0x000ea20000100800 */
        /* <DEDUP_REMOVED lines=13> */
[----:B------:R-:W-:-:S02]  /*1ac0*/  IMAD.MOV.U32 R177, RZ, RZ, RZ ;  /* 0x000000ffffb17224 */ /* 0x000fc400078e00ff */
[----:B------:R-:W-:Y:S01]  /*1ad0*/  IMAD.MOV.U32 R12, RZ, RZ, RZ ;  /* 0x000000ffff0c7224 */ /* 0x000fe200078e00ff */
[----:B--2---:R-:W-:Y:S02]  /*1ae0*/  SHF.R.S32.HI R16, RZ, 0x1f, R252 ;  /* 0x0000001fff107819 */ /* 0x004fe400000114fc */
[C---:B------:R-:W-:Y:S02]  /*1af0*/  @P4 LEA R2, P0, R252.reuse, c[0x0][0x360], 0x2 ;  /* 0x0000d800fc024a11 */ /* 0x040fe400078010ff */
[C---:B------:R-:W-:Y:S01]  /*1b00*/  @P2 LEA R4, P1, R252.reuse, c[0x0][0x370], 0x2 ;  /* 0x0000dc00fc042a11 */ /* 0x040fe200078210ff */
[----:B------:R1:W-:Y:S01]  /*1b10*/  STL [R1+0x1c], R16 ;  /* 0x00001c1001007387 */ /* 0x0003e20000100800 */
[C-C-:B------:R-:W-:Y:S02]  /*1b20*/  @P4 LEA.HI.X R3, R252.reuse, c[0x0][0x364], R16.reuse, 0x2, P0 ;  /* 0x0000d900fc034a11 */ /* 0x140fe400000f1410 */
[----:B------:R-:W-:-:S03]  /*1b30*/  @P2 LEA.HI.X R5, R252, c[0x0][0x374], R16, 0x2, P1 ;  /* 0x0000dd00fc052a11 */ /* 0x000fc600008f1410 */
[----:B------:R2:W3:Y:S01]  /*1b40*/  @P4 LDG.E R0, [R2.64] ;  /* 0x0000000602004981 */ /* 0x0004e2000c1e1900 */
[----:B------:R-:W-:-:S03]  /*1b50*/  ISETP.NE.U32.AND P0, PT, RZ, c[0x0][0x350], PT ;  /* 0x0000d400ff007a0c */ /* 0x000fc60003f05070 */
[----:B------:R1:W5:Y:S01]  /*1b60*/  @P2 LDG.E R161, [R4.64] ;  /* 0x0000000604a12981 */ /* 0x000362000c1e1900 */
[----:B------:R-:W-:Y:S02]  /*1b70*/  ISETP.NE.AND.EX P6, PT, RZ, c[0x0][0x354], PT, P0 ;  /* 0x0000d500ff007a0c */ /* 0x000fe40003fc5300 */
[----:B------:R-:W-:-:S04]  /*1b80*/  LEA R6, P2, R252, c[0x0][0x348], 0x2 ;  /* 0x0000d200fc067a11 */ /* 0x000fc800078410ff */
[----:B------:R-:W-:-:S05]  /*1b90*/  LEA.HI.X R7, R252, c[0x0][0x34c], R16, 0x2, P2 ;  /* 0x0000d300fc077a11 */ /* 0x000fca00010f1410 */
[----:B------:R3:W5:Y:S01]  /*1ba0*/  @P3 LDG.E R177, [R6.64] ;  /* 0x0000000606b13981 */ /* 0x000762000c1e1900 */
[C---:B--2---:R-:W-:Y:S02]  /*1bb0*/  LEA R2, P0, R252.reuse, c[0x0][0x358], 0x2 ;  /* 0x0000d600fc027a11 */ /* 0x044fe400078010ff */
[C---:B-1----:R-:W-:Y:S02]  /*1bc0*/  LEA R4, P1, R252.reuse, c[0x0][0x350], 0x2 ;  /* 0x0000d400fc047a11 */ /* 0x042fe400078210ff */
[C-C-:B------:R-:W-:Y:S02]  /*1bd0*/  LEA.HI.X R3, R252.reuse, c[0x0][0x35c], R16.reuse, 0x2, P0 ;  /* 0x0000d700fc037a11 */ /* 0x140fe400000f1410 */
[----:B------:R-:W-:-:S03]  /*1be0*/  LEA.HI.X R5, R252, c[0x0][0x354], R16, 0x2, P1 ;  /* 0x0000d500fc057a11 */ /* 0x000fc600008f1410 */
[----:B------:R1:W5:Y:S04]  /*1bf0*/  @P5 LDG.E R12, [R2.64] ;  /* 0x00000006020c5981 */ /* 0x000368000c1e1900 */
[----:B------:R1:W5:Y:S01]  /*1c00*/  @P6 LDG.E R160, [R4.64] ;  /* 0x0000000604a06981 */ /* 0x000362000c1e1900 */
[----:B----4-:R-:W-:-:S05]  /*1c10*/  LOP3.LUT R24, R9, 0xffff, RZ, 0xc0, !PT ;  /* 0x0000ffff09187812 */ /* 0x010fca00078ec0ff */
[----:B------:R1:W-:Y:S01]  /*1c20*/  STL [R1+0x14], R24 ;  /* 0x0000141801007387 */ /* 0x0003e20000100800 */
[----:B------:R-:W-:Y:S01]  /*1c30*/  YIELD ;  /* 0x0000000000007946 */ /* 0x000fe20003800000 */
[----:B------:R-:W-:Y:S02]  /*1c40*/  P2R R13, PR, RZ, 0x40 ;  /* 0x00000040ff0d7803 */ /* 0x000fe40000000000 */
        /* <DEDUP_REMOVED lines=9> */
.L_x_2347:
[----:B------:R-:W-:-:S04]  /*1ce0*/  ISETP.NE.U32.AND P0, PT, RZ, c[0x0][0x368], PT ;  /* 0x0000da00ff007a0c */ /* 0x000fc80003f05070 */
[----:B------:R-:W-:-:S13]  /*1cf0*/  ISETP.NE.AND.EX P0, PT, RZ, c[0x0][0x36c], PT, P0 ;  /* 0x0000db00ff007a0c */ /* 0x000fda0003f05300 */
[----:B------:R-:W-:Y:S05]  /*1d00*/  @!P0 BRA `(.L_x_2348) ;  /* 0x0000004000008947 */ /* 0x000fea0003800000 */
[----:B-1----:R-:W-:-:S04]  /*1d10*/  LEA R4, P0, R252, c[0x0][0x368], 0x2 ;  /* 0x0000da00fc047a11 */ /* 0x002fc800078010ff */
[----:B------:R-:W-:-:S05]  /*1d20*/  LEA.HI.X R5, R252, c[0x0][0x36c], R16, 0x2, P0 ;  /* 0x0000db00fc057a11 */ /* 0x000fca00000f1410 */
[----:B------:R1:W5:Y:S01]  /*1d30*/  LDG.E R11, [R4.64] ;  /* 0x00000006040b7981 */ /* 0x000362000c1e1900 */
[----:B------:R-:W-:Y:S05]  /*1d40*/  BRA `(.L_x_2349) ;  /* 0x0000005000007947 */ /* 0x000fea0003800000 */
.L_x_2348:
[----:B------:R-:W-:Y:S01]  /*1d50*/  MOV R11, c[0x0][0x1d0] ;  /* 0x00007400000b7a02 */ /* 0x000fe20000000f00 */
[----:B------:R-:W-:Y:S05]  /*1d60*/  @!P6 BRA `(.L_x_2349) ;  /* 0x000000300000e947 */ /* 0x000fea0003800000 */
[----:B------:R-:W2:Y:S04]  /*1d70*/  LDG.E R6, [R4.64] ;  /* 0x0000000604067981 */ /* 0x000ea8000c1e1900 */
[----:B-1----:R-:W2:Y:S02]  /*1d80*/  LDG.E R0, [R4.64+0x4] ;  /* 0x0000040604007981 */ /* 0x002ea4000c1e1900 */
[----:B--2---:R-:W-:Y:S02]  /*1d90*/  IADD3 R11, -R6, R0, RZ ;  /* 0x00000000060b7210 */ /* 0x004fe40007ffe1ff */
.L_x_2349:
[----:B-1----:R-:W2:Y:S04]  /*1da0*/  LDL R4, [R1+0x10] ;  /* 0x0000100001047983 */ /* 0x002ea80000100800 */
[----:B------:R-:W3:Y:S04]  /*1db0*/  LDL.LU R0, [R1+0x4] ;  /* 0x0000040001007983 */ /* 0x000ee80000300800 */
[----:B------:R1:W4:Y:S01]  /*1dc0*/  @P5 LDG.E R5, [R2.64] ;  /* 0x0000000602055981 */ /* 0x000322000c1e1900 */
[----:B------:R-:W-:-:S04]  /*1dd0*/  ISETP.NE.U32.AND P0, PT, RZ, c[0x0][0x378], PT ;  /* 0x0000de00ff007a0c */ /* 0x000fc80003f05070 */
[----:B------:R-:W-:Y:S01]  /*1de0*/  ISETP.NE.AND.EX P1, PT, RZ, c[0x0][0x37c], PT, P0 ;  /* 0x0000df00ff007a0c */ /* 0x000fe20003f25300 */
[----:B--2---:R-:W-:Y:S02]  /*1df0*/  IMAD.MOV.U32 R8, RZ, RZ, R4 ;  /* 0x000000ffff087224 */ /* 0x004fe400078e0004 */
[----:B------:R1:W4:Y:S01]  /*1e00*/  @P5 LDG.E R4, [R2.64+0x4] ;  /* 0x0000040602045981 */ /* 0x000322000c1e1900 */
[----:B-----5:R-:W-:Y:S02]  /*1e10*/  IMAD.MOV.U32 R162, RZ, RZ, R11 ;  /* 0x000000ffffa27224 */ /* 0x020fe400078e000b */
[----:B------:R-:W-:-:S05]  /*1e20*/  IMAD.MOV.U32 R6, RZ, RZ, c[0x0][0x2c4] ;  /* 0x0000b100ff067624 */ /* 0x000fca00078e00ff */
[----:B------:R-:W-:Y:S02]  /*1e30*/  ISETP.NE.AND P2, PT, R6, 0x1, PT ;  /* 0x000000010600780c */ /* 0x000fe40003f45270 */
[----:B-1----:R-:W-:-:S04]  /*1e40*/  @P1 LEA R2, P0, R252, c[0x0][0x378], 0x2 ;  /* 0x0000de00fc021a11 */ /* 0x002fc800078010ff */
[----:B------:R-:W-:-:S05]  /*1e50*/  @P1 LEA.HI.X R3, R252, c[0x0][0x37c], R16, 0x2, P0 ;  /* 0x0000df00fc031a11 */ /* 0x000fca00000f1410 */
[----:B------:R3:W5:Y:S01]  /*1e60*/  @P1 LDG.E R162, [R2.64] ;  /* 0x0000000602a21981 */ /* 0x000762000c1e1900 */
[----:B------:R-:W-:Y:S02]  /*1e70*/  IMAD.IADD R7, R11, 0x1, -R161 ;  /* 0x000000010b077824 */ /* 0x000fe400078e0aa1 */
[----:B---3--:R-:W-:Y:S02]  /*1e80*/  IMAD.SHL.U32 R2, R0, 0x80, RZ ;  /* 0x0000008000027824 */ /* 0x008fe400078e00ff */
[----:B------:R-:W-:-:S03]  /*1e90*/  IMAD.MOV.U32 R0, RZ, RZ, c[0x0][0x228] ;  /* 0x00008a00ff007624 */ /* 0x000fc600078e00ff */
[----:B------:R1:W-:Y:S02]  /*1ea0*/  STL [R1+0x18], R2 ;  /* 0x0000180201007387 */ /* 0x0003e40000100800 */
[----:B-1----:R-:W-:-:S05]  /*1eb0*/  IADD3 R2, R2, 0x7f, RZ ;  /* 0x0000007f02027810 */ /* 0x002fca0007ffe0ff */
[----:B------:R-:W-:-:S05]  /*1ec0*/  @P2 IMAD.HI.U32 R3, R2, c[0x0][0x2c8], RZ ;  /* 0x0000b20002032a27 */ /* 0x000fca00078e00ff */
[----:B------:R-:W-:Y:S01]  /*1ed0*/  @P2 SHF.R.U32.HI R2, RZ, c[0x0][0x2cc], R3 ;  /* 0x0000b300ff022a19 */ /* 0x000fe20000011603 */
[----:B------:R-:W-:Y:S01]  /*1ee0*/  BSSY B0, `(.L_x_2350) ;  /* 0x000003a000007945 */ /* 0x000fe20003800000 */
[----:B------:R-:W-:-:S04]  /*1ef0*/  LOP3.LUT R218, R218, 0xffffffbf, RZ, 0xc0, !PT ;  /* 0xffffffbfdada7812 */ /* 0x000fc800078ec0ff */
[----:B------:R-:W-:Y:S01]  /*1f00*/  @P2 LOP3.LUT R218, R218, 0x40, RZ, 0xfc, !PT ;  /* 0x00000040dada2812 */ /* 0x000fe200078efcff */
[----:B----4-:R-:W-:-:S04]  /*1f10*/  @P5 IMAD.IADD R0, R4, 0x1, -R5 ;  /* 0x0000000104005824 */ /* 0x010fc800078e0a05 */
[----:B------:R-:W-:-:S05]  /*1f20*/  IMAD.IADD R6, R7, 0x1, R0 ;  /* 0x0000000107067824 */ /* 0x000fca00078e0200 */
[C---:B------:R-:W-:Y:S02]  /*1f30*/  IADD3 R166, R6.reuse, 0x30, -R8 ;  /* 0x0000003006a67810 */ /* 0x040fe40007ffe808 */
[----:B------:R-:W-:Y:S02]  /*1f40*/  IADD3 R4, R6, 0x2f, RZ ;  /* 0x0000002f06047810 */ /* 0x000fe40007ffe0ff */
[----:B------:R-:W-:Y:S01]  /*1f50*/  LOP3.LUT R5, R9, 0xff000000, RZ, 0xc0, !PT ;  /* 0xff00000009057812 */ /* 0x000fe200078ec0ff */
[----:B------:R-:W-:Y:S01]  /*1f60*/  IMAD.IADD R3, R166, 0x1, R2 ;  /* 0x00000001a6037824 */ /* 0x000fe200078e0202 */
[----:B------:R1:W-:Y:S01]  /*1f70*/  STL [R1+0x4], R6 ;  /* 0x0000040601007387 */ /* 0x0003e20000100800 */
[----:B------:R-:W-:Y:S01]  /*1f80*/  IMAD.HI R2, R4, 0x2aaaaaab, RZ ;  /* 0x2aaaaaab04027827 */ /* 0x000fe200078e02ff */
[----:B------:R-:W-:-:S04]  /*1f90*/  SHF.R.U32.HI R8, RZ, 0x8, R5 ;  /* 0x00000008ff087819 */ /* 0x000fc80000011605 */
[----:B------:R-:W-:-:S04]  /*1fa0*/  SHF.R.U32.HI R4, RZ, 0x1f, R2 ;  /* 0x0000001fff047819 */ /* 0x000fc80000011602 */
[----:B------:R-:W-:Y:S01]  /*1fb0*/  LEA.HI.SX32 R165, R2, R4, 0x1d ;  /* 0x0000000402a57211 */ /* 0x000fe200078feaff */
[----:B-1----:R-:W-:Y:S01]  /*1fc0*/  IMAD.HI R6, R3, 0x2aaaaaab, RZ ;  /* 0x2aaaaaab03067827 */ /* 0x002fe200078e02ff */
[----:B------:R-:W-:-:S04]  /*1fd0*/  LOP3.LUT R3, R9, 0xff0000, RZ, 0xc0, !PT ;  /* 0x00ff000009037812 */ /* 0x000fc800078ec0ff */
[----:B------:R-:W-:Y:S02]  /*1fe0*/  LEA.HI R3, R3, R8, RZ, 0x10 ;  /* 0x0000000803037211 */ /* 0x000fe400078f80ff */
[----:B------:R-:W-:Y:S02]  /*1ff0*/  SHF.R.U32.HI R5, RZ, 0x1f, R6 ;  /* 0x0000001fff057819 */ /* 0x000fe40000011606 */
[----:B------:R-:W-:Y:S02]  /*2000*/  SHF.R.U32.HI R9, RZ, 0x10, R3 ;  /* 0x00000010ff097819 */ /* 0x000fe40000011603 */
[----:B------:R-:W-:Y:S02]  /*2010*/  LOP3.LUT R15, R3, 0xff, RZ, 0xc0, !PT ;  /* 0x000000ff030f7812 */ /* 0x000fe400078ec0ff */
[----:B------:R-:W-:Y:S01]  /*2020*/  LEA.HI.SX32 R2, R6, R5, 0x1d ;  /* 0x0000000506027211 */ /* 0x000fe200078feaff */
[----:B------:R1:W-:Y:S03]  /*2030*/  STL [R1+0x40], R9 ;  /* 0x0000400901007387 */ /* 0x0003e60000100800 */
[----:B------:R-:W-:Y:S01]  /*2040*/  IMNMX R5, R165, R2, PT ;  /* 0x00000002a5057217 */ /* 0x000fe20003800200 */
[----:B------:R1:W-:Y:S03]  /*2050*/  STL [R1+0x44], R15 ;  /* 0x0000440f01007387 */ /* 0x0003e60000100800 */
[----:B------:R-:W-:-:S02]  /*2060*/  ISETP.GE.AND P0, PT, R5, 0x1, PT ;  /* 0x000000010500780c */ /* 0x000fc40003f06270 */
[----:B------:R-:W-:Y:S01]  /*2070*/  ISETP.NE.AND P1, PT, R9, RZ, PT ;  /* 0x000000ff0900720c */ /* 0x000fe20003f25270 */
[----:B------:R-:W-:-:S03]  /*2080*/  IMAD.MOV.U32 R2, RZ, RZ, RZ ;  /* 0x000000ffff027224 */ /* 0x000fc600078e00ff */
[----:B------:R-:W-:-:S07]  /*2090*/  SEL R149, R9, c[0x0][0x338], P1 ;  /* 0x0000ce0009957a07 */ /* 0x000fce0000800000 */
[----:B------:R-:W-:Y:S05]  /*20a0*/  @!P0 BRA `(.L_x_2351) ;  /* 0x000001d000008947 */ /* 0x000fea0003800000 */
[----:B------:R-:W-:Y:S02]  /*20b0*/  IABS R2, R149 ;  /* 0x0000009500027213 */ /* 0x000fe40000000000 */
[----:B------:R-:W-:-:S03]  /*20c0*/  IADD3 R6, R149, -0x1, R5 ;  /* 0xffffffff95067810 */ /* 0x000fc60007ffe005 */
[----:B------:R-:W-:Y:S01]  /*20d0*/  IMAD.MOV.U32 R4, RZ, RZ, R2 ;  /* 0x000000ffff047224 */ /* 0x000fe200078e0002 */
[----:B------:R-:W-:-:S03]  /*20e0*/  IABS R10, R6 ;  /* 0x00000006000a7213 */ /* 0x000fc60000000000 */
[----:B------:R-:W2:Y:S08]  /*20f0*/  I2F.RP R2, R4 ;  /* 0x0000000400027306 */ /* 0x000eb00000209400 */
[----:B--2---:R-:W2:Y:S02]  /*2100*/  MUFU.RCP R2, R2 ;  /* 0x0000000200027308 */ /* 0x004ea40000001000 */
[----:B--2---:R-:W-:-:S06]  /*2110*/  IADD3 R2, R2, 0xffffffe, RZ ;  /* 0x0ffffffe02027810 */ /* 0x004fcc0007ffe0ff */
[----:B------:R-:W2:Y:S02]  /*2120*/  F2I.FTZ.U32.TRUNC.NTZ R3, R2 ;  /* 0x0000000200037305 */ /* 0x000ea4000021f000 */
[----:B--2---:R-:W-:-:S04]  /*2130*/  IMAD.MOV R2, RZ, RZ, -R3 ;  /* 0x000000ffff027224 */ /* 0x004fc800078e0a03 */
[----:B------:R-:W-:Y:S01]  /*2140*/  IMAD.MOV.U32 R8, RZ, RZ, R2 ;  /* 0x000000ffff087224 */ /* 0x000fe200078e0002 */
[----:B------:R-:W-:-:S03]  /*2150*/  IABS R2, R149 ;  /* 0x0000009500027213 */ /* 0x000fc60000000000 */
[----:B------:R-:W-:Y:S02]  /*2160*/  IMAD R8, R8, R4, RZ ;  /* 0x0000000408087224 */ /* 0x000fe400078e02ff */
[----:B-1----:R-:W-:Y:S02]  /*2170*/  IMAD.MOV R9, RZ, RZ, -R2 ;  /* 0x000000ffff097224 */ /* 0x002fe400078e0a02 */
        /* <DEDUP_REMOVED lines=16> */
.L_x_2351:
[----:B------:R-:W-:Y:S05]  /*2280*/  BSYNC B0 ;  /* 0x0000000000007941 */ /* 0x000fea0003800000 */
.L_x_2350:
[----:B------:R-:W-:Y:S01]  /*2290*/  IMAD R3, R15, R2, RZ ;  /* 0x000000020f037224 */ /* 0x000fe200078e02ff */
[----:B------:R-:W2:Y:S01]  /*22a0*/  S2R R8, SR_TID.X ;  /* 0x0000000000087919 */ /* 0x000ea20000002100 */
[C---:B------:R-:W-:Y:S01]  /*22b0*/  IMAD.SHL.U32 R6, R225.reuse, 0x40, RZ ;  /* 0x00000040e1067824 */ /* 0x040fe200078e00ff */
[----:B------:R-:W-:Y:S01]  /*22c0*/  IADD3 R23, R225, 0x20, RZ ;  /* 0x00000020e1177810 */ /* 0x000fe20007ffe0ff */
[C---:B------:R-:W-:Y:S01]  /*22d0*/  IMAD.IADD R2, R3.reuse, 0x1, R2 ;  /* 0x0000000103027824 */ /* 0x040fe200078e0202 */
[----:B------:R-:W-:Y:S01]  /*22e0*/  SHF.R.S32.HI R135, RZ, 0x1f, R134 ;  /* 0x0000001fff877819 */ /* 0x000fe20000011486 */
[----:B------:R-:W-:Y:S01]  /*22f0*/  IMAD R3, R3, 0x30, -R7 ;  /* 0x0000003003037824 */ /* 0x000fe200078e0a07 */
[----:B------:R-:W-:Y:S02]  /*2300*/  LOP3.LUT R163, R6, 0x1c0, RZ, 0xc0, !PT ;  /* 0x000001c006a37812 */ /* 0x000fe400078ec0ff */
[----:B------:R-:W-:-:S02]  /*2310*/  IMNMX R2, R5, R2, PT ;  /* 0x0000000205027217 */ /* 0x000fc40003800200 */
[----:B------:R-:W-:Y:S02]  /*2320*/  IMNMX R3, RZ, R3, !PT ;  /* 0x00000003ff037217 */ /* 0x000fe40007800200 */
[----:B------:R-:W-:Y:S01]  /*2330*/  SHF.R.S32.HI R6, RZ, 0x1f, R23 ;  /* 0x0000001fff067819 */ /* 0x000fe20000011417 */
[----:B------:R-:W-:Y:S01]  /*2340*/  IMAD R2, R2, 0x30, -R7 ;  /* 0x0000003002027824 */ /* 0x000fe200078e0a07 */
[----:B------:R-:W-:Y:S01]  /*2350*/  SHF.R.U32.HI R182, RZ, 0x3, R163 ;  /* 0x00000003ffb67819 */ /* 0x000fe200000116a3 */
[----:B------:R-:W-:-:S03]  /*2360*/  IMAD.WIDE.U32 R4, R3, -0x55555555, RZ ;  /* 0xaaaaaaab03047825 */ /* 0x000fc600078e00ff */
[----:B------:R-:W-:Y:S01]  /*2370*/  IMNMX R2, R2, R0, PT ;  /* 0x0000000002027217 */ /* 0x000fe20003800200 */
[----:B------:R-:W-:Y:S01]  /*2380*/  IMAD.SHL.U32 R7, R23, 0x40, RZ ;  /* 0x0000004017077824 */ /* 0x000fe200078e00ff */
[----:B------:R-:W-:Y:S02]  /*2390*/  SHF.R.U32.HI R138, RZ, 0x5, R5 ;  /* 0x00000005ff8a7819 */ /* 0x000fe40000011605 */
[----:B------:R-:W-:Y:S02]  /*23a0*/  ISETP.GT.AND P0, PT, R2, R3, PT ;  /* 0x000000030200720c */ /* 0x000fe40003f04270 */
[----:B--2---:R-:W-:Y:S02]  /*23b0*/  SHF.R.S32.HI R187, RZ, 0x1f, R8 ;  /* 0x0000001fffbb7819 */ /* 0x004fe40000011408 */
[----:B------:R-:W-:Y:S02]  /*23c0*/  LOP3.LUT R174, R7, 0x1c0, RZ, 0xc0, !PT ;  /* 0x000001c007ae7812 */ /* 0x000fe400078ec0ff */
[----:B------:R-:W-:-:S02]  /*23d0*/  LEA.HI R5, R187, R8, RZ, 0x6 ;  /* 0x00000008bb057211 */ /* 0x000fc400078f30ff */
[----:B------:R-:W-:-:S05]  /*23e0*/  SHF.R.U32.HI R185, RZ, 0x3, R174 ;  /* 0x00000003ffb97819 */ /* 0x000fca00000116ae */
[----:B------:R-:W-:Y:S01]  /*23f0*/  @P0 IADD3 R3, R2, 0x2f, RZ ;  /* 0x0000002f02030810 */ /* 0x000fe20007ffe0ff */
[----:B------:R-:W-:-:S04]  /*2400*/  IMAD.MOV.U32 R2, RZ, RZ, R138 ;  /* 0x000000ffff027224 */ /* 0x000fc800078e008a */
[----:B------:R-:W-:-:S05]  /*2410*/  @P0 IMAD.HI R3, R3, 0x2aaaaaab, RZ ;  /* 0x2aaaaaab03030827 */ /* 0x000fca00078e02ff */
[----:B------:R-:W-:-:S04]  /*2420*/  @P0 SHF.R.U32.HI R4, RZ, 0x1f, R3 ;  /* 0x0000001fff040819 */ /* 0x000fc80000011603 */
[----:B------:R-:W-:Y:S01]  /*2430*/  @P0 LEA.HI.SX32 R2, R3, R4, 0x1d ;  /* 0x0000000403020211 */ /* 0x000fe200078feaff */
[----:B------:R-:W-:Y:S01]  /*2440*/  IMAD.SHL.U32 R3, R5, 0x8, RZ ;  /* 0x0000000805037824 */ /* 0x000fe200078e00ff */
[----:B------:R-:W-:Y:S02]  /*2450*/  LOP3.LUT R4, R163, 0x38, R134, 0xf8, !PT ;  /* 0x00000038a3047812 */ /* 0x000fe400078ef886 */
[----:B------:R-:W-:Y:S02]  /*2460*/  ISETP.GT.AND P0, PT, R2, R138, PT ;  /* 0x0000008a0200720c */ /* 0x000fe40003f04270 */
[----:B------:R-:W-:Y:S02]  /*2470*/  LEA.HI R5, R6, R23, RZ, 0x3 ;  /* 0x0000001706057211 */ /* 0x000fe400078f18ff */
[----:B------:R-:W-:Y:S02]  /*2480*/  LOP3.LUT R175, R3, 0xfffffe00, RZ, 0xc0, !PT ;  /* 0xfffffe0003af7812 */ /* 0x000fe400078ec0ff */
[----:B------:R-:W-:Y:S01]  /*2490*/  LOP3.LUT R3, R4, R182, RZ, 0x3c, !PT ;  /* 0x000000b604037212 */ /* 0x000fe200078e3cff */
[----:B------:R-:W-:-:S04]  /*24a0*/  IMAD.SHL.U32 R4, R5, 0x40, RZ ;  /* 0x0000004005047824 */ /* 0x000fc800078e00ff */
[----:B------:R-:W-:Y:S01]  /*24b0*/  IMAD.IADD R3, R175, 0x1, R3 ;  /* 0x00000001af037824 */ /* 0x000fe200078e0203 */
[----:B------:R-:W-:-:S03]  /*24c0*/  LOP3.LUT R176, R4, 0xfffffe00, RZ, 0xc0, !PT ;  /* 0xfffffe0004b07812 */ /* 0x000fc600078ec0ff */
[----:B------:R-:W-:Y:S01]  /*24d0*/  IMAD.SHL.U32 R211, R3, 0x2, RZ ;  /* 0x0000000203d37824 */ /* 0x000fe200078e00ff */
        /* <DEDUP_REMOVED lines=9> */
[----:B------:R-:W-:Y:S02]  /*2570*/  SEL R21, R16, RZ, !P5 ;  /* 0x000000ff10157207 */ /* 0x000fe40006800000 */
[----:B------:R-:W-:Y:S01]  /*2580*/  SEL R20, R252, RZ, !P5 ;  /* 0x000000fffc147207 */ /* 0x000fe20006800000 */
[----:B------:R-:W-:Y:S01]  /*2590*/  IMAD R3, R146, c[0x0][0x238], RZ ;  /* 0x00008e0092037a24 */ /* 0x000fe200078e02ff */
[----:B------:R-:W-:Y:S01]  /*25a0*/  MOV R2, R4 ;  /* 0x0000000400027202 */ /* 0x000fe20000000f00 */
[----:B------:R-:W-:Y:S01]  /*25b0*/  IMAD R4, R21, c[0x0][0x248], RZ ;  /* 0x0000920015047a24 */ /* 0x000fe200078e02ff */
[----:B------:R-:W-:Y:S01]  /*25c0*/  MOV R171, c[0x0][0x238] ;  /* 0x00008e0000ab7a02 */ /* 0x000fe20000000f00 */
[----:B------:R-:W-:Y:S01]  /*25d0*/  IMAD R3, R121, c[0x0][0x23c], R3 ;  /* 0x00008f0079037a24 */ /* 0x000fe200078e0203 */
[----:B------:R-:W-:Y:S01]  /*25e0*/  ISETP.GE.AND P4, PT, R134, c[0x0][0x1d4], PT ;  /* 0x0000750086007a0c */ /* 0x000fe20003f86270 */
[----:B------:R-:W-:Y:S01]  /*25f0*/  IMAD.WIDE.U32 R150, R152, c[0x0][0x238], RZ ;  /* 0x00008e0098967a25 */ /* 0x000fe200078e00ff */
[----:B------:R-:W-:-:S02]  /*2600*/  SHF.L.U32 R184, R171, 0x5, RZ ;  /* 0x00000005abb87819 */ /* 0x000fc400000006ff */
[----:B------:R-:W-:Y:S01]  /*2610*/  IADD3 R3, R5, R3, RZ ;  /* 0x0000000305037210 */ /* 0x000fe20007ffe0ff */
[----:B------:R-:W-:Y:S01]  /*2620*/  IMAD R5, R36, -0x30, R0 ;  /* 0xffffffd024057824 */ /* 0x000fe200078e0200 */
[----:B------:R-:W-:Y:S01]  /*2630*/  SHF.L.U64.HI R171, R171, R164, c[0x0][0x23c] ;  /* 0x00008f00abab7619 */ /* 0x000fe200000102a4 */
[----:B------:R-:W-:Y:S01]  /*2640*/  IMAD.IADD R168, R151, 0x1, R168 ;  /* 0x0000000197a87824 */ /* 0x000fe200078e02a8 */
[----:B------:R-:W-:Y:S01]  /*2650*/  LOP3.LUT R218, R218, 0xfffffffe, RZ, 0xc0, !PT ;  /* 0xfffffffedada7812 */ /* 0x000fe200078ec0ff */
[----:B------:R-:W-:Y:S01]  /*2660*/  IMAD.WIDE.U32 R2, R24, c[0x0][0x240], R2 ;  /* 0x0000900018027a25 */ /* 0x000fe200078e0002 */
[----:B------:R-:W-:Y:S02]  /*2670*/  IMNMX R6, R5, 0x30, PT ;  /* 0x0000003005067817 */ /* 0x000fe40003800200 */
[----:B------:R-:W-:Y:S01]  /*2680*/  ISETP.GE.AND P6, PT, R136, c[0x0][0x1d4], PT ;  /* 0x0000750088007a0c */ /* 0x000fe20003fc6270 */
[----:B------:R-:W-:Y:S01]  /*2690*/  IMAD R3, R24, c[0x0][0x244], R3 ;  /* 0x0000910018037a24 */ /* 0x000fe200078e0203 */
[----:B------:R-:W-:Y:S01]  /*26a0*/  @P4 LOP3.LUT R218, R218, 0x1, RZ, 0xfc, !PT ;  /* 0x00000001dada4812 */ /* 0x000fe200078efcff */
[C---:B------:R-:W-:Y:S01]  /*26b0*/  IMAD R5, R20.reuse, c[0x0][0x24c], R4 ;  /* 0x0000930014057a24 */ /* 0x040fe200078e0204 */
[----:B------:R-:W-:Y:S01]  /*26c0*/  IADD3 R4, -R225, R6, RZ ;  /* 0x00000006e1047210 */ /* 0x000fe20007ffe1ff */
[----:B------:R-:W-:Y:S01]  /*26d0*/  IMAD.WIDE.U32 R124, R20, c[0x0][0x248], R2 ;  /* 0x00009200147c7a25 */ /* 0x000fe200078e0002 */
[----:B------:R-:W-:-:S02]  /*26e0*/  SHF.R.S32.HI R3, RZ, 0x1f, R36 ;  /* 0x0000001fff037819 */ /* 0x000fc40000011424 */
[----:B------:R-:W-:Y:S01]  /*26f0*/  ISETP.GT.AND P0, PT, R4, 0x20, PT ;  /* 0x000000200400780c */ /* 0x000fe20003f04270 */
[----:B------:R-:W-:Y:S01]  /*2700*/  IMAD R2, R168, R36, RZ ;  /* 0x00000024a8027224 */ /* 0x000fe200078e02ff */
[----:B------:R-:W-:Y:S01]  /*2710*/  MOV R122, R124 ;  /* 0x0000007c007a7202 */ /* 0x000fe20000000f00 */
[----:B------:R-:W-:Y:S01]  /*2720*/  IMAD.IADD R123, R125, 0x1, R5 ;  /* 0x000000017d7b7824 */ /* 0x000fe200078e0205 */
[----:B------:R-:W-:Y:S01]  /*2730*/  ISETP.GE.AND P1, PT, R4, 0x1, PT ;  /* 0x000000010400780c */ /* 0x000fe20003f26270 */
[-C--:B------:R-:W-:Y:S01]  /*2740*/  IMAD R3, R3, R150.reuse, R2 ;  /* 0x0000009603037224 */ /* 0x080fe200078e0202 */
[----:B------:R-:W-:Y:S01]  /*2750*/  ISETP.GE.AND P5, PT, R226, c[0x0][0x1d4], PT ;  /* 0x00007500e2007a0c */ /* 0x000fe20003fa6270 */
[----:B------:R-:W-:Y:S01]  /*2760*/  IMAD.WIDE.U32 R6, R36, R150, R122 ;  /* 0x0000009624067225 */ /* 0x000fe200078e007a */
[----:B------:R-:W-:-:S03]  /*2770*/  ISETP.GE.AND P4, PT, R227, c[0x0][0x1d4], PT ;  /* 0x00007500e3007a0c */ /* 0x000fc60003f86270 */
[----:B------:R-:W-:Y:S02]  /*2780*/  IMAD.IADD R3, R7, 0x1, R3 ;  /* 0x0000000107037824 */ /* 0x000fe400078e0203 */
[----:B------:R-:W-:-:S04]  /*2790*/  @P0 IADD3 R7, P2, R184, R6, RZ ;  /* 0x00000006b8070210 */ /* 0x000fc80007f5e0ff */
[C---:B------:R-:W-:Y:S02]  /*27a0*/  @P1 LEA R4, P3, R6.reuse, c[0x0][0x220], 0x1 ;  /* 0x0000880006041a11 */ /* 0x040fe400078608ff */
[----:B------:R-:W-:Y:S02]  /*27b0*/  @P0 IADD3.X R8, R3, R171, RZ, P2, !PT ;  /* 0x000000ab03080210 */ /* 0x000fe400017fe4ff */
[C---:B------:R-:W-:Y:S02]  /*27c0*/  @P0 LEA R2, P2, R7.reuse, c[0x0][0x220], 0x1 ;  /* 0x0000880007020a11 */ /* 0x040fe400078408ff */
[----:B------:R-:W-:Y:S02]  /*27d0*/  @P1 LEA.HI.X R5, R6, c[0x0][0x224], R3, 0x1, P3 ;  /* 0x0000890006051a11 */ /* 0x000fe400018f0c03 */
[----:B------:R-:W-:Y:S02]  /*27e0*/  @P0 LEA.HI.X R3, R7, c[0x0][0x224], R8, 0x1, P2 ;  /* 0x0000890007030a11 */ /* 0x000fe400010f0c08 */
[----:B------:R-:W-:-:S02]  /*27f0*/  LOP3.LUT P2, RZ, R218, 0x1, RZ, 0xc0, !PT ;  /* 0x00000001daff7812 */ /* 0x000fc4000784c0ff */
[----:B------:R-:W-:-:S11]  /*2800*/  ISETP.NE.AND P3, PT, R13, RZ, PT ;  /* 0x000000ff0d00720c */ /* 0x000fd60003f65270 */
        /* <DEDUP_REMOVED lines=11> */
[----:B------:R-:W-:-:S02]  /*28c0*/  ISETP.NE.U32.AND P0, PT, RZ, c[0x0][0x340], PT ;  /* 0x0000d000ff007a0c */ /* 0x000fc40003f05070 */
[----:B------:R-:W-:Y:S02]  /*28d0*/  IADD3 R13, R11, R160, RZ ;  /* 0x000000a00b0d7210 */ /* 0x000fe40007ffe0ff */
[----:B------:R-:W-:Y:S01]  /*28e0*/  SHF.R.S32.HI R141, RZ, 0x1f, R140 ;  /* 0x0000001fff8d7819 */ /* 0x000fe2000001148c */
[C---:B------:R-:W-:Y:S01]  /*28f0*/  IMAD R12, R22.reuse, c[0x0][0x290], RZ ;  /* 0x0000a400160c7a24 */ /* 0x040fe200078e02ff */
[----:B------:R-:W-:Y:S01]  /*2900*/  ISETP.NE.AND.EX P0, PT, RZ, c[0x0][0x344], PT, P0 ;  /* 0x0000d100ff007a0c */ /* 0x000fe20003f05300 */
[----:B------:R-:W-:Y:S02]  /*2910*/  IMAD R17, R22, c[0x0][0x1e0], RZ ;  /* 0x0000780016117a24 */ /* 0x000fe400078e02ff */
[----:B------:R-:W-:Y:S01]  /*2920*/  IMAD.WIDE.U32 R180, R225, c[0x0][0x1e0], RZ ;  /* 0x00007800e1b47a25 */ /* 0x000fe200078e00ff */
[----:B------:R-:W-:Y:S01]  /*2930*/  MOV R173, c[0x0][0x280] ;  /* 0x0000a00000ad7a02 */ /* 0x000fe20000000f00 */
[----:B------:R-:W0:Y:S08]  /*2940*/  LDGDEPBAR ;  /* 0x00000000000079af */ /* 0x000e300000000000 */
[----:B---3--:R-:W-:-:S05]  /*2950*/  @P0 IMAD.WIDE R2, R252, R14, c[0x0][0x340] ;  /* 0x0000d000fc020625 */ /* 0x008fca00078e020e */
[----:B------:R3:W4:Y:S01]  /*2960*/  @P0 LDG.E R6, [R2.64] ;  /* 0x0000000602060981 */ /* 0x000722000c1e1900 */
[----:B------:R-:W-:Y:S01]  /*2970*/  SHF.R.S32.HI R19, RZ, 0x1f, R13 ;  /* 0x0000001fff137819 */ /* 0x000fe2000001140d */
[----:B--2---:R-:W-:Y:S01]  /*2980*/  IMAD R5, R22, c[0x0][0x280], RZ ;  /* 0x0000a00016057a24 */ /* 0x004fe200078e02ff */
[----:B------:R-:W-:Y:S01]  /*2990*/  MOV R186, c[0x0][0x27c] ;  /* 0x00009f0000ba7a02 */ /* 0x000fe20000000f00 */
[----:B------:R-:W-:Y:S01]  /*29a0*/  IMAD.WIDE.U32 R10, R225, c[0x0][0x290], R134 ;  /* 0x0000a400e10a7a25 */ /* 0x000fe200078e0086 */
[----:B------:R-:W-:Y:S01]  /*29b0*/  WARPSYNC 0xffffffff ;  /* 0xffffffff00007948 */ /* 0x000fe20003800000 */
[----:B------:R-:W-:Y:S02]  /*29c0*/  SHF.L.U64.HI R159, R173, R164, c[0x0][0x284] ;  /* 0x0000a100ad9f7619 */ /* 0x000fe400000102a4 */
[----:B------:R-:W-:Y:S01]  /*29d0*/  IMAD R4, R19, c[0x0][0x1e0], RZ ;  /* 0x0000780013047a24 */ /* 0x000fe200078e02ff */
[----:B------:R-:W-:Y:S01]  /*29e0*/  SHF.L.U32 R173, R173, 0x5, RZ ;  /* 0x00000005adad7819 */ /* 0x000fe200000006ff */
[----:B-1----:R-:W-:-:S02]  /*29f0*/  IMAD R15, R225, c[0x0][0x284], R5 ;  /* 0x0000a100e10f7a24 */ /* 0x002fc400078e0205 */
[----:B------:R-:W-:Y:S02]  /*2a00*/  IMAD R4, R13, c[0x0][0x1e4], R4 ;  /* 0x000079000d047a24 */ /* 0x000fe400078e0204 */
[C---:B------:R-:W-:Y:S02]  /*2a10*/  IMAD R12, R225.reuse, c[0x0][0x294], R12 ;  /* 0x0000a500e10c7a24 */ /* 0x040fe400078e020c */
[----:B------:R-:W-:Y:S02]  /*2a20*/  IMAD R17, R225, c[0x0][0x1e4], R17 ;  /* 0x00007900e1117a24 */ /* 0x000fe400078e0211 */
[----:B------:R-:W-:Y:S02]  /*2a30*/  IMAD.MOV.U32 R172, RZ, RZ, c[0x0][0x290] ;  /* 0x0000a400ffac7624 */ /* 0x000fe400078e00ff */
[C---:B------:R-:W-:Y:S01]  /*2a40*/  IMAD R169, R152.reuse, c[0x0][0x1e4], RZ ;  /* 0x0000790098a97a24 */ /* 0x040fe200078e02ff */
[----:B------:R-:W-:Y:S01]  /*2a50*/  IADD3 R145, R181, R17, RZ ;  /* 0x00000011b5917210 */ /* 0x000fe20007ffe0ff */
[----:B------:R-:W-:Y:S01]  /*2a60*/  IMAD R170, R152, c[0x0][0x284], RZ ;  /* 0x0000a10098aa7a24 */ /* 0x000fe200078e02ff */
[----:B------:R-:W-:Y:S01]  /*2a70*/  SHF.L.U64.HI R158, R172, R164, c[0x0][0x294] ;  /* 0x0000a500ac9e7619 */ /* 0x000fe200000102a4 */
[----:B------:R-:W-:-:S02]  /*2a80*/  IMAD R167, R152, c[0x0][0x294], RZ ;  /* 0x0000a50098a77a24 */ /* 0x000fc400078e02ff */
[----:B---3--:R-:W-:-:S04]  /*2a90*/  IMAD.WIDE.U32 R2, R13, c[0x0][0x1e0], RZ ;  /* 0x000078000d027a25 */ /* 0x008fc800078e00ff */
[----:B------:R-:W-:Y:S02]  /*2aa0*/  IMAD.IADD R3, R3, 0x1, R4 ;  /* 0x0000000103037824 */ /* 0x000fe400078e0204 */
[----:B------:R-:W-:-:S04]  /*2ab0*/  IMAD.WIDE.U32 R4, R225, c[0x0][0x280], R140 ;  /* 0x0000a000e1047a25 */ /* 0x000fc800078e008c */
[C---:B------:R-:W-:Y:S01]  /*2ac0*/  IMAD.WIDE.U32 R2, R24.reuse, c[0x0][0x1e8], R2 ;  /* 0x00007a0018027a25 */ /* 0x040fe200078e0002 */
[----:B------:R-:W-:Y:S02]  /*2ad0*/  IADD3 R9, R5, R15, RZ ;  /* 0x0000000f05097210 */ /* 0x000fe40007ffe0ff */
[----:B------:R-:W-:Y:S01]  /*2ae0*/  MOV R8, R4 ;  /* 0x0000000400087202 */ /* 0x000fe20000000f00 */
[----:B------:R-:W-:Y:S02]  /*2af0*/  IMAD R3, R24, c[0x0][0x1ec], R3 ;  /* 0x00007b0018037a24 */ /* 0x000fe400078e0203 */
[----:B------:R-:W-:-:S04]  /*2b00*/  IMAD.WIDE.U32 R156, R152, c[0x0][0x1e0], RZ ;  /* 0x00007800989c7a25 */ /* 0x000fc800078e00ff */
[----:B------:R-:W-:Y:S01]  /*2b10*/  IMAD.WIDE.U32 R154, R152, c[0x0][0x280], RZ ;  /* 0x0000a000989a7a25 */ /* 0x000fe200078e00ff */
[----:B------:R-:W-:-:S03]  /*2b20*/  IADD3 R169, R157, R169, RZ ;  /* 0x000000a99da97210 */ /* 0x000fc60007ffe0ff */
[----:B------:R-:W-:-:S04]  /*2b30*/  IMAD.WIDE.U32 R152, R152, c[0x0][0x290], RZ ;  /* 0x0000a40098987a25 */ /* 0x000fc800078e00ff */
[----:B-----5:R-:W-:Y:S01]  /*2b40*/  IMAD.WIDE.U32 R106, R162, c[0x0][0x280], R8 ;  /* 0x0000a000a26a7a25 */ /* 0x020fe200078e0008 */
[----:B------:R-:W-:-:S03]  /*2b50*/  IADD3 R167, R153, R167, RZ ;  /* 0x000000a799a77210 */ /* 0x000fc60007ffe0ff */
[----:B------:R-:W-:Y:S02]  /*2b60*/  IMAD.SHL.U32 R172, R172, 0x20, RZ ;  /* 0x00000020acac7824 */ /* 0x000fe400078e00ff */
[----:B------:R-:W-:Y:S01]  /*2b70*/  IMAD.IADD R170, R155, 0x1, R170 ;  /* 0x000000019baa7824 */ /* 0x000fe200078e02aa */
[----:B----4-:R-:W-:Y:S01]  /*2b80*/  @P0 SHF.R.S32.HI R5, RZ, 0x1f, R6 ;  /* 0x0000001fff050819 */ /* 0x010fe20000011406 */
[----:B------:R-:W-:Y:S01]  /*2b90*/  @!P0 IMAD.MOV.U32 R6, RZ, RZ, R252 ;  /* 0x000000ffff068224 */ /* 0x000fe200078e00fc */
[----:B------:R-:W-:-:S04]  /*2ba0*/  @!P0 MOV R5, R16 ;  /* 0x0000001000058202 */ /* 0x000fc80000000f00 */
[----:B------:R-:W-:Y:S01]  /*2bb0*/  SEL R14, R6, RZ, !P3 ;  /* 0x000000ff060e7207 */ /* 0x000fe20005800000 */
[----:B------:R-:W-:Y:S01]  /*2bc0*/  IMAD.WIDE.U32 R6, R225, c[0x0][0x290], R140 ;  /* 0x0000a400e1067a25 */ /* 0x000fe200078e008c */
[----:B------:R-:W-:-:S03]  /*2bd0*/  SEL R18, R5, RZ, !P3 ;  /* 0x000000ff05127207 */ /* 0x000fc60005800000 */
[----:B------:R-:W-:Y:S01]  /*2be0*/  IMAD.WIDE.U32 R90, R14, c[0x0][0x1f0], R2 ;  /* 0x00007c000e5a7a25 */ /* 0x000fe200078e0002 */
[----:B------:R-:W-:Y:S02]  /*2bf0*/  MOV R2, R10 ;  /* 0x0000000a00027202 */ /* 0x000fe40000000f00 */
[----:B------:R-:W-:Y:S01]  /*2c00*/  SHF.R.S32.HI R10, RZ, 0x1f, R162 ;  /* 0x0000001fff0a7819 */ /* 0x000fe200000114a2 */
[----:B------:R-:W-:Y:S01]  /*2c10*/  IMAD.WIDE.U32 R4, R225, c[0x0][0x280], R134 ;  /* 0x0000a000e1047a25 */ /* 0x000fe200078e0086 */
[----:B------:R-:W-:Y:S02]  /*2c20*/  IADD3 R3, R12, R11, RZ ;  /* 0x0000000b0c037210 */ /* 0x000fe40007ffe0ff */
[----:B------:R-:W-:Y:S01]  /*2c30*/  IADD3 R120, P1, P0, R90, R180, R134 ;  /* 0x000000b45a787210 */ /* 0x000fe2000783e086 */
[----:B------:R-:W-:Y:S01]  /*2c40*/  IMAD R16, R18, c[0x0][0x1f0], RZ ;  /* 0x00007c0012107a24 */ /* 0x000fe200078e02ff */
[----:B------:R-:W-:Y:S01]  /*2c50*/  IADD3 R5, R15, R5, RZ ;  /* 0x000000050f057210 */ /* 0x000fe20007ffe0ff */
[----:B------:R-:W-:-:S02]  /*2c60*/  IMAD R11, R10, c[0x0][0x280], RZ ;  /* 0x0000a0000a0b7a24 */ /* 0x000fc400078e02ff */
[----:B------:R-:W-:Y:S02]  /*2c70*/  IMAD R16, R14, c[0x0][0x1f4], R16 ;  /* 0x00007d000e107a24 */ /* 0x000fe400078e0210 */
[----:B------:R-:W-:Y:S01]  /*2c80*/  IMAD.IADD R7, R7, 0x1, R12 ;  /* 0x0000000107077824 */ /* 0x000fe200078e020c */
[----:B------:R-:W-:Y:S01]  /*2c90*/  SHF.L.U32 R12, R186, 0x1, RZ ;  /* 0x00000001ba0c7819 */ /* 0x000fe200000006ff */
[----:B------:R-:W-:Y:S02]  /*2ca0*/  IMAD R10, R10, c[0x0][0x290], RZ ;  /* 0x0000a4000a0a7a24 */ /* 0x000fe400078e02ff */
[----:B------:R-:W-:Y:S02]  /*2cb0*/  IMAD.IADD R89, R91, 0x1, R16 ;  /* 0x000000015b597824 */ /* 0x000fe400078e0210 */
[C---:B------:R-:W-:Y:S02]  /*2cc0*/  IMAD R11, R162.reuse, c[0x0][0x284], R11 ;  /* 0x0000a100a20b7a24 */ /* 0x040fe400078e020b */
[C---:B------:R-:W-:Y:S01]  /*2cd0*/  IMAD R10, R162.reuse, c[0x0][0x294], R10 ;  /* 0x0000a500a20a7a24 */ /* 0x040fe200078e020a */
[----:B------:R-:W-:Y:S01]  /*2ce0*/  IADD3.X R119, R89, R145, R135, P1, P0 ;  /* 0x0000009159777210 */ /* 0x000fe20000fe0487 */
[----:B------:R-:W-:Y:S01]  /*2cf0*/  IMAD.WIDE.U32 R102, R162, c[0x0][0x290], R6 ;  /* 0x0000a400a2667a25 */ /* 0x000fe200078e0006 */
[----:B------:R-:W-:-:S02]  /*2d00*/  ISETP.GE.AND P1, PT, R134, c[0x0][0x27c], PT ;  /* 0x00009f0086007a0c */ /* 0x000fc40003f26270 */
[----:B------:R-:W-:Y:S01]  /*2d10*/  IADD3 R118, R107, R11, RZ ;  /* 0x0000000b6b767210 */ /* 0x000fe20007ffe0ff */
[----:B------:R-:W-:Y:S01]  /*2d20*/  IMAD.WIDE.U32 R100, R162, c[0x0][0x290], R2 ;  /* 0x0000a400a2647a25 */ /* 0x000fe200078e0002 */
[----:B------:R-:W-:-:S03]  /*2d30*/  IADD3 R117, R103, R10, RZ ;  /* 0x0000000a67757210 */ /* 0x000fc60007ffe0ff */
[----:B------:R-:W-:Y:S01]  /*2d40*/  IMAD.WIDE.U32 R104, R162, c[0x0][0x280], R4 ;  /* 0x0000a000a2687a25 */ /* 0x000fe200078e0004 */
[----:B------:R-:W-:-:S03]  /*2d50*/  IADD3 R115, R10, R101, RZ ;  /* 0x000000650a737210 */ /* 0x000fc60007ffe0ff */
[----:B------:R-:W-:Y:S02]  /*2d60*/  IMAD.IADD R116, R11, 0x1, R105 ;  /* 0x000000010b747824 */ /* 0x000fe400078e0269 */
[C-C-:B------:R-:W-:Y:S01]  /*2d70*/  IMAD.WIDE.U32 R2, R24.reuse, c[0x0][0x260], R134.reuse ;  /* 0x0000980018027a25 */ /* 0x140fe200078e0086 */
[----:B------:R-:W-:Y:S01]  /*2d80*/  IADD3 R148, P0, R225, R13, RZ ;  /* 0x0000000de1947210 */ /* 0x000fe20007f1e0ff */
[----:B------:R-:W-:Y:S01]  /*2d90*/  BAR.SYNC.DEFER_BLOCKING 0x0 ;  /* 0x0000000000007b1d */ /* 0x000fe20000010000 */
[----:B------:R-:W-:Y:S01]  /*2da0*/  SEL R11, RZ, c[0x0][0x27c], !P1 ;  /* 0x00009f00ff0b7a07 */ /* 0x000fe20004800000 */
[----:B------:R-:W-:Y:S01]  /*2db0*/  IMAD.WIDE.U32 R6, R24, c[0x0][0x210], R134 ;  /* 0x0000840018067a25 */ /* 0x000fe200078e0086 */
[----:B------:R-:W-:-:S03]  /*2dc0*/  IADD3 R8, -R12, c[0x0][0x1d4], RZ ;  /* 0x000075000c087a10 */ /* 0x000fc60007ffe1ff */
[----:B------:R-:W-:Y:S01]  /*2dd0*/  IMAD.MOV.U32 R4, RZ, RZ, R2 ;  /* 0x000000ffff047224 */ /* 0x000fe200078e0002 */
[----:B------:R-:W-:Y:S01]  /*2de0*/  ULDC.U8 UR4, c[0x0][0x298] ;  /* 0x0000a60000047ab9 */ /* 0x000fe20000000000 */
[----:B------:R-:W-:Y:S02]  /*2df0*/  IMAD.MOV.U32 R2, RZ, RZ, R6 ;  /* 0x000000ffff027224 */ /* 0x000fe400078e0006 */
[----:B------:R-:W-:Y:S01]  /*2e00*/  IMAD.X R147, R22, 0x1, R19, P0 ;  /* 0x0000000116937824 */ /* 0x000fe200000e0613 */
[----:B------:R-:W-:Y:S01]  /*2e10*/  ISETP.GE.AND P0, PT, R136, c[0x0][0x27c], PT ;  /* 0x00009f0088007a0c */ /* 0x000fe20003f06270 */
[----:B------:R-:W-:Y:S01]  /*2e20*/  IMAD R5, R24, c[0x0][0x264], R3 ;  /* 0x0000990018057a24 */ /* 0x000fe200078e0203 */
[----:B------:R-:W-:Y:S01]  /*2e30*/  SHF.R.S32.HI R19, RZ, 0x1f, R23 ;  /* 0x0000001fff137819 */ /* 0x000fe20000011417 */
[----:B------:R-:W-:Y:S02]  /*2e40*/  IMAD.IADD R6, R134, 0x1, R11 ;  /* 0x0000000186067824 */ /* 0x000fe400078e020b */
[----:B------:R-:W-:Y:S01]  /*2e50*/  IMAD R3, R24, c[0x0][0x214], R7 ;  /* 0x0000850018037a24 */ /* 0x000fe200078e0207 */
[CC--:B------:R-:W-:Y:S01]  /*2e60*/  SEL R7, R12.reuse, R8.reuse, !P1 ;  /* 0x000000080c077207 */ /* 0x0c0fe20004800000 */
[----:B------:R-:W-:Y:S01]  /*2e70*/  IMAD R10, R21, c[0x0][0x268], RZ ;  /* 0x00009a00150a7a24 */ /* 0x000fe200078e02ff */
[----:B------:R-:W-:Y:S01]  /*2e80*/  SEL R8, R12, R8, !P0 ;  /* 0x000000080c087207 */ /* 0x000fe20004000000 */
[----:B------:R-:W-:Y:S01]  /*2e90*/  IMAD.WIDE.U32 R98, R20, c[0x0][0x268], R4 ;  /* 0x00009a0014627a25 */ /* 0x000fe200078e0004 */
[----:B------:R-:W-:-:S02]  /*2ea0*/  SEL R4, RZ, c[0x0][0x27c], !P0 ;  /* 0x00009f00ff047a07 */ /* 0x000fc40004000000 */
[----:B------:R-:W-:Y:S01]  /*2eb0*/  SHF.R.S32.HI R5, RZ, 0x1f, R6 ;  /* 0x0000001fff057819 */ /* 0x000fe20000011406 */
[----:B------:R-:W-:Y:S01]  /*2ec0*/  IMAD R9, R18, c[0x0][0x218], RZ ;  /* 0x0000860012097a24 */ /* 0x000fe200078e02ff */
[----:B------:R-:W-:Y:S01]  /*2ed0*/  ISETP.NE.AND P0, PT, RZ, UR4, PT ;  /* 0x00000004ff007c0c */ /* 0x000fe2000bf05270 */
[----:B------:R-:W-:Y:S01]  /*2ee0*/  IMAD R18, R20, c[0x0][0x26c], R10 ;  /* 0x00009b0014127a24 */ /* 0x000fe200078e020a */
[----:B------:R-:W-:Y:S01]  /*2ef0*/  SHF.R.S32.HI R10, RZ, 0x1f, R7 ;  /* 0x0000001fff0a7819 */ /* 0x000fe20000011407 */
[C---:B------:R-:W-:Y:S01]  /*2f00*/  IMAD.WIDE.U32 R96, R14.reuse, c[0x0][0x218], R2 ;  /* 0x000086000e607a25 */ /* 0x040fe200078e0002 */
[CC--:B------:R-:W-:Y:S02]  /*2f10*/  LEA.HI R2, R5.reuse, R6.reuse, RZ, 0x6 ;  /* 0x0000000605027211 */ /* 0x0c0fe400078f30ff */
[----:B------:R-:W-:Y:S01]  /*2f20*/  LEA.HI R3, R5, R6, RZ, 0x3 ;  /* 0x0000000605037211 */ /* 0x000fe200078f18ff */
[----:B------:R-:W-:Y:S01]  /*2f30*/  IMAD R17, R14, c[0x0][0x21c], R9 ;  /* 0x000087000e117a24 */ /* 0x000fe200078e0209 */
[----:B------:R-:W-:Y:S01]  /*2f40*/  SHF.R.S32.HI R9, RZ, 0x1f, R8 ;  /* 0x0000001fff097819 */ /* 0x000fe20000011408 */
[----:B------:R-:W-:Y:S01]  /*2f50*/  IMAD.IADD R4, R136, 0x1, R4 ;  /* 0x0000000188047824 */ /* 0x000fe200078e0204 */
[----:B------:R-:W-:Y:S01]  /*2f60*/  LEA.HI R11, R10, R7, RZ, 0x4 ;  /* 0x000000070a0b7211 */ /* 0x000fe200078f20ff */
[----:B------:R-:W-:Y:S01]  /*2f70*/  IMAD.MOV.U32 R183, RZ, RZ, c[0x0][0x1e0] ;  /* 0x00007800ffb77624 */ /* 0x000fe200078e00ff */
[----:B------:R-:W-:Y:S01]  /*2f80*/  SHF.R.S32.HI R6, RZ, 0x6, R2 ;  /* 0x00000006ff067819 */ /* 0x000fe20000011402 */
[----:B------:R-:W-:Y:S01]  /*2f90*/  IMAD.WIDE.U32 R178, R23, c[0x0][0x1e0], RZ ;  /* 0x0000780017b27a25 */ /* 0x000fe200078e00ff */
[----:B------:R-:W-:-:S02]  /*2fa0*/  LOP3.LUT R7, R174, 0x38, R3, 0xf8, !PT ;  /* 0x00000038ae077812 */ /* 0x000fc400078ef803 */
[----:B------:R-:W-:Y:S01]  /*2fb0*/  SHF.R.S32.HI R5, RZ, 0x1f, R4 ;  /* 0x0000001fff057819 */ /* 0x000fe20000011404 */
[----:B------:R-:W-:Y:S01]  /*2fc0*/  IMAD.IADD R108, R99, 0x1, R18 ;  /* 0x00000001636c7824 */ /* 0x000fe200078e0212 */
[----:B------:R-:W-:Y:S01]  /*2fd0*/  LEA.HI R10, R9, R8, RZ, 0x4 ;  /* 0x00000008090a7211 */ /* 0x000fe200078f20ff */
[C---:B------:R-:W-:Y:S01]  /*2fe0*/  IMAD R9, R6.reuse, 0xc00, R175 ;  /* 0x00000c0006097824 */ /* 0x040fe200078e02af */
[----:B------:R-:W-:Y:S01]  /*2ff0*/  LOP3.LUT R8, R163, 0x38, R3, 0xf8, !PT ;  /* 0x00000038a3087812 */ /* 0x000fe200078ef803 */
[----:B------:R-:W-:Y:S01]  /*3000*/  IMAD R6, R6, 0xc00, R176 ;  /* 0x00000c0006067824 */ /* 0x000fe200078e02b0 */
[----:B------:R-:W-:Y:S01]  /*3010*/  LOP3.LUT R7, R7, R185, RZ, 0x3c, !PT ;  /* 0x000000b907077212 */ /* 0x000fe200078e3cff */
[----:B------:R-:W-:Y:S01]  /*3020*/  IMAD.IADD R95, R97, 0x1, R17 ;  /* 0x00000001615f7824 */ /* 0x000fe200078e0211 */
[C---:B------:R-:W-:Y:S02]  /*3030*/  LEA.HI R2, R5.reuse, R4, RZ, 0x3 ;  /* 0x0000000405027211 */ /* 0x040fe400078f18ff */
[----:B------:R-:W-:Y:S01]  /*3040*/  LOP3.LUT R8, R8, R182, RZ, 0x3c, !PT ;  /* 0x000000b608087212 */ /* 0x000fe200078e3cff */
[----:B------:R-:W-:Y:S01]  /*3050*/  IMAD.IADD R15, R6, 0x1, R7 ;  /* 0x00000001060f7824 */ /* 0x000fe200078e0207 */
[----:B------:R-:W-:-:S02]  /*3060*/  LEA.HI R4, R5, R4, RZ, 0x6 ;  /* 0x0000000405047211 */ /* 0x000fc400078f30ff */
[----:B------:R-:W-:Y:S01]  /*3070*/  LOP3.LUT R6, R174, 0x38, R2, 0xf8, !PT ;  /* 0x00000038ae067812 */ /* 0x000fe200078ef802 */
[----:B------:R-:W-:Y:S01]  /*3080*/  IMAD.IADD R16, R9, 0x1, R8 ;  /* 0x0000000109107824 */ /* 0x000fe200078e0208 */
[----:B------:R-:W-:Y:S01]  /*3090*/  SHF.R.S32.HI R4, RZ, 0x6, R4 ;  /* 0x00000006ff047819 */ /* 0x000fe20000011404 */
[----:B------:R-:W-:Y:S01]  /*30a0*/  IMAD.SHL.U32 R132, R15, 0x2, RZ ;  /* 0x000000020f847824 */ /* 0x000fe200078e00ff */
[----:B------:R-:W-:Y:S01]  /*30b0*/  SHF.R.S32.HI R5, RZ, 0x4, R11 ;  /* 0x00000004ff057819 */ /* 0x000fe2000001140b */
[----:B------:R-:W-:Y:S01]  /*30c0*/  IMAD.SHL.U32 R133, R16, 0x2, RZ ;  /* 0x0000000210857824 */ /* 0x000fe200078e00ff */
[----:B------:R-:W-:Y:S01]  /*30d0*/  SHF.R.S32.HI R9, RZ, 0x4, R10 ;  /* 0x00000004ff097819 */ /* 0x000fe2000001140a */
[C---:B------:R-:W-:Y:S01]  /*30e0*/  IMAD R11, R4.reuse, 0xc00, R175 ;  /* 0x00000c00040b7824 */ /* 0x040fe200078e02af */
[----:B------:R-:W-:Y:S01]  /*30f0*/  LOP3.LUT R7, R163, 0x38, R2, 0xf8, !PT ;  /* 0x00000038a3077812 */ /* 0x000fe200078ef802 */
[----:B------:R-:W-:Y:S01]  /*3100*/  IMAD R10, R4, 0xc00, R176 ;  /* 0x00000c00040a7824 */ /* 0x000fe200078e02b0 */
[----:B------:R-:W-:-:S02]  /*3110*/  LOP3.LUT R6, R6, R185, RZ, 0x3c, !PT ;  /* 0x000000b906067212 */ /* 0x000fc400078e3cff */
[----:B------:R-:W-:Y:S02]  /*3120*/  LEA.HI.SX32 R5, R3, R5, 0x1d ;  /* 0x0000000503057211 */ /* 0x000fe400078feaff */
[----:B------:R-:W-:Y:S01]  /*3130*/  LEA.HI.SX32 R4, R2, R9, 0x1d ;  /* 0x0000000902047211 */ /* 0x000fe200078feaff */
[----:B------:R-:W-:Y:S01]  /*3140*/  IMAD.IADD R13, R10, 0x1, R6 ;  /* 0x000000010a0d7824 */ /* 0x000fe200078e0206 */
[----:B------:R-:W-:Y:S01]  /*3150*/  LOP3.LUT R8, R7, R182, RZ, 0x3c, !PT ;  /* 0x000000b607087212 */ /* 0x000fe200078e3cff */
[----:B------:R-:W-:Y:S01]  /*3160*/  IMAD.SHL.U32 R93, R5, 0x8, RZ ;  /* 0x00000008055d7824 */ /* 0x000fe200078e00ff */
[----:B------:R-:W-:Y:S01]  /*3170*/  SHF.R.S32.HI R7, RZ, 0x1f, R5 ;  /* 0x0000001fff077819 */ /* 0x000fe20000011405 */
[----:B------:R-:W-:Y:S01]  /*3180*/  IMAD.SHL.U32 R94, R4, 0x8, RZ ;  /* 0x00000008045e7824 */ /* 0x000fe200078e00ff */
[----:B------:R-:W-:Y:S01]  /*3190*/  SHF.R.S32.HI R6, RZ, 0x1f, R4 ;  /* 0x0000001fff067819 */ /* 0x000fe20000011404 */
[----:B------:R-:W-:Y:S01]  /*31a0*/  IMAD.IADD R14, R11, 0x1, R8 ;  /* 0x000000010b0e7824 */ /* 0x000fe200078e0208 */
[----:B------:R-:W-:Y:S01]  /*31b0*/  LEA.HI R9, R7, R5, RZ, 0x3 ;  /* 0x0000000507097211 */ /* 0x000fe200078f18ff */
[----:B------:R-:W-:Y:S01]  /*31c0*/  IMAD.SHL.U32 R130, R13, 0x2, RZ ;  /* 0x000000020d827824 */ /* 0x000fe200078e00ff */
[----:B------:R-:W-:Y:S01]  /*31d0*/  LEA.HI R4, R6, R4, RZ, 0x3 ;  /* 0x0000000406047211 */ /* 0x000fe200078f18ff */
[----:B------:R-:W-:Y:S01]  /*31e0*/  IMAD.SHL.U32 R131, R14, 0x2, RZ ;  /* 0x000000020e837824 */ /* 0x000fe200078e00ff */
[----:B------:R-:W-:-:S02]  /*31f0*/  LOP3.LUT R7, R163, 0x38, R94, 0xf8, !PT ;  /* 0x00000038a3077812 */ /* 0x000fc400078ef85e */
[C---:B------:R-:W-:Y:S02]  /*3200*/  LOP3.LUT R6, R174.reuse, 0x38, R93, 0xf8, !PT ;  /* 0x00000038ae067812 */ /* 0x040fe400078ef85d */
[----:B------:R-:W-:Y:S02]  /*3210*/  SHF.R.S32.HI R5, RZ, 0x3, R9 ;  /* 0x00000003ff057819 */ /* 0x000fe40000011409 */
[----:B------:R-:W-:Y:S02]  /*3220*/  LOP3.LUT R8, R163, 0x38, R93, 0xf8, !PT ;  /* 0x00000038a3087812 */ /* 0x000fe400078ef85d */
[----:B------:R-:W-:Y:S01]  /*3230*/  SHF.R.S32.HI R4, RZ, 0x3, R4 ;  /* 0x00000003ff047819 */ /* 0x000fe20000011404 */
[----:B------:R-:W-:Y:S01]  /*3240*/  IMAD R9, R5, 0xc00, R175 ;  /* 0x00000c0005097824 */ /* 0x000fe200078e02af */
[----:B------:R-:W-:Y:S02]  /*3250*/  LOP3.LUT R12, R174, 0x38, R94, 0xf8, !PT ;  /* 0x00000038ae0c7812 */ /* 0x000fe400078ef85e */
[----:B------:R-:W-:-:S02]  /*3260*/  LOP3.LUT R10, R7, R182, RZ, 0x3c, !PT ;  /* 0x000000b6070a7212 */ /* 0x000fc400078e3cff */
[-C--:B------:R-:W-:Y:S01]  /*3270*/  LOP3.LUT R7, R6, R185.reuse, RZ, 0x3c, !PT ;  /* 0x000000b906077212 */ /* 0x080fe200078e3cff */
[--C-:B------:R-:W-:Y:S01]  /*3280*/  IMAD R6, R5, 0xc00, R176.reuse ;  /* 0x00000c0005067824 */ /* 0x100fe200078e02b0 */
[----:B------:R-:W-:Y:S01]  /*3290*/  LOP3.LUT R11, R8, R182, RZ, 0x3c, !PT ;  /* 0x000000b6080b7212 */ /* 0x000fe200078e3cff */
[C---:B------:R-:W-:Y:S01]  /*32a0*/  IMAD R8, R4.reuse, 0xc00, R175 ;  /* 0x00000c0004087824 */ /* 0x040fe200078e02af */
[----:B------:R-:W-:Y:S01]  /*32b0*/  LOP3.LUT R110, R3, 0xfffffff8, RZ, 0xc0, !PT ;  /* 0xfffffff8036e7812 */ /* 0x000fe200078ec0ff */
[----:B------:R-:W-:Y:S01]  /*32c0*/  IMAD R5, R4, 0xc00, R176 ;  /* 0x00000c0004057824 */ /* 0x000fe200078e02b0 */
[----:B------:R-:W-:Y:S01]  /*32d0*/  LOP3.LUT R4, R12, R185, RZ, 0x3c, !PT ;  /* 0x000000b90c047212 */ /* 0x000fe200078e3cff */
[----:B------:R-:W-:Y:S01]  /*32e0*/  IMAD.IADD R9, R9, 0x1, R11 ;  /* 0x0000000109097824 */ /* 0x000fe200078e020b */
[----:B------:R-:W-:Y:S01]  /*32f0*/  LOP3.LUT R109, R2, 0xfffffff8, RZ, 0xc0, !PT ;  /* 0xfffffff8026d7812 */ /* 0x000fe200078ec0ff */
[----:B------:R-:W-:Y:S01]  /*3300*/  IMAD.IADD R8, R8, 0x1, R10 ;  /* 0x0000000108087824 */ /* 0x000fe200078e020a */
[----:B------:R-:W-:Y:S01]  /*3310*/  SHF.L.U64.HI R164, R183, R164, c[0x0][0x1e4] ;  /* 0x00007900b7a47619 */ /* 0x000fe200000102a4 */
[----:B------:R-:W-:Y:S01]  /*3320*/  IMAD.IADD R5, R5, 0x1, R4 ;  /* 0x0000000105057824 */ /* 0x000fe200078e0204 */
[----:B------:R-:W-:Y:S01]  /*3330*/  P2R R144, PR, RZ, 0x1 ;  /* 0x00000001ff907803 */ /* 0x000fe20000000000 */
[----:B------:R-:W-:Y:S01]  /*3340*/  IMAD R4, R19, c[0x0][0x1e0], RZ ;  /* 0x0000780013047a24 */ /* 0x000fe200078e02ff */
[----:B------:R-:W-:Y:S01]  /*3350*/  SHF.R.S32.HI R114, RZ, 0x1f, R110 ;  /* 0x0000001fff727819 */ /* 0x000fe2000001146e */
[----:B------:R-:W-:Y:S01]  /*3360*/  IMAD.IADD R6, R6, 0x1, R7 ;  /* 0x0000000106067824 */ /* 0x000fe200078e0207 */
[----:B------:R-:W-:Y:S01]  /*3370*/  SHF.R.S32.HI R113, RZ, 0x1f, R109 ;  /* 0x0000001fff717819 */ /* 0x000fe2000001146d */
[----:B------:R-:W-:Y:S01]  /*3380*/  IMAD R4, R23, c[0x0][0x1e4], R4 ;  /* 0x0000790017047a24 */ /* 0x000fe200078e0204 */
[----:B------:R-:W-:Y:S01]  /*3390*/  SHF.R.S32.HI R112, RZ, 0x1f, R93 ;  /* 0x0000001fff707819 */ /* 0x000fe2000001145d */
[----:B------:R-:W-:Y:S01]  /*33a0*/  IMAD.SHL.U32 R183, R183, 0x20, RZ ;  /* 0x00000020b7b77824 */ /* 0x000fe200078e00ff */
[----:B------:R-:W-:Y:S01]  /*33b0*/  SHF.R.S32.HI R111, RZ, 0x1f, R94 ;  /* 0x0000001fff6f7819 */ /* 0x000fe2000001145e */
[----:B------:R-:W-:Y:S01]  /*33c0*/  IMAD.IADD R137, R179, 0x1, R4 ;  /* 0x00000001b3897824 */ /* 0x000fe200078e0204 */
[----:B------:R-:W-:Y:S01]  /*33d0*/  ISETP.GE.AND P0, PT, R186, 0x1, PT ;  /* 0x00000001ba00780c */ /* 0x000fe20003f06270 */
[----:B------:R-:W-:-:S02]  /*33e0*/  IMAD.SHL.U32 R129, R9, 0x2, RZ ;  /* 0x0000000209817824 */ /* 0x000fc400078e00ff */
[----:B------:R-:W-:Y:S02]  /*33f0*/  IMAD.SHL.U32 R128, R8, 0x2, RZ ;  /* 0x0000000208807824 */ /* 0x000fe400078e00ff */
[----:B------:R-:W-:Y:S02]  /*3400*/  IMAD.SHL.U32 R127, R6, 0x2, RZ ;  /* 0x00000002067f7824 */ /* 0x000fe400078e00ff */
[----:B------:R-:W-:Y:S02]  /*3410*/  IMAD.SHL.U32 R126, R5, 0x2, RZ ;  /* 0x00000002057e7824 */ /* 0x000fe400078e00ff */
.L_x_2393:
        /* <DEDUP_REMOVED lines=76> */
.L_x_2357:
[----:B------:R-:W-:Y:S05]  /*38e0*/  BSYNC B0 ;  /* 0x0000000000007941 */ /* 0x000fea0003800000 */
.L_x_2356:
        /* <DEDUP_REMOVED lines=68> */
.L_x_2359:
[----:B------:R-:W-:Y:S05]  /*3d30*/  BSYNC B0 ;  /* 0x0000000000007941 */ /* 0x000fea0003800000 */
.L_x_2358:
        /* <DEDUP_REMOVED lines=83> */
.L_x_2363:
[----:B------:R-:W-:Y:S05]  /*4270*/  BSYNC B0 ;  /* 0x0000000000007941 */ /* 0x000fea0003800000 */
.L_x_2362:
        /* <DEDUP_REMOVED lines=56> */
.L_x_2365:
[----:B------:R-:W-:Y:S05]  /*4600*/  BSYNC B0 ;  /* 0x0000000000007941 */ /* 0x000fea0003800000 */
.L_x_2364:
        /* <DEDUP_REMOVED lines=56> */
.L_x_2367:
[----:B------:R-:W-:Y:S05]  /*4990*/  BSYNC B0 ;  /* 0x0000000000007941 */ /* 0x000fea0003800000 */
.L_x_2366:
        /* <DEDUP_REMOVED lines=55> */
.L_x_2361:
[----:B------:R-:W-:Y:S05]  /*4d10*/  BSYNC B1 ;  /* 0x0000000000017941 */ /* 0x000fea0003800000 */
.L_x_2360:
        /* <DEDUP_REMOVED lines=57> */
.L_x_2370:
[----:B------:R-:W-:Y:S05]  /*50b0*/  BSYNC B0 ;  /* 0x0000000000007941 */ /* 0x000fea0003800000 */
.L_x_2369:
        /* <DEDUP_REMOVED lines=56> */
.L_x_2372:
[----:B------:R-:W-:Y:S05]  /*5440*/  BSYNC B0 ;  /* 0x0000000000007941 */ /* 0x000fea0003800000 */
.L_x_2371:
        /* <DEDUP_REMOVED lines=56> */
.L_x_2374:
[----:B------:R-:W-:Y:S05]  /*57d0*/  BSYNC B0 ;  /* 0x0000000000007941 */ /* 0x000fea0003800000 */
.L_x_2373:
        /* <DEDUP_REMOVED lines=56> */
.L_x_2355:
        /* <DEDUP_REMOVED lines=36> */
.L_x_2376:
[----:B------:R-:W-:Y:S05]  /*5da0*/  BSYNC B0 ;  /* 0x0000000000007941 */ /* 0x000fea0003800000 */
.L_x_2375:
        /* <DEDUP_REMOVED lines=59> */
.L_x_2378:
[----:B------:R-:W-:Y:S05]  /*6160*/  BSYNC B0 ;  /* 0x0000000000007941 */ /* 0x000fea0003800000 */
.L_x_2377:
        /* <DEDUP_REMOVED lines=48> */
[----:B------:R-:W-:Y:S01]  /*6470*/  @!P0 HADD2.F32 R47, -RZ, R47.H0_H0 ;  /* 0x2000002fff2f8230 */ /* 0x000fe20000004100 */
[----:B-1----:R-:W-:Y:S02]  /*6480*/  @!P0 MOV R37, R56 ;  /* 0x0000003800258202 */ /* 0x002fe40000000f00 */
[----:B--2---:R-:W-:Y:S02]  /*6490*/  @!P0 MOV R4, R12 ;  /* 0x0000000c00048202 */ /* 0x004fe40000000f00 */
[----:B------:R-:W-:Y:S01]  /*64a0*/  @!P0 SHF.R.U64 R38, R40, 0x10, R41 ;  /* 0x0000001028268819 */ /* 0x000fe20000001229 */
[----:B------:R-:W-:Y:S01]  /*64b0*/  @!P0 HADD2.F32 R6, -RZ, R37.H0_H0 ;  /* 0x20000025ff068230 */ /* 0x000fe20000004100 */
[----:B------:R-:W-:Y:S01]  /*64c0*/  @!P0 SHF.R.U32.HI R28, RZ, 0x10, R7 ;  /* 0x00000010ff1c8819 */ /* 0x000fe20000011607 */
[----:B------:R-:W-:Y:S01]  /*64d0*/  @!P0 HADD2.F32 R3, -RZ, R4.H0_H0 ;  /* 0x20000004ff038230 */ /* 0x000fe20000004100 */
[----:B------:R-:W-:Y:S01]  /*64e0*/  @!P0 SHF.R.U32.HI R9, RZ, 0x10, R5 ;  /* 0x00000010ff098819 */ /* 0x000fe20000011605 */
[----:B------:R-:W-:Y:S01]  /*64f0*/  @!P0 HADD2.F32 R7, -RZ, R39.H0_H0 ;  /* 0x20000027ff078230 */ /* 0x000fe20000004100 */
[CC--:B------:R-:W-:Y:S01]  /*6500*/  @!P0 FMUL.FTZ R40, R6.reuse, R2.reuse ;  /* 0x0000000206288220 */ /* 0x0c0fe20000410000 */
[----:B------:R-:W-:Y:S01]  /*6510*/  @!P0 HADD2.F32 R5, -RZ, R8.H0_H0 ;  /* 0x20000008ff058230 */ /* 0x000fe20000004100 */
[C---:B------:R-:W-:Y:S01]  /*6520*/  @!P0 FMUL.FTZ R2, R3.reuse, R2 ;  /* 0x0000000203028220 */ /* 0x040fe20000410000 */
[----:B------:R-:W-:Y:S01]  /*6530*/  @!P0 HADD2.F32 R37, -RZ, R37.H1_H1 ;  /* 0x30000025ff258230 */ /* 0x000fe20000004100 */
[-C--:B------:R-:W-:Y:S01]  /*6540*/  @!P0 FFMA.FTZ R87, R3, R7.reuse, -R40 ;  /* 0x0000000703578223 */ /* 0x080fe20000010828 */
[----:B------:R-:W-:Y:S01]  /*6550*/  @!P0 HADD2.F32 R4, -RZ, R4.H1_H1 ;  /* 0x30000004ff048230 */ /* 0x000fe20000004100 */
[----:B------:R-:W-:Y:S01]  /*6560*/  @!P0 FFMA.FTZ R2, R6, R7, R2 ;  /* 0x0000000706028223 */ /* 0x000fe20000010002 */
[----:B------:R-:W-:Y:S01]  /*6570*/  @!P0 HADD2.F32 R38, -RZ, R38.H0_H0 ;  /* 0x20000026ff268230 */ /* 0x000fe20000004100 */
[----:B------:R-:W-:Y:S01]  /*6580*/  @!P0 IMAD.MOV.U32 R6, RZ, RZ, R57 ;  /* 0x000000ffff068224 */ /* 0x000fe200078e0039 */
        /* <DEDUP_REMOVED lines=10> */
[----:B------:R-:W-:Y:S01]  /*6630*/  @!P0 HADD2.F32 R7, -RZ, R5.H0_H0 ;  /* 0x20000005ff078230 */ /* 0x000fe20000004100 */
[----:B------:R-:W-:Y:S01]  /*6640*/  @!P0 F2FP.PACK_AB R37, R86, R87 ;  /* 0x000000575625823e */ /* 0x000fe200000000ff */
[----:B------:R-:W-:Y:S01]  /*6650*/  @!P0 HADD2.F32 R9, -RZ, R9.H0_H0 ;  /* 0x20000009ff098230 */ /* 0x000fe20000004100 */
[-C--:B------:R-:W-:Y:S01]  /*6660*/  @!P0 FMUL.FTZ R8, R39, R4.reuse ;  /* 0x0000000427088220 */ /* 0x080fe20000410000 */
[----:B------:R-:W-:Y:S01]  /*6670*/  @!P0 HADD2.F32 R41, -RZ, R6.H1_H1 ;  /* 0x30000006ff298230 */ /* 0x000fe20000004100 */
[C---:B------:R-:W-:Y:S01]  /*6680*/  @!P0 FMUL.FTZ R4, R7.reuse, R4 ;  /* 0x0000000407048220 */ /* 0x040fe20000410000 */
[----:B------:R-:W-:Y:S01]  /*6690*/  @!P0 MOV R12, R37 ;  /* 0x00000025000c8202 */ /* 0x000fe20000000f00 */
[----:B------:R-:W-:Y:S01]  /*66a0*/  @!P0 FFMA.FTZ R84, R7, R40, -R8 ;  /* 0x0000002807548223 */ /* 0x000fe20000010808 */
[----:B------:R-:W-:Y:S01]  /*66b0*/  @!P0 MOV R7, R14 ;  /* 0x0000000e00078202 */ /* 0x000fe20000000f00 */
[----:B------:R-:W-:Y:S01]  /*66c0*/  @!P0 IMAD.MOV.U32 R8, RZ, RZ, R58 ;  /* 0x000000ffff088224 */ /* 0x000fe200078e003a */
[----:B------:R-:W-:Y:S01]  /*66d0*/  @!P0 HADD2.F32 R6, -RZ, R5.H1_H1 ;  /* 0x30000005ff068230 */ /* 0x000fe20000004100 */
[-C--:B------:R-:W-:Y:S01]  /*66e0*/  @!P0 FMUL.FTZ R10, R41, R9.reuse ;  /* 0x00000009290a8220 */ /* 0x080fe20000410000 */
[--C-:B------:R-:W-:Y:S01]  /*66f0*/  @!P0 SHF.R.U64 R46, R42, 0x10, R43.reuse ;  /* 0x000000102a2e8819 */ /* 0x100fe2000000122b */
[----:B------:R-:W-:Y:S01]  /*6700*/  @!P0 FFMA.FTZ R4, R39, R40, R4 ;  /* 0x0000002827048223 */ /* 0x000fe20000010004 */
[----:B------:R-:W-:Y:S01]  /*6710*/  @!P0 HADD2.F32 R42, -RZ, R44.H0_H0 ;  /* 0x2000002cff2a8230 */ /* 0x000fe20000004100 */
[C---:B------:R-:W-:Y:S01]  /*6720*/  @!P0 FMUL.FTZ R5, R6.reuse, R9 ;  /* 0x0000000906058220 */ /* 0x040fe20000410000 */
[----:B------:R-:W-:Y:S01]  /*6730*/  @!P0 HADD2.F32 R9, -RZ, R7.H0_H0 ;  /* 0x20000007ff098230 */ /* 0x000fe20000004100 */
[----:B------:R-:W-:Y:S01]  /*6740*/  @!P0 SHF.R.U32.HI R49, RZ, 0x10, R43 ;  /* 0x00000010ff318819 */ /* 0x000fe2000001162b */
[--C-:B------:R-:W-:Y:S01]  /*6750*/  @!P0 HADD2.F32 R43, -RZ, R8.reuse.H0_H0 ;  /* 0x20000008ff2b8230 */ /* 0x100fe20000004100 */
[-C--:B------:R-:W-:Y:S01]  /*6760*/  @!P0 FFMA.FTZ R83, R6, R42.reuse, -R10 ;  /* 0x0000002a06538223 */ /* 0x080fe2000001080a */
[----:B------:R-:W-:Y:S01]  /*6770*/  @!P0 HADD2.F32 R6, -RZ, R29.H0_H0 ;  /* 0x2000001dff068230 */ /* 0x000fe20000004100 */
[----:B------:R-:W-:Y:S01]  /*6780*/  @!P0 FFMA.FTZ R5, R41, R42, R5 ;  /* 0x0000002a29058223 */ /* 0x000fe20000010005 */
[----:B------:R-:W-:Y:S02]  /*6790*/  @!P0 HADD2.F32 R44, -RZ, R45.H0_H0 ;  /* 0x2000002dff2c8230 */ /* 0x000fe40000004100 */
[----:B------:R-:W-:Y:S01]  /*67a0*/  @!P0 HADD2.F32 R10, -RZ, R11.H0_H0 ;  /* 0x2000000bff0a8230 */ /* 0x000fe20000004100 */
[-C--:B------:R-:W-:Y:S01]  /*67b0*/  @!P0 FMUL.FTZ R11, R43, R6.reuse ;  /* 0x000000062b0b8220 */ /* 0x080fe20000410000 */
[----:B------:R-:W-:Y:S01]  /*67c0*/  @!P0 HADD2.F32 R45, -RZ, R8.H1_H1 ;  /* 0x30000008ff2d8230 */ /* 0x000fe20000004100 */
[----:B------:R-:W-:Y:S01]  /*67d0*/  @!P0 FMUL.FTZ R6, R9, R6 ;  /* 0x0000000609068220 */ /* 0x000fe20000410000 */
[----:B------:R-:W-:Y:S01]  /*67e0*/  @!P0 F2FP.PACK_AB R38, R83, R84 ;  /* 0x000000545326823e */ /* 0x000fe200000000ff */
[----:B------:R-:W-:Y:S01]  /*67f0*/  @!P0 FFMA.FTZ R82, R9, R44, -R11 ;  /* 0x0000002c09528223 */ /* 0x000fe2000001080b */
[----:B------:R-:W-:Y:S01]  /*6800*/  @!P0 MOV R11, R59 ;  /* 0x0000003b000b8202 */ /* 0x000fe20000000f00 */
[----:B------:R-:W-:Y:S01]  /*6810*/  @!P0 FMUL.FTZ R48, R45, R10 ;  /* 0x0000000a2d308220 */ /* 0x000fe20000410000 */
[----:B------:R-:W-:Y:S01]  /*6820*/  @!P0 HADD2.F32 R46, -RZ, R46.H0_H0 ;  /* 0x2000002eff2e8230 */ /* 0x000fe20000004100 */
[----:B------:R-:W-:Y:S01]  /*6830*/  @!P0 IMAD.MOV.U32 R9, RZ, RZ, R15 ;  /* 0x000000ffff098224 */ /* 0x000fe200078e000f */
[----:B------:R-:W-:Y:S01]  /*6840*/  @!P0 HADD2.F32 R8, -RZ, R7.H1_H1 ;  /* 0x30000007ff088230 */ /* 0x000fe20000004100 */
[----:B------:R-:W-:Y:S01]  /*6850*/  @!P0 FFMA.FTZ R6, R43, R44, R6 ;  /* 0x0000002c2b068223 */ /* 0x000fe20000010006 */
[----:B------:R-:W-:Y:S01]  /*6860*/  @!P0 MOV R13, R38 ;  /* 0x00000026000d8202 */ /* 0x000fe20000000f00 */
[----:B------:R-:W-:Y:S01]  /*6870*/  @!P0 HADD2.F32 R49, -RZ, R49.H0_H0 ;  /* 0x20000031ff318230 */ /* 0x000fe20000004100 */
[----:B------:R-:W-:Y:S01]  /*6880*/  @!P0 F2FP.PACK_AB R4, R5, R4 ;  /* 0x000000040504823e */ /* 0x000fe200000000ff */
[C---:B------:R-:W-:Y:S01]  /*6890*/  @!P0 FMUL.FTZ R7, R8.reuse, R10 ;  /* 0x0000000a08078220 */ /* 0x040fe20000410000 */
[----:B------:R-:W-:Y:S01]  /*68a0*/  @!P0 HADD2.F32 R10, -RZ, R9.H1_H1 ;  /* 0x30000009ff0a8230 */ /* 0x000fe20000004100 */
[-C--:B------:R-:W-:Y:S01]  /*68b0*/  @!P0 FFMA.FTZ R81, R8, R46.reuse, -R48 ;  /* 0x0000002e08518223 */ /* 0x080fe20000010830 */
[----:B------:R-:W-:Y:S01]  /*68c0*/  @!P0 HADD2.F32 R48, -RZ, R11.H1_H1 ;  /* 0x3000000bff308230 */ /* 0x000fe20000004100 */
[----:B------:R-:W-:Y:S01]  /*68d0*/  @!P0 FFMA.FTZ R7, R45, R46, R7 ;  /* 0x0000002e2d078223 */ /* 0x000fe20000010007 */
[----:B------:R-:W-:Y:S01]  /*68e0*/  @!P0 HADD2.F32 R8, -RZ, R29.H1_H1 ;  /* 0x3000001dff088230 */ /* 0x000fe20000004100 */
[----:B------:R-:W-:Y:S01]  /*68f0*/  @!P0 IMAD.MOV.U32 R57, RZ, RZ, R4 ;  /* 0x000000ffff398224 */ /* 0x000fe200078e0004 */
[----:B------:R-:W-:Y:S01]  /*6900*/  @!P0 HADD2.F32 R29, -RZ, R11.H0_H0 ;  /* 0x2000000bff1d8230 */ /* 0x000fe20000004100 */
[----:B------:R-:W-:Y:S01]  /*6910*/  @!P0 FMUL.FTZ R80, R48, R28 ;  /* 0x0000001c30508220 */ /* 0x000fe20000410000 */
[----:B------:R-:W-:Y:S03]  /*6920*/  @!P0 HADD2.F32 R11, -RZ, R9.H0_H0 ;  /* 0x20000009ff0b8230 */ /* 0x000fe60000004100 */
[-C--:B------:R-:W-:Y:S02]  /*6930*/  @!P0 FMUL.FTZ R9, R29, R8.reuse ;  /* 0x000000081d098220 */ /* 0x080fe40000410000 */
[C---:B------:R-:W-:Y:S02]  /*6940*/  @!P0 FFMA.FTZ R80, R10.reuse, R49, -R80 ;  /* 0x000000310a508223 */ /* 0x040fe40000010850 */
[C---:B------:R-:W-:Y:S02]  /*6950*/  @!P0 FMUL.FTZ R8, R11.reuse, R8 ;  /* 0x000000080b088220 */ /* 0x040fe40000410000 */
[-C--:B------:R-:W-:Y:S02]  /*6960*/  @!P0 FFMA.FTZ R11, R11, R47.reuse, -R9 ;  /* 0x0000002f0b0b8223 */ /* 0x080fe40000010809 */
        /* <DEDUP_REMOVED lines=15> */
.L_x_2382:
[----:B------:R-:W-:Y:S05]  /*6a60*/  BSYNC B0 ;  /* 0x0000000000007941 */ /* 0x000fea0003800000 */
.L_x_2381:
        /* <DEDUP_REMOVED lines=19> */
[--C-:B------:R-:W-:Y:S01]  /*6ba0*/  @!P0 HADD2.F32 R8, -RZ, R50.reuse.H0_H0 ;  /* 0x20000032ff088230 */ /* 0x100fe20000004100 */
[----:B--2---:R-:W-:Y:S01]  /*6bb0*/  @!P0 MOV R9, R44 ;  /* 0x0000002c00098202 */ /* 0x004fe20000000f00 */
[----:B------:R-:W-:Y:S01]  /*6bc0*/  @!P0 HADD2.F32 R5, -RZ, R5.H0_H0 ;  /* 0x20000005ff058230 */ /* 0x000fe20000004100 */
[----:B-1----:R-:W-:Y:S01]  /*6bd0*/  @!P0 MOV R4, R12 ;  /* 0x0000000c00048202 */ /* 0x002fe20000000f00 */
[----:B------:R-:W-:Y:S01]  /*6be0*/  @!P0 HADD2.F32 R28, -RZ, R50.H1_H1 ;  /* 0x30000032ff1c8230 */ /* 0x000fe20000004100 */
[----:B------:R-:W-:Y:S01]  /*6bf0*/  @!P0 SHF.R.U32.HI R6, RZ, 0x10, R17 ;  /* 0x00000010ff068819 */ /* 0x000fe20000011611 */
[--C-:B------:R-:W-:Y:S01]  /*6c00*/  @!P0 HADD2.F32 R7, -RZ, R9.reuse.H0_H0 ;  /* 0x20000009ff078230 */ /* 0x100fe20000004100 */
[----:B------:R-:W-:Y:S01]  /*6c10*/  @!P0 SHF.R.U64 R10, R18, 0x10, R19 ;  /* 0x00000010120a8819 */ /* 0x000fe20000001213 */
[--C-:B------:R-:W-:Y:S01]  /*6c20*/  @!P0 HADD2.F32 R3, -RZ, R4.reuse.H0_H0 ;  /* 0x20000004ff038230 */ /* 0x100fe20000004100 */
[----:B------:R-:W-:Y:S01]  /*6c30*/  @!P0 MOV R42, R47 ;  /* 0x0000002f002a8202 */ /* 0x000fe20000000f00 */
[----:B------:R-:W-:Y:S01]  /*6c40*/  @!P0 HADD2.F32 R17, -RZ, R9.H1_H1 ;  /* 0x30000009ff118230 */ /* 0x000fe20000004100 */
[-C--:B------:R-:W-:Y:S01]  /*6c50*/  @!P0 FMUL.FTZ R18, R7, R2.reuse ;  /* 0x0000000207128220 */ /* 0x080fe20000410000 */
[----:B------:R-:W-:Y:S01]  /*6c60*/  @!P0 HADD2.F32 R4, -RZ, R4.H1_H1 ;  /* 0x30000004ff048230 */ /* 0x000fe20000004100 */
[----:B------:R-:W-:Y:S01]  /*6c70*/  @!P0 IMAD.MOV.U32 R9, RZ, RZ, R45 ;  /* 0x000000ffff098224 */ /* 0x000fe200078e002d */
[--C-:B------:R-:W-:Y:S01]  /*6c80*/  @!P0 SHF.R.U64 R40, R54, 0x10, R55.reuse ;  /* 0x0000001036288819 */ /* 0x100fe20000001237 */
[C---:B------:R-:W-:Y:S01]  /*6c90*/  @!P0 FMUL.FTZ R2, R3.reuse, R2 ;  /* 0x0000000203028220 */ /* 0x040fe20000410000 */
[----:B------:R-:W-:Y:S01]  /*6ca0*/  @!P0 SHF.R.U32.HI R43, RZ, 0x10, R55 ;  /* 0x00000010ff2b8819 */ /* 0x000fe20000011637 */
[----:B------:R-:W-:Y:S01]  /*6cb0*/  @!P0 FFMA.FTZ R55, R3, R8, -R18 ;  /* 0x0000000803378223 */ /* 0x000fe20000010812 */
[----:B------:R-:W-:Y:S01]  /*6cc0*/  @!P0 HADD2.F32 R18, -RZ, R16.H0_H0 ;  /* 0x20000010ff128230 */ /* 0x000fe20000004100 */
[-C--:B------:R-:W-:Y:S01]  /*6cd0*/  @!P0 FMUL.FTZ R16, R17, R5.reuse ;  /* 0x0000000511108220 */ /* 0x080fe20000410000 */
        /* <DEDUP_REMOVED lines=9> */
[----:B------:R-:W-:Y:S01]  /*6d70*/  @!P0 SHF.R.U32.HI R37, RZ, 0x10, R53 ;  /* 0x00000010ff258819 */ /* 0x000fe20000011635 */
[----:B------:R-:W-:Y:S01]  /*6d80*/  @!P0 HADD2.F32 R29, -RZ, R9.H1_H1 ;  /* 0x30000009ff1d8230 */ /* 0x000fe20000004100 */
[-C--:B------:R-:W-:Y:S01]  /*6d90*/  @!P0 FMUL.FTZ R16, R19, R4.reuse ;  /* 0x0000000413108220 */ /* 0x080fe20000410000 */
[----:B------:R-:W-:Y:S01]  /*6da0*/  @!P0 HADD2.F32 R8, -RZ, R6.H0_H0 ;  /* 0x20000006ff088230 */ /* 0x000fe20000004100 */
[C---:B------:R-:W-:Y:S01]  /*6db0*/  @!P0 FMUL.FTZ R4, R7.reuse, R4 ;  /* 0x0000000407048220 */ /* 0x040fe20000410000 */
[----:B------:R-:W-:Y:S01]  /*6dc0*/  @!P0 F2FP.PACK_AB R17, R54, R55 ;  /* 0x000000373611823e */ /* 0x000fe200000000ff */
[----:B------:R-:W-:Y:S01]  /*6dd0*/  @!P0 FFMA.FTZ R53, R7, R28, -R16 ;  /* 0x0000001c07358223 */ /* 0x000fe20000010810 */
[----:B------:R-:W-:Y:S01]  /*6de0*/  @!P0 MOV R7, R14 ;  /* 0x0000000e00078202 */ /* 0x000fe20000000f00 */
[----:B------:R-:W-:Y:S01]  /*6df0*/  @!P0 IMAD.MOV.U32 R16, RZ, RZ, R46 ;  /* 0x000000ffff108224 */ /* 0x000fe200078e002e */
[----:B------:R-:W-:Y:S01]  /*6e00*/  @!P0 HADD2.F32 R30, -RZ, R37.H0_H0 ;  /* 0x20000025ff1e8230 */ /* 0x000fe20000004100 */
[----:B------:R-:W-:Y:S01]  /*6e10*/  @!P0 FMUL.FTZ R9, R29, R8 ;  /* 0x000000081d098220 */ /* 0x000fe20000410000 */
[----:B------:R-:W-:Y:S01]  /*6e20*/  @!P0 HADD2.F32 R6, -RZ, R5.H1_H1 ;  /* 0x30000005ff068230 */ /* 0x000fe20000004100 */
[----:B------:R-:W-:Y:S01]  /*6e30*/  @!P0 FFMA.FTZ R4, R19, R28, R4 ;  /* 0x0000001c13048223 */ /* 0x000fe20000010004 */
[----:B------:R-:W-:Y:S01]  /*6e40*/  @!P0 MOV R12, R17 ;  /* 0x00000011000c8202 */ /* 0x000fe20000000f00 */
[----:B------:R-:W-:Y:S02]  /*6e50*/  @!P0 HADD2.F32 R37, -RZ, R16.H0_H0 ;  /* 0x20000010ff258230 */ /* 0x000fe40000004100 */
[C---:B------:R-:W-:Y:S01]  /*6e60*/  @!P0 FMUL.FTZ R5, R6.reuse, R8 ;  /* 0x0000000806058220 */ /* 0x040fe20000410000 */
[----:B------:R-:W-:Y:S01]  /*6e70*/  @!P0 HADD2.F32 R10, -RZ, R10.H0_H0 ;  /* 0x2000000aff0a8230 */ /* 0x000fe20000004100 */
[-C--:B------:R-:W-:Y:S01]  /*6e80*/  @!P0 FFMA.FTZ R52, R6, R30.reuse, -R9 ;  /* 0x0000001e06348223 */ /* 0x080fe20000010809 */
[----:B------:R-:W-:Y:S01]  /*6e90*/  @!P0 HADD2.F32 R6, -RZ, R31.H0_H0 ;  /* 0x2000001fff068230 */ /* 0x000fe20000004100 */
[----:B------:R-:W-:Y:S01]  /*6ea0*/  @!P0 FFMA.FTZ R5, R29, R30, R5 ;  /* 0x0000001e1d058223 */ /* 0x000fe20000010005 */
[----:B------:R-:W-:Y:S02]  /*6eb0*/  @!P0 HADD2.F32 R39, -RZ, R16.H1_H1 ;  /* 0x30000010ff278230 */ /* 0x000fe40000004100 */
[----:B------:R-:W-:Y:S01]  /*6ec0*/  @!P0 HADD2.F32 R9, -RZ, R7.H0_H0 ;  /* 0x20000007ff098230 */ /* 0x000fe20000004100 */
[----:B------:R-:W-:Y:S01]  /*6ed0*/  @!P0 FMUL.FTZ R41, R37, R6 ;  /* 0x0000000625298220 */ /* 0x000fe20000410000 */
[----:B------:R-:W-:Y:S01]  /*6ee0*/  @!P0 HADD2.F32 R38, -RZ, R51.H0_H0 ;  /* 0x20000033ff268230 */ /* 0x000fe20000004100 */
[----:B------:R-:W-:Y:S01]  /*6ef0*/  @!P0 FMUL.FTZ R16, R39, R10 ;  /* 0x0000000a27108220 */ /* 0x000fe20000410000 */
[----:B------:R-:W-:Y:S01]  /*6f00*/  @!P0 HADD2.F32 R40, -RZ, R40.H0_H0 ;  /* 0x20000028ff288230 */ /* 0x000fe20000004100 */
[C---:B------:R-:W-:Y:S01]  /*6f10*/  @!P0 FMUL.FTZ R6, R9.reuse, R6 ;  /* 0x0000000609068220 */ /* 0x040fe20000410000 */
[----:B------:R-:W-:Y:S01]  /*6f20*/  @!P0 HADD2.F32 R8, -RZ, R7.H1_H1 ;  /* 0x30000007ff088230 */ /* 0x000fe20000004100 */
[----:B------:R-:W-:Y:S01]  /*6f30*/  @!P0 FFMA.FTZ R50, R9, R38, -R41 ;  /* 0x0000002609328223 */ /* 0x000fe20000010829 */
[----:B------:R-:W-:Y:S01]  /*6f40*/  @!P0 F2FP.PACK_AB R18, R52, R53 ;  /* 0x000000353412823e */ /* 0x000fe200000000ff */
[----:B------:R-:W-:Y:S01]  /*6f50*/  @!P0 IMAD.MOV.U32 R9, RZ, RZ, R15 ;  /* 0x000000ffff098224 */ /* 0x000fe200078e000f */
[----:B------:R-:W-:Y:S01]  /*6f60*/  @!P0 F2FP.PACK_AB R4, R5, R4 ;  /* 0x000000040504823e */ /* 0x000fe200000000ff */
[C---:B------:R-:W-:Y:S01]  /*6f70*/  @!P0 FMUL.FTZ R7, R8.reuse, R10 ;  /* 0x0000000a08078220 */ /* 0x040fe20000410000 */
[----:B------:R-:W-:Y:S01]  /*6f80*/  @!P0 MOV R13, R18 ;  /* 0x00000012000d8202 */ /* 0x000fe20000000f00 */
[----:B------:R-:W-:Y:S01]  /*6f90*/  @!P0 FFMA.FTZ R49, R8, R40, -R16 ;  /* 0x0000002808318223 */ /* 0x000fe20000010810 */
[----:B------:R-:W-:Y:S01]  /*6fa0*/  @!P0 HADD2.F32 R16, -RZ, R11.H0_H0 ;  /* 0x2000000bff108230 */ /* 0x000fe20000004100 */
[----:B------:R-:W-:Y:S01]  /*6fb0*/  @!P0 FFMA.FTZ R6, R37, R38, R6 ;  /* 0x0000002625068223 */ /* 0x000fe20000010006 */
[----:B------:R-:W-:Y:S01]  /*6fc0*/  @!P0 HADD2.F32 R8, -RZ, R31.H1_H1 ;  /* 0x3000001fff088230 */ /* 0x000fe20000004100 */
[----:B------:R-:W-:Y:S01]  /*6fd0*/  @!P0 FFMA.FTZ R7, R39, R40, R7 ;  /* 0x0000002827078223 */ /* 0x000fe20000010007 */
[--C-:B------:R-:W-:Y:S01]  /*6fe0*/  @!P0 HADD2.F32 R31, -RZ, R42.reuse.H0_H0 ;  /* 0x2000002aff1f8230 */ /* 0x100fe20000004100 */
[----:B------:R-:W-:Y:S01]  /*6ff0*/  @!P0 IMAD.MOV.U32 R45, RZ, RZ, R4 ;  /* 0x000000ffff2d8224 */ /* 0x000fe200078e0004 */
[----:B------:R-:W-:Y:S02]  /*7000*/  @!P0 HADD2.F32 R42, -RZ, R42.H1_H1 ;  /* 0x3000002aff2a8230 */ /* 0x000fe40000004100 */
[----:B------:R-:W-:Y:S02]  /*7010*/  @!P0 HADD2.F32 R10, -RZ, R9.H1_H1 ;  /* 0x30000009ff0a8230 */ /* 0x000fe40000004100 */
[----:B------:R-:W-:Y:S01]  /*7020*/  @!P0 HADD2.F32 R41, -RZ, R51.H1_H1 ;  /* 0x30000033ff298230 */ /* 0x000fe20000004100 */
[----:B------:R-:W-:Y:S01]  /*7030*/  @!P0 FMUL.FTZ R48, R42, R16 ;  /* 0x000000102a308220 */ /* 0x000fe20000410000 */
[----:B------:R-:W-:Y:S01]  /*7040*/  @!P0 HADD2.F32 R11, -RZ, R9.H0_H0 ;  /* 0x20000009ff0b8230 */ /* 0x000fe20000004100 */
[-C--:B------:R-:W-:Y:S01]  /*7050*/  @!P0 FMUL.FTZ R9, R31, R8.reuse ;  /* 0x000000081f098220 */ /* 0x080fe20000410000 */
[----:B------:R-:W-:Y:S03]  /*7060*/  @!P0 HADD2.F32 R43, -RZ, R43.H0_H0 ;  /* 0x2000002bff2b8230 */ /* 0x000fe60000004100 */
        /* <DEDUP_REMOVED lines=18> */
.L_x_2380:
[----:B------:R-:W-:Y:S05]  /*7190*/  BSYNC B1 ;  /* 0x0000000000017941 */ /* 0x000fea0003800000 */
.L_x_2379:
        /* <DEDUP_REMOVED lines=23> */
[----:B------:R-:W-:Y:S01]  /*7310*/  @!P0 HADD2.F32 R8, -RZ, R68.H0_H0 ;  /* 0x20000044ff088230 */ /* 0x000fe20000004100 */
        /* <DEDUP_REMOVED lines=13> */
[----:B------:R-:W-:Y:S01]  /*73f0*/  @!P0 HADD2.F32 R20, -RZ, R68.H1_H1 ;  /* 0x30000044ff148230 */ /* 0x000fe20000004100 */
[----:B------:R-:W-:Y:S01]  /*7400*/  @!P0 FFMA.FTZ R54, R3, R8, -R19 ;  /* 0x0000000803368223 */ /* 0x000fe20000010813 */
[----:B------:R-:W-:Y:S01]  /*7410*/  @!P0 HADD2.F32 R22, -RZ, R16.H0_H0 ;  /* 0x20000010ff168230 */ /* 0x000fe20000004100 */
[-C--:B------:R-:W-:Y:S01]  /*7420*/  @!P0 FMUL.FTZ R19, R17, R5.reuse ;  /* 0x0000000511138220 */ /* 0x080fe20000410000 */
[----:B------:R-:W-:Y:S01]  /*7430*/  @!P0 HADD2.F32 R28, -RZ, R69.H1_H1 ;  /* 0x30000045ff1c8230 */ /* 0x000fe20000004100 */
        /* <DEDUP_REMOVED lines=37> */
[----:B------:R-:W-:Y:S01]  /*7690*/  @!P0 HADD2.F32 R32, -RZ, R69.H0_H0 ;  /* 0x20000045ff208230 */ /* 0x000fe20000004100 */
        /* <DEDUP_REMOVED lines=38> */
.L_x_2384:
[----:B------:R-:W-:Y:S05]  /*7900*/  BSYNC B0 ;  /* 0x0000000000007941 */ /* 0x000fea0003800000 */
.L_x_2383:
[----:B------:R-:W-:Y:S11]  /*7910*/  ISETP.GE.AND P0, PT, R136, c[0x0][0x1d4], PT ;  /* 0x0000750088007a0c */ /* 0x000ff60003f06270 */
[----:B------:R-:W-:Y:S02]  /*7920*/  @!UPT UIADD3 URZ, URZ, URZ, URZ ;  /* 0x0000003f3f3ff290 */ /* 0x000fe4000fffe03f */
[----:B------:R-:W-:-:S05]  /*7930*/  @P0 BRA `(.L_x_2368) ;  /* 0x000009c000000947 */ /* 0x000fca0003800000 */
[----:B-1----:R-:W-:Y:S01]  /*7940*/  LDS.128 R40, [R126+0xa080] ;  /* 0x00a080007e287984 */ /* 0x002fe20000000c00 */
[----:B------:R-:W-:Y:S04]  /*7950*/  IADD3 R2, P1, P0, R90, R49, R109 ;  /* 0x000000315a027210 */ /* 0x000fe8000783e06d */
[----:B------:R-:W-:Y:S02]  /*7960*/  IADD3.X R3, R89, R50, R113, P1, P0 ;  /* 0x0000003259037210 */ /* 0x000fe40000fe0471 */
[C---:B------:R-:W-:Y:S01]  /*7970*/  LEA R38, P0, R2.reuse, c[0x0][0x1c8], 0x1 ;  /* 0x0000720002267a11 */ /* 0x040fe200078008ff */
[----:B------:R-:W1:Y:S03]  /*7980*/  LDS.128 R12, [R130+0xa080] ;  /* 0x00a08000820c7984 */ /* 0x000e660000000c00 */
[----:B------:R-:W-:Y:S02]  /*7990*/  LEA.HI.X R39, R2, c[0x0][0x1cc], R3, 0x1, P0 ;  /* 0x0000730002277a11 */ /* 0x000fe400000f0c03 */
[----:B------:R-:W-:Y:S11]  /*79a0*/  ISETP.GE.AND P0, PT, R136, c[0x0][0x27c], PT ;  /* 0x00009f0088007a0c */ /* 0x000ff60003f06270 */
[----:B------:R-:W-:Y:S02]  /*79b0*/  @!UPT UIADD3 URZ, URZ, URZ, URZ ;  /* 0x0000003f3f3ff290 */ /* 0x000fe4000fffe03f */
[--C-:B------:R-:W-:Y:S01]  /*79c0*/  @!P0 HADD2.F32 R2, -RZ, R34.reuse.H0_H0 ;  /* 0x20000022ff028230 */ /* 0x100fe20000004100 */
[--C-:B------:R-:W-:Y:S01]  /*79d0*/  @!P0 SHF.R.U32.HI R8, RZ, 0x10, R25.reuse ;  /* 0x00000010ff088819 */ /* 0x100fe20000011619 */
[----:B------:R-:W-:Y:S01]  /*79e0*/  @!P0 HADD2.F32 R3, -RZ, R34.H1_H1 ;  /* 0x30000022ff038230 */ /* 0x000fe20000004100 */
[----:B------:R-:W-:Y:S01]  /*79f0*/  @!P0 SHF.R.U64 R9, R24, 0x10, R25 ;  /* 0x0000001018098819 */ /* 0x000fe20000001219 */
[--C-:B------:R-:W-:Y:S01]  /*7a00*/  @!P0 HADD2.F32 R17, -RZ, R70.reuse.H0_H0 ;  /* 0x20000046ff118230 */ /* 0x100fe20000004100 */
[--C-:B------:R-:W-:Y:S01]  /*7a10*/  @!P0 SHF.R.U64 R11, R26, 0x10, R27.reuse ;  /* 0x000000101a0b8819 */ /* 0x100fe2000000121b */
[----:B------:R-:W-:Y:S01]  /*7a20*/  @!P0 HADD2.F32 R20, -RZ, R70.H1_H1 ;  /* 0x30000046ff148230 */ /* 0x000fe20000004100 */
[----:B------:R-:W-:Y:S01]  /*7a30*/  @!P0 SHF.R.U32.HI R10, RZ, 0x10, R27 ;  /* 0x00000010ff0a8819 */ /* 0x000fe2000001161b */
[----:B------:R-:W-:Y:S01]  /*7a40*/  @!P0 HADD2.F32 R9, -RZ, R9.H0_H0 ;  /* 0x20000009ff098230 */ /* 0x000fe20000004100 */
[--C-:B------:R-:W-:Y:S01]  /*7a50*/  @!P0 SHF.R.U64 R24, R64, 0x10, R65.reuse ;  /* 0x0000001040188819 */ /* 0x100fe20000001241 */
[----:B------:R-:W-:Y:S01]  /*7a60*/  @!P0 HADD2.F32 R28, -RZ, R71.H0_H0 ;  /* 0x20000047ff1c8230 */ /* 0x000fe20000004100 */
[----:B------:R-:W-:Y:S01]  /*7a70*/  @!P0 SHF.R.U32.HI R22, RZ, 0x10, R65 ;  /* 0x00000010ff168819 */ /* 0x000fe20000011641 */
[----:B------:R-:W-:Y:S01]  /*7a80*/  @!P0 HADD2.F32 R10, -RZ, R10.H0_H0 ;  /* 0x2000000aff0a8230 */ /* 0x000fe20000004100 */
[--C-:B------:R-:W-:Y:S02]  /*7a90*/  @!P0 SHF.R.U32.HI R25, RZ, 0x10, R67.reuse ;  /* 0x00000010ff198819 */ /* 0x100fe40000011643 */
[----:B------:R-:W-:Y:S01]  /*7aa0*/  @!P0 SHF.R.U64 R26, R66, 0x10, R67 ;  /* 0x00000010421a8819 */ /* 0x000fe20000001243 */
[----:B------:R-:W-:Y:S02]  /*7ab0*/  @!P0 HADD2.F32 R22, -RZ, R22.H0_H0 ;  /* 0x20000016ff168230 */ /* 0x000fe40000004100 */
[----:B------:R-:W-:Y:S02]  /*7ac0*/  @!P0 HADD2.F32 R30, -RZ, R25.H0_H0 ;  /* 0x20000019ff1e8230 */ /* 0x000fe40000004100 */
[----:B------:R-:W-:Y:S01]  /*7ad0*/  @!P0 HADD2.F32 R26, -RZ, R26.H0_H0 ;  /* 0x2000001aff1a8230 */ /* 0x000fe20000004100 */
[----:B-1----:R-:W-:Y:S02]  /*7ae0*/  @!P0 MOV R7, R12 ;  /* 0x0000000c00078202 */ /* 0x002fe40000000f00 */
[----:B------:R-:W-:Y:S02]  /*7af0*/  @!P0 MOV R23, R40 ;  /* 0x0000002800178202 */ /* 0x000fe40000000f00 */
[----:B------:R-:W-:Y:S01]  /*7b00*/  @!P0 MOV R18, R41 ;  /* 0x0000002900128202 */ /* 0x000fe20000000f00 */
[----:B------:R-:W-:Y:S01]  /*7b10*/  @!P0 HADD2.F32 R4, -RZ, R7.H0_H0 ;  /* 0x20000007ff048230 */ /* 0x000fe20000004100 */
[----:B------:R-:W-:Y:S01]  /*7b20*/  @!P0 MOV R6, R13 ;  /* 0x0000000d00068202 */ /* 0x000fe20000000f00 */
[--C-:B------:R-:W-:Y:S01]  /*7b30*/  @!P0 HADD2.F32 R16, -RZ, R23.reuse.H0_H0 ;  /* 0x20000017ff108230 */ /* 0x100fe20000004100 */
[----:B------:R-:W-:Y:S01]  /*7b40*/  @!P0 MOV R25, R42 ;  /* 0x0000002a00198202 */ /* 0x000fe20000000f00 */
[----:B------:R-:W-:Y:S02]  /*7b50*/  @!P0 HADD2.F32 R19, -RZ, R18.H0_H0 ;  /* 0x20000012ff138230 */ /* 0x000fe40000004100 */
[--C-:B------:R-:W-:Y:S01]  /*7b60*/  @!P0 HADD2.F32 R5, -RZ, R6.reuse.H0_H0 ;  /* 0x20000006ff058230 */ /* 0x100fe20000004100 */
[-C--:B------:R-:W-:Y:S02]  /*7b70*/  @!P0 FMUL.FTZ R27, R16, R2.reuse ;  /* 0x00000002101b8220 */ /* 0x080fe40000410000 */
[C---:B------:R-:W-:Y:S02]  /*7b80*/  @!P0 FMUL.FTZ R2, R4.reuse, R2 ;  /* 0x0000000204028220 */ /* 0x040fe40000410000 */
[----:B------:R-:W-:Y:S02]  /*7b90*/  @!P0 FMUL.FTZ R21, R19, R3 ;  /* 0x0000000313158220 */ /* 0x000fe40000410000 */
[-C--:B------:R-:W-:Y:S02]  /*7ba0*/  @!P0 FFMA.FTZ R45, R4, R17.reuse, -R27 ;  /* 0x00000011042d8223 */ /* 0x080fe4000001081b */
[----:B------:R-:W-:Y:S01]  /*7bb0*/  @!P0 FFMA.FTZ R2, R16, R17, R2 ;  /* 0x0000001110028223 */ /* 0x000fe20000010002 */
[----:B------:R-:W-:Y:S01]  /*7bc0*/  @!P0 HADD2.F32 R17, -RZ, R23.H1_H1 ;  /* 0x30000017ff118230 */ /* 0x000fe20000004100 */
[C---:B------:R-:W-:Y:S01]  /*7bd0*/  @!P0 FMUL.FTZ R4, R5.reuse, R3 ;  /* 0x0000000305048220 */ /* 0x040fe20000410000 */
[----:B------:R-:W-:Y:S01]  /*7be0*/  @!P0 HADD2.F32 R3, -RZ, R6.H1_H1 ;  /* 0x30000006ff038230 */ /* 0x000fe20000004100 */
[----:B------:R-:W-:Y:S01]  /*7bf0*/  @!P0 FFMA.FTZ R44, R5, R20, -R21 ;  /* 0x00000014052c8223 */ /* 0x000fe20000010815 */
[----:B------:R-:W-:Y:S02]  /*7c00*/  @!P0 HADD2.F32 R21, -RZ, R18.H1_H1 ;  /* 0x30000012ff158230 */ /* 0x000fe40000004100 */
[----:B------:R-:W-:Y:S02]  /*7c10*/  @!P0 HADD2.F32 R5, -RZ, R8.H0_H0 ;  /* 0x20000008ff058230 */ /* 0x000fe40000004100 */
[----:B------:R-:W-:Y:S02]  /*7c20*/  @!P0 HADD2.F32 R18, -RZ, R24.H0_H0 ;  /* 0x20000018ff128230 */ /* 0x000fe40000004100 */
[----:B------:R-:W-:Y:S01]  /*7c30*/  @!P0 HADD2.F32 R6, -RZ, R7.H1_H1 ;  /* 0x30000007ff068230 */ /* 0x000fe20000004100 */
[----:B------:R-:W-:Y:S01]  /*7c40*/  @!P0 FMUL.FTZ R8, R21, R5 ;  /* 0x0000000515088220 */ /* 0x000fe20000410000 */
[----:B------:R-:W-:Y:S01]  /*7c50*/  @!P0 HADD2.F32 R24, -RZ, R71.H1_H1 ;  /* 0x30000047ff188230 */ /* 0x000fe20000004100 */
[----:B------:R-:W-:Y:S01]  /*7c60*/  @!P0 FMUL.FTZ R7, R17, R9 ;  /* 0x0000000911078220 */ /* 0x000fe20000410000 */
[--C-:B------:R-:W-:Y:S01]  /*7c70*/  @!P0 HADD2.F32 R23, -RZ, R25.reuse.H0_H0 ;  /* 0x20000019ff178230 */ /* 0x100fe20000004100 */
[C---:B------:R-:W-:Y:S01]  /*7c80*/  @!P0 FFMA.FTZ R37, R3.reuse, R22, -R8 ;  /* 0x0000001603258223 */ /* 0x040fe20000010808 */
[----:B------:R-:W-:Y:S01]  /*7c90*/  @!P0 HADD2.F32 R25, -RZ, R25.H1_H1 ;  /* 0x30000019ff198230 */ /* 0x000fe20000004100 */
[----:B------:R-:W-:Y:S02]  /*7ca0*/  @!P0 IMAD.MOV.U32 R8, RZ, RZ, R43 ;  /* 0x000000ffff088224 */ /* 0x000fe400078e002b */
[CC--:B------:R-:W-:Y:S01]  /*7cb0*/  @!P0 FFMA.FTZ R34, R6.reuse, R18.reuse, -R7 ;  /* 0x0000001206228223 */ /* 0x0c0fe20000010807 */
[----:B------:R-:W-:Y:S01]  /*7cc0*/  @!P0 MOV R7, R15 ;  /* 0x0000000f00078202 */ /* 0x000fe20000000f00 */
[----:B------:R-:W-:Y:S01]  /*7cd0*/  @!P0 FMUL.FTZ R5, R3, R5 ;  /* 0x0000000503058220 */ /* 0x000fe20000410000 */
[--C-:B------:R-:W-:Y:S01]  /*7ce0*/  @!P0 HADD2.F32 R27, -RZ, R8.reuse.H0_H0 ;  /* 0x20000008ff1b8230 */ /* 0x100fe20000004100 */
[----:B------:R-:W-:Y:S01]  /*7cf0*/  @!P0 FMUL.FTZ R3, R6, R9 ;  /* 0x0000000906038220 */ /* 0x000fe20000410000 */
[----:B------:R-:W-:Y:S02]  /*7d00*/  @!P0 HADD2.F32 R6, -RZ, R35.H0_H0 ;  /* 0x20000023ff068230 */ /* 0x000fe40000004100 */
[--C-:B------:R-:W-:Y:S01]  /*7d10*/  @!P0 HADD2.F32 R9, -RZ, R7.reuse.H0_H0 ;  /* 0x20000007ff098230 */ /* 0x100fe20000004100 */
[----:B------:R-:W-:Y:S01]  /*7d20*/  @!P0 FFMA.FTZ R3, R17, R18, R3 ;  /* 0x0000001211038223 */ /* 0x000fe20000010003 */
[----:B------:R-:W-:Y:S01]  /*7d30*/  @!P0 HADD2.F32 R29, -RZ, R8.H1_H1 ;  /* 0x30000008ff1d8230 */ /* 0x000fe20000004100 */
[-C--:B------:R-:W-:Y:S01]  /*7d40*/  @!P0 FMUL.FTZ R16, R27, R6.reuse ;  /* 0x000000061b108220 */ /* 0x080fe20000410000 */
[----:B------:R-:W-:Y:S01]  /*7d50*/  @!P0 HADD2.F32 R7, -RZ, R7.H1_H1 ;  /* 0x30000007ff078230 */ /* 0x000fe20000004100 */
[----:B------:R-:W-:Y:S01]  /*7d60*/  @!P0 FMUL.FTZ R8, R9, R6 ;  /* 0x0000000609088220 */ /* 0x000fe20000410000 */
[----:B------:R-:W-:Y:S01]  /*7d70*/  @!P0 F2FP.PACK_AB R17, R34, R45 ;  /* 0x0000002d2211823e */ /* 0x000fe200000000ff */
[----:B------:R-:W-:Y:S01]  /*7d80*/  @!P0 FMUL.FTZ R6, R29, R10 ;  /* 0x0000000a1d068220 */ /* 0x000fe20000410000 */
[----:B------:R-:W-:Y:S01]  /*7d90*/  @!P0 F2FP.PACK_AB R18, R37, R44 ;  /* 0x0000002c2512823e */ /* 0x000fe200000000ff */
[----:B------:R-:W-:Y:S01]  /*7da0*/  @!P0 FFMA.FTZ R33, R9, R28, -R16 ;  /* 0x0000001c09218223 */ /* 0x000fe20000010810 */
[----:B------:R-:W-:Y:S01]  /*7db0*/  @!P0 HADD2.F32 R16, -RZ, R11.H0_H0 ;  /* 0x2000000bff108230 */ /* 0x000fe20000004100 */
[C---:B------:R-:W-:Y:S01]  /*7dc0*/  @!P0 FMUL.FTZ R9, R7.reuse, R10 ;  /* 0x0000000a07098220 */ /* 0x040fe20000410000 */
[----:B------:R-:W-:Y:S01]  /*7dd0*/  @!P0 MOV R13, R18 ;  /* 0x00000012000d8202 */ /* 0x000fe20000000f00 */
[----:B------:R-:W-:Y:S01]  /*7de0*/  @!P0 FFMA.FTZ R32, R7, R30, -R6 ;  /* 0x0000001e07208223 */ /* 0x000fe20000010806 */
[----:B------:R-:W-:Y:S01]  /*7df0*/  @!P0 MOV R7, R14 ;  /* 0x0000000e00078202 */ /* 0x000fe20000000f00 */
[----:B------:R-:W-:Y:S01]  /*7e00*/  @!P0 FMUL.FTZ R31, R25, R16 ;  /* 0x00000010191f8220 */ /* 0x000fe20000410000 */
[----:B------:R-:W-:Y:S01]  /*7e10*/  @!P0 HADD2.F32 R6, -RZ, R35.H1_H1 ;  /* 0x30000023ff068230 */ /* 0x000fe20000004100 */
[----:B------:R-:W-:Y:S02]  /*7e20*/  @!P0 FFMA.FTZ R4, R19, R20, R4 ;  /* 0x0000001413048223 */ /* 0x000fe40000010004 */
[--C-:B------:R-:W-:Y:S01]  /*7e30*/  @!P0 HADD2.F32 R11, -RZ, R7.reuse.H0_H0 ;  /* 0x20000007ff0b8230 */ /* 0x100fe20000004100 */
[----:B------:R-:W-:Y:S01]  /*7e40*/  @!P0 FFMA.FTZ R5, R21, R22, R5 ;  /* 0x0000001615058223 */ /* 0x000fe20000010005 */
[----:B------:R-:W-:Y:S01]  /*7e50*/  @!P0 HADD2.F32 R10, -RZ, R7.H1_H1 ;  /* 0x30000007ff0a8230 */ /* 0x000fe20000004100 */
[-C--:B------:R-:W-:Y:S02]  /*7e60*/  @!P0 FMUL.FTZ R7, R23, R6.reuse ;  /* 0x0000000617078220 */ /* 0x080fe40000410000 */
[----:B------:R-:W-:Y:S01]  /*7e70*/  @!P0 FMUL.FTZ R6, R11, R6 ;  /* 0x000000060b068220 */ /* 0x000fe20000410000 */
[----:B------:R-:W-:Y:S01]  /*7e80*/  @!P0 F2FP.PACK_AB R4, R5, R4 ;  /* 0x000000040504823e */ /* 0x000fe200000000ff */
[----:B------:R-:W-:Y:S02]  /*7e90*/  @!P0 FFMA.FTZ R11, R11, R24, -R7 ;  /* 0x000000180b0b8223 */ /* 0x000fe40000010807 */
[C---:B------:R-:W-:Y:S01]  /*7ea0*/  @!P0 FFMA.FTZ R31, R10.reuse, R26, -R31 ;  /* 0x0000001a0a1f8223 */ /* 0x040fe2000001081f */
[----:B------:R-:W-:Y:S01]  /*7eb0*/  @!P0 MOV R41, R4 ;  /* 0x0000000400298202 */ /* 0x000fe20000000f00 */
        /* <DEDUP_REMOVED lines=26> */
.L_x_2354:
        /* <DEDUP_REMOVED lines=22> */
.L_x_2386:
[----:B------:R-:W-:Y:S05]  /*81c0*/  BSYNC B0 ;  /* 0x0000000000007941 */ /* 0x000fea0003800000 */
.L_x_2385:
        /* <DEDUP_REMOVED lines=19> */
.L_x_2368:
[----:B------:R-:W-:Y:S05]  /*8300*/  BSYNC B2 ;  /* 0x0000000000027941 */ /* 0x000fea0003800000 */
.L_x_2353:
[----:B--2---:R-:W-:Y:S01]  /*8310*/  IMAD.WIDE.U32 R2, R36, 0x30, RZ ;  /* 0x0000003024027825 */ /* 0x004fe200078e00ff */
[----:B------:R-:W-:Y:S01]  /*8320*/  LOP3.LUT P3, RZ, R218, 0x1, RZ, 0xc0, !PT ;  /* 0x00000001daff7812 */ /* 0x000fe2000786c0ff */
[----:B------:R-:W-:Y:S02]  /*8330*/  BSSY B0, `(.L_x_2387) ;  /* 0x0000046000007945 */ /* 0x000fe40003800000 */
[----:B-1----:R-:W-:Y:S01]  /*8340*/  IMAD R5, R92, 0x30, RZ ;  /* 0x000000305c057824 */ /* 0x002fe200078e02ff */
[-C--:B------:R-:W-:Y:S03]  /*8350*/  IADD3 R4, P0, R121, R2.reuse, RZ ;  /* 0x0000000279047210 */ /* 0x080fe60007f1e0ff */
[----:B------:R-:W-:Y:S04]  /*8360*/  IMAD.IADD R5, R3, 0x1, R5 ;  /* 0x0000000103057824 */ /* 0x000fe800078e0205 */
[C---:B------:R-:W-:Y:S01]  /*8370*/  IMAD.X R3, R5.reuse, 0x1, R146, P0 ;  /* 0x0000000105037824 */ /* 0x040fe200000e0692 */
[----:B------:R-:W-:Y:S01]  /*8380*/  IADD3 R16, P0, R148, R2, RZ ;  /* 0x0000000294107210 */ /* 0x000fe20007f1e0ff */
[----:B------:R-:W-:Y:S03]  /*8390*/  IMAD.IADD R2, R88, 0x1, -R225 ;  /* 0x0000000158027824 */ /* 0x000fe600078e0ae1 */
[----:B------:R-:W-:Y:S02]  /*83a0*/  IADD3.X R17, R5, R147, RZ, P0, !PT ;  /* 0x0000009305117210 */ /* 0x000fe400007fe4ff */
[----:B------:R-:W-:Y:S11]  /*83b0*/  ISETP.GE.AND P0, PT, R2, 0x21, PT ;  /* 0x000000210200780c */ /* 0x000ff60003f06270 */
[----:B------:R-:W-:Y:S02]  /*83c0*/  @!UPT UIADD3 URZ, URZ, URZ, URZ ;  /* 0x0000003f3f3ff290 */ /* 0x000fe4000fffe03f */
[----:B------:R-:W-:Y:S04]  /*83d0*/  @P0 IADD3 R8, P1, R4, 0x20, RZ ;  /* 0x0000002004080810 */ /* 0x000fe80007f3e0ff */
[----:B------:R-:W-:Y:S02]  /*83e0*/  @P0 IADD3.X R9, RZ, R3, RZ, P1, !PT ;  /* 0x00000003ff090210 */ /* 0x000fe40000ffe4ff */
[----:B------:R-:W-:Y:S11]  /*83f0*/  ISETP.GE.AND P1, PT, R2, 0x1, PT ;  /* 0x000000010200780c */ /* 0x000ff60003f26270 */
[----:B------:R-:W-:Y:S02]  /*8400*/  @!UPT UIADD3 URZ, URZ, URZ, URZ ;  /* 0x0000003f3f3ff290 */ /* 0x000fe4000fffe03f */
[----:B------:R-:W-:Y:S01]  /*8410*/  @P1 IMAD R5, R3, c[0x0][0x258], RZ ;  /* 0x0000960003051a24 */ /* 0x000fe200078e02ff */
[----:B------:R-:W-:Y:S01]  /*8420*/  @P1 MOV R3, R108 ;  /* 0x0000006c00031202 */ /* 0x000fe20000000f00 */
[----:B------:R-:W-:Y:S04]  /*8430*/  @P1 IMAD.MOV.U32 R2, RZ, RZ, R98 ;  /* 0x000000ffff021224 */ /* 0x000fe800078e0062 */
[C---:B------:R-:W-:Y:S04]  /*8440*/  @P1 IMAD.WIDE.U32 R2, R4.reuse, c[0x0][0x258], R2 ;  /* 0x0000960004021a25 */ /* 0x040fe800078e0002 */
[----:B------:R-:W-:Y:S01]  /*8450*/  @P1 IMAD R4, R4, c[0x0][0x25c], R5 ;  /* 0x0000970004041a24 */ /* 0x000fe200078e0205 */
[C---:B------:R-:W-:Y:S01]  /*8460*/  @P1 LEA R6, P2, R2.reuse, c[0x0][0x250], 0x1 ;  /* 0x0000940002061a11 */ /* 0x040fe200078408ff */
[----:B------:R-:W-:Y:S02]  /*8470*/  @P0 IMAD.MOV.U32 R5, RZ, RZ, R108 ;  /* 0x000000ffff050224 */ /* 0x000fe400078e006c */
[----:B------:R-:W-:Y:S01]  /*8480*/  @P1 IMAD.IADD R3, R3, 0x1, R4 ;  /* 0x0000000103031824 */ /* 0x000fe200078e0204 */
[----:B------:R-:W-:Y:S04]  /*8490*/  @P0 MOV R4, R98 ;  /* 0x0000006200040202 */ /* 0x000fe80000000f00 */
        /* <DEDUP_REMOVED lines=8> */
[----:B------:R1:W-:Y:S03]  /*8520*/  @P1 LDGSTS.E.BYPASS.LTC128B.128 [R211+0x5880], [R6.64+0x80], !P6 ;  /* 0x0588008006d31fae */ /* 0x0003e6000f101d46 */
[----:B------:R-:W-:Y:S01]  /*8530*/  @P0 IADD3 R3, R5, R2, RZ ;  /* 0x0000000205030210 */ /* 0x000fe20007ffe0ff */
[----:B------:R1:W-:Y:S01]  /*8540*/  @P1 LDGSTS.E.BYPASS.LTC128B.128 [R211+0x7080], [R6.64+0x100], !P5 ;  /* 0x0708010006d31fae */ /* 0x0003e2000e901d46 */
[C---:B------:R-:W-:Y:S03]  /*8550*/  @P0 LEA R2, P2, R4.reuse, c[0x0][0x250], 0x1 ;  /* 0x0000940004020a11 */ /* 0x040fe600078408ff */
[----:B------:R1:W-:Y:S01]  /*8560*/  @P1 LDGSTS.E.BYPASS.LTC128B.128 [R211+0x8880], [R6.64+0x180], !P4 ;  /* 0x0888018006d31fae */ /* 0x0003e2000e101d46 */
[----:B------:R-:W-:Y:S05]  /*8570*/  @P0 LEA.HI.X R3, R4, c[0x0][0x254], R3, 0x1, P2 ;  /* 0x0000950004030a11 */ /* 0x000fea00010f0c03 */
        /* <DEDUP_REMOVED lines=13> */
[----:B------:R-:W-:Y:S04]  /*8650*/  IMAD R2, R16, c[0x0][0x20c], R2 ;  /* 0x0000830010027a24 */ /* 0x000fe800078e0202 */
        /* <DEDUP_REMOVED lines=19> */
.L_x_2388:
[----:B-1----:R-:W-:Y:S05]  /*8790*/  BSYNC B0 ;  /* 0x0000000000007941 */ /* 0x002fea0003800000 */
.L_x_2387:
        /* <DEDUP_REMOVED lines=30> */
.L_x_2390:
[----:B------:R-:W-:Y:S05]  /*8980*/  BSYNC B0 ;  /* 0x0000000000007941 */ /* 0x000fea0003800000 */
.L_x_2389:
        /* <DEDUP_REMOVED lines=36> */
.L_x_2392:
[----:B------:R-:W-:Y:S05]  /*8bd0*/  BSYNC B0 ;  /* 0x0000000000007941 */ /* 0x000fea0003800000 */
.L_x_2391:
[----:B------:R-:W0:Y:S01]  /*8be0*/  LDGDEPBAR ;  /* 0x00000000000079af */ /* 0x000e220000000000 */
[----:B------:R-:W-:Y:S01]  /*8bf0*/  IADD3 R36, R36, -0x1, RZ ;  /* 0xffffffff24247810 */ /* 0x000fe20007ffe0ff */
[----:B------:R-:W-:-:S05]  /*8c00*/  @P3 BRA `(.L_x_2393) ;  /* 0xffffa81000003947 */ /* 0x000fca000383ffff */
[----:B------:R-:W-:Y:S01]  /*8c10*/  WARPSYNC 0xffffffff ;  /* 0xffffffff00007948 */ /* 0x000fe20003800000 */
[----:B------:R-:W-:Y:S06]  /*8c20*/  BAR.SYNC.DEFER_BLOCKING 0x0 ;  /* 0x0000000000007b1d */ /* 0x000fec0000010000 */
.L_x_2352:
[----:B------:R-:W2:Y:S01]  /*8c30*/  LDL R17, [R1+0x18] ;  /* 0x0000180001117983 */ /* 0x000ea20000100800 */
[----:B------:R-:W-:-:S05]  /*8c40*/  IMAD.MOV.U32 R0, RZ, RZ, c[0x0][0x2c4] ;  /* 0x0000b100ff007624 */ /* 0x000fca00078e00ff */
[----:B------:R-:W-:Y:S01]  /*8c50*/  ISETP.NE.AND P3, PT, R0, 0x1, PT ;  /* 0x000000010000780c */ /* 0x000fe20003f65270 */
[----:B------:R-:W-:Y:S01]  /*8c60*/  BSSY B0, `(.L_x_2394) ;  /* 0x000002a000007945 */ /* 0x000fe20003800000 */
[----:B------:R-:W-:Y:S01]  /*8c70*/  IMAD.IADD R10, R160, 0x1, R161 ;  /* 0x00000001a00a7824 */ /* 0x000fe200078e02a1 */
[----:B--2---:R-:W-:-:S10]  /*8c80*/  IADD3 R0, R17, 0x7f, RZ ;  /* 0x0000007f11007810 */ /* 0x004fd40007ffe0ff */
[----:B-1----:R-:W-:-:S05]  /*8c90*/  @P3 IMAD.HI.U32 R2, R0, c[0x0][0x2c8], RZ ;  /* 0x0000b20000023a27 */ /* 0x002fca00078e00ff */
[----:B------:R-:W-:-:S05]  /*8ca0*/  @P3 SHF.R.U32.HI R0, RZ, c[0x0][0x2cc], R2 ;  /* 0x0000b300ff003a19 */ /* 0x000fca0000011602 */
[----:B------:R-:W-:-:S04]  /*8cb0*/  IMAD.IADD R0, R166, 0x1, R0 ;  /* 0x00000001a6007824 */ /* 0x000fc800078e0200 */
[----:B------:R-:W-:-:S05]  /*8cc0*/  IMAD.HI R0, R0, 0x2aaaaaab, RZ ;  /* 0x2aaaaaab00007827 */ /* 0x000fca00078e02ff */
[----:B------:R-:W-:-:S04]  /*8cd0*/  SHF.R.U32.HI R2, RZ, 0x1f, R0 ;  /* 0x0000001fff027819 */ /* 0x000fc80000011600 */
[----:B------:R-:W-:-:S04]  /*8ce0*/  LEA.HI.SX32 R0, R0, R2, 0x1d ;  /* 0x0000000200007211 */ /* 0x000fc800078feaff */
[----:B------:R-:W-:-:S04]  /*8cf0*/  IMNMX R5, R165, R0, PT ;  /* 0x00000000a5057217 */ /* 0x000fc80003800200 */
[----:B------:R-:W-:Y:S01]  /*8d00*/  ISETP.GE.AND P0, PT, R5, 0x1, PT ;  /* 0x000000010500780c */ /* 0x000fe20003f06270 */
[----:B------:R-:W-:-:S12]  /*8d10*/  IMAD.MOV.U32 R0, RZ, RZ, RZ ;  /* 0x000000ffff007224 */ /* 0x000fd800078e00ff */
        /* <DEDUP_REMOVED lines=30> */
.L_x_2395:
[----:B------:R-:W-:Y:S05]  /*8f00*/  BSYNC B0 ;  /* 0x0000000000007941 */ /* 0x000fea0003800000 */
.L_x_2394:
        /* <DEDUP_REMOVED lines=69> */
[----:B------:R-:W-:-:S04]  /*9360*/  IMNMX R18, R5, R2, PT ;  /* 0x0000000205127217 */ /* 0x000fc80003800200 */
[----:B------:R-:W-:Y:S01]  /*9370*/  ISETP.GT.AND P0, PT, R18, R234, PT ;  /* 0x000000ea1200720c */ /* 0x000fe20003f04270 */
[----:B------:R1:W-:-:S12]  /*9380*/  STL [R1+0x8], R18 ;  /* 0x0000081201007387 */ /* 0x0003d80000100800 */
[----:B------:R-:W-:Y:S05]  /*9390*/  @!P0 BRA `(.L_x_2396) ;  /* 0x0001313000008947 */ /* 0x000fea0003800000 */
[----:B------:R-:W2:Y:S04]  /*93a0*/  LDL R114, [R1+0x1c] ;  /* 0x00001c0001727983 */ /* 0x000ea80000100800 */
[----:B------:R-:W3:Y:S01]  /*93b0*/  LDL R19, [R1+0x14] ;  /* 0x0000140001137983 */ /* 0x000ee20000100800 */
[----:B------:R-:W-:-:S03]  /*93c0*/  ISETP.NE.U32.AND P0, PT, RZ, c[0x0][0x340], PT ;  /* 0x0000d000ff007a0c */ /* 0x000fc60003f05070 */
[----:B------:R-:W4:Y:S01]  /*93d0*/  S2R R6, SR_TID.X ;  /* 0x0000000000067919 */ /* 0x000f220000002100 */
[----:B------:R-:W-:-:S13]  /*93e0*/  ISETP.NE.AND.EX P2, PT, RZ, c[0x0][0x344], PT, P0 ;  /* 0x0000d100ff007a0c */ /* 0x000fda0003f45300 */
[----:B------:R-:W-:-:S04]  /*93f0*/  @P2 IMAD.MOV.U32 R2, RZ, RZ, 0x4 ;  /* 0x00000004ff022424 */ /* 0x000fc800078e00ff */
[----:B------:R-:W-:-:S05]  /*9400*/  @P2 IMAD.WIDE R2, R252, R2, c[0x0][0x340] ;  /* 0x0000d000fc022625 */ /* 0x000fca00078e0202 */
[----:B------:R1:W3:Y:S01]  /*9410*/  @P2 LDG.E R15, [R2.64] ;  /* 0x00000006020f2981 */ /* 0x0002e2000c1e1900 */
[----:B------:R-:W-:Y:S02]  /*9420*/  SHF.R.S32.HI R0, RZ, 0x1f, R177 ;  /* 0x0000001fff007819 */ /* 0x000fe400000114b1 */
[----:B----4-:R-:W-:Y:S02]  /*9430*/  LEA.HI R5, R187, R6, RZ, 0x3 ;  /* 0x00000006bb057211 */ /* 0x010fe400078f18ff */
[----:B------:R-:W-:Y:S01]  /*9440*/  ISETP.NE.U32.AND P1, PT, RZ, c[0x0][0x348], PT ;  /* 0x0000d200ff007a0c */ /* 0x000fe20003f25070 */
[----:B------:R-:W-:Y:S01]  /*9450*/  IMAD R0, R0, c[0x0][0x178], RZ ;  /* 0x00005e0000007a24 */ /* 0x000fe200078e02ff */
[----:B------:R-:W-:Y:S02]  /*9460*/  SHF.R.S32.HI R9, RZ, 0x1f, R225 ;  /* 0x0000001fff097819 */ /* 0x000fe400000114e1 */
[----:B------:R-:W-:Y:S01]  /*9470*/  ISETP.NE.AND.EX P1, PT, RZ, c[0x0][0x34c], PT, P1 ;  /* 0x0000d300ff007a0c */ /* 0x000fe20003f25310 */
[----:B------:R-:W-:Y:S01]  /*9480*/  IMAD R4, R177, c[0x0][0x17c], R0 ;  /* 0x00005f00b1047a24 */ /* 0x000fe200078e0200 */
[----:B------:R-:W-:-:S02]  /*9490*/  LOP3.LUT R0, R5, 0xfffffff8, RZ, 0xc0, !PT ;  /* 0xfffffff805007812 */ /* 0x000fc400078ec0ff */
[----:B------:R-:W-:Y:S02]  /*94a0*/  LOP3.LUT R218, R218, 0xfffffffb, RZ, 0xc0, !PT ;  /* 0xfffffffbdada7812 */ /* 0x000fe400078ec0ff */
[----:B------:R-:W-:Y:S01]  /*94b0*/  IADD3 R122, R18, -0x1, RZ ;  /* 0xffffffff127a7810 */ /* 0x000fe20007ffe0ff */
[----:B------:R-:W-:Y:S01]  /*94c0*/  IMAD.IADD R100, R6, 0x1, -R0 ;  /* 0x0000000106647824 */ /* 0x000fe200078e0a00 */
[----:B------:R-:W-:Y:S02]  /*94d0*/  SEL R6, R252, RZ, !P1 ;  /* 0x000000fffc067207 */ /* 0x000fe40004800000 */
[----:B------:R-:W-:Y:S02]  /*94e0*/  ISETP.GE.AND P4, PT, R226, c[0x0][0x198], PT ;  /* 0x00006600e2007a0c */ /* 0x000fe40003f86270 */
[----:B------:R-:W-:Y:S01]  /*94f0*/  LEA R0, R100, R225, 0x5 ;  /* 0x000000e164007211 */ /* 0x000fe200078e28ff */
[----:B-1----:R-:W-:-:S04]  /*9500*/  IMAD.WIDE.U32 R2, R177, c[0x0][0x178], RZ ;  /* 0x00005e00b1027a25 */ /* 0x002fc800078e00ff */
[----:B------:R-:W-:Y:S01]  /*9510*/  IMAD.IADD R3, R3, 0x1, R4 ;  /* 0x0000000103037824 */ /* 0x000fe200078e0204 */
[----:B------:R-:W-:Y:S01]  /*9520*/  IADD3 R4, P0, R225, R10, RZ ;  /* 0x0000000ae1047210 */ /* 0x000fe20007f1e0ff */
[----:B------:R-:W-:-:S03]  /*9530*/  IMAD.IADD R5, R17, 0x1, R0 ;  /* 0x0000000111057824 */ /* 0x000fc600078e0200 */
[----:B------:R-:W-:Y:S01]  /*9540*/  LEA.HI.X.SX32 R12, R10, R9, 0x1, P0 ;  /* 0x000000090a0c7211 */ /* 0x000fe200000f0eff */
[----:B------:R-:W-:Y:S01]  /*9550*/  @P3 IMAD.HI.U32 R8, R5, c[0x0][0x2c8], RZ ;  /* 0x0000b20005083a27 */ /* 0x000fe200078e00ff */
[----:B------:R-:W-:-:S03]  /*9560*/  ISETP.GE.AND P0, PT, R134, c[0x0][0x1d4], PT ;  /* 0x0000750086007a0c */ /* 0x000fc60003f06270 */
[----:B------:R-:W-:Y:S01]  /*9570*/  IMAD.MOV.U32 R0, RZ, RZ, R5 ;  /* 0x000000ffff007224 */ /* 0x000fe200078e0005 */
[----:B------:R-:W-:Y:S01]  /*9580*/  @P3 SHF.R.U32.HI R0, RZ, c[0x0][0x2cc], R8 ;  /* 0x0000b300ff003a19 */ /* 0x000fe20000011608 */
[----:B------:R-:W-:Y:S01]  /*9590*/  IMAD R13, R12, c[0x0][0x1e0], RZ ;  /* 0x000078000c0d7a24 */ /* 0x000fe200078e02ff */
[----:B------:R-:W-:Y:S01]  /*95a0*/  ISETP.GE.AND P3, PT, R226, c[0x0][0x1d4], PT ;  /* 0x00007500e2007a0c */ /* 0x000fe20003f66270 */
[----:B------:R-:W-:Y:S02]  /*95b0*/  IMAD R12, R12, c[0x0][0x208], RZ ;  /* 0x000082000c0c7a24 */ /* 0x000fe400078e02ff */
[----:B------:R-:W-:Y:S01]  /*95c0*/  IMAD R16, R4, c[0x0][0x1e4], R13 ;  /* 0x0000790004107a24 */ /* 0x000fe200078e020d */
[----:B------:R-:W-:Y:S02]  /*95d0*/  SHF.R.S32.HI R13, RZ, 0x1f, R0 ;  /* 0x0000001fff0d7819 */ /* 0x000fe40000011400 */
[----:B--2---:R-:W-:Y:S02]  /*95e0*/  SEL R7, R114, RZ, !P1 ;  /* 0x000000ff72077207 */ /* 0x004fe40004800000 */
[----:B------:R-:W-:Y:S01]  /*95f0*/  ISETP.GE.AND P1, PT, R136, c[0x0][0x1d4], PT ;  /* 0x0000750088007a0c */ /* 0x000fe20003f26270 */
[----:B---3--:R-:W-:-:S04]  /*9600*/  IMAD.WIDE.U32 R2, R19, c[0x0][0x1b8], R2 ;  /* 0x00006e0013027a25 */ /* 0x008fc800078e0002 */
[----:B------:R-:W-:Y:S02]  /*9610*/  IMAD R7, R7, c[0x0][0x1c0], RZ ;  /* 0x0000700007077a24 */ /* 0x000fe400078e02ff */
[----:B------:R-:W-:Y:S02]  /*9620*/  IMAD R3, R19, c[0x0][0x1bc], R3 ;  /* 0x00006f0013037a24 */ /* 0x000fe400078e0203 */
[C---:B------:R-:W-:Y:S02]  /*9630*/  IMAD R14, R6.reuse, c[0x0][0x1c4], R7 ;  /* 0x00007100060e7a24 */ /* 0x040fe400078e0207 */
[----:B------:R-:W-:Y:S01]  /*9640*/  IMAD.WIDE.U32 R6, R6, c[0x0][0x1c0], R2 ;  /* 0x0000700006067a25 */ /* 0x000fe200078e0002 */
[----:B------:R-:W-:Y:S02]  /*9650*/  MOV R3, R135 ;  /* 0x0000008700037202 */ /* 0x000fe40000000f00 */
[----:B------:R-:W-:Y:S01]  /*9660*/  @P1 LOP3.LUT R218, R218, 0x4, RZ, 0xfc, !PT ;  /* 0x00000004dada1812 */ /* 0x000fe200078efcff */
[----:B------:R-:W-:-:S03]  /*9670*/  IMAD.MOV.U32 R2, RZ, RZ, R134 ;  /* 0x000000ffff027224 */ /* 0x000fc600078e0086 */
[----:B------:R-:W-:Y:S01]  /*9680*/  LOP3.LUT R218, R218, 0xfffffff7, RZ, 0xc0, !PT ;  /* 0xfffffff7dada7812 */ /* 0x000fe200078ec0ff */
[----:B------:R-:W-:-:S03]  /*9690*/  IMAD.WIDE.U32 R10, R4, c[0x0][0x1e0], R2 ;  /* 0x00007800040a7a25 */ /* 0x000fc600078e0002 */
[----:B------:R-:W-:Y:S01]  /*96a0*/  @P0 LOP3.LUT R218, R218, 0x8, RZ, 0xfc, !PT ;  /* 0x00000008dada0812 */ /* 0x000fe200078efcff */
[----:B------:R-:W-:-:S03]  /*96b0*/  IMAD.WIDE.U32 R8, R4, c[0x0][0x208], R2 ;  /* 0x0000820004087a25 */ /* 0x000fc600078e0002 */
[----:B------:R-:W-:Y:S01]  /*96c0*/  LOP3.LUT R218, R218, 0xfffffffd, RZ, 0xc0, !PT ;  /* 0xfffffffddada7812 */ /* 0x000fe200078ec0ff */
[----:B------:R-:W-:Y:S02]  /*96d0*/  IMAD.MOV R2, RZ, RZ, -R0 ;  /* 0x000000ffff027224 */ /* 0x000fe400078e0a00 */
[----:B------:R-:W-:Y:S01]  /*96e0*/  IMAD.IADD R3, R7, 0x1, R14 ;  /* 0x0000000107037824 */ /* 0x000fe200078e020e */
[----:B------:R-:W-:Y:S01]  /*96f0*/  @P3 LOP3.LUT R218, R218, 0x2, RZ, 0xfc, !PT ;  /* 0x00000002dada3812 */ /* 0x000fe200078efcff */
[----:B------:R-:W-:Y:S02]  /*9700*/  IMAD R14, R4, c[0x0][0x20c], R12 ;  /* 0x00008300040e7a24 */ /* 0x000fe400078e020c */
[----:B------:R-:W-:Y:S01]  /*9710*/  IMAD R12, R2, c[0x0][0x2c4], R5 ;  /* 0x0000b100020c7a24 */ /* 0x000fe200078e0205 */
[----:B------:R-:W-:Y:S01]  /*9720*/  SEL R5, RZ, 0xffffffff, P1 ;  /* 0xffffffffff057807 */ /* 0x000fe20000800000 */
[----:B------:R-:W-:Y:S01]  /*9730*/  IMAD R4, R13, c[0x0][0x1b0], RZ ;  /* 0x00006c000d047a24 */ /* 0x000fe200078e02ff */
[----:B------:R-:W-:Y:S01]  /*9740*/  MOV R2, R6 ;  /* 0x0000000600027202 */ /* 0x000fe20000000f00 */
[----:B------:R-:W-:Y:S01]  /*9750*/  IMAD.IADD R7, R11, 0x1, R16 ;  /* 0x000000010b077824 */ /* 0x000fe200078e0210 */
[----:B------:R-:W-:Y:S01]  /*9760*/  SEL R6, RZ, 0x1, P0 ;  /* 0x00000001ff067807 */ /* 0x000fe20000000000 */
[----:B------:R-:W-:Y:S01]  /*9770*/  IMAD.SHL.U32 R13, R5, 0x2, RZ ;  /* 0x00000002050d7824 */ /* 0x000fe200078e00ff */
[----:B------:R-:W-:Y:S01]  /*9780*/  IADD3 R5, R9, R14, RZ ;  /* 0x0000000e09057210 */ /* 0x000fe20007ffe0ff */
[C---:B------:R-:W-:Y:S01]  /*9790*/  IMAD R4, R0.reuse, c[0x0][0x1b4], R4 ;  /* 0x00006d0000047a24 */ /* 0x040fe200078e0204 */
[----:B------:R-:W-:Y:S01]  /*97a0*/  ISETP.NE.U32.AND P0, PT, RZ, c[0x0][0x350], PT ;  /* 0x0000d400ff007a0c */ /* 0x000fe20003f05070 */
[----:B------:R-:W-:Y:S01]  /*97b0*/  IMAD.WIDE.U32 R2, R0, c[0x0][0x1b0], R2 ;  /* 0x00006c0000027a25 */ /* 0x000fe200078e0002 */
[----:B------:R-:W-:-:S02]  /*97c0*/  LOP3.LUT R14, R13, 0x2, R6, 0xe2, !PT ;  /* 0x000000020d0e7812 */ /* 0x000fc400078ee206 */
[----:B------:R-:W-:Y:S01]  /*97d0*/  SHF.R.S32.HI R0, RZ, 0x1f, R12 ;  /* 0x0000001fff007819 */ /* 0x000fe2000001140c */
[----:B------:R-:W-:Y:S01]  /*97e0*/  IMAD.MOV.U32 R6, RZ, RZ, R10 ;  /* 0x000000ffff067224 */ /* 0x000fe200078e000a */
[----:B------:R-:W-:Y:S01]  /*97f0*/  @P2 SHF.R.S32.HI R10, RZ, 0x1f, R15 ;  /* 0x0000001fff0a2819 */ /* 0x000fe2000001140f */
[----:B------:R-:W-:Y:S01]  /*9800*/  IMAD.IADD R3, R3, 0x1, R4 ;  /* 0x0000000103037824 */ /* 0x000fe200078e0204 */
[----:B------:R-:W-:Y:S01]  /*9810*/  MOV R4, R8 ;  /* 0x0000000800047202 */ /* 0x000fe20000000f00 */
[----:B------:R-:W-:Y:S01]  /*9820*/  IMAD.WIDE.U32 R6, R19, c[0x0][0x1e8], R6 ;  /* 0x00007a0013067a25 */ /* 0x000fe200078e0006 */
[----:B------:R-:W-:Y:S02]  /*9830*/  ISETP.NE.AND.EX P0, PT, RZ, c[0x0][0x354], PT, P0 ;  /* 0x0000d500ff007a0c */ /* 0x000fe40003f05300 */
[----:B------:R-:W-:Y:S01]  /*9840*/  ISETP.GE.AND P1, PT, R227, c[0x0][0x1d4], PT ;  /* 0x00007500e3007a0c */ /* 0x000fe20003f26270 */
[----:B------:R-:W-:Y:S01]  /*9850*/  @!P2 IMAD.MOV.U32 R10, RZ, RZ, R114 ;  /* 0x000000ffff0aa224 */ /* 0x000fe200078e0072 */
[----:B------:R-:W-:Y:S01]  /*9860*/  LOP3.LUT R218, R218, 0xfffffffe, RZ, 0xc0, !PT ;  /* 0xfffffffedada7812 */ /* 0x000fe200078ec0ff */
[----:B------:R-:W-:Y:S01]  /*9870*/  IMAD.WIDE.U32 R8, R12, c[0x0][0x1a8], R2 ;  /* 0x00006a000c087a25 */ /* 0x000fe200078e0002 */
[----:B------:R-:W-:-:S03]  /*9880*/  SEL R11, RZ, 0x8, P1 ;  /* 0x00000008ff0b7807 */ /* 0x000fc60000800000 */
[----:B------:R-:W-:Y:S02]  /*9890*/  IMAD R0, R0, c[0x0][0x1a8], RZ ;  /* 0x00006a0000007a24 */ /* 0x000fe400078e02ff */
[----:B------:R-:W-:-:S04]  /*98a0*/  IMAD.WIDE.U32 R2, R19, c[0x0][0x210], R4 ;  /* 0x0000840013027a25 */ /* 0x000fc800078e0004 */
[----:B------:R-:W-:Y:S01]  /*98b0*/  @!P2 IMAD.MOV.U32 R15, RZ, RZ, R252 ;  /* 0x000000ffff0fa224 */ /* 0x000fe200078e00fc */
[----:B------:R-:W-:Y:S01]  /*98c0*/  @P1 LOP3.LUT R218, R218, 0x1, RZ, 0xfc, !PT ;  /* 0x00000001dada1812 */ /* 0x000fe200078efcff */
[----:B------:R-:W-:Y:S01]  /*98d0*/  IMAD R5, R19, c[0x0][0x1ec], R7 ;  /* 0x00007b0013057a24 */ /* 0x000fe200078e0207 */
[----:B------:R-:W-:Y:S01]  /*98e0*/  SEL R7, R10, RZ, !P0 ;  /* 0x000000ff0a077207 */ /* 0x000fe20004000000 */
[----:B------:R-:W-:Y:S01]  /*98f0*/  IMAD R13, R12, c[0x0][0x1ac], R0 ;  /* 0x00006b000c0d7a24 */ /* 0x000fe200078e0200 */
[----:B------:R-:W-:Y:S01]  /*9900*/  SEL R0, R15, RZ, !P0 ;  /* 0x000000ff0f007207 */ /* 0x000fe20004000000 */
[----:B------:R-:W-:Y:S01]  /*9910*/  IMAD R3, R19, c[0x0][0x214], R3 ;  /* 0x0000850013037a24 */ /* 0x000fe200078e0203 */
[----:B------:R-:W-:Y:S01]  /*9920*/  SEL R12, RZ, 0x4, P3 ;  /* 0x00000004ff0c7807 */ /* 0x000fe20001800000 */
[----:B------:R-:W-:Y:S01]  /*9930*/  IMAD.MOV.U32 R4, RZ, RZ, R6 ;  /* 0x000000ffff047224 */ /* 0x000fe200078e0006 */
[----:B------:R-:W-:Y:S01]  /*9940*/  IADD3 R9, R9, R13, RZ ;  /* 0x0000000d09097210 */ /* 0x000fe20007ffe0ff */
[C---:B------:R-:W-:Y:S01]  /*9950*/  IMAD R6, R7.reuse, c[0x0][0x1f0], RZ ;  /* 0x00007c0007067a24 */ /* 0x040fe200078e02ff */
[----:B------:R-:W-:Y:S01]  /*9960*/  LEA R15, P0, R8, c[0x0][0x160], 0x1 ;  /* 0x00005800080f7a11 */ /* 0x000fe200078008ff */
[----:B------:R-:W-:Y:S01]  /*9970*/  IMAD R7, R7, c[0x0][0x218], RZ ;  /* 0x0000860007077a24 */ /* 0x000fe200078e02ff */
[----:B------:R-:W-:Y:S01]  /*9980*/  LOP3.LUT R126, R11, R14, R12, 0xfe, !PT ;  /* 0x0000000e0b7e7212 */ /* 0x000fe200078efe0c */
[----:B------:R-:W-:Y:S01]  /*9990*/  IMAD.WIDE.U32 R230, R0, c[0x0][0x218], R2 ;  /* 0x0000860000e67a25 */ /* 0x000fe200078e0002 */
[----:B------:R-:W-:-:S02]  /*99a0*/  LEA.HI.X R12, R8, c[0x0][0x164], R9, 0x1, P0 ;  /* 0x00005900080c7a11 */ /* 0x000fc400000f0c09 */
[----:B------:R-:W-:Y:S01]  /*99b0*/  ISETP.GE.AND P2, PT, R134, c[0x0][0x198], PT ;  /* 0x0000660086007a0c */ /* 0x000fe20003f46270 */
[----:B------:R-:W-:Y:S01]  /*99c0*/  IMAD.WIDE.U32 R228, R0, c[0x0][0x1f0], R4 ;  /* 0x00007c0000e47a25 */ /* 0x000fe200078e0004 */
[----:B------:R-:W-:Y:S02]  /*99d0*/  ISETP.GE.AND P1, PT, R136, c[0x0][0x198], PT ;  /* 0x0000660088007a0c */ /* 0x000fe40003f26270 */
[----:B------:R-:W-:Y:S01]  /*99e0*/  ISETP.GE.AND P3, PT, R227, c[0x0][0x198], PT ;  /* 0x00006600e3007a0c */ /* 0x000fe20003f66270 */
[C---:B------:R-:W-:Y:S02]  /*99f0*/  IMAD R2, R0.reuse, c[0x0][0x1f4], R6 ;  /* 0x00007d0000027a24 */ /* 0x040fe400078e0206 */
[----:B------:R-:W-:Y:S02]  /*9a00*/  IMAD R0, R0, c[0x0][0x21c], R7 ;  /* 0x0000870000007a24 */ /* 0x000fe400078e0207 */
[----:B------:R-:W-:Y:S01]  /*9a10*/  IMAD.IADD R16, R225, 0x1, R17 ;  /* 0x00000001e1107824 */ /* 0x000fe200078e0211 */
[----:B------:R-:W-:Y:S01]  /*9a20*/  IADD3 R232, R229, R2, RZ ;  /* 0x00000002e5e87210 */ /* 0x000fe20007ffe0ff */
[----:B------:R-:W-:Y:S01]  /*9a30*/  IMAD.IADD R233, R231, 0x1, R0 ;  /* 0x00000001e7e97824 */ /* 0x000fe200078e0200 */
[----:B------:R-:W-:Y:S05]  /*9a40*/  BRA.DIV ~URZ, `(.L_x_2397) ;  /* 0x000183727f007947 */ /* 0x000fea000b800000 */
[----:B------:R1:W2:Y:S02]  /*9a50*/  SHFL.IDX PT, R4, R12, RZ, 0x181f ;  /* 0x00181fff0c047589 */ /* 0x0002a400000e0000 */
.L_x_2552:
[----:B------:R-:W-:Y:S05]  /*9a60*/  BRA.DIV ~URZ, `(.L_x_2398) ;  /* 0x000183c27f007947 */ /* 0x000fea000b800000 */
[----:B------:R3:W4:Y:S02]  /*9a70*/  SHFL.IDX PT, R2, R15, RZ, 0x181f ;  /* 0x00181fff0f027589 */ /* 0x00072400000e0000 */
.L_x_2553:
[----:B---3--:R-:W3:Y:S01]  /*9a80*/  LDL R0, [R1+0x10] ;  /* 0x0000100001007983 */ /* 0x008ee20000100800 */
[----:B------:R-:W-:Y:S01]  /*9a90*/  SHF.R.S32.HI R91, RZ, 0x1f, R136 ;  /* 0x0000001fff5b7819 */ /* 0x000fe20000011488 */
[----:B------:R-:W-:Y:S01]  /*9aa0*/  BSSY B0, `(.L_x_2399) ;  /* 0x0000018000007945 */ /* 0x000fe20003800000 */
[----:B------:R-:W-:-:S02]  /*9ab0*/  SHF.R.S32.HI R13, RZ, 0x1f, R226 ;  /* 0x0000001fff0d7819 */ /* 0x000fc400000114e2 */
[----:B------:R-:W-:Y:S02]  /*9ac0*/  LEA.HI R89, R91, R136, RZ, 0x3 ;  /* 0x000000885b597211 */ /* 0x000fe400078f18ff */
[----:B------:R-:W-:Y:S01]  /*9ad0*/  SHF.R.S32.HI R14, RZ, 0x1f, R227 ;  /* 0x0000001fff0e7819 */ /* 0x000fe200000114e3 */
[----:B---3--:R-:W-:Y:S01]  /*9ae0*/  IMAD R41, R0, c[0x0][0x2c4], RZ ;  /* 0x0000b10000297a24 */ /* 0x008fe200078e02ff */
[----:B------:R-:W-:-:S04]  /*9af0*/  LOP3.LUT R0, R89, 0xfffffff8, RZ, 0xc0, !PT ;  /* 0xfffffff859007812 */ /* 0x000fc800078ec0ff */
[----:B------:R-:W-:Y:S02]  /*9b00*/  ISETP.GE.AND P6, PT, R16, R41, PT ;  /* 0x000000291000720c */ /* 0x000fe40003fc6270 */
[----:B------:R-:W-:-:S11]  /*9b10*/  SHF.R.S32.HI R24, RZ, 0x1f, R0 ;  /* 0x0000001fff187819 */ /* 0x000fd60000011400 */
        /* <DEDUP_REMOVED lines=16> */
.L_x_2400:
[----:B------:R-:W-:Y:S05]  /*9c20*/  BSYNC B0 ;  /* 0x0000000000007941 */ /* 0x000fea0003800000 */
.L_x_2399:
[----:B------:R-:W-:Y:S05]  /*9c30*/  BRA.DIV ~URZ, `(.L_x_2401) ;  /* 0x000182627f007947 */ /* 0x000fea000b800000 */
[----:B--2---:R2:W3:Y:S04]  /*9c40*/  SHFL.IDX PT, R4, R12, 0x1, 0x181f ;  /* 0x00381f000c047f89 */ /* 0x0044e800000e0000 */
[----:B----4-:R2:W4:Y:S02]  /*9c50*/  SHFL.IDX PT, R2, R15, 0x1, 0x181f ;  /* 0x00381f000f027f89 */ /* 0x01052400000e0000 */
.L_x_2554:
[----:B------:R-:W-:Y:S01]  /*9c60*/  IADD3 R3, R16, 0x20, RZ ;  /* 0x0000002010037810 */ /* 0x000fe20007ffe0ff */
[----:B------:R-:W-:Y:S01]  /*9c70*/  BSSY B0, `(.L_x_2402) ;  /* 0x0000014000007945 */ /* 0x000fe20003800000 */
[----:B------:R-:W-:Y:S02]  /*9c80*/  LOP3.LUT R218, R218, 0xffffffef, RZ, 0xc0, !PT ;  /* 0xffffffefdada7812 */ /* 0x000fe400078ec0ff */
[----:B------:R-:W-:-:S13]  /*9c90*/  ISETP.GE.AND P0, PT, R3, R41, PT ;  /* 0x000000290300720c */ /* 0x000fda0003f06270 */
[----:B------:R-:W-:Y:S01]  /*9ca0*/  @P0 LOP3.LUT R218, R218, 0x10, RZ, 0xfc, !PT ;  /* 0x00000010dada0812 */ /* 0x000fe200078efcff */
[----:B------:R-:W-:Y:S05]  /*9cb0*/  @P0 BRA `(.L_x_2403) ;  /* 0x000000f000000947 */ /* 0x000fea0003800000 */
[----:B----4-:R-:W-:-:S04]  /*9cc0*/  LEA R10, P0, R134, R2, 0x1 ;  /* 0x00000002860a7211 */ /* 0x010fc800078008ff */
[----:B---3--:R-:W-:Y:S02]  /*9cd0*/  LEA.HI.X R11, R134, R4, R135, 0x1, P0 ;  /* 0x00000004860b7211 */ /* 0x008fe400000f0c87 */
        /* <DEDUP_REMOVED lines=13> */
.L_x_2403:
[----:B------:R-:W-:Y:S05]  /*9db0*/  BSYNC B0 ;  /* 0x0000000000007941 */ /* 0x000fea0003800000 */
.L_x_2402:
[----:B------:R-:W-:Y:S05]  /*9dc0*/  BRA.DIV ~URZ, `(.L_x_2404) ;  /* 0x000181a27f007947 */ /* 0x000fea000b800000 */
[----:B---3--:R3:W1:Y:S02]  /*9dd0*/  SHFL.IDX PT, R4, R12, 0x2, 0x181f ;  /* 0x00581f000c047f89 */ /* 0x00866400000e0000 */
.L_x_2555:
[----:B------:R-:W-:Y:S05]  /*9de0*/  BRA.DIV ~URZ, `(.L_x_2405) ;  /* 0x000181f27f007947 */ /* 0x000fea000b800000 */
[----:B----4-:R4:W2:Y:S02]  /*9df0*/  SHFL.IDX PT, R2, R15, 0x2, 0x181f ;  /* 0x00581f000f027f89 */ /* 0x0108a400000e0000 */
.L_x_2556:
[----:B------:R-:W-:Y:S01]  /*9e00*/  IADD3 R3, R16, 0x40, RZ ;  /* 0x0000004010037810 */ /* 0x000fe20007ffe0ff */
[----:B------:R-:W-:Y:S01]  /*9e10*/  BSSY B0, `(.L_x_2406) ;  /* 0x0000014000007945 */ /* 0x000fe20003800000 */
[----:B------:R-:W-:Y:S02]  /*9e20*/  LOP3.LUT R218, R218, 0xffffffdf, RZ, 0xc0, !PT ;  /* 0xffffffdfdada7812 */ /* 0x000fe400078ec0ff */
[----:B------:R-:W-:-:S13]  /*9e30*/  ISETP.GE.AND P0, PT, R3, R41, PT ;  /* 0x000000290300720c */ /* 0x000fda0003f06270 */
[----:B------:R-:W-:Y:S01]  /*9e40*/  @P0 LOP3.LUT R218, R218, 0x20, RZ, 0xfc, !PT ;  /* 0x00000020dada0812 */ /* 0x000fe200078efcff */
[----:B------:R-:W-:Y:S05]  /*9e50*/  @P0 BRA `(.L_x_2407) ;  /* 0x000000f000000947 */ /* 0x000fea0003800000 */
[----:B--2---:R-:W-:-:S04]  /*9e60*/  LEA R10, P0, R134, R2, 0x1 ;  /* 0x00000002860a7211 */ /* 0x004fc800078008ff */
        /* <DEDUP_REMOVED lines=14> */
.L_x_2407:
[----:B------:R-:W-:Y:S05]  /*9f50*/  BSYNC B0 ;  /* 0x0000000000007941 */ /* 0x000fea0003800000 */
.L_x_2406:
[----:B------:R-:W-:Y:S05]  /*9f60*/  BRA.DIV ~URZ, `(.L_x_2408) ;  /* 0x000180e27f007947 */ /* 0x000fea000b800000 */
[----:B-1----:R1:W3:Y:S04]  /*9f70*/  SHFL.IDX PT, R4, R12, 0x3, 0x181f ;  /* 0x00781f000c047f89 */ /* 0x0022e800000e0000 */
[----:B--2---:R1:W2:Y:S02]  /*9f80*/  SHFL.IDX PT, R2, R15, 0x3, 0x181f ;  /* 0x00781f000f027f89 */ /* 0x0042a400000e0000 */
.L_x_2557:
[----:B----4-:R-:W4:Y:S04]  /*9f90*/  LDL R152, [R1+0x8] ;  /* 0x0000080001987983 */ /* 0x010f280000100800 */
[----:B---3--:R-:W3:Y:S04]  /*9fa0*/  LDL R153, [R1+0x4] ;  /* 0x0000040001997983 */ /* 0x008ee80000100800 */
[----:B------:R1:W5:Y:S01]  /*9fb0*/  LDL R146, [R1+0x18] ;  /* 0x0000180001927983 */ /* 0x0003620000100800 */
[----:B------:R-:W-:-:S04]  /*9fc0*/  IADD3 R3, R16, 0x60, RZ ;  /* 0x0000006010037810 */ /* 0x000fc80007ffe0ff */
[----:B------:R-:W-:-:S13]  /*9fd0*/  ISETP.GE.AND P5, PT, R3, R41, PT ;  /* 0x000000290300720c */ /* 0x000fda0003fa6270 */
[----:B-12---:R-:W-:-:S04]  /*9fe0*/  @!P5 LEA R12, P0, R226, R2, 0x1 ;  /* 0x00000002e20cd211 */ /* 0x006fc800078008ff */
[----:B------:R-:W-:Y:S02]  /*9ff0*/  @!P5 LEA.HI.X R13, R226, R4, R13, 0x1, P0 ;  /* 0x00000004e20dd211 */ /* 0x000fe400000f0c0d */
[----:B------:R-:W-:-:S04]  /*a000*/  @!P5 LEA R8, P0, R134, R2, 0x1 ;  /* 0x000000028608d211 */ /* 0x000fc800078008ff */
[----:B------:R-:W-:Y:S02]  /*a010*/  @!P5 LEA.HI.X R9, R134, R4, R135, 0x1, P0 ;  /* 0x000000048609d211 */ /* 0x000fe400000f0c87 */
[C---:B------:R-:W-:Y:S01]  /*a020*/  @!P5 LEA R6, P0, R0.reuse, R2, 0x1 ;  /* 0x000000020006d211 */ /* 0x040fe200078008ff */
[----:B------:R-:W-:Y:S01]  /*a030*/  IMAD.MOV.U32 R133, RZ, RZ, 0x30 ;  /* 0x00000030ff857424 */ /* 0x000fe200078e00ff */
[----:B------:R-:W-:Y:S01]  /*a040*/  SHF.R.S32.HI R132, RZ, 0x1f, R122 ;  /* 0x0000001fff847819 */ /* 0x000fe2000001147a */
[----:B------:R-:W-:Y:S01]  /*a050*/  @!PT LDS RZ, [RZ] ;  /* 0x00000000fffff984 */ /* 0x000fe20000000800 */
[----:B------:R-:W-:Y:S01]  /*a060*/  @!PT LDS RZ, [RZ] ;  /* 0x00000000fffff984 */ /* 0x000fe20000000800 */
[----:B------:R-:W-:Y:S01]  /*a070*/  @!PT LDS RZ, [RZ] ;  /* 0x00000000fffff984 */ /* 0x000fe20000000800 */
[----:B------:R1:W-:Y:S01]  /*a080*/  @!P5 LDGSTS.E.BYPASS.LTC128B.128 [R213+0x13080], [R8.64], !P2 ;  /* 0x1308000008d5dfae */ /* 0x0003e2000d101d46 */
[----:B------:R-:W-:Y:S02]  /*a090*/  @!P5 LEA.HI.X R7, R0, R4, R24, 0x1, P0 ;  /* 0x000000040007d211 */ /* 0x000fe400000f0c18 */
[----:B------:R-:W-:-:S03]  /*a0a0*/  @!P5 LEA R10, P0, R227, R2, 0x1 ;  /* 0x00000002e30ad211 */ /* 0x000fc600078008ff */
[----:B------:R2:W-:Y:S01]  /*a0b0*/  @!P5 LDGSTS.E.BYPASS.LTC128B.128 [R213+0x17080], [R6.64], !P1 ;  /* 0x1708000006d5dfae */ /* 0x0005e2000c901d46 */
[----:B------:R-:W-:Y:S01]  /*a0c0*/  @!P5 LEA.HI.X R11, R227, R4, R14, 0x1, P0 ;  /* 0x00000004e30bd211 */ /* 0x000fe200000f0c0e */
[----:B------:R-:W-:Y:S02]  /*a0d0*/  IMAD R4, R132, c[0x0][0x1e0], RZ ;  /* 0x0000780084047a24 */ /* 0x000fe400078e02ff */
[C---:B------:R-:W-:Y:S01]  /*a0e0*/  IMAD.WIDE.U32 R2, R122.reuse, c[0x0][0x1e0], RZ ;  /* 0x000078007a027a25 */ /* 0x040fe200078e00ff */
[----:B------:R1:W-:Y:S03]  /*a0f0*/  @!P5 LDGSTS.E.BYPASS.LTC128B.128 [R213+0x1b080], [R12.64], !P4 ;  /* 0x1b0800000cd5dfae */ /* 0x0003e6000e101d46 */
[----:B------:R-:W-:Y:S01]  /*a100*/  IMAD R4, R122, c[0x0][0x1e4], R4 ;  /* 0x000079007a047a24 */ /* 0x000fe200078e0204 */
[----:B------:R3:W-:Y:S03]  /*a110*/  @!P5 LDGSTS.E.BYPASS.LTC128B.128 [R213+0x1f080], [R10.64], !P3 ;  /* 0x1f0800000ad5dfae */ /* 0x0007e6000d901d46 */
[----:B------:R-:W-:Y:S01]  /*a120*/  IMAD.IADD R4, R3, 0x1, R4 ;  /* 0x0000000103047824 */ /* 0x000fe200078e0204 */
[----:B------:R-:W0:Y:S03]  /*a130*/  LDGDEPBAR ;  /* 0x00000000000079af */ /* 0x000e260000000000 */
[----:B------:R-:W-:-:S02]  /*a140*/  IMAD R5, R4, 0x30, RZ ;  /* 0x0000003004057824 */ /* 0x000fc400078e02ff */
[----:B------:R-:W-:Y:S02]  /*a150*/  IMAD.MOV.U32 R144, RZ, RZ, R228 ;  /* 0x000000ffff907224 */ /* 0x000fe400078e00e4 */
[----:B------:R-:W-:Y:S02]  /*a160*/  IMAD.MOV.U32 R145, RZ, RZ, R232 ;  /* 0x000000ffff917224 */ /* 0x000fe400078e00e8 */
[----:B--2---:R-:W-:Y:S02]  /*a170*/  IMAD.MOV.U32 R7, RZ, RZ, 0x20 ;  /* 0x00000020ff077424 */ /* 0x004fe400078e00ff */
[----:B------:R-:W-:-:S04]  /*a180*/  IMAD.WIDE.U32 R2, R2, 0x30, R144 ;  /* 0x0000003002027825 */ /* 0x000fc800078e0090 */
[----:B-1----:R-:W-:Y:S02]  /*a190*/  IMAD R8, R7, c[0x0][0x1e4], RZ ;  /* 0x0000790007087a24 */ /* 0x002fe400078e02ff */
[----:B------:R-:W-:Y:S01]  /*a1a0*/  IMAD.IADD R3, R3, 0x1, R5 ;  /* 0x0000000103037824 */ /* 0x000fe200078e0205 */
[----:B------:R-:W-:Y:S01]  /*a1b0*/  WARPSYNC 0xffffffff ;  /* 0xffffffff00007948 */ /* 0x000fe20003800000 */
[----:B------:R-:W-:Y:S01]  /*a1c0*/  P2R R15, PR, RZ, 0x40 ;  /* 0x00000040ff0f7803 */ /* 0x000fe20000000000 */
[----:B------:R-:W-:Y:S01]  /*a1d0*/  BAR.SYNC.DEFER_BLOCKING 0x0 ;  /* 0x0000000000007b1d */ /* 0x000fe20000010000 */
[C---:B------:R-:W-:Y:S02]  /*a1e0*/  LOP3.LUT P6, RZ, R218.reuse, 0x8, RZ, 0xc0, !PT ;  /* 0x00000008daff7812 */ /* 0x040fe400078cc0ff */
[C---:B------:R-:W-:Y:S02]  /*a1f0*/  LOP3.LUT P3, RZ, R218.reuse, 0x2, RZ, 0xc0, !PT ;  /* 0x00000002daff7812 */ /* 0x040fe4000786c0ff */
[----:B------:R-:W-:Y:S01]  /*a200*/  LOP3.LUT P4, RZ, R218, 0x1, RZ, 0xc0, !PT ;  /* 0x00000001daff7812 */ /* 0x000fe2000788c0ff */
[----:B------:R-:W-:-:S02]  /*a210*/  IMAD.MOV.U32 R147, RZ, RZ, c[0x0][0x2c4] ;  /* 0x0000b100ff937624 */ /* 0x000fc400078e00ff */
[----:B----4-:R-:W-:-:S04]  /*a220*/  IMAD R133, R152, -0x30, R133 ;  /* 0xffffffd098857824 */ /* 0x010fc800078e0285 */
[----:B---3--:R-:W-:-:S05]  /*a230*/  IMAD.IADD R131, R153, 0x1, R133 ;  /* 0x0000000199837824 */ /* 0x008fca00078e0285 */
[----:B------:R-:W-:-:S05]  /*a240*/  IMNMX R6, R131, 0x30, PT ;  /* 0x0000003083067817 */ /* 0x000fca0003800200 */
[----:B------:R-:W-:-:S05]  /*a250*/  IMAD.IADD R4, R6, 0x1, -R225 ;  /* 0x0000000106047824 */ /* 0x000fca00078e0ae1 */
[----:B------:R-:W-:Y:S01]  /*a260*/  ISETP.GE.AND P0, PT, R4, 0x21, PT ;  /* 0x000000210400780c */ /* 0x000fe20003f06270 */
[----:B------:R-:W-:-:S12]  /*a270*/  IMAD.WIDE.U32 R6, R7, c[0x0][0x1e0], RZ ;  /* 0x0000780007067a25 */ /* 0x000fd800078e00ff */
        /* <DEDUP_REMOVED lines=14> */
[----:B------:R1:W-:Y:S01]  /*a360*/  @P1 LDGSTS.E.BYPASS.LTC128B.128 [R211+0xe880], [R4.64+0x180], !P4 ;  /* 0x0e88018004d31fae */ /* 0x0003e2000e101d46 */
[----:B------:R-:W-:-:S13]  /*a370*/  LOP3.LUT P1, RZ, R218, 0x8, RZ, 0xc0, !PT ;  /* 0x00000008daff7812 */ /* 0x000fda000782c0ff */
[----:B------:R1:W-:Y:S04]  /*a380*/  @P0 LDGSTS.E.BYPASS.LTC128B.128 [R213+0xb080], [R2.64], !P1 ;  /* 0x0b08000002d50fae */ /* 0x0003e8000c901d46 */
[----:B------:R1:W-:Y:S04]  /*a390*/  @P0 LDGSTS.E.BYPASS.LTC128B.128 [R213+0xc880], [R2.64+0x80], !P2 ;  /* 0x0c88008002d50fae */ /* 0x0003e8000d101d46 */
[----:B------:R1:W-:Y:S04]  /*a3a0*/  @P0 LDGSTS.E.BYPASS.LTC128B.128 [R213+0xe080], [R2.64+0x100], !P3 ;  /* 0x0e08010002d50fae */ /* 0x0003e8000d901d46 */
[----:B------:R1:W-:Y:S01]  /*a3b0*/  @P0 LDGSTS.E.BYPASS.LTC128B.128 [R213+0xf880], [R2.64+0x180], !P4 ;  /* 0x0f88018002d50fae */ /* 0x0003e2000e101d46 */
[----:B------:R-:W-:-:S03]  /*a3c0*/  ISETP.LT.AND P0, PT, RZ, c[0x0][0x27c], PT ;  /* 0x00009f00ff007a0c */ /* 0x000fc60003f01270 */
[----:B------:R-:W0:Y:S01]  /*a3d0*/  LDGDEPBAR ;  /* 0x00000000000079af */ /* 0x000e220000000000 */
[----:B------:R-:W-:-:S09]  /*a3e0*/  ISETP.NE.AND P6, PT, R15, RZ, PT ;  /* 0x000000ff0f00720c */ /* 0x000fd20003fc5270 */
[----:B------:R-:W-:Y:S05]  /*a3f0*/  @P0 BRA `(.L_x_2409) ;  /* 0x0000002000000947 */ /* 0x000fea0003800000 */
[----:B------:R-:W-:-:S04]  /*a400*/  DEPBAR.LE SB0, 0x1 ;  /* 0x000080400000791a */ /* 0x000fc80000000000 */
[----:B------:R-:W-:Y:S05]  /*a410*/  BRA `(.L_x_2410) ;  /* 0x00008ef000007947 */ /* 0x000fea0003800000 */
.L_x_2409:
[----:B------:R-:W-:Y:S01]  /*a420*/  ULDC.U8 UR4, c[0x0][0x298] ;  /* 0x0000a60000047ab9 */ /* 0x000fe20000000000 */
[----:B-1---5:R-:W-:Y:S01]  /*a430*/  SHF.R.S32.HI R2, RZ, 0x1f, R162 ;  /* 0x0000001fff027819 */ /* 0x022fe200000114a2 */
[----:B------:R-:W-:Y:S01]  /*a440*/  IMAD.WIDE.U32 R6, R162, c[0x0][0x280], RZ ;  /* 0x0000a000a2067a25 */ /* 0x000fe200078e00ff */
[----:B------:R-:W-:Y:S01]  /*a450*/  ISETP.NE.AND P0, PT, RZ, UR4, PT ;  /* 0x00000004ff007c0c */ /* 0x000fe2000bf05270 */
[----:B------:R-:W-:Y:S01]  /*a460*/  BSSY B2, `(.L_x_2410) ;  /* 0x00008ea000027945 */ /* 0x000fe20003800000 */
[C---:B------:R-:W-:Y:S01]  /*a470*/  IADD3 R137, R225.reuse, 0x40, RZ ;  /* 0x00000040e1897810 */ /* 0x040fe20007ffe0ff */
[C---:B------:R-:W-:Y:S01]  /*a480*/  IMAD R3, R2.reuse, c[0x0][0x280], RZ ;  /* 0x0000a00002037a24 */ /* 0x040fe200078e02ff */
[----:B------:R-:W-:Y:S01]  /*a490*/  IADD3 R138, R225, 0x60, RZ ;  /* 0x00000060e18a7810 */ /* 0x000fe20007ffe0ff */
[----:B------:R-:W-:Y:S02]  /*a4a0*/  IMAD R2, R2, c[0x0][0x290], RZ ;  /* 0x0000a40002027a24 */ /* 0x000fe400078e02ff */
[----:B------:R-:W-:-:S02]  /*a4b0*/  IMAD R3, R162, c[0x0][0x284], R3 ;  /* 0x0000a100a2037a24 */ /* 0x000fc400078e0203 */
[----:B------:R-:W-:Y:S01]  /*a4c0*/  IMAD R8, R162, c[0x0][0x294], R2 ;  /* 0x0000a500a2087a24 */ /* 0x000fe200078e0202 */
[----:B------:R-:W-:Y:S01]  /*a4d0*/  LEA R2, R100, R16, 0x5 ;  /* 0x0000001064027211 */ /* 0x000fe200078e28ff */
[----:B------:R-:W-:Y:S01]  /*a4e0*/  IMAD.WIDE.U32 R4, R162, c[0x0][0x290], RZ ;  /* 0x0000a400a2047a25 */ /* 0x000fe200078e00ff */
[----:B------:R-:W-:-:S04]  /*a4f0*/  IADD3 R3, R3, R7, RZ ;  /* 0x0000000703037210 */ /* 0x000fc80007ffe0ff */
[----:B------:R-:W-:Y:S01]  /*a500*/  IADD3 R8, R8, R5, RZ ;  /* 0x0000000508087210 */ /* 0x000fe20007ffe0ff */
[----:B------:R-:W-:Y:S05]  /*a510*/  @!P0 BRA `(.L_x_2411) ;  /* 0x0000459000008947 */ /* 0x000fea0003800000 */
[----:B------:R-:W-:Y:S01]  /*a520*/  ISETP.NE.AND P1, PT, R147, 0x1, PT ;  /* 0x000000019300780c */ /* 0x000fe20003f25270 */
[----:B------:R-:W-:Y:S01]  /*a530*/  IMAD.MOV.U32 R7, RZ, RZ, R3 ;  /* 0x000000ffff077224 */ /* 0x000fe200078e0003 */
[----:B------:R-:W-:Y:S01]  /*a540*/  BSSY B0, `(.L_x_2412) ;  /* 0x000004f000007945 */ /* 0x000fe20003800000 */
[----:B------:R-:W-:Y:S01]  /*a550*/  SHF.R.S32.HI R34, RZ, 0x1f, R140 ;  /* 0x0000001fff227819 */ /* 0x000fe2000001148c */
[----:B------:R-:W-:Y:S01]  /*a560*/  CS2R R64, SRZ ;  /* 0x0000000000407805 */ /* 0x000fe2000001ff00 */
        /* <DEDUP_REMOVED lines=8> */
[----:B------:R-:W-:Y:S01]  /*a5f0*/  @P1 IMAD.HI.U32 R0, R2, c[0x0][0x2c8], RZ ;  /* 0x0000b20002001a27 */ /* 0x000fe200078e00ff */
[----:B------:R-:W-:Y:S01]  /*a600*/  CS2R R38, SRZ ;  /* 0x0000000000267805 */ /* 0x000fe2000001ff00 */
[----:B------:R-:W-:Y:S01]  /*a610*/  CS2R R28, SRZ ;  /* 0x00000000001c7805 */ /* 0x000fe2000001ff00 */
[----:B------:R-:W-:-:S02]  /*a620*/  CS2R R24, SRZ ;  /* 0x0000000000187805 */ /* 0x000fc4000001ff00 */
[----:B------:R-:W-:-:S04]  /*a630*/  @P1 SHF.R.U32.HI R2, RZ, c[0x0][0x2cc], R0 ;  /* 0x0000b300ff021a19 */ /* 0x000fc80000011600 */
        /* <DEDUP_REMOVED lines=23> */
[----:B------:R-:W-:-:S09]  /*a7b0*/  ISETP.GE.AND P1, PT, R139, c[0x0][0x27c], PT ;  /* 0x00009f008b007a0c */ /* 0x000fd20003f26270 */
[C---:B------:R-:W-:Y:S01]  /*a7c0*/  @!P3 IMAD.SHL.U32 R6, R140.reuse, 0x2, RZ ;  /* 0x000000028c06b824 */ /* 0x040fe200078e00ff */
[----:B------:R-:W-:-:S04]  /*a7d0*/  @!P3 SHF.L.U64.HI R5, R140, 0x1, R34 ;  /* 0x000000018c05b819 */ /* 0x000fc80000010222 */
[----:B--2---:R-:W-:-:S05]  /*a7e0*/  @!P3 IADD3 R18, P0, R3, R6, RZ ;  /* 0x000000060312b210 */ /* 0x004fca0007f1e0ff */
[----:B----4-:R-:W-:Y:S01]  /*a7f0*/  @!P3 IMAD.X R19, R4, 0x1, R5, P0 ;  /* 0x000000010413b824 */ /* 0x010fe200000e0605 */
        /* <DEDUP_REMOVED lines=33> */
[----:B------:R-:W-:-:S05]  /*aa10*/  @!P0 IMAD.X R5, R2, 0x1, R20, P4 ;  /* 0x0000000102058824 */ /* 0x000fca00020e0614 */
[----:B------:R1:W5:Y:S03]  /*aa20*/  @!P0 LD.E.64 R44, [R4.64] ;  /* 0x00000006042c8980 */ /* 0x000366000c101b00 */
.L_x_2413:
[----:B------:R-:W-:Y:S05]  /*aa30*/  BSYNC B0 ;  /* 0x0000000000007941 */ /* 0x000fea0003800000 */
.L_x_2412:
        /* <DEDUP_REMOVED lines=84> */
.L_x_2415:
[----:B------:R-:W-:Y:S05]  /*af80*/  BSYNC B0 ;  /* 0x0000000000007941 */ /* 0x000fea0003800000 */
.L_x_2414:
        /* <DEDUP_REMOVED lines=57> */
[----:B------:R1:W5:Y:S01]  /*b320*/  @!P3 LD.E.64 R60, [R18.64] ;  /* 0x00000006123cb980 */ /* 0x000362000c101b00 */
[----:B----4-:R-:W-:Y:S01]  /*b330*/  @!P3 IMAD.X R17, R2, 0x1, R6, P0 ;  /* 0x000000010211b824 */ /* 0x010fe200000e0606 */
[----:B------:R-:W-:Y:S02]  /*b340*/  @!P2 SHF.L.U64.HI R6, R143, 0x1, R21 ;  /* 0x000000018f06a819 */ /* 0x000fe40000010215 */
[-C--:B------:R-:W-:Y:S01]  /*b350*/  @!P2 IADD3 R14, P0, R3, R5.reuse, RZ ;  /* 0x00000005030ea210 */ /* 0x080fe20007f1e0ff */
[----:B------:R-:W-:Y:S01]  /*b360*/  CS2R R70, SRZ ;  /* 0x0000000000467805 */ /* 0x000fe2000001ff00 */
[----:B------:R-:W-:Y:S01]  /*b370*/  CS2R R72, SRZ ;  /* 0x0000000000487805 */ /* 0x000fe2000001ff00 */
[----:B------:R-:W-:Y:S01]  /*b380*/  CS2R R74, SRZ ;  /* 0x00000000004a7805 */ /* 0x000fe2000001ff00 */
[----:B------:R2:W5:Y:S01]  /*b390*/  @!P3 LD.E.64 R62, [R16.64] ;  /* 0x00000006103eb980 */ /* 0x000562000c101b00 */
[----:B------:R-:W-:Y:S01]  /*b3a0*/  @!P2 IMAD.X R15, R4, 0x1, R6, P0 ;  /* 0x00000001040fa824 */ /* 0x000fe200000e0606 */
[----:B------:R-:W-:Y:S01]  /*b3b0*/  @!P2 IADD3 R12, P0, R0, R5, RZ ;  /* 0x00000005000ca210 */ /* 0x000fe20007f1e0ff */
[----:B------:R-:W-:-:S04]  /*b3c0*/  @!P1 IMAD.SHL.U32 R5, R139, 0x2, RZ ;  /* 0x000000028b059824 */ /* 0x000fc800078e00ff */
[----:B------:R-:W-:Y:S01]  /*b3d0*/  @!P2 IMAD.X R13, R2, 0x1, R6, P0 ;  /* 0x00000001020da824 */ /* 0x000fe200000e0606 */
[----:B------:R-:W-:Y:S02]  /*b3e0*/  @!P1 SHF.L.U64.HI R6, R139, 0x1, R31 ;  /* 0x000000018b069819 */ /* 0x000fe4000001021f */
[-C--:B------:R-:W-:Y:S02]  /*b3f0*/  @!P1 IADD3 R10, P0, R3, R5.reuse, RZ ;  /* 0x00000005030a9210 */ /* 0x080fe40007f1e0ff */
[----:B------:R2:W5:Y:S03]  /*b400*/  @!P2 LD.E.64 R66, [R12.64] ;  /* 0x000000060c42a980 */ /* 0x000566000c101b00 */
[----:B------:R-:W-:Y:S01]  /*b410*/  @!P1 IMAD.X R11, R4, 0x1, R6, P0 ;  /* 0x00000001040b9824 */ /* 0x000fe200000e0606 */
[----:B------:R-:W-:Y:S01]  /*b420*/  @!P1 IADD3 R8, P0, R0, R5, RZ ;  /* 0x0000000500089210 */ /* 0x000fe20007f1e0ff */
[----:B-1----:R-:W-:-:S03]  /*b430*/  CS2R R18, SRZ ;  /* 0x0000000000127805 */ /* 0x002fc6000001ff00 */
[----:B------:R2:W5:Y:S01]  /*b440*/  @!P1 LD.E.64 R68, [R10.64] ;  /* 0x000000060a449980 */ /* 0x000562000c101b00 */
[----:B------:R-:W-:Y:S01]  /*b450*/  @!P1 IMAD.X R9, R2, 0x1, R6, P0 ;  /* 0x0000000102099824 */ /* 0x000fe200000e0606 */
[C---:B------:R-:W-:Y:S02]  /*b460*/  ISETP.GE.AND P0, PT, R142.reuse, c[0x0][0x27c], PT ;  /* 0x00009f008e007a0c */ /* 0x040fe40003f06270 */
[----:B------:R2:W5:Y:S04]  /*b470*/  @!P2 LD.E.64 R18, [R14.64] ;  /* 0x000000060e12a980 */ /* 0x000568000c101b00 */
[----:B------:R2:W5:Y:S07]  /*b480*/  @!P1 LD.E.64 R70, [R8.64] ;  /* 0x0000000608469980 */ /* 0x00056e000c101b00 */
        /* <DEDUP_REMOVED lines=8> */
.L_x_2417:
[----:B------:R-:W-:Y:S05]  /*b510*/  BSYNC B0 ;  /* 0x0000000000007941 */ /* 0x000fea0003800000 */
.L_x_2416:
[----:B--2--5:R-:W-:Y:S01]  /*b520*/  IMAD.MOV.U32 R4, RZ, RZ, R68 ;  /* 0x000000ffff047224 */ /* 0x024fe200078e0044 */
[----:B---3--:R-:W-:Y:S01]  /*b530*/  MOV R3, R69 ;  /* 0x0000004500037202 */ /* 0x008fe20000000f00 */
[----:B----4-:R-:W-:Y:S01]  /*b540*/  IMAD.MOV.U32 R2, RZ, RZ, R72 ;  /* 0x000000ffff027224 */ /* 0x010fe200078e0048 */
[----:B------:R-:W-:Y:S01]  /*b550*/  MOV R7, R66 ;  /* 0x0000004200077202 */ /* 0x000fe20000000f00 */
[----:B-1----:R-:W-:Y:S01]  /*b560*/  IMAD.MOV.U32 R0, RZ, RZ, R73 ;  /* 0x000000ffff007224 */ /* 0x002fe200078e0049 */
        /* <DEDUP_REMOVED lines=10> */
[----:B------:R-:W1:Y:S01]  /*b610*/  SHFL.IDX PT, R3, R33, 0x3, 0x181f ;  /* 0x00781f0021037f89 */ /* 0x000e6200000e0000 */
[----:B------:R-:W-:Y:S01]  /*b620*/  IMAD.MOV.U32 R6, RZ, RZ, R67 ;  /* 0x000000ffff067224 */ /* 0x000fe200078e0043 */
[----:B------:R-:W-:Y:S01]  /*b630*/  PRMT R108, R2, 0x5410, R0 ;  /* 0x00005410026c7816 */ /* 0x000fe20000000000 */
[----:B------:R-:W-:Y:S01]  /*b640*/  IMAD.MOV.U32 R2, RZ, RZ, R74 ;  /* 0x000000ffff027224 */ /* 0x000fe200078e004a */
[----:B------:R-:W-:Y:S01]  /*b650*/  MOV R0, R75 ;  /* 0x0000004b00007202 */ /* 0x000fe20000000f00 */
[----:B------:R2:W3:Y:S01]  /*b660*/  SHFL.IDX PT, R8, R30, 0x3, 0x181f ;  /* 0x00781f001e087f89 */ /* 0x0004e200000e0000 */
[----:B------:R-:W-:Y:S01]  /*b670*/  PRMT R109, R5, 0x5410, R4 ;  /* 0x00005410056d7816 */ /* 0x000fe20000000004 */
[----:B------:R-:W-:Y:S01]  /*b680*/  IMAD.MOV.U32 R5, RZ, RZ, R62 ;  /* 0x000000ffff057224 */ /* 0x000fe200078e003e */
[----:B------:R-:W-:Y:S01]  /*b690*/  PRMT R111, R2, 0x5410, R0 ;  /* 0x00005410026f7816 */ /* 0x000fe20000000000 */
[----:B------:R-:W-:Y:S01]  /*b6a0*/  BSSY B0, `(.L_x_2418) ;  /* 0x000003a000007945 */ /* 0x000fe20003800000 */
[----:B------:R-:W-:Y:S01]  /*b6b0*/  MOV R4, R63 ;  /* 0x0000003f00047202 */ /* 0x000fe20000000f00 */
[----:B------:R4:W1:Y:S01]  /*b6c0*/  SHFL.IDX PT, R2, R35, 0x3, 0x181f ;  /* 0x00781f0023027f89 */ /* 0x00086200000e0000 */
[----:B------:R-:W-:Y:S01]  /*b6d0*/  CS2R R82, SRZ ;  /* 0x0000000000527805 */ /* 0x000fe2000001ff00 */
[----:B------:R-:W-:Y:S01]  /*b6e0*/  CS2R R78, SRZ ;  /* 0x00000000004e7805 */ /* 0x000fe2000001ff00 */
[----:B------:R-:W-:Y:S01]  /*b6f0*/  CS2R R86, SRZ ;  /* 0x0000000000567805 */ /* 0x000fe2000001ff00 */
[----:B------:R1:W3:Y:S01]  /*b700*/  SHFL.IDX PT, R0, R32, 0x3, 0x181f ;  /* 0x00781f0020007f89 */ /* 0x0002e200000e0000 */
[----:B------:R-:W-:Y:S01]  /*b710*/  CS2R R84, SRZ ;  /* 0x0000000000547805 */ /* 0x000fe2000001ff00 */
[----:B------:R-:W-:Y:S01]  /*b720*/  CS2R R80, SRZ ;  /* 0x0000000000507805 */ /* 0x000fe2000001ff00 */
[----:B------:R-:W-:Y:S01]  /*b730*/  CS2R R76, SRZ ;  /* 0x00000000004c7805 */ /* 0x000fe2000001ff00 */
[----:B--2---:R-:W-:-:S02]  /*b740*/  PRMT R30, R5, 0x5410, R4 ;  /* 0x00005410051e7816 */ /* 0x004fc40000000004 */
[----:B----4-:R-:W-:Y:S01]  /*b750*/  PRMT R35, R7, 0x5410, R6 ;  /* 0x0000541007237816 */ /* 0x010fe20000000006 */
[----:B-1----:R-:W-:Y:S01]  /*b760*/  CS2R R32, SRZ ;  /* 0x0000000000207805 */ /* 0x002fe2000001ff00 */
[----:B------:R-:W-:Y:S05]  /*b770*/  @P5 BRA `(.L_x_2419) ;  /* 0x000002c000005947 */ /* 0x000fea0003800000 */
[----:B---3--:R-:W-:Y:S01]  /*b780*/  ISETP.GE.AND P1, PT, R143, c[0x0][0x27c], PT ;  /* 0x00009f008f007a0c */ /* 0x008fe20003f26270 */
        /* <DEDUP_REMOVED lines=23> */
[----:B------:R-:W-:-:S04]  /*b900*/  CS2R R32, SRZ ;  /* 0x0000000000207805 */ /* 0x000fc8000001ff00 */
[----:B-1----:R-:W-:Y:S02]  /*b910*/  @!P1 IADD3 R6, P0, R2, R9, RZ ;  /* 0x0000000902069210 */ /* 0x002fe40007f1e0ff */
[----:B--2---:R-:W-:-:S05]  /*b920*/  @!P1 SHF.L.U64.HI R5, R140, 0x1, R34 ;  /* 0x000000018c059819 */ /* 0x004fca0000010222 */
[----:B------:R-:W-:Y:S01]  /*b930*/  @!P1 IMAD.X R7, R3, 0x1, R5, P0 ;  /* 0x0000000103079824 */ /* 0x000fe200000e0605 */
[----:B------:R-:W-:Y:S01]  /*b940*/  @!P1 IADD3 R4, P0, R0, R9, RZ ;  /* 0x0000000900049210 */ /* 0x000fe20007f1e0ff */
[----:B------:R-:W-:-:S03]  /*b950*/  CS2R R76, SRZ ;  /* 0x00000000004c7805 */ /* 0x000fc6000001ff00 */
[----:B------:R1:W5:Y:S01]  /*b960*/  @!P1 LD.E.64 R32, [R6.64] ;  /* 0x0000000606209980 */ /* 0x000362000c101b00 */
[----:B------:R-:W-:Y:S01]  /*b970*/  @!P1 IMAD.X R5, R8, 0x1, R5, P0 ;  /* 0x0000000108059824 */ /* 0x000fe200000e0605 */
[----:B------:R-:W-:-:S04]  /*b980*/  ISETP.GE.AND P0, PT, R142, c[0x0][0x27c], PT ;  /* 0x00009f008e007a0c */ /* 0x000fc80003f06270 */
[----:B------:R2:W5:Y:S01]  /*b990*/  @!P1 LD.E.64 R76, [R4.64] ;  /* 0x00000006044c9980 */ /* 0x000562000c101b00 */
[----:B------:R-:W-:Y:S01]  /*b9a0*/  CS2R R88, SRZ ;  /* 0x0000000000587805 */ /* 0x000fe2000001ff00 */
[----:B------:R-:W-:-:S07]  /*b9b0*/  CS2R R86, SRZ ;  /* 0x0000000000567805 */ /* 0x000fce000001ff00 */
[C---:B-1----:R-:W-:Y:S01]  /*b9c0*/  @!P0 IMAD.SHL.U32 R6, R142.reuse, 0x2, RZ ;  /* 0x000000028e068824 */ /* 0x042fe200078e00ff */
[----:B------:R-:W-:-:S04]  /*b9d0*/  @!P0 SHF.L.U64.HI R7, R142, 0x1, R40 ;  /* 0x000000018e078819 */ /* 0x000fc80000010228 */
[----:B--2---:R-:W-:-:S05]  /*b9e0*/  @!P0 IADD3 R4, P1, R2, R6, RZ ;  /* 0x0000000602048210 */ /* 0x004fca0007f3e0ff */
[----:B------:R-:W-:Y:S01]  /*b9f0*/  @!P0 IMAD.X R5, R3, 0x1, R7, P1 ;  /* 0x0000000103058824 */ /* 0x000fe200008e0607 */
[----:B------:R-:W-:-:S04]  /*ba00*/  @!P0 IADD3 R2, P1, R0, R6, RZ ;  /* 0x0000000600028210 */ /* 0x000fc80007f3e0ff */
[----:B------:R1:W5:Y:S01]  /*ba10*/  @!P0 LD.E.64 R88, [R4.64] ;  /* 0x0000000604588980 */ /* 0x000362000c101b00 */
[----:B------:R-:W-:-:S05]  /*ba20*/  @!P0 IMAD.X R3, R8, 0x1, R7, P1 ;  /* 0x0000000108038824 */ /* 0x000fca00008e0607 */
[----:B------:R1:W5:Y:S03]  /*ba30*/  @!P0 LD.E.64 R86, [R2.64] ;  /* 0x0000000602568980 */ /* 0x000366000c101b00 */
.L_x_2419:
[----:B---3--:R-:W-:Y:S05]  /*ba40*/  BSYNC B0 ;  /* 0x0000000000007941 */ /* 0x008fea0003800000 */
.L_x_2418:
        /* <DEDUP_REMOVED lines=78> */
.L_x_2423:
[----:B------:R-:W-:Y:S05]  /*bf30*/  BSYNC B0 ;  /* 0x0000000000007941 */ /* 0x000fea0003800000 */
.L_x_2422:
        /* <DEDUP_REMOVED lines=45> */
.L_x_2425:
[----:B------:R-:W-:Y:S05]  /*c210*/  BSYNC B0 ;  /* 0x0000000000007941 */ /* 0x000fea0003800000 */
.L_x_2424:
        /* <DEDUP_REMOVED lines=45> */
.L_x_2427:
[----:B------:R-:W-:Y:S05]  /*c4f0*/  BSYNC B0 ;  /* 0x0000000000007941 */ /* 0x000fea0003800000 */
.L_x_2426:
        /* <DEDUP_REMOVED lines=44> */
.L_x_2421:
[----:B------:R-:W-:Y:S05]  /*c7c0*/  BSYNC B1 ;  /* 0x0000000000017941 */ /* 0x000fea0003800000 */
.L_x_2420:
        /* <DEDUP_REMOVED lines=49> */
.L_x_2431:
[----:B------:R-:W-:Y:S05]  /*cae0*/  BSYNC B0 ;  /* 0x0000000000007941 */ /* 0x000fea0003800000 */
.L_x_2430:
        /* <DEDUP_REMOVED lines=45> */
.L_x_2433:
[----:B------:R-:W-:Y:S05]  /*cdc0*/  BSYNC B0 ;  /* 0x0000000000007941 */ /* 0x000fea0003800000 */
.L_x_2432:
        /* <DEDUP_REMOVED lines=45> */
.L_x_2435:
[----:B------:R-:W-:Y:S05]  /*d0a0*/  BSYNC B0 ;  /* 0x0000000000007941 */ /* 0x000fea0003800000 */
.L_x_2434:
        /* <DEDUP_REMOVED lines=44> */
.L_x_2429:
[----:B------:R-:W-:Y:S05]  /*d370*/  BSYNC B1 ;  /* 0x0000000000017941 */ /* 0x000fea0003800000 */
.L_x_2428:
        /* <DEDUP_REMOVED lines=48> */
.L_x_2439:
[----:B------:R-:W-:Y:S05]  /*d680*/  BSYNC B0 ;  /* 0x0000000000007941 */ /* 0x000fea0003800000 */
.L_x_2438:
        /* <DEDUP_REMOVED lines=45> */
.L_x_2441:
[----:B------:R-:W-:Y:S05]  /*d960*/  BSYNC B0 ;  /* 0x0000000000007941 */ /* 0x000fea0003800000 */
.L_x_2440:
        /* <DEDUP_REMOVED lines=45> */
.L_x_2443:
[----:B------:R-:W-:Y:S05]  /*dc40*/  BSYNC B0 ;  /* 0x0000000000007941 */ /* 0x000fea0003800000 */
.L_x_2442:
        /* <DEDUP_REMOVED lines=44> */
.L_x_2437:
[----:B------:R-:W-:Y:S05]  /*df10*/  BSYNC B1 ;  /* 0x0000000000017941 */ /* 0x000fea0003800000 */
.L_x_2436:
        /* <DEDUP_REMOVED lines=47> */
.L_x_2446:
[----:B------:R-:W-:Y:S05]  /*e210*/  BSYNC B0 ;  /* 0x0000000000007941 */ /* 0x000fea0003800000 */
.L_x_2445:
        /* <DEDUP_REMOVED lines=45> */
.L_x_2448:
[----:B------:R-:W-:Y:S05]  /*e4f0*/  BSYNC B0 ;  /* 0x0000000000007941 */ /* 0x000fea0003800000 */
.L_x_2447:
        /* <DEDUP_REMOVED lines=45> */
.L_x_2450:
[----:B------:R-:W-:Y:S05]  /*e7d0*/  BSYNC B0 ;  /* 0x0000000000007941 */ /* 0x000fea0003800000 */
.L_x_2449:
        /* <DEDUP_REMOVED lines=45> */
.L_x_2411:
[----:B------:R-:W-:Y:S01]  /*eab0*/  ISETP.NE.AND P0, PT, R147, 0x1, PT ;  /* 0x000000019300780c */ /* 0x000fe20003f05270 */
[----:B------:R-:W-:Y:S01]  /*eac0*/  IMAD.MOV.U32 R7, RZ, RZ, R3 ;  /* 0x000000ffff077224 */ /* 0x000fe200078e0003 */
        /* <DEDUP_REMOVED lines=9> */
[----:B------:R-:W-:-:S02]  /*eb60*/  CS2R R16, SRZ ;  /* 0x0000000000107805 */ /* 0x000fc4000001ff00 */
        /* <DEDUP_REMOVED lines=47> */
.L_x_2452:
[----:B------:R-:W-:Y:S05]  /*ee60*/  BSYNC B0 ;  /* 0x0000000000007941 */ /* 0x000fea0003800000 */
.L_x_2451:
[----:B-12--5:R-:W-:Y:S01]  /*ee70*/  IMAD.MOV.U32 R3, RZ, RZ, R34 ;  /* 0x000000ffff037224 */ /* 0x026fe200078e0022 */
[----:B------:R-:W-:Y:S01]  /*ee80*/  LOP3.LUT P0, RZ, R218, 0x10, RZ, 0xc0, !PT ;  /* 0x00000010daff7812 */ /* 0x000fe2000780c0ff */
[----:B------:R-:W-:Y:S01]  /*ee90*/  IMAD.MOV.U32 R2, RZ, RZ, R35 ;  /* 0x000000ffff027224 */ /* 0x000fe200078e0023 */
[----:B------:R1:W2:Y:S01]  /*eea0*/  SHFL.IDX PT, R11, R13, 0x1, 0x181f ;  /* 0x00381f000d0b7f89 */ /* 0x0002a200000e0000 */
[----:B----4-:R-:W-:Y:S01]  /*eeb0*/  IMAD.MOV.U32 R5, RZ, RZ, R32 ;  /* 0x000000ffff057224 */ /* 0x010fe200078e0020 */
        /* <DEDUP_REMOVED lines=27> */
[----:B------:R-:W-:Y:S01]  /*f070*/  CS2R R60, SRZ ;  /* 0x00000000003c7805 */ /* 0x000fe2000001ff00 */
[----:B------:R1:W3:Y:S01]  /*f080*/  SHFL.IDX PT, R4, R25, 0x1, 0x181f ;  /* 0x00381f0019047f89 */ /* 0x0002e200000e0000 */
[----:B------:R-:W-:Y:S01]  /*f090*/  PRMT R40, R6, 0x7610, R40 ;  /* 0x0000761006287816 */ /* 0x000fe20000000028 */
[----:B------:R-:W-:Y:S01]  /*f0a0*/  CS2R R46, SRZ ;  /* 0x00000000002e7805 */ /* 0x000fe2000001ff00 */
[----:B------:R-:W-:Y:S01]  /*f0b0*/  PRMT R27, R3, 0x7610, R27 ;  /* 0x00007610031b7816 */ /* 0x000fe2000000001b */
[----:B---3--:R1:W3:Y:S01]  /*f0c0*/  SHFL.IDX PT, R10, R14, 0x1, 0x181f ;  /* 0x00381f000e0a7f89 */ /* 0x0082e200000e0000 */
[----:B------:R-:W-:Y:S01]  /*f0d0*/  PRMT R12, R2, 0x7610, R12 ;  /* 0x00007610020c7816 */ /* 0x000fe2000000000c */
        /* <DEDUP_REMOVED lines=13> */
[----:B------:R-:W-:-:S05]  /*f1b0*/  @!P1 IADD3 R8, P0, R4, R2, RZ ;  /* 0x0000000204089210 */ /* 0x000fca0007f1e0ff */
[--C-:B----4-:R-:W-:Y:S01]  /*f1c0*/  @!P1 IMAD.X R9, R5, 0x1, R3.reuse, P0 ;  /* 0x0000000105099824 */ /* 0x110fe200000e0603 */
        /* <DEDUP_REMOVED lines=17> */
.L_x_2454:
[----:B--2---:R-:W-:Y:S05]  /*f2e0*/  BSYNC B0 ;  /* 0x0000000000007941 */ /* 0x004fea0003800000 */
.L_x_2453:
[----:B----45:R-:W-:Y:S01]  /*f2f0*/  IMAD.MOV.U32 R5, RZ, RZ, R62 ;  /* 0x000000ffff057224 */ /* 0x030fe200078e003e */
[----:B------:R-:W-:Y:S01]  /*f300*/  LOP3.LUT P0, RZ, R218, 0x20, RZ, 0xc0, !PT ;  /* 0x00000020daff7812 */ /* 0x000fe2000780c0ff */
[----:B------:R-:W-:Y:S01]  /*f310*/  IMAD.MOV.U32 R3, RZ, RZ, R60 ;  /* 0x000000ffff037224 */ /* 0x000fe200078e003c */
[----:B------:R-:W-:Y:S01]  /*f320*/  MOV R6, R51 ;  /* 0x0000003300067202 */ /* 0x000fe20000000f00 */
        /* <DEDUP_REMOVED lines=24> */
[----:B------:R2:W1:Y:S01]  /*f4b0*/  SHFL.IDX PT, R4, R25, 0x2, 0x181f ;  /* 0x00581f0019047f89 */ /* 0x00046200000e0000 */
        /* <DEDUP_REMOVED lines=15> */
[----:B----4-:R-:W-:Y:S01]  /*f5b0*/  ISETP.GE.AND P1, PT, R134, c[0x0][0x27c], PT ;  /* 0x00009f0086007a0c */ /* 0x010fe20003f26270 */
        /* <DEDUP_REMOVED lines=25> */
.L_x_2456:
[----:B----4-:R-:W-:Y:S05]  /*f750*/  BSYNC B0 ;  /* 0x0000000000007941 */ /* 0x010fea0003800000 */
.L_x_2455:
[----:B-1---5:R-:W-:Y:S01]  /*f760*/  IMAD.MOV.U32 R3, RZ, RZ, R74 ;  /* 0x000000ffff037224 */ /* 0x022fe200078e004a */
[----:B------:R-:W-:Y:S01]  /*f770*/  MOV R6, R71 ;  /* 0x0000004700067202 */ /* 0x000fe20000000f00 */
[----:B------:R-:W-:Y:S01]  /*f780*/  IMAD.MOV.U32 R5, RZ, RZ, R72 ;  /* 0x000000ffff057224 */ /* 0x000fe200078e0048 */
[----:B------:R1:W4:Y:S01]  /*f790*/  SHFL.IDX PT, R11, R13, 0x3, 0x181f ;  /* 0x00781f000d0b7f89 */ /* 0x00032200000e0000 */
[----:B------:R-:W-:Y:S01]  /*f7a0*/  IMAD.MOV.U32 R2, RZ, RZ, R75 ;  /* 0x000000ffff027224 */ /* 0x000fe200078e004b */
        /* <DEDUP_REMOVED lines=15> */
[----:B------:R-:W-:Y:S01]  /*f8a0*/  CS2R R96, SRZ ;  /* 0x0000000000607805 */ /* 0x000fe2000001ff00 */
[----:B------:R-:W-:Y:S01]  /*f8b0*/  PRMT R119, R119, 0x5410, R3 ;  /* 0x0000541077777816 */ /* 0x000fe20000000003 */
[----:B------:R-:W-:Y:S01]  /*f8c0*/  IMAD.MOV.U32 R3, RZ, RZ, R76 ;  /* 0x000000ffff037224 */ /* 0x000fe200078e004c */
[----:B------:R-:W-:Y:S01]  /*f8d0*/  PRMT R117, R117, 0x5410, R2 ;  /* 0x0000541075757816 */ /* 0x000fe20000000002 */
[----:B------:R-:W-:Y:S01]  /*f8e0*/  IMAD.MOV.U32 R2, RZ, RZ, R77 ;  /* 0x000000ffff027224 */ /* 0x000fe200078e004d */
[----:B------:R-:W-:Y:S01]  /*f8f0*/  PRMT R114, R4, 0x7610, R114 ;  /* 0x0000761004727816 */ /* 0x000fe20000000072 */
[----:B------:R1:W2:Y:S01]  /*f900*/  SHFL.IDX PT, R5, R15, 0x3, 0x181f ;  /* 0x00781f000f057f89 */ /* 0x0002a200000e0000 */
[----:B------:R-:W-:Y:S01]  /*f910*/  PRMT R118, R118, 0x5410, R3 ;  /* 0x0000541076767816 */ /* 0x000fe20000000003 */
[----:B------:R-:W-:Y:S01]  /*f920*/  IMAD.MOV.U32 R3, RZ, RZ, R68 ;  /* 0x000000ffff037224 */ /* 0x000fe200078e0044 */
[----:B------:R-:W-:Y:S01]  /*f930*/  PRMT R117, R2, 0x7610, R117 ;  /* 0x0000761002757816 */ /* 0x000fe20000000075 */
[----:B------:R-:W-:Y:S01]  /*f940*/  IMAD.MOV.U32 R2, RZ, RZ, R69 ;  /* 0x000000ffff027224 */ /* 0x000fe200078e0045 */
        /* <DEDUP_REMOVED lines=11> */
[----:B----4-:R-:W-:Y:S01]  /*fa00*/  ISETP.GE.AND P1, PT, R134, c[0x0][0x27c], PT ;  /* 0x00009f0086007a0c */ /* 0x010fe20003f26270 */
[----:B------:R-:W-:Y:S01]  /*fa10*/  CS2R R82, SRZ ;  /* 0x0000000000527805 */ /* 0x000fe2000001ff00 */
[----:B------:R-:W-:-:S11]  /*fa20*/  CS2R R80, SRZ ;  /* 0x0000000000507805 */ /* 0x000fd6000001ff00 */
[C---:B------:R-:W-:Y:S01]  /*fa30*/  @!P1 IMAD.SHL.U32 R2, R134.reuse, 0x2, RZ ;  /* 0x0000000286029824 */ /* 0x040fe200078e00ff */
[----:B------:R-:W-:-:S04]  /*fa40*/  @!P1 SHF.L.U64.HI R3, R134, 0x1, R135 ;  /* 0x0000000186039819 */ /* 0x000fc80000010287 */
[----:B-1----:R-:W-:-:S05]  /*fa50*/  @!P1 IADD3 R8, P0, R4, R2, RZ ;  /* 0x0000000204089210 */ /* 0x002fca0007f1e0ff */
[--C-:B--2---:R-:W-:Y:S01]  /*fa60*/  @!P1 IMAD.X R9, R5, 0x1, R3.reuse, P0 ;  /* 0x0000000105099824 */ /* 0x104fe200000e0603 */
[----:B---3--:R-:W-:Y:S01]  /*fa70*/  @!P1 IADD3 R6, P0, R10, R2, RZ ;  /* 0x000000020a069210 */ /* 0x008fe20007f1e0ff */
        /* <DEDUP_REMOVED lines=18> */
.L_x_2458:
[----:B----4-:R-:W-:Y:S05]  /*fba0*/  BSYNC B0 ;  /* 0x0000000000007941 */ /* 0x010fea0003800000 */
.L_x_2457:
        /* <DEDUP_REMOVED lines=40> */
[----:B--2---:R-:W1:Y:S01]  /*fe30*/  LDS.128 R4, [R211+0x10080] ;  /* 0x01008000d3047984 */ /* 0x004e620000000c00 */
        /* <DEDUP_REMOVED lines=10> */
[----:B------:R-:W-:-:S02]  /*fee0*/  SHF.R.U64 R41, R18, 0x10, R19 ;  /* 0x0000001012297819 */ /* 0x000fc40000001213 */
[----:B------:R-:W-:Y:S02]  /*fef0*/  IADD3 R0, R2, R0, R175 ;  /* 0x0000000002007210 */ /* 0x000fe40007ffe0af */
[--C-:B------:R-:W-:Y:S02]  /*ff00*/  SHF.R.U32.HI R25, RZ, 0x10, R21.reuse ;  /* 0x00000010ff197819 */ /* 0x100fe40000011615 */
[----:B------:R-:W-:Y:S01]  /*ff10*/  SHF.L.U32 R29, R0, 0x1, RZ ;  /* 0x00000001001d7819 */ /* 0x000fe200000006ff */
[----:B------:R-:W-:Y:S01]  /*ff20*/  HADD2.F32 R0, -RZ, R12.H0_H0 ;  /* 0x2000000cff007230 */ /* 0x000fe20000004100 */
[----:B------:R-:W-:Y:S01]  /*ff30*/  SHF.R.U64 R54, R20, 0x10, R21 ;  /* 0x0000001014367819 */ /* 0x000fe20000001215 */
[----:B------:R-:W-:Y:S01]  /*ff40*/  HADD2.F32 R88, -RZ, R25.H0_H0 ;  /* 0x20000019ff587230 */ /* 0x000fe20000004100 */
[----:B------:R-:W-:Y:S01]  /*ff50*/  SHF.R.U64 R53, R22, 0x10, R23 ;  /* 0x0000001016357819 */ /* 0x000fe20000001217 */
[----:B---3--:R-:W2:Y:S01]  /*ff60*/  LDS.128 R8, [R29+0x10080] ;  /* 0x010080001d087984 */ /* 0x008ea20000000c00 */
[----:B------:R-:W-:Y:S01]  /*ff70*/  SHF.R.U32.HI R22, RZ, 0x10, R19 ;  /* 0x00000010ff167819 */ /* 0x000fe20000011613 */
[----:B------:R-:W-:Y:S01]  /*ff80*/  HADD2.F32 R54, -RZ, R54.H0_H0 ;  /* 0x20000036ff367230 */ /* 0x000fe20000004100 */
        /* <DEDUP_REMOVED lines=9> */
[--C-:B------:R-:W-:Y:S02]  /*10020*/  HADD2.F32 R6, -RZ, R27.reuse.H1_H1 ;  /* 0x3000001bff067230 */ /* 0x100fe40000004100 */
[--C-:B------:R-:W-:Y:S02]  /*10030*/  HADD2.F32 R19, -RZ, R4.reuse.H0_H0 ;  /* 0x20000004ff137230 */ /* 0x100fe40000004100 */
[----:B------:R-:W-:Y:S02]  /*10040*/  HADD2.F32 R21, -RZ, R4.H1_H1 ;  /* 0x30000004ff157230 */ /* 0x000fe40000004100 */
[----:B------:R-:W-:Y:S02]  /*10050*/  HADD2.F32 R4, -RZ, R27.H0_H0 ;  /* 0x2000001bff047230 */ /* 0x000fe40000004100 */
        /* <DEDUP_REMOVED lines=11> */
[----:B------:R-:W-:Y:S02]  /*10110*/  HADD2.F32 R5, -RZ, R28.H0_H0 ;  /* 0x2000001cff057230 */ /* 0x000fe40000004100 */
        /* <DEDUP_REMOVED lines=47> */
.L_x_2462:
[----:B------:R-:W-:Y:S05]  /*10410*/  BSYNC B0 ;  /* 0x0000000000007941 */ /* 0x000fea0003800000 */
.L_x_2461:
        /* <DEDUP_REMOVED lines=11> */
[----:B--2---:R-:W-:Y:S02]  /*104d0*/  SHF.L.U32 R5, R0, 0x3, RZ ;  /* 0x0000000300057819 */ /* 0x004fe400000006ff */
        /* <DEDUP_REMOVED lines=68> */
[-C--:B------:R-:W-:Y:S02]  /*10920*/  FMUL.FTZ R2, R20, R10.reuse ;  /* 0x0000000a14027220 */ /* 0x080fe40000410000 */
[C---:B------:R-:W-:Y:S02]  /*10930*/  FMUL.FTZ R12, R9.reuse, R10 ;  /* 0x0000000a090c7220 */ /* 0x040fe40000410000 */
[----:B------:R-:W-:Y:S02]  /*10940*/  FFMA.FTZ R22, R9, R37, R2 ;  /* 0x0000002509167223 */ /* 0x000fe40000010002 */
[----:B------:R-:W-:Y:S02]  /*10950*/  FFMA.FTZ R30, R8, R0, R4 ;  /* 0x00000000081e7223 */ /* 0x000fe40000010004 */
        /* <DEDUP_REMOVED lines=21> */
.L_x_2460:
[----:B------:R-:W-:Y:S05]  /*10ab0*/  BSYNC B1 ;  /* 0x0000000000017941 */ /* 0x000fea0003800000 */
.L_x_2459:
[----:B------:R-:W-:Y:S01]  /*10ac0*/  IADD3 R0, R225, 0x20, RZ ;  /* 0x00000020e1007810 */ /* 0x000fe20007ffe0ff */
[----:B------:R-:W-:Y:S01]  /*10ad0*/  BSSY B1, `(.L_x_2463) ;  /* 0x00000d2000017945 */ /* 0x000fe20003800000 */
[----:B------:R-:W-:Y:S02]  /*10ae0*/  SHF.R.S32.HI R52, RZ, 0x3, R89 ;  /* 0x00000003ff347819 */ /* 0x000fe40000011459 */
[----:B------:R-:W-:-:S13]  /*10af0*/  ISETP.GE.AND P0, PT, R0, R90, PT ;  /* 0x0000005a0000720c */ /* 0x000fda0003f06270 */
[----:B------:R-:W-:Y:S05]  /*10b00*/  @P0 BRA `(.L_x_2464) ;  /* 0x00000ce000000947 */ /* 0x000fea0003800000 */
[----:B------:R-:W-:Y:S01]  /*10b10*/  ISETP.GE.AND P0, PT, R134, c[0x0][0x27c], PT ;  /* 0x00009f0086007a0c */ /* 0x000fe20003f06270 */
[----:B------:R-:W-:-:S12]  /*10b20*/  BSSY B0, `(.L_x_2465) ;  /* 0x0000064000007945 */ /* 0x000fd80003800000 */
[----:B------:R-:W-:Y:S05]  /*10b30*/  @P0 BRA `(.L_x_2466) ;  /* 0x0000062000000947 */ /* 0x000fea0003800000 */
[----:B------:R-:W-:Y:S02]  /*10b40*/  MOV R3, c[0x0][0x27c] ;  /* 0x00009f0000037a02 */ /* 0x000fe40000000f00 */
[----:B------:R-:W-:Y:S02]  /*10b50*/  LOP3.LUT R0, R174, 0x38, R134, 0xf8, !PT ;  /* 0x00000038ae007812 */ /* 0x000fe400078ef886 */
[----:B------:R-:W-:Y:S02]  /*10b60*/  LEA.HI R3, R3, R100, RZ, 0x1d ;  /* 0x0000006403037211 */ /* 0x000fe400078fe8ff */
[----:B------:R-:W-:Y:S02]  /*10b70*/  SHF.R.U32.HI R22, RZ, 0x10, R49 ;  /* 0x00000010ff167819 */ /* 0x000fe40000011631 */
[----:B-1----:R-:W-:Y:S02]  /*10b80*/  SHF.R.S32.HI R4, RZ, 0x1f, R3 ;  /* 0x0000001fff047819 */ /* 0x002fe40000011403 */
[----:B------:R-:W-:-:S02]  /*10b90*/  SHF.L.U32 R2, R3, 0x3, RZ ;  /* 0x0000000303027819 */ /* 0x000fc400000006ff */
[----:B------:R-:W-:Y:S02]  /*10ba0*/  LEA.HI R4, R4, R3, RZ, 0x3 ;  /* 0x0000000304047211 */ /* 0x000fe400078f18ff */
[----:B------:R-:W-:Y:S02]  /*10bb0*/  LOP3.LUT R3, R176, R0, R185, 0xf6, !PT ;  /* 0x00000000b0037212 */ /* 0x000fe400078ef6b9 */
[----:B------:R-:W-:Y:S02]  /*10bc0*/  LOP3.LUT R2, R174, 0x38, R2, 0xf8, !PT ;  /* 0x00000038ae027812 */ /* 0x000fe400078ef802 */
[----:B------:R-:W-:Y:S02]  /*10bd0*/  SHF.L.U32 R0, R4, 0xa, RZ ;  /* 0x0000000a04007819 */ /* 0x000fe400000006ff */
[----:B------:R-:W-:Y:S02]  /*10be0*/  LOP3.LUT R2, R2, R185, RZ, 0x3c, !PT ;  /* 0x000000b902027212 */ /* 0x000fe400078e3cff */
[----:B------:R-:W-:-:S02]  /*10bf0*/  LOP3.LUT R0, R0, 0x7fffe000, RZ, 0xc0, !PT ;  /* 0x7fffe00000007812 */ /* 0x000fc400078ec0ff */
[----:B------:R-:W-:Y:S02]  /*10c00*/  LEA R30, R3, 0x10080, 0x1 ;  /* 0x00010080031e7811 */ /* 0x000fe400078e08ff */
[----:B------:R-:W-:Y:S02]  /*10c10*/  IADD3 R0, R2, R0, R176 ;  /* 0x0000000002007210 */ /* 0x000fe40007ffe0b0 */
[----:B------:R-:W-:Y:S01]  /*10c20*/  SHF.R.U32.HI R23, RZ, 0x10, R45 ;  /* 0x00000010ff177819 */ /* 0x000fe2000001162d */
[----:B--2---:R-:W1:Y:S01]  /*10c30*/  LDS.128 R4, [R30] ;  /* 0x000000001e047984 */ /* 0x004e620000000c00 */
[----:B------:R-:W-:Y:S01]  /*10c40*/  SHF.L.U32 R28, R0, 0x1, RZ ;  /* 0x00000001001c7819 */ /* 0x000fe200000006ff */
[----:B------:R-:W-:Y:S01]  /*10c50*/  HADD2.F32 R0, -RZ, R105.H0_H0 ;  /* 0x20000069ff007230 */ /* 0x000fe20000004100 */
[----:B------:R-:W-:Y:S01]  /*10c60*/  SHF.R.U32.HI R24, RZ, 0x10, R51 ;  /* 0x00000010ff187819 */ /* 0x000fe20000011633 */
[----:B------:R-:W-:Y:S01]  /*10c70*/  HADD2.F32 R41, -RZ, R23.H0_H0 ;  /* 0x20000017ff297230 */ /* 0x000fe20000004100 */
[----:B------:R-:W-:Y:S01]  /*10c80*/  SHF.R.U64 R32, R48, 0x10, R49 ;  /* 0x0000001030207819 */ /* 0x000fe20000001231 */
[----:B---3--:R-:W2:Y:S01]  /*10c90*/  LDS.128 R8, [R28+0x10080] ;  /* 0x010080001c087984 */ /* 0x008ea20000000c00 */
[----:B------:R-:W-:-:S02]  /*10ca0*/  SHF.R.U32.HI R26, RZ, 0x10, R47 ;  /* 0x00000010ff1a7819 */ /* 0x000fc4000001162f */
[----:B------:R-:W-:Y:S02]  /*10cb0*/  SHF.R.U64 R33, R50, 0x10, R51 ;  /* 0x0000001032217819 */ /* 0x000fe40000001233 */
[----:B------:R-:W-:Y:S01]  /*10cc0*/  SHF.R.U64 R39, R44, 0x10, R45 ;  /* 0x000000102c277819 */ /* 0x000fe2000000122d */
[----:B------:R-:W-:Y:S01]  /*10cd0*/  HADD2.F32 R40, -RZ, R26.H0_H0 ;  /* 0x2000001aff287230 */ /* 0x000fe20000004100 */
[----:B------:R-:W-:Y:S01]  /*10ce0*/  SHF.R.U64 R37, R46, 0x10, R47 ;  /* 0x000000102e257819 */ /* 0x000fe2000000122f */
[----:B-1----:R-:W-:Y:S02]  /*10cf0*/  HADD2.F32 R18, -RZ, R5.H0_H0 ;  /* 0x20000005ff127230 */ /* 0x002fe40000004100 */
[--C-:B------:R-:W-:Y:S02]  /*10d00*/  HADD2.F32 R16, -RZ, R7.reuse.H0_H0 ;  /* 0x20000007ff107230 */ /* 0x100fe40000004100 */
[----:B------:R-:W-:Y:S02]  /*10d10*/  HADD2.F32 R15, -RZ, R7.H1_H1 ;  /* 0x30000007ff0f7230 */ /* 0x000fe40000004100 */
[----:B--2---:R-:W-:-:S02]  /*10d20*/  HADD2.F32 R3, -RZ, R9.H0_H0 ;  /* 0x20000009ff037230 */ /* 0x004fc40000004100 */
[----:B------:R-:W-:Y:S02]  /*10d30*/  HADD2.F32 R2, -RZ, R9.H1_H1 ;  /* 0x30000009ff027230 */ /* 0x000fe40000004100 */
[--C-:B------:R-:W-:Y:S01]  /*10d40*/  HADD2.F32 R9, -RZ, R8.reuse.H0_H0 ;  /* 0x20000008ff097230 */ /* 0x100fe20000004100 */
[-C--:B------:R-:W-:Y:S01]  /*10d50*/  FMUL.FTZ R31, R3, R0.reuse ;  /* 0x00000000031f7220 */ /* 0x080fe20000410000 */
[----:B------:R-:W-:Y:S02]  /*10d60*/  HADD2.F32 R13, -RZ, R8.H1_H1 ;  /* 0x30000008ff0d7230 */ /* 0x000fe40000004100 */
[--C-:B------:R-:W-:Y:S02]  /*10d70*/  HADD2.F32 R8, -RZ, R11.reuse.H0_H0 ;  /* 0x2000000bff087230 */ /* 0x100fe40000004100 */
[----:B------:R-:W-:Y:S02]  /*10d80*/  HADD2.F32 R7, -RZ, R11.H1_H1 ;  /* 0x3000000bff077230 */ /* 0x000fe40000004100 */
[----:B------:R-:W-:Y:S01]  /*10d90*/  HADD2.F32 R14, -RZ, R5.H1_H1 ;  /* 0x30000005ff0e7230 */ /* 0x000fe20000004100 */
[----:B------:R-:W-:Y:S01]  /*10da0*/  FMUL.FTZ R5, R18, R0 ;  /* 0x0000000012057220 */ /* 0x000fe20000410000 */
[----:B------:R-:W-:-:S02]  /*10db0*/  HADD2.F32 R11, -RZ, R22.H0_H0 ;  /* 0x20000016ff0b7230 */ /* 0x000fc40000004100 */
[--C-:B------:R-:W-:Y:S02]  /*10dc0*/  HADD2.F32 R17, -RZ, R6.reuse.H0_H0 ;  /* 0x20000006ff117230 */ /* 0x100fe40000004100 */
        /* <DEDUP_REMOVED lines=8> */
[----:B------:R-:W-:-:S02]  /*10e50*/  HADD2.F32 R4, -RZ, R105.H1_H1 ;  /* 0x30000069ff047230 */ /* 0x000fc40000004100 */
[--C-:B------:R-:W-:Y:S02]  /*10e60*/  HADD2.F32 R5, -RZ, R107.reuse.H1_H1 ;  /* 0x3000006bff057230 */ /* 0x100fe40000004100 */
[----:B------:R-:W-:Y:S01]  /*10e70*/  HADD2.F32 R0, -RZ, R107.H0_H0 ;  /* 0x2000006bff007230 */ /* 0x000fe20000004100 */
[-C--:B------:R-:W-:Y:S01]  /*10e80*/  FMUL.FTZ R3, R19, R4.reuse ;  /* 0x0000000413037220 */ /* 0x080fe20000410000 */
[----:B------:R-:W-:Y:S01]  /*10e90*/  HADD2.F32 R2, -RZ, R106.H1_H1 ;  /* 0x3000006aff027230 */ /* 0x000fe20000004100 */
[C---:B------:R-:W-:Y:S01]  /*10ea0*/  FMUL.FTZ R27, R9.reuse, R4 ;  /* 0x00000004091b7220 */ /* 0x040fe20000410000 */
[----:B------:R-:W-:Y:S01]  /*10eb0*/  HADD2.F32 R22, -RZ, R24.H0_H0 ;  /* 0x20000018ff167230 */ /* 0x000fe20000004100 */
[----:B------:R-:W-:Y:S01]  /*10ec0*/  FFMA.FTZ R34, R9, R5, R3 ;  /* 0x0000000509227223 */ /* 0x000fe20000010003 */
[----:B------:R-:W-:Y:S01]  /*10ed0*/  HADD2.F32 R3, -RZ, R108.H0_H0 ;  /* 0x2000006cff037230 */ /* 0x000fe20000004100 */
        /* <DEDUP_REMOVED lines=9> */
[----:B------:R-:W-:Y:S01]  /*10f70*/  HADD2.F32 R33, -RZ, R39.H0_H0 ;  /* 0x20000027ff217230 */ /* 0x000fe20000004100 */
[C---:B------:R-:W-:Y:S01]  /*10f80*/  FMUL.FTZ R25, R12.reuse, R2 ;  /* 0x000000020c197220 */ /* 0x040fe20000410000 */
[----:B------:R-:W-:Y:S01]  /*10f90*/  HADD2.F32 R10, -RZ, R10.H1_H1 ;  /* 0x3000000aff0a7230 */ /* 0x000fe20000004100 */
[----:B------:R-:W-:Y:S01]  /*10fa0*/  FFMA.FTZ R35, R12, R4, R11 ;  /* 0x000000040c237223 */ /* 0x000fe2000001000b */
[----:B------:R-:W-:Y:S01]  /*10fb0*/  HADD2.F32 R32, -RZ, R37.H0_H0 ;  /* 0x20000025ff207230 */ /* 0x000fe20000004100 */
[----:B------:R-:W-:-:S02]  /*10fc0*/  FMUL.FTZ R2, R21, R8 ;  /* 0x0000000815027220 */ /* 0x000fc40000410000 */
[C---:B------:R-:W-:Y:S02]  /*10fd0*/  FMUL.FTZ R11, R7.reuse, R22 ;  /* 0x00000016070b7220 */ /* 0x040fe40000410000 */
[----:B------:R-:W-:Y:S02]  /*10fe0*/  FFMA.FTZ R22, R7, R40, R0 ;  /* 0x0000002807167223 */ /* 0x000fe40000010000 */
[C---:B------:R-:W-:Y:S02]  /*10ff0*/  FMUL.FTZ R7, R13.reuse, R8 ;  /* 0x000000080d077220 */ /* 0x040fe40000410000 */
[----:B------:R-:W-:Y:S02]  /*11000*/  FMUL.FTZ R0, R20, R9 ;  /* 0x0000000914007220 */ /* 0x000fe40000410000 */
        /* <DEDUP_REMOVED lines=19> */
[----:B------:R1:W-:Y:S04]  /*11140*/  STS.128 [R30], R8 ;  /* 0x000000081e007388 */ /* 0x0003e80000000c00 */
[----:B------:R1:W-:Y:S02]  /*11150*/  STS.128 [R28+0x10080], R4 ;  /* 0x010080041c007388 */ /* 0x0003e40000000c00 */
.L_x_2466:
[----:B------:R-:W-:Y:S05]  /*11160*/  BSYNC B0 ;  /* 0x0000000000007941 */ /* 0x000fea0003800000 */
.L_x_2465:
        /* <DEDUP_REMOVED lines=10> */
[----:B--2---:R-:W-:Y:S02]  /*11210*/  SHF.L.U32 R5, R0, 0x3, RZ ;  /* 0x0000000300057819 */ /* 0x004fe400000006ff */
[----:B------:R-:W-:Y:S02]  /*11220*/  LEA.HI R4, R4, R0, RZ, 0x3 ;  /* 0x0000000004047211 */ /* 0x000fe400078f18ff */
[----:B------:R-:W-:Y:S02]  /*11230*/  IADD3 R0, R2, R3, R176 ;  /* 0x0000000302007210 */ /* 0x000fe40007ffe0b0 */
[----:B------:R-:W-:-:S02]  /*11240*/  LOP3.LUT R3, R174, 0x38, R5, 0xf8, !PT ;  /* 0x00000038ae037812 */ /* 0x000fc400078ef805 */
[----:B------:R-:W-:Y:S02]  /*11250*/  SHF.L.U32 R2, R4, 0xa, RZ ;  /* 0x0000000a04027819 */ /* 0x000fe400000006ff */
[----:B------:R-:W-:Y:S02]  /*11260*/  LOP3.LUT R3, R3, R185, RZ, 0x3c, !PT ;  /* 0x000000b903037212 */ /* 0x000fe400078e3cff */
[----:B------:R-:W-:Y:S02]  /*11270*/  LOP3.LUT R2, R2, 0x7fffe000, RZ, 0xc0, !PT ;  /* 0x7fffe00002027812 */ /* 0x000fe400078ec0ff */
[----:B------:R-:W-:Y:S02]  /*11280*/  LEA R31, R0, 0x10080, 0x1 ;  /* 0x00010080001f7811 */ /* 0x000fe400078e08ff */
[----:B------:R-:W-:Y:S02]  /*11290*/  IADD3 R2, R3, R2, R176 ;  /* 0x0000000203027210 */ /* 0x000fe40007ffe0b0 */
[----:B------:R-:W-:Y:S01]  /*112a0*/  SHF.R.U32.HI R0, RZ, 0x10, R57 ;  /* 0x00000010ff007819 */ /* 0x000fe20000011639 */
[----:B------:R-:W1:Y:S01]  /*112b0*/  LDS.128 R4, [R31] ;  /* 0x000000001f047984 */ /* 0x000e620000000c00 */
[----:B------:R-:W-:Y:S01]  /*112c0*/  SHF.L.U32 R29, R2, 0x1, RZ ;  /* 0x00000001021d7819 */ /* 0x000fe200000006ff */
[--C-:B------:R-:W-:Y:S01]  /*112d0*/  HADD2.F32 R2, -RZ, R109.reuse.H0_H0 ;  /* 0x2000006dff027230 */ /* 0x100fe20000004100 */
[----:B------:R-:W-:Y:S01]  /*112e0*/  SHF.R.U32.HI R21, RZ, 0x10, R61 ;  /* 0x00000010ff157819 */ /* 0x000fe2000001163d */
[----:B------:R-:W-:Y:S01]  /*112f0*/  HADD2.F32 R24, -RZ, R0.H0_H0 ;  /* 0x20000000ff187230 */ /* 0x000fe20000004100 */
[----:B------:R-:W-:Y:S01]  /*11300*/  SHF.R.U32.HI R22, RZ, 0x10, R59 ;  /* 0x00000010ff167819 */ /* 0x000fe2000001163b */
[----:B---3--:R-:W2:Y:S01]  /*11310*/  LDS.128 R8, [R29+0x10080] ;  /* 0x010080001d087984 */ /* 0x008ea20000000c00 */
[----:B------:R-:W-:Y:S01]  /*11320*/  HADD2.F32 R0, -RZ, R109.H1_H1 ;  /* 0x3000006dff007230 */ /* 0x000fe20000004100 */
[----:B------:R-:W-:Y:S01]  /*11330*/  SHF.R.U32.HI R23, RZ, 0x10, R63 ;  /* 0x00000010ff177819 */ /* 0x000fe2000001163f */
[----:B------:R-:W-:Y:S01]  /*11340*/  HADD2.F32 R41, -RZ, R21.H0_H0 ;  /* 0x20000015ff297230 */ /* 0x000fe20000004100 */
[----:B------:R-:W-:Y:S01]  /*11350*/  SHF.R.U64 R25, R56, 0x10, R57 ;  /* 0x0000001038197819 */ /* 0x000fe20000001239 */
[----:B------:R-:W-:Y:S01]  /*11360*/  HADD2.F32 R22, -RZ, R22.H0_H0 ;  /* 0x20000016ff167230 */ /* 0x000fe20000004100 */
[----:B------:R-:W-:Y:S01]  /*11370*/  SHF.R.U64 R35, R60, 0x10, R61 ;  /* 0x000000103c237819 */ /* 0x000fe2000000123d */
[----:B------:R-:W-:Y:S01]  /*11380*/  HADD2.F32 R40, -RZ, R23.H0_H0 ;  /* 0x20000017ff287230 */ /* 0x000fe20000004100 */
[----:B------:R-:W-:-:S02]  /*11390*/  SHF.R.U64 R30, R58, 0x10, R59 ;  /* 0x000000103a1e7819 */ /* 0x000fc4000000123b */
        /* <DEDUP_REMOVED lines=44> */
[-C--:B------:R-:W-:Y:S02]  /*11660*/  FMUL.FTZ R2, R20, R10.reuse ;  /* 0x0000000a14027220 */ /* 0x080fe40000410000 */
[----:B------:R-:W-:-:S02]  /*11670*/  FMUL.FTZ R12, R9, R10 ;  /* 0x0000000a090c7220 */ /* 0x000fc40000410000 */
[----:B------:R-:W-:Y:S02]  /*11680*/  FFMA.FTZ R22, R9, R39, R2 ;  /* 0x0000002709167223 */ /* 0x000fe40000010002 */
[----:B------:R-:W-:Y:S02]  /*11690*/  FFMA.FTZ R30, R8, R0, R4 ;  /* 0x00000000081e7223 */ /* 0x000fe40000010004 */
        /* <DEDUP_REMOVED lines=21> */
.L_x_2464:
[----:B------:R-:W-:Y:S05]  /*117f0*/  BSYNC B1 ;  /* 0x0000000000017941 */ /* 0x000fea0003800000 */
.L_x_2463:
        /* <DEDUP_REMOVED lines=13> */
[----:B-12---:R-:W-:Y:S02]  /*118d0*/  MOV R5, c[0x0][0x27c] ;  /* 0x00009f0000057a02 */ /* 0x006fe40000000f00 */
        /* <DEDUP_REMOVED lines=97> */
.L_x_2470:
[----:B------:R-:W-:Y:S05]  /*11ef0*/  BSYNC B0 ;  /* 0x0000000000007941 */ /* 0x000fea0003800000 */
.L_x_2469:
[----:B------:R-:W-:-:S13]  /*11f00*/  ISETP.GE.AND P0, PT, R136, c[0x0][0x27c], PT ;  /* 0x00009f0088007a0c */ /* 0x000fda0003f06270 */
[----:B------:R-:W-:Y:S05]  /*11f10*/  @P0 BRA `(.L_x_2468) ;  /* 0x0000066000000947 */ /* 0x000fea0003800000 */
[----:B------:R-:W-:Y:S02]  /*11f20*/  MOV R2, c[0x0][0x27c] ;  /* 0x00009f0000027a02 */ /* 0x000fe40000000f00 */
[----:B-1----:R-:W-:Y:S02]  /*11f30*/  LEA.HI R4, R91, R136, RZ, 0x6 ;  /* 0x000000885b047211 */ /* 0x002fe400078f30ff */
[----:B------:R-:W-:Y:S02]  /*11f40*/  LEA.HI R2, R2, R52, RZ, 0x1d ;  /* 0x0000003402027211 */ /* 0x000fe400078fe8ff */
[----:B------:R-:W-:Y:S02]  /*11f50*/  LOP3.LUT R3, R0, 0x38, R89, 0xf8, !PT ;  /* 0x0000003800037812 */ /* 0x000fe400078ef859 */
[----:B--2---:R-:W-:Y:S02]  /*11f60*/  SHF.R.S32.HI R5, RZ, 0x1f, R2 ;  /* 0x0000001fff057819 */ /* 0x004fe40000011402 */
        /* <DEDUP_REMOVED lines=97> */
.L_x_2468:
[----:B------:R-:W-:Y:S05]  /*12580*/  BSYNC B1 ;  /* 0x0000000000017941 */ /* 0x000fea0003800000 */
.L_x_2467:
        /* <DEDUP_REMOVED lines=110> */
.L_x_2472:
[----:B------:R-:W-:Y:S05]  /*12c70*/  BSYNC B0 ;  /* 0x0000000000007941 */ /* 0x000fea0003800000 */
.L_x_2471:
[----:B------:R-:W-:-:S13]  /*12c80*/  ISETP.GE.AND P0, PT, R136, c[0x0][0x27c], PT ;  /* 0x00009f0088007a0c */ /* 0x000fda0003f06270 */
[----:B------:R-:W-:Y:S05]  /*12c90*/  @P0 BRA `(.L_x_2444) ;  /* 0x0000066000000947 */ /* 0x000fea0003800000 */
[----:B------:R-:W-:Y:S02]  /*12ca0*/  MOV R2, c[0x0][0x27c] ;  /* 0x00009f0000027a02 */ /* 0x000fe40000000f00 */
[----:B-1----:R-:W-:Y:S02]  /*12cb0*/  LEA.HI R4, R91, R136, RZ, 0x6 ;  /* 0x000000885b047211 */ /* 0x002fe400078f30ff */
[----:B------:R-:W-:Y:S02]  /*12cc0*/  LEA.HI R2, R2, R52, RZ, 0x1d ;  /* 0x0000003402027211 */ /* 0x000fe400078fe8ff */
[----:B------:R-:W-:Y:S02]  /*12cd0*/  SHF.L.U32 R6, R4, 0x7, RZ ;  /* 0x0000000704067819 */ /* 0x000fe400000006ff */
[----:B------:R-:W-:Y:S02]  /*12ce0*/  SHF.R.S32.HI R4, RZ, 0x1f, R2 ;  /* 0x0000001fff047819 */ /* 0x000fe40000011402 */
[----:B--2---:R-:W-:-:S02]  /*12cf0*/  SHF.L.U32 R5, R2, 0x3, RZ ;  /* 0x0000000302057819 */ /* 0x004fc400000006ff */
        /* <DEDUP_REMOVED lines=27> */
[--C-:B--2---:R-:W-:Y:S01]  /*12eb0*/  HADD2.F32 R15, -RZ, R7.reuse.H0_H0 ;  /* 0x20000007ff0f7230 */ /* 0x104fe20000004100 */
[----:B------:R-:W-:Y:S01]  /*12ec0*/  FMUL.FTZ R33, R3, R0 ;  /* 0x0000000003217220 */ /* 0x000fe20000410000 */
[----:B------:R-:W-:Y:S02]  /*12ed0*/  HADD2.F32 R14, -RZ, R7.H1_H1 ;  /* 0x30000007ff0e7230 */ /* 0x000fe40000004100 */
[--C-:B------:R-:W-:Y:S02]  /*12ee0*/  HADD2.F32 R9, -RZ, R8.reuse.H0_H0 ;  /* 0x20000008ff097230 */ /* 0x100fe40000004100 */
[----:B------:R-:W-:-:S02]  /*12ef0*/  HADD2.F32 R13, -RZ, R8.H1_H1 ;  /* 0x30000008ff0d7230 */ /* 0x000fc40000004100 */
[----:B------:R-:W-:Y:S02]  /*12f00*/  HADD2.F32 R18, -RZ, R5.H0_H0 ;  /* 0x20000005ff127230 */ /* 0x000fe40000004100 */
        /* <DEDUP_REMOVED lines=16> */
[----:B------:R-:W-:Y:S01]  /*13010*/  HADD2.F32 R2, -RZ, R128.H1_H1 ;  /* 0x30000080ff027230 */ /* 0x000fe20000004100 */
[-C--:B------:R-:W-:Y:S01]  /*13020*/  FMUL.FTZ R3, R19, R4.reuse ;  /* 0x0000000413037220 */ /* 0x080fe20000410000 */
[----:B------:R-:W-:Y:S01]  /*13030*/  HADD2.F32 R0, -RZ, R129.H0_H0 ;  /* 0x20000081ff007230 */ /* 0x000fe20000004100 */
[C---:B------:R-:W-:Y:S01]  /*13040*/  FMUL.FTZ R28, R9.reuse, R4 ;  /* 0x00000004091c7220 */ /* 0x040fe20000410000 */
[----:B------:R-:W-:Y:S01]  /*13050*/  HADD2.F32 R12, -RZ, R10.H0_H0 ;  /* 0x2000000aff0c7230 */ /* 0x000fe20000004100 */
[----:B------:R-:W-:Y:S01]  /*13060*/  FFMA.FTZ R40, R9, R5, R3 ;  /* 0x0000000509287223 */ /* 0x000fe20000010003 */
[--C-:B------:R-:W-:Y:S01]  /*13070*/  HADD2.F32 R4, -RZ, R130.reuse.H1_H1 ;  /* 0x30000082ff047230 */ /* 0x100fe20000004100 */
[----:B------:R-:W-:Y:S01]  /*13080*/  FMUL.FTZ R11, R16, R2 ;  /* 0x00000002100b7220 */ /* 0x000fe20000410000 */
[----:B------:R-:W-:Y:S01]  /*13090*/  HADD2.F32 R3, -RZ, R130.H0_H0 ;  /* 0x20000082ff037230 */ /* 0x000fe20000004100 */
[----:B------:R-:W-:Y:S01]  /*130a0*/  FMUL.FTZ R9, R15, R0 ;  /* 0x000000000f097220 */ /* 0x000fe20000410000 */
[----:B------:R-:W-:Y:S01]  /*130b0*/  HADD2.F32 R22, -RZ, R24.H0_H0 ;  /* 0x20000018ff167230 */ /* 0x000fe20000004100 */
[----:B------:R-:W-:Y:S01]  /*130c0*/  FFMA.FTZ R30, R12, R4, R11 ;  /* 0x000000040c1e7223 */ /* 0x000fe2000001000b */
        /* <DEDUP_REMOVED lines=9> */
[----:B------:R-:W-:-:S02]  /*13160*/  FFMA.FTZ R23, R7, R41, R0 ;  /* 0x0000002907177223 */ /* 0x000fc40000010000 */
[-C--:B------:R-:W-:Y:S02]  /*13170*/  FMUL.FTZ R0, R20, R11.reuse ;  /* 0x0000000b14007220 */ /* 0x080fe40000410000 */
[----:B------:R-:W-:Y:S02]  /*13180*/  FMUL.FTZ R22, R7, R22 ;  /* 0x0000001607167220 */ /* 0x000fe40000410000 */
        /* <DEDUP_REMOVED lines=23> */
.L_x_2444:
[----:B------:R-:W-:Y:S05]  /*13300*/  BSYNC B2 ;  /* 0x0000000000027941 */ /* 0x000fea0003800000 */
.L_x_2410:
[----:B-1----:R-:W1:Y:S01]  /*13310*/  S2R R4, SR_TID.X ;  /* 0x0000000000047919 */ /* 0x002e620000002100 */
[----:B------:R-:W-:Y:S01]  /*13320*/  IMAD R0, R132, c[0x0][0x208], RZ ;  /* 0x0000820084007a24 */ /* 0x000fe200078e02ff */
[----:B------:R-:W-:-:S04]  /*13330*/  DEPBAR.LE SB0, 0x0 ;  /* 0x000080000000791a */ /* 0x000fc80000000000 */
[----:B------:R-:W-:Y:S01]  /*13340*/  IMAD.WIDE.U32 R2, R122, c[0x0][0x208], RZ ;  /* 0x000082007a027a25 */ /* 0x000fe200078e00ff */
[----:B------:R-:W-:Y:S01]  /*13350*/  BAR.SYNC.DEFER_BLOCKING 0x0 ;  /* 0x0000000000007b1d */ /* 0x000fe20000010000 */
[----:B------:R-:W-:Y:S02]  /*13360*/  IADD3 R199, R190, 0x20, RZ ;  /* 0x00000020bec77810 */ /* 0x000fe40007ffe0ff */
[----:B------:R-:W-:Y:S01]  /*13370*/  IMAD R0, R122, c[0x0][0x20c], R0 ;  /* 0x000083007a007a24 */ /* 0x000fe200078e0200 */
[C---:B------:R-:W-:Y:S01]  /*13380*/  LOP3.LUT P3, RZ, R126.reuse, 0x1, RZ, 0xc0, !PT ;  /* 0x000000017eff7812 */ /* 0x040fe2000786c0ff */
[----:B--2---:R-:W-:Y:S01]  /*13390*/  IMAD.MOV.U32 R5, RZ, RZ, R233 ;  /* 0x000000ffff057224 */ /* 0x004fe200078e00e9 */
[C---:B------:R-:W-:Y:S01]  /*133a0*/  LOP3.LUT P2, RZ, R126.reuse, 0x2, RZ, 0xc0, !PT ;  /* 0x000000027eff7812 */ /* 0x040fe2000784c0ff */
[----:B------:R-:W-:Y:S01]  /*133b0*/  IMAD.IADD R0, R3, 0x1, R0 ;  /* 0x0000000103007824 */ /* 0x000fe200078e0200 */
[----:B------:R-:W-:Y:S01]  /*133c0*/  LOP3.LUT P1, RZ, R126, 0x4, RZ, 0xc0, !PT ;  /* 0x000000047eff7812 */ /* 0x000fe2000782c0ff */
[----:B------:R-:W-:Y:S02]  /*133d0*/  BSSY B0, `(.L_x_2473) ;  /* 0x0000130000007945 */ /* 0x000fe40003800000 */
[----:B------:R-:W-:Y:S01]  /*133e0*/  IMAD R0, R0, 0x30, RZ ;  /* 0x0000003000007824 */ /* 0x000fe200078e02ff */
[----:B-1----:R-:W-:Y:S01]  /*133f0*/  ISETP.GT.AND P5, PT, R4, 0x7f, PT ;  /* 0x0000007f0400780c */ /* 0x002fe20003fa4270 */
[----:B------:R-:W-:-:S04]  /*13400*/  IMAD.MOV.U32 R4, RZ, RZ, R230 ;  /* 0x000000ffff047224 */ /* 0x000fc800078e00e6 */
[----:B------:R-:W-:Y:S01]  /*13410*/  IMAD.WIDE.U32 R4, R2, 0x30, R4 ;  /* 0x0000003002047825 */ /* 0x000fe200078e0004 */
[----:B------:R-:W-:Y:S04]  /*13420*/  LDSM.16.M88.4 R12, [R195] ;  /* 0x00000000c30c783b */ /* 0x000fe80000000200 */
[----:B------:R-:W-:Y:S01]  /*13430*/  IADD3 R0, R5, R0, RZ ;  /* 0x0000000005007210 */ /* 0x000fe20007ffe0ff */
[----:B------:R-:W1:Y:S01]  /*13440*/  LDSM.16.M88.4 R20, [R190] ;  /* 0x00000000be14783b */ /* 0x000e620000000200 */
[C---:B------:R-:W-:Y:S01]  /*13450*/  LEA R2, P0, R4.reuse, c[0x0][0x1f8], 0x1 ;  /* 0x00007e0004027a11 */ /* 0x040fe200078008ff */
[----:B------:R-:W-:Y:S02]  /*13460*/  @!P5 IMAD.MOV.U32 R5, RZ, RZ, c[0x0][0x208] ;  /* 0x00008200ff05d624 */ /* 0x000fe400078e00ff */
[----:B------:R-:W-:Y:S01]  /*13470*/  @!P5 IMAD.MOV.U32 R6, RZ, RZ, c[0x0][0x20c] ;  /* 0x00008300ff06d624 */ /* 0x000fe200078e00ff */
[----:B------:R-:W-:Y:S01]  /*13480*/  LEA.HI.X R3, R4, c[0x0][0x1fc], R0, 0x1, P0 ;  /* 0x00007f0004037a11 */ /* 0x000fe200000f0c00 */
[----:B------:R-:W2:Y:S01]  /*13490*/  LDSM.16.M88.4 R24, [R190+0x800] ;  /* 0x00080000be18783b */ /* 0x000ea20000000200 */
[----:B------:R-:W-:-:S02]  /*134a0*/  @!P5 LEA R4, P0, R5, R2, 0x6 ;  /* 0x000000020504d211 */ /* 0x000fc400078030ff */
[----:B------:R-:W-:Y:S01]  /*134b0*/  MOV R0, 0x40 ;  /* 0x0000004000007802 */ /* 0x000fe20000000f00 */
[----:B------:R-:W-:Y:S01]  /*134c0*/  LDSM.16.M88.4 R44, [R190+0x1000] ;  /* 0x00100000be2c783b */ /* 0x000fe20000000200 */
[----:B------:R-:W-:Y:S02]  /*134d0*/  @!P5 LEA.HI.X R5, R5, R3, R6, 0x6, P0 ;  /* 0x000000030505d211 */ /* 0x000fe400000f3406 */
[----:B------:R-:W-:Y:S01]  /*134e0*/  LOP3.LUT P0, RZ, R100, 0x2, RZ, 0xc0, !PT ;  /* 0x0000000264ff7812 */ /* 0x000fe2000780c0ff */
[----:B---3--:R-:W-:Y:S01]  /*134f0*/  LDSM.16.M88.4 R8, [R196] ;  /* 0x00000000c408783b */ /* 0x008fe20000000200 */
[----:B------:R-:W-:-:S11]  /*13500*/  IADD3 R6, R133, R153, -R225 ;  /* 0x0000009985067210 */ /* 0x000fd60007ffe8e1 */
[----:B------:R-:W-:Y:S02]  /*13510*/  @P0 IADD3 R199, R190, -0x20, RZ ;  /* 0xffffffe0bec70810 */ /* 0x000fe40007ffe0ff */
[----:B------:R-:W-:Y:S02]  /*13520*/  LOP3.LUT P0, RZ, R100, 0x4, RZ, 0xc0, !PT ;  /* 0x0000000464ff7812 */ /* 0x000fe4000780c0ff */
[C---:B------:R-:W-:Y:S01]  /*13530*/  IADD3 R210, R199.reuse, 0x1000, RZ ;  /* 0x00001000c7d27810 */ /* 0x040fe20007ffe0ff */
[----:B------:R-:W3:Y:S01]  /*13540*/  LDSM.16.M88.4 R36, [R199] ;  /* 0x00000000c724783b */ /* 0x000ee20000000200 */
[----:B------:R-:W-:Y:S02]  /*13550*/  SEL R0, R0, 0xffffffc0, !P0 ;  /* 0xffffffc000007807 */ /* 0x000fe40004000000 */
[C---:B------:R-:W-:Y:S01]  /*13560*/  ISETP.LT.OR P0, PT, R6.reuse, 0x1, !P3 ;  /* 0x000000010600780c */ /* 0x040fe20005f01670 */
[----:B------:R-:W4:Y:S01]  /*13570*/  LDSM.16.M88.4 R52, [R199+0x800] ;  /* 0x00080000c734783b */ /* 0x000f220000000200 */
[----:B------:R-:W-:Y:S01]  /*13580*/  @!P5 ISETP.LT.OR P3, PT, R6, 0x21, !P3 ;  /* 0x000000210600d80c */ /* 0x000fe20005f61670 */
[----:B------:R-:W-:Y:S01]  /*13590*/  IMAD.IADD R189, R190, 0x1, R0 ;  /* 0x00000001bebd7824 */ /* 0x000fe200078e0200 */
[C---:B------:R-:W-:Y:S01]  /*135a0*/  IADD3 R188, R199.reuse, R0, RZ ;  /* 0x00000000c7bc7210 */ /* 0x040fe20007ffe0ff */
[----:B------:R-:W4:Y:S01]  /*135b0*/  LDSM.16.M88.4 R68, [R199+0x1000] ;  /* 0x00100000c744783b */ /* 0x000f220000000200 */
[----:B-1----:R-:W-:Y:S01]  /*135c0*/  HMMA.16816.F32 R16, R12, R20, RZ ;  /* 0x000000140c10723c */ /* 0x002fe200000018ff */
[----:B------:R-:W-:-:S02]  /*135d0*/  IADD3 R209, R199, 0x800, RZ ;  /* 0x00000800c7d17810 */ /* 0x000fc40007ffe0ff */
[C---:B------:R-:W-:Y:S02]  /*135e0*/  IADD3 R208, R199.reuse, 0x4800, RZ ;  /* 0x00004800c7d07810 */ /* 0x040fe40007ffe0ff */
[C---:B------:R-:W-:Y:S02]  /*135f0*/  IADD3 R207, R199.reuse, 0x5800, RZ ;  /* 0x00005800c7cf7810 */ /* 0x040fe40007ffe0ff */
[----:B------:R-:W-:Y:S01]  /*13600*/  @!PT LDS RZ, [RZ] ;  /* 0x00000000fffff984 */ /* 0x000fe20000000800 */
[----:B------:R-:W-:Y:S01]  /*13610*/  @!PT LDS RZ, [RZ] ;  /* 0x00000000fffff984 */ /* 0x000fe20000000800 */
[----:B------:R-:W-:Y:S01]  /*13620*/  @!PT LDS RZ, [RZ] ;  /* 0x00000000fffff984 */ /* 0x000fe20000000800 */
[----:B------:R1:W-:Y:S01]  /*13630*/  LDGSTS.E.BYPASS.LTC128B.128 [R211+0x4080], [R2.64], !P0 ;  /* 0x0408000002d37fae */ /* 0x0003e2000c101d46 */
[C---:B------:R-:W-:Y:S01]  /*13640*/  ISETP.LT.OR P0, PT, R6.reuse, 0x1, !P2 ;  /* 0x000000010600780c */ /* 0x040fe20005701670 */
[----:B------:R-:W-:Y:S01]  /*13650*/  HMMA.16816.F32 R28, R12, R22, RZ ;  /* 0x000000160c1c723c */ /* 0x000fe200000018ff */
[----:B------:R-:W-:Y:S02]  /*13660*/  @!P5 ISETP.LT.OR P2, PT, R6, 0x21, !P2 ;  /* 0x000000210600d80c */ /* 0x000fe40005741670 */
[C---:B------:R-:W-:Y:S02]  /*13670*/  IADD3 R206, R199.reuse, 0x5000, RZ ;  /* 0x00005000c7ce7810 */ /* 0x040fe40007ffe0ff */
[----:B------:R-:W-:-:S02]  /*13680*/  IADD3 R205, R199, 0x3000, RZ ;  /* 0x00003000c7cd7810 */ /* 0x000fc40007ffe0ff */
[C---:B------:R-:W-:Y:S01]  /*13690*/  IADD3 R204, R199.reuse, 0x4000, RZ ;  /* 0x00004000c7cc7810 */ /* 0x040fe20007ffe0ff */
[C---:B--2---:R-:W-:Y:S01]  /*136a0*/  HMMA.16816.F32 R32, R12.reuse, R24, RZ ;  /* 0x000000180c20723c */ /* 0x044fe200000018ff */
[C---:B------:R-:W-:Y:S02]  /*136b0*/  IADD3 R203, R199.reuse, 0x3800, RZ ;  /* 0x00003800c7cb7810 */ /* 0x040fe40007ffe0ff */
[C---:B------:R-:W-:Y:S01]  /*136c0*/  IADD3 R202, R199.reuse, 0x1800, RZ ;  /* 0x00001800c7ca7810 */ /* 0x040fe20007ffe0ff */
[----:B------:R1:W-:Y:S01]  /*136d0*/  LDGSTS.E.BYPASS.LTC128B.128 [R211+0x5880], [R2.64+0x80], !P0 ;  /* 0x0588008002d37fae */ /* 0x0003e2000c101d46 */
[C---:B------:R-:W-:Y:S02]  /*136e0*/  ISETP.LT.OR P0, PT, R6.reuse, 0x1, !P1 ;  /* 0x000000010600780c */ /* 0x040fe40004f01670 */
[----:B------:R-:W-:Y:S01]  /*136f0*/  @!P5 ISETP.LT.OR P1, PT, R6, 0x21, !P1 ;  /* 0x000000210600d80c */ /* 0x000fe20004f21670 */
[----:B------:R-:W-:Y:S01]  /*13700*/  HMMA.16816.F32 R40, R12, R26, RZ ;  /* 0x0000001a0c28723c */ /* 0x000fe200000018ff */
[----:B------:R-:W-:-:S02]  /*13710*/  IADD3 R201, R199, 0x2800, RZ ;  /* 0x00002800c7c97810 */ /* 0x000fc40007ffe0ff */
[----:B------:R-:W-:-:S05]  /*13720*/  IADD3 R200, R199, 0x2000, RZ ;  /* 0x00002000c7c87810 */ /* 0x000fca0007ffe0ff */
[----:B---3--:R-:W-:Y:S02]  /*13730*/  HMMA.16816.F32 R16, R8, R36, R16 ;  /* 0x000000240810723c */ /* 0x008fe40000001810 */
[----:B------:R1:W-:Y:S01]  /*13740*/  LDGSTS.E.BYPASS.LTC128B.128 [R211+0x7080], [R2.64+0x100], !P0 ;  /* 0x0708010002d37fae */ /* 0x0003e2000c101d46 */
[----:B------:R-:W-:-:S04]  /*13750*/  LOP3.LUT P0, RZ, R126, 0x8, RZ, 0xc0, !PT ;  /* 0x000000087eff7812 */ /* 0x000fc8000780c0ff */
[C---:B------:R-:W-:Y:S01]  /*13760*/  ISETP.LT.OR P4, PT, R6.reuse, 0x1, !P0 ;  /* 0x000000010600780c */ /* 0x040fe20004781670 */
[----:B------:R-:W-:Y:S01]  /*13770*/  HMMA.16816.F32 R48, R12, R44, RZ ;  /* 0x0000002c0c30723c */ /* 0x000fe200000018ff */
[----:B------:R-:W-:-:S07]  /*13780*/  @!P5 ISETP.LT.OR P0, PT, R6, 0x21, !P0 ;  /* 0x000000210600d80c */ /* 0x000fce0004701670 */
[----:B------:R-:W-:Y:S04]  /*13790*/  HMMA.16816.F32 R44, R12, R46, RZ ;  /* 0x0000002e0c2c723c */ /* 0x000fe800000018ff */
[----:B------:R1:W-:Y:S04]  /*137a0*/  LDGSTS.E.BYPASS.LTC128B.128 [R211+0x8880], [R2.64+0x180], !P4 ;  /* 0x0888018002d37fae */ /* 0x0003e8000e101d46 */
[----:B------:R2:W-:Y:S01]  /*137b0*/  @!P5 LDGSTS.E.BYPASS.LTC128B.128 [R213+0x5080], [R4.64], !P3 ;  /* 0x0508000004d5dfae */ /* 0x0005e2000d901d46 */
[C---:B------:R-:W-:Y:S03]  /*137c0*/  HMMA.16816.F32 R28, R8.reuse, R38, R28 ;  /* 0x00000026081c723c */ /* 0x040fe6000000181c */
[----:B------:R2:W-:Y:S04]  /*137d0*/  @!P5 LDGSTS.E.BYPASS.LTC128B.128 [R213+0x6880], [R4.64+0x80], !P2 ;  /* 0x0688008004d5dfae */ /* 0x0005e8000d101d46 */
[----:B------:R2:W-:Y:S01]  /*137e0*/  @!P5 LDGSTS.E.BYPASS.LTC128B.128 [R213+0x8080], [R4.64+0x100], !P1 ;  /* 0x0808010004d5dfae */ /* 0x0005e2000c901d46 */
[----:B----4-:R-:W-:Y:S03]  /*137f0*/  HMMA.16816.F32 R32, R8, R52, R32 ;  /* 0x000000340820723c */ /* 0x010fe60000001820 */
[----:B------:R2:W-:Y:S01]  /*13800*/  @!P5 LDGSTS.E.BYPASS.LTC128B.128 [R213+0x9880], [R4.64+0x180], !P0 ;  /* 0x0988018004d5dfae */ /* 0x0005e2000c101d46 */
[----:B------:R-:W-:-:S03]  /*13810*/  ISETP.GT.AND P0, PT, R122, R234, PT ;  /* 0x000000ea7a00720c */ /* 0x000fc60003f04270 */
[----:B------:R-:W-:Y:S01]  /*13820*/  LDSM.16.M88.4 R56, [R189] ;  /* 0x00000000bd38783b */ /* 0x000fe20000000200 */
[C---:B------:R-:W-:Y:S03]  /*13830*/  HMMA.16816.F32 R40, R8.reuse, R54, R40 ;  /* 0x000000360828723c */ /* 0x040fe60000001828 */
[----:B------:R-:W-:Y:S04]  /*13840*/  LDSM.16.M88.4 R24, [R197] ;  /* 0x00000000c518783b */ /* 0x000fe80000000200 */
[----:B------:R-:W-:Y:S01]  /*13850*/  LDSM.16.M88.4 R76, [R188] ;  /* 0x00000000bc4c783b */ /* 0x000fe20000000200 */
[C---:B------:R-:W-:Y:S03]  /*13860*/  HMMA.16816.F32 R48, R8.reuse, R68, R48 ;  /* 0x000000440830723c */ /* 0x040fe60000001830 */
[----:B------:R-:W-:Y:S04]  /*13870*/  LDSM.16.M88.4 R64, [R189+0x800] ;  /* 0x00080000bd40783b */ /* 0x000fe80000000200 */
[----:B------:R-:W-:Y:S01]  /*13880*/  LDSM.16.M88.4 R60, [R189+0x1000] ;  /* 0x00100000bd3c783b */ /* 0x000fe20000000200 */
[----:B------:R-:W-:Y:S03]  /*13890*/  HMMA.16816.F32 R44, R8, R70, R44 ;  /* 0x00000046082c723c */ /* 0x000fe6000000182c */
[----:B------:R-:W-:Y:S04]  /*138a0*/  LDSM.16.M88.4 R20, [R195+0x4000] ;  /* 0x00400000c314783b */ /* 0x000fe80000000200 */
[----:B--2---:R-:W2:Y:S04]  /*138b0*/  LDSM.16.M88.4 R4, [R198] ;  /* 0x00000000c604783b */ /* 0x004ea80000000200 */
[----:B------:R-:W3:Y:S04]  /*138c0*/  LDSM.16.M88.4 R80, [R190+0x1800] ;  /* 0x00180000be50783b */ /* 0x000ee80000000200 */
[----:B------:R-:W4:Y:S04]  /*138d0*/  LDSM.16.M88.4 R72, [R188+0x800] ;  /* 0x00080000bc48783b */ /* 0x000f280000000200 */
[----:B------:R-:W1:Y:S04]  /*138e0*/  LDSM.16.M88.4 R36, [R188+0x1000] ;  /* 0x00100000bc24783b */ /* 0x000e680000000200 */
[----:B------:R-:W-:Y:S04]  /*138f0*/  LDSM.16.M88.4 R68, [R190+0x2000] ;  /* 0x00200000be44783b */ /* 0x000fe80000000200 */
[----:B------:R-:W-:Y:S04]  /*13900*/  LDSM.16.M88.4 R52, [R190+0x2800] ;  /* 0x00280000be34783b */ /* 0x000fe80000000200 */
[----:B------:R-:W-:Y:S04]  /*13910*/  LDSM.16.M88.4 R84, [R188+0x4800] ;  /* 0x00480000bc54783b */ /* 0x000fe80000000200 */
[----:B------:R-:W0:Y:S01]  /*13920*/  LDGDEPBAR ;  /* 0x00000000000079af */ /* 0x000e220000000000 */
[C---:B--2---:R-:W-:Y:S03]  /*13930*/  HMMA.16816.F32 R12, R4.reuse, R56, R16 ;  /* 0x00000038040c723c */ /* 0x044fe60000001810 */
[----:B------:R-:W-:Y:S05]  /*13940*/  LDSM.16.M88.4 R16, [R196+0x4000] ;  /* 0x00400000c410783b */ /* 0x000fea0000000200 */
[C---:B------:R-:W-:Y:S01]  /*13950*/  HMMA.16816.F32 R28, R4.reuse, R58, R28 ;  /* 0x0000003a041c723c */ /* 0x040fe2000000181c */
[----:B------:R-:W-:Y:S07]  /*13960*/  LDSM.16.M88.4 R56, [R199+0x2000] ;  /* 0x00200000c738783b */ /* 0x000fee0000000200 */
[----:B------:R-:W-:Y:S08]  /*13970*/  HMMA.16816.F32 R32, R4, R64, R32 ;  /* 0x000000400420723c */ /* 0x000ff00000001820 */
[----:B------:R-:W-:Y:S01]  /*13980*/  HMMA.16816.F32 R8, R24, R76, R12 ;  /* 0x0000004c1808723c */ /* 0x000fe2000000180c */
[----:B------:R-:W-:Y:S07]  /*13990*/  LDSM.16.M88.4 R12, [R198+0x4000] ;  /* 0x00400000c60c783b */ /* 0x000fee0000000200 */
[C---:B------:R-:W-:Y:S01]  /*139a0*/  HMMA.16816.F32 R40, R4.reuse, R66, R40 ;  /* 0x000000420428723c */ /* 0x040fe20000001828 */
[----:B------:R-:W2:Y:S07]  /*139b0*/  LDSM.16.M88.4 R64, [R199+0x1800] ;  /* 0x00180000c740783b */ /* 0x000eae0000000200 */
[C---:B------:R-:W-:Y:S08]  /*139c0*/  HMMA.16816.F32 R48, R4.reuse, R60, R48 ;  /* 0x0000003c0430723c */ /* 0x040ff00000001830 */
[----:B------:R-:W-:Y:S01]  /*139d0*/  HMMA.16816.F32 R44, R4, R62, R44 ;  /* 0x0000003e042c723c */ /* 0x000fe2000000182c */
[----:B------:R-:W-:Y:S07]  /*139e0*/  LDSM.16.M88.4 R60, [R189+0x2000] ;  /* 0x00200000bd3c783b */ /* 0x000fee0000000200 */
[----:B------:R-:W-:Y:S01]  /*139f0*/  HMMA.16816.F32 R28, R24, R78, R28 ;  /* 0x0000004e181c723c */ /* 0x000fe2000000181c */
[----:B------:R-:W-:Y:S07]  /*13a00*/  LDSM.16.M88.4 R76, [R190+0x3000] ;  /* 0x00300000be4c783b */ /* 0x000fee0000000200 */
[----:B---3--:R-:W-:Y:S01]  /*13a10*/  HMMA.16816.F32 R4, R20, R80, R8 ;  /* 0x000000501404723c */ /* 0x008fe20000001808 */
[----:B------:R-:W-:Y:S07]  /*13a20*/  LDSM.16.M88.4 R8, [R197+0x4000] ;  /* 0x00400000c508783b */ /* 0x000fee0000000200 */
[C---:B----4-:R-:W-:Y:S08]  /*13a30*/  HMMA.16816.F32 R32, R24.reuse, R72, R32 ;  /* 0x000000481820723c */ /* 0x050ff00000001820 */
[C---:B------:R-:W-:Y:S01]  /*13a40*/  HMMA.16816.F32 R40, R24.reuse, R74, R40 ;  /* 0x0000004a1828723c */ /* 0x040fe20000001828 */
[----:B------:R-:W3:Y:S07]  /*13a50*/  LDSM.16.M88.4 R72, [R189+0x1800] ;  /* 0x00180000bd48783b */ /* 0x000eee0000000200 */
[C---:B-1----:R-:W-:Y:S08]  /*13a60*/  HMMA.16816.F32 R48, R24.reuse, R36, R48 ;  /* 0x000000241830723c */ /* 0x042ff00000001830 */
[----:B------:R-:W-:Y:S01]  /*13a70*/  HMMA.16816.F32 R44, R24, R38, R44 ;  /* 0x00000026182c723c */ /* 0x000fe2000000182c */
[----:B------:R-:W-:Y:S07]  /*13a80*/  LDSM.16.M88.4 R36, [R189+0x2800] ;  /* 0x00280000bd24783b */ /* 0x000fee0000000200 */
[----:B------:R-:W-:Y:S01]  /*13a90*/  HMMA.16816.F32 R24, R20, R82, R28 ;  /* 0x000000521418723c */ /* 0x000fe2000000181c */
[----:B------:R-:W1:Y:S04]  /*13aa0*/  LDSM.16.M88.4 R28, [R199+0x2800] ;  /* 0x00280000c71c783b */ /* 0x000e680000000200 */
[----:B------:R-:W-:Y:S03]  /*13ab0*/  LDSM.16.M88.4 R80, [R189+0x4000] ;  /* 0x00400000bd50783b */ /* 0x000fe60000000200 */
[----:B--2---:R-:W-:Y:S08]  /*13ac0*/  HMMA.16816.F32 R4, R16, R64, R4 ;  /* 0x000000401004723c */ /* 0x004ff00000001804 */
[C---:B------:R-:W-:Y:S08]  /*13ad0*/  HMMA.16816.F32 R32, R20.reuse, R68, R32 ;  /* 0x000000441420723c */ /* 0x040ff00000001820 */
        /* <DEDUP_REMOVED lines=8> */
[----:B------:R-:W3:Y:S07]  /*13b60*/  LDSM.16.M88.4 R4, [R195+0x8000] ;  /* 0x00800000c304783b */ /* 0x000eee0000000200 */
[C---:B------:R-:W-:Y:S08]  /*13b70*/  HMMA.16816.F32 R32, R16.reuse, R56, R32 ;  /* 0x000000381020723c */ /* 0x040ff00000001820 */
[C---:B------:R-:W-:Y:S01]  /*13b80*/  HMMA.16816.F32 R40, R16.reuse, R58, R40 ;  /* 0x0000003a1028723c */ /* 0x040fe20000001828 */
[----:B------:R-:W-:Y:S07]  /*13b90*/  LDSM.16.M88.4 R56, [R190+0x3800] ;  /* 0x00380000be38783b */ /* 0x000fee0000000200 */
[C---:B-1----:R-:W-:Y:S08]  /*13ba0*/  HMMA.16816.F32 R48, R16.reuse, R28, R48 ;  /* 0x0000001c1030723c */ /* 0x042ff00000001830 */
[----:B------:R-:W-:Y:S08]  /*13bb0*/  HMMA.16816.F32 R44, R16, R30, R44 ;  /* 0x0000001e102c723c */ /* 0x000ff0000000182c */
[----:B------:R-:W-:Y:S01]  /*13bc0*/  HMMA.16816.F32 R28, R12, R74, R20 ;  /* 0x0000004a0c1c723c */ /* 0x000fe20000001814 */
[----:B------:R-:W-:Y:S07]  /*13bd0*/  LDSM.16.M88.4 R72, [R199+0x3000] ;  /* 0x00300000c748783b */ /* 0x000fee0000000200 */
[----:B--2---:R-:W-:Y:S01]  /*13be0*/  HMMA.16816.F32 R16, R8, R68, R24 ;  /* 0x000000440810723c */ /* 0x004fe20000001818 */
        /* <DEDUP_REMOVED lines=8> */
[----:B------:R-:W2:Y:S03]  /*13c70*/  LDSM.16.M88.4 R68, [R189+0x3000] ;  /* 0x00300000bd44783b */ /* 0x000ea60000000200 */
[----:B---3--:R-:W-:Y:S08]  /*13c80*/  HMMA.16816.F32 R12, R4, R76, R16 ;  /* 0x0000004c040c723c */ /* 0x008ff00000001810 */
[C---:B------:R-:W-:Y:S08]  /*13c90*/  HMMA.16816.F32 R32, R8.reuse, R64, R20 ;  /* 0x000000400820723c */ /* 0x040ff00000001814 */
[----:B------:R-:W-:Y:S01]  /*13ca0*/  HMMA.16816.F32 R20, R8, R66, R40 ;  /* 0x000000420814723c */ /* 0x000fe20000001828 */
[----:B------:R-:W3:Y:S04]  /*13cb0*/  LDSM.16.M88.4 R40, [R199+0x3800] ;  /* 0x00380000c728783b */ /* 0x000ee80000000200 */
        /* <DEDUP_REMOVED lines=13> */
[----:B--2---:R-:W-:Y:S08]  /*13d90*/  HMMA.16816.F32 R8, R28, R68, R8 ;  /* 0x000000441c08723c */ /* 0x004ff00000001808 */
[C---:B------:R-:W-:Y:S08]  /*13da0*/  HMMA.16816.F32 R48, R4.reuse, R60, R48 ;  /* 0x0000003c0430723c */ /* 0x040ff00000001830 */
[----:B------:R-:W-:Y:S01]  /*13db0*/  HMMA.16816.F32 R52, R4, R62, R44 ;  /* 0x0000003e0434723c */ /* 0x000fe2000000182c */
[----:B------:R-:W2:Y:S04]  /*13dc0*/  LDSM.16.M88.4 R60, [R190+0x4800] ;  /* 0x00480000be3c783b */ /* 0x000ea80000000200 */
[----:B------:R-:W2:Y:S03]  /*13dd0*/  LDSM.16.M88.4 R44, [R188+0x3800] ;  /* 0x00380000bc2c783b */ /* 0x000ea60000000200 */
[----:B---3--:R-:W-:Y:S08]  /*13de0*/  HMMA.16816.F32 R36, R24, R40, R36 ;  /* 0x000000281824723c */ /* 0x008ff00000001824 */
[----:B------:R-:W-:Y:S01]  /*13df0*/  HMMA.16816.F32 R32, R28, R70, R32 ;  /* 0x000000461c20723c */ /* 0x000fe20000001820 */
[----:B------:R-:W-:Y:S07]  /*13e00*/  LDSM.16.M88.4 R68, [R199+0x4800] ;  /* 0x00480000c744783b */ /* 0x000fee0000000200 */
[----:B-1----:R-:W-:Y:S01]  /*13e10*/  HMMA.16816.F32 R4, R20, R56, R8 ;  /* 0x000000381404723c */ /* 0x002fe20000001808 */
[----:B------:R-:W-:Y:S07]  /*13e20*/  LDSM.16.M88.4 R8, [R198+0xc000] ;  /* 0x00c00000c608783b */ /* 0x000fee0000000200 */
[----:B------:R-:W-:Y:S01]  /*13e30*/  HMMA.16816.F32 R40, R24, R42, R12 ;  /* 0x0000002a1828723c */ /* 0x000fe2000000180c */
[----:B------:R-:W1:Y:S07]  /*13e40*/  LDSM.16.M88.4 R12, [R196+0xc000] ;  /* 0x00c00000c40c783b */ /* 0x000e6e0000000200 */
[----:B----4-:R-:W-:Y:S08]  /*13e50*/  HMMA.16816.F32 R36, R28, R72, R36 ;  /* 0x000000481c24723c */ /* 0x010ff00000001824 */
[----:B------:R-:W-:Y:S01]  /*13e60*/  HMMA.16816.F32 R32, R20, R58, R32 ;  /* 0x0000003a1420723c */ /* 0x000fe20000001820 */
[----:B------:R-:W3:Y:S07]  /*13e70*/  LDSM.16.M88.4 R56, [R189+0x4800] ;  /* 0x00480000bd38783b */ /* 0x000eee0000000200 */
[----:B--2---:R-:W-:Y:S08]  /*13e80*/  HMMA.16816.F32 R4, R16, R60, R4 ;  /* 0x0000003c1004723c */ /* 0x004ff00000001804 */
[----:B------:R-:W-:Y:S08]  /*13e90*/  HMMA.16816.F32 R48, R24, R64, R48 ;  /* 0x000000401830723c */ /* 0x000ff00000001830 */
[----:B------:R-:W-:Y:S01]  /*13ea0*/  HMMA.16816.F32 R40, R28, R74, R40 ;  /* 0x0000004a1c28723c */ /* 0x000fe20000001828 */
[----:B------:R-:W-:Y:S07]  /*13eb0*/  LDSM.16.M88.4 R72, [R199+0x5000] ;  /* 0x00500000c748783b */ /* 0x000fee0000000200 */
[----:B------:R-:W-:Y:S08]  /*13ec0*/  HMMA.16816.F32 R36, R20, R44, R36 ;  /* 0x0000002c1424723c */ /* 0x000ff00000001824 */
[----:B------:R-:W-:Y:S01]  /*13ed0*/  HMMA.16816.F32 R32, R16, R62, R32 ;  /* 0x0000003e1020723c */ /* 0x000fe20000001820 */
[----:B------:R-:W2:Y:S07]  /*13ee0*/  LDSM.16.M88.4 R60, [R188+0x4000] ;  /* 0x00400000bc3c783b */ /* 0x000eae0000000200 */
        /* <DEDUP_REMOVED lines=8> */
[----:B------:R-:W4:Y:S07]  /*13f70*/  LDSM.16.M88.4 R68, [R190+0x5800] ;  /* 0x00580000be44783b */ /* 0x000f2e0000000200 */
[----:B---3--:R-:W-:Y:S08]  /*13f80*/  HMMA.16816.F32 R24, R8, R56, R24 ;  /* 0x000000380818723c */ /* 0x008ff00000001818 */
[----:B------:R-:W-:Y:S01]  /*13f90*/  HMMA.16816.F32 R28, R28, R82, R52 ;  /* 0x000000521c1c723c */ /* 0x000fe20000001834 */
[----:B------:R-:W-:Y:S07]  /*13fa0*/  LDSM.16.M88.4 R52, [R188+0x5000] ;  /* 0x00500000bc34783b */ /* 0x000fee0000000200 */
[----:B--2---:R-:W-:Y:S08]  /*13fb0*/  HMMA.16816.F32 R32, R20, R60, R48 ;  /* 0x0000003c1420723c */ /* 0x004ff00000001830 */
[----:B------:R-:W-:Y:S08]  /*13fc0*/  HMMA.16816.F32 R44, R16, R78, R44 ;  /* 0x0000004e102c723c */ /* 0x000ff0000000182c */
[----:B------:R-:W-:Y:S08]  /*13fd0*/  HMMA.16816.F32 R40, R12, R72, R40 ;  /* 0x000000480c28723c */ /* 0x000ff00000001828 */
[----:B------:R-:W-:Y:S01]  /*13fe0*/  HMMA.16816.F32 R36, R8, R58, R36 ;  /* 0x0000003a0824723c */ /* 0x000fe20000001824 */
[----:B------:R-:W2:Y:S07]  /*13ff0*/  LDSM.16.M88.4 R56, [R199+0x5800] ;  /* 0x00580000c738783b */ /* 0x000eae0000000200 */
[----:B-1----:R-:W-:Y:S08]  /*14000*/  HMMA.16816.F32 R48, R4, R84, R24 ;  /* 0x000000540430723c */ /* 0x002ff00000001818 */
[----:B------:R-:W-:Y:S08]  /*14010*/  HMMA.16816.F32 R20, R20, R62, R28 ;  /* 0x0000003e1414723c */ /* 0x000ff0000000181c */
[----:B----4-:R-:W-:Y:S08]  /*14020*/  HMMA.16816.F32 R24, R16, R68, R32 ;  /* 0x000000441018723c */ /* 0x010ff00000001820 */
[----:B------:R-:W-:Y:S01]  /*14030*/  HMMA.16816.F32 R28, R12, R74, R44 ;  /* 0x0000004a0c1c723c */ /* 0x000fe2000000182c */
[----:B------:R-:W-:-:S04]  /*14040*/  FMUL.FTZ R0, R48, c[0x0][0x320] ;  /* 0x0000c80030007a20 */ /* 0x000fc80000410000 */
[----:B------:R1:W3:Y:S03]  /*14050*/  MUFU.TANH R60, R0 ;  /* 0x00000000003c7308 */ /* 0x0002e60000002400 */
[----:B------:R-:W-:Y:S01]  /*14060*/  HMMA.16816.F32 R32, R8, R64, R40 ;  /* 0x000000400820723c */ /* 0x000fe20000001828 */
[----:B------:R-:W4:Y:S07]  /*14070*/  LDSM.16.M88.4 R40, [R189+0x5800] ;  /* 0x00580000bd28783b */ /* 0x000f2e0000000200 */
[----:B------:R-:W-:Y:S01]  /*14080*/  HMMA.16816.F32 R36, R4, R86, R36 ;  /* 0x000000560424723c */ /* 0x000fe20000001824 */
[----:B-1----:R-:W-:-:S07]  /*14090*/  FMUL.FTZ R0, R49, c[0x0][0x320] ;  /* 0x0000c80031007a20 */ /* 0x002fce0000410000 */
[----:B------:R-:W-:Y:S01]  /*140a0*/  HMMA.16816.F32 R16, R16, R70, R20 ;  /* 0x000000461010723c */ /* 0x000fe20000001814 */
[----:B------:R1:W1:Y:S07]  /*140b0*/  MUFU.TANH R46, R0 ;  /* 0x00000000002e7308 */ /* 0x00026e0000002400 */
[----:B--2---:R-:W-:Y:S08]  /*140c0*/  HMMA.16816.F32 R20, R12, R56, R24 ;  /* 0x000000380c14723c */ /* 0x004ff00000001818 */
[----:B------:R-:W-:Y:S01]  /*140d0*/  HMMA.16816.F32 R24, R8, R66, R28 ;  /* 0x000000420818723c */ /* 0x000fe2000000181c */
[----:B-1----:R-:W-:-:S04]  /*140e0*/  FMUL.FTZ R0, R50, c[0x0][0x320] ;  /* 0x0000c80032007a20 */ /* 0x002fc80000410000 */
[----:B------:R1:W2:Y:S03]  /*140f0*/  MUFU.TANH R48, R0 ;  /* 0x0000000000307308 */ /* 0x0002a60000002400 */
[----:B------:R-:W-:Y:S01]  /*14100*/  HMMA.16816.F32 R28, R4, R52, R32 ;  /* 0x00000034041c723c */ /* 0x000fe20000001820 */
[----:B------:R-:W2:Y:S01]  /*14110*/  LDSM.16.M88.4 R32, [R188+0x5800] ;  /* 0x00580000bc20783b */ /* 0x000ea20000000200 */
[----:B------:R-:W-:-:S06]  /*14120*/  DEPBAR.LE SB0, 0x0 ;  /* 0x000080000000791a */ /* 0x000fcc0000000000 */
[----:B------:R-:W-:Y:S01]  /*14130*/  HMMA.16816.F32 R12, R12, R58, R16 ;  /* 0x0000003a0c0c723c */ /* 0x000fe20000001810 */
[----:B-1----:R-:W-:-:S07]  /*14140*/  FMUL.FTZ R0, R51, c[0x0][0x320] ;  /* 0x0000c80033007a20 */ /* 0x002fce0000410000 */
[----:B----4-:R-:W-:Y:S01]  /*14150*/  HMMA.16816.F32 R16, R8, R40, R20 ;  /* 0x000000280810723c */ /* 0x010fe20000001814 */
[----:B------:R1:W4:Y:S07]  /*14160*/  MUFU.TANH R47, R0 ;  /* 0x00000000002f7308 */ /* 0x00032e0000002400 */
[----:B------:R-:W-:Y:S08]  /*14170*/  HMMA.16816.F32 R20, R4, R54, R24 ;  /* 0x000000360414723c */ /* 0x000ff00000001818 */
[----:B------:R-:W-:Y:S01]  /*14180*/  HMMA.16816.F32 R8, R8, R42, R12 ;  /* 0x0000002a0808723c */ /* 0x000fe2000000180c */
[----:B-1----:R-:W-:-:S04]  /*14190*/  FMUL.FTZ R0, R36, c[0x0][0x320] ;  /* 0x0000c80024007a20 */ /* 0x002fc80000410000 */
[----:B------:R1:W1:Y:S03]  /*141a0*/  MUFU.TANH R44, R0 ;  /* 0x00000000002c7308 */ /* 0x0002660000002400 */
[C---:B--2---:R-:W-:Y:S01]  /*141b0*/  HMMA.16816.F32 R12, R4.reuse, R32, R16 ;  /* 0x00000020040c723c */ /* 0x044fe20000001810 */
[----:B-1----:R-:W-:Y:S11]  /*141c0*/  FMUL.FTZ R0, R37, c[0x0][0x320] ;  /* 0x0000c80025007a20 */ /* 0x002ff60000410000 */
[----:B------:R-:W-:Y:S04]  /*141d0*/  @!UPT UIADD3 URZ, URZ, URZ, URZ ;  /* 0x0000003f3f3ff290 */ /* 0x000fe8000fffe03f */
[----:B------:R-:W-:Y:S01]  /*141e0*/  HMMA.16816.F32 R4, R4, R34, R8 ;  /* 0x000000220404723c */ /* 0x000fe20000001808 */
[----:B------:R1:W2:Y:S02]  /*141f0*/  MUFU.TANH R37, R0 ;  /* 0x0000000000257308 */ /* 0x0002a40000002400 */
        /* <DEDUP_REMOVED lines=38> */
[----:B-1234-:R-:W-:Y:S02]  /*14460*/  IADD3 R0, -R225, 0x30, RZ ;  /* 0x00000030e1007810 */ /* 0x01efe40007ffe1ff */
[----:B------:R-:W-:Y:S02]  /*14470*/  IADD3 R4, R152, -0x2, RZ ;  /* 0xfffffffe98047810 */ /* 0x000fe40007ffe0ff */
[----:B------:R-:W-:-:S02]  /*14480*/  ISETP.GE.AND P0, PT, R0, 0x21, PT ;  /* 0x000000210000780c */ /* 0x000fc40003f06270 */
[----:B------:R-:W-:Y:S02]  /*14490*/  SHF.R.S32.HI R2, RZ, 0x1f, R4 ;  /* 0x0000001fff027819 */ /* 0x000fe40000011404 */
[C---:B------:R-:W-:Y:S02]  /*144a0*/  LOP3.LUT P5, RZ, R218.reuse, 0x8, RZ, 0xc0, !PT ;  /* 0x00000008daff7812 */ /* 0x040fe400078ac0ff */
[----:B------:R-:W-:Y:S01]  /*144b0*/  LOP3.LUT P3, RZ, R218, 0x4, RZ, 0xc0, !PT ;  /* 0x00000004daff7812 */ /* 0x000fe2000786c0ff */
[----:B------:R-:W-:Y:S01]  /*144c0*/  IMAD R2, R2, c[0x0][0x1e0], RZ ;  /* 0x0000780002027a24 */ /* 0x000fe200078e02ff */
[C---:B------:R-:W-:Y:S02]  /*144d0*/  LOP3.LUT P4, RZ, R218.reuse, 0x2, RZ, 0xc0, !PT ;  /* 0x00000002daff7812 */ /* 0x040fe4000788c0ff */
[----:B------:R-:W-:Y:S01]  /*144e0*/  LOP3.LUT P6, RZ, R218, 0x1, RZ, 0xc0, !PT ;  /* 0x00000001daff7812 */ /* 0x000fe200078cc0ff */
        /* <DEDUP_REMOVED lines=30> */
.L_x_2474:
[----:B--234-:R-:W-:Y:S05]  /*146d0*/  BSYNC B0 ;  /* 0x0000000000007941 */ /* 0x01cfea0003800000 */
.L_x_2473:
[----:B-1----:R-:W2:Y:S04]  /*146e0*/  LDL R0, [R1+0x48] ;  /* 0x0000480001007983 */ /* 0x002ea80000100800 */
[----:B------:R-:W3:Y:S01]  /*146f0*/  LDL R95, [R1+0x10] ;  /* 0x00001000015f7983 */ /* 0x000ee20000100800 */
[----:B------:R-:W-:Y:S01]  /*14700*/  ISETP.NE.AND P3, PT, R147, 0x1, PT ;  /* 0x000000019300780c */ /* 0x000fe20003f65270 */
[----:B------:R-:W-:Y:S01]  /*14710*/  IMAD.IADD R4, R131, 0x1, -R235 ;  /* 0x0000000183047824 */ /* 0x000fe200078e0aeb */
[----:B------:R-:W-:Y:S01]  /*14720*/  IADD3 R3, -R235, 0x1, R131 ;  /* 0x00000001eb037810 */ /* 0x000fe20007ffe183 */
[----:B------:R-:W-:Y:S04]  /*14730*/  LDSM.16.MT88.4 R32, [R192] ;  /* 0x00000000c020783b */ /* 0x000fe80000004200 */
[----:B------:R-:W-:Y:S04]  /*14740*/  LDSM.16.MT88.4 R40, [R192+0x800] ;  /* 0x00080000c028783b */ /* 0x000fe80000004200 */
[----:B------:R-:W-:Y:S04]  /*14750*/  LDSM.16.MT88.4 R64, [R194+0x3000] ;  /* 0x00300000c240783b */ /* 0x000fe80000004200 */
[----:B------:R-:W-:Y:S04]  /*14760*/  LDSM.16.MT88.4 R68, [R192+0x3000] ;  /* 0x00300000c044783b */ /* 0x000fe80000004200 */
[----:B------:R-:W-:Y:S04]  /*14770*/  LDSM.16.MT88.4 R72, [R192+0x3800] ;  /* 0x00380000c048783b */ /* 0x000fe80000004200 */
[----:B------:R-:W-:Y:S04]  /*14780*/  LDSM.16.MT88.4 R76, [R193+0x3000] ;  /* 0x00300000c14c783b */ /* 0x000fe80000004200 */
[----:B-----5:R-:W-:Y:S04]  /*14790*/  LDSM.16.MT88.4 R160, [R191+0x1000] ;  /* 0x00100000bfa0783b */ /* 0x020fe80000004200 */
[----:B------:R-:W0:Y:S01]  /*147a0*/  LDGDEPBAR ;  /* 0x00000000000079af */ /* 0x000e220000000000 */
[----:B--2---:R-:W-:-:S04]  /*147b0*/  IMAD.IADD R0, R0, 0x1, R146 ;  /* 0x0000000100007824 */ /* 0x004fc800078e0292 */
[----:B------:R-:W-:-:S04]  /*147c0*/  @P3 IMAD.HI.U32 R2, R0, c[0x0][0x2c8], RZ ;  /* 0x0000b20000023a27 */ /* 0x000fc800078e00ff */
[----:B---3--:R-:W-:Y:S01]  /*147d0*/  IMAD.IADD R3, R3, 0x1, -R95 ;  /* 0x0000000103037824 */ /* 0x008fe200078e0a5f */
[----:B------:R-:W-:-:S05]  /*147e0*/  @P3 SHF.R.U32.HI R0, RZ, c[0x0][0x2cc], R2 ;  /* 0x0000b300ff003a19 */ /* 0x000fca0000011602 */
[----:B------:R-:W1:Y:S04]  /*147f0*/  SHFL.IDX PT, R2, R0, RZ, 0x1c1f ;  /* 0x001c1fff00027589 */ /* 0x000e6800000e0000 */
[----:B------:R-:W2:Y:S01]  /*14800*/  SHFL.IDX PT, R5, R0, 0x1, 0x1c1f ;  /* 0x003c1f0000057f89 */ /* 0x000ea200000e0000 */
[C---:B-1----:R-:W-:Y:S02]  /*14810*/  IMAD.IADD R2, R3.reuse, 0x1, R2 ;  /* 0x0000000103027824 */ /* 0x042fe400078e0202 */
[----:B--2---:R-:W-:-:S03]  /*14820*/  IMAD.IADD R5, R3, 0x1, R5 ;  /* 0x0000000103057824 */ /* 0x004fc600078e0205 */
[----:B------:R-:W-:-:S04]  /*14830*/  IMNMX R2, R4, R2, PT ;  /* 0x0000000204027217 */ /* 0x000fc80003800200 */
[C---:B------:R-:W-:Y:S02]  /*14840*/  ISETP.GT.AND P0, PT, R2.reuse, RZ, PT ;  /* 0x000000ff0200720c */ /* 0x040fe40003f04270 */
[----:B------:R-:W-:Y:S02]  /*14850*/  ISETP.GT.AND P1, PT, R2, 0x1, PT ;  /* 0x000000010200780c */ /* 0x000fe40003f24270 */
[----:B------:R-:W-:Y:S02]  /*14860*/  FSEL R11, R60, -INF , P0 ;  /* 0xff8000003c0b7808 */ /* 0x000fe40000000000 */
[----:B------:R-:W-:Y:S01]  /*14870*/  ISETP.GT.AND P0, PT, R2, 0x8, PT ;  /* 0x000000080200780c */ /* 0x000fe20003f04270 */
[----:B------:R-:W-:Y:S01]  /*14880*/  LDSM.16.MT88.4 R60, [R191+0x3000] ;  /* 0x00300000bf3c783b */ /* 0x000fe20000004200 */
        /* <DEDUP_REMOVED lines=12> */
[----:B------:R-:W-:Y:S02]  /*14950*/  ISETP.GT.AND P1, PT, R2, 0x19, PT ;  /* 0x000000190200780c */ /* 0x000fe40003f24270 */
        /* <DEDUP_REMOVED lines=10> */
[----:B------:R-:W-:Y:S02]  /*14a00*/  IMNMX R0, R4, R5, PT ;  /* 0x0000000504007217 */ /* 0x000fe40003800200 */
[----:B------:R-:W-:Y:S02]  /*14a10*/  ISETP.GT.AND P1, PT, R2, 0x29, PT ;  /* 0x000000290200780c */ /* 0x000fe40003f24270 */
[----:B------:R-:W-:-:S02]  /*14a20*/  FMNMX.FTZ R3, R13, R3, !PT ;  /* 0x000000030d037209 */ /* 0x000fc40007810000 */
[----:B------:R-:W-:Y:S02]  /*14a30*/  FSEL R92, R9, -INF , P0 ;  /* 0xff800000095c7808 */ /* 0x000fe40000000000 */
[----:B------:R-:W-:Y:S02]  /*14a40*/  ISETP.GT.AND P0, PT, R0, RZ, PT ;  /* 0x000000ff0000720c */ /* 0x000fe40003f04270 */
[----:B------:R-:W-:Y:S02]  /*14a50*/  FSEL R91, R8, -INF , P1 ;  /* 0xff800000085b7808 */ /* 0x000fe40000800000 */
[----:B------:R-:W-:Y:S02]  /*14a60*/  ISETP.GT.AND P1, PT, R0, 0x1, PT ;  /* 0x000000010000780c */ /* 0x000fe40003f24270 */
[----:B------:R-:W-:Y:S02]  /*14a70*/  FMNMX.FTZ R2, R94, R3, !PT ;  /* 0x000000035e027209 */ /* 0x000fe40007810000 */
[----:B------:R-:W-:-:S02]  /*14a80*/  FSEL R5, R48, -INF , P0 ;  /* 0xff80000030057808 */ /* 0x000fc40000000000 */
[C---:B------:R-:W-:Y:S01]  /*14a90*/  ISETP.GT.AND P0, PT, R0.reuse, 0x8, PT ;  /* 0x000000080000780c */ /* 0x040fe20003f04270 */
[----:B------:R-:W-:Y:S01]  /*14aa0*/  LDSM.16.MT88.4 R48, [R192+0x1800] ;  /* 0x00180000c030783b */ /* 0x000fe20000004200 */
[----:B------:R-:W-:Y:S02]  /*14ab0*/  FSEL R10, R47, -INF , P1 ;  /* 0xff8000002f0a7808 */ /* 0x000fe40000800000 */
[----:B------:R-:W-:Y:S02]  /*14ac0*/  FMNMX.FTZ R2, R93, R2, !PT ;  /* 0x000000025d027209 */ /* 0x000fe40007810000 */
[----:B------:R-:W-:Y:S02]  /*14ad0*/  ISETP.GT.AND P1, PT, R0, 0x9, PT ;  /* 0x000000090000780c */ /* 0x000fe40003f24270 */
[----:B------:R-:W-:Y:S02]  /*14ae0*/  FSEL R9, R45, -INF , P0 ;  /* 0xff8000002d097808 */ /* 0x000fe40000000000 */
[----:B------:R-:W-:Y:S01]  /*14af0*/  FMNMX.FTZ R3, R5, R10, !PT ;  /* 0x0000000a05037209 */ /* 0x000fe20007810000 */
[----:B------:R-:W-:Y:S01]  /*14b00*/  LDSM.16.MT88.4 R44, [R193] ;  /* 0x00000000c12c783b */ /* 0x000fe20000004200 */
[----:B------:R-:W-:-:S02]  /*14b10*/  FMNMX.FTZ R2, R92, R2, !PT ;  /* 0x000000025c027209 */ /* 0x000fc40007810000 */
[----:B------:R-:W-:Y:S02]  /*14b20*/  ISETP.GT.AND P0, PT, R0, 0x10, PT ;  /* 0x000000100000780c */ /* 0x000fe40003f04270 */
[----:B------:R-:W-:Y:S02]  /*14b30*/  FSEL R8, R38, -INF , P1 ;  /* 0xff80000026087808 */ /* 0x000fe40000800000 */
[----:B------:R-:W-:Y:S01]  /*14b40*/  FMNMX.FTZ R3, R9, R3, !PT ;  /* 0x0000000309037209 */ /* 0x000fe20007810000 */
[----:B------:R-:W-:Y:S01]  /*14b50*/  LDSM.16.MT88.4 R36, [R191+0x1800] ;  /* 0x00180000bf24783b */ /* 0x000fe20000004200 */
[----:B------:R-:W-:Y:S02]  /*14b60*/  FMNMX.FTZ R2, R91, R2, !PT ;  /* 0x000000025b027209 */ /* 0x000fe40007810000 */
[----:B------:R-:W-:Y:S02]  /*14b70*/  ISETP.GT.AND P1, PT, R0, 0x11, PT ;  /* 0x000000110000780c */ /* 0x000fe40003f24270 */
[----:B------:R-:W-:Y:S01]  /*14b80*/  FSEL R7, R30, -INF , P0 ;  /* 0xff8000001e077808 */ /* 0x000fe20000000000 */
[----:B------:R-:W1:Y:S01]  /*14b90*/  SHFL.BFLY PT, R4, R2, 0x2, 0x1f ;  /* 0x0c401f0002047f89 */ /* 0x000e6200000e0000 */
[----:B------:R-:W-:-:S02]  /*14ba0*/  FMNMX.FTZ R3, R8, R3, !PT ;  /* 0x0000000308037209 */ /* 0x000fc40007810000 */
[C---:B------:R-:W-:Y:S02]  /*14bb0*/  ISETP.GT.AND P0, PT, R0.reuse, 0x18, PT ;  /* 0x000000180000780c */ /* 0x040fe40003f04270 */
[----:B------:R-:W-:Y:S02]  /*14bc0*/  FSEL R6, R29, -INF , P1 ;  /* 0xff8000001d067808 */ /* 0x000fe40000800000 */
[----:B------:R-:W-:Y:S01]  /*14bd0*/  FMNMX.FTZ R3, R7, R3, !PT ;  /* 0x0000000307037209 */ /* 0x000fe20007810000 */
[----:B------:R-:W-:Y:S01]  /*14be0*/  LDSM.16.MT88.4 R28, [R194] ;  /* 0x00000000c21c783b */ /* 0x000fe20000004200 */
        /* <DEDUP_REMOVED lines=33> */
[----:B------:R1:W-:Y:S01]  /*14e00*/  MUFU.EX2 R83, R3 ;  /* 0x0000000300537308 */ /* 0x0003e20000000800 */
[----:B------:R-:W-:-:S07]  /*14e10*/  FSETP.NEU.FTZ.AND P0, PT, R132, -INF , PT ;  /* 0xff8000008400780b */ /* 0x000fce0003f1d000 */
[----:B------:R2:W-:Y:S01]  /*14e20*/  MUFU.EX2 R216, R0 ;  /* 0x0000000000d87308 */ /* 0x0005e20000000800 */
[----:B-1----:R-:W-:-:S07]  /*14e30*/  FFMA.FTZ R3, R14, c[0x0][0x2d0], -R2 ;  /* 0x0000b4000e037a23 */ /* 0x002fce0000010802 */
[----:B------:R1:W-:Y:S01]  /*14e40*/  MUFU.EX2 R86, R3 ;  /* 0x0000000300567308 */ /* 0x0003e20000000800 */
[----:B--2---:R-:W-:-:S05]  /*14e50*/  FMUL.FTZ R0, R132, c[0x0][0x2d0] ;  /* 0x0000b40084007a20 */ /* 0x004fca0000410000 */
[----:B------:R-:W-:Y:S01]  /*14e60*/  FSEL R0, R0, RZ, P0 ;  /* 0x000000ff00007208 */ /* 0x000fe20000000000 */
[----:B-1----:R-:W-:-:S04]  /*14e70*/  FFMA.FTZ R3, R17, c[0x0][0x2d0], -R2 ;  /* 0x0000b40011037a23 */ /* 0x002fc80000010802 */
[----:B------:R1:W-:Y:S02]  /*14e80*/  MUFU.EX2 R85, R3 ;  /* 0x0000000300557308 */ /* 0x0003e40000000800 */
[--C-:B-1----:R-:W-:Y:S02]  /*14e90*/  FFMA.FTZ R3, R16, c[0x0][0x2d0], -R2.reuse ;  /* 0x0000b40010037a23 */ /* 0x102fe40000010802 */
[----:B------:R-:W1:Y:S04]  /*14ea0*/  LDSM.16.MT88.4 R16, [R191] ;  /* 0x00000000bf10783b */ /* 0x000e680000004200 */
        /* <DEDUP_REMOVED lines=8> */
[----:B--2---:R-:W-:Y:S01]  /*14f30*/  FFMA.FTZ R3, R10, c[0x0][0x2d0], -R0 ;  /* 0x0000b4000a037a23 */ /* 0x004fe20000010800 */
[----:B------:R-:W-:-:S05]  /*14f40*/  F2FP.PACK_AB R10, R85, R86 ;  /* 0x00000056550a723e */ /* 0x000fca00000000ff */
[----:B------:R2:W3:Y:S02]  /*14f50*/  MUFU.EX2 R81, R3 ;  /* 0x0000000300517308 */ /* 0x0004e40000000800 */
[----:B--2---:R-:W-:Y:S01]  /*14f60*/  FFMA.FTZ R3, R9, c[0x0][0x2d0], -R0 ;  /* 0x0000b40009037a23 */ /* 0x004fe20000010800 */
[----:B---3--:R-:W-:-:S05]  /*14f70*/  F2FP.PACK_AB R9, R81, R82 ;  /* 0x000000525109723e */ /* 0x008fca00000000ff */
[----:B------:R2:W-:Y:S02]  /*14f80*/  MUFU.EX2 R80, R3 ;  /* 0x0000000300507308 */ /* 0x0005e40000000800 */
[----:B--2---:R-:W-:Y:S01]  /*14f90*/  FFMA.FTZ R3, R8, c[0x0][0x2d0], -R0 ;  /* 0x0000b40008037a23 */ /* 0x004fe20000010800 */
[----:B------:R-:W-:-:S05]  /*14fa0*/  F2FP.PACK_AB R8, R83, R84 ;  /* 0x000000545308723e */ /* 0x000fca00000000ff */
[----:B------:R2:W3:Y:S02]  /*14fb0*/  MUFU.EX2 R133, R3 ;  /* 0x0000000300857308 */ /* 0x0004e40000000800 */
[----:B--2---:R-:W-:Y:S01]  /*14fc0*/  FFMA.FTZ R3, R7, c[0x0][0x2d0], -R0 ;  /* 0x0000b40007037a23 */ /* 0x004fe20000010800 */
[----:B---3--:R-:W-:-:S05]  /*14fd0*/  F2FP.PACK_AB R11, R133, R80 ;  /* 0x00000050850b723e */ /* 0x008fca00000000ff */
[----:B------:R2:W-:Y:S02]  /*14fe0*/  MUFU.EX2 R137, R3 ;  /* 0x0000000300897308 */ /* 0x0005e40000000800 */
[----:B------:R-:W-:Y:S01]  /*14ff0*/  HMMA.16816.F32 R12, R8, R32, RZ ;  /* 0x00000020080c723c */ /* 0x000fe200000018ff */
[----:B--2---:R-:W-:Y:S01]  /*15000*/  FFMA.FTZ R3, R6, c[0x0][0x2d0], -R0 ;  /* 0x0000b40006037a23 */ /* 0x004fe20000010800 */
[----:B------:R-:W-:-:S04]  /*15010*/  F2FP.PACK_AB R6, R219, R224 ;  /* 0x000000e0db06723e */ /* 0x000fc800000000ff */
[----:B------:R2:W3:Y:S02]  /*15020*/  MUFU.EX2 R214, R3 ;  /* 0x0000000300d67308 */ /* 0x0004e40000000800 */
[----:B--2---:R-:W-:Y:S01]  /*15030*/  FFMA.FTZ R3, R21, c[0x0][0x2d0], -R0 ;  /* 0x0000b40015037a23 */ /* 0x004fe20000010800 */
[----:B---3--:R-:W-:-:S05]  /*15040*/  F2FP.PACK_AB R5, R214, R137 ;  /* 0x00000089d605723e */ /* 0x008fca00000000ff */
[----:B------:R2:W-:Y:S02]  /*15050*/  MUFU.EX2 R215, R3 ;  /* 0x0000000300d77308 */ /* 0x0005e40000000800 */
[----:B--2---:R-:W-:Y:S02]  /*15060*/  FFMA.FTZ R3, R20, c[0x0][0x2d0], -R0 ;  /* 0x0000b40014037a23 */ /* 0x004fe40000010800 */
[C---:B-1----:R-:W-:Y:S04]  /*15070*/  HMMA.16816.F32 R20, R8.reuse, R16, RZ ;  /* 0x000000100814723c */ /* 0x042fe800000018ff */
[----:B------:R-:W1:Y:S04]  /*15080*/  MUFU.EX2 R212, R3 ;  /* 0x0000000300d47308 */ /* 0x000e680000000800 */
[----:B------:R-:W-:Y:S01]  /*15090*/  HMMA.16816.F32 R16, R8, R18, RZ ;  /* 0x000000120810723c */ /* 0x000fe200000018ff */
[----:B-1----:R-:W-:Y:S11]  /*150a0*/  F2FP.PACK_AB R7, R212, R215 ;  /* 0x000000d7d407723e */ /* 0x002ff600000000ff */
[----:B------:R-:W-:Y:S04]  /*150b0*/  @!UPT UIADD3 URZ, URZ, URZ, URZ ;  /* 0x0000003f3f3ff290 */ /* 0x000fe8000fffe03f */
        /* <DEDUP_REMOVED lines=19> */
[----:B------:R-:W-:Y:S01]  /*151f0*/  HMMA.16816.F32 R56, R4, R26, R16 ;  /* 0x0000001a0438723c */ /* 0x000fe20000001810 */
[----:B------:R-:W1:Y:S07]  /*15200*/  LDSM.16.MT88.4 R24, [R194+0x1800] ;  /* 0x00180000c218783b */ /* 0x000e6e0000004200 */
[----:B------:R-:W-:Y:S08]  /*15210*/  HMMA.16816.F32 R28, R8, R36, RZ ;  /* 0x00000024081c723c */ /* 0x000ff000000018ff */
[C---:B--2---:R-:W-:Y:S01]  /*15220*/  HMMA.16816.F32 R248, R4.reuse, R54, R20 ;  /* 0x0000003604f8723c */ /* 0x044fe20000001814 */
[----:B------:R-:W2:Y:S07]  /*15230*/  LDSM.16.MT88.4 R20, [R193+0x1800] ;  /* 0x00180000c114783b */ /* 0x000eae0000004200 */
[----:B------:R-:W-:Y:S01]  /*15240*/  HMMA.16816.F32 R12, R4, R52, R12 ;  /* 0x00000034040c723c */ /* 0x000fe2000000180c */
[----:B------:R-:W3:Y:S01]  /*15250*/  LDSM.16.MT88.4 R52, [R194+0x2000] ;  /* 0x00200000c234783b */ /* 0x000ee20000004200 */
[----:B------:R-:W-:-:S02]  /*15260*/  IMAD.MOV.U32 R99, RZ, RZ, R56 ;  /* 0x000000ffff637224 */ /* 0x000fc400078e0038 */
[----:B------:R-:W-:Y:S02]  /*15270*/  IMAD.MOV.U32 R98, RZ, RZ, R57 ;  /* 0x000000ffff627224 */ /* 0x000fe400078e0039 */
[----:B------:R-:W-:Y:S02]  /*15280*/  IMAD.MOV.U32 R97, RZ, RZ, R58 ;  /* 0x000000ffff617224 */ /* 0x000fe400078e003a */
[----:B------:R-:W-:Y:S01]  /*15290*/  HMMA.16816.F32 R16, R8, R38, RZ ;  /* 0x000000260810723c */ /* 0x000fe200000018ff */
[----:B------:R-:W-:Y:S02]  /*152a0*/  IMAD.MOV.U32 R96, RZ, RZ, R59 ;  /* 0x000000ffff607224 */ /* 0x000fe400078e003b */
[----:B------:R-:W4:Y:S05]  /*152b0*/  LDSM.16.MT88.4 R56, [R192+0x2000] ;  /* 0x00200000c038783b */ /* 0x000f2a0000004200 */
[----:B------:R-:W-:Y:S08]  /*152c0*/  HMMA.16816.F32 R28, R4, R32, R28 ;  /* 0x00000020041c723c */ /* 0x000ff0000000181c */
[----:B-1----:R-:W-:Y:S01]  /*152d0*/  HMMA.16816.F32 R36, R8, R24, RZ ;  /* 0x000000180824723c */ /* 0x002fe200000018ff */
[----:B------:R-:W-:-:S02]  /*152e0*/  IMAD.MOV.U32 R106, RZ, RZ, R12 ;  /* 0x000000ffff6a7224 */ /* 0x000fc400078e000c */
[----:B------:R-:W-:Y:S02]  /*152f0*/  IMAD.MOV.U32 R105, RZ, RZ, R13 ;  /* 0x000000ffff697224 */ /* 0x000fe400078e000d */
[----:B------:R-:W-:Y:S02]  /*15300*/  IMAD.MOV.U32 R104, RZ, RZ, R14 ;  /* 0x000000ffff687224 */ /* 0x000fe400078e000e */
[----:B------:R-:W-:Y:S01]  /*15310*/  IMAD.MOV.U32 R103, RZ, RZ, R15 ;  /* 0x000000ffff677224 */ /* 0x000fe200078e000f */
[----:B------:R-:W-:Y:S08]  /*15320*/  HMMA.16816.F32 R16, R4, R34, R16 ;  /* 0x000000220410723c */ /* 0x000ff00000001810 */
[----:B------:R-:W-:Y:S01]  /*15330*/  IMAD.MOV.U32 R110, RZ, RZ, R28 ;  /* 0x000000ffff6e7224 */ /* 0x000fe200078e001c */
[----:B------:R-:W-:Y:S01]  /*15340*/  HMMA.16816.F32 R32, R8, R26, RZ ;  /* 0x0000001a0820723c */ /* 0x000fe200000018ff */
[----:B------:R-:W-:-:S02]  /*15350*/  IMAD.MOV.U32 R109, RZ, RZ, R29 ;  /* 0x000000ffff6d7224 */ /* 0x000fc400078e001d */
[----:B------:R-:W-:Y:S02]  /*15360*/  IMAD.MOV.U32 R108, RZ, RZ, R30 ;  /* 0x000000ffff6c7224 */ /* 0x000fe400078e001e */
[----:B------:R-:W-:-:S03]  /*15370*/  IMAD.MOV.U32 R107, RZ, RZ, R31 ;  /* 0x000000ffff6b7224 */ /* 0x000fc600078e001f */
[C---:B--2---:R-:W-:Y:S07]  /*15380*/  HMMA.16816.F32 R28, R8.reuse, R20, RZ ;  /* 0x00000014081c723c */ /* 0x044fee00000018ff */
[----:B------:R-:W-:Y:S01]  /*15390*/  IMAD.MOV.U32 R114, RZ, RZ, R16 ;  /* 0x000000ffff727224 */ /* 0x000fe200078e0010 */
[----:B------:R-:W-:Y:S01]  /*153a0*/  HMMA.16816.F32 R24, R8, R22, RZ ;  /* 0x000000160818723c */ /* 0x000fe200000018ff */
[----:B------:R-:W-:Y:S02]  /*153b0*/  IMAD.MOV.U32 R113, RZ, RZ, R17 ;  /* 0x000000ffff717224 */ /* 0x000fe400078e0011 */
[----:B------:R-:W-:-:S02]  /*153c0*/  IMAD.MOV.U32 R112, RZ, RZ, R18 ;  /* 0x000000ffff707224 */ /* 0x000fc400078e0012 */
[----:B------:R-:W-:-:S03]  /*153d0*/  IMAD.MOV.U32 R111, RZ, RZ, R19 ;  /* 0x000000ffff6f7224 */ /* 0x000fc600078e0013 */
        /* <DEDUP_REMOVED lines=11> */
[----:B------:R-:W-:-:S07]  /*15490*/  IMAD.MOV.U32 R46, RZ, RZ, R108 ;  /* 0x000000ffff2e7224 */ /* 0x000fce00078e006c */
[----:B------:R-:W-:Y:S01]  /*154a0*/  HMMA.16816.F32 R220, R4, R54, R32 ;  /* 0x0000003604dc723c */ /* 0x000fe20000001820 */
[----:B------:R-:W2:Y:S06]  /*154b0*/  LDSM.16.MT88.4 R32, [R191+0x4800] ;  /* 0x00480000bf20783b */ /* 0x000eac0000004200 */
[----:B------:R-:W-:Y:S01]  /*154c0*/  IMAD.MOV.U32 R54, RZ, RZ, R112 ;  /* 0x000000ffff367224 */ /* 0x000fe200078e0070 */
[----:B------:R-:W-:Y:S01]  /*154d0*/  HMMA.16816.F32 R24, R8, R64, RZ ;  /* 0x000000400818723c */ /* 0x000fe200000018ff */
[----:B------:R-:W-:-:S06]  /*154e0*/  IMAD.MOV.U32 R55, RZ, RZ, R111 ;  /* 0x000000ffff377224 */ /* 0x000fcc00078e006f */
[----:B------:R-:W-:Y:S01]  /*154f0*/  IMAD.MOV.U32 R64, RZ, RZ, R106 ;  /* 0x000000ffff407224 */ /* 0x000fe200078e006a */
[----:B------:R-:W-:Y:S01]  /*15500*/  HMMA.16816.F32 R20, R8, R66, RZ ;  /* 0x000000420814723c */ /* 0x000fe200000018ff */
[----:B------:R-:W-:-:S06]  /*15510*/  IMAD.MOV.U32 R65, RZ, RZ, R105 ;  /* 0x000000ffff417224 */ /* 0x000fcc00078e0069 */
[----:B------:R-:W-:Y:S01]  /*15520*/  IMAD.MOV.U32 R66, RZ, RZ, R104 ;  /* 0x000000ffff427224 */ /* 0x000fe200078e0068 */
[----:B----4-:R-:W-:Y:S01]  /*15530*/  HMMA.16816.F32 R244, R4, R56, R12 ;  /* 0x0000003804f4723c */ /* 0x010fe2000000180c */
[----:B------:R-:W-:-:S07]  /*15540*/  IMAD.MOV.U32 R67, RZ, RZ, R103 ;  /* 0x000000ffff437224 */ /* 0x000fce00078e0067 */
[----:B------:R-:W-:Y:S07]  /*15550*/  HMMA.16816.F32 R12, R8, R68, RZ ;  /* 0x00000044080c723c */ /* 0x000fee00000018ff */
[----:B------:R-:W-:Y:S01]  /*15560*/  IMAD.MOV.U32 R69, RZ, RZ, R153 ;  /* 0x000000ffff457224 */ /* 0x000fe200078e0099 */
[----:B------:R-:W-:Y:S01]  /*15570*/  HMMA.16816.F32 R56, R4, R58, R48 ;  /* 0x0000003a0438723c */ /* 0x000fe20000001830 */
[----:B------:R-:W3:Y:S01]  /*15580*/  LDSM.16.MT88.4 R48, [R193+0x3800] ;  /* 0x00380000c130783b */ /* 0x000ee20000004200 */
[----:B------:R-:W-:-:S03]  /*15590*/  IMAD.MOV.U32 R68, RZ, RZ, R152 ;  /* 0x000000ffff447224 */ /* 0x000fc600078e0098 */
[----:B------:R-:W-:Y:S03]  /*155a0*/  LDSM.16.MT88.4 R152, [R192+0x1000] ;  /* 0x00100000c098783b */ /* 0x000fe60000004200 */
        /* <DEDUP_REMOVED lines=9> */
[----:B------:R-:W-:Y:S07]  /*15640*/  HMMA.16816.F32 R180, R4, R72, R12 ;  /* 0x0000004804b4723c */ /* 0x000fee000000180c */
[----:B------:R-:W-:Y:S01]  /*15650*/  IMAD.MOV.U32 R72, RZ, RZ, R102 ;  /* 0x000000ffff487224 */ /* 0x000fe200078e0066 */
[----:B------:R-:W-:Y:S01]  /*15660*/  HMMA.16816.F32 R16, R8, R76, RZ ;  /* 0x0000004c0810723c */ /* 0x000fe200000018ff */
[----:B------:R-:W-:-:S06]  /*15670*/  IMAD.MOV.U32 R73, RZ, RZ, R101 ;  /* 0x000000ffff497224 */ /* 0x000fcc00078e0065 */
[----:B------:R-:W-:Y:S01]  /*15680*/  IMAD.MOV.U32 R76, RZ, RZ, R99 ;  /* 0x000000ffff4c7224 */ /* 0x000fe200078e0063 */
[----:B------:R-:W-:Y:S01]  /*15690*/  HMMA.16816.F32 R12, R8, R78, RZ ;  /* 0x0000004e080c723c */ /* 0x000fe200000018ff */
[----:B------:R-:W-:-:S06]  /*156a0*/  IMAD.MOV.U32 R77, RZ, RZ, R98 ;  /* 0x000000ffff4d7224 */ /* 0x000fcc00078e0062 */
[----:B------:R-:W-:Y:S01]  /*156b0*/  IMAD.MOV.U32 R78, RZ, RZ, R97 ;  /* 0x000000ffff4e7224 */ /* 0x000fe200078e0061 */
[----:B--2---:R-:W-:Y:S01]  /*156c0*/  HMMA.16816.F32 R24, R8, R32, RZ ;  /* 0x000000200818723c */ /* 0x004fe200000018ff */
[----:B------:R-:W-:-:S07]  /*156d0*/  IMAD.MOV.U32 R79, RZ, RZ, R96 ;  /* 0x000000ffff4f7224 */ /* 0x000fce00078e0060 */
[----:B------:R-:W-:Y:S01]  /*156e0*/  HMMA.16816.F32 R96, R4, R74, R28 ;  /* 0x0000004a0460723c */ /* 0x000fe2000000181c */
[----:B------:R-:W2:Y:S06]  /*156f0*/  LDSM.16.MT88.4 R28, [R192+0x5000] ;  /* 0x00500000c01c783b */ /* 0x000eac0000004200 */
[----:B------:R-:W-:Y:S01]  /*15700*/  IMAD.MOV.U32 R74, RZ, RZ, R100 ;  /* 0x000000ffff4a7224 */ /* 0x000fe200078e0064 */
[----:B------:R-:W-:Y:S01]  /*15710*/  HMMA.16816.F32 R20, R8, R34, RZ ;  /* 0x000000220814723c */ /* 0x000fe200000018ff */
[----:B------:R-:W2:Y:S01]  /*15720*/  LDSM.16.MT88.4 R32, [R194+0x4800] ;  /* 0x00480000c220783b */ /* 0x000ea20000004200 */
[----:B------:R-:W-:-:S02]  /*15730*/  IMAD.MOV.U32 R75, RZ, RZ, R3 ;  /* 0x000000ffff4b7224 */ /* 0x000fc400078e0003 */
[----:B------:R-:W-:-:S04]  /*15740*/  FFMA.FTZ R3, R94, c[0x0][0x2d0], -R2 ;  /* 0x0000b4005e037a23 */ /* 0x000fc80000010802 */
        /* <DEDUP_REMOVED lines=9> */
[C---:B--2---:R-:W-:Y:S08]  /*157e0*/  HMMA.16816.F32 R108, R4.reuse, R28, R16 ;  /* 0x0000001c046c723c */ /* 0x044ff00000001810 */
[----:B------:R-:W-:Y:S08]  /*157f0*/  HMMA.16816.F32 R24, R4, R30, R12 ;  /* 0x0000001e0418723c */ /* 0x000ff0000000180c */
[C---:B------:R-:W-:Y:S08]  /*15800*/  HMMA.16816.F32 R16, R8.reuse, R32, RZ ;  /* 0x000000200810723c */ /* 0x040ff000000018ff */
        /* <DEDUP_REMOVED lines=10> */
[C---:B-1----:R-:W-:Y:S08]  /*158b0*/  HMMA.16816.F32 R124, R4.reuse, R12, R16 ;  /* 0x0000000c047c723c */ /* 0x042ff00000001810 */
[----:B------:R-:W-:Y:S01]  /*158c0*/  HMMA.16816.F32 R16, R4, R14, R8 ;  /* 0x0000000e0410723c */ /* 0x000fe20000001808 */
[----:B------:R1:W-:Y:S01]  /*158d0*/  MUFU.EX2 R11, R3 ;  /* 0x00000003000b7308 */ /* 0x0003e20000000800 */
[----:B------:R-:W-:Y:S01]  /*158e0*/  LDSM.16.MT88.4 R12, [R193+0x5800] ;  /* 0x00580000c10c783b */ /* 0x000fe20000004200 */
[----:B-1----:R-:W-:-:S06]  /*158f0*/  FFMA.FTZ R3, R93, c[0x0][0x2d0], -R2 ;  /* 0x0000b4005d037a23 */ /* 0x002fcc0000010802 */
        /* <DEDUP_REMOVED lines=17> */
[----:B------:R-:W2:Y:S01]  /*15a10*/  MUFU.EX2 R4, R0 ;  /* 0x0000000000047308 */ /* 0x000ea20000000800 */
[----:B-1----:R-:W-:-:S04]  /*15a20*/  FADD.FTZ R2, R82, R81 ;  /* 0x0000005152027221 */ /* 0x002fc80000010000 */
[----:B------:R-:W-:Y:S02]  /*15a30*/  FADD.FTZ R2, R80, R2 ;  /* 0x0000000250027221 */ /* 0x000fe40000010000 */
[----:B------:R-:W-:Y:S01]  /*15a40*/  LDSM.16.MT88.4 R80, [R192+0x4000] ;  /* 0x00400000c050783b */ /* 0x000fe20000004200 */
[----:B--2---:R-:W-:Y:S01]  /*15a50*/  F2FP.PACK_AB R131, R4, R5 ;  /* 0x000000050483723e */ /* 0x004fe200000000ff */
[----:B------:R-:W-:-:S06]  /*15a60*/  FADD.FTZ R0, R86, R3 ;  /* 0x0000000356007221 */ /* 0x000fcc0000010000 */
[C---:B------:R-:W-:Y:S01]  /*15a70*/  HMMA.16816.F32 R28, R128.reuse, R32, R64 ;  /* 0x00000020801c723c */ /* 0x040fe20000001840 */
[----:B------:R-:W-:Y:S01]  /*15a80*/  FADD.FTZ R0, R85, R0 ;  /* 0x0000000055007221 */ /* 0x000fe20000010000 */
[----:B------:R-:W-:Y:S06]  /*15a90*/  LDSM.16.MT88.4 R64, [R193+0x2800] ;  /* 0x00280000c140783b */ /* 0x000fec0000004200 */
[C---:B------:R-:W-:Y:S01]  /*15aa0*/  HMMA.16816.F32 R32, R128.reuse, R34, R248 ;  /* 0x000000228020723c */ /* 0x040fe200000018f8 */
[----:B------:R-:W2:Y:S06]  /*15ab0*/  LDL R250, [R1+0x18] ;  /* 0x0000180001fa7983 */ /* 0x000eac0000100800 */
[----:B------:R-:W-:Y:S01]  /*15ac0*/  IMAD.MOV.U32 R248, RZ, RZ, R95 ;  /* 0x000000fffff87224 */ /* 0x000fe200078e005f */
[----:B------:R-:W-:Y:S01]  /*15ad0*/  HMMA.16816.F32 R156, R128, R152, R156 ;  /* 0x00000098809c723c */ /* 0x000fe2000000189c */
[----:B------:R-:W-:-:S02]  /*15ae0*/  FADD.FTZ R3, R133, R2 ;  /* 0x0000000285037221 */ /* 0x000fc40000010000 */
[----:B------:R-:W-:Y:S02]  /*15af0*/  IMAD.MOV.U32 R249, RZ, RZ, R69 ;  /* 0x000000fffff97224 */ /* 0x000fe400078e0045 */
[----:B------:R-:W-:-:S03]  /*15b00*/  IMAD.MOV.U32 R251, RZ, RZ, R68 ;  /* 0x000000fffffb7224 */ /* 0x000fc600078e0044 */
[C---:B------:R-:W-:Y:S01]  /*15b10*/  HMMA.16816.F32 R152, R128.reuse, R154, R144 ;  /* 0x0000009a8098723c */ /* 0x040fe20000001890 */
[----:B------:R-:W1:Y:S07]  /*15b20*/  LDSM.16.MT88.4 R144, [R194+0x1000] ;  /* 0x00100000c290783b */ /* 0x000e6e0000004200 */
[C---:B------:R-:W-:Y:S08]  /*15b30*/  HMMA.16816.F32 R36, R128.reuse, R40, R44 ;  /* 0x000000288024723c */ /* 0x040ff0000000182c */
[C---:B------:R-:W-:Y:S08]  /*15b40*/  HMMA.16816.F32 R164, R128.reuse, R160, R164 ;  /* 0x000000a080a4723c */ /* 0x040ff000000018a4 */
[C---:B-1----:R-:W-:Y:S08]  /*15b50*/  HMMA.16816.F32 R148, R128.reuse, R144, R148 ;  /* 0x000000908094723c */ /* 0x042ff00000001894 */
[C---:B------:R-:W-:Y:S08]  /*15b60*/  HMMA.16816.F32 R144, R128.reuse, R146, R76 ;  /* 0x000000928090723c */ /* 0x040ff0000000184c */
[C---:B------:R-:W-:Y:S08]  /*15b70*/  HMMA.16816.F32 R76, R128.reuse, R80, R180 ;  /* 0x00000050804c723c */ /* 0x040ff000000018b4 */
[C---:B------:R-:W-:Y:S01]  /*15b80*/  HMMA.16816.F32 R80, R128.reuse, R82, R96 ;  /* 0x000000528050723c */ /* 0x040fe20000001860 */
[----:B------:R-:W1:Y:S07]  /*15b90*/  LDSM.16.MT88.4 R96, [R193+0x4000] ;  /* 0x00400000c160783b */ /* 0x000e6e0000004200 */
[C---:B------:R-:W-:Y:S08]  /*15ba0*/  HMMA.16816.F32 R44, R128.reuse, R48, R244 ;  /* 0x00000030802c723c */ /* 0x040ff000000018f4 */
[C---:B------:R-:W-:Y:S01]  /*15bb0*/  HMMA.16816.F32 R160, R128.reuse, R162, R72 ;  /* 0x000000a280a0723c */ /* 0x040fe20000001848 */
[----:B------:R-:W-:Y:S07]  /*15bc0*/  LDSM.16.MT88.4 R72, [R191+0x4000] ;  /* 0x00400000bf48783b */ /* 0x000fee0000004200 */
[C---:B------:R-:W-:Y:S08]  /*15bd0*/  HMMA.16816.F32 R124, R128.reuse, R12, R124 ;  /* 0x0000000c807c723c */ /* 0x040ff0000000187c */
[C---:B------:R-:W-:Y:S08]  /*15be0*/  HMMA.16816.F32 R40, R128.reuse, R42, R52 ;  /* 0x0000002a8028723c */ /* 0x040ff00000001834 */
[C---:B-1----:R-:W-:Y:S01]  /*15bf0*/  HMMA.16816.F32 R92, R128.reuse, R96, R112 ;  /* 0x00000060805c723c */ /* 0x042fe20000001870 */
[----:B------:R-:W-:Y:S07]  /*15c00*/  LDSM.16.MT88.4 R112, [R192+0x5800] ;  /* 0x00580000c070783b */ /* 0x000fee0000004200 */
[----:B------:R-:W-:Y:S01]  /*15c10*/  HMMA.16816.F32 R96, R128, R98, R104 ;  /* 0x000000628060723c */ /* 0x000fe20000001868 */
[----:B------:R-:W1:Y:S01]  /*15c20*/  LDSM.16.MT88.4 R104, [R191+0x5800] ;  /* 0x00580000bf68783b */ /* 0x000e620000004200 */
[----:B------:R-:W-:-:S06]  /*15c30*/  FADD.FTZ R12, R217, R0 ;  /* 0x00000000d90c7221 */ /* 0x000fcc0000010000 */
[----:B------:R-:W-:Y:S01]  /*15c40*/  HMMA.16816.F32 R48, R128, R50, R56 ;  /* 0x000000328030723c */ /* 0x000fe20000001838 */
[----:B------:R-:W3:Y:S01]  /*15c50*/  LDSM.16.MT88.4 R56, [R194+0x2800] ;  /* 0x00280000c238783b */ /* 0x000ee20000004200 */
[----:B------:R-:W-:-:S06]  /*15c60*/  IADD3 R182, R251, -0x2, RZ ;  /* 0xfffffffefbb67810 */ /* 0x000fcc0007ffe0ff */
[C---:B-1----:R-:W-:Y:S08]  /*15c70*/  HMMA.16816.F32 R100, R128.reuse, R104, R100 ;  /* 0x000000688064723c */ /* 0x042ff00000001864 */
[C---:B------:R-:W-:Y:S01]  /*15c80*/  HMMA.16816.F32 R104, R128.reuse, R106, R120 ;  /* 0x0000006a8068723c */ /* 0x040fe20000001878 */
[----:B------:R-:W1:Y:S07]  /*15c90*/  LDSM.16.MT88.4 R120, [R194+0x5800] ;  /* 0x00580000c278783b */ /* 0x000e6e0000004200 */
[C---:B---3--:R-:W-:Y:S08]  /*15ca0*/  HMMA.16816.F32 R52, R128.reuse, R56, R240 ;  /* 0x000000388034723c */ /* 0x048ff000000018f0 */
        /* <DEDUP_REMOVED lines=8> */
[----:B------:R-:W-:Y:S01]  /*15d30*/  HMMA.16816.F32 R88, R128, R90, R168 ;  /* 0x0000005a8058723c */ /* 0x000fe200000018a8 */
[----:B--2---:R-:W-:-:S04]  /*15d40*/  @P3 IMAD.HI.U32 R2, R250, c[0x0][0x2c8], RZ ;  /* 0x0000b200fa023a27 */ /* 0x004fc800078e00ff */
[----:B------:R-:W-:Y:S01]  /*15d50*/  IMAD.MOV.U32 R0, RZ, RZ, R250 ;  /* 0x000000ffff007224 */ /* 0x000fe200078e00fa */
[----:B------:R-:W-:Y:S01]  /*15d60*/  @P3 SHF.R.U32.HI R0, RZ, c[0x0][0x2cc], R2 ;  /* 0x0000b300ff003a19 */ /* 0x000fe20000011602 */
[----:B------:R-:W-:Y:S02]  /*15d70*/  FADD.FTZ R2, R137, R3 ;  /* 0x0000000389027221 */ /* 0x000fe40000010000 */
[----:B------:R-:W-:Y:S01]  /*15d80*/  FADD.FTZ R3, R216, R12 ;  /* 0x0000000cd8037221 */ /* 0x000fe20000010000 */
[----:B------:R-:W-:Y:S01]  /*15d90*/  IADD3 R0, R0, R249, -R248 ;  /* 0x000000f900007210 */ /* 0x000fe20007ffe8f8 */
[----:B------:R-:W-:Y:S02]  /*15da0*/  FADD.FTZ R2, R214, R2 ;  /* 0x00000002d6027221 */ /* 0x000fe40000010000 */
[----:B------:R-:W-:Y:S02]  /*15db0*/  FADD.FTZ R3, R224, R3 ;  /* 0x00000003e0037221 */ /* 0x000fe40000010000 */
[----:B------:R-:W-:-:S04]  /*15dc0*/  IMAD.HI R12, R0, 0x2aaaaaab, RZ ;  /* 0x2aaaaaab000c7827 */ /* 0x000fc800078e02ff */
[----:B------:R-:W-:Y:S02]  /*15dd0*/  FADD.FTZ R0, R215, R2 ;  /* 0x00000002d7007221 */ /* 0x000fe40000010000 */
[----:B------:R-:W-:Y:S01]  /*15de0*/  FADD.FTZ R2, R219, R3 ;  /* 0x00000003db027221 */ /* 0x000fe20000010000 */
[----:B------:R-:W-:-:S04]  /*15df0*/  SHF.R.U32.HI R3, RZ, 0x1f, R12 ;  /* 0x0000001fff037819 */ /* 0x000fc8000001160c */
[----:B------:R-:W-:Y:S01]  /*15e00*/  LEA.HI.SX32 R3, R12, R3, 0x1d ;  /* 0x000000030c037211 */ /* 0x000fe200078feaff */
[----:B------:R-:W-:-:S03]  /*15e10*/  FADD.FTZ R0, R212, R0 ;  /* 0x00000000d4007221 */ /* 0x000fc60000010000 */
[----:B------:R-:W-:Y:S01]  /*15e20*/  IMNMX R217, R234, R3, !PT ;  /* 0x00000003ead97217 */ /* 0x000fe20007800200 */
[----:B------:R-:W-:-:S03]  /*15e30*/  FADD.FTZ R2, R11, R2 ;  /* 0x000000020b027221 */ /* 0x000fc60000010000 */
[----:B------:R-:W-:Y:S01]  /*15e40*/  ISETP.GE.AND P0, PT, R182, R217, PT ;  /* 0x000000d9b600720c */ /* 0x000fe20003f06270 */
[----:B------:R-:W-:Y:S02]  /*15e50*/  FADD.FTZ R0, R7, R0 ;  /* 0x0000000007007221 */ /* 0x000fe40000010000 */
[----:B------:R-:W-:Y:S02]  /*15e60*/  FADD.FTZ R2, R10, R2 ;  /* 0x000000020a027221 */ /* 0x000fe40000010000 */
[----:B------:R-:W-:Y:S01]  /*15e70*/  FADD.FTZ R0, R6, R0 ;  /* 0x0000000006007221 */ /* 0x000fe20000010000 */
[----:B------:R-:W-:Y:S01]  /*15e80*/  HMMA.16816.F32 R112, R128, R114, R24 ;  /* 0x000000728070723c */ /* 0x000fe20000001818 */
[----:B------:R-:W-:Y:S02]  /*15e90*/  FADD.FTZ R2, R9, R2 ;  /* 0x0000000209027221 */ /* 0x000fe40000010000 */
[----:B------:R-:W-:-:S05]  /*15ea0*/  FADD.FTZ R0, R5, R0 ;  /* 0x0000000005007221 */ /* 0x000fca0000010000 */
[----:B------:R-:W-:Y:S01]  /*15eb0*/  HMMA.16816.F32 R120, R128, R122, R20 ;  /* 0x0000007a8078723c */ /* 0x000fe20000001814 */
[----:B------:R-:W-:Y:S02]  /*15ec0*/  FADD.FTZ R215, R8, R2 ;  /* 0x0000000208d77221 */ /* 0x000fe40000010000 */
[----:B------:R-:W-:-:S05]  /*15ed0*/  FADD.FTZ R219, R4, R0 ;  /* 0x0000000004db7221 */ /* 0x000fca0000010000 */
[----:B------:R-:W-:Y:S01]  /*15ee0*/  HMMA.16816.F32 R128, R128, R14, R16 ;  /* 0x0000000e8080723c */ /* 0x000fe20000001810 */
[----:B------:R-:W-:Y:S07]  /*15ef0*/  @!P0 BRA `(.L_x_2475) ;  /* 0x0000304000008947 */ /* 0x000fee0003800000 */
[----:B------:R-:W2:Y:S01]  /*15f00*/  LDL R251, [R1+0x48] ;  /* 0x0000480001fb7983 */ /* 0x000ea20000100800 */
[----:B------:R-:W-:Y:S01]  /*15f10*/  IMAD.MOV.U32 R133, RZ, RZ, R132 ;  /* 0x000000ffff857224 */ /* 0x000fe200078e0084 */
[----:B------:R-:W-:Y:S02]  /*15f20*/  MOV R137, R138 ;  /* 0x0000008a00897202 */ /* 0x000fe40000000f00 */
[----:B------:R-:W-:Y:S01]  /*15f30*/  MOV R212, R182 ;  /* 0x000000b600d47202 */ /* 0x000fe20000000f00 */
[----:B--2---:R-:W-:-:S04]  /*15f40*/  IMAD.IADD R216, R251, 0x1, R250 ;  /* 0x00000001fbd87824 */ /* 0x004fc800078e02fa */
[----:B------:R-:W-:-:S05]  /*15f50*/  @P3 IMAD.HI.U32 R0, R216, c[0x0][0x2c8], RZ ;  /* 0x0000b200d8003a27 */ /* 0x000fca00078e00ff */
[----:B------:R-:W-:Y:S02]  /*15f60*/  @P3 SHF.R.U32.HI R220, RZ, c[0x0][0x2cc], R0 ;  /* 0x0000b300ffdc3a19 */ /* 0x000fe40000011600 */
.L_x_2480:
[----:B------:R-:W-:Y:S04]  /*15f70*/  DEPBAR.LE SB0, 0x0 ;  /* 0x000080000000791a */ /* 0x000fe80000000000 */
[----:B------:R-:W-:Y:S01]  /*15f80*/  WARPSYNC 0xffffffff ;  /* 0xffffffff00007948 */ /* 0x000fe20003800000 */
[----:B------:R-:W-:Y:S01]  /*15f90*/  BAR.SYNC.DEFER_BLOCKING 0x0 ;  /* 0x0000000000007b1d */ /* 0x000fe20000010000 */
[----:B------:R-:W-:Y:S02]  /*15fa0*/  ISETP.GT.AND P0, PT, R234, R212, PT ;  /* 0x000000d4ea00720c */ /* 0x000fe40003f04270 */
        /* <DEDUP_REMOVED lines=13> */
[----:B------:R-:W5:Y:S01]  /*16080*/  S2R R2, SR_TID.X ;  /* 0x0000000000027919 */ /* 0x000f620000002100 */
[----:B------:R-:W-:Y:S02]  /*16090*/  SHF.R.S32.HI R0, RZ, 0x1f, R212 ;  /* 0x0000001fff007819 */ /* 0x000fe400000114d4 */
[----:B------:R-:W-:Y:S03]  /*160a0*/  LOP3.LUT P3, RZ, R218, 0x8, RZ, 0xc0, !PT ;  /* 0x00000008daff7812 */ /* 0x000fe6000786c0ff */
[----:B------:R-:W-:Y:S04]  /*160b0*/  IMAD R0, R0, c[0x0][0x208], RZ ;  /* 0x0000820000007a24 */ /* 0x000fe800078e02ff */
[----:B------:R-:W-:Y:S01]  /*160c0*/  IMAD R0, R212, c[0x0][0x20c], R0 ;  /* 0x00008300d4007a24 */ /* 0x000fe200078e0200 */
[----:B-----5:R-:W-:Y:S01]  /*160d0*/  ISETP.GT.AND P2, PT, R2, 0x7f, PT ;  /* 0x0000007f0200780c */ /* 0x020fe20003f44270 */
[----:B------:R-:W-:Y:S04]  /*160e0*/  IMAD.WIDE.U32 R2, R212, c[0x0][0x208], RZ ;  /* 0x00008200d4027a25 */ /* 0x000fe800078e00ff */
[----:B------:R-:W-:Y:S02]  /*160f0*/  IMAD.IADD R0, R3, 0x1, R0 ;  /* 0x0000000103007824 */ /* 0x000fe400078e0200 */
[----:B------:R-:W-:Y:S04]  /*16100*/  IMAD.WIDE.U32 R2, R2, 0x30, RZ ;  /* 0x0000003002027825 */ /* 0x000fe800078e00ff */
[----:B------:R-:W-:Y:S01]  /*16110*/  IMAD R0, R0, 0x30, RZ ;  /* 0x0000003000007824 */ /* 0x000fe200078e02ff */
[-C--:B------:R-:W-:Y:S01]  /*16120*/  IADD3 R5, P1, R230, R2.reuse, RZ ;  /* 0x00000002e6057210 */ /* 0x080fe20007f3e0ff */
[----:B------:R-:W-:Y:S02]  /*16130*/  @!P2 IMAD.MOV.U32 R4, RZ, RZ, c[0x0][0x208] ;  /* 0x00008200ff04a624 */ /* 0x000fe400078e00ff */
[----:B------:R-:W-:Y:S02]  /*16140*/  IMAD.IADD R0, R3, 0x1, R0 ;  /* 0x0000000103007824 */ /* 0x000fe400078e0200 */
[----:B------:R-:W-:Y:S01]  /*16150*/  @!P2 IMAD.MOV.U32 R3, RZ, RZ, c[0x0][0x20c] ;  /* 0x00008300ff03a624 */ /* 0x000fe200078e00ff */
[C---:B------:R-:W-:Y:S04]  /*16160*/  @!P2 LEA R2, P0, R4.reuse, R2, 0x5 ;  /* 0x000000020402a211 */ /* 0x040fe800078028ff */
[----:B------:R-:W-:Y:S01]  /*16170*/  @!P2 LEA.HI.X R3, R4, R0, R3, 0x5, P0 ;  /* 0x000000000403a211 */ /* 0x000fe200000f2c03 */
[--C-:B------:R-:W-:Y:S01]  /*16180*/  IMAD.X R0, R0, 0x1, R233.reuse, P1 ;  /* 0x0000000100007824 */ /* 0x100fe200008e06e9 */
[C---:B------:R-:W-:Y:S04]  /*16190*/  LEA R4, P0, R5.reuse, c[0x0][0x1f8], 0x1 ;  /* 0x00007e0005047a11 */ /* 0x040fe800078008ff */
[----:B------:R-:W-:Y:S02]  /*161a0*/  LEA.HI.X R5, R5, c[0x0][0x1fc], R0, 0x1, P0 ;  /* 0x00007f0005057a11 */ /* 0x000fe400000f0c00 */
[----:B------:R-:W-:Y:S03]  /*161b0*/  @!P2 IADD3 R0, P0, R2, R230, RZ ;  /* 0x000000e60200a210 */ /* 0x000fe60007f1e0ff */
[----:B------:R-:W-:Y:S01]  /*161c0*/  @!PT LDS RZ, [RZ] ;  /* 0x00000000fffff984 */ /* 0x000fe20000000800 */
[----:B------:R-:W-:Y:S01]  /*161d0*/  @!PT LDS RZ, [RZ] ;  /* 0x00000000fffff984 */ /* 0x000fe20000000800 */
[----:B------:R-:W-:Y:S01]  /*161e0*/  @!PT LDS RZ, [RZ] ;  /* 0x00000000fffff984 */ /* 0x000fe20000000800 */
[----:B------:R4:W-:Y:S02]  /*161f0*/  LDGSTS.E.BYPASS.LTC128B.128 [R211+0x4080], [R4.64], !P3 ;  /* 0x0408000004d37fae */ /* 0x0009e4000d901d46 */
        /* <DEDUP_REMOVED lines=10> */
.L_x_2477:
[----:B------:R-:W-:Y:S05]  /*162a0*/  BSYNC B0 ;  /* 0x0000000000007941 */ /* 0x000fea0003800000 */
.L_x_2476:
        /* <DEDUP_REMOVED lines=148> */
[C---:B-1----:R-:W-:Y:S08]  /*16bf0*/  HMMA.16816.F32 R4, R172.reuse, R176, R4 ;  /* 0x000000b0ac04723c */ /* 0x042ff00000001804 */
[C---:B------:R-:W-:Y:S08]  /*16c00*/  HMMA.16816.F32 R8, R172.reuse, R178, R8 ;  /* 0x000000b2ac08723c */ /* 0x040ff00000001808 */
[C---:B--2---:R-:W-:Y:S08]  /*16c10*/  HMMA.16816.F32 R12, R172.reuse, R168, R12 ;  /* 0x000000a8ac0c723c */ /* 0x044ff0000000180c */
[----:B------:R-:W-:Y:S01]  /*16c20*/  FMUL.FTZ R0, R4, c[0x0][0x320] ;  /* 0x0000c80004007a20 */ /* 0x000fe20000410000 */
[C---:B------:R-:W-:Y:S03]  /*16c30*/  HMMA.16816.F32 R16, R172.reuse, R170, R16 ;  /* 0x000000aaac10723c */ /* 0x040fe60000001810 */
[----:B------:R1:W2:Y:S04]  /*16c40*/  MUFU.TANH R185, R0 ;  /* 0x0000000000b97308 */ /* 0x0002a80000002400 */
[----:B------:R-:W-:Y:S02]  /*16c50*/  FMUL.FTZ R3, R11, c[0x0][0x320] ;  /* 0x0000c8000b037a20 */ /* 0x000fe40000410000 */
[----:B------:R-:W-:Y:S04]  /*16c60*/  FMUL.FTZ R10, R10, c[0x0][0x320] ;  /* 0x0000c8000a0a7a20 */ /* 0x000fe80000410000 */
[----:B------:R-:W3:Y:S02]  /*16c70*/  MUFU.TANH R138, R10 ;  /* 0x0000000a008a7308 */ /* 0x000ee40000002400 */
[----:B------:R-:W-:Y:S08]  /*16c80*/  FMUL.FTZ R2, R13, c[0x0][0x320] ;  /* 0x0000c8000d027a20 */ /* 0x000ff00000410000 */
[----:B------:R-:W4:Y:S01]  /*16c90*/  MUFU.TANH R132, R3 ;  /* 0x0000000300847308 */ /* 0x000f220000002400 */
[----:B-1----:R-:W-:Y:S09]  /*16ca0*/  FMUL.FTZ R0, R5, c[0x0][0x320] ;  /* 0x0000c80005007a20 */ /* 0x002ff20000410000 */
[----:B------:R1:W1:Y:S10]  /*16cb0*/  MUFU.TANH R184, R0 ;  /* 0x0000000000b87308 */ /* 0x0002740000002400 */
[----:B------:R-:W2:Y:S01]  /*16cc0*/  MUFU.TANH R180, R2 ;  /* 0x0000000200b47308 */ /* 0x000ea20000002400 */
[----:B-1----:R-:W-:Y:S09]  /*16cd0*/  FMUL.FTZ R0, R6, c[0x0][0x320] ;  /* 0x0000c80006007a20 */ /* 0x002ff20000410000 */
[----:B------:R1:W1:Y:S02]  /*16ce0*/  MUFU.TANH R177, R0 ;  /* 0x0000000000b17308 */ /* 0x0002640000002400 */
[----:B-1----:R-:W-:Y:S02]  /*16cf0*/  FMUL.FTZ R0, R7, c[0x0][0x320] ;  /* 0x0000c80007007a20 */ /* 0x002fe40000410000 */
[----:B------:R-:W1:Y:S01]  /*16d00*/  LDSM.16.M88.4 R4, [R188+0x5800] ;  /* 0x00580000bc04783b */ /* 0x000e620000000200 */
[----:B------:R-:W-:Y:S05]  /*16d10*/  DEPBAR.LE SB0, 0x0 ;  /* 0x000080000000791a */ /* 0x000fea0000000000 */
[----:B------:R5:W1:Y:S01]  /*16d20*/  MUFU.TANH R176, R0 ;  /* 0x0000000000b07308 */ /* 0x000a620000002400 */
[----:B------:R-:W-:Y:S01]  /*16d30*/  BAR.SYNC.DEFER_BLOCKING 0x0 ;  /* 0x0000000000007b1d */ /* 0x000fe20000010000 */
[----:B-----5:R-:W-:Y:S08]  /*16d40*/  FMUL.FTZ R0, R8, c[0x0][0x320] ;  /* 0x0000c80008007a20 */ /* 0x020ff00000410000 */
[----:B------:R5:W2:Y:S01]  /*16d50*/  MUFU.TANH R183, R0 ;  /* 0x0000000000b77308 */ /* 0x000aa20000002400 */
[C---:B-1----:R-:W-:Y:S08]  /*16d60*/  HMMA.16816.F32 R20, R172.reuse, R4, R20 ;  /* 0x00000004ac14723c */ /* 0x042ff00000001814 */
[----:B------:R-:W-:Y:S04]  /*16d70*/  HMMA.16816.F32 R24, R172, R6, R24 ;  /* 0x00000006ac18723c */ /* 0x000fe80000001818 */
[----:B-----5:R-:W-:Y:S04]  /*16d80*/  FMUL.FTZ R0, R9, c[0x0][0x320] ;  /* 0x0000c80009007a20 */ /* 0x020fe80000410000 */
[----:B------:R1:W1:Y:S04]  /*16d90*/  MUFU.TANH R182, R0 ;  /* 0x0000000000b67308 */ /* 0x0002680000002400 */
        /* <DEDUP_REMOVED lines=29> */
[----:B------:R1:W1:Y:S01]  /*16f70*/  MUFU.TANH R10, R0 ;  /* 0x00000000000a7308 */ /* 0x0002620000002400 */
[----:B------:R-:W-:-:S05]  /*16f80*/  @!P0 BRA `(.L_x_2479) ;  /* 0x0000024000008947 */ /* 0x000fca0003800000 */
[----:B-1234-:R-:W-:Y:S02]  /*16f90*/  IADD3 R0, R212, -0x1, RZ ;  /* 0xffffffffd4007810 */ /* 0x01efe40007ffe0ff */
[----:B------:R-:W-:Y:S02]  /*16fa0*/  IADD3 R3, -R225, 0x30, RZ ;  /* 0x00000030e1037810 */ /* 0x000fe40007ffe1ff */
[----:B------:R-:W-:Y:S02]  /*16fb0*/  SHF.R.S32.HI R2, RZ, 0x1f, R0 ;  /* 0x0000001fff027819 */ /* 0x000fe40000011400 */
[C---:B------:R-:W-:Y:S02]  /*16fc0*/  ISETP.GE.AND P0, PT, R3.reuse, 0x21, PT ;  /* 0x000000210300780c */ /* 0x040fe40003f06270 */
[----:B------:R-:W-:Y:S01]  /*16fd0*/  ISETP.GE.AND P1, PT, R3, 0x1, PT ;  /* 0x000000010300780c */ /* 0x000fe20003f26270 */
[----:B------:R-:W-:Y:S02]  /*16fe0*/  IMAD R4, R2, c[0x0][0x1e0], RZ ;  /* 0x0000780002047a24 */ /* 0x000fe400078e02ff */
[C---:B------:R-:W-:Y:S04]  /*16ff0*/  IMAD.WIDE.U32 R2, R0.reuse, c[0x0][0x1e0], RZ ;  /* 0x0000780000027a25 */ /* 0x040fe800078e00ff */
[----:B------:R-:W-:Y:S04]  /*17000*/  IMAD R4, R0, c[0x0][0x1e4], R4 ;  /* 0x0000790000047a24 */ /* 0x000fe800078e0204 */
[----:B------:R-:W-:Y:S02]  /*17010*/  IMAD.IADD R0, R3, 0x1, R4 ;  /* 0x0000000103007824 */ /* 0x000fe400078e0204 */
[----:B------:R-:W-:Y:S04]  /*17020*/  IMAD.WIDE.U32 R2, R2, 0x30, RZ ;  /* 0x0000003002027825 */ /* 0x000fe800078e00ff */
[----:B------:R-:W-:Y:S01]  /*17030*/  @P0 IMAD.MOV.U32 R4, RZ, RZ, c[0x0][0x1e0] ;  /* 0x00007800ff040624 */ /* 0x000fe200078e00ff */
[-C--:B------:R-:W-:Y:S01]  /*17040*/  @P1 IADD3 R5, P3, R228, R2.reuse, RZ ;  /* 0x00000002e4051210 */ /* 0x080fe20007f7e0ff */
[----:B------:R-:W-:Y:S03]  /*17050*/  IMAD R0, R0, 0x30, RZ ;  /* 0x0000003000007824 */ /* 0x000fe600078e02ff */
[----:B------:R-:W-:Y:S01]  /*17060*/  @P0 LEA R2, P2, R4, R2, 0x5 ;  /* 0x0000000204020211 */ /* 0x000fe200078428ff */
[----:B------:R-:W-:Y:S02]  /*17070*/  IMAD.IADD R0, R3, 0x1, R0 ;  /* 0x0000000103007824 */ /* 0x000fe400078e0200 */
[----:B------:R-:W-:Y:S02]  /*17080*/  @P0 IMAD.MOV.U32 R3, RZ, RZ, c[0x0][0x1e4] ;  /* 0x00007900ff030624 */ /* 0x000fe400078e00ff */
[--C-:B------:R-:W-:Y:S01]  /*17090*/  @P1 IMAD.X R6, R0, 0x1, R232.reuse, P3 ;  /* 0x0000000100061824 */ /* 0x100fe200018e06e8 */
[----:B------:R-:W-:Y:S02]  /*170a0*/  LOP3.LUT P3, RZ, R218, 0x8, RZ, 0xc0, !PT ;  /* 0x00000008daff7812 */ /* 0x000fe4000786c0ff */
[----:B------:R-:W-:Y:S02]  /*170b0*/  @P0 LEA.HI.X R3, R4, R0, R3, 0x5, P2 ;  /* 0x0000000004030211 */ /* 0x000fe400010f2c03 */
[----:B------:R-:W-:Y:S05]  /*170c0*/  @P0 IADD3 R0, P2, R2, R228, RZ ;  /* 0x000000e402000210 */ /* 0x000fea0007f5e0ff */
        /* <DEDUP_REMOVED lines=16> */
.L_x_2479:
[----:B--234-:R-:W-:Y:S05]  /*171d0*/  BSYNC B0 ;  /* 0x0000000000007941 */ /* 0x01cfea0003800000 */
.L_x_2478:
[----:B-1----:R-:W2:Y:S01]  /*171e0*/  LDL R5, [R1+0x4] ;  /* 0x0000040001057983 */ /* 0x002ea20000100800 */
[----:B------:R-:W-:Y:S03]  /*171f0*/  MOV R0, c[0x0][0x2c4] ;  /* 0x0000b10000007a02 */ /* 0x000fe60000000f00 */
[----:B------:R-:W2:Y:S01]  /*17200*/  LDL R4, [R1+0x10] ;  /* 0x0000100001047983 */ /* 0x000ea20000100800 */
[----:B------:R-:W-:Y:S02]  /*17210*/  ISETP.NE.AND P0, PT, R0, 0x1, PT ;  /* 0x000000010000780c */ /* 0x000fe40003f05270 */
[----:B------:R-:W-:Y:S01]  /*17220*/  MOV R0, R216 ;  /* 0x000000d800007202 */ /* 0x000fe20000000f00 */
[----:B------:R-:W0:Y:S10]  /*17230*/  LDGDEPBAR ;  /* 0x00000000000079af */ /* 0x000e340000000000 */
[----:B------:R-:W-:Y:S05]  /*17240*/  @P0 MOV R0, R220 ;  /* 0x000000dc00000202 */ /* 0x000fea0000000f00 */
[----:B------:R-:W1:Y:S08]  /*17250*/  SHFL.IDX PT, R3, R0, RZ, 0x1c1f ;  /* 0x001c1fff00037589 */ /* 0x000e7000000e0000 */
[----:B------:R3:W4:Y:S02]  /*17260*/  SHFL.IDX PT, R2, R0, 0x1, 0x1c1f ;  /* 0x003c1f0000027f89 */ /* 0x00072400000e0000 */
[----:B---3--:R-:W-:Y:S05]  /*17270*/  IMAD R0, R212, -0x30, RZ ;  /* 0xffffffd0d4007824 */ /* 0x008fea00078e02ff */
[----:B------:R-:W-:Y:S04]  /*17280*/  IADD3 R0, -R235, 0x1, R0 ;  /* 0x00000001eb007810 */ /* 0x000fe80007ffe100 */
[----:B--2---:R-:W-:Y:S04]  /*17290*/  IADD3 R0, -R4, R0, R5 ;  /* 0x0000000004007210 */ /* 0x004fe80007ffe105 */
[C---:B-1----:R-:W-:Y:S02]  /*172a0*/  IADD3 R4, R0.reuse, R3, RZ ;  /* 0x0000000300047210 */ /* 0x042fe40007ffe0ff */
[----:B----4-:R-:W-:Y:S02]  /*172b0*/  IADD3 R0, R0, R2, RZ ;  /* 0x0000000200007210 */ /* 0x010fe40007ffe0ff */
[----:B------:R-:W-:Y:S02]  /*172c0*/  ISETP.GT.AND P5, PT, R4, 0x19, PT ;  /* 0x000000190400780c */ /* 0x000fe40003fa4270 */
[C---:B------:R-:W-:Y:S02]  /*172d0*/  ISETP.GT.AND P0, PT, R0.reuse, RZ, PT ;  /* 0x000000ff0000720c */ /* 0x040fe40003f04270 */
[C---:B------:R-:W-:Y:S02]  /*172e0*/  ISETP.GT.AND P1, PT, R0.reuse, 0x1, PT ;  /* 0x000000010000780c */ /* 0x040fe40003f24270 */
[----:B------:R-:W-:Y:S02]  /*172f0*/  FSEL R5, R177, -INF , P0 ;  /* 0xff800000b1057808 */ /* 0x000fe40000000000 */
[----:B------:R-:W-:Y:S02]  /*17300*/  ISETP.GT.AND P0, PT, R0, 0x8, PT ;  /* 0x000000080000780c */ /* 0x000fe40003f04270 */
[----:B------:R-:W-:Y:S02]  /*17310*/  FSEL R20, R176, -INF , P1 ;  /* 0xff800000b0147808 */ /* 0x000fe40000800000 */
[----:B------:R-:W-:Y:S02]  /*17320*/  FSEL R19, R138, -INF , P0 ;  /* 0xff8000008a137808 */ /* 0x000fe40000000000 */
[C---:B------:R-:W-:Y:S02]  /*17330*/  ISETP.GT.AND P1, PT, R0.reuse, 0x9, PT ;  /* 0x000000090000780c */ /* 0x040fe40003f24270 */
        /* <DEDUP_REMOVED lines=12> */
[C---:B------:R-:W-:Y:S02]  /*17400*/  ISETP.GT.AND P0, PT, R0.reuse, 0x29, PT ;  /* 0x000000290000780c */ /* 0x040fe40003f04270 */
[----:B------:R-:W-:Y:S02]  /*17410*/  ISETP.GT.AND P1, PT, R0, 0x28, PT ;  /* 0x000000280000780c */ /* 0x000fe40003f24270 */
[----:B------:R-:W-:Y:S02]  /*17420*/  FMNMX.FTZ R0, R5, R133, !PT ;  /* 0x0000008505007209 */ /* 0x000fe40007810000 */
[----:B------:R-:W-:Y:S02]  /*17430*/  FSEL R12, R7, -INF , P2 ;  /* 0xff800000070c7808 */ /* 0x000fe40001000000 */
[----:B------:R-:W-:Y:S02]  /*17440*/  FMNMX.FTZ R0, R20, R0, !PT ;  /* 0x0000000014007209 */ /* 0x000fe40007810000 */
[----:B------:R-:W-:Y:S02]  /*17450*/  FSEL R6, R9, -INF , P1 ;  /* 0xff80000009067808 */ /* 0x000fe40000800000 */
[----:B------:R-:W-:Y:S02]  /*17460*/  FMNMX.FTZ R0, R19, R0, !PT ;  /* 0x0000000013007209 */ /* 0x000fe40007810000 */
[----:B------:R-:W-:Y:S02]  /*17470*/  FSEL R3, R10, -INF , P0 ;  /* 0xff8000000a037808 */ /* 0x000fe40000000000 */
[----:B------:R-:W-:Y:S02]  /*17480*/  FMNMX.FTZ R0, R18, R0, !PT ;  /* 0x0000000012007209 */ /* 0x000fe40007810000 */
[----:B------:R-:W-:Y:S02]  /*17490*/  ISETP.GT.AND P0, PT, R4, RZ, PT ;  /* 0x000000ff0400720c */ /* 0x000fe40003f04270 */
        /* <DEDUP_REMOVED lines=16> */
[----:B------:R-:W-:Y:S01]  /*175a0*/  ISETP.GT.AND P2, PT, R4, 0x1, PT ;  /* 0x000000010400780c */ /* 0x000fe20003f44270 */
[----:B------:R-:W1:Y:S01]  /*175b0*/  SHFL.BFLY PT, R2, R0, 0x2, 0x1f ;  /* 0x0c401f0000027f89 */ /* 0x000e6200000e0000 */
[----:B------:R-:W-:Y:S02]  /*175c0*/  FSEL R21, R180, -INF , P1 ;  /* 0xff800000b4157808 */ /* 0x000fe40000800000 */
[----:B------:R-:W-:Y:S02]  /*175d0*/  FSEL R25, R184, -INF , P2 ;  /* 0xff800000b8197808 */ /* 0x000fe40001000000 */
[----:B------:R-:W-:Y:S02]  /*175e0*/  FSEL R9, R178, -INF , P5 ;  /* 0xff800000b2097808 */ /* 0x000fe40002800000 */
[C---:B------:R-:W-:Y:S02]  /*175f0*/  ISETP.GT.AND P6, PT, R4.reuse, 0x18, PT ;  /* 0x000000180400780c */ /* 0x040fe40003fc4270 */
[C---:B------:R-:W-:Y:S02]  /*17600*/  ISETP.GT.AND P4, PT, R4.reuse, 0x20, PT ;  /* 0x000000200400780c */ /* 0x040fe40003f84270 */
[----:B------:R-:W-:Y:S02]  /*17610*/  FSEL R10, R179, -INF , P6 ;  /* 0xff800000b30a7808 */ /* 0x000fe40003000000 */
[----:B------:R-:W-:Y:S02]  /*17620*/  FSEL R8, R169, -INF , P4 ;  /* 0xff800000a9087808 */ /* 0x000fe40002000000 */
[C---:B------:R-:W-:Y:S02]  /*17630*/  ISETP.GT.AND P3, PT, R4.reuse, 0x21, PT ;  /* 0x000000210400780c */ /* 0x040fe40003f64270 */
[----:B------:R-:W-:Y:S02]  /*17640*/  ISETP.GT.AND P2, PT, R4, 0x28, PT ;  /* 0x000000280400780c */ /* 0x000fe40003f44270 */
[----:B------:R-:W-:Y:S02]  /*17650*/  FSEL R7, R168, -INF , P3 ;  /* 0xff800000a8077808 */ /* 0x000fe40001800000 */
[----:B------:R-:W-:Y:S02]  /*17660*/  ISETP.GT.AND P1, PT, R4, 0x29, PT ;  /* 0x000000290400780c */ /* 0x000fe40003f24270 */
[----:B-1----:R-:W-:Y:S02]  /*17670*/  FMNMX.FTZ R0, R0, R2, !PT ;  /* 0x0000000200007209 */ /* 0x002fe40007810000 */
[----:B------:R-:W-:Y:S03]  /*17680*/  FSEL R4, R171, -INF , P1 ;  /* 0xff800000ab047808 */ /* 0x000fe60000800000 */
[----:B------:R-:W1:Y:S02]  /*17690*/  SHFL.BFLY PT, R2, R0, 0x1, 0x1f ;  /* 0x0c201f0000027f89 */ /* 0x000e6400000e0000 */
[----:B-1----:R-:W-:Y:S04]  /*176a0*/  FMNMX.FTZ R132, R0, R2, !PT ;  /* 0x0000000200847209 */ /* 0x002fe80007810000 */
[C---:B------:R-:W-:Y:S04]  /*176b0*/  FSETP.NEU.FTZ.AND P0, PT, R132.reuse, -INF , PT ;  /* 0xff8000008400780b */ /* 0x040fe80003f1d000 */
[----:B------:R-:W-:Y:S05]  /*176c0*/  FSEL R0, R132, RZ, P0 ;  /* 0x000000ff84007208 */ /* 0x000fea0000000000 */
[----:B------:R-:W-:Y:S02]  /*176d0*/  FADD.FTZ R2, -R0, R133 ;  /* 0x0000008500027221 */ /* 0x000fe40000010100 */
[----:B------:R-:W-:Y:S02]  /*176e0*/  FMUL.FTZ R0, R132, c[0x0][0x2d0] ;  /* 0x0000b40084007a20 */ /* 0x000fe40000410000 */
[----:B------:R-:W-:Y:S03]  /*176f0*/  FMUL.FTZ R2, R2, c[0x0][0x2d0] ;  /* 0x0000b40002027a20 */ /* 0x000fe60000410000 */
[----:B------:R-:W-:Y:S03]  /*17700*/  FSEL R0, R0, RZ, P0 ;  /* 0x000000ff00007208 */ /* 0x000fe60000000000 */
[----:B------:R-:W1:Y:S02]  /*17710*/  MUFU.EX2 R2, R2 ;  /* 0x0000000200027308 */ /* 0x000e640000000800 */
[--C-:B------:R-:W-:Y:S02]  /*17720*/  FFMA.FTZ R20, R20, c[0x0][0x2d0], -R0.reuse ;  /* 0x0000b40014147a23 */ /* 0x100fe40000010800 */
[--C-:B------:R-:W-:Y:S02]  /*17730*/  FFMA.FTZ R19, R19, c[0x0][0x2d0], -R0.reuse ;  /* 0x0000b40013137a23 */ /* 0x100fe40000010800 */
[--C-:B------:R-:W-:Y:S02]  /*17740*/  FFMA.FTZ R18, R18, c[0x0][0x2d0], -R0.reuse ;  /* 0x0000b40012127a23 */ /* 0x100fe40000010800 */
[--C-:B------:R-:W-:Y:S01]  /*17750*/  FFMA.FTZ R26, R5, c[0x0][0x2d0], -R0.reuse ;  /* 0x0000b400051a7a23 */ /* 0x100fe20000010800 */
[----:B------:R-:W-:Y:S01]  /*17760*/  FSEL R5, R170, -INF , P2 ;  /* 0xff800000aa057808 */ /* 0x000fe20001000000 */
[--C-:B------:R-:W-:Y:S01]  /*17770*/  FFMA.FTZ R178, R17, c[0x0][0x2d0], -R0.reuse ;  /* 0x0000b40011b27a23 */ /* 0x100fe20000010800 */
[----:B------:R2:W-:Y:S01]  /*17780*/  MUFU.EX2 R168, R19 ;  /* 0x0000001300a87308 */ /* 0x0005e20000000800 */
[--C-:B------:R-:W-:Y:S02]  /*17790*/  FFMA.FTZ R177, R16, c[0x0][0x2d0], -R0.reuse ;  /* 0x0000b40010b17a23 */ /* 0x100fe40000010800 */
[--C-:B------:R-:W-:Y:S02]  /*177a0*/  FFMA.FTZ R180, R15, c[0x0][0x2d0], -R0.reuse ;  /* 0x0000b4000fb47a23 */ /* 0x100fe40000010800 */
[--C-:B------:R-:W-:Y:S02]  /*177b0*/  FFMA.FTZ R181, R14, c[0x0][0x2d0], -R0.reuse ;  /* 0x0000b4000eb57a23 */ /* 0x100fe40000010800 */
[--C-:B------:R-:W-:Y:S02]  /*177c0*/  FFMA.FTZ R186, R13, c[0x0][0x2d0], -R0.reuse ;  /* 0x0000b4000dba7a23 */ /* 0x100fe40000010800 */
[--C-:B------:R-:W-:Y:S01]  /*177d0*/  FFMA.FTZ R185, R12, c[0x0][0x2d0], -R0.reuse ;  /* 0x0000b4000cb97a23 */ /* 0x100fe20000010800 */
[----:B------:R3:W4:Y:S01]  /*177e0*/  MUFU.EX2 R172, R18 ;  /* 0x0000001200ac7308 */ /* 0x0007220000000800 */
[--C-:B------:R-:W-:Y:S02]  /*177f0*/  FFMA.FTZ R187, R6, c[0x0][0x2d0], -R0.reuse ;  /* 0x0000b40006bb7a23 */ /* 0x100fe40000010800 */
[----:B------:R-:W-:Y:S01]  /*17800*/  FFMA.FTZ R214, R3, c[0x0][0x2d0], -R0 ;  /* 0x0000b40003d67a23 */ /* 0x000fe20000010800 */
[----:B------:R-:W-:Y:S01]  /*17810*/  FMNMX.FTZ R0, R11, R137, !PT ;  /* 0x000000890b007209 */ /* 0x000fe20007810000 */
[C---:B-1----:R-:W-:Y:S02]  /*17820*/  FMUL.FTZ R27, R2.reuse, R147 ;  /* 0x00000093021b7220 */ /* 0x042fe40000410000 */
[C---:B------:R-:W-:Y:S01]  /*17830*/  FMUL.FTZ R14, R2.reuse, R158 ;  /* 0x0000009e020e7220 */ /* 0x040fe20000410000 */
[----:B------:R-:W-:Y:S01]  /*17840*/  FMNMX.FTZ R0, R25, R0, !PT ;  /* 0x0000000019007209 */ /* 0x000fe20007810000 */
[C---:B------:R-:W-:Y:S01]  /*17850*/  FMUL.FTZ R15, R2.reuse, R159 ;  /* 0x0000009f020f7220 */ /* 0x040fe20000410000 */
[----:B------:R1:W-:Y:S01]  /*17860*/  MUFU.EX2 R133, R26 ;  /* 0x0000001a00857308 */ /* 0x0003e20000000800 */
[----:B------:R-:W-:Y:S01]  /*17870*/  FMUL.FTZ R30, R2, R30 ;  /* 0x0000001e021e7220 */ /* 0x000fe20000410000 */
[----:B------:R-:W-:Y:S01]  /*17880*/  FMNMX.FTZ R0, R24, R0, !PT ;  /* 0x0000000018007209 */ /* 0x000fe20007810000 */
[C---:B------:R-:W-:Y:S02]  /*17890*/  FMUL.FTZ R31, R2.reuse, R31 ;  /* 0x0000001f021f7220 */ /* 0x040fe40000410000 */
[C---:B--2---:R-:W-:Y:S01]  /*178a0*/  FMUL.FTZ R19, R2.reuse, R155 ;  /* 0x0000009b02137220 */ /* 0x044fe20000410000 */
[----:B------:R-:W-:Y:S01]  /*178b0*/  FMNMX.FTZ R0, R23, R0, !PT ;  /* 0x0000000017007209 */ /* 0x000fe20007810000 */
[C---:B------:R-:W-:Y:S02]  /*178c0*/  FMUL.FTZ R34, R2.reuse, R34 ;  /* 0x0000002202227220 */ /* 0x040fe40000410000 */
[----:B------:R-:W-:Y:S01]  /*178d0*/  FMUL.FTZ R35, R2, R35 ;  /* 0x0000002302237220 */ /* 0x000fe20000410000 */
[----:B------:R-:W-:Y:S01]  /*178e0*/  FMNMX.FTZ R0, R22, R0, !PT ;  /* 0x0000000016007209 */ /* 0x000fe20007810000 */
[C---:B------:R-:W-:Y:S02]  /*178f0*/  FMUL.FTZ R38, R2.reuse, R38 ;  /* 0x0000002602267220 */ /* 0x040fe40000410000 */
[C---:B------:R-:W-:Y:S01]  /*17900*/  FMUL.FTZ R39, R2.reuse, R39 ;  /* 0x0000002702277220 */ /* 0x040fe20000410000 */
[----:B------:R-:W-:Y:S01]  /*17910*/  FMNMX.FTZ R0, R21, R0, !PT ;  /* 0x0000000015007209 */ /* 0x000fe20007810000 */
[----:B---3--:R-:W-:Y:S01]  /*17920*/  FMUL.FTZ R18, R2, R154 ;  /* 0x0000009a02127220 */ /* 0x008fe20000410000 */
[----:B----4-:R-:W-:Y:S01]  /*17930*/  F2FP.PACK_AB R147, R172, R168 ;  /* 0x000000a8ac93723e */ /* 0x010fe200000000ff */
[----:B------:R-:W-:Y:S01]  /*17940*/  FMUL.FTZ R42, R2, R42 ;  /* 0x0000002a022a7220 */ /* 0x000fe20000410000 */
[----:B------:R-:W-:Y:S01]  /*17950*/  FMNMX.FTZ R0, R10, R0, !PT ;  /* 0x000000000a007209 */ /* 0x000fe20007810000 */
[C---:B------:R-:W-:Y:S02]  /*17960*/  FMUL.FTZ R43, R2.reuse, R43 ;  /* 0x0000002b022b7220 */ /* 0x040fe40000410000 */
[C---:B------:R-:W-:Y:S01]  /*17970*/  FMUL.FTZ R46, R2.reuse, R46 ;  /* 0x0000002e022e7220 */ /* 0x040fe20000410000 */
[----:B------:R-:W-:Y:S01]  /*17980*/  FMNMX.FTZ R0, R9, R0, !PT ;  /* 0x0000000009007209 */ /* 0x000fe20007810000 */
[C---:B------:R-:W-:Y:S02]  /*17990*/  FMUL.FTZ R47, R2.reuse, R47 ;  /* 0x0000002f022f7220 */ /* 0x040fe40000410000 */
[----:B-1----:R-:W-:Y:S01]  /*179a0*/  FMUL.FTZ R26, R2, R146 ;  /* 0x00000092021a7220 */ /* 0x002fe20000410000 */
        /* <DEDUP_REMOVED lines=43> */
[----:B------:R-:W-:Y:S01]  /*17c60*/  FMUL.FTZ R119, R2, R119 ;  /* 0x0000007702777220 */ /* 0x000fe20000410000 */
[C---:B------:R-:W-:Y:S01]  /*17c70*/  FSETP.NEU.FTZ.AND P0, PT, R138.reuse, -INF , PT ;  /* 0xff8000008a00780b */ /* 0x040fe20003f1d000 */
[----:B------:R-:W-:Y:S02]  /*17c80*/  FMUL.FTZ R3, R138, c[0x0][0x2d0] ;  /* 0x0000b4008a037a20 */ /* 0x000fe40000410000 */
[----:B------:R-:W-:Y:S01]  /*17c90*/  FMUL.FTZ R122, R2, R122 ;  /* 0x0000007a027a7220 */ /* 0x000fe20000410000 */
[----:B------:R-:W-:Y:S01]  /*17ca0*/  FSEL R0, R138, RZ, P0 ;  /* 0x000000ff8a007208 */ /* 0x000fe20000000000 */
[C---:B------:R-:W-:Y:S01]  /*17cb0*/  FMUL.FTZ R123, R2.reuse, R123 ;  /* 0x0000007b027b7220 */ /* 0x040fe20000410000 */
[----:B------:R-:W-:Y:S01]  /*17cc0*/  FSEL R3, R3, RZ, P0 ;  /* 0x000000ff03037208 */ /* 0x000fe20000000000 */
[----:B------:R-:W-:Y:S01]  /*17cd0*/  FMUL.FTZ R126, R2, R126 ;  /* 0x0000007e027e7220 */ /* 0x000fe20000410000 */
[----:B------:R-:W-:Y:S01]  /*17ce0*/  ISETP.GT.AND P0, PT, R212, R217, PT ;  /* 0x000000d9d400720c */ /* 0x000fe20003f04270 */
[----:B------:R-:W-:Y:S02]  /*17cf0*/  FADD.FTZ R0, -R0, R137 ;  /* 0x0000008900007221 */ /* 0x000fe40000010100 */
[----:B------:R-:W-:Y:S01]  /*17d00*/  MUFU.EX2 R137, R20 ;  /* 0x0000001400897308 */ /* 0x000fe20000000800 */
[--C-:B------:R-:W-:Y:S02]  /*17d10*/  FFMA.FTZ R171, R23, c[0x0][0x2d0], -R3.reuse ;  /* 0x0000b40017ab7a23 */ /* 0x100fe40000010803 */
[----:B------:R-:W-:Y:S02]  /*17d20*/  FMUL.FTZ R0, R0, c[0x0][0x2d0] ;  /* 0x0000b40000007a20 */ /* 0x000fe40000410000 */
[----:B------:R-:W-:Y:S02]  /*17d30*/  FMUL.FTZ R23, R2, R151 ;  /* 0x0000009702177220 */ /* 0x000fe40000410000 */
[--C-:B------:R-:W-:Y:S02]  /*17d40*/  FFMA.FTZ R174, R22, c[0x0][0x2d0], -R3.reuse ;  /* 0x0000b40016ae7a23 */ /* 0x100fe40000010803 */
[----:B------:R-:W-:Y:S01]  /*17d50*/  FMUL.FTZ R22, R2, R150 ;  /* 0x0000009602167220 */ /* 0x000fe20000410000 */
        /* <DEDUP_REMOVED lines=10> */
[----:B------:R-:W-:Y:S02]  /*17e00*/  FMUL.FTZ R7, R2, R167 ;  /* 0x000000a702077220 */ /* 0x000fe40000410000 */
[--C-:B------:R-:W-:Y:S01]  /*17e10*/  FFMA.FTZ R184, R5, c[0x0][0x2d0], -R3.reuse ;  /* 0x0000b40005b87a23 */ /* 0x100fe20000010803 */
[----:B------:R-:W-:Y:S01]  /*17e20*/  MUFU.EX2 R158, R173 ;  /* 0x000000ad009e7308 */ /* 0x000fe20000000800 */
[----:B------:R-:W-:Y:S02]  /*17e30*/  FFMA.FTZ R3, R4, c[0x0][0x2d0], -R3 ;  /* 0x0000b40004037a23 */ /* 0x000fe40000010803 */
[----:B------:R-:W-:Y:S02]  /*17e40*/  FMUL.FTZ R10, R2, R162 ;  /* 0x000000a2020a7220 */ /* 0x000fe40000410000 */
[C---:B-1----:R-:W-:Y:S02]  /*17e50*/  FMUL.FTZ R20, R0.reuse, R148 ;  /* 0x0000009400147220 */ /* 0x042fe40000410000 */
[C---:B------:R-:W-:Y:S02]  /*17e60*/  FMUL.FTZ R21, R0.reuse, R149 ;  /* 0x0000009500157220 */ /* 0x040fe40000410000 */
[----:B------:R-:W1:Y:S01]  /*17e70*/  LDSM.16.MT88.4 R148, [R191] ;  /* 0x00000000bf94783b */ /* 0x000e620000004200 */
[C---:B------:R-:W-:Y:S01]  /*17e80*/  FMUL.FTZ R12, R0.reuse, R156 ;  /* 0x0000009c000c7220 */ /* 0x040fe20000410000 */
[----:B------:R-:W-:Y:S01]  /*17e90*/  MUFU.EX2 R159, R176 ;  /* 0x000000b0009f7308 */ /* 0x000fe20000000800 */
[C---:B------:R-:W-:Y:S02]  /*17ea0*/  FMUL.FTZ R16, R0.reuse, R152 ;  /* 0x0000009800107220 */ /* 0x040fe40000410000 */
[C---:B------:R-:W-:Y:S02]  /*17eb0*/  FMUL.FTZ R17, R0.reuse, R153 ;  /* 0x0000009900117220 */ /* 0x040fe40000410000 */
[C---:B------:R-:W-:Y:S02]  /*17ec0*/  FMUL.FTZ R4, R0.reuse, R164 ;  /* 0x000000a400047220 */ /* 0x040fe40000410000 */
[C---:B------:R-:W-:Y:S02]  /*17ed0*/  FMUL.FTZ R5, R0.reuse, R165 ;  /* 0x000000a500057220 */ /* 0x040fe40000410000 */
[C---:B------:R-:W-:Y:S01]  /*17ee0*/  FMUL.FTZ R24, R0.reuse, R144 ;  /* 0x0000009000187220 */ /* 0x040fe20000410000 */
[----:B------:R-:W3:Y:S01]  /*17ef0*/  MUFU.EX2 R153, R11 ;  /* 0x0000000b00997308 */ /* 0x000ee20000000800 */
[----:B------:R-:W-:Y:S01]  /*17f00*/  FMUL.FTZ R25, R0, R145 ;  /* 0x0000009100197220 */ /* 0x000fe20000410000 */
[----:B------:R-:W-:Y:S01]  /*17f10*/  F2FP.PACK_AB R145, R137, R133 ;  /* 0x000000858991723e */ /* 0x000fe200000000ff */
[----:B--2---:R-:W-:Y:S02]  /*17f20*/  FMUL.FTZ R6, R2, R166 ;  /* 0x000000a602067220 */ /* 0x004fe40000410000 */
        /* <DEDUP_REMOVED lines=9> */
[----:B------:R-:W2:Y:S01]  /*17fc0*/  MUFU.EX2 R156, R171 ;  /* 0x000000ab009c7308 */ /* 0x000ea20000000800 */
[C---:B------:R-:W-:Y:S02]  /*17fd0*/  FMUL.FTZ R37, R0.reuse, R37 ;  /* 0x0000002500257220 */ /* 0x040fe40000410000 */
[----:B------:R-:W-:Y:S01]  /*17fe0*/  FMUL.FTZ R40, R0, R40 ;  /* 0x0000002800287220 */ /* 0x000fe20000410000 */
[----:B---3--:R-:W-:Y:S01]  /*17ff0*/  F2FP.PACK_AB R144, R153, R169 ;  /* 0x000000a99990723e */ /* 0x008fe200000000ff */
[----:B------:R-:W-:Y:S02]  /*18000*/  FMUL.FTZ R11, R2, R163 ;  /* 0x000000a3020b7220 */ /* 0x000fe40000410000 */
        /* <DEDUP_REMOVED lines=12> */
[C---:B------:R-:W-:Y:S02]  /*180d0*/  FFMA.FTZ R161, R0.reuse, R215, R169 ;  /* 0x000000d700a17223 */ /* 0x040fe400000100a9 */
[C---:B------:R-:W-:Y:S02]  /*180e0*/  FMUL.FTZ R60, R0.reuse, R60 ;  /* 0x0000003c003c7220 */ /* 0x040fe40000410000 */
[C---:B------:R-:W-:Y:S01]  /*180f0*/  FMUL.FTZ R61, R0.reuse, R61 ;  /* 0x0000003d003d7220 */ /* 0x040fe20000410000 */
[----:B------:R2:W-:Y:S01]  /*18100*/  MUFU.EX2 R173, R182 ;  /* 0x000000b600ad7308 */ /* 0x0005e20000000800 */
[C---:B-1----:R-:W-:Y:S05]  /*18110*/  HMMA.16816.F32 R4, R144.reuse, R148, R4 ;  /* 0x000000949004723c */ /* 0x042fea0000001804 */
[C---:B------:R-:W-:Y:S02]  /*18120*/  FMUL.FTZ R64, R0.reuse, R64 ;  /* 0x0000004000407220 */ /* 0x040fe40000410000 */
[C---:B------:R-:W-:Y:S01]  /*18130*/  FMUL.FTZ R65, R0.reuse, R65 ;  /* 0x0000004100417220 */ /* 0x040fe20000410000 */
[C---:B------:R-:W-:Y:S01]  /*18140*/  HMMA.16816.F32 R8, R144.reuse, R150, R8 ;  /* 0x000000969008723c */ /* 0x040fe20000001808 */
[----:B------:R-:W1:Y:S01]  /*18150*/  LDSM.16.MT88.4 R148, [R192] ;  /* 0x00000000c094783b */ /* 0x000e620000004200 */
[----:B------:R-:W-:Y:S02]  /*18160*/  MUFU.EX2 R175, R183 ;  /* 0x000000b700af7308 */ /* 0x000fe40000000800 */
[C---:B------:R-:W-:Y:S02]  /*18170*/  FMUL.FTZ R68, R0.reuse, R68 ;  /* 0x0000004400447220 */ /* 0x040fe40000410000 */
[C---:B------:R-:W-:Y:S02]  /*18180*/  FMUL.FTZ R69, R0.reuse, R69 ;  /* 0x0000004500457220 */ /* 0x040fe40000410000 */
[C---:B------:R-:W-:Y:S04]  /*18190*/  FMUL.FTZ R72, R0.reuse, R72 ;  /* 0x0000004800487220 */ /* 0x040fe80000410000 */
[C---:B------:R-:W-:Y:S01]  /*181a0*/  FMUL.FTZ R73, R0.reuse, R73 ;  /* 0x0000004900497220 */ /* 0x040fe20000410000 */
[----:B------:R-:W-:Y:S01]  /*181b0*/  MUFU.EX2 R176, R184 ;  /* 0x000000b800b07308 */ /* 0x000fe20000000800 */
[----:B------:R-:W-:Y:S01]  /*181c0*/  FMUL.FTZ R76, R0, R76 ;  /* 0x0000004c004c7220 */ /* 0x000fe20000410000 */
[----:B--2---:R-:W-:Y:S01]  /*181d0*/  IADD3 R182, R212, -0x1, RZ ;  /* 0xffffffffd4b67810 */ /* 0x004fe20007ffe0ff */
[C---:B------:R-:W-:Y:S02]  /*181e0*/  FMUL.FTZ R77, R0.reuse, R77 ;  /* 0x0000004d004d7220 */ /* 0x040fe40000410000 */
[C---:B------:R-:W-:Y:S01]  /*181f0*/  FMUL.FTZ R80, R0.reuse, R80 ;  /* 0x0000005000507220 */ /* 0x040fe20000410000 */
[----:B------:R-:W-:Y:S01]  /*18200*/  MOV R212, R182 ;  /* 0x000000b600d47202 */ /* 0x000fe20000000f00 */
        /* <DEDUP_REMOVED lines=13> */
[C---:B-1----:R-:W-:Y:S03]  /*182e0*/  HMMA.16816.F32 R12, R144.reuse, R148, R12 ;  /* 0x00000094900c723c */ /* 0x042fe6000000180c */
[C---:B------:R-:W-:Y:S02]  /*182f0*/  FMUL.FTZ R104, R0.reuse, R104 ;  /* 0x0000006800687220 */ /* 0x040fe40000410000 */
[C---:B------:R-:W-:Y:S01]  /*18300*/  FMUL.FTZ R105, R0.reuse, R105 ;  /* 0x0000006900697220 */ /* 0x040fe20000410000 */
[----:B--2---:R-:W-:Y:S01]  /*18310*/  F2FP.PACK_AB R170, R177, R176 ;  /* 0x000000b0b1aa723e */ /* 0x004fe200000000ff */
        /* <DEDUP_REMOVED lines=16> */
[C---:B------:R-:W-:Y:S02]  /*18420*/  FMUL.FTZ R131, R2.reuse, R131 ;  /* 0x0000008302837220 */ /* 0x040fe40000410000 */
[----:B------:R-:W-:Y:S02]  /*18430*/  FFMA.FTZ R0, R2, R219, R133 ;  /* 0x000000db02007223 */ /* 0x000fe40000010085 */
[----:B------:R-:W2:Y:S02]  /*18440*/  MUFU.EX2 R2, R178 ;  /* 0x000000b200027308 */ /* 0x000ea40000000800 */
[----:B------:R-:W-:Y:S01]  /*18450*/  FADD.FTZ R0, R137, R0 ;  /* 0x0000000089007221 */ /* 0x000fe20000010000 */
[C---:B-1----:R-:W-:Y:S03]  /*18460*/  HMMA.16816.F32 R20, R144.reuse, R148, R20 ;  /* 0x000000949014723c */ /* 0x042fe60000001814 */
[----:B------:R-:W-:Y:S01]  /*18470*/  FADD.FTZ R160, R168, R0 ;  /* 0x00000000a8a07221 */ /* 0x000fe20000010000 */
[----:B------:R-:W-:Y:S01]  /*18480*/  F2FP.PACK_AB R168, R175, R173 ;  /* 0x000000adafa8723e */ /* 0x000fe200000000ff */
[----:B------:R-:W-:Y:S02]  /*18490*/  FADD.FTZ R0, R153, R161 ;  /* 0x000000a199007221 */ /* 0x000fe40000010000 */
[----:B------:R-:W-:Y:S01]  /*184a0*/  MUFU.EX2 R137, R174 ;  /* 0x000000ae00897308 */ /* 0x000fe20000000800 */
[----:B------:R-:W-:Y:S01]  /*184b0*/  FADD.FTZ R160, R172, R160 ;  /* 0x000000a0aca07221 */ /* 0x000fe20000010000 */
[C---:B------:R-:W-:Y:S01]  /*184c0*/  HMMA.16816.F32 R24, R144.reuse, R150, R24 ;  /* 0x000000969018723c */ /* 0x040fe20000001818 */
[----:B------:R-:W1:Y:S02]  /*184d0*/  LDSM.16.MT88.4 R148, [R193] ;  /* 0x00000000c194783b */ /* 0x000e640000004200 */
[----:B------:R-:W-:Y:S05]  /*184e0*/  FADD.FTZ R0, R152, R0 ;  /* 0x0000000098007221 */ /* 0x000fea0000010000 */
[----:B------:R-:W3:Y:S01]  /*184f0*/  MUFU.EX2 R133, R180 ;  /* 0x000000b400857308 */ /* 0x000ee20000000800 */
[----:B------:R-:W-:Y:S03]  /*18500*/  LDSM.16.MT88.4 R152, [R192+0x800] ;  /* 0x00080000c098783b */ /* 0x000fe60000004200 */
[----:B------:R-:W-:Y:S02]  /*18510*/  FADD.FTZ R156, R156, R0 ;  /* 0x000000009c9c7221 */ /* 0x000fe40000010000 */
[----:B--2---:R-:W-:Y:S03]  /*18520*/  FADD.FTZ R0, R2, R160 ;  /* 0x000000a002007221 */ /* 0x004fe60000010000 */
[----:B------:R-:W-:Y:S01]  /*18530*/  LDSM.16.MT88.4 R160, [R191+0x1000] ;  /* 0x00100000bfa0783b */ /* 0x000fe20000004200 */
[----:B------:R-:W2:Y:S01]  /*18540*/  MUFU.EX2 R178, R181 ;  /* 0x000000b500b27308 */ /* 0x000ea20000000800 */
[----:B------:R-:W-:Y:S09]  /*18550*/  FADD.FTZ R0, R157, R0 ;  /* 0x000000009d007221 */ /* 0x000ff20000010000 */
[----:B------:R-:W4:Y:S01]  /*18560*/  MUFU.EX2 R172, R186 ;  /* 0x000000ba00ac7308 */ /* 0x000f220000000800 */
[----:B---3--:R-:W-:Y:S09]  /*18570*/  FADD.FTZ R0, R133, R0 ;  /* 0x0000000085007221 */ /* 0x008ff20000010000 */
[----:B------:R-:W3:Y:S01]  /*18580*/  MUFU.EX2 R174, R185 ;  /* 0x000000b900ae7308 */ /* 0x000ee20000000800 */
[C---:B-1----:R-:W-:Y:S03]  /*18590*/  HMMA.16816.F32 R28, R144.reuse, R148, R28 ;  /* 0x00000094901c723c */ /* 0x042fe6000000181c */
[----:B--2---:R-:W-:Y:S05]  /*185a0*/  FADD.FTZ R0, R178, R0 ;  /* 0x00000000b2007221 */ /* 0x004fea0000010000 */
[C---:B------:R-:W-:Y:S01]  /*185b0*/  HMMA.16816.F32 R32, R144.reuse, R150, R32 ;  /* 0x000000969020723c */ /* 0x040fe20000001820 */
[----:B------:R-:W1:Y:S03]  /*185c0*/  LDSM.16.MT88.4 R148, [R191+0x1800] ;  /* 0x00180000bf94783b */ /* 0x000e660000004200 */
[----:B----4-:R-:W-:Y:S01]  /*185d0*/  FADD.FTZ R0, R172, R0 ;  /* 0x00000000ac007221 */ /* 0x010fe20000010000 */
[C---:B---3--:R-:W-:Y:S03]  /*185e0*/  F2FP.PACK_AB R169, R174.reuse, R172 ;  /* 0x000000acaea9723e */ /* 0x048fe600000000ff */
        /* <DEDUP_REMOVED lines=40> */
[----:B------:R-:W-:Y:S01]  /*18870*/  F2FP.PACK_AB R146, R179, R159 ;  /* 0x0000009fb392723e */ /* 0x000fe200000000ff */
[----:B------:R-:W-:Y:S01]  /*18880*/  FADD.FTZ R2, R137, R156 ;  /* 0x0000009c89027221 */ /* 0x000fe20000010000 */
[----:B------:R-:W-:Y:S01]  /*18890*/  F2FP.PACK_AB R147, R178, R133 ;  /* 0x00000085b293723e */ /* 0x000fe200000000ff */
[----:B------:R-:W2:Y:S01]  /*188a0*/  MUFU.EX2 R137, R214 ;  /* 0x000000d600897308 */ /* 0x000ea20000000800 */
[----:B------:R-:W-:Y:S01]  /*188b0*/  MOV R133, R132 ;  /* 0x0000008400857202 */ /* 0x000fe20000000f00 */
[----:B------:R-:W-:Y:S04]  /*188c0*/  FADD.FTZ R2, R158, R2 ;  /* 0x000000029e027221 */ /* 0x000fe80000010000 */
[----:B------:R-:W-:Y:S04]  /*188d0*/  FADD.FTZ R2, R159, R2 ;  /* 0x000000029f027221 */ /* 0x000fe80000010000 */
[----:B------:R-:W-:Y:S04]  /*188e0*/  FADD.FTZ R2, R179, R2 ;  /* 0x00000002b3027221 */ /* 0x000fe80000010000 */
[----:B------:R-:W-:Y:S04]  /*188f0*/  FADD.FTZ R2, R173, R2 ;  /* 0x00000002ad027221 */ /* 0x000fe80000010000 */
[----:B------:R-:W-:Y:S04]  /*18900*/  FADD.FTZ R2, R175, R2 ;  /* 0x00000002af027221 */ /* 0x000fe80000010000 */
[----:B------:R-:W-:Y:S01]  /*18910*/  FADD.FTZ R2, R176, R2 ;  /* 0x00000002b0027221 */ /* 0x000fe20000010000 */
[C---:B--2---:R-:W-:Y:S01]  /*18920*/  F2FP.PACK_AB R171, R137.reuse, R3 ;  /* 0x0000000389ab723e */ /* 0x044fe200000000ff */
[----:B------:R-:W-:Y:S01]  /*18930*/  FADD.FTZ R219, R137, R0 ;  /* 0x0000000089db7221 */ /* 0x000fe20000010000 */
[C---:B-1----:R-:W-:Y:S03]  /*18940*/  HMMA.16816.F32 R4, R144.reuse, R148, R4 ;  /* 0x000000949004723c */ /* 0x042fe60000001804 */
[----:B------:R-:W-:Y:S01]  /*18950*/  MOV R137, R138 ;  /* 0x0000008a00897202 */ /* 0x000fe20000000f00 */
[----:B------:R-:W-:Y:S04]  /*18960*/  FADD.FTZ R215, R177, R2 ;  /* 0x00000002b1d77221 */ /* 0x000fe80000010000 */
        /* <DEDUP_REMOVED lines=93> */
.L_x_2475:
[----:B------:R-:W-:-:S13]  /*18f40*/  ISETP.GE.AND P0, PT, R182, R234, PT ;  /* 0x000000eab600720c */ /* 0x000fda0003f06270 */
[----:B------:R-:W-:Y:S05]  /*18f50*/  @!P0 BRA `(.L_x_2481) ;  /* 0x00002b7000008947 */ /* 0x000fea0003800000 */
.L_x_2484:
[----:B------:R-:W-:Y:S04]  /*18f60*/  DEPBAR.LE SB0, 0x0 ;  /* 0x000080000000791a */ /* 0x000fe80000000000 */
[----:B------:R-:W-:Y:S01]  /*18f70*/  WARPSYNC 0xffffffff ;  /* 0xffffffff00007948 */ /* 0x000fe20003800000 */
[----:B------:R-:W-:Y:S01]  /*18f80*/  BAR.SYNC.DEFER_BLOCKING 0x0 ;  /* 0x0000000000007b1d */ /* 0x000fe20000010000 */
[----:B------:R-:W-:Y:S02]  /*18f90*/  SHF.R.S32.HI R0, RZ, 0x1f, R182 ;  /* 0x0000001fff007819 */ /* 0x000fe400000114b6 */
[C---:B------:R-:W-:Y:S02]  /*18fa0*/  LOP3.LUT P3, RZ, R218.reuse, 0x8, RZ, 0xc0, !PT ;  /* 0x00000008daff7812 */ /* 0x040fe4000786c0ff */
[----:B------:R-:W-:Y:S01]  /*18fb0*/  LOP3.LUT P6, RZ, R218, 0x4, RZ, 0xc0, !PT ;  /* 0x00000004daff7812 */ /* 0x000fe200078cc0ff */
[----:B------:R-:W-:Y:S01]  /*18fc0*/  IMAD R0, R0, c[0x0][0x208], RZ ;  /* 0x0000820000007a24 */ /* 0x000fe200078e02ff */
[C---:B------:R-:W-:Y:S02]  /*18fd0*/  LOP3.LUT P5, RZ, R218.reuse, 0x2, RZ, 0xc0, !PT ;  /* 0x00000002daff7812 */ /* 0x040fe400078ac0ff */
[----:B------:R-:W-:Y:S01]  /*18fe0*/  LOP3.LUT P4, RZ, R218, 0x1, RZ, 0xc0, !PT ;  /* 0x00000001daff7812 */ /* 0x000fe2000788c0ff */
[----:B------:R-:W-:Y:S01]  /*18ff0*/  IMAD R0, R182, c[0x0][0x20c], R0 ;  /* 0x00008300b6007a24 */ /* 0x000fe200078e0200 */
[----:B------:R-:W-:Y:S01]  /*19000*/  LDSM.16.M88.4 R24, [R195] ;  /* 0x00000000c318783b */ /* 0x000fe20000000200 */
[----:B------:R-:W-:Y:S05]  /*19010*/  BSSY B0, `(.L_x_2482) ;  /* 0x000011b000007945 */ /* 0x000fea0003800000 */
[----:B------:R-:W1:Y:S06]  /*19020*/  LDSM.16.M88.4 R8, [R190] ;  /* 0x00000000be08783b */ /* 0x000e6c0000000200 */
[----:B------:R-:W2:Y:S06]  /*19030*/  LDSM.16.M88.4 R16, [R190+0x800] ;  /* 0x00080000be10783b */ /* 0x000eac0000000200 */
[----:B------:R-:W3:Y:S06]  /*19040*/  LDSM.16.M88.4 R168, [R190+0x1000] ;  /* 0x00100000bea8783b */ /* 0x000eec0000000200 */
[----:B------:R-:W-:Y:S06]  /*19050*/  LDSM.16.M88.4 R172, [R196] ;  /* 0x00000000c4ac783b */ /* 0x000fec0000000200 */
[----:B------:R-:W4:Y:S01]  /*19060*/  S2R R2, SR_TID.X ;  /* 0x0000000000027919 */ /* 0x000f220000002100 */
[C---:B-1----:R-:W-:Y:S08]  /*19070*/  HMMA.16816.F32 R4, R24.reuse, R8, RZ ;  /* 0x000000081804723c */ /* 0x042ff000000018ff */
[C---:B------:R-:W-:Y:S01]  /*19080*/  HMMA.16816.F32 R8, R24.reuse, R10, RZ ;  /* 0x0000000a1808723c */ /* 0x040fe200000018ff */
[----:B----4-:R-:W-:Y:S03]  /*19090*/  ISETP.GT.AND P2, PT, R2, 0x7f, PT ;  /* 0x0000007f0200780c */ /* 0x010fe60003f44270 */
[----:B------:R-:W-:Y:S04]  /*190a0*/  IMAD.WIDE.U32 R2, R182, c[0x0][0x208], RZ ;  /* 0x00008200b6027a25 */ /* 0x000fe800078e00ff */
[C---:B--2---:R-:W-:Y:S01]  /*190b0*/  HMMA.16816.F32 R12, R24.reuse, R16, RZ ;  /* 0x00000010180c723c */ /* 0x044fe200000018ff */
[----:B------:R-:W-:Y:S03]  /*190c0*/  IADD3 R0, R3, R0, RZ ;  /* 0x0000000003007210 */ /* 0x000fe60007ffe0ff */
[----:B------:R-:W-:Y:S02]  /*190d0*/  IMAD.WIDE.U32 R2, R2, 0x30, RZ ;  /* 0x0000003002027825 */ /* 0x000fe400078e00ff */
[----:B------:R-:W-:Y:S02]  /*190e0*/  @!P2 MOV R133, c[0x0][0x208] ;  /* 0x000082000085aa02 */ /* 0x000fe40000000f00 */
[C---:B------:R-:W-:Y:S01]  /*190f0*/  HMMA.16816.F32 R16, R24.reuse, R18, RZ ;  /* 0x000000121810723c */ /* 0x040fe200000018ff */
[----:B------:R-:W-:Y:S05]  /*19100*/  IMAD R0, R0, 0x30, RZ ;  /* 0x0000003000007824 */ /* 0x000fea00078e02ff */
[----:B------:R-:W-:Y:S02]  /*19110*/  IADD3 R0, R3, R0, RZ ;  /* 0x0000000003007210 */ /* 0x000fe40007ffe0ff */
[C---:B---3--:R-:W-:Y:S01]  /*19120*/  HMMA.16816.F32 R20, R24.reuse, R168, RZ ;  /* 0x000000a81814723c */ /* 0x048fe200000018ff */
[-C--:B------:R-:W-:Y:S07]  /*19130*/  IADD3 R3, P1, R230, R2.reuse, RZ ;  /* 0x00000002e6037210 */ /* 0x080fee0007f3e0ff */
[----:B------:R-:W-:Y:S01]  /*19140*/  HMMA.16816.F32 R24, R24, R170, RZ ;  /* 0x000000aa1818723c */ /* 0x000fe200000018ff */
[----:B------:R-:W1:Y:S07]  /*19150*/  LDSM.16.M88.4 R168, [R199] ;  /* 0x00000000c7a8783b */ /* 0x000e6e0000000200 */
[C---:B-1----:R-:W-:Y:S08]  /*19160*/  HMMA.16816.F32 R4, R172.reuse, R168, R4 ;  /* 0x000000a8ac04723c */ /* 0x042ff00000001804 */
[C---:B------:R-:W-:Y:S01]  /*19170*/  HMMA.16816.F32 R8, R172.reuse, R170, R8 ;  /* 0x000000aaac08723c */ /* 0x040fe20000001808 */
[----:B------:R-:W1:Y:S07]  /*19180*/  LDSM.16.M88.4 R168, [R209] ;  /* 0x00000000d1a8783b */ /* 0x000e6e0000000200 */
[C---:B-1----:R-:W-:Y:S07]  /*19190*/  HMMA.16816.F32 R12, R172.reuse, R168, R12 ;  /* 0x000000a8ac0c723c */ /* 0x042fee000000180c */
[C---:B------:R-:W-:Y:S01]  /*191a0*/  @!P2 LEA R168, P0, R133.reuse, R2, 0x5 ;  /* 0x0000000285a8a211 */ /* 0x040fe200078028ff */
[C---:B------:R-:W-:Y:S01]  /*191b0*/  HMMA.16816.F32 R16, R172.reuse, R170, R16 ;  /* 0x000000aaac10723c */ /* 0x040fe20000001810 */
[----:B------:R-:W-:Y:S04]  /*191c0*/  @!P2 MOV R2, c[0x0][0x20c] ;  /* 0x000083000002aa02 */ /* 0x000fe80000000f00 */
[----:B------:R-:W-:Y:S02]  /*191d0*/  @!P2 LEA.HI.X R137, R133, R0, R2, 0x5, P0 ;  /* 0x000000008589a211 */ /* 0x000fe400000f2c02 */
[C---:B------:R-:W-:Y:S02]  /*191e0*/  LEA R2, P0, R3.reuse, c[0x0][0x1f8], 0x1 ;  /* 0x00007e0003027a11 */ /* 0x040fe400078008ff */
[-C--:B------:R-:W-:Y:S03]  /*191f0*/  IADD3.X R133, R0, R233.reuse, RZ, P1, !PT ;  /* 0x000000e900857210 */ /* 0x080fe60000ffe4ff */
[----:B------:R-:W-:Y:S02]  /*19200*/  @!P2 IADD3 R0, P1, R168, R230, RZ ;  /* 0x000000e6a800a210 */ /* 0x000fe40007f3e0ff */
[----:B------:R-:W1:Y:S01]  /*19210*/  LDSM.16.M88.4 R168, [R210] ;  /* 0x00000000d2a8783b */ /* 0x000e620000000200 */
[----:B------:R-:W-:Y:S02]  /*19220*/  LEA.HI.X R3, R3, c[0x0][0x1fc], R133, 0x1, P0 ;  /* 0x00007f0003037a11 */ /* 0x000fe400000f0c85 */
[C---:B------:R-:W-:Y:S02]  /*19230*/  @!P2 LEA R176, P0, R0.reuse, c[0x0][0x1f8], 0x1 ;  /* 0x00007e0000b0aa11 */ /* 0x040fe400078008ff */
[----:B------:R-:W-:Y:S01]  /*19240*/  @!P2 IADD3.X R133, R137, R233, RZ, P1, !PT ;  /* 0x000000e98985a210 */ /* 0x000fe20000ffe4ff */
[----:B------:R-:W-:Y:S01]  /*19250*/  @!PT LDS RZ, [RZ] ;  /* 0x00000000fffff984 */ /* 0x000fe20000000800 */
[----:B------:R-:W-:Y:S01]  /*19260*/  @!PT LDS RZ, [RZ] ;  /* 0x00000000fffff984 */ /* 0x000fe20000000800 */
[----:B------:R-:W-:Y:S01]  /*19270*/  @!PT LDS RZ, [RZ] ;  /* 0x00000000fffff984 */ /* 0x000fe20000000800 */
[----:B------:R2:W-:Y:S03]  /*19280*/  LDGSTS.E.BYPASS.LTC128B.128 [R213+0x4080], [R2.64], !P3 ;  /* 0x0408000002d57fae */ /* 0x0005e6000d901d46 */
[----:B------:R-:W-:Y:S03]  /*19290*/  @!P2 LEA.HI.X R177, R0, c[0x0][0x1fc], R133, 0x1, P0 ;  /* 0x00007f0000b1aa11 */ /* 0x000fe600000f0c85 */
[----:B------:R2:W-:Y:S06]  /*192a0*/  LDGSTS.E.BYPASS.LTC128B.128 [R213+0x5880], [R2.64+0x80], !P6 ;  /* 0x0588008002d57fae */ /* 0x0005ec000f101d46 */
[----:B------:R2:W-:Y:S06]  /*192b0*/  LDGSTS.E.BYPASS.LTC128B.128 [R213+0x7080], [R2.64+0x100], !P5 ;  /* 0x0708010002d57fae */ /* 0x0005ec000e901d46 */
[----:B------:R2:W-:Y:S06]  /*192c0*/  LDGSTS.E.BYPASS.LTC128B.128 [R213+0x8880], [R2.64+0x180], !P4 ;  /* 0x0888018002d57fae */ /* 0x0005ec000e101d46 */
[----:B------:R3:W-:Y:S01]  /*192d0*/  @!P2 LDGSTS.E.BYPASS.LTC128B.128 [R213+0x5080], [R176.64], !P3 ;  /* 0x05080000b0d5afae */ /* 0x0007e2000d901d46 */
[----:B------:R-:W-:Y:S05]  /*192e0*/  ISETP.GT.AND P3, PT, R182, R234, PT ;  /* 0x000000eab600720c */ /* 0x000fea0003f64270 */
[----:B------:R3:W-:Y:S01]  /*192f0*/  @!P2 LDGSTS.E.BYPASS.LTC128B.128 [R213+0x6880], [R176.64+0x80], !P6 ;  /* 0x06880080b0d5afae */ /* 0x0007e2000f101d46 */
[C---:B-1----:R-:W-:Y:S05]  /*19300*/  HMMA.16816.F32 R20, R172.reuse, R168, R20 ;  /* 0x000000a8ac14723c */ /* 0x042fea0000001814 */
[----:B------:R3:W-:Y:S03]  /*19310*/  @!P2 LDGSTS.E.BYPASS.LTC128B.128 [R213+0x8080], [R176.64+0x100], !P5 ;  /* 0x08080100b0d5afae */ /* 0x0007e6000e901d46 */
[----:B------:R-:W-:Y:S03]  /*19320*/  HMMA.16816.F32 R24, R172, R170, R24 ;  /* 0x000000aaac18723c */ /* 0x000fe60000001818 */
[----:B------:R3:W-:Y:S06]  /*19330*/  @!P2 LDGSTS.E.BYPASS.LTC128B.128 [R213+0x9880], [R176.64+0x180], !P4 ;  /* 0x09880180b0d5afae */ /* 0x0007ec000e101d46 */
[----:B------:R-:W-:Y:S06]  /*19340*/  LDSM.16.M88.4 R168, [R198] ;  /* 0x00000000c6a8783b */ /* 0x000fec0000000200 */
[----:B------:R-:W1:Y:S06]  /*19350*/  LDSM.16.M88.4 R172, [R189] ;  /* 0x00000000bdac783b */ /* 0x000e6c0000000200 */
[----:B------:R-:W0:Y:S01]  /*19360*/  LDGDEPBAR ;  /* 0x00000000000079af */ /* 0x000e220000000000 */
        /* <DEDUP_REMOVED lines=132> */
[----:B------:R-:W1:Y:S11]  /*19bb0*/  LDSM.16.M88.4 R172, [R188+0x5000] ;  /* 0x00500000bcac783b */ /* 0x000e760000000200 */
[----:B------:R-:W-:Y:S04]  /*19bc0*/  @!UPT UIADD3 URZ, URZ, URZ, URZ ;  /* 0x0000003f3f3ff290 */ /* 0x000fe8000fffe03f */
[----:B------:R-:W-:Y:S04]  /*19bd0*/  FMUL.FTZ R0, R4, c[0x0][0x320] ;  /* 0x0000c80004007a20 */ /* 0x000fe80000410000 */
[----:B------:R4:W4:Y:S04]  /*19be0*/  MUFU.TANH R179, R0 ;  /* 0x0000000000b37308 */ /* 0x0009280000002400 */
[----:B--2---:R-:W-:Y:S06]  /*19bf0*/  FMUL.FTZ R2, R8, c[0x0][0x320] ;  /* 0x0000c80008027a20 */ /* 0x004fec0000410000 */
[----:B---3--:R-:W2:Y:S01]  /*19c00*/  MUFU.TANH R177, R2 ;  /* 0x0000000200b17308 */ /* 0x008ea20000002400 */
[C---:B-1----:R-:W-:Y:S03]  /*19c10*/  HMMA.16816.F32 R12, R168.reuse, R172, R12 ;  /* 0x000000aca80c723c */ /* 0x042fe6000000180c */
[----:B----4-:R-:W-:Y:S06]  /*19c20*/  FMUL.FTZ R0, R5, c[0x0][0x320] ;  /* 0x0000c80005007a20 */ /* 0x010fec0000410000 */
[----:B------:R1:W3:Y:S01]  /*19c30*/  MUFU.TANH R180, R0 ;  /* 0x0000000000b47308 */ /* 0x0002e20000002400 */
[C---:B------:R-:W-:Y:S03]  /*19c40*/  HMMA.16816.F32 R16, R168.reuse, R174, R16 ;  /* 0x000000aea810723c */ /* 0x040fe60000001810 */
[----:B-1----:R-:W-:Y:S06]  /*19c50*/  FMUL.FTZ R0, R6, c[0x0][0x320] ;  /* 0x0000c80006007a20 */ /* 0x002fec0000410000 */
[----:B------:R1:W4:Y:S03]  /*19c60*/  MUFU.TANH R178, R0 ;  /* 0x0000000000b27308 */ /* 0x0003260000002400 */
[----:B-1----:R-:W-:Y:S02]  /*19c70*/  FMUL.FTZ R0, R7, c[0x0][0x320] ;  /* 0x0000c80007007a20 */ /* 0x002fe40000410000 */
[----:B------:R-:W1:Y:S01]  /*19c80*/  LDSM.16.M88.4 R4, [R188+0x5800] ;  /* 0x00580000bc04783b */ /* 0x000e620000000200 */
[----:B------:R-:W-:Y:S04]  /*19c90*/  DEPBAR.LE SB0, 0x0 ;  /* 0x000080000000791a */ /* 0x000fe80000000000 */
[----:B------:R5:W1:Y:S01]  /*19ca0*/  MUFU.TANH R181, R0 ;  /* 0x0000000000b57308 */ /* 0x000a620000002400 */
[----:B------:R-:W-:Y:S01]  /*19cb0*/  BAR.SYNC.DEFER_BLOCKING 0x0 ;  /* 0x0000000000007b1d */ /* 0x000fe20000010000 */
[----:B-----5:R-:W-:Y:S08]  /*19cc0*/  FMUL.FTZ R0, R9, c[0x0][0x320] ;  /* 0x0000c80009007a20 */ /* 0x020ff00000410000 */
[----:B------:R5:W2:Y:S01]  /*19cd0*/  MUFU.TANH R176, R0 ;  /* 0x0000000000b07308 */ /* 0x000aa20000002400 */
[C---:B-1----:R-:W-:Y:S07]  /*19ce0*/  HMMA.16816.F32 R20, R168.reuse, R4, R20 ;  /* 0x00000004a814723c */ /* 0x042fee0000001814 */
[----:B------:R-:W-:Y:S01]  /*19cf0*/  MOV R4, R138 ;  /* 0x0000008a00047202 */ /* 0x000fe20000000f00 */
        /* <DEDUP_REMOVED lines=41> */
[----:B------:R-:W-:Y:S03]  /*19f90*/  ISETP.GE.AND P0, PT, R6, 0x21, PT ;  /* 0x000000210600780c */ /* 0x000fe60003f06270 */
[----:B------:R-:W-:Y:S02]  /*19fa0*/  IMAD R5, R2, c[0x0][0x1e0], RZ ;  /* 0x0000780002057a24 */ /* 0x000fe400078e02ff */
[C---:B------:R-:W-:Y:S04]  /*19fb0*/  IMAD.WIDE.U32 R2, R0.reuse, c[0x0][0x1e0], RZ ;  /* 0x0000780000027a25 */ /* 0x040fe800078e00ff */
[----:B------:R-:W-:Y:S04]  /*19fc0*/  IMAD R0, R0, c[0x0][0x1e4], R5 ;  /* 0x0000790000007a24 */ /* 0x000fe800078e0205 */
[----:B------:R-:W-:Y:S02]  /*19fd0*/  IMAD.IADD R0, R3, 0x1, R0 ;  /* 0x0000000103007824 */ /* 0x000fe400078e0200 */
[----:B------:R-:W-:Y:S02]  /*19fe0*/  @P0 IMAD.MOV.U32 R7, RZ, RZ, c[0x0][0x1e0] ;  /* 0x00007800ff070624 */ /* 0x000fe400078e00ff */
[----:B------:R-:W-:Y:S04]  /*19ff0*/  IMAD.WIDE.U32 R2, R2, 0x30, RZ ;  /* 0x0000003002027825 */ /* 0x000fe800078e00ff */
[----:B------:R-:W-:Y:S01]  /*1a000*/  IMAD R0, R0, 0x30, RZ ;  /* 0x0000003000007824 */ /* 0x000fe200078e02ff */
[----:B------:R-:W-:Y:S01]  /*1a010*/  @P0 LEA R5, P1, R7, R2, 0x5 ;  /* 0x0000000207050211 */ /* 0x000fe200078228ff */
[----:B------:R-:W-:Y:S02]  /*1a020*/  @P0 IMAD.MOV.U32 R14, RZ, RZ, c[0x0][0x1e4] ;  /* 0x00007900ff0e0624 */ /* 0x000fe400078e00ff */
[----:B------:R-:W-:Y:S05]  /*1a030*/  IMAD.IADD R0, R3, 0x1, R0 ;  /* 0x0000000103007824 */ /* 0x000fea00078e0200 */
[----:B------:R-:W-:Y:S02]  /*1a040*/  @P0 LEA.HI.X R3, R7, R0, R14, 0x5, P1 ;  /* 0x0000000007030211 */ /* 0x000fe400008f2c0e */
[----:B------:R-:W-:Y:S11]  /*1a050*/  ISETP.GE.AND P1, PT, R6, 0x1, PT ;  /* 0x000000010600780c */ /* 0x000ff60003f26270 */
[----:B------:R-:W-:Y:S02]  /*1a060*/  @!UPT UIADD3 URZ, URZ, URZ, URZ ;  /* 0x0000003f3f3ff290 */ /* 0x000fe4000fffe03f */
[----:B------:R-:W-:Y:S05]  /*1a070*/  @P1 IADD3 R2, P2, R228, R2, RZ ;  /* 0x00000002e4021210 */ /* 0x000fea0007f5e0ff */
[----:B------:R-:W-:Y:S01]  /*1a080*/  @P1 IMAD.X R0, R0, 0x1, R232, P2 ;  /* 0x0000000100001824 */ /* 0x000fe200010e06e8 */
[C---:B------:R-:W-:Y:S04]  /*1a090*/  @P1 LEA R6, P2, R2.reuse, c[0x0][0x1c8], 0x1 ;  /* 0x0000720002061a11 */ /* 0x040fe800078408ff */
[----:B------:R-:W-:Y:S02]  /*1a0a0*/  @P1 LEA.HI.X R7, R2, c[0x0][0x1cc], R0, 0x1, P2 ;  /* 0x0000730002071a11 */ /* 0x000fe400010f0c00 */
        /* <DEDUP_REMOVED lines=17> */
.L_x_2483:
[----:B--234-:R-:W-:Y:S05]  /*1a1c0*/  BSYNC B0 ;  /* 0x0000000000007941 */ /* 0x01cfea0003800000 */
.L_x_2482:
[----:B-1----:R-:W-:Y:S01]  /*1a1d0*/  FMNMX.FTZ R3, R179, R138, !PT ;  /* 0x0000008ab3037209 */ /* 0x002fe20007810000 */
[----:B------:R-:W-:Y:S01]  /*1a1e0*/  LDSM.16.MT88.4 R168, [R191] ;  /* 0x00000000bfa8783b */ /* 0x000fe20000004200 */
[----:B------:R-:W-:Y:S02]  /*1a1f0*/  FMNMX.FTZ R0, R178, R132, !PT ;  /* 0x00000084b2007209 */ /* 0x000fe40007810000 */
[----:B------:R-:W-:Y:S02]  /*1a200*/  FMNMX.FTZ R3, R180, R3, !PT ;  /* 0x00000003b4037209 */ /* 0x000fe40007810000 */
[----:B------:R-:W-:Y:S02]  /*1a210*/  FMNMX.FTZ R0, R181, R0, !PT ;  /* 0x00000000b5007209 */ /* 0x000fe40007810000 */
[----:B------:R-:W-:Y:S01]  /*1a220*/  FMNMX.FTZ R3, R177, R3, !PT ;  /* 0x00000003b1037209 */ /* 0x000fe20007810000 */
[----:B------:R-:W0:Y:S01]  /*1a230*/  LDGDEPBAR ;  /* 0x00000000000079af */ /* 0x000e220000000000 */
        /* <DEDUP_REMOVED lines=20> */
[----:B------:R-:W-:Y:S08]  /*1a380*/  SHFL.BFLY PT, R5, R3, 0x2, 0x1f ;  /* 0x0c401f0003057f89 */ /* 0x000ff000000e0000 */
[----:B------:R-:W1:Y:S02]  /*1a390*/  SHFL.BFLY PT, R2, R0, 0x2, 0x1f ;  /* 0x0c401f0000027f89 */ /* 0x000e6400000e0000 */
[----:B-1----:R-:W-:Y:S02]  /*1a3a0*/  FMNMX.FTZ R0, R0, R2, !PT ;  /* 0x0000000200007209 */ /* 0x002fe40007810000 */
[----:B------:R-:W-:Y:S04]  /*1a3b0*/  FMNMX.FTZ R5, R3, R5, !PT ;  /* 0x0000000503057209 */ /* 0x000fe80007810000 */
[----:B------:R-:W1:Y:S08]  /*1a3c0*/  SHFL.BFLY PT, R3, R0, 0x1, 0x1f ;  /* 0x0c201f0000037f89 */ /* 0x000e7000000e0000 */
[----:B------:R-:W2:Y:S01]  /*1a3d0*/  SHFL.BFLY PT, R6, R5, 0x1, 0x1f ;  /* 0x0c201f0005067f89 */ /* 0x000ea200000e0000 */
[----:B-1----:R-:W-:Y:S02]  /*1a3e0*/  FMNMX.FTZ R3, R0, R3, !PT ;  /* 0x0000000300037209 */ /* 0x002fe40007810000 */
[----:B--2---:R-:W-:Y:S05]  /*1a3f0*/  FMNMX.FTZ R138, R5, R6, !PT ;  /* 0x00000006058a7209 */ /* 0x004fea0007810000 */
[C---:B------:R-:W-:Y:S02]  /*1a400*/  FADD.FTZ R2, -R138.reuse, R4 ;  /* 0x000000048a027221 */ /* 0x040fe40000010100 */
[----:B------:R-:W-:Y:S02]  /*1a410*/  FMUL.FTZ R4, R138, c[0x0][0x2d0] ;  /* 0x0000b4008a047a20 */ /* 0x000fe40000410000 */
[----:B------:R-:W-:Y:S02]  /*1a420*/  FMUL.FTZ R2, R2, c[0x0][0x2d0] ;  /* 0x0000b40002027a20 */ /* 0x000fe40000410000 */
[--C-:B------:R-:W-:Y:S02]  /*1a430*/  FFMA.FTZ R5, R180, c[0x0][0x2d0], -R4.reuse ;  /* 0x0000b400b4057a23 */ /* 0x100fe40000010804 */
[--C-:B------:R-:W-:Y:S02]  /*1a440*/  FFMA.FTZ R0, R179, c[0x0][0x2d0], -R4.reuse ;  /* 0x0000b400b3007a23 */ /* 0x100fe40000010804 */
[----:B------:R1:W-:Y:S01]  /*1a450*/  MUFU.EX2 R214, R5 ;  /* 0x0000000500d67308 */ /* 0x0003e20000000800 */
[--C-:B------:R-:W-:Y:S02]  /*1a460*/  FFMA.FTZ R179, R9, c[0x0][0x2d0], -R4.reuse ;  /* 0x0000b40009b37a23 */ /* 0x100fe40000010804 */
[--C-:B------:R-:W-:Y:S07]  /*1a470*/  FFMA.FTZ R172, R172, c[0x0][0x2d0], -R4.reuse ;  /* 0x0000b400acac7a23 */ /* 0x100fee0000010804 */
[----:B------:R2:W-:Y:S10]  /*1a480*/  MUFU.EX2 R14, R0 ;  /* 0x00000000000e7308 */ /* 0x0005f40000000800 */
[----:B------:R-:W3:Y:S01]  /*1a490*/  MUFU.EX2 R2, R2 ;  /* 0x0000000200027308 */ /* 0x000ee20000000800 */
[--C-:B-1----:R-:W-:Y:S02]  /*1a4a0*/  FFMA.FTZ R5, R177, c[0x0][0x2d0], -R4.reuse ;  /* 0x0000b400b1057a23 */ /* 0x102fe40000010804 */
[----:B------:R-:W-:Y:S07]  /*1a4b0*/  FFMA.FTZ R177, R10, c[0x0][0x2d0], -R4 ;  /* 0x0000b4000ab17a23 */ /* 0x000fee0000010804 */
[----:B------:R1:W-:Y:S01]  /*1a4c0*/  MUFU.EX2 R222, R5 ;  /* 0x0000000500de7308 */ /* 0x0003e20000000800 */
[C---:B--2---:R-:W-:Y:S02]  /*1a4d0*/  FADD.FTZ R0, -R3.reuse, R132 ;  /* 0x0000008403007221 */ /* 0x044fe40000010100 */
[----:B------:R-:W-:Y:S02]  /*1a4e0*/  FMUL.FTZ R132, R3, c[0x0][0x2d0] ;  /* 0x0000b40003847a20 */ /* 0x000fe40000410000 */
[----:B------:R-:W-:Y:S02]  /*1a4f0*/  FMUL.FTZ R0, R0, c[0x0][0x2d0] ;  /* 0x0000b40000007a20 */ /* 0x000fe40000410000 */
[----:B------:R-:W-:Y:S03]  /*1a500*/  FFMA.FTZ R6, R174, c[0x0][0x2d0], -R132 ;  /* 0x0000b400ae067a23 */ /* 0x000fe60000010884 */
[----:B------:R-:W-:Y:S01]  /*1a510*/  MUFU.EX2 R217, R172 ;  /* 0x000000ac00d97308 */ /* 0x000fe20000000800 */
[--C-:B------:R-:W-:Y:S02]  /*1a520*/  FFMA.FTZ R174, R173, c[0x0][0x2d0], -R4.reuse ;  /* 0x0000b400adae7a23 */ /* 0x100fe40000010804 */
[C---:B---3--:R-:W-:Y:S02]  /*1a530*/  FMUL.FTZ R9, R2.reuse, R161 ;  /* 0x000000a102097220 */ /* 0x048fe40000410000 */
[C---:B------:R-:W-:Y:S02]  /*1a540*/  FMUL.FTZ R16, R2.reuse, R152 ;  /* 0x0000009802107220 */ /* 0x040fe40000410000 */
[C---:B------:R-:W-:Y:S02]  /*1a550*/  FMUL.FTZ R17, R2.reuse, R153 ;  /* 0x0000009902117220 */ /* 0x040fe40000410000 */
[--C-:B------:R-:W-:Y:S01]  /*1a560*/  FFMA.FTZ R173, R13, c[0x0][0x2d0], -R4.reuse ;  /* 0x0000b4000dad7a23 */ /* 0x100fe20000010804 */
[----:B------:R-:W2:Y:S01]  /*1a570*/  MUFU.EX2 R0, R0 ;  /* 0x0000000000007308 */ /* 0x000ea20000000800 */
[----:B------:R-:W-:Y:S02]  /*1a580*/  FMUL.FTZ R24, R2, R144 ;  /* 0x0000009002187220 */ /* 0x000fe40000410000 */
[--C-:B-1----:R-:W-:Y:S02]  /*1a590*/  FFMA.FTZ R5, R176, c[0x0][0x2d0], -R4.reuse ;  /* 0x0000b400b0057a23 */ /* 0x102fe40000010804 */
[----:B------:R-:W-:Y:S02]  /*1a5a0*/  FFMA.FTZ R176, R11, c[0x0][0x2d0], -R4 ;  /* 0x0000b4000bb07a23 */ /* 0x000fe40000010804 */
[C---:B------:R-:W-:Y:S02]  /*1a5b0*/  FMUL.FTZ R25, R2.reuse, R145 ;  /* 0x0000009102197220 */ /* 0x040fe40000410000 */
[C---:B------:R-:W-:Y:S01]  /*1a5c0*/  FMUL.FTZ R13, R2.reuse, R157 ;  /* 0x0000009d020d7220 */ /* 0x040fe20000410000 */
[----:B------:R1:W3:Y:S01]  /*1a5d0*/  MUFU.EX2 R224, R5 ;  /* 0x0000000500e07308 */ /* 0x0002e20000000800 */
[C---:B------:R-:W-:Y:S02]  /*1a5e0*/  FFMA.FTZ R157, R2.reuse, R215, R14 ;  /* 0x000000d7029d7223 */ /* 0x040fe4000001000e */
[C---:B------:R-:W-:Y:S02]  /*1a5f0*/  FMUL.FTZ R20, R2.reuse, R148 ;  /* 0x0000009402147220 */ /* 0x040fe40000410000 */
[C---:B------:R-:W-:Y:S02]  /*1a600*/  FMUL.FTZ R21, R2.reuse, R149 ;  /* 0x0000009502157220 */ /* 0x040fe40000410000 */
[C---:B------:R-:W-:Y:S02]  /*1a610*/  FMUL.FTZ R28, R2.reuse, R28 ;  /* 0x0000001c021c7220 */ /* 0x040fe40000410000 */
[C---:B------:R-:W-:Y:S01]  /*1a620*/  FMUL.FTZ R29, R2.reuse, R29 ;  /* 0x0000001d021d7220 */ /* 0x040fe20000410000 */
[----:B------:R4:W-:Y:S01]  /*1a630*/  MUFU.EX2 R221, R6 ;  /* 0x0000000600dd7308 */ /* 0x0009e20000000800 */
[C---:B------:R-:W-:Y:S02]  /*1a640*/  FMUL.FTZ R32, R2.reuse, R32 ;  /* 0x0000002002207220 */ /* 0x040fe40000410000 */
[----:B------:R-:W-:Y:S02]  /*1a650*/  FMUL.FTZ R33, R2, R33 ;  /* 0x0000002102217220 */ /* 0x000fe40000410000 */
[C---:B--2---:R-:W-:Y:S02]  /*1a660*/  FMUL.FTZ R10, R0.reuse, R162 ;  /* 0x000000a2000a7220 */ /* 0x044fe40000410000 */
[C---:B------:R-:W-:Y:S02]  /*1a670*/  FMUL.FTZ R11, R0.reuse, R163 ;  /* 0x000000a3000b7220 */ /* 0x040fe40000410000 */
[C---:B------:R-:W-:Y:S01]  /*1a680*/  FMUL.FTZ R18, R0.reuse, R154 ;  /* 0x0000009a00127220 */ /* 0x040fe20000410000 */
[----:B------:R-:W-:Y:S01]  /*1a690*/  MUFU.EX2 R216, R173 ;  /* 0x000000ad00d87308 */ /* 0x000fe20000000800 */
[----:B------:R-:W-:Y:S02]  /*1a6a0*/  FMUL.FTZ R19, R0, R155 ;  /* 0x0000009b00137220 */ /* 0x000fe40000410000 */
[----:B------:R-:W-:Y:S01]  /*1a6b0*/  LDSM.16.MT88.4 R152, [R194] ;  /* 0x00000000c298783b */ /* 0x000fe20000004200 */
[----:B-1----:R-:W-:Y:S02]  /*1a6c0*/  FFMA.FTZ R5, R178, c[0x0][0x2d0], -R132 ;  /* 0x0000b400b2057a23 */ /* 0x002fe40000010884 */
[----:B------:R-:W-:Y:S02]  /*1a6d0*/  FFMA.FTZ R178, R8, c[0x0][0x2d0], -R4 ;  /* 0x0000b40008b27a23 */ /* 0x000fe40000010804 */
[----:B------:R-:W-:Y:S02]  /*1a6e0*/  FMUL.FTZ R8, R2, R160 ;  /* 0x000000a002087220 */ /* 0x000fe40000410000 */
[----:B------:R1:W-:Y:S01]  /*1a6f0*/  MUFU.EX2 R180, R5 ;  /* 0x0000000500b47308 */ /* 0x0003e20000000800 */
[----:B------:R-:W2:Y:S01]  /*1a700*/  LDSM.16.MT88.4 R160, [R192] ;  /* 0x00000000c0a0783b */ /* 0x000ea20000004200 */
[C---:B------:R-:W-:Y:S02]  /*1a710*/  FMUL.FTZ R7, R0.reuse, R167 ;  /* 0x000000a700077220 */ /* 0x040fe40000410000 */
[----:B----4-:R-:W-:Y:S01]  /*1a720*/  FMUL.FTZ R6, R0, R166 ;  /* 0x000000a600067220 */ /* 0x010fe20000410000 */
[----:B---3--:R-:W-:Y:S01]  /*1a730*/  F2FP.PACK_AB R166, R224, R222 ;  /* 0x000000dee0a6723e */ /* 0x008fe200000000ff */
[C---:B------:R-:W-:Y:S02]  /*1a740*/  FMUL.FTZ R26, R0.reuse, R146 ;  /* 0x00000092001a7220 */ /* 0x040fe40000410000 */
[C---:B------:R-:W-:Y:S02]  /*1a750*/  FMUL.FTZ R27, R0.reuse, R147 ;  /* 0x00000093001b7220 */ /* 0x040fe40000410000 */
[----:B------:R-:W3:Y:S01]  /*1a760*/  LDSM.16.MT88.4 R144, [R193] ;  /* 0x00000000c190783b */ /* 0x000ee20000004200 */
[C---:B------:R-:W-:Y:S01]  /*1a770*/  FMUL.FTZ R15, R0.reuse, R159 ;  /* 0x0000009f000f7220 */ /* 0x040fe20000410000 */
[----:B------:R-:W-:Y:S01]  /*1a780*/  MUFU.EX2 R173, R176 ;  /* 0x000000b000ad7308 */ /* 0x000fe20000000800 */
[C---:B------:R-:W-:Y:S02]  /*1a790*/  FMUL.FTZ R22, R0.reuse, R150 ;  /* 0x0000009600167220 */ /* 0x040fe40000410000 */
[C---:B------:R-:W-:Y:S02]  /*1a7a0*/  FMUL.FTZ R23, R0.reuse, R151 ;  /* 0x0000009700177220 */ /* 0x040fe40000410000 */
[C---:B------:R-:W-:Y:S01]  /*1a7b0*/  FMUL.FTZ R30, R0.reuse, R30 ;  /* 0x0000001e001e7220 */ /* 0x040fe20000410000 */
[----:B------:R-:W-:Y:S01]  /*1a7c0*/  LDSM.16.MT88.4 R148, [R191+0x800] ;  /* 0x00080000bf94783b */ /* 0x000fe20000004200 */
[C---:B------:R-:W-:Y:S02]  /*1a7d0*/  FMUL.FTZ R31, R0.reuse, R31 ;  /* 0x0000001f001f7220 */ /* 0x040fe40000410000 */
[C---:B------:R-:W-:Y:S01]  /*1a7e0*/  FMUL.FTZ R34, R0.reuse, R34 ;  /* 0x0000002200227220 */ /* 0x040fe20000410000 */
[----:B------:R-:W-:Y:S01]  /*1a7f0*/  MUFU.EX2 R176, R177 ;  /* 0x000000b100b07308 */ /* 0x000fe20000000800 */
[----:B------:R-:W-:Y:S02]  /*1a800*/  FMUL.FTZ R35, R0, R35 ;  /* 0x0000002300237220 */ /* 0x000fe40000410000 */
[--C-:B-1----:R-:W-:Y:S02]  /*1a810*/  FFMA.FTZ R5, R181, c[0x0][0x2d0], -R132.reuse ;  /* 0x0000b400b5057a23 */ /* 0x102fe40000010884 */
[C---:B------:R-:W-:Y:S02]  /*1a820*/  FMUL.FTZ R36, R2.reuse, R36 ;  /* 0x0000002402247220 */ /* 0x040fe40000410000 */
[----:B------:R-:W-:Y:S02]  /*1a830*/  FMUL.FTZ R37, R2, R37 ;  /* 0x0000002502257220 */ /* 0x000fe40000410000 */
[C---:B------:R-:W-:Y:S01]  /*1a840*/  FMUL.FTZ R38, R0.reuse, R38 ;  /* 0x0000002600267220 */ /* 0x040fe20000410000 */
[----:B------:R1:W-:Y:S01]  /*1a850*/  MUFU.EX2 R220, R5 ;  /* 0x0000000500dc7308 */ /* 0x0003e20000000800 */
        /* <DEDUP_REMOVED lines=14> */
[----:B------:R-:W-:Y:S02]  /*1a940*/  FFMA.FTZ R175, R12, c[0x0][0x2d0], -R4 ;  /* 0x0000b4000caf7a23 */ /* 0x000fe40000010804 */
[----:B------:R-:W1:Y:S01]  /*1a950*/  MUFU.EX2 R223, R5 ;  /* 0x0000000500df7308 */ /* 0x000e620000000800 */
[----:B------:R-:W-:Y:S01]  /*1a960*/  FMUL.FTZ R4, R2, R164 ;  /* 0x000000a402047220 */ /* 0x000fe20000410000 */
[----:B------:R-:W-:Y:S01]  /*1a970*/  F2FP.PACK_AB R164, R214, R14 ;  /* 0x0000000ed6a4723e */ /* 0x000fe200000000ff */
        /* <DEDUP_REMOVED lines=18> */
[C---:B------:R-:W-:Y:S05]  /*1aaa0*/  HMMA.16816.F32 R4, R164.reuse, R168, R4 ;  /* 0x000000a8a404723c */ /* 0x040fea0000001804 */
[----:B------:R-:W-:Y:S02]  /*1aab0*/  FMUL.FTZ R63, R0, R63 ;  /* 0x0000003f003f7220 */ /* 0x000fe40000410000 */
[C---:B------:R-:W-:Y:S01]  /*1aac0*/  FMUL.FTZ R64, R2.reuse, R64 ;  /* 0x0000004002407220 */ /* 0x040fe20000410000 */
[C---:B------:R-:W-:Y:S04]  /*1aad0*/  HMMA.16816.F32 R8, R164.reuse, R170, R8 ;  /* 0x000000aaa408723c */ /* 0x040fe80000001808 */
[----:B------:R-:W-:Y:S01]  /*1aae0*/  FMUL.FTZ R65, R2, R65 ;  /* 0x0000004102417220 */ /* 0x000fe20000410000 */
[----:B------:R-:W-:Y:S01]  /*1aaf0*/  F2FP.PACK_AB R168, R176, R173 ;  /* 0x000000adb0a8723e */ /* 0x000fe200000000ff */
[C---:B------:R-:W-:Y:S02]  /*1ab00*/  FMUL.FTZ R66, R0.reuse, R66 ;  /* 0x0000004200427220 */ /* 0x040fe40000410000 */
[C---:B--2---:R-:W-:Y:S04]  /*1ab10*/  HMMA.16816.F32 R12, R164.reuse, R160, R12 ;  /* 0x000000a0a40c723c */ /* 0x044fe8000000180c */
[----:B------:R-:W-:Y:S02]  /*1ab20*/  FMUL.FTZ R67, R0, R67 ;  /* 0x0000004300437220 */ /* 0x000fe40000410000 */
[C---:B------:R-:W-:Y:S02]  /*1ab30*/  FMUL.FTZ R68, R2.reuse, R68 ;  /* 0x0000004402447220 */ /* 0x040fe40000410000 */
[C---:B------:R-:W-:Y:S01]  /*1ab40*/  HMMA.16816.F32 R16, R164.reuse, R162, R16 ;  /* 0x000000a2a410723c */ /* 0x040fe20000001810 */
[----:B------:R-:W-:Y:S03]  /*1ab50*/  LDSM.16.MT88.4 R160, [R191+0x1000] ;  /* 0x00100000bfa0783b */ /* 0x000fe60000004200 */
[----:B------:R-:W-:Y:S02]  /*1ab60*/  FMUL.FTZ R69, R2, R69 ;  /* 0x0000004502457220 */ /* 0x000fe40000410000 */
[C---:B------:R-:W-:Y:S02]  /*1ab70*/  FMUL.FTZ R70, R0.reuse, R70 ;  /* 0x0000004600467220 */ /* 0x040fe40000410000 */
        /* <DEDUP_REMOVED lines=56> */
[C---:B------:R-:W-:Y:S02]  /*1af00*/  FMUL.FTZ R117, R2.reuse, R117 ;  /* 0x0000007502757220 */ /* 0x040fe40000410000 */
[C---:B------:R-:W-:Y:S01]  /*1af10*/  FMUL.FTZ R120, R2.reuse, R120 ;  /* 0x0000007802787220 */ /* 0x040fe20000410000 */
[C---:B------:R-:W-:Y:S01]  /*1af20*/  HMMA.16816.F32 R48, R164.reuse, R146, R48 ;  /* 0x00000092a430723c */ /* 0x040fe20000001830 */
[----:B------:R-:W1:Y:S03]  /*1af30*/  LDSM.16.MT88.4 R144, [R194+0x1800] ;  /* 0x00180000c290783b */ /* 0x000e660000004200 */
[----:B------:R-:W-:Y:S02]  /*1af40*/  FMUL.FTZ R121, R2, R121 ;  /* 0x0000007902797220 */ /* 0x000fe40000410000 */
[C---:B------:R-:W-:Y:S02]  /*1af50*/  FMUL.FTZ R118, R0.reuse, R118 ;  /* 0x0000007600767220 */ /* 0x040fe40000410000 */
[C---:B------:R-:W-:Y:S04]  /*1af60*/  FMUL.FTZ R119, R0.reuse, R119 ;  /* 0x0000007700777220 */ /* 0x040fe80000410000 */
[C---:B------:R-:W-:Y:S02]  /*1af70*/  FMUL.FTZ R122, R0.reuse, R122 ;  /* 0x0000007a007a7220 */ /* 0x040fe40000410000 */
[C---:B------:R-:W-:Y:S02]  /*1af80*/  FMUL.FTZ R123, R0.reuse, R123 ;  /* 0x0000007b007b7220 */ /* 0x040fe40000410000 */
[----:B------:R-:W-:Y:S02]  /*1af90*/  FFMA.FTZ R156, R0, R219, R180 ;  /* 0x000000db009c7223 */ /* 0x000fe400000100b4 */
[C---:B------:R-:W-:Y:S02]  /*1afa0*/  FMUL.FTZ R124, R2.reuse, R124 ;  /* 0x0000007c027c7220 */ /* 0x040fe40000410000 */
[C---:B------:R-:W-:Y:S02]  /*1afb0*/  FMUL.FTZ R125, R2.reuse, R125 ;  /* 0x0000007d027d7220 */ /* 0x040fe40000410000 */
[C---:B------:R-:W-:Y:S02]  /*1afc0*/  FMUL.FTZ R128, R2.reuse, R128 ;  /* 0x0000008002807220 */ /* 0x040fe40000410000 */
[----:B------:R-:W-:Y:S02]  /*1afd0*/  FMUL.FTZ R129, R2, R129 ;  /* 0x0000008102817220 */ /* 0x000fe40000410000 */
[--C-:B------:R-:W-:Y:S02]  /*1afe0*/  FFMA.FTZ R2, R187, c[0x0][0x2d0], -R132.reuse ;  /* 0x0000b400bb027a23 */ /* 0x100fe40000010884 */
[C---:B------:R-:W-:Y:S02]  /*1aff0*/  FMUL.FTZ R126, R0.reuse, R126 ;  /* 0x0000007e007e7220 */ /* 0x040fe40000410000 */
[----:B------:R2:W-:Y:S01]  /*1b000*/  MUFU.EX2 R215, R2 ;  /* 0x0000000200d77308 */ /* 0x0005e20000000800 */
[C---:B------:R-:W-:Y:S02]  /*1b010*/  FMUL.FTZ R127, R0.reuse, R127 ;  /* 0x0000007f007f7220 */ /* 0x040fe40000410000 */
[C---:B------:R-:W-:Y:S02]  /*1b020*/  FMUL.FTZ R130, R0.reuse, R130 ;  /* 0x0000008200827220 */ /* 0x040fe40000410000 */
[----:B------:R-:W-:Y:S02]  /*1b030*/  FMUL.FTZ R131, R0, R131 ;  /* 0x0000008300837220 */ /* 0x000fe40000410000 */
[--C-:B------:R-:W-:Y:S02]  /*1b040*/  FFMA.FTZ R0, R212, c[0x0][0x2d0], -R132.reuse ;  /* 0x0000b400d4007a23 */ /* 0x100fe40000010884 */
[--C-:B------:R-:W-:Y:S01]  /*1b050*/  FFMA.FTZ R137, R137, c[0x0][0x2d0], -R132.reuse ;  /* 0x0000b40089897a23 */ /* 0x100fe20000010884 */
[C---:B-1----:R-:W-:Y:S01]  /*1b060*/  HMMA.16816.F32 R52, R164.reuse, R144, R52 ;  /* 0x00000090a434723c */ /* 0x042fe20000001834 */
[----:B------:R1:W-:Y:S07]  /*1b070*/  MUFU.EX2 R180, R0 ;  /* 0x0000000000b47308 */ /* 0x0003ee0000000800 */
[C---:B------:R-:W-:Y:S01]  /*1b080*/  HMMA.16816.F32 R56, R164.reuse, R146, R56 ;  /* 0x00000092a438723c */ /* 0x040fe20000001838 */
[----:B------:R-:W3:Y:S03]  /*1b090*/  LDSM.16.MT88.4 R144, [R193+0x1800] ;  /* 0x00180000c190783b */ /* 0x000ee60000004200 */
[--C-:B--2---:R-:W-:Y:S02]  /*1b0a0*/  FFMA.FTZ R2, R186, c[0x0][0x2d0], -R132.reuse ;  /* 0x0000b400ba027a23 */ /* 0x104fe40000010884 */
[----:B------:R-:W-:Y:S10]  /*1b0b0*/  MUFU.EX2 R186, R175 ;  /* 0x000000af00ba7308 */ /* 0x000ff40000000800 */
[----:B------:R2:W-:Y:S01]  /*1b0c0*/  MUFU.EX2 R187, R2 ;  /* 0x0000000200bb7308 */ /* 0x0005e20000000800 */
[--C-:B-1----:R-:W-:Y:S09]  /*1b0d0*/  FFMA.FTZ R0, R183, c[0x0][0x2d0], -R132.reuse ;  /* 0x0000b400b7007a23 */ /* 0x102ff20000010884 */
[----:B------:R1:W-:Y:S10]  /*1b0e0*/  MUFU.EX2 R174, R0 ;  /* 0x0000000000ae7308 */ /* 0x0003f40000000800 */
[----:B------:R-:W4:Y:S01]  /*1b0f0*/  MUFU.EX2 R175, R179 ;  /* 0x000000b300af7308 */ /* 0x000f220000000800 */
[C---:B---3--:R-:W-:Y:S03]  /*1b100*/  HMMA.16816.F32 R60, R164.reuse, R144, R60 ;  /* 0x00000090a43c723c */ /* 0x048fe6000000183c */
[----:B--2---:R-:W-:Y:S06]  /*1b110*/  FFMA.FTZ R2, R185, c[0x0][0x2d0], -R132 ;  /* 0x0000b400b9027a23 */ /* 0x004fec0000010884 */
[----:B------:R2:W3:Y:S01]  /*1b120*/  MUFU.EX2 R181, R2 ;  /* 0x0000000200b57308 */ /* 0x0004e20000000800 */
[C---:B------:R-:W-:Y:S01]  /*1b130*/  HMMA.16816.F32 R64, R164.reuse, R146, R64 ;  /* 0x00000092a440723c */ /* 0x040fe20000001840 */
[----:B------:R-:W5:Y:S02]  /*1b140*/  LDSM.16.MT88.4 R144, [R191+0x3000] ;  /* 0x00300000bf90783b */ /* 0x000f640000004200 */
[----:B-1----:R-:W-:Y:S04]  /*1b150*/  FADD.FTZ R0, R220, R156 ;  /* 0x0000009cdc007221 */ /* 0x002fe80000010000 */
[----:B------:R-:W-:Y:S01]  /*1b160*/  FADD.FTZ R0, R223, R0 ;  /* 0x00000000df007221 */ /* 0x000fe20000010000 */
[----:B----4-:R-:W-:Y:S04]  /*1b170*/  F2FP.PACK_AB R170, R177, R175 ;  /* 0x000000afb1aa723e */ /* 0x010fe800000000ff */
[----:B------:R-:W-:Y:S04]  /*1b180*/  FADD.FTZ R0, R221, R0 ;  /* 0x00000000dd007221 */ /* 0x000fe80000010000 */
[----:B------:R-:W-:Y:S04]  /*1b190*/  FADD.FTZ R0, R215, R0 ;  /* 0x00000000d7007221 */ /* 0x000fe80000010000 */
[----:B------:R-:W-:Y:S02]  /*1b1a0*/  FADD.FTZ R0, R187, R0 ;  /* 0x00000000bb007221 */ /* 0x000fe40000010000 */
[--C-:B--2---:R-:W-:Y:S02]  /*1b1b0*/  FFMA.FTZ R2, R184, c[0x0][0x2d0], -R132.reuse ;  /* 0x0000b400b8027a23 */ /* 0x104fe40000010884 */
[----:B------:R-:W-:Y:S02]  /*1b1c0*/  FFMA.FTZ R132, R133, c[0x0][0x2d0], -R132 ;  /* 0x0000b40085847a23 */ /* 0x000fe40000010884 */
[----:B------:R-:W-:Y:S01]  /*1b1d0*/  FADD.FTZ R133, R214, R157 ;  /* 0x0000009dd6857221 */ /* 0x000fe20000010000 */
[----:B------:R-:W1:Y:S01]  /*1b1e0*/  MUFU.EX2 R172, R2 ;  /* 0x0000000200ac7308 */ /* 0x000e620000000800 */
[----:B---3--:R-:W-:Y:S09]  /*1b1f0*/  FADD.FTZ R0, R181, R0 ;  /* 0x00000000b5007221 */ /* 0x008ff20000010000 */
[----:B------:R-:W-:Y:S01]  /*1b200*/  MUFU.EX2 R132, R132 ;  /* 0x0000008400847308 */ /* 0x000fe20000000800 */
[C---:B-----5:R-:W-:Y:S08]  /*1b210*/  HMMA.16816.F32 R68, R164.reuse, R144, R68 ;  /* 0x00000090a444723c */ /* 0x060ff00000001844 */
[C---:B------:R-:W-:Y:S01]  /*1b220*/  HMMA.16816.F32 R72, R164.reuse, R146, R72 ;  /* 0x00000092a448723c */ /* 0x040fe20000001848 */
[----:B------:R-:W2:Y:S03]  /*1b230*/  LDSM.16.MT88.4 R144, [R192+0x3000] ;  /* 0x00300000c090783b */ /* 0x000ea60000004200 */
[----:B-1----:R-:W-:Y:S01]  /*1b240*/  F2FP.PACK_AB R169, R174, R172 ;  /* 0x000000acaea9723e */ /* 0x002fe200000000ff */
[----:B------:R-:W-:Y:S02]  /*1b250*/  FADD.FTZ R2, R222, R133 ;  /* 0x00000085de027221 */ /* 0x000fe40000010000 */
[----:B------:R-:W1:Y:S02]  /*1b260*/  MUFU.EX2 R133, R137 ;  /* 0x0000008900857308 */ /* 0x000e640000000800 */
[----:B------:R-:W-:Y:S04]  /*1b270*/  FADD.FTZ R2, R224, R2 ;  /* 0x00000002e0027221 */ /* 0x000fe80000010000 */
[----:B------:R-:W-:Y:S04]  /*1b280*/  FADD.FTZ R2, R158, R2 ;  /* 0x000000029e027221 */ /* 0x000fe80000010000 */
[C---:B------:R-:W-:Y:S04]  /*1b290*/  FADD.FTZ R2, R217.reuse, R2 ;  /* 0x00000002d9027221 */ /* 0x040fe80000010000 */
[----:B------:R-:W-:Y:S01]  /*1b2a0*/  FADD.FTZ R2, R216, R2 ;  /* 0x00000002d8027221 */ /* 0x000fe20000010000 */
[----:B-1----:R-:W-:Y:S01]  /*1b2b0*/  F2FP.PACK_AB R171, R132, R133 ;  /* 0x0000008584ab723e */ /* 0x002fe200000000ff */
        /* <DEDUP_REMOVED lines=20> */
[----:B------:R-:W-:Y:S04]  /*1b400*/  HMMA.16816.F32 R128, R164, R146, R128 ;  /* 0x00000092a480723c */ /* 0x000fe80000001880 */
[----:B------:R-:W-:Y:S03]  /*1b410*/  F2FP.PACK_AB R145, R187, R215 ;  /* 0x000000d7bb91723e */ /* 0x000fe600000000ff */
[----:B------:R-:W-:Y:S02]  /*1b420*/  F2FP.PACK_AB R146, R186, R216 ;  /* 0x000000d8ba92723e */ /* 0x000fe400000000ff */
[----:B------:R-:W-:Y:S07]  /*1b430*/  F2FP.PACK_AB R147, R180, R181 ;  /* 0x000000b5b493723e */ /* 0x000fee00000000ff */
[C---:B------:R-:W-:Y:S08]  /*1b440*/  HMMA.16816.F32 R4, R144.reuse, R148, R4 ;  /* 0x000000949004723c */ /* 0x040ff00000001804 */
        /* <DEDUP_REMOVED lines=102> */
[----:B------:R-:W-:Y:S01]  /*1bab0*/  MOV R132, R3 ;  /* 0x0000000300847202 */ /* 0x000fe20000000f00 */
[----:B------:R-:W-:-:S05]  /*1bac0*/  @P3 BRA `(.L_x_2484) ;  /* 0xffffd49000003947 */ /* 0x000fca000383ffff */
.L_x_2481:
[----:B------:R-:W-:Y:S02]  /*1bad0*/  MOV R7, 0x1f ;  /* 0x0000001f00077802 */ /* 0x000fe40000000f00 */
[----:B------:R-:W-:Y:S01]  /*1bae0*/  MOV R6, 0xffffffff ;  /* 0xffffffff00067802 */ /* 0x000fe20000000f00 */
[----:B------:R-:W-:Y:S05]  /*1baf0*/  BRA.DIV ~URZ, `(.L_x_2485) ;  /* 0x000066227f007947 */ /* 0x000fea000b800000 */
[----:B------:R1:W2:Y:S02]  /*1bb00*/  SHFL.BFLY PT, R0, R215, 0x2, 0x1f ;  /* 0x0c401f00d7007f89 */ /* 0x0002a400000e0000 */
.L_x_2558:
[----:B--2---:R-:W-:Y:S01]  /*1bb10*/  FADD.FTZ R0, R0, R215 ;  /* 0x000000d700007221 */ /* 0x004fe20000010000 */
[----:B------:R-:W-:Y:S05]  /*1bb20*/  BRA.DIV ~URZ, `(.L_x_2486) ;  /* 0x000066527f007947 */ /* 0x000fea000b800000 */
[----:B------:R-:W2:Y:S04]  /*1bb30*/  SHFL.BFLY PT, R2, R219, 0x2, 0x1f ;  /* 0x0c401f00db027f89 */ /* 0x000ea800000e0000 */
[----:B------:R-:W3:Y:S01]  /*1bb40*/  SHFL.BFLY PT, R5, R0, 0x1, 0x1f ;  /* 0x0c201f0000057f89 */ /* 0x000ee200000e0000 */
[----:B--2---:R-:W-:-:S02]  /*1bb50*/  FADD.FTZ R4, R2, R219 ;  /* 0x000000db02047221 */ /* 0x004fc40000010000 */
[----:B---3--:R-:W-:-:S03]  /*1bb60*/  FADD.FTZ R0, R0, R5 ;  /* 0x0000000500007221 */ /* 0x008fc60000010000 */
[----:B------:R2:W3:Y:S04]  /*1bb70*/  SHFL.BFLY PT, R3, R4, 0x1, 0x1f ;  /* 0x0c201f0004037f89 */ /* 0x0004e800000e0000 */
.L_x_2559:
[----:B------:R-:W-:Y:S01]  /*1bb80*/  FSETP.NE.FTZ.AND P1, PT, R0, RZ, PT ;  /* 0x000000ff0000720b */ /* 0x000fe20003f35000 */
[----:B---3--:R-:W-:Y:S01]  /*1bb90*/  FADD.FTZ R3, R3, R4 ;  /* 0x0000000403037221 */ /* 0x008fe20000010000 */
[----:B------:R-:W-:Y:S02]  /*1bba0*/  MOV R2, RZ ;  /* 0x000000ff00027202 */ /* 0x000fe40000000f00 */
[----:B------:R-:W-:Y:S02]  /*1bbb0*/  MOV R21, 0xff800000 ;  /* 0xff80000000157802 */ /* 0x000fe40000000f00 */
[----:B------:R-:W-:Y:S02]  /*1bbc0*/  FSETP.NE.FTZ.AND P0, PT, R3, RZ, PT ;  /* 0x000000ff0300720b */ /* 0x000fe40003f15000 */
[----:B------:R-:W-:-:S05]  /*1bbd0*/  MOV R20, 0xff800000 ;  /* 0xff80000000147802 */ /* 0x000fca0000000f00 */
        /* <DEDUP_REMOVED lines=143> */
.L_x_2396:
[----:B------:R2:W5:Y:S01]  /*1c4d0*/  LDL R6, [R1] ;  /* 0x0000000001067983 */ /* 0x0005620000100800 */
        /* <DEDUP_REMOVED lines=17> */
[----:B------:R2:W-:Y:S02]  /*1c5f0*/  STL [R1], R6 ;  /* 0x0000000601007387 */ /* 0x0005e40000100800 */
.L_x_2488:
[----:B--2---:R-:W-:Y:S05]  /*1c600*/  BSYNC B0 ;  /* 0x0000000000007941 */ /* 0x004fea0003800000 */
.L_x_2487:
        /* <DEDUP_REMOVED lines=22> */
[----:B--2---:R-:W-:-:S02]  /*1c770*/  F2FP.PACK_AB R0, R125, R124 ;  /* 0x0000007c7d00723e */ /* 0x004fc400000000ff */
[----:B-1----:R-:W-:-:S03]  /*1c780*/  F2FP.PACK_AB R2, R27, R26 ;  /* 0x0000001a1b02723e */ /* 0x002fc600000000ff */
        /* <DEDUP_REMOVED lines=141> */
.L_x_2491:
[----:B-1----:R-:W2:Y:S04]  /*1d060*/  LDL R4, [R1+0x48] ;  /* 0x0000480001047983 */ /* 0x002ea80000100800 */
[----:B------:R-:W2:Y:S04]  /*1d070*/  LDL R115, [R1+0x18] ;  /* 0x0000180001737983 */ /* 0x000ea80000100800 */
[----:B------:R-:W3:Y:S04]  /*1d080*/  LDL R118, [R1+0x14] ;  /* 0x0000140001767983 */ /* 0x000ee80000100800 */
        /* <DEDUP_REMOVED lines=15> */
[----:B-1----:R-:W-:Y:S01]  /*1d180*/  IMAD R3, R7, R0, RZ ;  /* 0x0000000007037224 */ /* 0x002fe200078e02ff */
[----:B------:R-:W-:Y:S01]  /*1d190*/  LOP3.LUT R218, R218, 0xfffffffd, RZ, 0xc0, !PT ;  /* 0xfffffffddada7812 */ /* 0x000fe200078ec0ff */
[----:B--2---:R-:W-:Y:S01]  /*1d1a0*/  IMAD.IADD R8, R4, 0x1, R115 ;  /* 0x0000000104087824 */ /* 0x004fe200078e0273 */
        /* <DEDUP_REMOVED lines=39> */
[----:B------:R-:W-:Y:S01]  /*1d420*/  IMAD R11, R12, c[0x0][0x4e8], RZ ;  /* 0x00013a000c0b7a24 */ /* 0x000fe200078e02ff */
[----:B------:R2:W-:Y:S02]  /*1d430*/  SHFL.IDX PT, R4, R3, 0x1, 0x1c1f ;  /* 0x003c1f0003047f89 */ /* 0x0005e400000e0000 */
[----:B------:R-:W-:Y:S02]  /*1d440*/  LOP3.LUT P0, RZ, R15, 0x3, RZ, 0xc0, !PT ;  /* 0x000000030fff7812 */ /* 0x000fe4000780c0ff */
        /* <DEDUP_REMOVED lines=28> */
[C---:B------:R-:W-:Y:S01]  /*1d610*/  IMAD.WIDE.U32 R4, R118.reuse, c[0x0][0x3e8], R2 ;  /* 0x0000fa0076047a25 */ /* 0x040fe200078e0002 */
        /* <DEDUP_REMOVED lines=37> */
.L_x_2560:
[----:B------:R-:W-:Y:S05]  /*1d870*/  BRA.DIV ~URZ, `(.L_x_2494) ;  /* 0x00004a727f007947 */ /* 0x000fea000b800000 */
[----:B------:R4:W2:Y:S02]  /*1d880*/  SHFL.IDX PT, R2, R14, RZ, 0x181f ;  /* 0x00181fff0e027589 */ /* 0x0008a400000e0000 */
.L_x_2561:
        /* <DEDUP_REMOVED lines=26> */
.L_x_2496:
[----:B------:R-:W-:Y:S05]  /*1da30*/  BSYNC B0 ;  /* 0x0000000000007941 */ /* 0x000fea0003800000 */
.L_x_2495:
[----:B------:R-:W-:Y:S05]  /*1da40*/  BRA.DIV ~URZ, `(.L_x_2497) ;  /* 0x000049127f007947 */ /* 0x000fea000b800000 */
[----:B---3--:R3:W4:Y:S04]  /*1da50*/  SHFL.IDX PT, R10, R13, 0x1, 0x181f ;  /* 0x00381f000d0a7f89 */ /* 0x00872800000e0000 */
[----:B--2---:R3:W2:Y:S02]  /*1da60*/  SHFL.IDX PT, R2, R14, 0x1, 0x181f ;  /* 0x00381f000e027f89 */ /* 0x0046a400000e0000 */
.L_x_2562:
        /* <DEDUP_REMOVED lines=20> */
.L_x_2499:
[----:B------:R-:W-:Y:S05]  /*1dbb0*/  BSYNC B0 ;  /* 0x0000000000007941 */ /* 0x000fea0003800000 */
.L_x_2498:
[----:B------:R-:W-:Y:S05]  /*1dbc0*/  BRA.DIV ~URZ, `(.L_x_2500) ;  /* 0x000048627f007947 */ /* 0x000fea000b800000 */
[----:B----4-:R4:W3:Y:S02]  /*1dbd0*/  SHFL.IDX PT, R10, R13, 0x2, 0x181f ;  /* 0x00581f000d0a7f89 */ /* 0x0108e400000e0000 */
.L_x_2563:
[----:B------:R-:W-:Y:S05]  /*1dbe0*/  BRA.DIV ~URZ, `(.L_x_2501) ;  /* 0x000048b27f007947 */ /* 0x000fea000b800000 */
[----:B--2---:R2:W4:Y:S02]  /*1dbf0*/  SHFL.IDX PT, R2, R14, 0x2, 0x181f ;  /* 0x00581f000e027f89 */ /* 0x00452400000e0000 */
.L_x_2564:
        /* <DEDUP_REMOVED lines=20> */
.L_x_2503:
[----:B------:R-:W-:Y:S05]  /*1dd40*/  BSYNC B0 ;  /* 0x0000000000007941 */ /* 0x000fea0003800000 */
.L_x_2502:
[----:B------:R-:W-:Y:S05]  /*1dd50*/  BRA.DIV ~URZ, `(.L_x_2504) ;  /* 0x000047b27f007947 */ /* 0x000fea000b800000 */
[----:B---3--:R3:W2:Y:S04]  /*1dd60*/  SHFL.IDX PT, R10, R13, 0x3, 0x181f ;  /* 0x00781f000d0a7f89 */ /* 0x0086a800000e0000 */
[----:B----4-:R3:W4:Y:S02]  /*1dd70*/  SHFL.IDX PT, R2, R14, 0x3, 0x181f ;  /* 0x00781f000e027f89 */ /* 0x01072400000e0000 */
.L_x_2565:
        /* <DEDUP_REMOVED lines=21> */
.L_x_2492:
        /* <DEDUP_REMOVED lines=35> */
.L_x_2566:
[----:B------:R-:W-:Y:S05]  /*1e100*/  BRA.DIV ~URZ, `(.L_x_2507) ;  /* 0x000045427f007947 */ /* 0x000fea000b800000 */
[----:B------:R3:W4:Y:S02]  /*1e110*/  SHFL.IDX PT, R0, R17, RZ, 0x1c1f ;  /* 0x001c1fff11007589 */ /* 0x00072400000e0000 */
.L_x_2567:
        /* <DEDUP_REMOVED lines=31> */
[----:B------:R-:W-:Y:S02]  /*1e310*/  SHF.R.S32.HI R15, RZ, 0x1f, R15 ;  /* 0x0000001fff0f7819 */ /* 0x000fe4000001140f */
[----:B------:R-:W-:Y:S02]  /*1e320*/  ISETP.GE.AND P2, PT, R10, c[0x0][0x3c8], PT ;  /* 0x0000f2000a007a0c */ /* 0x000fe40003f46270 */
[----:B------:R-:W-:Y:S02]  /*1e330*/  IADD3 R5, R235, 0x30, RZ ;  /* 0x00000030eb057810 */ /* 0x000fe40007ffe0ff */
[C---:B--2---:R-:W-:Y:S02]  /*1e340*/  @!P5 LEA R6, P1, R14.reuse, R0, 0x2 ;  /* 0x000000000e06d211 */ /* 0x044fe400078210ff */
        /* <DEDUP_REMOVED lines=8> */
[----:B------:R-:W-:Y:S02]  /*1e3d0*/  SHF.R.S32.HI R13, RZ, 0x1f, R13 ;  /* 0x0000001fff0d7819 */ /* 0x000fe4000001140d */
[----:B------:R-:W-:Y:S02]  /*1e3e0*/  IADD3 R12, R235, 0x48, RZ ;  /* 0x00000048eb0c7810 */ /* 0x000fe40007ffe0ff */
[----:B------:R-:W-:-:S02]  /*1e3f0*/  @!P6 LEA.HI.X R9, R11, R4, R13, 0x2, P1 ;  /* 0x000000040b09e211 */ /* 0x000fc400008f140d */
[C---:B------:R-:W-:Y:S02]  /*1e400*/  IADD3 R11, R235.reuse, 0x38, RZ ;  /* 0x00000038eb0b7810 */ /* 0x040fe40007ffe0ff */
[----:B------:R-:W-:Y:S01]  /*1e410*/  IADD3 R13, R235, 0x30, RZ ;  /* 0x00000030eb0d7810 */ /* 0x000fe20007ffe0ff */
[----:B------:R5:W-:Y:S01]  /*1e420*/  @!P6 ST.E.64 [R8.64], R144 ;  /* 0x000000900800e985 */ /* 0x000be2000c101b06 */
[----:B------:R-:W-:Y:S02]  /*1e430*/  SHF.R.S32.HI R11, RZ, 0x1f, R11 ;  /* 0x0000001fff0b7819 */ /* 0x000fe4000001140b */
[----:B------:R-:W-:Y:S02]  /*1e440*/  SHF.R.S32.HI R13, RZ, 0x1f, R13 ;  /* 0x0000001fff0d7819 */ /* 0x000fe4000001140d */
[----:B--2---:R-:W-:Y:S02]  /*1e450*/  @!P3 LEA R6, P0, R5, R0, 0x2 ;  /* 0x000000000506b211 */ /* 0x004fe400078010ff */
[----:B------:R-:W-:-:S02]  /*1e460*/  ISETP.GE.AND P1, PT, R12, c[0x0][0x3c8], PT ;  /* 0x0000f2000c007a0c */ /* 0x000fc40003f26270 */
[----:B------:R-:W-:Y:S02]  /*1e470*/  @!P3 LEA.HI.X R7, R5, R4, R13, 0x2, P0 ;  /* 0x000000040507b211 */ /* 0x000fe400000f140d */
[C---:B------:R-:W-:Y:S02]  /*1e480*/  IADD3 R5, R235.reuse, 0x50, RZ ;  /* 0x00000050eb057810 */ /* 0x040fe40007ffe0ff */
[----:B------:R-:W-:Y:S01]  /*1e490*/  IADD3 R13, R235, 0x40, RZ ;  /* 0x00000040eb0d7810 */ /* 0x000fe20007ffe0ff */
[----:B------:R2:W-:Y:S01]  /*1e4a0*/  @!P3 ST.E.64 [R6.64], R28 ;  /* 0x0000001c0600b985 */ /* 0x0005e2000c101b06 */
[----:B------:R-:W-:Y:S02]  /*1e4b0*/  ISETP.GE.AND P5, PT, R5, c[0x0][0x3c8], PT ;  /* 0x0000f20005007a0c */ /* 0x000fe40003fa6270 */
[----:B------:R-:W-:Y:S02]  /*1e4c0*/  SHF.R.S32.HI R13, RZ, 0x1f, R13 ;  /* 0x0000001fff0d7819 */ /* 0x000fe4000001140d */
[----:B----4-:R-:W-:-:S04]  /*1e4d0*/  @!P2 LEA R2, P4, R10, R0, 0x2 ;  /* 0x000000000a02a211 */ /* 0x010fc800078810ff */
[----:B------:R-:W-:Y:S02]  /*1e4e0*/  @!P2 LEA.HI.X R3, R10, R4, R11, 0x2, P4 ;  /* 0x000000040a03a211 */ /* 0x000fe400020f140b */
[----:B------:R-:W-:Y:S02]  /*1e4f0*/  IADD3 R10, R235, 0x40, RZ ;  /* 0x00000040eb0a7810 */ /* 0x000fe40007ffe0ff */
[----:B------:R-:W-:Y:S01]  /*1e500*/  SHF.R.S32.HI R11, RZ, 0x1f, R5 ;  /* 0x0000001fff0b7819 */ /* 0x000fe20000011405 */
[----:B------:R4:W-:Y:S01]  /*1e510*/  @!P2 ST.E.64 [R2.64], R22 ;  /* 0x000000160200a985 */ /* 0x0009e2000c101b06 */
[----:B------:R-:W-:-:S13]  /*1e520*/  ISETP.GE.AND P6, PT, R10, c[0x0][0x3c8], PT ;  /* 0x0000f2000a007a0c */ /* 0x000fda0003fc6270 */
[-C--:B-----5:R-:W-:Y:S02]  /*1e530*/  @!P6 LEA R8, P0, R10, R0.reuse, 0x2 ;  /* 0x000000000a08e211 */ /* 0x0a0fe400078010ff */
[----:B--2---:R-:W-:Y:S02]  /*1e540*/  SHF.R.S32.HI R7, RZ, 0x1f, R12 ;  /* 0x0000001fff077819 */ /* 0x004fe4000001140c */
[----:B------:R-:W-:Y:S02]  /*1e550*/  @!P1 LEA R6, P2, R12, R0, 0x2 ;  /* 0x000000000c069211 */ /* 0x000fe400078410ff */
[-C--:B------:R-:W-:Y:S02]  /*1e560*/  @!P6 LEA.HI.X R9, R10, R4.reuse, R13, 0x2, P0 ;  /* 0x000000040a09e211 */ /* 0x080fe400000f140d */
[----:B------:R-:W-:Y:S02]  /*1e570*/  @!P1 LEA.HI.X R7, R12, R4, R7, 0x2, P2 ;  /* 0x000000040c079211 */ /* 0x000fe400010f1407 */
[C---:B------:R-:W-:Y:S01]  /*1e580*/  @!P5 LEA R10, P0, R5.reuse, R0, 0x2 ;  /* 0x00000000050ad211 */ /* 0x040fe200078010ff */
[----:B------:R2:W-:Y:S03]  /*1e590*/  @!P6 ST.E.64 [R8.64], R36 ;  /* 0x000000240800e985 */ /* 0x0005e6000c101b06 */
[----:B------:R-:W-:Y:S01]  /*1e5a0*/  @!P5 LEA.HI.X R11, R5, R4, R11, 0x2, P0 ;  /* 0x00000004050bd211 */ /* 0x000fe200000f140b */
[----:B------:R5:W-:Y:S01]  /*1e5b0*/  @!P1 ST.E.64 [R6.64], R32 ;  /* 0x0000002006009985 */ /* 0x000be2000c101b06 */
[----:B----4-:R-:W-:-:S02]  /*1e5c0*/  IADD3 R3, R235, 0x58, RZ ;  /* 0x00000058eb037810 */ /* 0x010fc40007ffe0ff */
[----:B------:R-:W-:Y:S01]  /*1e5d0*/  IADD3 R2, R235, 0x60, RZ ;  /* 0x00000060eb027810 */ /* 0x000fe20007ffe0ff */
[----:B------:R4:W-:Y:S01]  /*1e5e0*/  @!P5 ST.E.64 [R10.64], R44 ;  /* 0x0000002c0a00d985 */ /* 0x0009e2000c101b06 */
[----:B------:R-:W-:Y:S02]  /*1e5f0*/  ISETP.GE.AND P3, PT, R3, c[0x0][0x3c8], PT ;  /* 0x0000f20003007a0c */ /* 0x000fe40003f66270 */
[----:B------:R-:W-:Y:S02]  /*1e600*/  ISETP.GE.AND P4, PT, R2, c[0x0][0x3c8], PT ;  /* 0x0000f20002007a0c */ /* 0x000fe40003f86270 */
[----:B------:R-:W-:-:S04]  /*1e610*/  IADD3 R5, R235, 0x70, RZ ;  /* 0x00000070eb057810 */ /* 0x000fc80007ffe0ff */
[----:B------:R-:W-:-:S07]  /*1e620*/  ISETP.GE.AND P6, PT, R5, c[0x0][0x3c8], PT ;  /* 0x0000f20005007a0c */ /* 0x000fce0003fc6270 */
[-C--:B------:R-:W-:Y:S02]  /*1e630*/  @!P4 LEA R12, P0, R2, R0.reuse, 0x2 ;  /* 0x00000000020cc211 */ /* 0x080fe400078010ff */
[----:B--2---:R-:W-:Y:S02]  /*1e640*/  SHF.R.S32.HI R9, RZ, 0x1f, R3 ;  /* 0x0000001fff097819 */ /* 0x004fe40000011403 */
[----:B------:R-:W-:Y:S02]  /*1e650*/  @!P3 LEA R8, P1, R3, R0, 0x2 ;  /* 0x000000000308b211 */ /* 0x000fe400078210ff */
[----:B-----5:R-:W-:Y:S02]  /*1e660*/  IADD3 R6, R235, 0x68, RZ ;  /* 0x00000068eb067810 */ /* 0x020fe40007ffe0ff */
[----:B------:R-:W-:Y:S02]  /*1e670*/  SHF.R.S32.HI R7, RZ, 0x1f, R2 ;  /* 0x0000001fff077819 */ /* 0x000fe40000011402 */
[----:B------:R-:W-:-:S02]  /*1e680*/  ISETP.GE.AND P2, PT, R6, c[0x0][0x3c8], PT ;  /* 0x0000f20006007a0c */ /* 0x000fc40003f46270 */
        /* <DEDUP_REMOVED lines=11> */
[----:B------:R-:W-:Y:S02]  /*1e740*/  IADD3 R7, R235, 0x88, RZ ;  /* 0x00000088eb077810 */ /* 0x000fe40007ffe0ff */
[----:B------:R-:W-:Y:S02]  /*1e750*/  SHF.R.S32.HI R5, RZ, 0x1f, R2 ;  /* 0x0000001fff057819 */ /* 0x000fe40000011402 */
[----:B--2---:R-:W-:Y:S02]  /*1e760*/  SHF.R.S32.HI R9, RZ, 0x1f, R6 ;  /* 0x0000001fff097819 */ /* 0x004fe40000011406 */
[-C--:B------:R-:W-:Y:S02]  /*1e770*/  @!P2 LEA R8, P1, R6, R0.reuse, 0x2 ;  /* 0x000000000608a211 */ /* 0x080fe400078210ff */
[----:B-----5:R-:W-:-:S02]  /*1e780*/  @!P5 LEA R12, P0, R2, R0, 0x2 ;  /* 0x00000000020cd211 */ /* 0x020fc400078010ff */
[-C--:B------:R-:W-:Y:S02]  /*1e790*/  @!P2 LEA.HI.X R9, R6, R4.reuse, R9, 0x2, P1 ;  /* 0x000000040609a211 */ /* 0x080fe400008f1409 */
[----:B------:R-:W-:Y:S02]  /*1e7a0*/  IADD3 R6, R235, 0x90, RZ ;  /* 0x00000090eb067810 */ /* 0x000fe40007ffe0ff */
[----:B------:R-:W-:Y:S01]  /*1e7b0*/  @!P5 LEA.HI.X R13, R2, R4, R5, 0x2, P0 ;  /* 0x00000004020dd211 */ /* 0x000fe200000f1405 */
[----:B------:R2:W-:Y:S01]  /*1e7c0*/  @!P2 ST.E.64 [R8.64], R48 ;  /* 0x000000300800a985 */ /* 0x0005e2000c101b06 */
[----:B------:R-:W-:Y:S02]  /*1e7d0*/  ISETP.GE.AND P2, PT, R7, c[0x0][0x3c8], PT ;  /* 0x0000f20007007a0c */ /* 0x000fe40003f46270 */
[----:B------:R-:W-:Y:S01]  /*1e7e0*/  ISETP.GE.AND P4, PT, R6, c[0x0][0x3c8], PT ;  /* 0x0000f20006007a0c */ /* 0x000fe20003f86270 */
[----:B------:R4:W-:Y:S01]  /*1e7f0*/  @!P6 ST.E.64 [R10.64], R60 ;  /* 0x0000003c0a00e985 */ /* 0x0009e2000c101b06 */
[----:B------:R-:W-:-:S02]  /*1e800*/  IADD3 R5, R235, 0x98, RZ ;  /* 0x00000098eb057810 */ /* 0x000fc40007ffe0ff */
[----:B------:R-:W-:Y:S02]  /*1e810*/  SHF.R.S32.HI R2, RZ, 0x1f, R6 ;  /* 0x0000001fff027819 */ /* 0x000fe40000011406 */
[----:B--2---:R-:W-:Y:S02]  /*1e820*/  SHF.R.S32.HI R9, RZ, 0x1f, R3 ;  /* 0x0000001fff097819 */ /* 0x004fe40000011403 */
[----:B------:R-:W-:-:S05]  /*1e830*/  @!P3 LEA R8, P1, R3, R0, 0x2 ;  /* 0x000000000308b211 */ /* 0x000fca00078210ff */
[C---:B----4-:R-:W-:Y:S02]  /*1e840*/  @!P4 LEA R10, P0, R6.reuse, R0, 0x2 ;  /* 0x00000000060ac211 */ /* 0x050fe400078010ff */
        /* <DEDUP_REMOVED lines=8> */
[----:B------:R-:W-:-:S04]  /*1e8d0*/  IADD3 R6, R235, 0xb0, RZ ;  /* 0x000000b0eb067810 */ /* 0x000fc80007ffe0ff */
[----:B------:R-:W-:Y:S02]  /*1e8e0*/  ISETP.GE.AND P6, PT, R6, c[0x0][0x3c8], PT ;  /* 0x0000f20006007a0c */ /* 0x000fe40003fc6270 */
[----:B--2---:R-:W-:Y:S02]  /*1e8f0*/  SHF.R.S32.HI R9, RZ, 0x1f, R7 ;  /* 0x0000001fff097819 */ /* 0x004fe40000011407 */
[----:B------:R-:W-:-:S03]  /*1e900*/  @!P2 LEA R8, P1, R7, R0, 0x2 ;  /* 0x000000000708a211 */ /* 0x000fc600078210ff */
[----:B----4-:R-:W-:Y:S02]  /*1e910*/  @!P5 LEA R12, P0, R3, R0, 0x2 ;  /* 0x00000000030cd211 */ /* 0x010fe400078010ff */
[----:B------:R-:W-:Y:S02]  /*1e920*/  @!P2 LEA.HI.X R9, R7, R4, R9, 0x2, P1 ;  /* 0x000000040709a211 */ /* 0x000fe400008f1409 */
[----:B------:R-:W-:-:S03]  /*1e930*/  SHF.R.S32.HI R7, RZ, 0x1f, R3 ;  /* 0x0000001fff077819 */ /* 0x000fc60000011403 */
[----:B------:R2:W-:Y:S01]  /*1e940*/  @!P2 ST.E.64 [R8.64], R64 ;  /* 0x000000400800a985 */ /* 0x0005e2000c101b06 */
[----:B------:R-:W-:Y:S02]  /*1e950*/  ISETP.GE.AND P2, PT, R2, c[0x0][0x3c8], PT ;  /* 0x0000f20002007a0c */ /* 0x000fe40003f46270 */
[----:B------:R-:W-:Y:S01]  /*1e960*/  @!P5 LEA.HI.X R13, R3, R4, R7, 0x2, P0 ;  /* 0x00000004030dd211 */ /* 0x000fe200000f1407 */
[----:B------:R4:W-:Y:S01]  /*1e970*/  @!P4 ST.E.64 [R10.64], R76 ;  /* 0x0000004c0a00c985 */ /* 0x0009e2000c101b06 */
[----:B------:R-:W-:Y:S02]  /*1e980*/  IADD3 R7, R235, 0xb8, RZ ;  /* 0x000000b8eb077810 */ /* 0x000fe40007ffe0ff */
[----:B------:R-:W-:Y:S02]  /*1e990*/  SHF.R.S32.HI R3, RZ, 0x1f, R2 ;  /* 0x0000001fff037819 */ /* 0x000fe40000011402 */
[----:B--2---:R-:W-:Y:S02]  /*1e9a0*/  SHF.R.S32.HI R9, RZ, 0x1f, R5 ;  /* 0x0000001fff097819 */ /* 0x004fe40000011405 */
[----:B------:R-:W-:-:S02]  /*1e9b0*/  @!P3 LEA R8, P1, R5, R0, 0x2 ;  /* 0x000000000508b211 */ /* 0x000fc400078210ff */
[----:B----4-:R-:W-:Y:S02]  /*1e9c0*/  SHF.R.S32.HI R11, RZ, 0x1f, R6 ;  /* 0x0000001fff0b7819 */ /* 0x010fe40000011406 */
[----:B------:R-:W-:Y:S02]  /*1e9d0*/  @!P3 LEA.HI.X R9, R5, R4, R9, 0x2, P1 ;  /* 0x000000040509b211 */ /* 0x000fe400008f1409 */
[----:B------:R-:W-:Y:S02]  /*1e9e0*/  IADD3 R5, R235, 0xc0, RZ ;  /* 0x000000c0eb057810 */ /* 0x000fe40007ffe0ff */
[C---:B------:R-:W-:Y:S01]  /*1e9f0*/  @!P6 LEA R10, P0, R6.reuse, R0, 0x2 ;  /* 0x00000000060ae211 */ /* 0x040fe200078010ff */
[----:B------:R2:W-:Y:S01]  /*1ea00*/  @!P3 ST.E.64 [R8.64], R72 ;  /* 0x000000480800b985 */ /* 0x0005e2000c101b06 */
[----:B------:R-:W-:Y:S02]  /*1ea10*/  ISETP.GE.AND P3, PT, R7, c[0x0][0x3c8], PT ;  /* 0x0000f20007007a0c */ /* 0x000fe40003f66270 */
[----:B------:R-:W-:Y:S01]  /*1ea20*/  ISETP.GE.AND P4, PT, R5, c[0x0][0x3c8], PT ;  /* 0x0000f20005007a0c */ /* 0x000fe20003f86270 */
[----:B------:R4:W-:Y:S01]  /*1ea30*/  @!P5 ST.E.64 [R12.64], R84 ;  /* 0x000000540c00d985 */ /* 0x0009e2000c101b06 */
[----:B------:R-:W-:-:S02]  /*1ea40*/  @!P6 LEA.HI.X R11, R6, R4, R11, 0x2, P0 ;  /* 0x00000004060be211 */ /* 0x000fc400000f140b */
[----:B--2---:R-:W-:-:S04]  /*1ea50*/  @!P2 LEA R8, P1, R2, R0, 0x2 ;  /* 0x000000000208a211 */ /* 0x004fc800078210ff */
[----:B------:R-:W-:Y:S02]  /*1ea60*/  @!P2 LEA.HI.X R9, R2, R4, R3, 0x2, P1 ;  /* 0x000000040209a211 */ /* 0x000fe400008f1403 */
[----:B------:R-:W-:Y:S02]  /*1ea70*/  IADD3 R2, R235, 0xd0, RZ ;  /* 0x000000d0eb027810 */ /* 0x000fe40007ffe0ff */
[-C--:B------:R-:W-:Y:S01]  /*1ea80*/  @!P3 LEA R6, P1, R7, R0.reuse, 0x2 ;  /* 0x000000000706b211 */ /* 0x080fe200078210ff */
[----:B------:R2:W-:Y:S01]  /*1ea90*/  @!P2 ST.E.64 [R8.64], R80 ;  /* 0x000000500800a985 */ /* 0x0005e2000c101b06 */
[----:B------:R-:W-:Y:S02]  /*1eaa0*/  IADD3 R3, R235, 0xc8, RZ ;  /* 0x000000c8eb037810 */ /* 0x000fe40007ffe0ff */
[----:B----4-:R-:W-:Y:S01]  /*1eab0*/  @!P4 LEA R12, P0, R5, R0, 0x2 ;  /* 0x00000000050cc211 */ /* 0x010fe200078010ff */
[----:B------:R4:W-:Y:S01]  /*1eac0*/  @!P6 ST.E.64 [R10.64], R92 ;  /* 0x0000005c0a00e985 */ /* 0x0009e2000c101b06 */
[----:B------:R-:W-:-:S02]  /*1ead0*/  ISETP.GE.AND P5, PT, R2, c[0x0][0x3c8], PT ;  /* 0x0000f20002007a0c */ /* 0x000fc40003fa6270 */
[----:B------:R-:W-:Y:S02]  /*1eae0*/  ISETP.GE.AND P2, PT, R3, c[0x0][0x3c8], PT ;  /* 0x0000f20003007a0c */ /* 0x000fe40003f46270 */
[----:B--2---:R-:W-:Y:S02]  /*1eaf0*/  SHF.R.S32.HI R9, RZ, 0x1f, R7 ;  /* 0x0000001fff097819 */ /* 0x004fe40000011407 */
[----:B------:R-:W-:Y:S02]  /*1eb00*/  SHF.R.S32.HI R8, RZ, 0x1f, R5 ;  /* 0x0000001fff087819 */ /* 0x000fe40000011405 */
[-C--:B------:R-:W-:Y:S02]  /*1eb10*/  @!P3 LEA.HI.X R7, R7, R4.reuse, R9, 0x2, P1 ;  /* 0x000000040707b211 */ /* 0x080fe400008f1409 */
[----:B------:R-:W-:Y:S02]  /*1eb20*/  @!P4 LEA.HI.X R13, R5, R4, R8, 0x2, P0 ;  /* 0x00000004050dc211 */ /* 0x000fe400000f1408 */
[----:B------:R-:W-:Y:S01]  /*1eb30*/  SHF.R.S32.HI R5, RZ, 0x1f, R2 ;  /* 0x0000001fff057819 */ /* 0x000fe20000011402 */
[----:B------:R2:W-:Y:S01]  /*1eb40*/  @!P3 ST.E.64 [R6.64], R88 ;  /* 0x000000580600b985 */ /* 0x0005e2000c101b06 */
[----:B----4-:R-:W-:-:S02]  /*1eb50*/  @!P5 LEA R10, P0, R2, R0, 0x2 ;  /* 0x00000000020ad211 */ /* 0x010fc400078010ff */
[----:B------:R-:W-:Y:S01]  /*1eb60*/  SHF.R.S32.HI R9, RZ, 0x1f, R3 ;  /* 0x0000001fff097819 */ /* 0x000fe20000011403 */
[----:B------:R-:W-:Y:S01]  /*1eb70*/  @!P4 ST.E.64 [R12.64], R100 ;  /* 0x000000640c00c985 */ /* 0x000fe2000c101b06 */
[----:B------:R-:W-:Y:S02]  /*1eb80*/  @!P2 LEA R8, P1, R3, R0, 0x2 ;  /* 0x000000000308a211 */ /* 0x000fe400078210ff */
[-C--:B------:R-:W-:Y:S02]  /*1eb90*/  @!P5 LEA.HI.X R11, R2, R4.reuse, R5, 0x2, P0 ;  /* 0x00000004020bd211 */ /* 0x080fe400000f1405 */
[----:B------:R-:W-:Y:S02]  /*1eba0*/  IADD3 R5, R235, 0xe8, RZ ;  /* 0x000000e8eb057810 */ /* 0x000fe40007ffe0ff */
[----:B------:R-:W-:Y:S02]  /*1ebb0*/  @!P2 LEA.HI.X R9, R3, R4, R9, 0x2, P1 ;  /* 0x000000040309a211 */ /* 0x000fe400008f1409 */
[----:B------:R-:W-:-:S02]  /*1ebc0*/  ISETP.GE.AND P3, PT, R5, c[0x0][0x3c8], PT ;  /* 0x0000f20005007a0c */ /* 0x000fc40003f66270 */
[----:B------:R-:W-:Y:S01]  /*1ebd0*/  IADD3 R3, R235, 0xf0, RZ ;  /* 0x000000f0eb037810 */ /* 0x000fe20007ffe0ff */
[----:B------:R4:W-:Y:S03]  /*1ebe0*/  @!P2 ST.E.64 [R8.64], R96 ;  /* 0x000000600800a985 */ /* 0x0009e6000c101b06 */
[----:B------:R-:W-:Y:S01]  /*1ebf0*/  ISETP.GE.AND P2, PT, R3, c[0x0][0x3c8], PT ;  /* 0x0000f20003007a0c */ /* 0x000fe20003f46270 */
[----:B------:R5:W-:Y:S01]  /*1ec00*/  @!P5 ST.E.64 [R10.64], R108 ;  /* 0x0000006c0a00d985 */ /* 0x000be2000c101b06 */
[C---:B--2---:R-:W-:Y:S02]  /*1ec10*/  IADD3 R6, R235.reuse, 0xd8, RZ ;  /* 0x000000d8eb067810 */ /* 0x044fe40007ffe0ff */
[----:B------:R-:W-:Y:S02]  /*1ec20*/  IADD3 R7, R235, 0xe0, RZ ;  /* 0x000000e0eb077810 */ /* 0x000fe40007ffe0ff */
[----:B------:R-:W-:-:S02]  /*1ec30*/  ISETP.GE.AND P4, PT, R6, c[0x0][0x3c8], PT ;  /* 0x0000f20006007a0c */ /* 0x000fc40003f86270 */
[----:B------:R-:W-:Y:S02]  /*1ec40*/  ISETP.GE.AND P6, PT, R7, c[0x0][0x3c8], PT ;  /* 0x0000f20007007a0c */ /* 0x000fe40003fc6270 */
[----:B------:R-:W-:Y:S02]  /*1ec50*/  SHF.R.S32.HI R2, RZ, 0x1f, R6 ;  /* 0x0000001fff027819 */ /* 0x000fe40000011406 */
[----:B----4-:R-:W-:-:S07]  /*1ec60*/  SHF.R.S32.HI R8, RZ, 0x1f, R7 ;  /* 0x0000001fff087819 */ /* 0x010fce0000011407 */
[CC--:B------:R-:W-:Y:S02]  /*1ec70*/  @!P4 LEA R14, P1, R6.reuse, R0.reuse, 0x2 ;  /* 0x00000000060ec211 */ /* 0x0c0fe400078210ff */
[----:B------:R-:W-:Y:S02]  /*1ec80*/  @!P6 LEA R12, P0, R7, R0, 0x2 ;  /* 0x00000000070ce211 */ /* 0x000fe400078010ff */
[-C--:B------:R-:W-:Y:S02]  /*1ec90*/  @!P4 LEA.HI.X R15, R6, R4.reuse, R2, 0x2, P1 ;  /* 0x00000004060fc211 */ /* 0x080fe400008f1402 */
[----:B------:R-:W-:Y:S02]  /*1eca0*/  IADD3 R2, R235, 0xf8, RZ ;  /* 0x000000f8eb027810 */ /* 0x000fe40007ffe0ff */
[----:B------:R-:W-:Y:S01]  /*1ecb0*/  @!P6 LEA.HI.X R13, R7, R4, R8, 0x2, P0 ;  /* 0x00000004070de211 */ /* 0x000fe200000f1408 */
[----:B------:R2:W-:Y:S01]  /*1ecc0*/  @!P4 ST.E.64 [R14.64], R160 ;  /* 0x000000a00e00c985 */ /* 0x0005e2000c101b06 */
[----:B------:R-:W-:-:S02]  /*1ecd0*/  ISETP.GE.AND P1, PT, R2, c[0x0][0x3c8], PT ;  /* 0x0000f20002007a0c */ /* 0x000fc40003f26270 */
[----:B------:R-:W-:Y:S01]  /*1ece0*/  SHF.R.S32.HI R6, RZ, 0x1f, R5 ;  /* 0x0000001fff067819 */ /* 0x000fe20000011405 */
[----:B------:R2:W-:Y:S01]  /*1ecf0*/  @!P6 ST.E.64 [R12.64], R156 ;  /* 0x0000009c0c00e985 */ /* 0x0005e2000c101b06 */
[----:B-----5:R-:W-:-:S04]  /*1ed00*/  @!P3 LEA R10, P0, R5, R0, 0x2 ;  /* 0x00000000050ab211 */ /* 0x020fc800078010ff */
        /* <DEDUP_REMOVED lines=10> */
.L_x_2509:
[----:B------:R-:W-:Y:S05]  /*1edb0*/  BSYNC B0 ;  /* 0x0000000000007941 */ /* 0x000fea0003800000 */
.L_x_2508:
[----:B------:R-:W-:Y:S05]  /*1edc0*/  BRA.DIV ~URZ, `(.L_x_2510) ;  /* 0x000038f27f007947 */ /* 0x000fea000b800000 */
[----:B--2---:R2:W1:Y:S04]  /*1edd0*/  SHFL.IDX PT, R4, R16, 0x1, 0x1c1f ;  /* 0x003c1f0010047f89 */ /* 0x00446800000e0000 */
[----:B----4-:R2:W4:Y:S02]  /*1ede0*/  SHFL.IDX PT, R0, R17, 0x1, 0x1c1f ;  /* 0x003c1f0011007f89 */ /* 0x01052400000e0000 */
.L_x_2568:
        /* <DEDUP_REMOVED lines=8> */
[----:B------:R-:W-:Y:S01]  /*1ee70*/  IADD3 R11, R235, 0x8, RZ ;  /* 0x00000008eb0b7810 */ /* 0x000fe20007ffe0ff */
[----:B----4-:R-:W-:Y:S01]  /*1ee80*/  @!P1 IMAD.MOV.U32 R2, RZ, RZ, R0 ;  /* 0x000000ffff029224 */ /* 0x010fe200078e0000 */
[----:B------:R-:W-:Y:S01]  /*1ee90*/  ISETP.GE.AND P4, PT, R15, c[0x0][0x3c8], PT ;  /* 0x0000f2000f007a0c */ /* 0x000fe20003f86270 */
[----:B-1----:R-:W-:Y:S01]  /*1eea0*/  @!P1 IMAD.MOV.U32 R3, RZ, RZ, R4 ;  /* 0x000000ffff039224 */ /* 0x002fe200078e0004 */
        /* <DEDUP_REMOVED lines=22> */
[----:B------:R-:W-:Y:S02]  /*1f010*/  @!P4 LEA R8, P0, R15, R0, 0x2 ;  /* 0x000000000f08c211 */ /* 0x000fe400078010ff */
[----:B------:R-:W-:Y:S01]  /*1f020*/  ISETP.GE.AND P1, PT, R13, c[0x0][0x3c8], PT ;  /* 0x0000f2000d007a0c */ /* 0x000fe20003f26270 */
[----:B------:R1:W-:Y:S01]  /*1f030*/  @!P5 ST.E.64 [R2.64], R128 ;  /* 0x000000800200d985 */ /* 0x0003e2000c101b06 */
[----:B------:R-:W-:Y:S02]  /*1f040*/  @!P4 LEA.HI.X R9, R15, R4, R16, 0x2, P0 ;  /* 0x000000040f09c211 */ /* 0x000fe400000f1410 */
[----:B----4-:R-:W-:Y:S02]  /*1f050*/  @!P3 LEA R6, P6, R12, R0, 0x2 ;  /* 0x000000000c06b211 */ /* 0x010fe400078c10ff */
[----:B------:R-:W-:Y:S01]  /*1f060*/  ISETP.GE.AND P0, PT, R10, c[0x0][0x3c8], PT ;  /* 0x0000f2000a007a0c */ /* 0x000fe20003f06270 */
[----:B------:R2:W-:Y:S01]  /*1f070*/  @!P4 ST.E.64 [R8.64], R154 ;  /* 0x0000009a0800c985 */ /* 0x0005e2000c101b06 */
[----:B------:R-:W-:-:S02]  /*1f080*/  @!P3 LEA.HI.X R7, R12, R4, R14, 0x2, P6 ;  /* 0x000000040c07b211 */ /* 0x000fc400030f140e */
[C---:B------:R-:W-:Y:S02]  /*1f090*/  IADD3 R12, R235.reuse, 0x40, RZ ;  /* 0x00000040eb0c7810 */ /* 0x040fe40007ffe0ff */
[C---:B------:R-:W-:Y:S01]  /*1f0a0*/  IADD3 R15, R235.reuse, 0x30, RZ ;  /* 0x00000030eb0f7810 */ /* 0x040fe20007ffe0ff */
[----:B------:R4:W-:Y:S01]  /*1f0b0*/  @!P3 ST.E.64 [R6.64], R150 ;  /* 0x000000960600b985 */ /* 0x0009e2000c101b06 */
[----:B------:R-:W-:Y:S02]  /*1f0c0*/  ISETP.GE.AND P4, PT, R12, c[0x0][0x3c8], PT ;  /* 0x0000f2000c007a0c */ /* 0x000fe40003f86270 */
[----:B------:R-:W-:Y:S02]  /*1f0d0*/  SHF.R.S32.HI R15, RZ, 0x1f, R15 ;  /* 0x0000001fff0f7819 */ /* 0x000fe4000001140f */
[----:B------:R-:W-:Y:S02]  /*1f0e0*/  IADD3 R14, R235, 0x48, RZ ;  /* 0x00000048eb0e7810 */ /* 0x000fe40007ffe0ff */
[----:B-1----:R-:W-:-:S04]  /*1f0f0*/  @!P2 LEA R2, P5, R5, R0, 0x2 ;  /* 0x000000000502a211 */ /* 0x002fc800078a10ff */
[----:B------:R-:W-:Y:S02]  /*1f100*/  @!P2 LEA.HI.X R3, R5, R4, R11, 0x2, P5 ;  /* 0x000000040503a211 */ /* 0x000fe400028f140b */
[----:B------:R-:W-:Y:S02]  /*1f110*/  IADD3 R11, R235, 0x38, RZ ;  /* 0x00000038eb0b7810 */ /* 0x000fe40007ffe0ff */
        /* <DEDUP_REMOVED lines=10> */
[----:B------:R-:W-:Y:S02]  /*1f1c0*/  IADD3 R15, R235, 0x40, RZ ;  /* 0x00000040eb0f7810 */ /* 0x000fe40007ffe0ff */
[----:B------:R-:W-:Y:S01]  /*1f1d0*/  SHF.R.S32.HI R13, RZ, 0x1f, R5 ;  /* 0x0000001fff0d7819 */ /* 0x000fe20000011405 */
[----:B------:R4:W-:Y:S01]  /*1f1e0*/  @!P0 ST.E.64 [R6.64], R30 ;  /* 0x0000001e06008985 */ /* 0x0009e2000c101b06 */
[----:B------:R-:W-:-:S02]  /*1f1f0*/  SHF.R.S32.HI R15, RZ, 0x1f, R15 ;  /* 0x0000001fff0f7819 */ /* 0x000fc4000001140f */
[----:B------:R-:W-:-:S04]  /*1f200*/  @!P4 LEA R10, P0, R12, R0, 0x2 ;  /* 0x000000000c0ac211 */ /* 0x000fc800078010ff */
[----:B------:R-:W-:Y:S02]  /*1f210*/  @!P4 LEA.HI.X R11, R12, R4, R15, 0x2, P0 ;  /* 0x000000040c0bc211 */ /* 0x000fe400000f140f */
[----:B------:R-:W-:Y:S02]  /*1f220*/  @!P6 LEA R16, P0, R5, R0, 0x2 ;  /* 0x000000000510e211 */ /* 0x000fe400078010ff */
[C---:B-1----:R-:W-:Y:S01]  /*1f230*/  IADD3 R3, R235.reuse, 0x58, RZ ;  /* 0x00000058eb037810 */ /* 0x042fe20007ffe0ff */
[----:B------:R1:W-:Y:S01]  /*1f240*/  @!P4 ST.E.64 [R10.64], R38 ;  /* 0x000000260a00c985 */ /* 0x0003e2000c101b06 */
[----:B------:R-:W-:Y:S02]  /*1f250*/  IADD3 R2, R235, 0x60, RZ ;  /* 0x00000060eb027810 */ /* 0x000fe40007ffe0ff */
[----:B------:R-:W-:Y:S02]  /*1f260*/  ISETP.GE.AND P5, PT, R3, c[0x0][0x3c8], PT ;  /* 0x0000f20003007a0c */ /* 0x000fe40003fa6270 */
[----:B------:R-:W-:-:S02]  /*1f270*/  SHF.R.S32.HI R12, RZ, 0x1f, R3 ;  /* 0x0000001fff0c7819 */ /* 0x000fc40000011403 */
[----:B---3--:R-:W-:Y:S02]  /*1f280*/  @!P6 LEA.HI.X R17, R5, R4, R13, 0x2, P0 ;  /* 0x000000040511e211 */ /* 0x008fe400000f140d */
[----:B------:R-:W-:Y:S02]  /*1f290*/  ISETP.GE.AND P4, PT, R2, c[0x0][0x3c8], PT ;  /* 0x0000f20002007a0c */ /* 0x000fe40003f86270 */
[----:B--2---:R-:W-:Y:S02]  /*1f2a0*/  @!P3 LEA R8, P1, R14, R0, 0x2 ;  /* 0x000000000e08b211 */ /* 0x004fe400078210ff */
[C---:B------:R-:W-:Y:S02]  /*1f2b0*/  IADD3 R5, R235.reuse, 0x70, RZ ;  /* 0x00000070eb057810 */ /* 0x040fe40007ffe0ff */
[----:B----4-:R-:W-:Y:S02]  /*1f2c0*/  SHF.R.S32.HI R7, RZ, 0x1f, R14 ;  /* 0x0000001fff077819 */ /* 0x010fe4000001140e */
[----:B------:R-:W-:-:S02]  /*1f2d0*/  IADD3 R6, R235, 0x68, RZ ;  /* 0x00000068eb067810 */ /* 0x000fc40007ffe0ff */
[----:B------:R-:W-:Y:S02]  /*1f2e0*/  @!P3 LEA.HI.X R9, R14, R4, R7, 0x2, P1 ;  /* 0x000000040e09b211 */ /* 0x000fe400008f1407 */
[C---:B------:R-:W-:Y:S02]  /*1f2f0*/  @!P5 LEA R14, P1, R3.reuse, R0, 0x2 ;  /* 0x00000000030ed211 */ /* 0x040fe400078210ff */
[----:B------:R-:W-:Y:S01]  /*1f300*/  ISETP.GE.AND P2, PT, R6, c[0x0][0x3c8], PT ;  /* 0x0000f20006007a0c */ /* 0x000fe20003f46270 */
[----:B------:R2:W-:Y:S01]  /*1f310*/  @!P3 ST.E.64 [R8.64], R34 ;  /* 0x000000220800b985 */ /* 0x0005e2000c101b06 */
[----:B------:R-:W-:Y:S02]  /*1f320*/  @!P5 LEA.HI.X R15, R3, R4, R12, 0x2, P1 ;  /* 0x00000004030fd211 */ /* 0x000fe400008f140c */
[----:B------:R-:W-:Y:S01]  /*1f330*/  ISETP.GE.AND P1, PT, R5, c[0x0][0x3c8], PT ;  /* 0x0000f20005007a0c */ /* 0x000fe20003f26270 */
[----:B------:R3:W-:Y:S01]  /*1f340*/  @!P6 ST.E.64 [R16.64], R46 ;  /* 0x0000002e1000e985 */ /* 0x0007e2000c101b06 */
[----:B------:R-:W-:-:S02]  /*1f350*/  @!P4 LEA R12, P0, R2, R0, 0x2 ;  /* 0x00000000020cc211 */ /* 0x000fc400078010ff */
[----:B------:R-:W-:Y:S01]  /*1f360*/  IADD3 R3, R235, 0x78, RZ ;  /* 0x00000078eb037810 */ /* 0x000fe20007ffe0ff */
[----:B------:R4:W-:Y:S01]  /*1f370*/  @!P5 ST.E.64 [R14.64], R42 ;  /* 0x0000002a0e00d985 */ /* 0x0009e2000c101b06 */
[----:B------:R-:W-:-:S03]  /*1f380*/  SHF.R.S32.HI R7, RZ, 0x1f, R6 ;  /* 0x0000001fff077819 */ /* 0x000fc60000011406 */
[----:B-1----:R-:W-:-:S04]  /*1f390*/  @!P2 LEA R10, P3, R6, R0, 0x2 ;  /* 0x00000000060aa211 */ /* 0x002fc800078610ff */
[----:B------:R-:W-:Y:S02]  /*1f3a0*/  @!P2 LEA.HI.X R11, R6, R4, R7, 0x2, P3 ;  /* 0x00000004060ba211 */ /* 0x000fe400018f1407 */
[----:B------:R-:W-:Y:S02]  /*1f3b0*/  IADD3 R7, R235, 0x88, RZ ;  /* 0x00000088eb077810 */ /* 0x000fe40007ffe0ff */
[----:B------:R-:W-:Y:S02]  /*1f3c0*/  SHF.R.S32.HI R6, RZ, 0x1f, R3 ;  /* 0x0000001fff067819 */ /* 0x000fe40000011403 */
[----:B------:R-:W-:Y:S02]  /*1f3d0*/  ISETP.GE.AND P5, PT, R7, c[0x0][0x3c8], PT ;  /* 0x0000f20007007a0c */ /* 0x000fe40003fa6270 */
[----:B--2---:R-:W-:Y:S02]  /*1f3e0*/  SHF.R.S32.HI R8, RZ, 0x1f, R2 ;  /* 0x0000001fff087819 */ /* 0x004fe40000011402 */
[----:B------:R-:W-:-:S02]  /*1f3f0*/  SHF.R.S32.HI R9, RZ, 0x1f, R5 ;  /* 0x0000001fff097819 */ /* 0x000fc40000011405 */
[C---:B------:R-:W-:Y:S02]  /*1f400*/  @!P4 LEA.HI.X R13, R2.reuse, R4, R8, 0x2, P0 ;  /* 0x00000004020dc211 */ /* 0x040fe400000f1408 */
[----:B------:R-:W-:Y:S02]  /*1f410*/  @!P1 LEA R18, P4, R5, R0, 0x2 ;  /* 0x0000000005129211 */ /* 0x000fe400078810ff */
[----:B------:R-:W-:Y:S02]  /*1f420*/  ISETP.GE.AND P0, PT, R3, c[0x0][0x3c8], PT ;  /* 0x0000f20003007a0c */ /* 0x000fe40003f06270 */
[----:B------:R-:W-:Y:S02]  /*1f430*/  IADD3 R8, R235, 0x80, RZ ;  /* 0x00000080eb087810 */ /* 0x000fe40007ffe0ff */
[----:B------:R-:W-:Y:S02]  /*1f440*/  @!P1 LEA.HI.X R19, R5, R4, R9, 0x2, P4 ;  /* 0x0000000405139211 */ /* 0x000fe400020f1409 */
[----:B------:R-:W-:-:S02]  /*1f450*/  ISETP.GE.AND P4, PT, R2, c[0x0][0x3c8], PT ;  /* 0x0000f20002007a0c */ /* 0x000fc40003f86270 */
[----:B------:R-:W-:Y:S02]  /*1f460*/  ISETP.GE.AND P6, PT, R8, c[0x0][0x3c8], PT ;  /* 0x0000f20008007a0c */ /* 0x000fe40003fc6270 */
[----:B------:R-:W-:Y:S02]  /*1f470*/  IADD3 R2, R235, 0x90, RZ ;  /* 0x00000090eb027810 */ /* 0x000fe40007ffe0ff */
[----:B------:R-:W-:Y:S02]  /*1f480*/  SHF.R.S32.HI R5, RZ, 0x1f, R8 ;  /* 0x0000001fff057819 */ /* 0x000fe40000011408 */
[C---:B---3--:R-:W-:Y:S02]  /*1f490*/  @!P0 LEA R16, P3, R3.reuse, R0, 0x2 ;  /* 0x0000000003108211 */ /* 0x048fe400078610ff */
[----:B------:R-:W-:Y:S02]  /*1f4a0*/  SHF.R.S32.HI R9, RZ, 0x1f, R2 ;  /* 0x0000001fff097819 */ /* 0x000fe40000011402 */
[----:B------:R-:W-:Y:S01]  /*1f4b0*/  @!P0 LEA.HI.X R17, R3, R4, R6, 0x2, P3 ;  /* 0x0000000403118211 */ /* 0x000fe200018f1406 */
[----:B------:R1:W-:Y:S01]  /*1f4c0*/  @!P4 ST.E.64 [R12.64], R54 ;  /* 0x000000360c00c985 */ /* 0x0003e2000c101b06 */
[----:B------:R-:W-:-:S02]  /*1f4d0*/  SHF.R.S32.HI R3, RZ, 0x1f, R7 ;  /* 0x0000001fff037819 */ /* 0x000fc40000011407 */
[C---:B----4-:R-:W-:Y:S01]  /*1f4e0*/  @!P6 LEA R14, P3, R8.reuse, R0, 0x2 ;  /* 0x00000000080ee211 */ /* 0x050fe200078610ff */
[----:B------:R-:W-:Y:S01]  /*1f4f0*/  @!P2 ST.E.64 [R10.64], R50 ;  /* 0x000000320a00a985 */ /* 0x000fe2000c101b06 */
[C---:B------:R-:W-:Y:S02]  /*1f500*/  IADD3 R6, R235.reuse, 0x98, RZ ;  /* 0x00000098eb067810 */ /* 0x040fe40007ffe0ff */
[----:B------:R-:W-:Y:S01]  /*1f510*/  @!P6 LEA.HI.X R15, R8, R4, R5, 0x2, P3 ;  /* 0x00000004080fe211 */ /* 0x000fe200018f1405 */
[----:B------:R-:W-:Y:S01]  /*1f520*/  @!P1 ST.E.64 [R18.64], R62 ;  /* 0x0000003e12009985 */ /* 0x000fe2000c101b06 */
[----:B------:R-:W-:Y:S02]  /*1f530*/  ISETP.GE.AND P4, PT, R6, c[0x0][0x3c8], PT ;  /* 0x0000f20006007a0c */ /* 0x000fe40003f86270 */
[----:B------:R-:W-:Y:S01]  /*1f540*/  IADD3 R5, R235, 0xa0, RZ ;  /* 0x000000a0eb057810 */ /* 0x000fe20007ffe0ff */
[----:B------:R-:W-:Y:S03]  /*1f550*/  @!P0 ST.E.64 [R16.64], R58 ;  /* 0x0000003a10008985 */ /* 0x000fe6000c101b06 */
[----:B------:R-:W-:Y:S01]  /*1f560*/  ISETP.GE.AND P3, PT, R5, c[0x0][0x3c8], PT ;  /* 0x0000f20005007a0c */ /* 0x000fe20003f66270 */
[----:B------:R2:W-:Y:S01]  /*1f570*/  @!P6 ST.E.64 [R14.64], R70 ;  /* 0x000000460e00e985 */ /* 0x0005e2000c101b06 */
[----:B------:R-:W-:-:S05]  /*1f580*/  ISETP.GE.AND P6, PT, R2, c[0x0][0x3c8], PT ;  /* 0x0000f20002007a0c */ /* 0x000fca0003fc6270 */
[-C--:B------:R-:W-:Y:S02]  /*1f590*/  @!P4 LEA R8, P1, R6, R0.reuse, 0x2 ;  /* 0x000000000608c211 */ /* 0x080fe400078210ff */
[----:B-1----:R-:W-:-:S04]  /*1f5a0*/  @!P5 LEA R12, P2, R7, R0, 0x2 ;  /* 0x00000000070cd211 */ /* 0x002fc800078410ff */
[----:B------:R-:W-:Y:S02]  /*1f5b0*/  @!P5 LEA.HI.X R13, R7, R4, R3, 0x2, P2 ;  /* 0x00000004070dd211 */ /* 0x000fe400010f1403 */
[----:B------:R-:W-:Y:S02]  /*1f5c0*/  ISETP.GE.AND P2, PT, R2, c[0x0][0x3c8], PT ;  /* 0x0000f20002007a0c */ /* 0x000fe40003f46270 */
[----:B------:R-:W-:Y:S01]  /*1f5d0*/  SHF.R.S32.HI R7, RZ, 0x1f, R6 ;  /* 0x0000001fff077819 */ /* 0x000fe20000011406 */
[----:B------:R1:W-:Y:S01]  /*1f5e0*/  @!P5 ST.E.64 [R12.64], R66 ;  /* 0x000000420c00d985 */ /* 0x0003e2000c101b06 */
[----:B------:R-:W-:Y:S02]  /*1f5f0*/  IADD3 R3, R235, 0xa8, RZ ;  /* 0x000000a8eb037810 */ /* 0x000fe40007ffe0ff */
[----:B--2---:R-:W-:-:S07]  /*1f600*/  SHF.R.S32.HI R15, RZ, 0x1f, R5 ;  /* 0x0000001fff0f7819 */ /* 0x004fce0000011405 */
[----:B------:R-:W-:-:S04]  /*1f610*/  @!P2 LEA R10, P0, R2, R0, 0x2 ;  /* 0x00000000020aa211 */ /* 0x000fc800078010ff */
[-C--:B------:R-:W-:Y:S02]  /*1f620*/  @!P2 LEA.HI.X R11, R2, R4.reuse, R9, 0x2, P0 ;  /* 0x00000004020ba211 */ /* 0x080fe400000f1409 */
[----:B------:R-:W-:Y:S02]  /*1f630*/  @!P4 LEA.HI.X R9, R6, R4, R7, 0x2, P1 ;  /* 0x000000040609c211 */ /* 0x000fe400008f1407 */
[----:B------:R-:W-:Y:S01]  /*1f640*/  @!P3 LEA R14, P0, R5, R0, 0x2 ;  /* 0x00000000050eb211 */ /* 0x000fe200078010ff */
[----:B------:R2:W-:Y:S01]  /*1f650*/  @!P6 ST.E.64 [R10.64], R78 ;  /* 0x0000004e0a00e985 */ /* 0x0005e2000c101b06 */
[----:B------:R-:W-:Y:S02]  /*1f660*/  IADD3 R7, R235, 0xb8, RZ ;  /* 0x000000b8eb077810 */ /* 0x000fe40007ffe0ff */
[----:B------:R-:W-:Y:S01]  /*1f670*/  @!P3 LEA.HI.X R15, R5, R4, R15, 0x2, P0 ;  /* 0x00000004050fb211 */ /* 0x000fe200000f140f */
[----:B------:R3:W-:Y:S01]  /*1f680*/  @!P4 ST.E.64 [R8.64], R74 ;  /* 0x0000004a0800c985 */ /* 0x0007e2000c101b06 */
[----:B------:R-:W-:-:S02]  /*1f690*/  ISETP.GE.AND P0, PT, R7, c[0x0][0x3c8], PT ;  /* 0x0000f20007007a0c */ /* 0x000fc40003f06270 */
[----:B------:R-:W-:Y:S01]  /*1f6a0*/  ISETP.GE.AND P2, PT, R3, c[0x0][0x3c8], PT ;  /* 0x0000f20003007a0c */ /* 0x000fe20003f46270 */
[----:B------:R4:W-:Y:S01]  /*1f6b0*/  @!P3 ST.E.64 [R14.64], R86 ;  /* 0x000000560e00b985 */ /* 0x0009e2000c101b06 */
[C---:B------:R-:W-:Y:S02]  /*1f6c0*/  IADD3 R5, R235.reuse, 0xc0, RZ ;  /* 0x000000c0eb057810 */ /* 0x040fe40007ffe0ff */
[----:B------:R-:W-:Y:S02]  /*1f6d0*/  IADD3 R6, R235, 0xb0, RZ ;  /* 0x000000b0eb067810 */ /* 0x000fe40007ffe0ff */
[----:B------:R-:W-:Y:S02]  /*1f6e0*/  ISETP.GE.AND P6, PT, R5, c[0x0][0x3c8], PT ;  /* 0x0000f20005007a0c */ /* 0x000fe40003fc6270 */
[----:B------:R-:W-:Y:S02]  /*1f6f0*/  IADD3 R2, R235, 0xc8, RZ ;  /* 0x000000c8eb027810 */ /* 0x000fe40007ffe0ff */
[----:B------:R-:W-:-:S02]  /*1f700*/  ISETP.GE.AND P1, PT, R6, c[0x0][0x3c8], PT ;  /* 0x0000f20006007a0c */ /* 0x000fc40003f26270 */
[----:B-1----:R-:W-:Y:S02]  /*1f710*/  SHF.R.S32.HI R13, RZ, 0x1f, R3 ;  /* 0x0000001fff0d7819 */ /* 0x002fe40000011403 */
[----:B------:R-:W-:-:S04]  /*1f720*/  @!P2 LEA R12, P5, R3, R0, 0x2 ;  /* 0x00000000030ca211 */ /* 0x000fc800078a10ff */
[----:B------:R-:W-:Y:S02]  /*1f730*/  @!P2 LEA.HI.X R13, R3, R4, R13, 0x2, P5 ;  /* 0x00000004030da211 */ /* 0x000fe400028f140d */
[----:B------:R-:W-:-:S03]  /*1f740*/  SHF.R.S32.HI R3, RZ, 0x1f, R6 ;  /* 0x0000001fff037819 */ /* 0x000fc60000011406 */
[----:B------:R1:W-:Y:S01]  /*1f750*/  @!P2 ST.E.64 [R12.64], R82 ;  /* 0x000000520c00a985 */ /* 0x0003e2000c101b06 */
[-C--:B--2---:R-:W-:Y:S02]  /*1f760*/  @!P1 LEA R10, P5, R6, R0.reuse, 0x2 ;  /* 0x00000000060a9211 */ /* 0x084fe400078a10ff */
[----:B---3--:R-:W-:Y:S02]  /*1f770*/  SHF.R.S32.HI R9, RZ, 0x1f, R7 ;  /* 0x0000001fff097819 */ /* 0x008fe40000011407 */
[-C--:B------:R-:W-:Y:S02]  /*1f780*/  @!P0 LEA R8, P4, R7, R0.reuse, 0x2 ;  /* 0x0000000007088211 */ /* 0x080fe400078810ff */
[----:B----4-:R-:W-:Y:S02]  /*1f790*/  @!P6 LEA R14, P3, R5, R0, 0x2 ;  /* 0x00000000050ee211 */ /* 0x010fe400078610ff */
[----:B------:R-:W-:Y:S02]  /*1f7a0*/  @!P0 LEA.HI.X R9, R7, R4, R9, 0x2, P4 ;  /* 0x0000000407098211 */ /* 0x000fe400020f1409 */
[----:B------:R-:W-:-:S02]  /*1f7b0*/  ISETP.GE.AND P4, PT, R2, c[0x0][0x3c8], PT ;  /* 0x0000f20002007a0c */ /* 0x000fc40003f86270 */
[----:B------:R-:W-:Y:S02]  /*1f7c0*/  @!P1 LEA.HI.X R11, R6, R4, R3, 0x2, P5 ;  /* 0x00000004060b9211 */ /* 0x000fe400028f1403 */
[C---:B------:R-:W-:Y:S02]  /*1f7d0*/  IADD3 R3, R235.reuse, 0xd0, RZ ;  /* 0x000000d0eb037810 */ /* 0x040fe40007ffe0ff */
[----:B------:R-:W-:Y:S01]  /*1f7e0*/  IADD3 R7, R235, 0xd8, RZ ;  /* 0x000000d8eb077810 */ /* 0x000fe20007ffe0ff */
[----:B------:R2:W-:Y:S01]  /*1f7f0*/  @!P1 ST.E.64 [R10.64], R166 ;  /* 0x000000a60a009985 */ /* 0x0005e2000c101b06 */
[----:B------:R-:W-:Y:S02]  /*1f800*/  ISETP.GE.AND P5, PT, R3, c[0x0][0x3c8], PT ;  /* 0x0000f20003007a0c */ /* 0x000fe40003fa6270 */
[----:B------:R-:W-:Y:S01]  /*1f810*/  SHF.R.S32.HI R6, RZ, 0x1f, R2 ;  /* 0x0000001fff067819 */ /* 0x000fe20000011402 */
[----:B------:R3:W-:Y:S02]  /*1f820*/  @!P0 ST.E.64 [R8.64], R90 ;  /* 0x0000005a08008985 */ /* 0x0007e4000c101b06 */
[----:B------:R-:W-:-:S02]  /*1f830*/  @!P4 LEA R16, P2, R2, R0, 0x2 ;  /* 0x000000000210c211 */ /* 0x000fc400078410ff */
[----:B------:R-:W-:Y:S02]  /*1f840*/  ISETP.GE.AND P4, PT, R7, c[0x0][0x3c8], PT ;  /* 0x0000f20007007a0c */ /* 0x000fe40003f86270 */
[----:B-1----:R-:W-:-:S04]  /*1f850*/  SHF.R.S32.HI R12, RZ, 0x1f, R5 ;  /* 0x0000001fff0c7819 */ /* 0x002fc80000011405 */
[----:B------:R-:W-:Y:S02]  /*1f860*/  @!P6 LEA.HI.X R15, R5, R4, R12, 0x2, P3 ;  /* 0x00000004050fe211 */ /* 0x000fe400018f140c */
[C---:B------:R-:W-:Y:S02]  /*1f870*/  ISETP.GE.AND P3, PT, R2.reuse, c[0x0][0x3c8], PT ;  /* 0x0000f20002007a0c */ /* 0x040fe40003f66270 */
[-C--:B------:R-:W-:Y:S01]  /*1f880*/  @!P5 LEA R12, P1, R3, R0.reuse, 0x2 ;  /* 0x00000000030cd211 */ /* 0x080fe200078210ff */
[----:B------:R-:W-:Y:S01]  /*1f890*/  @!P6 ST.E.64 [R14.64], R168 ;  /* 0x000000a80e00e985 */ /* 0x000fe2000c101b06 */
[----:B------:R-:W-:Y:S02]  /*1f8a0*/  IADD3 R5, R235, 0xe8, RZ ;  /* 0x000000e8eb057810 */ /* 0x000fe40007ffe0ff */
[----:B------:R-:W-:Y:S02]  /*1f8b0*/  ISETP.GE.AND P6, PT, R2, c[0x0][0x3c8], PT ;  /* 0x0000f20002007a0c */ /* 0x000fe40003fc6270 */
[----:B--2---:R-:W-:-:S05]  /*1f8c0*/  @!P4 LEA R10, P0, R7, R0, 0x2 ;  /* 0x00000000070ac211 */ /* 0x004fca00078010ff */
[-C--:B------:R-:W-:Y:S02]  /*1f8d0*/  @!P3 LEA.HI.X R17, R2, R4.reuse, R6, 0x2, P2 ;  /* 0x000000040211b211 */ /* 0x080fe400010f1406 */
[----:B------:R-:W-:Y:S02]  /*1f8e0*/  IADD3 R6, R235, 0xe0, RZ ;  /* 0x000000e0eb067810 */ /* 0x000fe40007ffe0ff */
[----:B---3--:R-:W-:Y:S02]  /*1f8f0*/  SHF.R.S32.HI R8, RZ, 0x1f, R3 ;  /* 0x0000001fff087819 */ /* 0x008fe40000011403 */
[----:B------:R-:W-:Y:S01]  /*1f900*/  @!P6 ST.E.64 [R16.64], R172 ;  /* 0x000000ac1000e985 */ /* 0x000fe2000c101b06 */
[----:B------:R-:W-:Y:S02]  /*1f910*/  ISETP.GE.AND P3, PT, R6, c[0x0][0x3c8], PT ;  /* 0x0000f20006007a0c */ /* 0x000fe40003f66270 */
[----:B------:R-:W-:Y:S02]  /*1f920*/  @!P5 LEA.HI.X R13, R3, R4, R8, 0x2, P1 ;  /* 0x00000004030dd211 */ /* 0x000fe400008f1408 */
[----:B------:R-:W-:-:S02]  /*1f930*/  ISETP.GE.AND P2, PT, R5, c[0x0][0x3c8], PT ;  /* 0x0000f20005007a0c */ /* 0x000fc40003f46270 */
[----:B------:R-:W-:Y:S01]  /*1f940*/  IADD3 R3, R235, 0xf0, RZ ;  /* 0x000000f0eb037810 */ /* 0x000fe20007ffe0ff */
[----:B------:R-:W-:Y:S01]  /*1f950*/  @!P5 ST.E.64 [R12.64], R170 ;  /* 0x000000aa0c00d985 */ /* 0x000fe2000c101b06 */
[----:B------:R-:W-:Y:S02]  /*1f960*/  SHF.R.S32.HI R9, RZ, 0x1f, R7 ;  /* 0x0000001fff097819 */ /* 0x000fe40000011407 */
        /* <DEDUP_REMOVED lines=23> */
.L_x_2490:
        /* <DEDUP_REMOVED lines=15> */
[----:B-1----:R-:W-:Y:S01]  /*1fbd0*/  SEL R18, R0, c[0x0][0x3d4], P0 ;  /* 0x0000f50000127a07 */ /* 0x002fe20000000000 */
[----:B------:R-:W-:Y:S05]  /*1fbe0*/  @P1 BRA `(.L_x_2511) ;  /* 0x0000004000001947 */ /* 0x000fea0003800000 */
[----:B------:R-:W-:Y:S05]  /*1fbf0*/  @!P2 BRA `(.L_x_2511) ;  /* 0x000000300000a947 */ /* 0x000fea0003800000 */
[----:B------:R1:W2:Y:S04]  /*1fc00*/  LDG.E R0, [R4.64] ;  /* 0x0000000604007981 */ /* 0x0002a8000c1e1900 */
[----:B-1--4-:R-:W2:Y:S02]  /*1fc10*/  LDG.E R4, [R4.64+0x4] ;  /* 0x0000040604047981 */ /* 0x012ea4000c1e1900 */
[----:B--2--5:R-:W-:Y:S02]  /*1fc20*/  IADD3 R19, -R0, R4, RZ ;  /* 0x0000000400137210 */ /* 0x024fe40007ffe1ff */
.L_x_2511:
[----:B------:R-:W1:Y:S01]  /*1fc30*/  S2R R21, SR_TID.X ;  /* 0x0000000000157919 */ /* 0x000e620000002100 */
[----:B------:R-:W-:Y:S01]  /*1fc40*/  BSSY B0, `(.L_x_2512) ;  /* 0x0000038000007945 */ /* 0x000fe20003800000 */
[----:B------:R-:W-:Y:S02]  /*1fc50*/  SEL R12, R252, RZ, !P2 ;  /* 0x000000fffc0c7207 */ /* 0x000fe40005000000 */
[----:B------:R-:W-:-:S02]  /*1fc60*/  SEL R20, R7, RZ, !P2 ;  /* 0x000000ff07147207 */ /* 0x000fc40005000000 */
[----:B-----5:R-:W-:Y:S02]  /*1fc70*/  SHF.R.S32.HI R17, RZ, 0x1f, R6 ;  /* 0x0000001fff117819 */ /* 0x020fe40000011406 */
[----:B-1----:R-:W-:-:S13]  /*1fc80*/  ISETP.GT.AND P0, PT, R21, 0x7f, PT ;  /* 0x0000007f1500780c */ /* 0x002fda0003f04270 */
[----:B------:R-:W-:Y:S05]  /*1fc90*/  @P0 BRA `(.L_x_2513) ;  /* 0x0000032000000947 */ /* 0x000fea0003800000 */
[----:B----4-:R-:W2:Y:S01]  /*1fca0*/  LDL R2, [R1+0x18] ;  /* 0x0000180001027983 */ /* 0x010ea20000100800 */
        /* <DEDUP_REMOVED lines=49> */
.L_x_2513:
[----:B------:R-:W-:Y:S05]  /*1ffc0*/  BSYNC B0 ;  /* 0x0000000000007941 */ /* 0x000fea0003800000 */
.L_x_2512:
[----:B------:R-:W-:-:S13]  /*1ffd0*/  ISETP.GT.AND P0, PT, R18, 0x1, PT ;  /* 0x000000011200780c */ /* 0x000fda0003f04270 */
[----:B------:R-:W-:Y:S05]  /*1ffe0*/  @P0 BRA `(.L_x_2505) ;  /* 0x000008d000000947 */ /* 0x000fea0003800000 */
[----:B------:R-:W2:Y:S04]  /*1fff0*/  LDL.LU R8, [R1+0x14] ;  /* 0x0000140001087983 */ /* 0x000ea80000300800 */
[----:B------:R-:W3:Y:S01]  /*20000*/  LDL.LU R7, [R1+0x18] ;  /* 0x0000180001077983 */ /* 0x000ee20000300800 */
[----:B-1--4-:R-:W-:Y:S01]  /*20010*/  SHF.R.S32.HI R4, RZ, 0x1f, R21 ;  /* 0x0000001fff047819 */ /* 0x012fe20000011415 */
        /* <DEDUP_REMOVED lines=12> */
[----:B--2---:R-:W-:-:S04]  /*200e0*/  IMAD.WIDE.U32 R2, R8, c[0x0][0x3e8], R2 ;  /* 0x0000fa0008027a25 */ /* 0x004fc800078e0002 */
[----:B---3--:R-:W-:Y:S01]  /*200f0*/  IMAD.IADD R4, R7, 0x1, R0 ;  /* 0x0000000107047824 */ /* 0x008fe200078e0200 */
[----:B------:R-:W-:Y:S01]  /*20100*/  IADD3 R13, R225, R7, RZ ;  /* 0x00000007e10d7210 */ /* 0x000fe20007ffe0ff */
[----:B------:R-:W-:Y:S02]  /*20110*/  IMAD R3, R8, c[0x0][0x3ec], R3 ;  /* 0x0000fb0008037a24 */ /* 0x000fe400078e0203 */
[----:B------:R-:W-:Y:S01]  /*20120*/  @P0 IMAD.HI.U32 R6, R4, c[0x0][0x4ec], RZ ;  /* 0x00013b0004060a27 */ /* 0x000fe200078e00ff */
[----:B------:R-:W-:-:S03]  /*20130*/  MOV R0, R4 ;  /* 0x0000000400007202 */ /* 0x000fc60000000f00 */
[----:B------:R-:W-:Y:S01]  /*20140*/  IMAD.WIDE.U32 R2, R12, c[0x0][0x3f0], R2 ;  /* 0x0000fc000c027a25 */ /* 0x000fe200078e0002 */
[----:B------:R-:W-:-:S04]  /*20150*/  @P0 SHF.R.U32.HI R0, RZ, c[0x0][0x4f0], R6 ;  /* 0x00013c00ff000a19 */ /* 0x000fc80000011606 */
[--C-:B------:R-:W-:Y:S02]  /*20160*/  SHF.R.S32.HI R6, RZ, 0x1f, R0.reuse ;  /* 0x0000001fff067819 */ /* 0x100fe40000011400 */
[----:B------:R-:W-:Y:S01]  /*20170*/  IADD3 R3, R3, R5, RZ ;  /* 0x0000000503037210 */ /* 0x000fe20007ffe0ff */
[----:B------:R-:W-:Y:S02]  /*20180*/  IMAD.MOV R5, RZ, RZ, -R0 ;  /* 0x000000ffff057224 */ /* 0x000fe400078e0a00 */
[----:B------:R-:W-:Y:S02]  /*20190*/  IMAD R6, R6, c[0x0][0x3e0], RZ ;  /* 0x0000f80006067a24 */ /* 0x000fe400078e02ff */
        /* <DEDUP_REMOVED lines=13> */
.L_x_2569:
[----:B------:R-:W-:Y:S05]  /*20270*/  BRA.DIV ~URZ, `(.L_x_2515) ;  /* 0x000025827f007947 */ /* 0x000fea000b800000 */
[----:B------:R3:W4:Y:S02]  /*20280*/  SHFL.IDX PT, R2, R14, RZ, 0x181f ;  /* 0x00181fff0e027589 */ /* 0x00072400000e0000 */
.L_x_2570:
        /* <DEDUP_REMOVED lines=27> */
.L_x_2517:
[----:B------:R-:W-:Y:S05]  /*20440*/  BSYNC B0 ;  /* 0x0000000000007941 */ /* 0x000fea0003800000 */
.L_x_2516:
[----:B------:R-:W-:Y:S05]  /*20450*/  BRA.DIV ~URZ, `(.L_x_2518) ;  /* 0x000024127f007947 */ /* 0x000fea000b800000 */
[----:B--2---:R2:W1:Y:S04]  /*20460*/  SHFL.IDX PT, R10, R11, 0x1, 0x181f ;  /* 0x00381f000b0a7f89 */ /* 0x00446800000e0000 */
[----:B----4-:R2:W4:Y:S02]  /*20470*/  SHFL.IDX PT, R2, R14, 0x1, 0x181f ;  /* 0x00381f000e027f89 */ /* 0x01052400000e0000 */
.L_x_2571:
        /* <DEDUP_REMOVED lines=20> */
.L_x_2520:
[----:B------:R-:W-:Y:S05]  /*205c0*/  BSYNC B0 ;  /* 0x0000000000007941 */ /* 0x000fea0003800000 */
.L_x_2519:
[----:B------:R-:W-:Y:S05]  /*205d0*/  BRA.DIV ~URZ, `(.L_x_2521) ;  /* 0x000023627f007947 */ /* 0x000fea000b800000 */
[----:B-1----:R1:W2:Y:S02]  /*205e0*/  SHFL.IDX PT, R10, R11, 0x2, 0x181f ;  /* 0x00581f000b0a7f89 */ /* 0x0022a400000e0000 */
.L_x_2572:
[----:B------:R-:W-:Y:S05]  /*205f0*/  BRA.DIV ~URZ, `(.L_x_2522) ;  /* 0x000023b27f007947 */ /* 0x000fea000b800000 */
[----:B----4-:R4:W1:Y:S02]  /*20600*/  SHFL.IDX PT, R2, R14, 0x2, 0x181f ;  /* 0x00581f000e027f89 */ /* 0x01086400000e0000 */
.L_x_2573:
        /* <DEDUP_REMOVED lines=20> */
.L_x_2524:
[----:B------:R-:W-:Y:S05]  /*20750*/  BSYNC B0 ;  /* 0x0000000000007941 */ /* 0x000fea0003800000 */
.L_x_2523:
[----:B------:R-:W-:Y:S05]  /*20760*/  BRA.DIV ~URZ, `(.L_x_2525) ;  /* 0x000022b27f007947 */ /* 0x000fea000b800000 */
[----:B--2---:R2:W3:Y:S04]  /*20770*/  SHFL.IDX PT, R10, R11, 0x3, 0x181f ;  /* 0x00781f000b0a7f89 */ /* 0x0044e800000e0000 */
[----:B-1----:R2:W1:Y:S02]  /*20780*/  SHFL.IDX PT, R2, R14, 0x3, 0x181f ;  /* 0x00781f000e027f89 */ /* 0x00246400000e0000 */
.L_x_2574:
        /* <DEDUP_REMOVED lines=19> */
.L_x_2505:
[----:B------:R-:W-:Y:S05]  /*208c0*/  BSYNC B1 ;  /* 0x0000000000017941 */ /* 0x000fea0003800000 */
.L_x_2489:
[----:B-1--4-:R-:W4:Y:S02]  /*208d0*/  LDL R0, [R1+0x4c] ;  /* 0x00004c0001007983 */ /* 0x012f240000100800 */
[----:B----4-:R-:W-:-:S13]  /*208e0*/  ISETP.NE.AND P0, PT, R0, RZ, PT ;  /* 0x000000ff0000720c */ /* 0x010fda0003f05270 */
[----:B------:R-:W-:Y:S01]  /*208f0*/  @P0 WARPSYNC 0xffffffff ;  /* 0xffffffff00000948 */ /* 0x000fe20003800000 */
[----:B------:R-:W-:Y:S06]  /*20900*/  @P0 BAR.SYNC.DEFER_BLOCKING 0x5, 0x100 ;  /* 0x0144000000000b1d */ /* 0x000fec0000010000 */
[----:B------:R-:W1:Y:S04]  /*20910*/  @P0 LDS.128 R4, [0x20080] ;  /* 0x02008000ff040984 */ /* 0x000e680000000c00 */
[----:B-1----:R1:W-:Y:S04]  /*20920*/  @P0 STL.64 [R1], R4 ;  /* 0x0000000401000387 */ /* 0x0023e80000100a00 */
[----:B------:R1:W-:Y:S04]  /*20930*/  @P0 STL.64 [R1+0x8], R6 ;  /* 0x0000080601000387 */ /* 0x0003e80000100a00 */
[----:B------:R-:W-:Y:S06]  /*20940*/  @P0 BAR.ARV 0x4, 0x100 ;  /* 0x0104000000000b1d */ /* 0x000fec0000002000 */
[----:B------:R-:W-:Y:S05]  /*20950*/  @P0 BRA `(.L_x_2526) ;  /* 0x0000106000000947 */ /* 0x000fea0003800000 */
[----:B------:R-:W4:Y:S01]  /*20960*/  S2R R0, SR_TID.X ;  /* 0x0000000000007919 */ /* 0x000f220000002100 */
[----:B-1----:R-:W-:Y:S01]  /*20970*/  IMAD.MOV.U32 R7, RZ, RZ, RZ ;  /* 0x000000ffff077224 */ /* 0x002fe200078e00ff */
[----:B--234-:R-:W-:-:S04]  /*20980*/  LOP3.LUT R14, R0, 0x1f, RZ, 0xc0, !PT ;  /* 0x0000001f000e7812 */ /* 0x01cfc800078ec0ff */
[----:B------:R-:W-:Y:S01]  /*20990*/  ISETP.NE.AND P6, PT, R14, 0x1f, PT ;  /* 0x0000001f0e00780c */ /* 0x000fe20003fc5270 */
[----:B------:R-:W-:Y:S10]  /*209a0*/  BRA.DIV ~URZ, `(.L_x_2527) ;  /* 0x000021427f007947 */ /* 0x000ff4000b800000 */
[----:B------:R1:W2:Y:S02]  /*209b0*/  SHFL.IDX PT, R10, R114, RZ, 0x1f ;  /* 0x00001fff720a7589 */ /* 0x0002a400000e0000 */
.L_x_2575:
[----:B------:R-:W-:Y:S05]  /*209c0*/  BRA.DIV ~URZ, `(.L_x_2528) ;  /* 0x000021927f007947 */ /* 0x000fea000b800000 */
[----:B------:R3:W4:Y:S02]  /*209d0*/  SHFL.IDX PT, R8, R114, 0x1, 0x1f ;  /* 0x00201f0072087f89 */ /* 0x00072400000e0000 */
.L_x_2576:
        /* <DEDUP_REMOVED lines=19> */
.L_x_2577:
        /* <DEDUP_REMOVED lines=16> */
.L_x_2578:
[----:B---3--:R-:W-:Y:S01]  /*20c10*/  IMAD R0, R0, c[0x0][0x538], RZ ;  /* 0x00014e0000007a24 */ /* 0x008fe200078e02ff */
[----:B------:R-:W-:Y:S04]  /*20c20*/  BSSY B1, `(.L_x_2531) ;  /* 0x00000d0000017945 */ /* 0x000fe80003800000 */
[----:B----4-:R-:W-:-:S04]  /*20c30*/  IADD3 R8, R0, R8, RZ ;  /* 0x0000000800087210 */ /* 0x010fc80007ffe0ff */
[----:B--2---:R-:W-:-:S13]  /*20c40*/  ISETP.GT.AND P0, PT, R8, R10, PT ;  /* 0x0000000a0800720c */ /* 0x004fda0003f04270 */
[----:B------:R-:W-:Y:S05]  /*20c50*/  @P0 BRA `(.L_x_2532) ;  /* 0x0000025000000947 */ /* 0x000fea0003800000 */
.L_x_2536:
        /* <DEDUP_REMOVED lines=17> */
.L_x_2579:
        /* <DEDUP_REMOVED lines=16> */
.L_x_2580:
[----:B--2---:R-:W-:-:S05]  /*20e70*/  IMAD R0, R0, c[0x0][0x538], RZ ;  /* 0x00014e0000007a24 */ /* 0x004fca00078e02ff */
[----:B------:R-:W-:-:S04]  /*20e80*/  IADD3 R8, R0, R8, RZ ;  /* 0x0000000800087210 */ /* 0x000fc80007ffe0ff */
[----:B------:R-:W-:-:S13]  /*20e90*/  ISETP.GT.AND P0, PT, R8, R10, PT ;  /* 0x0000000a0800720c */ /* 0x000fda0003f04270 */
[----:B-1----:R-:W-:Y:S05]  /*20ea0*/  @!P0 BRA `(.L_x_2536) ;  /* 0xfffffdb000008947 */ /* 0x002fea000383ffff */
.L_x_2532:
[----:B------:R-:W-:-:S05]  /*20eb0*/  IADD3 R12, -R0, R8, RZ ;  /* 0x00000008000c7210 */ /* 0x000fca0007ffe1ff */
[----:B------:R-:W-:-:S05]  /*20ec0*/  IMAD R0, R4, c[0x0][0x538], R12 ;  /* 0x00014e0004007a24 */ /* 0x000fca00078e020c */
[----:B------:R-:W-:Y:S01]  /*20ed0*/  ISETP.GT.AND P0, PT, R0, R10, PT ;  /* 0x0000000a0000720c */ /* 0x000fe20003f04270 */
[----:B------:R-:W-:-:S12]  /*20ee0*/  BRA.DIV ~URZ, `(.L_x_2537) ;  /* 0x000020d27f007947 */ /* 0x000fd8000b800000 */
[----:B------:R-:W-:-:S03]  /*20ef0*/  VOTE.ANY R11, PT, !P0 ;  /* 0x00000000000b7806 */ /* 0x000fc600040e0100 */
.L_x_2581:
[----:B------:R-:W2:Y:S01]  /*20f00*/  LDL.LU R2, [R1+0xc] ;  /* 0x00000c0001027983 */ /* 0x000ea20000300800 */
[----:B------:R-:W2:Y:S02]  /*20f10*/  POPC R0, R11 ;  /* 0x0000000b00007309 */ /* 0x000ea40000000000 */
[----:B--2---:R-:W-:-:S05]  /*20f20*/  IADD3 R2, R0, R2, RZ ;  /* 0x0000000200027210 */ /* 0x004fca0007ffe0ff */
[----:B------:R2:W-:Y:S01]  /*20f30*/  STL [R1+0xc], R2 ;  /* 0x00000c0201007387 */ /* 0x0005e20000100800 */
[----:B------:R-:W-:Y:S05]  /*20f40*/  BRA.DIV ~URZ, `(.L_x_2538) ;  /* 0x000020c27f007947 */ /* 0x000fea000b800000 */
[----:B------:R3:W4:Y:S04]  /*20f50*/  SHFL.IDX PT, R8, R6, R0, 0x1f ;  /* 0x00001f0006087589 */ /* 0x00072800000e0000 */
[----:B------:R3:W1:Y:S02]  /*20f60*/  SHFL.IDX PT, R7, R7, R0, 0x1f ;  /* 0x00001f0007077589 */ /* 0x00066400000e0000 */
.L_x_2582:
[----:B------:R-:W-:Y:S01]  /*20f70*/  ISETP.NE.AND P0, PT, R11, RZ, PT ;  /* 0x000000ff0b00720c */ /* 0x000fe20003f05270 */
[----:B------:R-:W-:-:S12]  /*20f80*/  BSSY B0, `(.L_x_2539) ;  /* 0x0000005000007945 */ /* 0x000fd80003800000 */
[----:B------:R-:W-:Y:S05]  /*20f90*/  @!P0 BRA `(.L_x_2540) ;  /* 0x0000003000008947 */ /* 0x000fea0003800000 */
[----:B---3--:R-:W-:Y:S01]  /*20fa0*/  IADD3 R0, R0, -0x1, RZ ;  /* 0xffffffff00007810 */ /* 0x008fe20007ffe0ff */
[----:B------:R-:W-:Y:S05]  /*20fb0*/  BRA.DIV ~URZ, `(.L_x_2541) ;  /* 0x000021227f007947 */ /* 0x000fea000b800000 */
[----:B------:R3:W2:Y:S02]  /*20fc0*/  SHFL.IDX PT, R13, R4, R0, 0x1f ;  /* 0x00001f00040d7589 */ /* 0x0006a400000e0000 */
.L_x_2540:
[----:B------:R-:W-:Y:S05]  /*20fd0*/  BSYNC B0 ;  /* 0x0000000000007941 */ /* 0x000fea0003800000 */
.L_x_2539:
[----:B--23--:R-:W-:Y:S01]  /*20fe0*/  IMAD R0, R13, c[0x0][0x538], R12 ;  /* 0x00014e000d007a24 */ /* 0x00cfe200078e020c */
[----:B-1----:R-:W-:Y:S01]  /*20ff0*/  ISETP.NE.AND P0, PT, R7, 0x1, PT ;  /* 0x000000010700780c */ /* 0x002fe20003f05270 */
[----:B------:R-:W-:Y:S03]  /*21000*/  BSSY B0, `(.L_x_2542) ;  /* 0x0000088000007945 */ /* 0x000fe60003800000 */
[----:B------:R1:W-:Y:S01]  /*21010*/  STL [R1], R0 ;  /* 0x0000000001007387 */ /* 0x0003e20000100800 */
[----:B------:R-:W-:-:S08]  /*21020*/  IADD3 R6, -R0, R10, RZ ;  /* 0x0000000a00067210 */ /* 0x000fd00007ffe1ff */
[----:B------:R-:W-:Y:S05]  /*21030*/  @!P0 BRA `(.L_x_2543) ;  /* 0x000003f000008947 */ /* 0x000fea0003800000 */
[-C--:B-1--4-:R-:W-:Y:S02]  /*21040*/  IABS R0, R8.reuse ;  /* 0x0000000800007213 */ /* 0x092fe40000000000 */
        /* <DEDUP_REMOVED lines=62> */
.L_x_2543:
        /* <DEDUP_REMOVED lines=69> */
.L_x_2544:
[----:B------:R-:W-:Y:S05]  /*21880*/  BSYNC B0 ;  /* 0x0000000000007941 */ /* 0x000fea0003800000 */
.L_x_2542:
[----:B------:R-:W-:-:S04]  /*21890*/  LOP3.LUT R2, RZ, R2, RZ, 0x33, !PT ;  /* 0x00000002ff027212 */ /* 0x000fc800078e33ff */
[----:B-1----:R-:W-:-:S05]  /*218a0*/  IADD3 R0, R2, R8, RZ ;  /* 0x0000000802007210 */ /* 0x002fca0007ffe0ff */
[----:B------:R1:W-:Y:S01]  /*218b0*/  STL [R1+0x4], R0 ;  /* 0x0000040001007387 */ /* 0x0003e20000100800 */
[----:B------:R-:W-:Y:S05]  /*218c0*/  BRA `(.L_x_2545) ;  /* 0x0000005000007947 */ /* 0x000fea0003800000 */
.L_x_2533:
[----:B------:R-:W-:Y:S01]  /*218d0*/  MOV R0, c[0x0][0x53c] ;  /* 0x00014f0000007a02 */ /* 0x000fe20000000f00 */
[----:B------:R2:W-:Y:S04]  /*218e0*/  STL [R1], R10 ;  /* 0x0000000a01007387 */ /* 0x0005e80000100800 */
[----:B------:R2:W-:Y:S04]  /*218f0*/  STL [R1+0x4], RZ ;  /* 0x000004ff01007387 */ /* 0x0005e80000100800 */
[----:B------:R2:W-:Y:S04]  /*21900*/  STL [R1+0x8], RZ ;  /* 0x000008ff01007387 */ /* 0x0005e80000100800 */
[----:B------:R2:W-:Y:S02]  /*21910*/  STL [R1+0xc], R0 ;  /* 0x00000c0001007387 */ /* 0x0005e40000100800 */
.L_x_2545:
[----:B------:R-:W-:Y:S05]  /*21920*/  BSYNC B1 ;  /* 0x0000000000017941 */ /* 0x000fea0003800000 */
.L_x_2531:
[----:B-1----:R-:W3:Y:S04]  /*21930*/  LDL R4, [R1] ;  /* 0x0000000001047983 */ /* 0x002ee80000100800 */
        /* <DEDUP_REMOVED lines=8> */
.L_x_2526:
[----:B--2---:R-:W2:Y:S02]  /*219c0*/  LDL R0, [R1+0xc] ;  /* 0x00000c0001007983 */ /* 0x004ea40000100800 */
[----:B--2---:R-:W-:-:S13]  /*219d0*/  ISETP.GE.AND P0, PT, R0, c[0x0][0x53c], PT ;  /* 0x00014f0000007a0c */ /* 0x004fda0003f06270 */
[----:B-1-3--:R-:W-:Y:S01]  /*219e0*/  @P0 CALL.REL.NOINC `(.L_x_2546) ;  /* 0x0000001000000944 */ /* 0x00afe20003c00000 */
[----:B------:R-:W-:Y:S05]  /*219f0*/  BRA `(.L_x_2547) ;  /* 0xfffdffe000007947 */ /* 0x000fea000383ffff */
.L_x_2546:
[----:B------:R-:W-:Y:S05]  /*21a00*/  EXIT ;  /* 0x000000000000794d */ /* 0x000fea0003800000 */
.L_x_2335:
[----:B------:R-:W-:Y:S01]  /*21a10*/  IMAD.MOV.U32 R0, RZ, RZ, R5 ;  /* 0x000000ffff007224 */ /* 0x000fe200078e0005 */
[----:B------:R-:W-:Y:S02]  /*21a20*/  MOV R2, 0x1 ;  /* 0x0000000100027802 */ /* 0x000fe40000000f00 */
[----:B------:R-:W-:Y:S02]  /*21a30*/  MOV R3, 0x21a50 ;  /* 0x00021a5000037802 */ /* 0x000fe40000000f00 */
[----:B------:R-:W-:Y:S05]  /*21a40*/  CALL.REL.NOINC `($__internal_50_$__cuda_sm70_shflsync_up_p) ;  /* 0x000017a000007944 */ /* 0x000fea0003c00000 */
[----:B------:R-:W-:Y:S01]  /*21a50*/  MOV R0, R4 ;  /* 0x0000000400007202 */ /* 0x000fe20000000f00 */
[----:B------:R-:W-:Y:S05]  /*21a60*/  BRA `(.L_x_2548) ;  /* 0xfffdea1000007947 */ /* 0x000fea000383ffff */
.L_x_2336:
[----:B------:R-:W-:Y:S01]  /*21a70*/  IMAD.MOV.U32 R0, RZ, RZ, R5 ;  /* 0x000000ffff007224 */ /* 0x000fe200078e0005 */
[----:B------:R-:W-:Y:S02]  /*21a80*/  MOV R2, 0x2 ;  /* 0x0000000200027802 */ /* 0x000fe40000000f00 */
[----:B------:R-:W-:Y:S02]  /*21a90*/  MOV R3, 0x21ab0 ;  /* 0x00021ab000037802 */ /* 0x000fe40000000f00 */
[----:B------:R-:W-:Y:S05]  /*21aa0*/  CALL.REL.NOINC `($__internal_50_$__cuda_sm70_shflsync_up_p) ;  /* 0x0000174000007944 */ /* 0x000fea0003c00000 */
[----:B------:R-:W-:Y:S01]  /*21ab0*/  SEL R0, R4, RZ, P4 ;  /* 0x000000ff04007207 */ /* 0x000fe20002000000 */
[----:B------:R-:W-:Y:S01]  /*21ac0*/  IMAD.MOV.U32 R2, RZ, RZ, 0x4 ;  /* 0x00000004ff027424 */ /* 0x000fe200078e00ff */
[----:B------:R-:W-:-:S03]  /*21ad0*/  MOV R3, 0x21b00 ;  /* 0x00021b0000037802 */ /* 0x000fc60000000f00 */
[----:B------:R-:W-:Y:S02]  /*21ae0*/  IMAD.IADD R0, R5, 0x1, R0 ;  /* 0x0000000105007824 */ /* 0x000fe400078e0200 */
        /* <DEDUP_REMOVED lines=13> */
[----:B------:R-:W-:Y:S02]  /*21bc0*/  MOV R3, 0x1f ;  /* 0x0000001f00037802 */ /* 0x000fe40000000f00 */
[----:B------:R-:W-:Y:S01]  /*21bd0*/  MOV R2, 0x21c10 ;  /* 0x00021c1000027802 */ /* 0x000fe20000000f00 */
[----:B------:R-:W-:-:S04]  /*21be0*/  IMAD.IADD R4, R0, 0x1, R4 ;  /* 0x0000000100047824 */ /* 0x000fc800078e0204 */
[----:B------:R-:W-:Y:S02]  /*21bf0*/  IMAD.MOV.U32 R9, RZ, RZ, R4 ;  /* 0x000000ffff097224 */ /* 0x000fe400078e0004 */
[----:B------:R-:W-:Y:S05]  /*21c00*/  CALL.REL.NOINC `($__internal_49_$__cuda_sm70_shflsync_idx_p) ;  /* 0x0000159000007944 */ /* 0x000fea0003c00000 */
[----:B------:R-:W-:Y:S01]  /*21c10*/  MOV R0, R5 ;  /* 0x0000000500007202 */ /* 0x000fe20000000f00 */
[----:B------:R-:W-:Y:S05]  /*21c20*/  BRA `(.L_x_2549) ;  /* 0xfffde95000007947 */ /* 0x000fea000383ffff */
.L_x_2338:
[----:B------:R-:W-:Y:S02]  /*21c30*/  SEL R0, RZ, 0x1, P0 ;  /* 0x00000001ff007807 */ /* 0x000fe40000000000 */
[----:B------:R-:W-:Y:S02]  /*21c40*/  MOV R2, 0x21c60 ;  /* 0x00021c6000027802 */ /* 0x000fe40000000f00 */
[----:B------:R-:W-:Y:S05]  /*21c50*/  CALL.REL.NOINC `($__internal_51_$__cuda_sm70_votesync_ballot) ;  /* 0x0000160000007944 */ /* 0x000fea0003c00000 */
[----:B------:R-:W-:Y:S01]  /*21c60*/  MOV R11, R0 ;  /* 0x00000000000b7202 */ /* 0x000fe20000000f00 */
[----:B------:R-:W-:Y:S05]  /*21c70*/  BRA `(.L_x_2550) ;  /* 0xfffde99000007947 */ /* 0x000fea000383ffff */
.L_x_2339:
[----:B------:R-:W-:Y:S01]  /*21c80*/  IMAD.MOV.U32 R9, RZ, RZ, R10 ;  /* 0x000000ffff097224 */ /* 0x000fe200078e000a */
[----:B------:R-:W-:Y:S01]  /*21c90*/  MOV R5, R0 ;  /* 0x0000000000057202 */ /* 0x000fe20000000f00 */
[----:B------:R-:W-:Y:S01]  /*21ca0*/  IMAD.MOV.U32 R3, RZ, RZ, 0x1f ;  /* 0x0000001fff037424 */ /* 0x000fe200078e00ff */
[----:B-1----:R-:W-:Y:S02]  /*21cb0*/  MOV R2, 0x21cd0 ;  /* 0x00021cd000027802 */ /* 0x002fe40000000f00 */
[----:B------:R-:W-:Y:S05]  /*21cc0*/  CALL.REL.NOINC `($__internal_49_$__cuda_sm70_shflsync_idx_p) ;  /* 0x000014d000007944 */ /* 0x000fea0003c00000 */
[----:B------:R-:W-:Y:S01]  /*21cd0*/  IMAD.MOV.U32 R13, RZ, RZ, R5 ;  /* 0x000000ffff0d7224 */ /* 0x000fe200078e0005 */
[----:B------:R-:W-:Y:S01]  /*21ce0*/  MOV R9, R8 ;  /* 0x0000000800097202 */ /* 0x000fe20000000f00 */
[----:B------:R-:W-:Y:S01]  /*21cf0*/  IMAD.MOV.U32 R6, RZ, RZ, RZ ;  /* 0x000000ffff067224 */ /* 0x000fe200078e00ff */
[----:B------:R-:W-:Y:S01]  /*21d00*/  MOV R5, R0 ;  /* 0x0000000000057202 */ /* 0x000fe20000000f00 */
[----:B------:R-:W-:Y:S01]  /*21d10*/  IMAD.MOV.U32 R3, RZ, RZ, 0x1f ;  /* 0x0000001fff037424 */ /* 0x000fe200078e00ff */
[----:B------:R-:W-:-:S02]  /*21d20*/  MOV R2, 0x21d40 ;  /* 0x00021d4000027802 */ /* 0x000fc40000000f00 */
[----:B------:R-:W-:Y:S05]  /*21d30*/  CALL.REL.NOINC `($__internal_49_$__cuda_sm70_shflsync_idx_p) ;  /* 0x0000146000007944 */ /* 0x000fea0003c00000 */
[----:B------:R-:W-:Y:S01]  /*21d40*/  MOV R10, R5 ;  /* 0x00000005000a7202 */ /* 0x000fe20000000f00 */
[----:B------:R-:W-:Y:S05]  /*21d50*/  BRA `(.L_x_2551) ;  /* 0xfffde92000007947 */ /* 0x000fea000383ffff */
.L_x_2342:
[----:B------:R-:W-:Y:S01]  /*21d60*/  IMAD.MOV.U32 R9, RZ, RZ, R4 ;  /* 0x000000ffff097224 */ /* 0x000fe200078e0004 */
[----:B------:R-:W-:-:S02]  /*21d70*/  MOV R3, 0x1f ;  /* 0x0000001f00037802 */ /* 0x000fc40000000f00 */
[----:B-1----:R-:W-:Y:S02]  /*21d80*/  MOV R2, 0x21da0 ;  /* 0x00021da000027802 */ /* 0x002fe40000000f00 */
[----:B--234-:R-:W-:Y:S05]  /*21d90*/  CALL.REL.NOINC `($__internal_49_$__cuda_sm70_shflsync_idx_p) ;  /* 0x0000140000007944 */ /* 0x01cfea0003c00000 */
[----:B------:R-:W-:Y:S01]  /*21da0*/  MOV R6, R5 ;  /* 0x0000000500067202 */ /* 0x000fe20000000f00 */
[----:B------:R-:W-:Y:S05]  /*21db0*/  BRA `(.L_x_2341) ;  /* 0xfffde92000007947 */ /* 0x000fea000383ffff */
.L_x_2397:
[----:B------:R-:W-:Y:S01]  /*21dc0*/  IMAD.MOV.U32 R9, RZ, RZ, R12 ;  /* 0x000000ffff097224 */ /* 0x000fe200078e000c */
[----:B------:R-:W-:Y:S01]  /*21dd0*/  MOV R5, RZ ;  /* 0x000000ff00057202 */ /* 0x000fe20000000f00 */
[----:B------:R-:W-:Y:S01]  /*21de0*/  IMAD.MOV.U32 R3, RZ, RZ, 0x181f ;  /* 0x0000181fff037424 */ /* 0x000fe200078e00ff */
[----:B------:R-:W-:Y:S02]  /*21df0*/  MOV R2, 0x21e10 ;  /* 0x00021e1000027802 */ /* 0x000fe40000000f00 */
[----:B-----5:R-:W-:Y:S05]  /*21e00*/  CALL.REL.NOINC `($__internal_49_$__cuda_sm70_shflsync_idx_p) ;  /* 0x0000139000007944 */ /* 0x020fea0003c00000 */
[----:B------:R-:W-:Y:S01]  /*21e10*/  MOV R4, R5 ;  /* 0x0000000500047202 */ /* 0x000fe20000000f00 */
[----:B------:R-:W-:Y:S05]  /*21e20*/  BRA `(.L_x_2552) ;  /* 0xfffe7c3000007947 */ /* 0x000fea000383ffff */
.L_x_2398:
[----:B------:R-:W-:Y:S01]  /*21e30*/  IMAD.MOV.U32 R9, RZ, RZ, R15 ;  /* 0x000000ffff097224 */ /* 0x000fe200078e000f */
[----:B------:R-:W-:Y:S01]  /*21e40*/  MOV R5, RZ ;  /* 0x000000ff00057202 */ /* 0x000fe20000000f00 */
[----:B------:R-:W-:Y:S01]  /*21e50*/  IMAD.MOV.U32 R3, RZ, RZ, 0x181f ;  /* 0x0000181fff037424 */ /* 0x000fe200078e00ff */
[----:B------:R-:W-:Y:S02]  /*21e60*/  MOV R2, 0x21e80 ;  /* 0x00021e8000027802 */ /* 0x000fe40000000f00 */
[----:B-12--5:R-:W-:Y:S05]  /*21e70*/  CALL.REL.NOINC `($__internal_49_$__cuda_sm70_shflsync_idx_p) ;  /* 0x0000132000007944 */ /* 0x026fea0003c00000 */
[----:B------:R-:W-:Y:S01]  /*21e80*/  MOV R2, R5 ;  /* 0x0000000500027202 */ /* 0x000fe20000000f00 */
[----:B------:R-:W-:Y:S05]  /*21e90*/  BRA `(.L_x_2553) ;  /* 0xfffe7be000007947 */ /* 0x000fea000383ffff */
.L_x_2401:
[----:B--2---:R-:W-:Y:S01]  /*21ea0*/  IMAD.MOV.U32 R9, RZ, RZ, R12 ;  /* 0x000000ffff097224 */ /* 0x004fe200078e000c */
[----:B------:R-:W-:Y:S01]  /*21eb0*/  MOV R5, 0x1 ;  /* 0x0000000100057802 */ /* 0x000fe20000000f00 */
[----:B------:R-:W-:Y:S01]  /*21ec0*/  IMAD.MOV.U32 R3, RZ, RZ, 0x181f ;  /* 0x0000181fff037424 */ /* 0x000fe200078e00ff */
[----:B----4-:R-:W-:-:S02]  /*21ed0*/  MOV R2, 0x21ef0 ;  /* 0x00021ef000027802 */ /* 0x010fc40000000f00 */
[----:B-1---5:R-:W-:Y:S05]  /*21ee0*/  CALL.REL.NOINC `($__internal_49_$__cuda_sm70_shflsync_idx_p) ;  /* 0x000012b000007944 */ /* 0x022fea0003c00000 */
[----:B------:R-:W-:Y:S01]  /*21ef0*/  IMAD.MOV.U32 R4, RZ, RZ, R5 ;  /* 0x000000ffff047224 */ /* 0x000fe200078e0005 */
[----:B------:R-:W-:Y:S01]  /*21f00*/  MOV R5, 0x1 ;  /* 0x0000000100057802 */ /* 0x000fe20000000f00 */
[----:B------:R-:W-:Y:S01]  /*21f10*/  IMAD.MOV.U32 R9, RZ, RZ, R15 ;  /* 0x000000ffff097224 */ /* 0x000fe200078e000f */
[----:B------:R-:W-:-:S02]  /*21f20*/  MOV R3, 0x181f ;  /* 0x0000181f00037802 */ /* 0x000fc40000000f00 */
[----:B------:R-:W-:Y:S02]  /*21f30*/  MOV R2, 0x21f50 ;  /* 0x00021f5000027802 */ /* 0x000fe40000000f00 */
[----:B------:R-:W-:Y:S05]  /*21f40*/  CALL.REL.NOINC `($__internal_49_$__cuda_sm70_shflsync_idx_p) ;  /* 0x0000125000007944 */ /* 0x000fea0003c00000 */
[----:B------:R-:W-:Y:S01]  /*21f50*/  MOV R2, R5 ;  /* 0x0000000500027202 */ /* 0x000fe20000000f00 */
[----:B------:R-:W-:Y:S05]  /*21f60*/  BRA `(.L_x_2554) ;  /* 0xfffe7cf000007947 */ /* 0x000fea000383ffff */
.L_x_2404:
[----:B---3--:R-:W-:Y:S01]  /*21f70*/  IMAD.MOV.U32 R9, RZ, RZ, R12 ;  /* 0x000000ffff097224 */ /* 0x008fe200078e000c */
[----:B------:R-:W-:Y:S01]  /*21f80*/  MOV R5, 0x2 ;  /* 0x0000000200057802 */ /* 0x000fe20000000f00 */
[----:B------:R-:W-:Y:S01]  /*21f90*/  IMAD.MOV.U32 R3, RZ, RZ, 0x181f ;  /* 0x0000181fff037424 */ /* 0x000fe200078e00ff */
[----:B----4-:R-:W-:Y:S02]  /*21fa0*/  MOV R2, 0x21fc0 ;  /* 0x00021fc000027802 */ /* 0x010fe40000000f00 */
[----:B-12--5:R-:W-:Y:S05]  /*21fb0*/  CALL.REL.NOINC `($__internal_49_$__cuda_sm70_shflsync_idx_p) ;  /* 0x000011e000007944 */ /* 0x026fea0003c00000 */
[----:B------:R-:W-:Y:S01]  /*21fc0*/  MOV R4, R5 ;  /* 0x0000000500047202 */ /* 0x000fe20000000f00 */
[----:B------:R-:W-:Y:S05]  /*21fd0*/  BRA `(.L_x_2555) ;  /* 0xfffe7e0000007947 */ /* 0x000fea000383ffff */
.L_x_2405:
[----:B------:R-:W-:Y:S01]  /*21fe0*/  IMAD.MOV.U32 R9, RZ, RZ, R15 ;  /* 0x000000ffff097224 */ /* 0x000fe200078e000f */
[----:B------:R-:W-:Y:S01]  /*21ff0*/  MOV R5, 0x2 ;  /* 0x0000000200057802 */ /* 0x000fe20000000f00 */
[----:B------:R-:W-:Y:S01]  /*22000*/  IMAD.MOV.U32 R3, RZ, RZ, 0x181f ;  /* 0x0000181fff037424 */ /* 0x000fe200078e00ff */
[----:B----4-:R-:W-:Y:S02]  /*22010*/  MOV R2, 0x22030 ;  /* 0x0002203000027802 */ /* 0x010fe40000000f00 */
[----:B-123-5:R-:W-:Y:S05]  /*22020*/  CALL.REL.NOINC `($__internal_49_$__cuda_sm70_shflsync_idx_p) ;  /* 0x0000117000007944 */ /* 0x02efea0003c00000 */
[----:B------:R-:W-:Y:S01]  /*22030*/  MOV R2, R5 ;  /* 0x0000000500027202 */ /* 0x000fe20000000f00 */
[----:B------:R-:W-:Y:S05]  /*22040*/  BRA `(.L_x_2556) ;  /* 0xfffe7db000007947 */ /* 0x000fea000383ffff */
.L_x_2408:
[----:B-1----:R-:W-:Y:S01]  /*22050*/  IMAD.MOV.U32 R9, RZ, RZ, R12 ;  /* 0x000000ffff097224 */ /* 0x002fe200078e000c */
[----:B------:R-:W-:Y:S01]  /*22060*/  MOV R5, 0x3 ;  /* 0x0000000300057802 */ /* 0x000fe20000000f00 */
[----:B------:R-:W-:Y:S01]  /*22070*/  IMAD.MOV.U32 R3, RZ, RZ, 0x181f ;  /* 0x0000181fff037424 */ /* 0x000fe200078e00ff */
[----:B--2---:R-:W-:-:S02]  /*22080*/  MOV R2, 0x220a0 ;  /* 0x000220a000027802 */ /* 0x004fc40000000f00 */
[----:B---345:R-:W-:Y:S05]  /*22090*/  CALL.REL.NOINC `($__internal_49_$__cuda_sm70_shflsync_idx_p) ;  /* 0x0000110000007944 */ /* 0x038fea0003c00000 */
        /* <DEDUP_REMOVED lines=8> */
.L_x_2485:
[----:B------:R-:W-:Y:S01]  /*22120*/  IMAD.MOV.U32 R2, RZ, RZ, R215 ;  /* 0x000000ffff027224 */ /* 0x000fe200078e00d7 */
[----:B------:R-:W-:Y:S02]  /*22130*/  MOV R5, 0x2 ;  /* 0x0000000200057802 */ /* 0x000fe40000000f00 */
[----:B------:R-:W-:Y:S02]  /*22140*/  MOV R3, 0x22160 ;  /* 0x0002216000037802 */ /* 0x000fe40000000f00 */
[----:B------:R-:W-:Y:S05]  /*22150*/  CALL.REL.NOINC `($__internal_48_$__cuda_sm70_shflsync_bfly_p) ;  /* 0x00000ff000007944 */ /* 0x000fea0003c00000 */
[----:B------:R-:W-:Y:S01]  /*22160*/  MOV R0, R5 ;  /* 0x0000000500007202 */ /* 0x000fe20000000f00 */
[----:B------:R-:W-:Y:S05]  /*22170*/  BRA `(.L_x_2558) ;  /* 0xffff999000007947 */ /* 0x000fea000383ffff */
.L_x_2486:
[----:B------:R-:W-:Y:S01]  /*22180*/  IMAD.MOV.U32 R2, RZ, RZ, R0 ;  /* 0x000000ffff027224 */ /* 0x000fe200078e0000 */
[----:B------:R-:W-:Y:S02]  /*22190*/  MOV R5, 0x1 ;  /* 0x0000000100057802 */ /* 0x000fe40000000f00 */
[----:B------:R-:W-:Y:S02]  /*221a0*/  MOV R3, 0x221c0 ;  /* 0x000221c000037802 */ /* 0x000fe40000000f00 */
[----:B-1----:R-:W-:Y:S05]  /*221b0*/  CALL.REL.NOINC `($__internal_48_$__cuda_sm70_shflsync_bfly_p) ;  /* 0x00000f9000007944 */ /* 0x002fea0003c00000 */
[----:B------:R-:W-:Y:S01]  /*221c0*/  FADD.FTZ R0, R0, R5 ;  /* 0x0000000500007221 */ /* 0x000fe20000010000 */
[----:B------:R-:W-:Y:S02]  /*221d0*/  MOV R2, R219 ;  /* 0x000000db00027202 */ /* 0x000fe40000000f00 */
[----:B------:R-:W-:-:S02]  /*221e0*/  MOV R5, 0x2 ;  /* 0x0000000200057802 */ /* 0x000fc40000000f00 */
[----:B------:R-:W-:Y:S02]  /*221f0*/  MOV R3, 0x22210 ;  /* 0x0002221000037802 */ /* 0x000fe40000000f00 */
[----:B------:R-:W-:Y:S05]  /*22200*/  CALL.REL.NOINC `($__internal_48_$__cuda_sm70_shflsync_bfly_p) ;  /* 0x00000f4000007944 */ /* 0x000fea0003c00000 */
[----:B------:R-:W-:Y:S01]  /*22210*/  FADD.FTZ R4, R219, R5 ;  /* 0x00000005db047221 */ /* 0x000fe20000010000 */
[----:B------:R-:W-:Y:S02]  /*22220*/  MOV R5, 0x1 ;  /* 0x0000000100057802 */ /* 0x000fe40000000f00 */
[----:B------:R-:W-:Y:S02]  /*22230*/  MOV R3, 0x22260 ;  /* 0x0002226000037802 */ /* 0x000fe40000000f00 */
[----:B------:R-:W-:Y:S02]  /*22240*/  MOV R2, R4 ;  /* 0x0000000400027202 */ /* 0x000fe40000000f00 */
[----:B------:R-:W-:Y:S05]  /*22250*/  CALL.REL.NOINC `($__internal_48_$__cuda_sm70_shflsync_bfly_p) ;  /* 0x00000ef000007944 */ /* 0x000fea0003c00000 */
[----:B------:R-:W-:Y:S01]  /*22260*/  MOV R3, R5 ;  /* 0x0000000500037202 */ /* 0x000fe20000000f00 */
[----:B------:R-:W-:Y:S05]  /*22270*/  BRA `(.L_x_2559) ;  /* 0xffff990000007947 */ /* 0x000fea000383ffff */
.L_x_2493:
[----:B--234-:R-:W-:Y:S01]  /*22280*/  IMAD.MOV.U32 R9, RZ, RZ, R13 ;  /* 0x000000ffff097224 */ /* 0x01cfe200078e000d */
[----:B------:R-:W-:Y:S01]  /*22290*/  MOV R5, RZ ;  /* 0x000000ff00057202 */ /* 0x000fe20000000f00 */
[----:B------:R-:W-:Y:S01]  /*222a0*/  IMAD.MOV.U32 R3, RZ, RZ, 0x181f ;  /* 0x0000181fff037424 */ /* 0x000fe200078e00ff */
[----:B------:R-:W-:Y:S02]  /*222b0*/  MOV R2, 0x222d0 ;  /* 0x000222d000027802 */ /* 0x000fe40000000f00 */
[----:B-1----:R-:W-:Y:S05]  /*222c0*/  CALL.REL.NOINC `($__internal_49_$__cuda_sm70_shflsync_idx_p) ;  /* 0x00000ed000007944 */ /* 0x002fea0003c00000 */
[----:B------:R-:W-:Y:S01]  /*222d0*/  MOV R10, R5 ;  /* 0x00000005000a7202 */ /* 0x000fe20000000f00 */
[----:B------:R-:W-:Y:S05]  /*222e0*/  BRA `(.L_x_2560) ;  /* 0xffffb58000007947 */ /* 0x000fea000383ffff */
.L_x_2494:
[----:B------:R-:W-:Y:S01]  /*222f0*/  IMAD.MOV.U32 R9, RZ, RZ, R14 ;  /* 0x000000ffff097224 */ /* 0x000fe200078e000e */
[----:B------:R-:W-:Y:S01]  /*22300*/  MOV R5, RZ ;  /* 0x000000ff00057202 */ /* 0x000fe20000000f00 */
[----:B------:R-:W-:Y:S01]  /*22310*/  IMAD.MOV.U32 R3, RZ, RZ, 0x181f ;  /* 0x0000181fff037424 */ /* 0x000fe200078e00ff */
[----:B------:R-:W-:-:S02]  /*22320*/  MOV R2, 0x22340 ;  /* 0x0002234000027802 */ /* 0x000fc40000000f00 */
[----:B-123--:R-:W-:Y:S05]  /*22330*/  CALL.REL.NOINC `($__internal_49_$__cuda_sm70_shflsync_idx_p) ;  /* 0x00000e6000007944 */ /* 0x00efea0003c00000 */
[----:B------:R-:W-:Y:S01]  /*22340*/  MOV R2, R5 ;  /* 0x0000000500027202 */ /* 0x000fe20000000f00 */
[----:B------:R-:W-:Y:S05]  /*22350*/  BRA `(.L_x_2561) ;  /* 0xffffb53000007947 */ /* 0x000fea000383ffff */
.L_x_2497:
[----:B--2---:R-:W-:Y:S01]  /*22360*/  IMAD.MOV.U32 R9, RZ, RZ, R13 ;  /* 0x000000ffff097224 */ /* 0x004fe200078e000d */
[----:B------:R-:W-:Y:S01]  /*22370*/  MOV R5, 0x1 ;  /* 0x0000000100057802 */ /* 0x000fe20000000f00 */
[----:B------:R-:W-:Y:S01]  /*22380*/  IMAD.MOV.U32 R3, RZ, RZ, 0x181f ;  /* 0x0000181fff037424 */ /* 0x000fe200078e00ff */
[----:B------:R-:W-:-:S02]  /*22390*/  MOV R2, 0x223b0 ;  /* 0x000223b000027802 */ /* 0x000fc40000000f00 */
[----:B-1-34-:R-:W-:Y:S05]  /*223a0*/  CALL.REL.NOINC `($__internal_49_$__cuda_sm70_shflsync_idx_p) ;  /* 0x00000df000007944 */ /* 0x01afea0003c00000 */
        /* <DEDUP_REMOVED lines=8> */
.L_x_2500:
[----:B--2---:R-:W-:Y:S01]  /*22430*/  IMAD.MOV.U32 R9, RZ, RZ, R13 ;  /* 0x000000ffff097224 */ /* 0x004fe200078e000d */
[----:B------:R-:W-:Y:S01]  /*22440*/  MOV R5, 0x2 ;  /* 0x0000000200057802 */ /* 0x000fe20000000f00 */
[----:B------:R-:W-:Y:S01]  /*22450*/  IMAD.MOV.U32 R3, RZ, RZ, 0x181f ;  /* 0x0000181fff037424 */ /* 0x000fe200078e00ff */
[----:B------:R-:W-:Y:S02]  /*22460*/  MOV R2, 0x22480 ;  /* 0x0002248000027802 */ /* 0x000fe40000000f00 */
[----:B-1-34-:R-:W-:Y:S05]  /*22470*/  CALL.REL.NOINC `($__internal_49_$__cuda_sm70_shflsync_idx_p) ;  /* 0x00000d2000007944 */ /* 0x01afea0003c00000 */
[----:B------:R-:W-:Y:S01]  /*22480*/  MOV R10, R5 ;  /* 0x00000005000a7202 */ /* 0x000fe20000000f00 */
[----:B------:R-:W-:Y:S05]  /*22490*/  BRA `(.L_x_2563) ;  /* 0xffffb74000007947 */ /* 0x000fea000383ffff */
.L_x_2501:
[----:B--2---:R-:W-:Y:S01]  /*224a0*/  IMAD.MOV.U32 R9, RZ, RZ, R14 ;  /* 0x000000ffff097224 */ /* 0x004fe200078e000e */
[----:B------:R-:W-:Y:S01]  /*224b0*/  MOV R5, 0x2 ;  /* 0x0000000200057802 */ /* 0x000fe20000000f00 */
[----:B------:R-:W-:Y:S01]  /*224c0*/  IMAD.MOV.U32 R3, RZ, RZ, 0x181f ;  /* 0x0000181fff037424 */ /* 0x000fe200078e00ff */
[----:B------:R-:W-:Y:S02]  /*224d0*/  MOV R2, 0x224f0 ;  /* 0x000224f000027802 */ /* 0x000fe40000000f00 */
[----:B-1-34-:R-:W-:Y:S05]  /*224e0*/  CALL.REL.NOINC `($__internal_49_$__cuda_sm70_shflsync_idx_p) ;  /* 0x00000cb000007944 */ /* 0x01afea0003c00000 */
[----:B------:R-:W-:Y:S01]  /*224f0*/  MOV R2, R5 ;  /* 0x0000000500027202 */ /* 0x000fe20000000f00 */
[----:B------:R-:W-:Y:S05]  /*22500*/  BRA `(.L_x_2564) ;  /* 0xffffb6f000007947 */ /* 0x000fea000383ffff */
.L_x_2504:
[----:B---3--:R-:W-:Y:S01]  /*22510*/  IMAD.MOV.U32 R9, RZ, RZ, R13 ;  /* 0x000000ffff097224 */ /* 0x008fe200078e000d */
[----:B------:R-:W-:Y:S01]  /*22520*/  MOV R5, 0x3 ;  /* 0x0000000300057802 */ /* 0x000fe20000000f00 */
[----:B------:R-:W-:Y:S01]  /*22530*/  IMAD.MOV.U32 R3, RZ, RZ, 0x181f ;  /* 0x0000181fff037424 */ /* 0x000fe200078e00ff */
[----:B----4-:R-:W-:-:S02]  /*22540*/  MOV R2, 0x22560 ;  /* 0x0002256000027802 */ /* 0x010fc40000000f00 */
[----:B-12---:R-:W-:Y:S05]  /*22550*/  CALL.REL.NOINC `($__internal_49_$__cuda_sm70_shflsync_idx_p) ;  /* 0x00000c4000007944 */ /* 0x006fea0003c00000 */
        /* <DEDUP_REMOVED lines=8> */
.L_x_2506:
[----:B------:R-:W-:Y:S01]  /*225e0*/  IMAD.MOV.U32 R9, RZ, RZ, R16 ;  /* 0x000000ffff097224 */ /* 0x000fe200078e0010 */
[----:B------:R-:W-:Y:S01]  /*225f0*/  MOV R5, RZ ;  /* 0x000000ff00057202 */ /* 0x000fe20000000f00 */
[----:B------:R-:W-:Y:S01]  /*22600*/  IMAD.MOV.U32 R3, RZ, RZ, 0x1c1f ;  /* 0x00001c1fff037424 */ /* 0x000fe200078e00ff */
[----:B------:R-:W-:Y:S02]  /*22610*/  MOV R2, 0x22630 ;  /* 0x0002263000027802 */ /* 0x000fe40000000f00 */
[----:B------:R-:W-:Y:S05]  /*22620*/  CALL.REL.NOINC `($__internal_49_$__cuda_sm70_shflsync_idx_p) ;  /* 0x00000b7000007944 */ /* 0x000fea0003c00000 */
[----:B------:R-:W-:Y:S01]  /*22630*/  MOV R4, R5 ;  /* 0x0000000500047202 */ /* 0x000fe20000000f00 */
[----:B------:R-:W-:Y:S05]  /*22640*/  BRA `(.L_x_2566) ;  /* 0xffffbab000007947 */ /* 0x000fea000383ffff */
.L_x_2507:
[----:B------:R-:W-:Y:S01]  /*22650*/  IMAD.MOV.U32 R9, RZ, RZ, R17 ;  /* 0x000000ffff097224 */ /* 0x000fe200078e0011 */
[----:B------:R-:W-:Y:S01]  /*22660*/  MOV R5, RZ ;  /* 0x000000ff00057202 */ /* 0x000fe20000000f00 */
[----:B------:R-:W-:Y:S01]  /*22670*/  IMAD.MOV.U32 R3, RZ, RZ, 0x1c1f ;  /* 0x00001c1fff037424 */ /* 0x000fe200078e00ff */
[----:B------:R-:W-:Y:S02]  /*22680*/  MOV R2, 0x226a0 ;  /* 0x000226a000027802 */ /* 0x000fe40000000f00 */
[----:B-12---:R-:W-:Y:S05]  /*22690*/  CALL.REL.NOINC `($__internal_49_$__cuda_sm70_shflsync_idx_p) ;  /* 0x00000b0000007944 */ /* 0x006fea0003c00000 */
[----:B------:R-:W-:Y:S01]  /*226a0*/  MOV R0, R5 ;  /* 0x0000000500007202 */ /* 0x000fe20000000f00 */
[----:B------:R-:W-:Y:S05]  /*226b0*/  BRA `(.L_x_2567) ;  /* 0xffffba6000007947 */ /* 0x000fea000383ffff */
.L_x_2510:
        /* <DEDUP_REMOVED lines=13> */
.L_x_2514:
[----:B------:R-:W-:Y:S01]  /*22790*/  IMAD.MOV.U32 R9, RZ, RZ, R11 ;  /* 0x000000ffff097224 */ /* 0x000fe200078e000b */
[----:B------:R-:W-:Y:S01]  /*227a0*/  MOV R5, RZ ;  /* 0x000000ff00057202 */ /* 0x000fe20000000f00 */
[----:B------:R-:W-:Y:S01]  /*227b0*/  IMAD.MOV.U32 R3, RZ, RZ, 0x181f ;  /* 0x0000181fff037424 */ /* 0x000fe200078e00ff */
[----:B------:R-:W-:Y:S02]  /*227c0*/  MOV R2, 0x227e0 ;  /* 0x000227e000027802 */ /* 0x000fe40000000f00 */
[----:B------:R-:W-:Y:S05]  /*227d0*/  CALL.REL.NOINC `($__internal_49_$__cuda_sm70_shflsync_idx_p) ;  /* 0x000009c000007944 */ /* 0x000fea0003c00000 */
[----:B------:R-:W-:Y:S01]  /*227e0*/  MOV R10, R5 ;  /* 0x00000005000a7202 */ /* 0x000fe20000000f00 */
[----:B------:R-:W-:Y:S05]  /*227f0*/  BRA `(.L_x_2569) ;  /* 0xffffda7000007947 */ /* 0x000fea000383ffff */
.L_x_2515:
[----:B------:R-:W-:Y:S01]  /*22800*/  IMAD.MOV.U32 R9, RZ, RZ, R14 ;  /* 0x000000ffff097224 */ /* 0x000fe200078e000e */
[----:B------:R-:W-:Y:S01]  /*22810*/  MOV R5, RZ ;  /* 0x000000ff00057202 */ /* 0x000fe20000000f00 */
[----:B------:R-:W-:Y:S01]  /*22820*/  IMAD.MOV.U32 R3, RZ, RZ, 0x181f ;  /* 0x0000181fff037424 */ /* 0x000fe200078e00ff */
[----:B------:R-:W-:Y:S02]  /*22830*/  MOV R2, 0x22850 ;  /* 0x0002285000027802 */ /* 0x000fe40000000f00 */
[----:B-12---:R-:W-:Y:S05]  /*22840*/  CALL.REL.NOINC `($__internal_49_$__cuda_sm70_shflsync_idx_p) ;  /* 0x0000095000007944 */ /* 0x006fea0003c00000 */
[----:B------:R-:W-:Y:S01]  /*22850*/  MOV R2, R5 ;  /* 0x0000000500027202 */ /* 0x000fe20000000f00 */
[----:B------:R-:W-:Y:S05]  /*22860*/  BRA `(.L_x_2570) ;  /* 0xffffda2000007947 */ /* 0x000fea000383ffff */
.L_x_2518:
[----:B--2---:R-:W-:Y:S01]  /*22870*/  IMAD.MOV.U32 R9, RZ, RZ, R11 ;  /* 0x000000ffff097224 */ /* 0x004fe200078e000b */
[----:B------:R-:W-:Y:S01]  /*22880*/  MOV R5, 0x1 ;  /* 0x0000000100057802 */ /* 0x000fe20000000f00 */
[----:B------:R-:W-:Y:S01]  /*22890*/  IMAD.MOV.U32 R3, RZ, RZ, 0x181f ;  /* 0x0000181fff037424 */ /* 0x000fe200078e00ff */
[----:B----4-:R-:W-:-:S02]  /*228a0*/  MOV R2, 0x228c0 ;  /* 0x000228c000027802 */ /* 0x010fc40000000f00 */
[----:B-1-3--:R-:W-:Y:S05]  /*228b0*/  CALL.REL.NOINC `($__internal_49_$__cuda_sm70_shflsync_idx_p) ;  /* 0x000008e000007944 */ /* 0x00afea0003c00000 */
        /* <DEDUP_REMOVED lines=8> */
.L_x_2521:
[----:B-1----:R-:W-:Y:S01]  /*22940*/  IMAD.MOV.U32 R9, RZ, RZ, R11 ;  /* 0x000000ffff097224 */ /* 0x002fe200078e000b */
[----:B------:R-:W-:Y:S01]  /*22950*/  MOV R5, 0x2 ;  /* 0x0000000200057802 */ /* 0x000fe20000000f00 */
[----:B------:R-:W-:Y:S01]  /*22960*/  IMAD.MOV.U32 R3, RZ, RZ, 0x181f ;  /* 0x0000181fff037424 */ /* 0x000fe200078e00ff */
[----:B----4-:R-:W-:Y:S02]  /*22970*/  MOV R2, 0x22990 ;  /* 0x0002299000027802 */ /* 0x010fe40000000f00 */
[----:B--23--:R-:W-:Y:S05]  /*22980*/  CALL.REL.NOINC `($__internal_49_$__cuda_sm70_shflsync_idx_p) ;  /* 0x0000081000007944 */ /* 0x00cfea0003c00000 */
[----:B------:R-:W-:Y:S01]  /*22990*/  MOV R10, R5 ;  /* 0x00000005000a7202 */ /* 0x000fe20000000f00 */
[----:B------:R-:W-:Y:S05]  /*229a0*/  BRA `(.L_x_2572) ;  /* 0xffffdc4000007947 */ /* 0x000fea000383ffff */
.L_x_2522:
[----:B------:R-:W-:Y:S01]  /*229b0*/  IMAD.MOV.U32 R9, RZ, RZ, R14 ;  /* 0x000000ffff097224 */ /* 0x000fe200078e000e */
[----:B------:R-:W-:Y:S01]  /*229c0*/  MOV R5, 0x2 ;  /* 0x0000000200057802 */ /* 0x000fe20000000f00 */
[----:B------:R-:W-:Y:S01]  /*229d0*/  IMAD.MOV.U32 R3, RZ, RZ, 0x181f ;  /* 0x0000181fff037424 */ /* 0x000fe200078e00ff */
[----:B----4-:R-:W-:Y:S02]  /*229e0*/  MOV R2, 0x22a00 ;  /* 0x00022a0000027802 */ /* 0x010fe40000000f00 */
[----:B-123--:R-:W-:Y:S05]  /*229f0*/  CALL.REL.NOINC `($__internal_49_$__cuda_sm70_shflsync_idx_p) ;  /* 0x000007a000007944 */ /* 0x00efea0003c00000 */
[----:B------:R-:W-:Y:S01]  /*22a00*/  MOV R2, R5 ;  /* 0x0000000500027202 */ /* 0x000fe20000000f00 */
[----:B------:R-:W-:Y:S05]  /*22a10*/  BRA `(.L_x_2573) ;  /* 0xffffdbf000007947 */ /* 0x000fea000383ffff */
.L_x_2525:
[----:B-1----:R-:W-:Y:S01]  /*22a20*/  IMAD.MOV.U32 R9, RZ, RZ, R11 ;  /* 0x000000ffff097224 */ /* 0x002fe200078e000b */
[----:B------:R-:W-:Y:S01]  /*22a30*/  MOV R5, 0x3 ;  /* 0x0000000300057802 */ /* 0x000fe20000000f00 */
[----:B------:R-:W-:Y:S01]  /*22a40*/  IMAD.MOV.U32 R3, RZ, RZ, 0x181f ;  /* 0x0000181fff037424 */ /* 0x000fe200078e00ff */
[----:B------:R-:W-:-:S02]  /*22a50*/  MOV R2, 0x22a70 ;  /* 0x00022a7000027802 */ /* 0x000fc40000000f00 */
[----:B--234-:R-:W-:Y:S05]  /*22a60*/  CALL.REL.NOINC `($__internal_49_$__cuda_sm70_shflsync_idx_p) ;  /* 0x0000073000007944 */ /* 0x01cfea0003c00000 */
        /* <DEDUP_REMOVED lines=8> */
.L_x_2527:
[----:B------:R-:W-:Y:S01]  /*22af0*/  IMAD.MOV.U32 R9, RZ, RZ, R114 ;  /* 0x000000ffff097224 */ /* 0x000fe200078e0072 */
[----:B------:R-:W-:Y:S01]  /*22b00*/  MOV R5, RZ ;  /* 0x000000ff00057202 */ /* 0x000fe20000000f00 */
[----:B------:R-:W-:Y:S01]  /*22b10*/  IMAD.MOV.U32 R3, RZ, RZ, 0x1f ;  /* 0x0000001fff037424 */ /* 0x000fe200078e00ff */
[----:B------:R-:W-:Y:S02]  /*22b20*/  MOV R2, 0x22b40 ;  /* 0x00022b4000027802 */ /* 0x000fe40000000f00 */
[----:B------:R-:W-:Y:S05]  /*22b30*/  CALL.REL.NOINC `($__internal_49_$__cuda_sm70_shflsync_idx_p) ;  /* 0x0000066000007944 */ /* 0x000fea0003c00000 */
[----:B------:R-:W-:Y:S01]  /*22b40*/  MOV R10, R5 ;  /* 0x00000005000a7202 */ /* 0x000fe20000000f00 */
[----:B------:R-:W-:Y:S05]  /*22b50*/  BRA `(.L_x_2575) ;  /* 0xffffde6000007947 */ /* 0x000fea000383ffff */
.L_x_2528:
[----:B------:R-:W-:Y:S01]  /*22b60*/  IMAD.MOV.U32 R9, RZ, RZ, R114 ;  /* 0x000000ffff097224 */ /* 0x000fe200078e0072 */
[----:B------:R-:W-:Y:S01]  /*22b70*/  MOV R5, 0x1 ;  /* 0x0000000100057802 */ /* 0x000fe20000000f00 */
[----:B------:R-:W-:Y:S01]  /*22b80*/  IMAD.MOV.U32 R3, RZ, RZ, 0x1f ;  /* 0x0000001fff037424 */ /* 0x000fe200078e00ff */
[----:B------:R-:W-:Y:S02]  /*22b90*/  MOV R2, 0x22bb0 ;  /* 0x00022bb000027802 */ /* 0x000fe40000000f00 */
[----:B-12---:R-:W-:Y:S05]  /*22ba0*/  CALL.REL.NOINC `($__internal_49_$__cuda_sm70_shflsync_idx_p) ;  /* 0x000005f000007944 */ /* 0x006fea0003c00000 */
[----:B------:R-:W-:Y:S01]  /*22bb0*/  MOV R8, R5 ;  /* 0x0000000500087202 */ /* 0x000fe20000000f00 */
[----:B------:R-:W-:Y:S05]  /*22bc0*/  BRA `(.L_x_2576) ;  /* 0xffffde1000007947 */ /* 0x000fea000383ffff */
.L_x_2529:
[----:B------:R-:W-:Y:S02]  /*22bd0*/  MOV R2, 0x1 ;  /* 0x0000000100027802 */ /* 0x000fe40000000f00 */
[----:B------:R-:W-:-:S02]  /*22be0*/  MOV R3, 0x22c00 ;  /* 0x00022c0000037802 */ /* 0x000fc40000000f00 */
[----:B-1234-:R-:W-:Y:S05]  /*22bf0*/  CALL.REL.NOINC `($__internal_50_$__cuda_sm70_shflsync_up_p) ;  /* 0x000005f000007944 */ /* 0x01efea0003c00000 */
[----:B------:R-:W-:Y:S05]  /*22c00*/  BRA `(.L_x_2577) ;  /* 0xffffdf0000007947 */ /* 0x000fea000383ffff */
.L_x_2530:
[----:B------:R-:W-:Y:S02]  /*22c10*/  MOV R2, 0x2 ;  /* 0x0000000200027802 */ /* 0x000fe40000000f00 */
[----:B------:R-:W-:-:S02]  /*22c20*/  MOV R3, 0x22c40 ;  /* 0x00022c4000037802 */ /* 0x000fc40000000f00 */
[----:B--2-4-:R-:W-:Y:S05]  /*22c30*/  CALL.REL.NOINC `($__internal_50_$__cuda_sm70_shflsync_up_p) ;  /* 0x000005b000007944 */ /* 0x014fea0003c00000 */
[----:B------:R-:W-:Y:S01]  /*22c40*/  SEL R3, R4, RZ, P1 ;  /* 0x000000ff04037207 */ /* 0x000fe20000800000 */
[----:B------:R-:W-:-:S04]  /*22c50*/  IMAD.MOV.U32 R2, RZ, RZ, 0x4 ;  /* 0x00000004ff027424 */ /* 0x000fc800078e00ff */
[----:B------:R-:W-:Y:S01]  /*22c60*/  IMAD.IADD R0, R0, 0x1, R3 ;  /* 0x0000000100007824 */ /* 0x000fe200078e0203 */
        /* <DEDUP_REMOVED lines=21> */
.L_x_2534:
[----:B------:R-:W-:Y:S02]  /*22dc0*/  MOV R2, 0x1 ;  /* 0x0000000100027802 */ /* 0x000fe40000000f00 */
[----:B------:R-:W-:Y:S02]  /*22dd0*/  MOV R3, 0x22df0 ;  /* 0x00022df000037802 */ /* 0x000fe40000000f00 */
[----:B------:R-:W-:Y:S05]  /*22de0*/  CALL.REL.NOINC `($__internal_50_$__cuda_sm70_shflsync_up_p) ;  /* 0x0000040000007944 */ /* 0x000fea0003c00000 */
[----:B------:R-:W-:Y:S01]  /*22df0*/  MOV R2, R4 ;  /* 0x0000000400027202 */ /* 0x000fe20000000f00 */
[----:B------:R-:W-:Y:S05]  /*22e00*/  BRA `(.L_x_2579) ;  /* 0xffffdf6000007947 */ /* 0x000fea000383ffff */
.L_x_2535:
        /* <DEDUP_REMOVED lines=27> */
.L_x_2537:
[----:B------:R-:W-:Y:S02]  /*22fc0*/  SEL R0, RZ, 0x1, P0 ;  /* 0x00000001ff007807 */ /* 0x000fe40000000000 */
[----:B------:R-:W-:Y:S02]  /*22fd0*/  MOV R2, 0x22ff0 ;  /* 0x00022ff000027802 */ /* 0x000fe40000000f00 */
[----:B-1----:R-:W-:Y:S05]  /*22fe0*/  CALL.REL.NOINC `($__internal_51_$__cuda_sm70_votesync_ballot) ;  /* 0x0000027000007944 */ /* 0x002fea0003c00000 */
[----:B------:R-:W-:Y:S01]  /*22ff0*/  MOV R11, R0 ;  /* 0x00000000000b7202 */ /* 0x000fe20000000f00 */
[----:B------:R-:W-:Y:S05]  /*23000*/  BRA `(.L_x_2581) ;  /* 0xffffdef000007947 */ /* 0x000fea000383ffff */
.L_x_2538:
[----:B------:R-:W-:Y:S01]  /*23010*/  IMAD.MOV.U32 R9, RZ, RZ, R6 ;  /* 0x000000ffff097224 */ /* 0x000fe200078e0006 */
[----:B------:R-:W-:Y:S01]  /*23020*/  MOV R5, R0 ;  /* 0x0000000000057202 */ /* 0x000fe20000000f00 */
[----:B------:R-:W-:Y:S01]  /*23030*/  IMAD.MOV.U32 R3, RZ, RZ, 0x1f ;  /* 0x0000001fff037424 */ /* 0x000fe200078e00ff */
[----:B--2---:R-:W-:Y:S02]  /*23040*/  MOV R2, 0x23060 ;  /* 0x0002306000027802 */ /* 0x004fe40000000f00 */
[----:B-1----:R-:W-:Y:S05]  /*23050*/  CALL.REL.NOINC `($__internal_49_$__cuda_sm70_shflsync_idx_p) ;  /* 0x0000014000007944 */ /* 0x002fea0003c00000 */
[----:B------:R-:W-:Y:S01]  /*23060*/  IMAD.MOV.U32 R8, RZ, RZ, R5 ;  /* 0x000000ffff087224 */ /* 0x000fe200078e0005 */
[----:B------:R-:W-:Y:S01]  /*23070*/  MOV R5, R0 ;  /* 0x0000000000057202 */ /* 0x000fe20000000f00 */
[----:B------:R-:W-:Y:S01]  /*23080*/  IMAD.MOV.U32 R9, RZ, RZ, R7 ;  /* 0x000000ffff097224 */ /* 0x000fe200078e0007 */
[----:B------:R-:W-:-:S02]  /*23090*/  MOV R3, 0x1f ;  /* 0x0000001f00037802 */ /* 0x000fc40000000f00 */
[----:B------:R-:W-:Y:S02]  /*230a0*/  MOV R2, 0x230c0 ;  /* 0x000230c000027802 */ /* 0x000fe40000000f00 */
[----:B------:R-:W-:Y:S05]  /*230b0*/  CALL.REL.NOINC `($__internal_49_$__cuda_sm70_shflsync_idx_p) ;  /* 0x000000e000007944 */ /* 0x000fea0003c00000 */
[----:B------:R-:W-:Y:S01]  /*230c0*/  MOV R7, R5 ;  /* 0x0000000500077202 */ /* 0x000fe20000000f00 */
[----:B------:R-:W-:Y:S05]  /*230d0*/  BRA `(.L_x_2582) ;  /* 0xffffde9000007947 */ /* 0x000fea000383ffff */
.L_x_2541:
[----:B------:R-:W-:Y:S01]  /*230e0*/  IMAD.MOV.U32 R9, RZ, RZ, R4 ;  /* 0x000000ffff097224 */ /* 0x000fe200078e0004 */
[----:B------:R-:W-:Y:S01]  /*230f0*/  MOV R5, R0 ;  /* 0x0000000000057202 */ /* 0x000fe20000000f00 */
[----:B------:R-:W-:Y:S01]  /*23100*/  IMAD.MOV.U32 R3, RZ, RZ, 0x1f ;  /* 0x0000001fff037424 */ /* 0x000fe200078e00ff */
[----:B--2---:R-:W-:Y:S02]  /*23110*/  MOV R2, 0x23130 ;  /* 0x0002313000027802 */ /* 0x004fe40000000f00 */
[----:B-1--4-:R-:W-:Y:S05]  /*23120*/  CALL.REL.NOINC `($__internal_49_$__cuda_sm70_shflsync_idx_p) ;  /* 0x0000007000007944 */ /* 0x012fea0003c00000 */
[----:B------:R-:W-:Y:S01]  /*23130*/  MOV R13, R5 ;  /* 0x00000005000d7202 */ /* 0x000fe20000000f00 */
[----:B------:R-:W-:Y:S05]  /*23140*/  BRA `(.L_x_2540) ;  /* 0xffffde8000007947 */ /* 0x000fea000383ffff */
        .weak           $__internal_48_$__cuda_sm70_shflsync_bfly_p
        .type           $__internal_48_$__cuda_sm70_shflsync_bfly_p,@function
        .size           $__internal_48_$__cuda_sm70_shflsync_bfly_p,($__internal_49_$__cuda_sm70_shflsync_idx_p - $__internal_48_$__cuda_sm70_shflsync_bfly_p)
$__internal_48_$__cuda_sm70_shflsync_bfly_p:
[----:B------:R-:W-:Y:S04]  /*23150*/  WARPSYNC R6 ;  /* 0x0000000600007348 */ /* 0x000fe80003800000 */
[----:B------:R1:W2:Y:S02]  /*23160*/  SHFL.BFLY PT, R5, R2, R5, R7 ;  /* 0x0c00000502057389 */ /* 0x0002a400000e0007 */
[----:B-1----:R-:W-:-:S02]  /*23170*/  MOV R2, R3 ;  /* 0x0000000300027202 */ /* 0x002fc40000000f00 */
[----:B------:R-:W-:-:S04]  /*23180*/  MOV R3, 0x0 ;  /* 0x0000000000037802 */ /* 0x000fc80000000f00 */
[----:B--2---:R-:W-:Y:S05]  /*23190*/  RET.REL.NODEC R2 `(_ZN7cutlass13device_kernelIN5flash19enable_sm80_to_sm89INS1_16FlashAttnFwdSm80INS1_25CollectiveMainloopFwdSm80ILi8ELi1ELb0EN4cute5tupleIJNS5_1CILi128EEENS7_ILi48EEENS7_ILi256EEEEEELi256ENS_6half_tEfNS_4arch4Sm80ELb1ELb0ELb1ELb1ELb0ELb1ELb1ELb1EEENS1_21CollectiveEpilogueFwdINS6_IJS8_SA_S9_EEENS6_IJNS7_ILi1EEESI_SI_EEESC_SE_Li256ELb1ELb1ELb1ELb0EEENS1_36VarlenDynamicPersistentTileSchedulerILi128ELi48ELi256ELi256ELb1ELb1ELb0ELb1ELb1ELb1EEEEEEEEEvNT_6ParamsE) ;  /* 0xfffdce6002007950 */ /* 0x004fea0003c3ffff */
        .weak           $__internal_49_$__cuda_sm70_shflsync_idx_p
        .type           $__internal_49_$__cuda_sm70_shflsync_idx_p,@function
        .size           $__internal_49_$__cuda_sm70_shflsync_idx_p,($__internal_50_$__cuda_sm70_shflsync_up_p - $__internal_49_$__cuda_sm70_shflsync_idx_p)
$__internal_49_$__cuda_sm70_shflsync_idx_p:
[----:B------:R-:W-:-:S04]  /*231a0*/  MOV R115, 0xffffffff ;  /* 0xffffffff00737802 */ /* 0x000fc80000000f00 */
[----:B------:R-:W-:Y:S04]  /*231b0*/  WARPSYNC R115 ;  /* 0x0000007300007348 */ /* 0x000fe80003800000 */
[----:B------:R1:W2:Y:S02]  /*231c0*/  SHFL.IDX PT, R5, R9, R5, R3 ;  /* 0x0000000509057389 */ /* 0x0002a400000e0003 */
[----:B-1----:R-:W-:-:S04]  /*231d0*/  MOV R3, 0x0 ;  /* 0x0000000000037802 */ /* 0x002fc80000000f00 */
[----:B--2---:R-:W-:Y:S05]  /*231e0*/  RET.REL.NODEC R2 `(_ZN7cutlass13device_kernelIN5flash19enable_sm80_to_sm89INS1_16FlashAttnFwdSm80INS1_25CollectiveMainloopFwdSm80ILi8ELi1ELb0EN4cute5tupleIJNS5_1CILi128EEENS7_ILi48EEENS7_ILi256EEEEEELi256ENS_6half_tEfNS_4arch4Sm80ELb1ELb0ELb1ELb1ELb0ELb1ELb1ELb1EEENS1_21CollectiveEpilogueFwdINS6_IJS8_SA_S9_EEENS6_IJNS7_ILi1EEESI_SI_EEESC_SE_Li256ELb1ELb1ELb1ELb0EEENS1_36VarlenDynamicPersistentTileSchedulerILi128ELi48ELi256ELi256ELb1ELb1ELb0ELb1ELb1ELb1EEEEEEEEEvNT_6ParamsE) ;  /* 0xfffdce1002007950 */ /* 0x004fea0003c3ffff */
        .weak           $__internal_50_$__cuda_sm70_shflsync_up_p
        .type           $__internal_50_$__cuda_sm70_shflsync_up_p,@function
        .size           $__internal_50_$__cuda_sm70_shflsync_up_p,($__internal_51_$__cuda_sm70_votesync_ballot - $__internal_50_$__cuda_sm70_shflsync_up_p)
$__internal_50_$__cuda_sm70_shflsync_up_p:
[----:B------:R-:W-:Y:S02]  /*231f0*/  IMAD.MOV.U32 R4, RZ, RZ, RZ ;  /* 0x000000ffff047224 */ /* 0x000fe400078e00ff */
[----:B------:R-:W-:-:S04]  /*23200*/  IMAD.MOV.U32 R9, RZ, RZ, -0x1 ;  /* 0xffffffffff097424 */ /* 0x000fc800078e00ff */
[----:B------:R-:W-:Y:S04]  /*23210*/  WARPSYNC R9 ;  /* 0x0000000900007348 */ /* 0x000fe80003800000 */
[----:B------:R1:W2:Y:S02]  /*23220*/  SHFL.UP PT, R4, R0, R2, R4 ;  /* 0x0400000200047389 */ /* 0x0002a400000e0004 */
[----:B-1----:R-:W-:Y:S02]  /*23230*/  MOV R2, R3 ;  /* 0x0000000300027202 */ /* 0x002fe40000000f00 */
[----:B------:R-:W-:-:S04]  /*23240*/  MOV R3, 0x0 ;  /* 0x0000000000037802 */ /* 0x000fc80000000f00 */
[----:B--2---:R-:W-:Y:S05]  /*23250*/  RET.REL.NODEC R2 `(_ZN7cutlass13device_kernelIN5flash19enable_sm80_to_sm89INS1_16FlashAttnFwdSm80INS1_25CollectiveMainloopFwdSm80ILi8ELi1ELb0EN4cute5tupleIJNS5_1CILi128EEENS7_ILi48EEENS7_ILi256EEEEEELi256ENS_6half_tEfNS_4arch4Sm80ELb1ELb0ELb1ELb1ELb0ELb1ELb1ELb1EEENS1_21CollectiveEpilogueFwdINS6_IJS8_SA_S9_EEENS6_IJNS7_ILi1EEESI_SI_EEESC_SE_Li256ELb1ELb1ELb1ELb0EEENS1_36VarlenDynamicPersistentTileSchedulerILi128ELi48ELi256ELi256ELb1ELb1ELb0ELb1ELb1ELb1EEEEEEEEEvNT_6ParamsE) ;  /* 0xfffdcda002007950 */ /* 0x004fea0003c3ffff */
        .weak           $__internal_51_$__cuda_sm70_votesync_ballot
        .type           $__internal_51_$__cuda_sm70_votesync_ballot,@function
        .size           $__internal_51_$__cuda_sm70_votesync_ballot,(.L_x_5207 - $__internal_51_$__cuda_sm70_votesync_ballot)
$__internal_51_$__cuda_sm70_votesync_ballot:
[----:B------:R-:W-:Y:S01]  /*23260*/  ISETP.NE.U32.AND P0, PT, R0, 0x1, PT ;  /* 0x000000010000780c */ /* 0x000fe20003f05070 */
[----:B------:R-:W-:-:S04]  /*23270*/  IMAD.MOV.U32 R3, RZ, RZ, -0x1 ;  /* 0xffffffffff037424 */ /* 0x000fc800078e00ff */
[----:B------:R-:W-:Y:S08]  /*23280*/  WARPSYNC R3 ;  /* 0x0000000300007348 */ /* 0x000ff00003800000 */
[----:B------:R-:W-:-:S04]  /*23290*/  VOTE.ANY R0, PT, !P0 ;  /* 0x0000000000007806 */ /* 0x000fc800040e0100 */
[----:B------:R-:W-:Y:S01]  /*232a0*/  LOP3.LUT R0, R0, R3, RZ, 0xc0, !PT ;  /* 0x0000000300007212 */ /* 0x000fe200078ec0ff */
[----:B------:R-:W-:-:S04]  /*232b0*/  IMAD.MOV.U32 R3, RZ, RZ, 0x0 ;  /* 0x00000000ff037424 */ /* 0x000fc800078e00ff */
[----:B------:R-:W-:Y:S05]  /*232c0*/  RET.REL.NODEC R2 `(_ZN7cutlass13device_kernelIN5flash19enable_sm80_to_sm89INS1_16FlashAttnFwdSm80INS1_25CollectiveMainloopFwdSm80ILi8ELi1ELb0EN4cute5tupleIJNS5_1CILi128EEENS7_ILi48EEENS7_ILi256EEEEEELi256ENS_6half_tEfNS_4arch4Sm80ELb1ELb0ELb1ELb1ELb0ELb1ELb1ELb1EEENS1_21CollectiveEpilogueFwdINS6_IJS8_SA_S9_EEENS6_IJNS7_ILi1EEESI_SI_EEESC_SE_Li256ELb1ELb1ELb1ELb0EEENS1_36VarlenDynamicPersistentTileSchedulerILi128ELi48ELi256ELi256ELb1ELb1ELb0ELb1ELb1ELb1EEEEEEEEEvNT_6ParamsE) ;  /* 0xfffdcd3002007950 */ /* 0x000fea0003c3ffff */
.L_x_2583:
        /* <DEDUP_REMOVED lines=11> */
.L_x_5207:


//--------------------- .text._ZN7cutlass13device_kernelIN5flash19enable_sm80_to_sm89INS1_16FlashAttnFwdSm80INS1_25CollectiveMainloopFwdSm80ILi8ELi1ELb1EN4cute5tupleIJNS5_1CILi128EEENS7_ILi64EEENS7_ILi256EEEEEELi256ENS_6half_tEfNS_4arch4Sm80ELb0ELb0ELb0ELb0ELb0ELb0ELb1ELb1EEENS1_21CollectiveEpilogueFwdINS6_IJS8_SA_S9_EEENS6_IJNS7_ILi1EEESI_SI_EEESC_SE_Li256ELb0ELb1ELb1ELb0EEENS1_19SingleTileSchedulerILb0ELb1ELb1ELi128EEEEEEEEEvNT_6ParamsE --------------------------
	.section	.text._ZN7cutlass13device_kernelIN5flash19enable_sm80_to_sm89INS1_16FlashAttnFwdSm80INS1_25CollectiveMainloopFwdSm80ILi8ELi1ELb1EN4cute5tupleIJNS5_1CILi128EEENS7_ILi64EEENS7_ILi256EEEEEELi256ENS_6half_tEfNS_4arch4Sm80ELb0ELb0ELb0ELb0ELb0ELb0ELb1ELb1EEENS1_21CollectiveEpilogueFwdINS6_IJS8_SA_S9_EEENS6_IJNS7_ILi1EEESI_SI_EEESC_SE_Li256ELb0ELb1ELb1ELb0EEENS1_19SingleTileSchedulerILb0ELb1ELb1ELi128EEEEEEEEEvNT_6ParamsE,"ax",@progbits
	.sectioninfo	@"SHI_REGISTERS=255"
	.align	128
.text._ZN7cutlass13device_kernelIN5flash19enable_sm80_to_sm89INS1_16FlashAttnFwdSm80INS1_25CollectiveMainloopFwdSm80ILi8ELi1ELb1EN4cute5tupleIJNS5_1CILi128EEENS7_ILi64EEENS7_ILi256EEEEEELi256ENS_6half_tEfNS_4arch4Sm80ELb0ELb0ELb0ELb0ELb0ELb0ELb1ELb1EEENS1_21CollectiveEpilogueFwdINS6_IJS8_SA_S9_EEENS6_IJNS7_ILi1EEESI_SI_EEESC_SE_Li256ELb0ELb1ELb1ELb0EEENS1_19SingleTileSchedulerILb0ELb1ELb1ELi128EEEEEEEEEvNT_6ParamsE:
        .type           _ZN7cutlass13device_kernelIN5flash19enable_sm80_to_sm89INS1_16FlashAttnFwdSm80INS1_25CollectiveMainloopFwdSm80ILi8ELi1ELb1EN4cute5tupleIJNS5_1CILi128EEENS7_ILi64EEENS7_ILi256EEEEEELi256ENS_6half_tEfNS_4arch4Sm80ELb0ELb0ELb0ELb0ELb0ELb0ELb1ELb1EEENS1_21CollectiveEpilogueFwdINS6_IJS8_SA_S9_EEENS6_IJNS7_ILi1EEESI_SI_EEESC_SE_Li256ELb0ELb1ELb1ELb0EEENS1_19SingleTileSchedulerILb0ELb1ELb1ELi128EEEEEEEEEvNT_6ParamsE,@function
        .size           _ZN7cutlass13device_kernelIN5flash19enable_sm80_to_sm89INS1_16FlashAttnFwdSm80INS1_25CollectiveMainloopFwdSm80ILi8ELi1ELb1EN4cute5tupleIJNS5_1CILi128EEENS7_ILi64EEENS7_ILi256EEEEEELi256ENS_6half_tEfNS_4arch4Sm80ELb0ELb0ELb0ELb0ELb0ELb0ELb1ELb1EEENS1_21CollectiveEpilogueFwdINS6_IJS8_SA_S9_EEENS6_IJNS7_ILi1EEESI_SI_EEESC_SE_Li256ELb0ELb1ELb1ELb0EEENS1_19SingleTileSchedulerILb0ELb1ELb1ELi128EEEEEEEEEvNT_6ParamsE,(.L_x_5212 - _ZN7cutlass13device_kernelIN5flash19enable_sm80_to_sm89INS1_16FlashAttnFwdSm80INS1_25CollectiveMainloopFwdSm80ILi8ELi1ELb1EN4cute5tupleIJNS5_1CILi128EEENS7_ILi64EEENS7_ILi256EEEEEELi256ENS_6half_tEfNS_4arch4Sm80ELb0ELb0ELb0ELb0ELb0ELb0ELb1ELb1EEENS1_21CollectiveEpilogueFwdINS6_IJS8_SA_S9_EEENS6_IJNS7_ILi1EEESI_SI_EEESC_SE_Li256ELb0ELb1ELb1ELb0EEENS1_19SingleTileSchedulerILb0ELb1ELb1ELi128EEEEEEEEEvNT_6ParamsE)
        .other          _ZN7cutlass13device_kernelIN5flash19enable_sm80_to_sm89INS1_16FlashAttnFwdSm80INS1_25CollectiveMainloopFwdSm80ILi8ELi1ELb1EN4cute5tupleIJNS5_1CILi128EEENS7_ILi64EEENS7_ILi256EEEEEELi256ENS_6half_tEfNS_4arch4Sm80ELb0ELb0ELb0ELb0ELb0ELb0ELb1ELb1EEENS1_21CollectiveEpilogueFwdINS6_IJS8_SA_S9_EEENS6_IJNS7_ILi1EEESI_SI_EEESC_SE_Li256ELb0ELb1ELb1ELb0EEENS1_19SingleTileSchedulerILb0ELb1ELb1ELi128EEEEEEEEEvNT_6ParamsE,@"STO_CUDA_ENTRY STV_DEFAULT"
_ZN7cutlass13device_kernelIN5flash19enable_sm80_to_sm89INS1_16FlashAttnFwdSm80INS1_25CollectiveMainloopFwdSm80ILi8ELi1ELb1EN4cute5tupleIJNS5_1CILi128EEENS7_ILi64EEENS7_ILi256EEEEEELi256ENS_6half_tEfNS_4arch4Sm80ELb0ELb0ELb0ELb0ELb0ELb0ELb1ELb1EEENS1_21CollectiveEpilogueFwdINS6_IJS8_SA_S9_EEENS6_IJNS7_ILi1EEESI_SI_EEESC_SE_Li256ELb0ELb1ELb1ELb0EEENS1_19SingleTileSchedulerILb0ELb1ELb1ELi128EEEEEEEEEvNT_6ParamsE:
        /* <DEDUP_REMOVED lines=18> */
.L_x_2584:
[----:B---3--:R-:W-:Y:S02]  /*0120*/  ULDC.64 UR4, c[0x0][0x550] ;  /* 0x0001540000047ab9 */ /* 0x008fe40000000a00 */
[----:B------:R-:W-:Y:S02]  /*0130*/  UISETP.NE.AND UP0, UPT, UR4, 0x1, UPT ;  /* 0x000000010400788c */ /* 0x000fe4000bf05270 */
[----:B------:R-:W-:-:S02]  /*0140*/  UIMAD.WIDE.U32 UR8, UR6, UR5, URZ ;  /* 0x00000005060872a5 */ /* 0x000fc4000f8e003f */
[----:B------:R-:W-:Y:S02]  /*0150*/  ULDC UR4, c[0x0][0x558] ;  /* 0x0001560000047ab9 */ /* 0x000fe40000000800 */
[----:B------:R-:W-:-:S05]  /*0160*/  UMOV UR11, UR6 ;  /* 0x00000006000b7c82 */ /* 0x000fca0008000000 */
[----:B------:R-:W-:-:S03]  /*0170*/  @UP0 USHF.R.U32.HI UR11, URZ, UR4, UR9 ;  /* 0x000000043f0b0299 */ /* 0x000fc60008011609 */
.L_x_2585:
        /* <DEDUP_REMOVED lines=50> */
.L_x_2586:
        /* <DEDUP_REMOVED lines=97> */
[----:B------:R-:W-:Y:S01]  /*0ab0*/  IMAD.U32 R3, RZ, RZ, UR7 ;  /* 0x00000007ff037e24 */ /* 0x000fe2000f8e00ff */
[----:B------:R-:W-:Y:S01]  /*0ac0*/  UIADD3 UR7, UR14, -0x1, URZ ;  /* 0xffffffff0e077890 */ /* 0x000fe2000fffe03f */
[----:B------:R-:W-:Y:S01]  /*0ad0*/  IMAD.U32 R3, RZ, RZ, UR4 ;  /* 0x00000004ff037e24 */ /* 0x000fe2000f8e00ff */
        /* <DEDUP_REMOVED lines=9> */
[----:B------:R-:W-:-:S02]  /*0b70*/  UIMAD UR4, UR11, UR5, UR4 ;  /* 0x000000050b0472a4 */ /* 0x000fc4000f8e0204 */
[----:B------:R-:W-:Y:S01]  /*0b80*/  IMAD R0, R25, 0x20, R23 ;  /* 0x0000002019007824 */ /* 0x000fe200078e0217 */
[----:B------:R-:W-:Y:S02]  /*0b90*/  USHF.R.S32.HI UR6, URZ, 0x1f, UR7 ;  /* 0x0000001f3f067899 */ /* 0x000fe40008011407 */
[----:B------:R-:W-:Y:S02]  /*0ba0*/  UISETP.GT.AND UP0, UPT, UR7, UR8, UPT ;  /* 0x000000080700728c */ /* 0x000fe4000bf04270 */
[----:B-1----:R-:W-:Y:S01]  /*0bb0*/  LEA R4, R8, R0, 0x7 ;  /* 0x0000000008047211 */ /* 0x002fe200078e38ff */
[----:B------:R-:W-:-:S04]  /*0bc0*/  UIADD3 UR14, UR14, -0x2, URZ ;  /* 0xfffffffe0e0e7890 */ /* 0x000fc8000fffe03f */
[----:B------:R-:W-:-:S04]  /*0bd0*/  @P1 IMAD.HI.U32 R5, R4, c[0x0][0x2c8], RZ ;  /* 0x0000b20004051a27 */ /* 0x000fc800078e00ff */
[----:B------:R-:W-:Y:S01]  /*0be0*/  IMAD.MOV.U32 R0, RZ, RZ, R4 ;  /* 0x000000ffff007224 */ /* 0x000fe200078e0004 */
[----:B------:R-:W-:Y:S01]  /*0bf0*/  @P1 SHF.R.U32.HI R0, RZ, c[0x0][0x2cc], R5 ;  /* 0x0000b300ff001a19 */ /* 0x000fe20000011605 */
[----:B------:R-:W-:-:S03]  /*0c00*/  IMAD R5, R12, c[0x0][0x1c4], R6 ;  /* 0x000071000c057a24 */ /* 0x000fc600078e0206 */
[--C-:B------:R-:W-:Y:S02]  /*0c10*/  SHF.R.S32.HI R6, RZ, 0x1f, R0.reuse ;  /* 0x0000001fff067819 */ /* 0x100fe40000011400 */
[----:B------:R-:W-:Y:S01]  /*0c20*/  IADD3 R3, R3, R5, RZ ;  /* 0x0000000503037210 */ /* 0x000fe20007ffe0ff */
[----:B------:R-:W-:Y:S02]  /*0c30*/  IMAD.MOV R5, RZ, RZ, -R0 ;  /* 0x000000ffff057224 */ /* 0x000fe400078e0a00 */
[----:B------:R-:W-:Y:S02]  /*0c40*/  IMAD R6, R6, c[0x0][0x1b0], RZ ;  /* 0x00006c0006067a24 */ /* 0x000fe400078e02ff */
[----:B------:R-:W-:Y:S02]  /*0c50*/  IMAD R4, R5, c[0x0][0x2c4], R4 ;  /* 0x0000b10005047a24 */ /* 0x000fe400078e0204 */
[----:B------:R-:W-:-:S03]  /*0c60*/  IMAD.WIDE.U32 R2, R0, c[0x0][0x1b0], R2 ;  /* 0x00006c0000027a25 */ /* 0x000fc600078e0002 */
[----:B------:R-:W-:Y:S01]  /*0c70*/  SHF.R.S32.HI R5, RZ, 0x1f, R4 ;  /* 0x0000001fff057819 */ /* 0x000fe20000011404 */
[----:B------:R-:W-:Y:S02]  /*0c80*/  IMAD R0, R0, c[0x0][0x1b4], R6 ;  /* 0x00006d0000007a24 */ /* 0x000fe400078e0206 */
[----:B------:R-:W-:Y:S02]  /*0c90*/  IMAD.U32 R6, RZ, RZ, UR7 ;  /* 0x00000007ff067e24 */ /* 0x000fe4000f8e00ff */
[----:B------:R-:W-:Y:S02]  /*0ca0*/  IMAD.IADD R3, R3, 0x1, R0 ;  /* 0x0000000103037824 */ /* 0x000fe400078e0200 */
[----:B------:R-:W-:Y:S02]  /*0cb0*/  IMAD R0, R5, c[0x0][0x1a8], RZ ;  /* 0x00006a0005007a24 */ /* 0x000fe400078e02ff */
[----:B------:R-:W-:Y:S02]  /*0cc0*/  IMAD.SHL.U32 R5, R23, 0x40, RZ ;  /* 0x0000004017057824 */ /* 0x000fe400078e00ff */
[----:B------:R-:W-:-:S02]  /*0cd0*/  IMAD R9, R4, c[0x0][0x1ac], R0 ;  /* 0x00006b0004097a24 */ /* 0x000fc400078e0200 */
[----:B------:R-:W-:Y:S01]  /*0ce0*/  IMAD.WIDE.U32 R2, R4, c[0x0][0x1a8], R2 ;  /* 0x00006a0004027a25 */ /* 0x000fe200078e0002 */
[----:B------:R-:W-:Y:S02]  /*0cf0*/  LEA R4, R8, R23, 0x7 ;  /* 0x0000001708047211 */ /* 0x000fe400078e38ff */
[----:B------:R-:W-:Y:S01]  /*0d00*/  LOP3.LUT R0, R5, 0x1c0, RZ, 0xc0, !PT ;  /* 0x000001c005007812 */ /* 0x000fe200078ec0ff */
[----:B------:R-:W-:Y:S01]  /*0d10*/  IMAD.SHL.U32 R8, R25, 0x8, RZ ;  /* 0x0000000819087824 */ /* 0x000fe200078e00ff */
[----:B------:R-:W-:Y:S01]  /*0d20*/  LEA R22, P2, R2, c[0x0][0x160], 0x1 ;  /* 0x0000580002167a11 */ /* 0x000fe200078408ff */
[----:B------:R-:W-:Y:S01]  /*0d30*/  IMAD R24, R6, -0x40, R7 ;  /* 0xffffffc006187824 */ /* 0x000fe200078e0207 */
[----:B------:R-:W-:Y:S01]  /*0d40*/  SHF.R.U32.HI R7, RZ, 0x3, R0 ;  /* 0x00000003ff077819 */ /* 0x000fe20000011600 */
[----:B------:R-:W-:Y:S01]  /*0d50*/  IMAD R5, R10, c[0x0][0x168], RZ ;  /* 0x00005a000a057a24 */ /* 0x000fe200078e02ff */
[----:B------:R-:W-:Y:S01]  /*0d60*/  LOP3.LUT R6, R0, 0x38, R8, 0xf8, !PT ;  /* 0x0000003800067812 */ /* 0x000fe200078ef808 */
[----:B------:R-:W-:Y:S01]  /*0d70*/  IMAD.IADD R0, R3, 0x1, R9 ;  /* 0x0000000103007824 */ /* 0x000fe200078e0209 */
[----:B------:R-:W-:-:S02]  /*0d80*/  LEA.HI R3, R27, R164, RZ, 0x6 ;  /* 0x000000a41b037211 */ /* 0x000fc400078f30ff */
[----:B------:R-:W-:Y:S02]  /*0d90*/  ISETP.GE.AND P6, PT, R4, R5, PT ;  /* 0x000000050400720c */ /* 0x000fe40003fc6270 */
[----:B------:R-:W-:Y:S01]  /*0da0*/  LEA.HI.X R21, R2, c[0x0][0x164], R0, 0x1, P2 ;  /* 0x0000590002157a11 */ /* 0x000fe200010f0c00 */
[----:B------:R-:W-:Y:S01]  /*0db0*/  IMAD.SHL.U32 R0, R3, 0x8, RZ ;  /* 0x0000000803007824 */ /* 0x000fe200078e00ff */
[----:B------:R-:W-:Y:S01]  /*0dc0*/  SHFL.IDX PT, R2, R22, RZ, 0x181f ;  /* 0x00181fff16027589 */ /* 0x000fe200000e0000 */
[----:B------:R-:W-:Y:S02]  /*0dd0*/  LOP3.LUT R6, R6, R7, RZ, 0x3c, !PT ;  /* 0x0000000706067212 */ /* 0x000fe400078e3cff */
[----:B------:R-:W-:Y:S01]  /*0de0*/  IADD3 R10, R4, 0x20, RZ ;  /* 0x00000020040a7810 */ /* 0x000fe20007ffe0ff */
[----:B------:R-:W1:Y:S01]  /*0df0*/  SHFL.IDX PT, R3, R21, RZ, 0x181f ;  /* 0x00181fff15037589 */ /* 0x000e6200000e0000 */
[----:B------:R-:W-:Y:S02]  /*0e00*/  LOP3.LUT R16, R6, 0xfffffe00, R0, 0xf8, !PT ;  /* 0xfffffe0006107812 */ /* 0x000fe400078ef800 */
[----:B------:R-:W-:Y:S01]  /*0e10*/  IADD3 R0, R8, 0x80, RZ ;  /* 0x0000008008007810 */ /* 0x000fe20007ffe0ff */
[----:B------:R-:W2:Y:S01]  /*0e20*/  SHFL.IDX PT, R6, R22, 0x1, 0x181f ;  /* 0x00381f0016067f89 */ /* 0x000ea200000e0000 */
[----:B------:R-:W-:Y:S01]  /*0e30*/  ISETP.GE.AND P1, PT, R10, R5, PT ;  /* 0x000000050a00720c */ /* 0x000fe20003f26270 */
[----:B------:R-:W-:Y:S01]  /*0e40*/  IMAD.SHL.U32 R101, R16, 0x2, RZ ;  /* 0x0000000210657824 */ /* 0x000fe200078e00ff */
[----:B------:R-:W-:-:S02]  /*0e50*/  IADD3 R10, R8, 0x40, RZ ;  /* 0x00000040080a7810 */ /* 0x000fc40007ffe0ff */
[----:B------:R-:W-:Y:S02]  /*0e60*/  @!P6 SHF.R.S32.HI R7, RZ, 0x1f, R0 ;  /* 0x0000001fff07e819 */ /* 0x000fe40000011400 */
[----:B------:R-:W-:Y:S01]  /*0e70*/  @!P6 SHF.R.S32.HI R13, RZ, 0x1f, R10 ;  /* 0x0000001fff0de819 */ /* 0x000fe2000001140a */
[----:B------:R-:W-:Y:S01]  /*0e80*/  STL [R1+0x18], R101 ;  /* 0x0000186501007387 */ /* 0x000fe20000100800 */
[----:B------:R-:W-:Y:S02]  /*0e90*/  @!P6 LEA.HI R19, R7, R0, RZ, 0x3 ;  /* 0x000000000713e211 */ /* 0x000fe400078f18ff */
[----:B------:R-:W-:Y:S01]  /*0ea0*/  ISETP.GE.AND P2, PT, R8, c[0x0][0x198], PT ;  /* 0x0000660008007a0c */ /* 0x000fe20003f46270 */
[----:B------:R-:W4:Y:S01]  /*0eb0*/  SHFL.IDX PT, R7, R21, 0x1, 0x181f ;  /* 0x00381f0015077f89 */ /* 0x000f2200000e0000 */
[----:B------:R-:W-:Y:S02]  /*0ec0*/  @!P6 LEA.HI R13, R13, R10, RZ, 0x3 ;  /* 0x0000000a0d0de211 */ /* 0x000fe400078f18ff */
[----:B------:R-:W-:-:S02]  /*0ed0*/  ISETP.GE.AND P5, PT, R10, c[0x0][0x198], PT ;  /* 0x000066000a007a0c */ /* 0x000fc40003fa6270 */
        /* <DEDUP_REMOVED lines=22> */
[----:B--2---:R-:W-:Y:S01]  /*1040*/  IMAD R17, R26, c[0x0][0x1e0], RZ ;  /* 0x000078001a117a24 */ /* 0x004fe200078e02ff */
[----:B------:R-:W-:Y:S02]  /*1050*/  @!P1 SHF.R.S32.HI R16, RZ, 0x1f, R10 ;  /* 0x0000001fff109819 */ /* 0x000fe4000001140a */
[----:B---3--:R-:W-:Y:S01]  /*1060*/  IADD3 R3, R4, 0x40, RZ ;  /* 0x0000004004037810 */ /* 0x008fe20007ffe0ff */
        /* <DEDUP_REMOVED lines=10> */
[----:B------:R-:W-:Y:S02]  /*1110*/  @!P1 LEA.HI R18, R16, R10, RZ, 0x3 ;  /* 0x0000000a10129211 */ /* 0x000fe400078f18ff */
        /* <DEDUP_REMOVED lines=13> */
[----:B------:R-:W1:Y:S04]  /*11f0*/  SHFL.IDX PT, R3, R21, 0x3, 0x181f ;  /* 0x00781f0015037f89 */ /* 0x000e6800000e0000 */
        /* <DEDUP_REMOVED lines=21> */
[--C-:B------:R-:W-:Y:S01]  /*1350*/  @!P0 LEA.HI.X R7, R8, R3, R9.reuse, 0x1, P1 ;  /* 0x0000000308078211 */ /* 0x100fe200008f0c09 */
        /* <DEDUP_REMOVED lines=16> */
[----:B------:R-:W-:Y:S01]  /*1460*/  IMAD.WIDE.U32 R28, R14, c[0x0][0x1f0], R4 ;  /* 0x00007c000e1c7a25 */ /* 0x000fe200078e0004 */
[----:B------:R-:W-:-:S02]  /*1470*/  USHF.L.U64.HI UR15, UR4, UR15, UR5 ;  /* 0x0000000f040f7299 */ /* 0x000fc40008010205 */
[----:B------:R-:W-:Y:S01]  /*1480*/  USHF.L.U32 UR10, UR4, 0x5, URZ ;  /* 0x00000005040a7899 */ /* 0x000fe2000800063f */
[----:B------:R-:W-:Y:S01]  /*1490*/  IMAD.U32 R100, RZ, RZ, UR16 ;  /* 0x00000010ff647e24 */ /* 0x000fe2000f8e00ff */
[----:B------:R-:W-:Y:S01]  /*14a0*/  UIMAD UR18, UR15, UR7, URZ ;  /* 0x000000070f1272a4 */ /* 0x000fe2000f8e023f */
[----:B------:R-:W-:Y:S01]  /*14b0*/  IMAD.MOV.U32 R102, RZ, RZ, R28 ;  /* 0x000000ffff667224 */ /* 0x000fe200078e001c */
[----:B------:R-:W-:Y:S01]  /*14c0*/  USHF.L.U64.HI UR9, UR4, UR9, UR5 ;  /* 0x0000000904097299 */ /* 0x000fe20008010205 */
[----:B------:R-:W-:Y:S01]  /*14d0*/  IMAD.IADD R17, R17, 0x1, -R13 ;  /* 0x0000000111117824 */ /* 0x000fe200078e0a0d */
        /* <DEDUP_REMOVED lines=11> */
[----:B------:R-:W-:Y:S01]  /*1590*/  ULDC.64 UR4, c[0x0][0x208] ;  /* 0x0000820000047ab9 */ /* 0x000fe20000000a00 */
[----:B------:R-:W-:Y:S02]  /*15a0*/  IADD3 R103, R29, R12, RZ ;  /* 0x0000000c1d677210 */ /* 0x000fe40007ffe0ff */
        /* <DEDUP_REMOVED lines=22> */
[----:B-1----:R-:W-:-:S05]  /*1710*/  @P2 LEA R6, P3, R2, c[0x0][0x1c8], 0x1 ;  /* 0x0000720002062a11 */ /* 0x002fca00078608ff */
[----:B------:R-:W-:Y:S01]  /*1720*/  IMAD.U32 R13, RZ, RZ, UR4 ;  /* 0x00000004ff0d7e24 */ /* 0x000fe2000f8e00ff */
[----:B------:R-:W-:Y:S01]  /*1730*/  ULDC UR4, c[0x0][0x1d0] ;  /* 0x0000740000047ab9 */ /* 0x000fe20000000800 */
[----:B--2---:R-:W-:Y:S01]  /*1740*/  IMAD.SHL.U32 R4, R25, 0x40, RZ ;  /* 0x0000004019047824 */ /* 0x004fe200078e00ff */
[C---:B------:R-:W-:Y:S01]  /*1750*/  @P1 IADD3 R5, P0, R2.reuse, UR10, RZ ;  /* 0x0000000a02051c10 */ /* 0x040fe2000ff1e0ff */
[----:B------:R-:W-:Y:S01]  /*1760*/  UIMAD UR4, UR7, UR5, UR4 ;  /* 0x00000005070472a4 */ /* 0x000fe2000f8e0204 */
[----:B------:R-:W-:Y:S02]  /*1770*/  @P2 LEA.HI.X R7, R2, c[0x0][0x1cc], R0, 0x1, P3 ;  /* 0x0000730002072a11 */ /* 0x000fe400018f0c00 */
[----:B------:R-:W-:Y:S02]  /*1780*/  LOP3.LUT R3, R4, 0x1c0, RZ, 0xc0, !PT ;  /* 0x000001c004037812 */ /* 0x000fe400078ec0ff */
[----:B------:R-:W-:Y:S01]  /*1790*/  @P1 IADD3.X R2, R0, UR9, RZ, P0, !PT ;  /* 0x0000000900021c10 */ /* 0x000fe200087fe4ff */
[----:B------:R-:W-:Y:S01]  /*17a0*/  IMAD R0, R26, c[0x0][0x208], RZ ;  /* 0x000082001a007a24 */ /* 0x000fe200078e02ff */
[----:B------:R-:W-:Y:S01]  /*17b0*/  LOP3.LUT R10, R3, 0x8, R10, 0xf8, !PT ;  /* 0x00000008030a7812 */ /* 0x000fe200078ef80a */
[----:B------:R1:W-:Y:S01]  /*17c0*/  @P2 LDGSTS.E.BYPASS.LTC128B.128 [R101+0x10100], [R6.64], !P6 ;  /* 0x1010000006652fae */ /* 0x0003e2000f101d4c */
[----:B------:R-:W-:Y:S01]  /*17d0*/  SHF.R.U32.HI R3, RZ, 0x3, R3 ;  /* 0x00000003ff037819 */ /* 0x000fe20000011603 */
[----:B------:R-:W-:Y:S01]  /*17e0*/  IMAD R0, R23, c[0x0][0x20c], R0 ;  /* 0x0000830017007a24 */ /* 0x000fe200078e0200 */
[----:B------:R-:W-:Y:S01]  /*17f0*/  ISETP.GE.AND P3, PT, R11, c[0x0][0x1d4], PT ;  /* 0x000075000b007a0c */ /* 0x000fe20003f66270 */
[----:B------:R1:W-:Y:S01]  /*1800*/  @P2 LDGSTS.E.BYPASS.LTC128B.128 [R101+0x12100], [R6.64+0x80], !P5 ;  /* 0x1210008006652fae */ /* 0x0003e2000e901d4c */
[----:B------:R-:W-:Y:S01]  /*1810*/  LOP3.LUT R3, R10, R3, RZ, 0x3c, !PT ;  /* 0x000000030a037212 */ /* 0x000fe200078e3cff */
[----:B------:R-:W-:Y:S01]  /*1820*/  IMAD.IADD R9, R9, 0x1, R0 ;  /* 0x0000000109097824 */ /* 0x000fe200078e0200 */
[----:B------:R-:W-:Y:S01]  /*1830*/  LOP3.LUT R10, R18, 0xfffffff0, RZ, 0xc0, !PT ;  /* 0xfffffff0120a7812 */ /* 0x000fe200078ec0ff */
[----:B------:R1:W-:Y:S01]  /*1840*/  @P2 LDGSTS.E.BYPASS.LTC128B.128 [R101+0x14100], [R6.64+0x100], !P4 ;  /* 0x1410010006652fae */ /* 0x0003e2000e101d4c */
[----:B------:R-:W-:Y:S01]  /*1850*/  @P1 LEA R4, P0, R5, c[0x0][0x1c8], 0x1 ;  /* 0x0000720005041a11 */ /* 0x000fe200078008ff */
[----:B------:R-:W-:Y:S01]  /*1860*/  IMAD R0, R17, 0x200, R3 ;  /* 0x0000020011007824 */ /* 0x000fe200078e0203 */
[----:B------:R-:W-:Y:S01]  /*1870*/  SEL R11, RZ, 0x2, P5 ;  /* 0x00000002ff0b7807 */ /* 0x000fe20002800000 */
[----:B------:R-:W-:Y:S01]  /*1880*/  IMAD.IADD R10, R164, 0x1, -R10 ;  /* 0x00000001a40a7824 */ /* 0x000fe200078e0a0a */
[----:B------:R-:W-:Y:S01]  /*1890*/  @P1 LEA.HI.X R5, R5, c[0x0][0x1cc], R2, 0x1, P0 ;  /* 0x0000730005051a11 */ /* 0x000fe200000f0c02 */
[----:B------:R-:W-:Y:S01]  /*18a0*/  IMAD.SHL.U32 R236, R0, 0x2, RZ ;  /* 0x0000000200ec7824 */ /* 0x000fe200078e00ff */
[----:B------:R-:W-:Y:S01]  /*18b0*/  MOV R2, UR11 ;  /* 0x0000000b00027c02 */ /* 0x000fe20008000f00 */
[----:B------:R1:W-:Y:S01]  /*18c0*/  @P2 LDGSTS.E.BYPASS.LTC128B.128 [R101+0x16100], [R6.64+0x180], !P3 ;  /* 0x1610018006652fae */ /* 0x0003e2000d901d4c */
[----:B------:R-:W-:-:S02]  /*18d0*/  SHF.R.S32.HI R16, RZ, 0x1f, R10 ;  /* 0x0000001fff107819 */ /* 0x000fc4000001140a */
[----:B------:R-:W-:Y:S01]  /*18e0*/  LOP3.LUT P0, RZ, R25, 0x2, RZ, 0xc0, !PT ;  /* 0x0000000219ff7812 */ /* 0x000fe2000780c0ff */
[----:B------:R-:W-:Y:S01]  /*18f0*/  IMAD.WIDE.U32 R2, R2, c[0x0][0x210], R8 ;  /* 0x0000840002027a25 */ /* 0x000fe200078e0008 */
[----:B------:R-:W-:Y:S01]  /*1900*/  LEA.HI R16, R16, R10, RZ, 0x3 ;  /* 0x0000000a10107211 */ /* 0x000fe200078f18ff */
[----:B------:R2:W-:Y:S01]  /*1910*/  @P1 LDGSTS.E.BYPASS.LTC128B.128 [R101+0x11100], [R4.64], !P6 ;  /* 0x1110000004651fae */ /* 0x0005e2000f101d4c */
[----:B------:R-:W-:Y:S02]  /*1920*/  IADD3 R8, R236, 0x10100, RZ ;  /* 0x00010100ec087810 */ /* 0x000fe40007ffe0ff */
[----:B------:R-:W-:Y:S01]  /*1930*/  LOP3.LUT R0, R16, 0xfffffff8, RZ, 0xc0, !PT ;  /* 0xfffffff810007812 */ /* 0x000fe200078ec0ff */
[----:B------:R2:W-:Y:S01]  /*1940*/  @P1 LDGSTS.E.BYPASS.LTC128B.128 [R101+0x13100], [R4.64+0x80], !P5 ;  /* 0x1310008004651fae */ /* 0x0005e2000e901d4c */
[----:B------:R-:W-:Y:S02]  /*1950*/  IADD3 R3, R3, UR17, RZ ;  /* 0x0000001103037c10 */ /* 0x000fe4000fffe0ff */
[----:B------:R-:W-:Y:S01]  /*1960*/  IADD3 R10, R10, -R0, RZ ;  /* 0x800000000a0a7210 */ /* 0x000fe20007ffe0ff */
[----:B------:R-:W-:Y:S01]  /*1970*/  IMAD R0, R15, c[0x0][0x218], RZ ;  /* 0x000086000f007a24 */ /* 0x000fe200078e02ff */
[----:B------:R2:W-:Y:S01]  /*1980*/  @P1 LDGSTS.E.BYPASS.LTC128B.128 [R101+0x15100], [R4.64+0x100], !P4 ;  /* 0x1510010004651fae */ /* 0x0005e2000e101d4c */
[----:B------:R-:W-:Y:S01]  /*1990*/  IMAD.WIDE.U32 R20, R14, c[0x0][0x218], R2 ;  /* 0x000086000e147a25 */ /* 0x000fe200078e0002 */
[----:B------:R-:W-:-:S02]  /*19a0*/  IADD3 R243, R236, 0x10120, RZ ;  /* 0x00010120ecf37810 */ /* 0x000fc40007ffe0ff */
[----:B------:R2:W-:Y:S01]  /*19b0*/  @P1 LDGSTS.E.BYPASS.LTC128B.128 [R101+0x17100], [R4.64+0x180], !P3 ;  /* 0x1710018004651fae */ /* 0x0005e2000d901d4c */
[----:B------:R-:W-:Y:S01]  /*19c0*/  IMAD R15, R14, c[0x0][0x21c], R0 ;  /* 0x000087000e0f7a24 */ /* 0x000fe200078e0200 */
[----:B------:R-:W-:Y:S01]  /*19d0*/  @P0 IADD3 R243, R8, -0x20, RZ ;  /* 0xffffffe008f30810 */ /* 0x000fe20007ffe0ff */
[----:B------:R-:W-:Y:S01]  /*19e0*/  IMAD.SHL.U32 R0, R10, 0x40, RZ ;  /* 0x000000400a007824 */ /* 0x000fe200078e00ff */
[----:B------:R-:W0:Y:S01]  /*19f0*/  LDGDEPBAR ;  /* 0x00000000000079af */ /* 0x000e220000000000 */
[----:B------:R-:W-:Y:S01]  /*1a00*/  IMAD.U32 R3, RZ, RZ, UR19 ;  /* 0x00000013ff037e24 */ /* 0x000fe2000f8e00ff */
[----:B------:R-:W-:Y:S01]  /*1a10*/  SHF.L.U32 R3, R17, 0x3, RZ ;  /* 0x0000000311037819 */ /* 0x000fe200000006ff */
[----:B------:R-:W-:Y:S01]  /*1a20*/  IMAD.U32 R2, RZ, RZ, UR18 ;  /* 0x00000012ff027e24 */ /* 0x000fe2000f8e00ff */
[----:B------:R-:W-:Y:S01]  /*1a30*/  LOP3.LUT R0, R0, 0x1c0, RZ, 0xc0, !PT ;  /* 0x000001c000007812 */ /* 0x000fe200078ec0ff */
[----:B------:R-:W-:Y:S01]  /*1a40*/  IMAD.IADD R19, R21, 0x1, R15 ;  /* 0x0000000115137824 */ /* 0x000fe200078e020f */
[----:B------:R-:W-:Y:S01]  /*1a50*/  SEL R9, RZ, 0x4, P4 ;  /* 0x00000004ff097807 */ /* 0x000fe20002000000 */
[----:B------:R-:W-:Y:S01]  /*1a60*/  STL.64 [R1+0x60], R20 ;  /* 0x0000601401007387 */ /* 0x000fe20000100a00 */
[----:B------:R-:W-:-:S02]  /*1a70*/  LOP3.LUT R8, R0, 0x8, R3, 0xf8, !PT ;  /* 0x0000000800087812 */ /* 0x000fc400078ef803 */
[----:B------:R-:W-:Y:S01]  /*1a80*/  SHF.R.U32.HI R3, RZ, 0x3, R0 ;  /* 0x00000003ff037819 */ /* 0x000fe20000011600 */
[----:B------:R-:W-:Y:S01]  /*1a90*/  STL [R1+0x54], R19 ;  /* 0x0000541301007387 */ /* 0x000fe20000100800 */
[----:B------:R-:W-:Y:S02]  /*1aa0*/  LEA R0, P0, R2, R20, 0x6 ;  /* 0x0000001402007211 */ /* 0x000fe400078030ff */
[----:B------:R-:W-:Y:S02]  /*1ab0*/  LOP3.LUT R3, R8, R3, RZ, 0x3c, !PT ;  /* 0x0000000308037212 */ /* 0x000fe400078e3cff */
[----:B------:R-:W-:Y:S02]  /*1ac0*/  LEA.HI.X R2, R2, R19, R13, 0x6, P0 ;  /* 0x0000001302027211 */ /* 0x000fe400000f340d */
[----:B-1----:R-:W-:Y:S02]  /*1ad0*/  LEA R6, P1, R0, c[0x0][0x1f8], 0x1 ;  /* 0x00007e0000067a11 */ /* 0x002fe400078208ff */
[----:B------:R-:W-:-:S02]  /*1ae0*/  IADD3 R9, R9, R11, R12 ;  /* 0x0000000b09097210 */ /* 0x000fc40007ffe00c */
[----:B------:R-:W-:Y:S01]  /*1af0*/  LEA.HI.X R7, R0, c[0x0][0x1fc], R2, 0x1, P1 ;  /* 0x00007f0000077a11 */ /* 0x000fe200008f0c02 */
[----:B--2---:R-:W-:Y:S01]  /*1b00*/  IMAD.SHL.U32 R4, R16, 0x40, RZ ;  /* 0x0000004010047824 */ /* 0x004fe200078e00ff */
[----:B------:R-:W-:Y:S01]  /*1b10*/  SHF.L.U32 R0, R92, 0x5, RZ ;  /* 0x000000055c007819 */ /* 0x000fe200000006ff */
[----:B------:R-:W-:Y:S01]  /*1b20*/  IMAD.MOV.U32 R5, RZ, RZ, c[0x0][0x20c] ;  /* 0x00008300ff057624 */ /* 0x000fe200078e00ff */
[----:B------:R-:W-:Y:S01]  /*1b30*/  SEL R2, RZ, 0x8, P3 ;  /* 0x00000008ff027807 */ /* 0x000fe20001800000 */
[----:B------:R-:W-:-:S04]  /*1b40*/  DEPBAR.LE SB0, 0x1 ;  /* 0x000080400000791a */ /* 0x000fc80000000000 */
[----:B------:R-:W-:Y:S01]  /*1b50*/  LOP3.LUT R4, R3, 0xfffffe00, R4, 0xf8, !PT ;  /* 0xfffffe0003047812 */ /* 0x000fe200078ef804 */
[----:B------:R-:W-:Y:S01]  /*1b60*/  IMAD.MOV.U32 R3, RZ, RZ, c[0x0][0x208] ;  /* 0x00008200ff037624 */ /* 0x000fe200078e00ff */
[----:B------:R-:W-:Y:S01]  /*1b70*/  LOP3.LUT R0, R0, 0x7ffffc00, RZ, 0xc0, !PT ;  /* 0x7ffffc0000007812 */ /* 0x000fe200078ec0ff */
[----:B------:R-:W-:Y:S01]  /*1b80*/  BAR.SYNC.DEFER_BLOCKING 0x0 ;  /* 0x0000000000007b1d */ /* 0x000fe20000010000 */
[----:B------:R-:W-:Y:S01]  /*1b90*/  LOP3.LUT P0, RZ, R10, 0x4, RZ, 0xc0, !PT ;  /* 0x000000040aff7812 */ /* 0x000fe2000780c0ff */
[C---:B------:R-:W-:Y:S01]  /*1ba0*/  IMAD.SHL.U32 R237, R4.reuse, 0x2, RZ ;  /* 0x0000000204ed7824 */ /* 0x040fe200078e00ff */
[----:B------:R-:W-:Y:S01]  /*1bb0*/  LEA R8, P1, R3, R6, 0x6 ;  /* 0x0000000603087211 */ /* 0x000fe200078230ff */
[----:B------:R-:W-:Y:S01]  /*1bc0*/  IMAD.IADD R220, R4, 0x1, R0 ;  /* 0x0000000104dc7824 */ /* 0x000fe200078e0200 */
[----:B------:R-:W-:Y:S01]  /*1bd0*/  LOP3.LUT P2, RZ, R10, 0x2, RZ, 0xc0, !PT ;  /* 0x000000020aff7812 */ /* 0x000fe2000784c0ff */
[----:B------:R-:W-:Y:S01]  /*1be0*/  IMAD.IADD R10, R9, 0x1, R2 ;  /* 0x00000001090a7824 */ /* 0x000fe200078e0202 */
[----:B------:R-:W-:Y:S01]  /*1bf0*/  LEA.HI.X R9, R3, R7, R5, 0x6, P1 ;  /* 0x0000000703097211 */ /* 0x000fe200008f3405 */
[----:B------:R-:W-:Y:S01]  /*1c00*/  IMAD.MOV.U32 R5, RZ, RZ, 0x10 ;  /* 0x00000010ff057424 */ /* 0x000fe200078e00ff */
[C---:B------:R-:W-:Y:S01]  /*1c10*/  LEA R228, R220.reuse, 0x100, 0x1 ;  /* 0x00000100dce47811 */ /* 0x040fe200078e08ff */
[----:B------:R-:W-:Y:S01]  /*1c20*/  IMAD.MOV.U32 R0, RZ, RZ, 0x20 ;  /* 0x00000020ff007424 */ /* 0x000fe200078e00ff */
[----:B------:R-:W-:Y:S01]  /*1c30*/  IADD3 R3, -R23, UR4, RZ ;  /* 0x0000000417037c10 */ /* 0x000fe2000fffe1ff */
[----:B------:R-:W-:Y:S01]  /*1c40*/  IMAD.SHL.U32 R220, R220, 0x2, RZ ;  /* 0x00000002dcdc7824 */ /* 0x000fe200078e00ff */
[----:B------:R-:W-:Y:S01]  /*1c50*/  SEL R5, R5, 0xfffffff0, !P2 ;  /* 0xfffffff005057807 */ /* 0x000fe20005000000 */
[----:B------:R-:W-:Y:S01]  /*1c60*/  IMAD.MOV.U32 R2, RZ, RZ, -0x40 ;  /* 0xffffffc0ff027424 */ /* 0x000fe200078e00ff */
[----:B------:R-:W-:-:S02]  /*1c70*/  SEL R0, R0, 0xffffffe0, !P0 ;  /* 0xffffffe000007807 */ /* 0x000fc40004000000 */
[C---:B------:R-:W-:Y:S01]  /*1c80*/  LEA R224, R5.reuse, R228, 0x1 ;  /* 0x000000e405e07211 */ /* 0x040fe200078e08ff */
[----:B------:R-:W-:Y:S01]  /*1c90*/  IMAD R238, R5, 0x2, R237 ;  /* 0x0000000205ee7824 */ /* 0x000fe200078e02ed */
[----:B------:R-:W-:Y:S01]  /*1ca0*/  LOP3.LUT P2, RZ, R10, 0x2, RZ, 0xc0, !PT ;  /* 0x000000020aff7812 */ /* 0x000fe2000784c0ff */
[C---:B------:R-:W-:Y:S01]  /*1cb0*/  IMAD R228, R0.reuse, 0x2, R228 ;  /* 0x0000000200e47824 */ /* 0x040fe200078e02e4 */
[C---:B------:R-:W-:Y:S01]  /*1cc0*/  ISETP.LT.OR P1, PT, R3.reuse, 0x1, P6 ;  /* 0x000000010300780c */ /* 0x040fe20003721670 */
[C---:B------:R-:W-:Y:S01]  /*1cd0*/  IMAD R232, R0.reuse, 0x2, R224 ;  /* 0x0000000200e87824 */ /* 0x040fe200078e02e0 */
[C---:B------:R-:W-:Y:S01]  /*1ce0*/  ISETP.LT.OR P0, PT, R3.reuse, 0x1, !P2 ;  /* 0x000000010300780c */ /* 0x040fe20005701670 */
[----:B------:R-:W1:Y:S01]  /*1cf0*/  LDSM.16.M88.4 R168, [R220+0x100] ;  /* 0x00010000dca8783b */ /* 0x000e620000000200 */
[----:B------:R-:W-:Y:S01]  /*1d00*/  P2R R11, PR, RZ, 0x20 ;  /* 0x00000020ff0b7803 */ /* 0x000fe20000000000 */
[C---:B------:R-:W-:Y:S01]  /*1d10*/  IMAD R240, R0.reuse, 0x2, R238 ;  /* 0x0000000200f07824 */ /* 0x040fe200078e02ee */
[----:B------:R-:W-:Y:S01]  /*1d20*/  ISETP.LT.OR P2, PT, R3, 0x21, !P2 ;  /* 0x000000210300780c */ /* 0x000fe20005741670 */
[----:B------:R-:W-:Y:S01]  /*1d30*/  LDSM.16.M88.4 R188, [R220+0x4100] ;  /* 0x00410000dcbc783b */ /* 0x000fe20000000200 */
[----:B------:R-:W-:-:S03]  /*1d40*/  LEA R241, R0, R237, 0x1 ;  /* 0x000000ed00f17211 */ /* 0x000fc600078e08ff */
        /* <DEDUP_REMOVED lines=15> */
[----:B-1----:R-:W-:Y:S04]  /*1e40*/  STL [R1+0x74], R170 ;  /* 0x000074aa01007387 */ /* 0x002fe80000100800 */
[----:B------:R-:W-:Y:S01]  /*1e50*/  STL [R1+0x70], R171 ;  /* 0x000070ab01007387 */ /* 0x000fe20000100800 */
[----:B------:R-:W-:-:S04]  /*1e60*/  DEPBAR.LE SB0, 0x0 ;  /* 0x000080000000791a */ /* 0x000fc80000000000 */
[----:B------:R-:W-:Y:S06]  /*1e70*/  BAR.SYNC.DEFER_BLOCKING 0x0 ;  /* 0x0000000000007b1d */ /* 0x000fec0000010000 */
[----:B------:R-:W1:Y:S04]  /*1e80*/  LDSM.16.M88.4 R16, [R236+0x10100] ;  /* 0x01010000ec10783b */ /* 0x000e680000000200 */
[----:B------:R-:W2:Y:S04]  /*1e90*/  LDSM.16.M88.4 R32, [R236+0x10900] ;  /* 0x01090000ec20783b */ /* 0x000ea80000000200 */
[----:B------:R-:W-:Y:S04]  /*1ea0*/  LDSM.16.M88.4 R36, [R236+0x11100] ;  /* 0x01110000ec24783b */ /* 0x000fe80000000200 */
[----:B------:R-:W3:Y:S04]  /*1eb0*/  LDSM.16.M88.4 R40, [R236+0x11900] ;  /* 0x01190000ec28783b */ /* 0x000ee80000000200 */
[----:B------:R-:W4:Y:S04]  /*1ec0*/  LDSM.16.M88.4 R28, [R243] ;  /* 0x00000000f31c783b */ /* 0x000f280000000200 */
[----:B------:R-:W4:Y:S04]  /*1ed0*/  LDSM.16.M88.4 R48, [R243+0x800] ;  /* 0x00080000f330783b */ /* 0x000f280000000200 */
[----:B------:R-:W4:Y:S04]  /*1ee0*/  LDSM.16.M88.4 R60, [R243+0x1000] ;  /* 0x00100000f33c783b */ /* 0x000f280000000200 */
[----:B------:R-:W4:Y:S04]  /*1ef0*/  LDSM.16.M88.4 R72, [R243+0x1800] ;  /* 0x00180000f348783b */ /* 0x000f280000000200 */
        /* <DEDUP_REMOVED lines=9> */
[----:B--2---:R-:W-:Y:S02]  /*1f90*/  HMMA.16816.F32 R20, R168, R32, RZ ;  /* 0x00000020a814723c */ /* 0x004fe400000018ff */
[----:B------:R1:W-:Y:S01]  /*1fa0*/  LDGSTS.E.BYPASS.LTC128B.128 [R101+0x4100], [R6.64+0x100], !P0 ;  /* 0x0410010006657fae */ /* 0x0003e2000c101d4c */
[----:B------:R-:W-:-:S04]  /*1fb0*/  LOP3.LUT P0, RZ, R25, 0x4, RZ, 0xc0, !PT ;  /* 0x0000000419ff7812 */ /* 0x000fc8000780c0ff */
[----:B------:R-:W-:Y:S01]  /*1fc0*/  SEL R2, R2, 0x40, P0 ;  /* 0x0000004002027807 */ /* 0x000fe20000000000 */
[----:B---3--:R-:W-:Y:S01]  /*1fd0*/  HMMA.16816.F32 R24, R168, R40, RZ ;  /* 0x00000028a818723c */ /* 0x008fe200000018ff */
[----:B------:R-:W-:Y:S02]  /*1fe0*/  LOP3.LUT P0, RZ, R10, 0x8, RZ, 0xc0, !PT ;  /* 0x000000080aff7812 */ /* 0x000fe4000780c0ff */
[----:B------:R-:W-:Y:S01]  /*1ff0*/  IADD3 R242, R236, R2, RZ ;  /* 0x00000002ecf27210 */ /* 0x000fe20007ffe0ff */
[----:B------:R-:W-:Y:S01]  /*2000*/  IMAD.IADD R239, R2, 0x1, R243 ;  /* 0x0000000102ef7824 */ /* 0x000fe200078e02f3 */
[C---:B------:R-:W-:Y:S02]  /*2010*/  ISETP.LT.OR P5, PT, R3.reuse, 0x1, !P0 ;  /* 0x000000010300780c */ /* 0x040fe400047a1670 */
[----:B------:R-:W-:Y:S01]  /*2020*/  ISETP.LT.OR P0, PT, R3, 0x21, !P0 ;  /* 0x000000210300780c */ /* 0x000fe20004701670 */
[----:B----4-:R-:W-:Y:S01]  /*2030*/  HMMA.16816.F32 R64, R172, R28, R12 ;  /* 0x0000001cac40723c */ /* 0x010fe2000000180c */
[----:B------:R-:W-:-:S05]  /*2040*/  LOP3.LUT R2, R92, 0xffffffe0, RZ, 0xc0, !PT ;  /* 0xffffffe05c027812 */ /* 0x000fca00078ec0ff */
[----:B------:R-:W-:Y:S02]  /*2050*/  IMAD.IADD R2, R164, 0x1, -R2 ;  /* 0x00000001a4027824 */ /* 0x000fe400078e0a02 */
[----:B------:R-:W-:Y:S02]  /*2060*/  HMMA.16816.F32 R12, R168, R18, RZ ;  /* 0x00000012a80c723c */ /* 0x000fe400000018ff */
[----:B------:R1:W-:Y:S01]  /*2070*/  LDGSTS.E.BYPASS.LTC128B.128 [R101+0x6100], [R6.64+0x180], !P5 ;  /* 0x0610018006657fae */ /* 0x0003e2000e901d4c */
[----:B------:R-:W-:Y:S02]  /*2080*/  ISETP.LT.OR P5, PT, R3, 0x21, P6 ;  /* 0x000000210300780c */ /* 0x000fe400037a1670 */
[----:B------:R-:W-:-:S03]  /*2090*/  SHF.R.S32.HI R3, RZ, 0x1f, R2 ;  /* 0x0000001fff037819 */ /* 0x000fc60000011402 */
[----:B------:R-:W-:Y:S01]  /*20a0*/  HMMA.16816.F32 R16, R168, R34, RZ ;  /* 0x00000022a810723c */ /* 0x000fe200000018ff */
[----:B------:R-:W-:-:S04]  /*20b0*/  LEA.HI R3, R3, R2, RZ, 0x2 ;  /* 0x0000000203037211 */ /* 0x000fc800078f10ff */
[----:B------:R-:W-:-:S03]  /*20c0*/  LOP3.LUT R3, R3, 0x7ffffffc, RZ, 0xc0, !PT ;  /* 0x7ffffffc03037812 */ /* 0x000fc600078ec0ff */
[----:B------:R2:W-:Y:S01]  /*20d0*/  LDGSTS.E.BYPASS.LTC128B.128 [R101+0x1100], [R8.64], !P5 ;  /* 0x0110000008657fae */ /* 0x0005e2000e901d4c */
[----:B------:R-:W-:Y:S01]  /*20e0*/  ISETP.NE.AND P5, PT, R11, RZ, PT ;  /* 0x000000ff0b00720c */ /* 0x000fe20003fa5270 */
[C---:B------:R-:W-:Y:S01]  /*20f0*/  HMMA.16816.F32 R32, R172.reuse, R48, R20 ;  /* 0x00000030ac20723c */ /* 0x040fe20000001814 */
[----:B------:R-:W-:Y:S01]  /*2100*/  IMAD.IADD R3, R2, 0x1, -R3 ;  /* 0x0000000102037824 */ /* 0x000fe200078e0a03 */
[----:B------:R2:W-:Y:S01]  /*2110*/  LDGSTS.E.BYPASS.LTC128B.128 [R101+0x3100], [R8.64+0x80], !P2 ;  /* 0x0310008008657fae */ /* 0x0005e2000d101d4c */
[----:B------:R-:W-:Y:S01]  /*2120*/  IMAD.U32 R2, RZ, RZ, UR4 ;  /* 0x00000004ff027e24 */ /* 0x000fe2000f8e00ff */
[----:B------:R-:W-:Y:S02]  /*2130*/  @UP0 USHF.R.S32.HI UR4, URZ, 0x1f, UR14 ;  /* 0x0000001f3f040899 */ /* 0x000fe4000801140e */
[----:B------:R2:W-:Y:S01]  /*2140*/  LDGSTS.E.BYPASS.LTC128B.128 [R101+0x5100], [R8.64+0x100], !P1 ;  /* 0x0510010008657fae */ /* 0x0005e2000c901d4c */
[----:B------:R-:W-:Y:S01]  /*2150*/  IMAD R2, R3, -0x2, R2 ;  /* 0xfffffffe03027824 */ /* 0x000fe200078e0202 */
[----:B------:R-:W-:Y:S01]  /*2160*/  HMMA.16816.F32 R56, R172, R30, R12 ;  /* 0x0000001eac38723c */ /* 0x000fe2000000180c */
[----:B------:R-:W-:Y:S01]  /*2170*/  @UP0 UIMAD UR4, UR4, UR16, UR15 ;  /* 0x00000010040402a4 */ /* 0x000fe2000f8e020f */
[----:B------:R2:W-:Y:S02]  /*2180*/  LDGSTS.E.BYPASS.LTC128B.128 [R101+0x7100], [R8.64+0x180], !P0 ;  /* 0x0710018008657fae */ /* 0x0005e4000c101d4c */
[----:B------:R-:W-:-:S02]  /*2190*/  ISETP.GT.AND P0, PT, R2, RZ, PT ;  /* 0x000000ff0200720c */ /* 0x000fc40003f04270 */
[----:B------:R-:W3:Y:S01]  /*21a0*/  LDSM.16.M88.4 R52, [R242+0x10100] ;  /* 0x01010000f234783b */ /* 0x000ee20000000200 */
[C---:B------:R-:W-:Y:S01]  /*21b0*/  ISETP.GT.AND P2, PT, R2.reuse, 0x1, PT ;  /* 0x000000010200780c */ /* 0x040fe20003f44270 */
[C---:B------:R-:W-:Y:S01]  /*21c0*/  HMMA.16816.F32 R12, R168.reuse, R38, RZ ;  /* 0x00000026a80c723c */ /* 0x040fe200000018ff */
[----:B------:R-:W-:Y:S01]  /*21d0*/  ISETP.GT.AND P1, PT, R2, 0x8, PT ;  /* 0x000000080200780c */ /* 0x000fe20003f24270 */
[----:B------:R-:W4:Y:S04]  /*21e0*/  LDSM.16.M88.4 R76, [R242+0x10900] ;  /* 0x01090000f24c783b */ /* 0x000f280000000200 */
[----:B------:R-:W1:Y:S02]  /*21f0*/  LDSM.16.M88.4 R44, [R242+0x11100] ;  /* 0x01110000f22c783b */ /* 0x000e640000000200 */
[----:B------:R-:W-:Y:S02]  /*2200*/  HMMA.16816.F32 R28, R168, R42, RZ ;  /* 0x0000002aa81c723c */ /* 0x000fe400000018ff */
[----:B------:R-:W1:Y:S04]  /*2210*/  LDSM.16.M88.4 R68, [R242+0x11900] ;  /* 0x01190000f244783b */ /* 0x000e680000000200 */
[----:B------:R-:W-:Y:S02]  /*2220*/  LDSM.16.M88.4 R80, [R239] ;  /* 0x00000000ef50783b */ /* 0x000fe40000000200 */
[----:B------:R-:W-:Y:S02]  /*2230*/  HMMA.16816.F32 R20, R172, R50, R16 ;  /* 0x00000032ac14723c */ /* 0x000fe40000001810 */
[----:B------:R-:W1:Y:S04]  /*2240*/  LDSM.16.M88.4 R48, [R239+0x800] ;  /* 0x00080000ef30783b */ /* 0x000e680000000200 */
[----:B------:R-:W-:Y:S02]  /*2250*/  LDSM.16.M88.4 R84, [R236+0x12100] ;  /* 0x01210000ec54783b */ /* 0x000fe40000000200 */
[----:B--2---:R-:W-:Y:S02]  /*2260*/  HMMA.16816.F32 R8, R168, R36, RZ ;  /* 0x00000024a808723c */ /* 0x004fe400000018ff */
[----:B------:R-:W-:Y:S04]  /*2270*/  LDSM.16.M88.4 R88, [R243+0x2800] ;  /* 0x00280000f358783b */ /* 0x000fe80000000200 */
[----:B------:R-:W0:Y:S02]  /*2280*/  LDGDEPBAR ;  /* 0x00000000000079af */ /* 0x000e240000000000 */
[C---:B------:R-:W-:Y:S08]  /*2290*/  HMMA.16816.F32 R12, R172.reuse, R62, R12 ;  /* 0x0000003eac0c723c */ /* 0x040ff0000000180c */
[C---:B------:R-:W-:Y:S08]  /*22a0*/  HMMA.16816.F32 R28, R172.reuse, R74, R28 ;  /* 0x0000004aac1c723c */ /* 0x040ff0000000181c */
[C---:B------:R-:W-:Y:S01]  /*22b0*/  HMMA.16816.F32 R16, R172.reuse, R60, R8 ;  /* 0x0000003cac10723c */ /* 0x040fe20000001808 */
[----:B------:R-:W-:Y:S07]  /*22c0*/  LDSM.16.M88.4 R60, [R236+0x13100] ;  /* 0x01310000ec3c783b */ /* 0x000fee0000000200 */
[----:B------:R-:W-:Y:S01]  /*22d0*/  HMMA.16816.F32 R8, R172, R72, R24 ;  /* 0x00000048ac08723c */ /* 0x000fe20000001818 */
[----:B------:R-:W-:Y:S07]  /*22e0*/  LDSM.16.M88.4 R72, [R239+0x1800] ;  /* 0x00180000ef48783b */ /* 0x000fee0000000200 */
[C---:B---3--:R-:W-:Y:S01]  /*22f0*/  HMMA.16816.F32 R40, R180.reuse, R52, R64 ;  /* 0x00000034b428723c */ /* 0x048fe20000001840 */
[----:B------:R-:W2:Y:S07]  /*2300*/  LDSM.16.M88.4 R64, [R239+0x1000] ;  /* 0x00100000ef40783b */ /* 0x000eae0000000200 */
[C---:B----4-:R-:W-:Y:S08]  /*2310*/  HMMA.16816.F32 R36, R180.reuse, R76, R32 ;  /* 0x0000004cb424723c */ /* 0x050ff00000001820 */
[C---:B------:R-:W-:Y:S01]  /*2320*/  HMMA.16816.F32 R32, R180.reuse, R78, R20 ;  /* 0x0000004eb420723c */ /* 0x040fe20000001814 */
[----:B------:R-:W3:Y:S07]  /*2330*/  LDSM.16.M88.4 R76, [R236+0x12900] ;  /* 0x01290000ec4c783b */ /* 0x000eee0000000200 */
[C---:B------:R-:W-:Y:S08]  /*2340*/  HMMA.16816.F32 R56, R180.reuse, R54, R56 ;  /* 0x00000036b438723c */ /* 0x040ff00000001838 */
[C---:B-1----:R-:W-:Y:S08]  /*2350*/  HMMA.16816.F32 R24, R180.reuse, R44, R16 ;  /* 0x0000002cb418723c */ /* 0x042ff00000001810 */
[C---:B------:R-:W-:Y:S08]  /*2360*/  HMMA.16816.F32 R20, R180.reuse, R46, R12 ;  /* 0x0000002eb414723c */ /* 0x040ff0000000180c */
[C---:B------:R-:W-:Y:S08]  /*2370*/  HMMA.16816.F32 R16, R180.reuse, R68, R8 ;  /* 0x00000044b410723c */ /* 0x040ff00000001808 */
[----:B------:R-:W-:Y:S01]  /*2380*/  HMMA.16816.F32 R12, R180, R70, R28 ;  /* 0x00000046b40c723c */ /* 0x000fe2000000181c */
[----:B------:R-:W1:Y:S07]  /*2390*/  LDSM.16.M88.4 R68, [R236+0x13900] ;  /* 0x01390000ec44783b */ /* 0x000e6e0000000200 */
[C---:B------:R-:W-:Y:S08]  /*23a0*/  HMMA.16816.F32 R52, R184.reuse, R48, R36 ;  /* 0x00000030b834723c */ /* 0x040ff00000001824 */
[C---:B------:R-:W-:Y:S08]  /*23b0*/  HMMA.16816.F32 R8, R184.reuse, R80, R40 ;  /* 0x00000050b808723c */ /* 0x040ff00000001828 */
[C---:B------:R-:W-:Y:S08]  /*23c0*/  HMMA.16816.F32 R48, R184.reuse, R50, R32 ;  /* 0x00000032b830723c */ /* 0x040ff00000001820 */
[C---:B------:R-:W-:Y:S01]  /*23d0*/  HMMA.16816.F32 R56, R184.reuse, R82, R56 ;  /* 0x00000052b838723c */ /* 0x040fe20000001838 */
[----:B------:R-:W4:Y:S07]  /*23e0*/  LDSM.16.M88.4 R80, [R243+0x2000] ;  /* 0x00200000f350783b */ /* 0x000f2e0000000200 */
[C---:B--2---:R-:W-:Y:S08]  /*23f0*/  HMMA.16816.F32 R44, R184.reuse, R64, R24 ;  /* 0x00000040b82c723c */ /* 0x044ff00000001818 */
[C---:B------:R-:W-:Y:S08]  /*2400*/  HMMA.16816.F32 R40, R184.reuse, R66, R20 ;  /* 0x00000042b828723c */ /* 0x040ff00000001814 */
[C---:B------:R-:W-:Y:S08]  /*2410*/  HMMA.16816.F32 R36, R184.reuse, R72, R16 ;  /* 0x00000048b824723c */ /* 0x040ff00000001810 */
[----:B------:R-:W-:Y:S01]  /*2420*/  HMMA.16816.F32 R32, R184, R74, R12 ;  /* 0x0000004ab820723c */ /* 0x000fe2000000180c */
[----:B------:R-:W2:Y:S07]  /*2430*/  LDSM.16.M88.4 R72, [R243+0x3000] ;  /* 0x00300000f348783b */ /* 0x000eae0000000200 */
[C---:B------:R-:W-:Y:S08]  /*2440*/  HMMA.16816.F32 R28, R188.reuse, R84, R8 ;  /* 0x00000054bc1c723c */ /* 0x040ff00000001808 */
[C---:B---3--:R-:W-:Y:S08]  /*2450*/  HMMA.16816.F32 R20, R188.reuse, R76, R52 ;  /* 0x0000004cbc14723c */ /* 0x048ff00000001834 */
[C---:B------:R-:W-:Y:S01]  /*2460*/  HMMA.16816.F32 R16, R188.reuse, R78, R48 ;  /* 0x0000004ebc10723c */ /* 0x040fe20000001830 */
[----:B------:R-:W3:Y:S04]  /*2470*/  LDSM.16.M88.4 R76, [R243+0x3800] ;  /* 0x00380000f34c783b */ /* 0x000ee80000000200 */
[----:B------:R-:W-:Y:S03]  /*2480*/  LDSM.16.M88.4 R48, [R242+0x12900] ;  /* 0x01290000f230783b */ /* 0x000fe60000000200 */
[C---:B------:R-:W-:Y:S01]  /*2490*/  HMMA.16816.F32 R24, R188.reuse, R86, R56 ;  /* 0x00000056bc18723c */ /* 0x040fe20000001838 */
[----:B------:R-:W-:Y:S07]  /*24a0*/  LDSM.16.M88.4 R84, [R243+0x7000] ;  /* 0x00700000f354783b */ /* 0x000fee0000000200 */
[C---:B------:R-:W-:Y:S08]  /*24b0*/  HMMA.16816.F32 R12, R188.reuse, R60, R44 ;  /* 0x0000003cbc0c723c */ /* 0x040ff0000000182c */
[C---:B------:R-:W-:Y:S01]  /*24c0*/  HMMA.16816.F32 R8, R188.reuse, R62, R40 ;  /* 0x0000003ebc08723c */ /* 0x040fe20000001828 */
[----:B------:R-:W2:Y:S07]  /*24d0*/  LDSM.16.M88.4 R40, [R242+0x12100] ;  /* 0x01210000f228783b */ /* 0x000eae0000000200 */
[C---:B-1----:R-:W-:Y:S08]  /*24e0*/  HMMA.16816.F32 R52, R188.reuse, R68, R36 ;  /* 0x00000044bc34723c */ /* 0x042ff00000001824 */
[----:B------:R-:W-:Y:S01]  /*24f0*/  HMMA.16816.F32 R68, R188, R70, R32 ;  /* 0x00000046bc44723c */ /* 0x000fe20000001820 */
[----:B------:R-:W1:Y:S07]  /*2500*/  LDSM.16.M88.4 R32, [R242+0x13100] ;  /* 0x01310000f220783b */ /* 0x000e6e0000000200 */
[C---:B----4-:R-:W-:Y:S01]  /*2510*/  HMMA.16816.F32 R64, R192.reuse, R80, R28 ;  /* 0x00000050c040723c */ /* 0x050fe2000000181c */
[----:B------:R-:W4:Y:S07]  /*2520*/  LDSM.16.M88.4 R28, [R242+0x13900] ;  /* 0x01390000f21c783b */ /* 0x000f2e0000000200 */
[C---:B------:R-:W-:Y:S01]  /*2530*/  HMMA.16816.F32 R60, R192.reuse, R82, R24 ;  /* 0x00000052c03c723c */ /* 0x040fe20000001818 */
[----:B------:R-:W-:Y:S07]  /*2540*/  LDSM.16.M88.4 R80, [R239+0x2800] ;  /* 0x00280000ef50783b */ /* 0x000fee0000000200 */
[C---:B------:R-:W-:Y:S08]  /*2550*/  HMMA.16816.F32 R56, R192.reuse, R88, R20 ;  /* 0x00000058c038723c */ /* 0x040ff00000001814 */
[C---:B--2---:R-:W-:Y:S08]  /*2560*/  HMMA.16816.F32 R36, R192.reuse, R72, R12 ;  /* 0x00000048c024723c */ /* 0x044ff0000000180c */
[C---:B------:R-:W-:Y:S01]  /*2570*/  HMMA.16816.F32 R24, R192.reuse, R74, R8 ;  /* 0x0000004ac018723c */ /* 0x040fe20000001808 */
[----:B------:R-:W2:Y:S07]  /*2580*/  LDSM.16.M88.4 R72, [R239+0x2000] ;  /* 0x00200000ef48783b */ /* 0x000eae0000000200 */
[C---:B------:R-:W-:Y:S01]  /*2590*/  HMMA.16816.F32 R44, R192.reuse, R90, R16 ;  /* 0x0000005ac02c723c */ /* 0x040fe20000001810 */
[----:B------:R-:W-:Y:S07]  /*25a0*/  LDSM.16.M88.4 R88, [R242+0x16900] ;  /* 0x01690000f258783b */ /* 0x000fee0000000200 */
[C---:B---3--:R-:W-:Y:S08]  /*25b0*/  HMMA.16816.F32 R20, R192.reuse, R76, R52 ;  /* 0x0000004cc014723c */ /* 0x048ff00000001834 */
[----:B------:R-:W-:Y:S01]  /*25c0*/  HMMA.16816.F32 R16, R192, R78, R68 ;  /* 0x0000004ec010723c */ /* 0x000fe20000001844 */
[----:B------:R-:W3:Y:S04]  /*25d0*/  LDSM.16.M88.4 R68, [R239+0x3000] ;  /* 0x00300000ef44783b */ /* 0x000ee80000000200 */
[----:B------:R-:W2:Y:S03]  /*25e0*/  LDSM.16.M88.4 R76, [R239+0x3800] ;  /* 0x00380000ef4c783b */ /* 0x000ea60000000200 */
[C---:B------:R-:W-:Y:S08]  /*25f0*/  HMMA.16816.F32 R8, R196.reuse, R42, R60 ;  /* 0x0000002ac408723c */ /* 0x040ff0000000183c */
[C---:B------:R-:W-:Y:S08]  /*2600*/  HMMA.16816.F32 R12, R196.reuse, R40, R64 ;  /* 0x00000028c40c723c */ /* 0x040ff00000001840 */
[C---:B------:R-:W-:Y:S08]  /*2610*/  HMMA.16816.F32 R60, R196.reuse, R48, R56 ;  /* 0x00000030c43c723c */ /* 0x040ff00000001838 */
[C---:B-1----:R-:W-:Y:S01]  /*2620*/  HMMA.16816.F32 R56, R196.reuse, R32, R36 ;  /* 0x00000020c438723c */ /* 0x042fe20000001824 */
[----:B------:R-:W1:Y:S07]  /*2630*/  LDSM.16.M88.4 R36, [R236+0x14100] ;  /* 0x01410000ec24783b */ /* 0x000e6e0000000200 */
[C---:B------:R-:W-:Y:S01]  /*2640*/  HMMA.16816.F32 R52, R196.reuse, R34, R24 ;  /* 0x00000022c434723c */ /* 0x040fe20000001818 */
[----:B------:R-:W1:Y:S07]  /*2650*/  LDSM.16.M88.4 R32, [R236+0x14900] ;  /* 0x01490000ec20783b */ /* 0x000e6e0000000200 */
[C---:B------:R-:W-:Y:S08]  /*2660*/  HMMA.16816.F32 R64, R196.reuse, R50, R44 ;  /* 0x00000032c440723c */ /* 0x040ff0000000182c */
[C---:B----4-:R-:W-:Y:S08]  /*2670*/  HMMA.16816.F32 R48, R196.reuse, R28, R20 ;  /* 0x0000001cc430723c */ /* 0x050ff00000001814 */
[----:B------:R-:W-:Y:S01]  /*2680*/  HMMA.16816.F32 R44, R196, R30, R16 ;  /* 0x0000001ec42c723c */ /* 0x000fe20000001810 */
[----:B------:R-:W4:Y:S07]  /*2690*/  LDSM.16.M88.4 R28, [R236+0x15100] ;  /* 0x01510000ec1c783b */ /* 0x000f2e0000000200 */
[C---:B--2---:R-:W-:Y:S08]  /*26a0*/  HMMA.16816.F32 R40, R200.reuse, R72, R12 ;  /* 0x00000048c828723c */ /* 0x044ff0000000180c */
[C---:B------:R-:W-:Y:S01]  /*26b0*/  HMMA.16816.F32 R24, R200.reuse, R74, R8 ;  /* 0x0000004ac818723c */ /* 0x040fe20000001808 */
[----:B------:R-:W-:Y:S07]  /*26c0*/  LDSM.16.M88.4 R72, [R242+0x15100] ;  /* 0x01510000f248783b */ /* 0x000fee0000000200 */
[C---:B------:R-:W-:Y:S08]  /*26d0*/  HMMA.16816.F32 R20, R200.reuse, R80, R60 ;  /* 0x00000050c814723c */ /* 0x040ff0000000183c */
[C---:B---3--:R-:W-:Y:S08]  /*26e0*/  HMMA.16816.F32 R12, R200.reuse, R68, R56 ;  /* 0x00000044c80c723c */ /* 0x048ff00000001838 */
[C---:B------:R-:W-:Y:S01]  /*26f0*/  HMMA.16816.F32 R8, R200.reuse, R70, R52 ;  /* 0x00000046c808723c */ /* 0x040fe20000001834 */
[----:B------:R-:W-:Y:S07]  /*2700*/  LDSM.16.M88.4 R68, [R243+0x4000] ;  /* 0x00400000f344783b */ /* 0x000fee0000000200 */
[C---:B------:R-:W-:Y:S01]  /*2710*/  HMMA.16816.F32 R16, R200.reuse, R82, R64 ;  /* 0x00000052c810723c */ /* 0x040fe20000001840 */
[----:B------:R-:W2:Y:S04]  /*2720*/  LDSM.16.M88.4 R64, [R236+0x15900] ;  /* 0x01590000ec40783b */ /* 0x000ea80000000200 */
[----:B------:R-:W3:Y:S03]  /*2730*/  LDSM.16.M88.4 R80, [R243+0x4800] ;  /* 0x00480000f350783b */ /* 0x000ee60000000200 */
[----:B------:R-:W-:Y:S08]  /*2740*/  HMMA.16816.F32 R48, R200, R76, R48 ;  /* 0x0000004cc830723c */ /* 0x000ff00000001830 */
[C---:B-1----:R-:W-:Y:S08]  /*2750*/  HMMA.16816.F32 R56, R204.reuse, R36, R40 ;  /* 0x00000024cc38723c */ /* 0x042ff00000001828 */
[----:B------:R-:W-:Y:S08]  /*2760*/  HMMA.16816.F32 R52, R204, R32, R20 ;  /* 0x00000020cc34723c */ /* 0x000ff00000001814 */
[----:B------:R-:W-:Y:S01]  /*2770*/  HMMA.16816.F32 R60, R200, R78, R44 ;  /* 0x0000004ec83c723c */ /* 0x000fe2000000182c */
[----:B------:R-:W-:Y:S07]  /*2780*/  LDSM.16.M88.4 R76, [R242+0x15900] ;  /* 0x01590000f24c783b */ /* 0x000fee0000000200 */
[C---:B----4-:R-:W-:Y:S08]  /*2790*/  HMMA.16816.F32 R40, R204.reuse, R28, R12 ;  /* 0x0000001ccc28723c */ /* 0x050ff0000000180c */
[C---:B------:R-:W-:Y:S01]  /*27a0*/  HMMA.16816.F32 R20, R204.reuse, R30, R8 ;  /* 0x0000001ecc14723c */ /* 0x040fe20000001808 */
[----:B------:R-:W1:Y:S07]  /*27b0*/  LDSM.16.M88.4 R28, [R243+0x5000] ;  /* 0x00500000f31c783b */ /* 0x000e6e0000000200 */
[C---:B------:R-:W-:Y:S01]  /*27c0*/  HMMA.16816.F32 R36, R204.reuse, R38, R24 ;  /* 0x00000026cc24723c */ /* 0x040fe20000001818 */
[----:B------:R-:W4:Y:S07]  /*27d0*/  LDSM.16.M88.4 R24, [R243+0x5800] ;  /* 0x00580000f318783b */ /* 0x000f2e0000000200 */
[C---:B------:R-:W-:Y:S01]  /*27e0*/  HMMA.16816.F32 R44, R204.reuse, R34, R16 ;  /* 0x00000022cc2c723c */ /* 0x040fe20000001810 */
[----:B------:R-:W1:Y:S07]  /*27f0*/  LDSM.16.M88.4 R32, [R242+0x14100] ;  /* 0x01410000f220783b */ /* 0x000e6e0000000200 */
[C---:B--2---:R-:W-:Y:S08]  /*2800*/  HMMA.16816.F32 R16, R204.reuse, R64, R48 ;  /* 0x00000040cc10723c */ /* 0x044ff00000001830 */
[----:B------:R-:W-:Y:S01]  /*2810*/  HMMA.16816.F32 R12, R204, R66, R60 ;  /* 0x00000042cc0c723c */ /* 0x000fe2000000183c */
[----:B------:R-:W2:Y:S07]  /*2820*/  LDSM.16.M88.4 R64, [R242+0x14900] ;  /* 0x01490000f240783b */ /* 0x000eae0000000200 */
[C---:B------:R-:W-:Y:S08]  /*2830*/  HMMA.16816.F32 R8, R208.reuse, R68, R56 ;  /* 0x00000044d008723c */ /* 0x040ff00000001838 */
        /* <DEDUP_REMOVED lines=8> */
[C---:B----4-:R-:W-:Y:S08]  /*28c0*/  HMMA.16816.F32 R52, R208.reuse, R24, R16 ;  /* 0x00000018d034723c */ /* 0x050ff00000001810 */
[----:B------:R-:W-:Y:S08]  /*28d0*/  HMMA.16816.F32 R44, R208, R26, R12 ;  /* 0x0000001ad02c723c */ /* 0x000ff0000000180c */
[C---:B------:R-:W-:Y:S08]  /*28e0*/  HMMA.16816.F32 R24, R212.reuse, R32, R8 ;  /* 0x00000020d418723c */ /* 0x040ff00000001808 */
[C---:B------:R-:W-:Y:S01]  /*28f0*/  HMMA.16816.F32 R20, R212.reuse, R34, R36 ;  /* 0x00000022d414723c */ /* 0x040fe20000001824 */
[----:B------:R-:W4:Y:S07]  /*2900*/  LDSM.16.M88.4 R32, [R239+0x5000] ;  /* 0x00500000ef20783b */ /* 0x000f2e0000000200 */
[C---:B--2---:R-:W-:Y:S08]  /*2910*/  HMMA.16816.F32 R16, R212.reuse, R64, R48 ;  /* 0x00000040d410723c */ /* 0x044ff00000001830 */
[C---:B------:R-:W-:Y:S08]  /*2920*/  HMMA.16816.F32 R8, R212.reuse, R72, R60 ;  /* 0x00000048d408723c */ /* 0x040ff0000000183c */
[C---:B------:R-:W-:Y:S01]  /*2930*/  HMMA.16816.F32 R12, R212.reuse, R66, R56 ;  /* 0x00000042d40c723c */ /* 0x040fe20000001838 */
[----:B------:R-:W2:Y:S07]  /*2940*/  LDSM.16.M88.4 R64, [R236+0x16100] ;  /* 0x01610000ec40783b */ /* 0x000eae0000000200 */
[C---:B------:R-:W-:Y:S01]  /*2950*/  HMMA.16816.F32 R40, R212.reuse, R74, R40 ;  /* 0x0000004ad428723c */ /* 0x040fe20000001828 */
[----:B------:R-:W-:Y:S07]  /*2960*/  LDSM.16.M88.4 R72, [R236+0x16900] ;  /* 0x01690000ec48783b */ /* 0x000fee0000000200 */
[----:B------:R-:W-:Y:S08]  /*2970*/  HMMA.16816.F32 R60, R212, R76, R52 ;  /* 0x0000004cd43c723c */ /* 0x000ff00000001834 */
[C---:B---3--:R-:W-:Y:S08]  /*2980*/  HMMA.16816.F32 R52, R216.reuse, R80, R24 ;  /* 0x00000050d834723c */ /* 0x048ff00000001818 */
[----:B------:R-:W-:Y:S01]  /*2990*/  HMMA.16816.F32 R48, R216, R82, R20 ;  /* 0x00000052d830723c */ /* 0x000fe20000001814 */
[----:B------:R-:W3:Y:S07]  /*29a0*/  LDSM.16.M88.4 R80, [R236+0x17100] ;  /* 0x01710000ec50783b */ /* 0x000eee0000000200 */
[----:B------:R-:W-:Y:S01]  /*29b0*/  HMMA.16816.F32 R56, R212, R78, R44 ;  /* 0x0000004ed438723c */ /* 0x000fe2000000182c */
[----:B------:R-:W-:Y:S07]  /*29c0*/  LDSM.16.M88.4 R76, [R243+0x6800] ;  /* 0x00680000f34c783b */ /* 0x000fee0000000200 */
[C---:B-1----:R-:W-:Y:S08]  /*29d0*/  HMMA.16816.F32 R44, R216.reuse, R28, R16 ;  /* 0x0000001cd82c723c */ /* 0x042ff00000001810 */
[C---:B----4-:R-:W-:Y:S08]  /*29e0*/  HMMA.16816.F32 R24, R216.reuse, R32, R8 ;  /* 0x00000020d818723c */ /* 0x050ff00000001808 */
[C---:B------:R-:W-:Y:S08]  /*29f0*/  HMMA.16816.F32 R20, R216.reuse, R34, R40 ;  /* 0x00000022d814723c */ /* 0x040ff00000001828 */
[C---:B------:R-:W-:Y:S01]  /*2a00*/  HMMA.16816.F32 R16, R216.reuse, R68, R60 ;  /* 0x00000044d810723c */ /* 0x040fe2000000183c */
[----:B------:R-:W1:Y:S07]  /*2a10*/  LDSM.16.M88.4 R60, [R243+0x6000] ;  /* 0x00600000f33c783b */ /* 0x000e6e0000000200 */
[----:B------:R-:W-:Y:S01]  /*2a20*/  HMMA.16816.F32 R36, R216, R30, R12 ;  /* 0x0000001ed824723c */ /* 0x000fe2000000180c */
[----:B------:R-:W4:Y:S07]  /*2a30*/  LDSM.16.M88.4 R28, [R236+0x17900] ;  /* 0x01790000ec1c783b */ /* 0x000f2e0000000200 */
[C---:B--2---:R-:W-:Y:S08]  /*2a40*/  HMMA.16816.F32 R8, R220.reuse, R64, R52 ;  /* 0x00000040dc08723c */ /* 0x044ff00000001834 */
[----:B------:R-:W-:Y:S01]  /*2a50*/  HMMA.16816.F32 R48, R220, R66, R48 ;  /* 0x00000042dc30723c */ /* 0x000fe20000001830 */
[----:B------:R-:W-:Y:S07]  /*2a60*/  LDSM.16.M88.4 R64, [R239+0x6000] ;  /* 0x00600000ef40783b */ /* 0x000fee0000000200 */
[----:B------:R-:W-:Y:S01]  /*2a70*/  HMMA.16816.F32 R12, R216, R70, R56 ;  /* 0x00000046d80c723c */ /* 0x000fe20000001838 */
[----:B------:R-:W-:Y:S07]  /*2a80*/  LDSM.16.M88.4 R68, [R243+0x7800] ;  /* 0x00780000f344783b */ /* 0x000fee0000000200 */
[C---:B---3--:R-:W-:Y:S08]  /*2a90*/  HMMA.16816.F32 R32, R220.reuse, R80, R24 ;  /* 0x00000050dc20723c */ /* 0x048ff00000001818 */
[C---:B------:R-:W-:Y:S01]  /*2aa0*/  HMMA.16816.F32 R56, R220.reuse, R82, R20 ;  /* 0x00000052dc38723c */ /* 0x040fe20000001814 */
[----:B------:R-:W2:Y:S07]  /*2ab0*/  LDSM.16.M88.4 R80, [R242+0x16100] ;  /* 0x01610000f250783b */ /* 0x000eae0000000200 */
[C---:B------:R-:W-:Y:S08]  /*2ac0*/  HMMA.16816.F32 R44, R220.reuse, R72, R44 ;  /* 0x00000048dc2c723c */ /* 0x040ff0000000182c */
[----:B------:R-:W-:Y:S01]  /*2ad0*/  HMMA.16816.F32 R40, R220, R74, R36 ;  /* 0x0000004adc28723c */ /* 0x000fe20000001824 */
[----:B------:R-:W-:Y:S07]  /*2ae0*/  LDSM.16.M88.4 R72, [R239+0x6800] ;  /* 0x00680000ef48783b */ /* 0x000fee0000000200 */
[C---:B-1----:R-:W-:Y:S08]  /*2af0*/  HMMA.16816.F32 R24, R224.reuse, R60, R8 ;  /* 0x0000003ce018723c */ /* 0x042ff00000001808 */
[----:B------:R-:W-:Y:S01]  /*2b00*/  HMMA.16816.F32 R20, R224, R62, R48 ;  /* 0x0000003ee014723c */ /* 0x000fe20000001830 */
[----:B------:R-:W-:Y:S07]  /*2b10*/  LDSM.16.M88.4 R60, [R239+0x7000] ;  /* 0x00700000ef3c783b */ /* 0x000fee0000000200 */
[C---:B----4-:R-:W-:Y:S08]  /*2b20*/  HMMA.16816.F32 R52, R220.reuse, R28, R16 ;  /* 0x0000001cdc34723c */ /* 0x050ff00000001810 */
[----:B------:R-:W-:Y:S01]  /*2b30*/  HMMA.16816.F32 R36, R220, R30, R12 ;  /* 0x0000001edc24723c */ /* 0x000fe2000000180c */
[----:B------:R-:W1:Y:S07]  /*2b40*/  LDSM.16.M88.4 R28, [R242+0x17100] ;  /* 0x01710000f21c783b */ /* 0x000e6e0000000200 */
[C---:B------:R-:W-:Y:S08]  /*2b50*/  HMMA.16816.F32 R16, R224.reuse, R76, R44 ;  /* 0x0000004ce010723c */ /* 0x040ff0000000182c */
[C---:B------:R-:W-:Y:S08]  /*2b60*/  HMMA.16816.F32 R8, R224.reuse, R84, R32 ;  /* 0x00000054e008723c */ /* 0x040ff00000001820 */
[C---:B------:R-:W-:Y:S01]  /*2b70*/  HMMA.16816.F32 R32, R224.reuse, R86, R56 ;  /* 0x00000056e020723c */ /* 0x040fe20000001838 */
[----:B------:R-:W3:Y:S07]  /*2b80*/  LDSM.16.M88.4 R56, [R242+0x17900] ;  /* 0x01790000f238783b */ /* 0x000eee0000000200 */
[----:B------:R-:W-:Y:S08]  /*2b90*/  HMMA.16816.F32 R12, R224, R78, R40 ;  /* 0x0000004ee00c723c */ /* 0x000ff00000001828 */
[C---:B--2---:R-:W-:Y:S08]  /*2ba0*/  HMMA.16816.F32 R24, R228.reuse, R80, R24 ;  /* 0x00000050e418723c */ /* 0x044ff00000001818 */
[----:B------:R-:W-:Y:S08]  /*2bb0*/  HMMA.16816.F32 R40, R228, R82, R20 ;  /* 0x00000052e428723c */ /* 0x000ff00000001814 */
[C---:B------:R-:W-:Y:S08]  /*2bc0*/  HMMA.16816.F32 R48, R224.reuse, R68, R52 ;  /* 0x00000044e030723c */ /* 0x040ff00000001834 */
[----:B------:R-:W-:Y:S01]  /*2bd0*/  HMMA.16816.F32 R44, R224, R70, R36 ;  /* 0x00000046e02c723c */ /* 0x000fe20000001824 */
[----:B------:R-:W2:Y:S01]  /*2be0*/  LDSM.16.M88.4 R68, [R239+0x7800] ;  /* 0x00780000ef44783b */ /* 0x000ea20000000200 */
[----:B------:R-:W-:-:S06]  /*2bf0*/  DEPBAR.LE SB0, 0x0 ;  /* 0x000080000000791a */ /* 0x000fcc0000000000 */
[C---:B------:R-:W-:Y:S08]  /*2c00*/  HMMA.16816.F32 R36, R228.reuse, R88, R16 ;  /* 0x00000058e424723c */ /* 0x040ff00000001810 */
[----:B------:R-:W-:Y:S08]  /*2c10*/  HMMA.16816.F32 R52, R228, R90, R12 ;  /* 0x0000005ae434723c */ /* 0x000ff0000000180c */
[----:B------:R-:W-:Y:S08]  /*2c20*/  HMMA.16816.F32 R24, R232, R64, R24 ;  /* 0x00000040e818723c */ /* 0x000ff00000001818 */
[C---:B-1----:R-:W-:Y:S08]  /*2c30*/  HMMA.16816.F32 R12, R228.reuse, R30, R32 ;  /* 0x0000001ee40c723c */ /* 0x042ff00000001820 */
[----:B------:R-:W-:Y:S08]  /*2c40*/  HMMA.16816.F32 R8, R228, R28, R8 ;  /* 0x0000001ce408723c */ /* 0x000ff00000001808 */
[----:B------:R-:W-:Y:S01]  /*2c50*/  HMMA.16816.F32 R28, R232, R66, R40 ;  /* 0x00000042e81c723c */ /* 0x000fe20000001828 */
[----:B------:R-:W-:-:S02]  /*2c60*/  FSEL R6, R24, -INF , P0 ;  /* 0xff80000018067808 */ /* 0x000fc40000000000 */
[----:B------:R-:W-:-:S04]  /*2c70*/  FSEL R7, R25, -INF , P2 ;  /* 0xff80000019077808 */ /* 0x000fc80001000000 */
[----:B------:R-:W-:Y:S01]  /*2c80*/  FMNMX.FTZ R3, R6, R7, !PT ;  /* 0x0000000706037209 */ /* 0x000fe20007810000 */
[----:B---3--:R-:W-:Y:S08]  /*2c90*/  HMMA.16816.F32 R16, R228, R56, R48 ;  /* 0x00000038e410723c */ /* 0x008ff00000001830 */
[C---:B------:R-:W-:Y:S08]  /*2ca0*/  HMMA.16816.F32 R36, R232.reuse, R72, R36 ;  /* 0x00000048e824723c */ /* 0x040ff00000001824 */
[----:B------:R-:W-:Y:S08]  /*2cb0*/  HMMA.16816.F32 R48, R232, R74, R52 ;  /* 0x0000004ae830723c */ /* 0x000ff00000001834 */
[----:B------:R-:W-:Y:S08]  /*2cc0*/  HMMA.16816.F32 R20, R228, R58, R44 ;  /* 0x0000003ae414723c */ /* 0x000ff0000000182c */
[C---:B------:R-:W-:Y:S07]  /*2cd0*/  HMMA.16816.F32 R32, R232.reuse, R62, R12 ;  /* 0x0000003ee820723c */ /* 0x040fee000000180c */
[----:B------:R-:W-:Y:S01]  /*2ce0*/  FSEL R15, R26, -INF , P0 ;  /* 0xff8000001a0f7808 */ /* 0x000fe20000000000 */
[----:B------:R-:W-:Y:S01]  /*2cf0*/  HMMA.16816.F32 R44, R232, R60, R8 ;  /* 0x0000003ce82c723c */ /* 0x000fe20000001808 */
[----:B------:R-:W-:Y:S01]  /*2d00*/  BAR.SYNC.DEFER_BLOCKING 0x0 ;  /* 0x0000000000007b1d */ /* 0x000fe20000010000 */
[----:B------:R-:W-:-:S04]  /*2d10*/  ISETP.GT.AND P0, PT, R2, 0x9, PT ;  /* 0x000000090200780c */ /* 0x000fc80003f04270 */
[----:B------:R-:W-:Y:S01]  /*2d20*/  FSEL R12, R29, -INF , P0 ;  /* 0xff8000001d0c7808 */ /* 0x000fe20000000000 */
[----:B------:R-:W-:Y:S01]  /*2d30*/  IMAD.U32 R11, RZ, RZ, UR10 ;  /* 0x0000000aff0b7e24 */ /* 0x000fe2000f8e00ff */
[----:B------:R-:W-:Y:S01]  /*2d40*/  FSEL R10, R28, -INF , P1 ;  /* 0xff8000001c0a7808 */ /* 0x000fe20000800000 */
[C---:B--2---:R-:W-:Y:S01]  /*2d50*/  HMMA.16816.F32 R40, R232.reuse, R68, R16 ;  /* 0x00000044e828723c */ /* 0x044fe20000001810 */
[----:B------:R-:W-:Y:S02]  /*2d60*/  FSEL R26, R31, -INF , P0 ;  /* 0xff8000001f1a7808 */ /* 0x000fe40000000000 */
[----:B------:R-:W-:Y:S02]  /*2d70*/  FMNMX.FTZ R3, R10, R3, !PT ;  /* 0x000000030a037209 */ /* 0x000fe40007810000 */
[C---:B------:R-:W-:Y:S02]  /*2d80*/  ISETP.GT.AND P0, PT, R2.reuse, 0x18, PT ;  /* 0x000000180200780c */ /* 0x040fe40003f04270 */
[----:B------:R-:W-:Y:S01]  /*2d90*/  FSEL R16, R27, -INF , P2 ;  /* 0xff8000001b107808 */ /* 0x000fe20001000000 */
[----:B------:R-:W-:Y:S01]  /*2da0*/  HMMA.16816.F32 R20, R232, R70, R20 ;  /* 0x00000046e814723c */ /* 0x000fe20000001814 */
[----:B------:R-:W-:-:S02]  /*2db0*/  ISETP.GT.AND P2, PT, R2, 0x10, PT ;  /* 0x000000100200780c */ /* 0x000fc40003f44270 */
[----:B------:R-:W-:Y:S02]  /*2dc0*/  FSEL R17, R30, -INF , P1 ;  /* 0xff8000001e117808 */ /* 0x000fe40000800000 */
[----:B------:R-:W-:Y:S02]  /*2dd0*/  ISETP.GT.AND P1, PT, R2, 0x11, PT ;  /* 0x000000110200780c */ /* 0x000fe40003f24270 */
[----:B------:R-:W-:Y:S02]  /*2de0*/  FSEL R14, R36, -INF , P2 ;  /* 0xff800000240e7808 */ /* 0x000fe40001000000 */
[----:B------:R-:W-:Y:S02]  /*2df0*/  FMNMX.FTZ R3, R12, R3, !PT ;  /* 0x000000030c037209 */ /* 0x000fe40007810000 */
        /* <DEDUP_REMOVED lines=18> */
[----:B------:R-:W-:Y:S02]  /*2f20*/  FMNMX.FTZ R8, R15, R16, !PT ;  /* 0x000000100f087209 */ /* 0x000fe40007810000 */
        /* <DEDUP_REMOVED lines=11> */
[----:B------:R-:W-:Y:S02]  /*2fe0*/  FSEL R97, R35, -INF , P1 ;  /* 0xff80000023617808 */ /* 0x000fe40000800000 */
[----:B------:R-:W-:-:S02]  /*2ff0*/  FSEL R99, R42, -INF , P0 ;  /* 0xff8000002a637808 */ /* 0x000fc40000000000 */
[----:B------:R-:W-:Y:S02]  /*3000*/  FSEL R94, R40, -INF , P0 ;  /* 0xff800000285e7808 */ /* 0x000fe40000000000 */
[C---:B------:R-:W-:Y:S02]  /*3010*/  ISETP.GT.AND P2, PT, R2.reuse, 0x31, PT ;  /* 0x000000310200780c */ /* 0x040fe40003f44270 */
[C---:B------:R-:W-:Y:S02]  /*3020*/  ISETP.GT.AND P1, PT, R2.reuse, 0x38, PT ;  /* 0x000000380200780c */ /* 0x040fe40003f24270 */
[----:B------:R-:W-:Y:S02]  /*3030*/  ISETP.GT.AND P0, PT, R2, 0x39, PT ;  /* 0x000000390200780c */ /* 0x000fe40003f04270 */
[----:B------:R-:W-:Y:S02]  /*3040*/  FMNMX.FTZ R3, R79, R3, !PT ;  /* 0x000000034f037209 */ /* 0x000fe40007810000 */
[----:B------:R-:W-:-:S02]  /*3050*/  FMNMX.FTZ R2, R28, R8, !PT ;  /* 0x000000081c027209 */ /* 0x000fc40007810000 */
[----:B------:R-:W-:Y:S02]  /*3060*/  FSEL R93, R41, -INF , P2 ;  /* 0xff800000295d7808 */ /* 0x000fe40001000000 */
[----:B------:R-:W-:Y:S02]  /*3070*/  FMNMX.FTZ R3, R94, R3, !PT ;  /* 0x000000035e037209 */ /* 0x000fe40007810000 */
[----:B------:R-:W-:Y:S02]  /*3080*/  FMNMX.FTZ R2, R29, R2, !PT ;  /* 0x000000021d027209 */ /* 0x000fe40007810000 */
[----:B------:R-:W-:Y:S02]  /*3090*/  FSEL R92, R20, -INF , P1 ;  /* 0xff800000145c7808 */ /* 0x000fe40000800000 */
[----:B------:R-:W-:Y:S02]  /*30a0*/  FMNMX.FTZ R3, R93, R3, !PT ;  /* 0x000000035d037209 */ /* 0x000fe40007810000 */
[----:B------:R-:W-:-:S02]  /*30b0*/  FMNMX.FTZ R2, R52, R2, !PT ;  /* 0x0000000234027209 */ /* 0x000fc40007810000 */
[----:B------:R-:W-:Y:S02]  /*30c0*/  FSEL R86, R21, -INF , P0 ;  /* 0xff80000015567808 */ /* 0x000fe40000000000 */
[----:B------:R-:W-:Y:S02]  /*30d0*/  FMNMX.FTZ R3, R92, R3, !PT ;  /* 0x000000035c037209 */ /* 0x000fe40007810000 */
[----:B------:R-:W-:Y:S02]  /*30e0*/  FMNMX.FTZ R2, R53, R2, !PT ;  /* 0x0000000235027209 */ /* 0x000fe40007810000 */
[----:B------:R-:W-:Y:S02]  /*30f0*/  FMNMX.FTZ R3, R86, R3, !PT ;  /* 0x0000000356037209 */ /* 0x000fe40007810000 */
[----:B------:R-:W-:Y:S02]  /*3100*/  FMNMX.FTZ R2, R96, R2, !PT ;  /* 0x0000000260027209 */ /* 0x000fe40007810000 */
[----:B------:R-:W-:Y:S01]  /*3110*/  FSEL R78, R43, -INF , P2 ;  /* 0xff8000002b4e7808 */ /* 0x000fe20001000000 */
[----:B------:R-:W1:Y:S01]  /*3120*/  SHFL.BFLY PT, R8, R3, 0x2, 0x1f ;  /* 0x0c401f0003087f89 */ /* 0x000e6200000e0000 */
[----:B------:R-:W-:-:S02]  /*3130*/  FMNMX.FTZ R2, R95, R2, !PT ;  /* 0x000000025f027209 */ /* 0x000fc40007810000 */
[----:B------:R-:W-:Y:S02]  /*3140*/  FSEL R77, R22, -INF , P1 ;  /* 0xff800000164d7808 */ /* 0x000fe40000800000 */
[----:B------:R-:W-:Y:S02]  /*3150*/  FMNMX.FTZ R2, R98, R2, !PT ;  /* 0x0000000262027209 */ /* 0x000fe40007810000 */
[----:B------:R-:W-:Y:S02]  /*3160*/  FSEL R76, R23, -INF , P0 ;  /* 0xff800000174c7808 */ /* 0x000fe40000000000 */
[----:B------:R-:W-:Y:S02]  /*3170*/  FMNMX.FTZ R2, R97, R2, !PT ;  /* 0x0000000261027209 */ /* 0x000fe40007810000 */
[----:B------:R-:W-:Y:S02]  /*3180*/  PLOP3.LUT P0, PT, PT, PT, UP0, 0x80, 0x0 ;  /* 0x000000000000781c */ /* 0x000fe40003f0f008 */
[----:B------:R-:W-:-:S04]  /*3190*/  FMNMX.FTZ R2, R99, R2, !PT ;  /* 0x0000000263027209 */ /* 0x000fc80007810000 */
[----:B------:R-:W-:-:S04]  /*31a0*/  FMNMX.FTZ R2, R78, R2, !PT ;  /* 0x000000024e027209 */ /* 0x000fc80007810000 */
[----:B------:R-:W-:Y:S02]  /*31b0*/  FMNMX.FTZ R2, R77, R2, !PT ;  /* 0x000000024d027209 */ /* 0x000fe40007810000 */
        /* <DEDUP_REMOVED lines=30> */
[----:B------:R-:W-:Y:S01]  /*33a0*/  FSETP.NEU.FTZ.AND P1, PT, R2, -INF , PT ;  /* 0xff8000000200780b */ /* 0x000fe20003f3d000 */
[----:B------:R3:W-:Y:S01]  /*33b0*/  @P0 LDGSTS.E.BYPASS.LTC128B.128 [R101+0x12100], [R6.64+0x80], !P5 ;  /* 0x1210008006650fae */ /* 0x0007e2000e901d4c */
[----:B------:R1:W4:Y:S02]  /*33c0*/  MUFU.EX2 R177, R10 ;  /* 0x0000000a00b17308 */ /* 0x0003240000000800 */
[----:B------:R-:W-:Y:S01]  /*33d0*/  FSEL R12, R12, RZ, P1 ;  /* 0x000000ff0c0c7208 */ /* 0x000fe20000800000 */
[----:B------:R3:W-:Y:S04]  /*33e0*/  @P0 LDGSTS.E.BYPASS.LTC128B.128 [R101+0x14100], [R6.64+0x100], !P4 ;  /* 0x1410010006650fae */ /* 0x0007e8000e101d4c */
[--C-:B------:R-:W-:Y:S01]  /*33f0*/  FFMA.FTZ R4, R16, c[0x0][0x2d0], -R12.reuse ;  /* 0x0000b40010047a23 */ /* 0x100fe2000001080c */
[----:B------:R3:W-:Y:S01]  /*3400*/  @P0 LDGSTS.E.BYPASS.LTC128B.128 [R101+0x16100], [R6.64+0x180], !P3 ;  /* 0x1610018006650fae */ /* 0x0007e2000d901d4c */
[----:B--2---:R-:W-:-:S02]  /*3410*/  FFMA.FTZ R0, R28, c[0x0][0x2d0], -R12 ;  /* 0x0000b4001c007a23 */ /* 0x004fc4000001080c */
[----:B------:R2:W-:Y:S01]  /*3420*/  MUFU.EX2 R178, R4 ;  /* 0x0000000400b27308 */ /* 0x0005e20000000800 */
[----:B------:R4:W-:Y:S04]  /*3430*/  @P0 LDGSTS.E.BYPASS.LTC128B.128 [R101+0x11100], [R8.64], !P6 ;  /* 0x1110000008650fae */ /* 0x0009e8000f101d4c */
[----:B------:R4:W-:Y:S01]  /*3440*/  @P0 LDGSTS.E.BYPASS.LTC128B.128 [R101+0x13100], [R8.64+0x80], !P5 ;  /* 0x1310008008650fae */ /* 0x0009e2000e901d4c */
[----:B-1----:R-:W-:Y:S02]  /*3450*/  FFMA.FTZ R10, R14, c[0x0][0x2d0], -R13 ;  /* 0x0000b4000e0a7a23 */ /* 0x002fe4000001080d */
[----:B------:R1:W-:Y:S01]  /*3460*/  MUFU.EX2 R157, R0 ;  /* 0x00000000009d7308 */ /* 0x0003e20000000800 */
[----:B------:R4:W-:Y:S04]  /*3470*/  @P0 LDGSTS.E.BYPASS.LTC128B.128 [R101+0x15100], [R8.64+0x100], !P4 ;  /* 0x1510010008650fae */ /* 0x0009e8000e101d4c */
[----:B------:R4:W-:Y:S01]  /*3480*/  @P0 LDGSTS.E.BYPASS.LTC128B.128 [R101+0x17100], [R8.64+0x180], !P3 ;  /* 0x1710018008650fae */ /* 0x0009e2000d901d4c */
[----:B--2---:R-:W-:-:S03]  /*3490*/  FFMA.FTZ R4, R17, c[0x0][0x2d0], -R12 ;  /* 0x0000b40011047a23 */ /* 0x004fc6000001080c */
[----:B------:R-:W-:Y:S01]  /*34a0*/  LDSM.16.MT88.4 R20, [R237+0x100] ;  /* 0x00010000ed14783b */ /* 0x000fe20000004200 */
[----:B------:R4:W-:Y:S03]  /*34b0*/  MUFU.EX2 R252, R10 ;  /* 0x0000000a00fc7308 */ /* 0x0009e60000000800 */
[----:B------:R-:W2:Y:S01]  /*34c0*/  LDSM.16.MT88.4 R16, [R238+0x100] ;  /* 0x00010000ee10783b */ /* 0x000ea20000004200 */
[----:B---3--:R-:W-:-:S03]  /*34d0*/  FFMA.FTZ R6, R15, c[0x0][0x2d0], -R12 ;  /* 0x0000b4000f067a23 */ /* 0x008fc6000001080c */
[----:B------:R-:W3:Y:S01]  /*34e0*/  LDSM.16.MT88.4 R36, [R241+0x100] ;  /* 0x00010000f124783b */ /* 0x000ee20000004200 */
[----:B------:R4:W-:Y:S01]  /*34f0*/  MUFU.EX2 R159, R4 ;  /* 0x00000004009f7308 */ /* 0x0009e20000000800 */
[----:B-1----:R-:W-:Y:S02]  /*3500*/  FFMA.FTZ R0, R29, c[0x0][0x2d0], -R12 ;  /* 0x0000b4001d007a23 */ /* 0x002fe4000001080c */
[----:B------:R-:W1:Y:S04]  /*3510*/  LDSM.16.MT88.4 R40, [R238+0x900] ;  /* 0x00090000ee28783b */ /* 0x000e680000004200 */
[----:B------:R-:W1:Y:S01]  /*3520*/  LDSM.16.MT88.4 R28, [R241+0x900] ;  /* 0x00090000f11c783b */ /* 0x000e620000004200 */
[----:B------:R-:W4:Y:S02]  /*3530*/  MUFU.EX2 R179, R6 ;  /* 0x0000000600b37308 */ /* 0x000f240000000800 */
[----:B----4-:R-:W-:Y:S01]  /*3540*/  F2FP.PACK_AB R10, R177, R156 ;  /* 0x0000009cb10a723e */ /* 0x010fe200000000ff */
[----:B------:R-:W4:Y:S01]  /*3550*/  LDSM.16.MT88.4 R56, [R240+0x100] ;  /* 0x00010000f038783b */ /* 0x000f220000004200 */
[----:B------:R-:W-:-:S03]  /*3560*/  F2FP.PACK_AB R8, R89, R88 ;  /* 0x000000585908723e */ /* 0x000fc600000000ff */
[----:B------:R-:W1:Y:S01]  /*3570*/  LDSM.16.MT88.4 R44, [R237+0x900] ;  /* 0x00090000ed2c783b */ /* 0x000e620000004200 */
[----:B------:R-:W-:Y:S01]  /*3580*/  FFMA.FTZ R4, R26, c[0x0][0x2d0], -R12 ;  /* 0x0000b4001a047a23 */ /* 0x000fe2000001080c */
[----:B------:R2:W-:Y:S02]  /*3590*/  MUFU.EX2 R6, R0 ;  /* 0x0000000000067308 */ /* 0x0005e40000000800 */
[----:B------:R-:W1:Y:S04]  /*35a0*/  LDSM.16.MT88.4 R68, [R237+0x2100] ;  /* 0x00210000ed44783b */ /* 0x000e680000004200 */
[----:B------:R-:W1:Y:S01]  /*35b0*/  LDSM.16.MT88.4 R64, [R240+0x900] ;  /* 0x00090000f040783b */ /* 0x000e620000004200 */
[----:B------:R-:W-:Y:S01]  /*35c0*/  F2FP.PACK_AB R9, R178, R179 ;  /* 0x000000b3b209723e */ /* 0x000fe200000000ff */
[----:B------:R3:W3:Y:S02]  /*35d0*/  MUFU.EX2 R158, R4 ;  /* 0x00000004009e7308 */ /* 0x0006e40000000800 */
[----:B------:R-:W1:Y:S01]  /*35e0*/  LDSM.16.MT88.4 R72, [R237+0x2900] ;  /* 0x00290000ed48783b */ /* 0x000e620000004200 */
[----:B------:R-:W-:-:S03]  /*35f0*/  UISETP.GE.AND UP0, UPT, UR14, UR8, UPT ;  /* 0x000000080e00728c */ /* 0x000fc6000bf06270 */
[----:B------:R-:W0:Y:S01]  /*3600*/  LDGDEPBAR ;  /* 0x00000000000079af */ /* 0x000e220000000000 */
[----:B--2---:R-:W-:-:S04]  /*3610*/  FFMA.FTZ R0, R52, c[0x0][0x2d0], -R12 ;  /* 0x0000b40034007a23 */ /* 0x004fc8000001080c */
[----:B------:R2:W-:Y:S01]  /*3620*/  MUFU.EX2 R14, R0 ;  /* 0x00000000000e7308 */ /* 0x0005e20000000800 */
[----:B---3--:R-:W-:Y:S01]  /*3630*/  FFMA.FTZ R4, R25, c[0x0][0x2d0], -R13 ;  /* 0x0000b40019047a23 */ /* 0x008fe2000001080d */
[----:B------:R-:W-:-:S06]  /*3640*/  F2FP.PACK_AB R11, R158, R159 ;  /* 0x0000009f9e0b723e */ /* 0x000fcc00000000ff */
[----:B------:R3:W-:Y:S01]  /*3650*/  MUFU.EX2 R166, R4 ;  /* 0x0000000400a67308 */ /* 0x0007e20000000800 */
[C---:B------:R-:W-:Y:S01]  /*3660*/  HMMA.16816.F32 R32, R8.reuse, R16, RZ ;  /* 0x000000100820723c */ /* 0x040fe200000018ff */
[----:B--2---:R-:W-:Y:S02]  /*3670*/  FFMA.FTZ R0, R53, c[0x0][0x2d0], -R12 ;  /* 0x0000b40035007a23 */ /* 0x004fe4000001080c */
[----:B------:R-:W2:Y:S05]  /*3680*/  LDSM.16.MT88.4 R52, [R238+0x2100] ;  /* 0x00210000ee34783b */ /* 0x000eaa0000004200 */
[----:B------:R-:W-:Y:S01]  /*3690*/  HMMA.16816.F32 R60, R8, R20, RZ ;  /* 0x00000014083c723c */ /* 0x000fe200000018ff */
[----:B------:R1:W1:Y:S01]  /*36a0*/  MUFU.EX2 R83, R0 ;  /* 0x0000000000537308 */ /* 0x0002620000000800 */
[----:B---3--:R-:W-:-:S06]  /*36b0*/  FFMA.FTZ R4, R24, c[0x0][0x2d0], -R13 ;  /* 0x0000b40018047a23 */ /* 0x008fcc000001080d */
[C---:B------:R-:W-:Y:S01]  /*36c0*/  HMMA.16816.F32 R24, R8.reuse, R18, RZ ;  /* 0x000000120818723c */ /* 0x040fe200000018ff */
[----:B------:R3:W3:Y:S07]  /*36d0*/  MUFU.EX2 R167, R4 ;  /* 0x0000000400a77308 */ /* 0x0006ee0000000800 */
[----:B------:R-:W-:Y:S01]  /*36e0*/  HMMA.16816.F32 R48, R8, R22, RZ ;  /* 0x000000160830723c */ /* 0x000fe200000018ff */
[----:B-1----:R-:W-:Y:S01]  /*36f0*/  IMAD.MOV.U32 R0, RZ, RZ, R6 ;  /* 0x000000ffff007224 */ /* 0x002fe200078e0006 */
[----:B------:R-:W-:-:S04]  /*3700*/  F2FP.PACK_AB R7, R83, R14 ;  /* 0x0000000e5307723e */ /* 0x000fc800000000ff */
[----:B------:R-:W-:Y:S02]  /*3710*/  F2FP.PACK_AB R5, R0, R157 ;  /* 0x0000009d0005723e */ /* 0x000fe400000000ff */
[----:B------:R-:W-:Y:S01]  /*3720*/  HMMA.16816.F32 R16, R8, R38, RZ ;  /* 0x000000260810723c */ /* 0x000fe200000018ff */
[----:B---3--:R-:W-:Y:S02]  /*3730*/  F2FP.PACK_AB R4, R166, R252 ;  /* 0x000000fca604723e */ /* 0x008fe400000000ff */
[----:B------:R-:W-:-:S05]  /*3740*/  F2FP.PACK_AB R6, R82, R167 ;  /* 0x000000a75206723e */ /* 0x000fca00000000ff */
[----:B------:R-:W-:Y:S08]  /*3750*/  HMMA.16816.F32 R20, R8, R36, RZ ;  /* 0x000000240814723c */ /* 0x000ff000000018ff */
[C---:B------:R-:W-:Y:S08]  /*3760*/  HMMA.16816.F32 R24, R4.reuse, R42, R24 ;  /* 0x0000002a0418723c */ /* 0x040ff00000001818 */
[----:B------:R-:W-:Y:S08]  /*3770*/  HMMA.16816.F32 R16, R4, R30, R16 ;  /* 0x0000001e0410723c */ /* 0x000ff00000001810 */
[----:B----4-:R-:W-:Y:S08]  /*3780*/  HMMA.16816.F32 R36, R8, R56, RZ ;  /* 0x000000380824723c */ /* 0x010ff000000018ff */
[----:B------:R-:W-:Y:S01]  /*3790*/  HMMA.16816.F32 R20, R4, R28, R20 ;  /* 0x0000001c0414723c */ /* 0x000fe20000001814 */
[----:B------:R-:W-:Y:S01]  /*37a0*/  MOV R119, R25 ;  /* 0x0000001900777202 */ /* 0x000fe20000000f00 */
[----:B------:R-:W-:-:S02]  /*37b0*/  IMAD.MOV.U32 R116, RZ, RZ, R24 ;  /* 0x000000ffff747224 */ /* 0x000fc400078e0018 */
[----:B------:R-:W-:Y:S02]  /*37c0*/  IMAD.MOV.U32 R118, RZ, RZ, R26 ;  /* 0x000000ffff767224 */ /* 0x000fe400078e001a */
[----:B------:R-:W-:Y:S02]  /*37d0*/  IMAD.MOV.U32 R117, RZ, RZ, R27 ;  /* 0x000000ffff757224 */ /* 0x000fe400078e001b */
[----:B------:R-:W-:Y:S01]  /*37e0*/  HMMA.16816.F32 R32, R4, R40, R32 ;  /* 0x000000280420723c */ /* 0x000fe20000001820 */
[----:B------:R-:W-:Y:S01]  /*37f0*/  IMAD.MOV.U32 R115, RZ, RZ, R16 ;  /* 0x000000ffff737224 */ /* 0x000fe200078e0010 */
[----:B------:R-:W-:Y:S01]  /*3800*/  MOV R91, R18 ;  /* 0x00000012005b7202 */ /* 0x000fe20000000f00 */
[----:B------:R-:W-:Y:S02]  /*3810*/  IMAD.MOV.U32 R114, RZ, RZ, R17 ;  /* 0x000000ffff727224 */ /* 0x000fe400078e0011 */
[----:B------:R-:W-:-:S03]  /*3820*/  IMAD.MOV.U32 R90, RZ, RZ, R19 ;  /* 0x000000ffff5a7224 */ /* 0x000fc600078e0013 */
[C---:B------:R-:W-:Y:S08]  /*3830*/  HMMA.16816.F32 R60, R4.reuse, R44, R60 ;  /* 0x0000002c043c723c */ /* 0x040ff0000000183c */
[----:B------:R-:W-:Y:S01]  /*3840*/  HMMA.16816.F32 R44, R4, R46, R48 ;  /* 0x0000002e042c723c */ /* 0x000fe20000001830 */
[----:B------:R-:W-:Y:S01]  /*3850*/  IMAD.MOV.U32 R25, RZ, RZ, R22 ;  /* 0x000000ffff197224 */ /* 0x000fe200078e0016 */
[----:B------:R-:W-:Y:S01]  /*3860*/  MOV R24, R21 ;  /* 0x0000001500187202 */ /* 0x000fe20000000f00 */
[----:B------:R-:W-:Y:S01]  /*3870*/  IMAD.MOV.U32 R170, RZ, RZ, R20 ;  /* 0x000000ffffaa7224 */ /* 0x000fe200078e0014 */
[----:B------:R-:W-:Y:S01]  /*3880*/  LDSM.16.MT88.4 R48, [R237+0x4100] ;  /* 0x00410000ed30783b */ /* 0x000fe20000004200 */
[----:B------:R-:W-:-:S03]  /*3890*/  IMAD.MOV.U32 R171, RZ, RZ, R23 ;  /* 0x000000ffffab7224 */ /* 0x000fc600078e0017 */
[----:B------:R-:W-:Y:S01]  /*38a0*/  HMMA.16816.F32 R16, R8, R68, RZ ;  /* 0x000000440810723c */ /* 0x000fe200000018ff */
[----:B------:R-:W-:Y:S02]  /*38b0*/  IMAD.MOV.U32 R41, RZ, RZ, R34 ;  /* 0x000000ffff297224 */ /* 0x000fe400078e0022 */
[----:B------:R-:W-:Y:S02]  /*38c0*/  IMAD.MOV.U32 R40, RZ, RZ, R35 ;  /* 0x000000ffff287224 */ /* 0x000fe400078e0023 */
[----:B------:R-:W-:Y:S02]  /*38d0*/  IMAD.MOV.U32 R125, RZ, RZ, R33 ;  /* 0x000000ffff7d7224 */ /* 0x000fe400078e0021 */
[----:B------:R-:W-:Y:S01]  /*38e0*/  IMAD.MOV.U32 R124, RZ, RZ, R32 ;  /* 0x000000ffff7c7224 */ /* 0x000fe200078e0020 */
[----:B------:R-:W-:Y:S01]  /*38f0*/  HMMA.16816.F32 R28, R4, R64, R36 ;  /* 0x00000040041c723c */ /* 0x000fe20000001824 */
[----:B------:R-:W1:Y:S01]  /*3900*/  LDSM.16.MT88.4 R32, [R241+0x2100] ;  /* 0x00210000f120783b */ /* 0x000e620000004200 */
[----:B------:R-:W-:Y:S01]  /*3910*/  IMAD.MOV.U32 R123, RZ, RZ, R62 ;  /* 0x000000ffff7b7224 */ /* 0x000fe200078e003e */
[----:B------:R-:W-:Y:S01]  /*3920*/  MOV R121, R61 ;  /* 0x0000003d00797202 */ /* 0x000fe20000000f00 */
[----:B------:R-:W-:Y:S01]  /*3930*/  IMAD.MOV.U32 R122, RZ, RZ, R63 ;  /* 0x000000ffff7a7224 */ /* 0x000fe200078e003f */
[----:B------:R-:W3:Y:S01]  /*3940*/  LDSM.16.MT88.4 R36, [R238+0x2900] ;  /* 0x00290000ee24783b */ /* 0x000ee20000004200 */
[----:B------:R-:W-:-:S02]  /*3950*/  IMAD.MOV.U32 R120, RZ, RZ, R60 ;  /* 0x000000ffff787224 */ /* 0x000fc400078e003c */
[----:B------:R-:W-:Y:S01]  /*3960*/  HMMA.16816.F32 R20, R8, R58, RZ ;  /* 0x0000003a0814723c */ /* 0x000fe200000018ff */
[----:B------:R-:W-:Y:S01]  /*3970*/  IMAD.MOV.U32 R113, RZ, RZ, R46 ;  /* 0x000000ffff717224 */ /* 0x000fe200078e002e */
[----:B------:R-:W-:Y:S01]  /*3980*/  MOV R80, R44 ;  /* 0x0000002c00507202 */ /* 0x000fe20000000f00 */
[----:B------:R-:W-:Y:S01]  /*3990*/  IMAD.MOV.U32 R112, RZ, RZ, R47 ;  /* 0x000000ffff707224 */ /* 0x000fe200078e002f */
[----:B------:R-:W-:Y:S01]  /*39a0*/  LDSM.16.MT88.4 R56, [R241+0x2900] ;  /* 0x00290000f138783b */ /* 0x000fe20000004200 */
[----:B------:R-:W-:-:S03]  /*39b0*/  IMAD.MOV.U32 R81, RZ, RZ, R45 ;  /* 0x000000ffff517224 */ /* 0x000fc600078e002d */
[----:B------:R-:W-:Y:S01]  /*39c0*/  HMMA.16816.F32 R248, R4, R72, R16 ;  /* 0x0000004804f8723c */ /* 0x000fe20000001810 */
[----:B------:R-:W4:Y:S04]  /*39d0*/  LDSM.16.MT88.4 R44, [R240+0x2100] ;  /* 0x00210000f02c783b */ /* 0x000f280000004200 */
[----:B------:R-:W-:Y:S02]  /*39e0*/  LDSM.16.MT88.4 R60, [R241+0x4100] ;  /* 0x00410000f13c783b */ /* 0x000fe40000004200 */
[----:B------:R-:W-:Y:S01]  /*39f0*/  IMAD.MOV.U32 R73, RZ, RZ, R25 ;  /* 0x000000ffff497224 */ /* 0x000fe200078e0019 */
[----:B------:R-:W-:Y:S01]  /*3a00*/  MOV R15, R31 ;  /* 0x0000001f000f7202 */ /* 0x000fe20000000f00 */
[----:B------:R-:W-:Y:S02]  /*3a10*/  IMAD.MOV.U32 R176, RZ, RZ, R28 ;  /* 0x000000ffffb07224 */ /* 0x000fe400078e001c */
[----:B------:R-:W-:-:S02]  /*3a20*/  IMAD.MOV.U32 R165, RZ, RZ, R29 ;  /* 0x000000ffffa57224 */ /* 0x000fc400078e001d */
[----:B------:R-:W-:Y:S02]  /*3a30*/  IMAD.MOV.U32 R164, RZ, RZ, R30 ;  /* 0x000000ffffa47224 */ /* 0x000fe400078e001e */
[----:B------:R-:W-:Y:S01]  /*3a40*/  HMMA.16816.F32 R28, R8, R70, RZ ;  /* 0x00000046081c723c */ /* 0x000fe200000018ff */
[----:B------:R-:W-:Y:S01]  /*3a50*/  IMAD.MOV.U32 R72, RZ, RZ, R24 ;  /* 0x000000ffff487224 */ /* 0x000fe200078e0018 */
[----:B------:R-:W-:Y:S06]  /*3a60*/  LDSM.16.MT88.4 R68, [R240+0x4100] ;  /* 0x00410000f044783b */ /* 0x000fec0000004200 */
[----:B------:R-:W-:Y:S01]  /*3a70*/  HMMA.16816.F32 R244, R4, R66, R20 ;  /* 0x0000004204f4723c */ /* 0x000fe20000001814 */
[----:B------:R-:W-:Y:S07]  /*3a80*/  LDSM.16.MT88.4 R64, [R238+0x4900] ;  /* 0x00490000ee40783b */ /* 0x000fee0000004200 */
[C---:B--2---:R-:W-:Y:S08]  /*3a90*/  HMMA.16816.F32 R24, R8.reuse, R52, RZ ;  /* 0x000000340818723c */ /* 0x044ff000000018ff */
[C---:B------:R-:W-:Y:S01]  /*3aa0*/  HMMA.16816.F32 R20, R8.reuse, R54, RZ ;  /* 0x000000360814723c */ /* 0x040fe200000018ff */
[----:B------:R-:W2:Y:S07]  /*3ab0*/  LDSM.16.MT88.4 R52, [R240+0x2900] ;  /* 0x00290000f034783b */ /* 0x000eae0000004200 */
[----:B-1----:R-:W-:Y:S08]  /*3ac0*/  HMMA.16816.F32 R16, R8, R32, RZ ;  /* 0x000000200810723c */ /* 0x002ff000000018ff */
[C---:B------:R-:W-:Y:S07]  /*3ad0*/  HMMA.16816.F32 R160, R4.reuse, R74, R28 ;  /* 0x0000004a04a0723c */ /* 0x040fee000000181c */
[----:B------:R-:W-:Y:S01]  /*3ae0*/  IMAD.MOV.U32 R74, RZ, RZ, R41 ;  /* 0x000000ffff4a7224 */ /* 0x000fe200078e0029 */
[----:B---3--:R-:W-:Y:S01]  /*3af0*/  HMMA.16816.F32 R148, R4, R36, R24 ;  /* 0x000000240494723c */ /* 0x008fe20000001818 */
[----:B------:R-:W-:-:S02]  /*3b00*/  IMAD.MOV.U32 R75, RZ, RZ, R40 ;  /* 0x000000ffff4b7224 */ /* 0x000fc400078e0028 */
[----:B------:R-:W1:Y:S05]  /*3b10*/  LDSM.16.MT88.4 R40, [R238+0x4100] ;  /* 0x00410000ee28783b */ /* 0x000e6a0000004200 */
[----:B------:R-:W-:Y:S01]  /*3b20*/  HMMA.16816.F32 R100, R4, R38, R20 ;  /* 0x000000260464723c */ /* 0x000fe20000001814 */
[----:B------:R-:W3:Y:S07]  /*3b30*/  LDSM.16.MT88.4 R36, [R237+0x4900] ;  /* 0x00490000ed24783b */ /* 0x000eee0000004200 */
[C---:B------:R-:W-:Y:S08]  /*3b40*/  HMMA.16816.F32 R32, R8.reuse, R34, RZ ;  /* 0x000000220820723c */ /* 0x040ff000000018ff */
[----:B----4-:R-:W-:Y:S08]  /*3b50*/  HMMA.16816.F32 R24, R8, R46, RZ ;  /* 0x0000002e0818723c */ /* 0x010ff000000018ff */
[----:B------:R-:W-:Y:S08]  /*3b60*/  HMMA.16816.F32 R104, R4, R56, R16 ;  /* 0x000000380468723c */ /* 0x000ff00000001810 */
[C---:B------:R-:W-:Y:S08]  /*3b70*/  HMMA.16816.F32 R20, R8.reuse, R48, RZ ;  /* 0x000000300814723c */ /* 0x040ff000000018ff */
[C---:B------:R-:W-:Y:S01]  /*3b80*/  HMMA.16816.F32 R16, R8.reuse, R50, RZ ;  /* 0x000000320810723c */ /* 0x040fe200000018ff */
[----:B------:R-:W-:Y:S07]  /*3b90*/  LDSM.16.MT88.4 R48, [R237+0x6100] ;  /* 0x00610000ed30783b */ /* 0x000fee0000004200 */
[----:B------:R-:W-:Y:S01]  /*3ba0*/  HMMA.16816.F32 R28, R8, R44, RZ ;  /* 0x0000002c081c723c */ /* 0x000fe200000018ff */
[----:B------:R-:W4:Y:S07]  /*3bb0*/  LDSM.16.MT88.4 R44, [R241+0x4900] ;  /* 0x00490000f12c783b */ /* 0x000f2e0000004200 */
[C---:B------:R-:W-:Y:S01]  /*3bc0*/  HMMA.16816.F32 R108, R4.reuse, R58, R32 ;  /* 0x0000003a046c723c */ /* 0x040fe20000001820 */
[----:B------:R-:W4:Y:S07]  /*3bd0*/  LDSM.16.MT88.4 R56, [R240+0x4900] ;  /* 0x00490000f038783b */ /* 0x000f2e0000004200 */
[----:B--2---:R-:W-:Y:S07]  /*3be0*/  HMMA.16816.F32 R140, R4, R54, R24 ;  /* 0x00000036048c723c */ /* 0x004fee0000001818 */
[----:B------:R-:W-:Y:S01]  /*3bf0*/  IMAD.MOV.U32 R54, RZ, RZ, R118 ;  /* 0x000000ffff367224 */ /* 0x000fe200078e0076 */
[----:B------:R-:W-:Y:S01]  /*3c00*/  HMMA.16816.F32 R24, R8, R60, RZ ;  /* 0x0000003c0818723c */ /* 0x000fe200000018ff */
[----:B------:R-:W-:-:S06]  /*3c10*/  IMAD.MOV.U32 R55, RZ, RZ, R117 ;  /* 0x000000ffff377224 */ /* 0x000fcc00078e0075 */
[----:B------:R-:W-:Y:S01]  /*3c20*/  MOV R61, R125 ;  /* 0x0000007d003d7202 */ /* 0x000fe20000000f00 */
[----:B-1----:R-:W-:Y:S01]  /*3c30*/  HMMA.16816.F32 R32, R8, R40, RZ ;  /* 0x000000280820723c */ /* 0x002fe200000018ff */
[----:B------:R-:W-:-:S07]  /*3c40*/  IMAD.MOV.U32 R60, RZ, RZ, R124 ;  /* 0x000000ffff3c7224 */ /* 0x000fce00078e007c */
[C---:B---3--:R-:W-:Y:S08]  /*3c50*/  HMMA.16816.F32 R152, R4.reuse, R36, R20 ;  /* 0x000000240498723c */ /* 0x048ff00000001814 */
[----:B------:R-:W-:Y:S01]  /*3c60*/  HMMA.16816.F32 R136, R4, R38, R16 ;  /* 0x000000260488723c */ /* 0x000fe20000001810 */
[----:B------:R-:W1:Y:S07]  /*3c70*/  LDSM.16.MT88.4 R36, [R237+0x6900] ;  /* 0x00690000ed24783b */ /* 0x000e6e0000004200 */
[C---:B------:R-:W-:Y:S07]  /*3c80*/  HMMA.16816.F32 R20, R8.reuse, R62, RZ ;  /* 0x0000003e0814723c */ /* 0x040fee00000018ff */
[----:B------:R-:W-:Y:S01]  /*3c90*/  IMAD.MOV.U32 R62, RZ, RZ, R123 ;  /* 0x000000ffff3e7224 */ /* 0x000fe200078e007b */
[----:B------:R-:W-:Y:S01]  /*3ca0*/  HMMA.16816.F32 R16, R8, R68, RZ ;  /* 0x000000440810723c */ /* 0x000fe200000018ff */
[----:B------:R-:W-:-:S06]  /*3cb0*/  IMAD.MOV.U32 R63, RZ, RZ, R122 ;  /* 0x000000ffff3f7224 */ /* 0x000fcc00078e007a */
[----:B------:R-:W-:Y:S01]  /*3cc0*/  MOV R68, R115 ;  /* 0x0000007300447202 */ /* 0x000fe20000000f00 */
[----:B------:R-:W-:Y:S01]  /*3cd0*/  HMMA.16816.F32 R144, R4, R52, R28 ;  /* 0x000000340490723c */ /* 0x000fe2000000181c */
[----:B------:R-:W-:-:S06]  /*3ce0*/  IMAD.MOV.U32 R69, RZ, RZ, R114 ;  /* 0x000000ffff457224 */ /* 0x000fcc00078e0072 */
[----:B------:R-:W-:Y:S01]  /*3cf0*/  IMAD.MOV.U32 R53, RZ, RZ, R119 ;  /* 0x000000ffff357224 */ /* 0x000fe200078e0077 */
[----:B----4-:R-:W-:Y:S01]  /*3d00*/  HMMA.16816.F32 R132, R4, R44, R24 ;  /* 0x0000002c0484723c */ /* 0x010fe20000001818 */
[----:B------:R-:W-:-:S06]  /*3d10*/  IMAD.MOV.U32 R52, RZ, RZ, R116 ;  /* 0x000000ffff347224 */ /* 0x000fcc00078e0074 */
[----:B------:R-:W-:Y:S01]  /*3d20*/  IMAD.MOV.U32 R45, RZ, RZ, R121 ;  /* 0x000000ffff2d7224 */ /* 0x000fe200078e0079 */
[----:B------:R-:W-:Y:S01]  /*3d30*/  HMMA.16816.F32 R28, R8, R42, RZ ;  /* 0x0000002a081c723c */ /* 0x000fe200000018ff */
[----:B------:R-:W-:Y:S01]  /*3d40*/  MOV R44, R120 ;  /* 0x00000078002c7202 */ /* 0x000fe20000000f00 */
[----:B------:R-:W-:Y:S06]  /*3d50*/  LDSM.16.MT88.4 R40, [R241+0x6100] ;  /* 0x00610000f128783b */ /* 0x000fec0000004200 */
[C---:B------:R-:W-:Y:S01]  /*3d60*/  HMMA.16816.F32 R124, R4.reuse, R64, R32 ;  /* 0x00000040047c723c */ /* 0x040fe20000001820 */
[----:B------:R-:W2:Y:S07]  /*3d70*/  LDSM.16.MT88.4 R32, [R238+0x6100] ;  /* 0x00610000ee20783b */ /* 0x000eae0000004200 */
[C---:B------:R-:W-:Y:S07]  /*3d80*/  HMMA.16816.F32 R120, R4.reuse, R46, R20 ;  /* 0x0000002e0478723c */ /* 0x040fee0000001814 */
[----:B------:R-:W-:Y:S01]  /*3d90*/  IMAD.MOV.U32 R46, RZ, RZ, R113 ;  /* 0x000000ffff2e7224 */ /* 0x000fe200078e0071 */
[----:B------:R-:W-:Y:S01]  /*3da0*/  HMMA.16816.F32 R116, R4, R56, R16 ;  /* 0x000000380474723c */ /* 0x000fe20000001810 */
[----:B------:R-:W-:-:S06]  /*3db0*/  IMAD.MOV.U32 R47, RZ, RZ, R112 ;  /* 0x000000ffff2f7224 */ /* 0x000fcc00078e0070 */
[----:B------:R-:W-:Y:S01]  /*3dc0*/  IMAD.MOV.U32 R56, RZ, RZ, R91 ;  /* 0x000000ffff387224 */ /* 0x000fe200078e005b */
[----:B------:R-:W-:Y:S01]  /*3dd0*/  HMMA.16816.F32 R20, R8, R48, RZ ;  /* 0x000000300814723c */ /* 0x000fe200000018ff */
[----:B------:R-:W-:-:S06]  /*3de0*/  MOV R57, R90 ;  /* 0x0000005a00397202 */ /* 0x000fcc0000000f00 */
[----:B------:R-:W-:Y:S01]  /*3df0*/  IMAD.MOV.U32 R48, RZ, RZ, R83 ;  /* 0x000000ffff307224 */ /* 0x000fe200078e0053 */
[----:B------:R-:W-:Y:S01]  /*3e00*/  HMMA.16816.F32 R16, R8, R50, RZ ;  /* 0x000000320810723c */ /* 0x000fe200000018ff */
[----:B------:R-:W-:-:S06]  /*3e10*/  IMAD.MOV.U32 R49, RZ, RZ, R82 ;  /* 0x000000ffff317224 */ /* 0x000fcc00078e0052 */
[----:B------:R-:W-:Y:S01]  /*3e20*/  MOV R50, R81 ;  /* 0x0000005100327202 */ /* 0x000fe20000000f00 */
[----:B------:R-:W-:Y:S01]  /*3e30*/  HMMA.16816.F32 R24, R8, R70, RZ ;  /* 0x000000460818723c */ /* 0x000fe200000018ff */
[----:B------:R-:W-:-:S06]  /*3e40*/  IMAD.MOV.U32 R51, RZ, RZ, R80 ;  /* 0x000000ffff337224 */ /* 0x000fcc00078e0050 */
[----:B------:R-:W-:Y:S01]  /*3e50*/  IMAD.MOV.U32 R70, RZ, RZ, R89 ;  /* 0x000000ffff467224 */ /* 0x000fe200078e0059 */
[C---:B------:R-:W-:Y:S01]  /*3e60*/  HMMA.16816.F32 R128, R4.reuse, R66, R28 ;  /* 0x000000420480723c */ /* 0x040fe2000000181c */
[----:B------:R-:W-:Y:S01]  /*3e70*/  IMAD.MOV.U32 R71, RZ, RZ, R88 ;  /* 0x000000ffff477224 */ /* 0x000fe200078e0058 */
[----:B------:R-:W3:Y:S06]  /*3e80*/  LDSM.16.MT88.4 R28, [R238+0x6900] ;  /* 0x00690000ee1c783b */ /* 0x000eec0000004200 */
[C---:B-1----:R-:W-:Y:S08]  /*3e90*/  HMMA.16816.F32 R88, R4.reuse, R36, R20 ;  /* 0x000000240458723c */ /* 0x042ff00000001814 */
[C---:B------:R-:W-:Y:S01]  /*3ea0*/  HMMA.16816.F32 R80, R4.reuse, R38, R16 ;  /* 0x000000260450723c */ /* 0x040fe20000001810 */
[----:B------:R-:W1:Y:S07]  /*3eb0*/  LDSM.16.MT88.4 R36, [R241+0x6900] ;  /* 0x00690000f124783b */ /* 0x000e6e0000004200 */
[----:B------:R-:W-:Y:S08]  /*3ec0*/  HMMA.16816.F32 R112, R4, R58, R24 ;  /* 0x0000003a0470723c */ /* 0x000ff00000001818 */
[C---:B--2---:R-:W-:Y:S08]  /*3ed0*/  HMMA.16816.F32 R24, R8.reuse, R32, RZ ;  /* 0x000000200818723c */ /* 0x044ff000000018ff */
[C---:B------:R-:W-:Y:S08]  /*3ee0*/  HMMA.16816.F32 R20, R8.reuse, R34, RZ ;  /* 0x000000220814723c */ /* 0x040ff000000018ff */
[----:B------:R-:W-:Y:S07]  /*3ef0*/  HMMA.16816.F32 R16, R8, R40, RZ ;  /* 0x000000280810723c */ /* 0x000fee00000018ff */
[----:B------:R-:W-:Y:S01]  /*3f00*/  IMAD.MOV.U32 R40, RZ, RZ, R70 ;  /* 0x000000ffff287224 */ /* 0x000fe200078e0046 */
[----:B------:R-:W-:Y:S01]  /*3f10*/  MOV R41, R71 ;  /* 0x0000004700297202 */ /* 0x000fe20000000f00 */
[----:B------:R-:W-:Y:S01]  /*3f20*/  IMAD.MOV.U32 R70, RZ, RZ, R56 ;  /* 0x000000ffff467224 */ /* 0x000fe200078e0038 */
[----:B---3--:R-:W-:Y:S01]  /*3f30*/  HMMA.16816.F32 R64, R4, R28, R24 ;  /* 0x0000001c0440723c */ /* 0x008fe20000001818 */
[----:B------:R-:W-:-:S06]  /*3f40*/  IMAD.MOV.U32 R71, RZ, RZ, R57 ;  /* 0x000000ffff477224 */ /* 0x000fcc00078e0039 */
[----:B------:R-:W-:Y:S01]  /*3f50*/  IMAD.MOV.U32 R29, RZ, RZ, R50 ;  /* 0x000000ffff1d7224 */ /* 0x000fe200078e0032 */
[----:B------:R-:W-:Y:S01]  /*3f60*/  HMMA.16816.F32 R56, R4, R30, R20 ;  /* 0x0000001e0438723c */ /* 0x000fe20000001814 */
[----:B------:R-:W-:-:S06]  /*3f70*/  IMAD.MOV.U32 R28, RZ, RZ, R51 ;  /* 0x000000ffff1c7224 */ /* 0x000fcc00078e0033 */
[----:B------:R-:W-:Y:S01]  /*3f80*/  IMAD.MOV.U32 R30, RZ, RZ, R48 ;  /* 0x000000ffff1e7224 */ /* 0x000fe200078e0030 */
[----:B------:R-:W-:Y:S01]  /*3f90*/  HMMA.16816.F32 R20, R8, R42, RZ ;  /* 0x0000002a0814723c */ /* 0x000fe200000018ff */
[----:B------:R-:W-:-:S06]  /*3fa0*/  IMAD.MOV.U32 R31, RZ, RZ, R49 ;  /* 0x000000ffff1f7224 */ /* 0x000fcc00078e0031 */
[----:B------:R-:W-:Y:S01]  /*3fb0*/  IMAD.MOV.U32 R43, RZ, RZ, R166 ;  /* 0x000000ffff2b7224 */ /* 0x000fe200078e00a6 */
[----:B-1----:R-:W-:Y:S01]  /*3fc0*/  HMMA.16816.F32 R48, R4, R36, R16 ;  /* 0x000000240430723c */ /* 0x002fe20000001810 */
[----:B------:R-:W1:Y:S01]  /*3fd0*/  LDSM.16.MT88.4 R16, [R240+0x6100] ;  /* 0x00610000f010783b */ /* 0x000e620000004200 */
[----:B------:R-:W-:-:S05]  /*3fe0*/  IMAD.MOV.U32 R42, RZ, RZ, R167 ;  /* 0x000000ffff2a7224 */ /* 0x000fca00078e00a7 */
[----:B------:R-:W-:Y:S01]  /*3ff0*/  MOV R36, R0 ;  /* 0x0000000000247202 */ /* 0x000fe20000000f00 */
[----:B------:R-:W-:Y:S02]  /*4000*/  FFMA.FTZ R0, R87, c[0x0][0x2d0], -R13 ;  /* 0x0000b40057007a23 */ /* 0x000fe4000001080d */
[----:B------:R-:W-:-:S06]  /*4010*/  IMAD.MOV.U32 R37, RZ, RZ, R177 ;  /* 0x000000ffff257224 */ /* 0x000fcc00078e00b1 */
[----:B------:R-:W-:Y:S07]  /*4020*/  HMMA.16816.F32 R32, R4, R38, R20 ;  /* 0x000000260420723c */ /* 0x000fee0000001814 */
[----:B------:R-:W-:Y:S02]  /*4030*/  IMAD.MOV.U32 R39, RZ, RZ, R156 ;  /* 0x000000ffff277224 */ /* 0x000fe400078e009c */
[----:B------:R2:W-:Y:S01]  /*4040*/  MUFU.EX2 R156, R0 ;  /* 0x00000000009c7308 */ /* 0x0005e20000000800 */
[----:B-1----:R-:W-:Y:S01]  /*4050*/  HMMA.16816.F32 R24, R8, R16, RZ ;  /* 0x000000100818723c */ /* 0x002fe200000018ff */
[----:B--2---:R-:W-:-:S06]  /*4060*/  FFMA.FTZ R0, R85, c[0x0][0x2d0], -R13 ;  /* 0x0000b40055007a23 */ /* 0x004fcc000001080d */
[----:B------:R1:W2:Y:S01]  /*4070*/  MUFU.EX2 R166, R0 ;  /* 0x0000000000a67308 */ /* 0x0002a20000000800 */
[----:B------:R-:W-:Y:S01]  /*4080*/  HMMA.16816.F32 R8, R8, R18, RZ ;  /* 0x000000120808723c */ /* 0x000fe200000018ff */
[----:B------:R-:W3:Y:S01]  /*4090*/  LDSM.16.MT88.4 R16, [R240+0x6900] ;  /* 0x00690000f010783b */ /* 0x000ee20000004200 */
[----:B-1----:R-:W-:-:S05]  /*40a0*/  FFMA.FTZ R0, R84, c[0x0][0x2d0], -R13 ;  /* 0x0000b40054007a23 */ /* 0x002fca000001080d */
[----:B------:R1:W-:Y:S02]  /*40b0*/  MUFU.EX2 R167, R0 ;  /* 0x0000000000a77308 */ /* 0x0003e40000000800 */
[----:B-1----:R-:W-:-:S06]  /*40c0*/  FFMA.FTZ R0, R79, c[0x0][0x2d0], -R13 ;  /* 0x0000b4004f007a23 */ /* 0x002fcc000001080d */
[----:B------:R1:W4:Y:S09]  /*40d0*/  MUFU.EX2 R177, R0 ;  /* 0x0000000000b17308 */ /* 0x0003320000000800 */
[C---:B---3--:R-:W-:Y:S01]  /*40e0*/  HMMA.16816.F32 R20, R4.reuse, R18, R8 ;  /* 0x000000120414723c */ /* 0x048fe20000001808 */
[----:B------:R-:W3:Y:S07]  /*40f0*/  LDSM.16.MT88.4 R8, [R237+0x1100] ;  /* 0x00110000ed08783b */ /* 0x000eee0000004200 */
[----:B------:R-:W-:Y:S01]  /*4100*/  HMMA.16816.F32 R24, R4, R16, R24 ;  /* 0x000000100418723c */ /* 0x000fe20000001818 */
[----:B-1----:R-:W-:Y:S01]  /*4110*/  FFMA.FTZ R0, R96, c[0x0][0x2d0], -R12 ;  /* 0x0000b40060007a23 */ /* 0x002fe2000001080c */
[----:B------:R-:W-:Y:S01]  /*4120*/  MOV R96, R39 ;  /* 0x0000002700607202 */ /* 0x000fe20000000f00 */
[----:B------:R-:W-:-:S02]  /*4130*/  IMAD.MOV.U32 R39, RZ, RZ, R42 ;  /* 0x000000ffff277224 */ /* 0x000fc400078e002a */
[----:B------:R-:W-:Y:S02]  /*4140*/  IMAD.MOV.U32 R42, RZ, RZ, R43 ;  /* 0x000000ffff2a7224 */ /* 0x000fe400078e002b */
[----:B------:R-:W-:Y:S02]  /*4150*/  IMAD.MOV.U32 R43, RZ, RZ, R36 ;  /* 0x000000ffff2b7224 */ /* 0x000fe400078e0024 */
[----:B------:R-:W-:Y:S01]  /*4160*/  IMAD.MOV.U32 R36, RZ, RZ, R37 ;  /* 0x000000ffff247224 */ /* 0x000fe200078e0025 */
[----:B------:R-:W-:Y:S01]  /*4170*/  MOV R37, R30 ;  /* 0x0000001e00257202 */ /* 0x000fe20000000f00 */
[----:B------:R-:W-:Y:S02]  /*4180*/  IMAD.MOV.U32 R30, RZ, RZ, R31 ;  /* 0x000000ffff1e7224 */ /* 0x000fe400078e001f */
[----:B------:R-:W-:Y:S02]  /*4190*/  IMAD.MOV.U32 R31, RZ, RZ, R46 ;  /* 0x000000ffff1f7224 */ /* 0x000fe400078e002e */
        /* <DEDUP_REMOVED lines=8> */
[----:B------:R-:W-:Y:S01]  /*4220*/  IMAD.MOV.U32 R74, RZ, RZ, R75 ;  /* 0x000000ffff4a7224 */ /* 0x000fe200078e004b */
[----:B------:R1:W-:Y:S01]  /*4230*/  MUFU.EX2 R19, R0 ;  /* 0x0000000000137308 */ /* 0x0003e20000000800 */
[----:B------:R-:W-:-:S02]  /*4240*/  IMAD.MOV.U32 R84, RZ, RZ, R36 ;  /* 0x000000ffff547224 */ /* 0x000fc400078e0024 */
[----:B------:R-:W-:Y:S02]  /*4250*/  IMAD.MOV.U32 R36, RZ, RZ, R47 ;  /* 0x000000ffff247224 */ /* 0x000fe400078e002f */
[----:B------:R-:W-:Y:S01]  /*4260*/  IMAD.MOV.U32 R47, RZ, RZ, R74 ;  /* 0x000000ffff2f7224 */ /* 0x000fe200078e004a */
[----:B------:R-:W-:Y:S01]  /*4270*/  MOV R74, R164 ;  /* 0x000000a4004a7202 */ /* 0x000fe20000000f00 */
[----:B------:R-:W-:Y:S01]  /*4280*/  IMAD.MOV.U32 R87, RZ, RZ, R42 ;  /* 0x000000ffff577224 */ /* 0x000fe200078e002a */
[----:B------:R-:W-:Y:S01]  /*4290*/  MOV R85, R43 ;  /* 0x0000002b00557202 */ /* 0x000fe20000000f00 */
[----:B------:R-:W-:Y:S01]  /*42a0*/  IMAD.MOV.U32 R38, RZ, RZ, R45 ;  /* 0x000000ffff267224 */ /* 0x000fe200078e002d */
[----:B--2---:R-:W-:Y:S01]  /*42b0*/  F2FP.PACK_AB R4, R166, R156 ;  /* 0x0000009ca604723e */ /* 0x004fe200000000ff */
[----:B------:R-:W-:Y:S02]  /*42c0*/  IMAD.MOV.U32 R75, RZ, RZ, R170 ;  /* 0x000000ffff4b7224 */ /* 0x000fe400078e00aa */
[----:B-1----:R-:W-:Y:S01]  /*42d0*/  FFMA.FTZ R0, R95, c[0x0][0x2d0], -R12 ;  /* 0x0000b4005f007a23 */ /* 0x002fe2000001080c */
[----:B----4-:R-:W-:Y:S01]  /*42e0*/  F2FP.PACK_AB R6, R177, R167 ;  /* 0x000000a7b106723e */ /* 0x010fe200000000ff */
[----:B------:R-:W-:Y:S01]  /*42f0*/  IMAD.MOV.U32 R95, RZ, RZ, R39 ;  /* 0x000000ffff5f7224 */ /* 0x000fe200078e0027 */
[----:B------:R1:W5:Y:S01]  /*4300*/  LDL.LU R170, [R1+0x74] ;  /* 0x0000740001aa7983 */ /* 0x0003620000300800 */
[----:B------:R2:W4:Y:S01]  /*4310*/  MUFU.EX2 R164, R0 ;  /* 0x0000000000a47308 */ /* 0x0005220000000800 */
[----:B------:R-:W-:-:S02]  /*4320*/  IMAD.MOV.U32 R39, RZ, RZ, R62 ;  /* 0x000000ffff277224 */ /* 0x000fc400078e003e */
[----:B------:R-:W-:Y:S02]  /*4330*/  IMAD.MOV.U32 R62, RZ, RZ, R73 ;  /* 0x000000ffff3e7224 */ /* 0x000fe400078e0049 */
[----:B------:R-:W-:Y:S02]  /*4340*/  IMAD.MOV.U32 R42, RZ, RZ, R30 ;  /* 0x000000ffff2a7224 */ /* 0x000fe400078e001e */
[----:B------:R-:W-:Y:S02]  /*4350*/  IMAD.MOV.U32 R73, RZ, RZ, R165 ;  /* 0x000000ffff497224 */ /* 0x000fe400078e00a5 */
[----:B------:R-:W-:Y:S01]  /*4360*/  IMAD.MOV.U32 R30, RZ, RZ, R31 ;  /* 0x000000ffff1e7224 */ /* 0x000fe200078e001f */
[----:B------:R-:W-:Y:S01]  /*4370*/  MOV R31, R46 ;  /* 0x0000002e001f7202 */ /* 0x000fe20000000f00 */
[----:B------:R-:W-:Y:S01]  /*4380*/  IMAD.MOV.U32 R46, RZ, RZ, R61 ;  /* 0x000000ffff2e7224 */ /* 0x000fe200078e003d */
[----:B------:R-:W-:Y:S01]  /*4390*/  MOV R61, R72 ;  /* 0x00000048003d7202 */ /* 0x000fe20000000f00 */
[----:B------:R-:W-:-:S02]  /*43a0*/  IMAD.MOV.U32 R43, RZ, RZ, R37 ;  /* 0x000000ffff2b7224 */ /* 0x000fc400078e0025 */
[----:B------:R-:W-:Y:S02]  /*43b0*/  IMAD.MOV.U32 R45, RZ, RZ, R60 ;  /* 0x000000ffff2d7224 */ /* 0x000fe400078e003c */
[----:B--2---:R-:W-:Y:S02]  /*43c0*/  FFMA.FTZ R0, R98, c[0x0][0x2d0], -R12 ;  /* 0x0000b40062007a23 */ /* 0x004fe4000001080c */
[----:B------:R-:W-:Y:S02]  /*43d0*/  IMAD.MOV.U32 R72, RZ, RZ, R176 ;  /* 0x000000ffff487224 */ /* 0x000fe400078e00b0 */
[----:B------:R2:W-:Y:S01]  /*43e0*/  MUFU.EX2 R165, R0 ;  /* 0x0000000000a57308 */ /* 0x0005e20000000800 */
[----:B------:R-:W-:Y:S01]  /*43f0*/  IMAD.MOV.U32 R37, RZ, RZ, R44 ;  /* 0x000000ffff257224 */ /* 0x000fe200078e002c */
[----:B----4-:R-:W-:Y:S01]  /*4400*/  F2FP.PACK_AB R5, R164, R19 ;  /* 0x00000013a405723e */ /* 0x010fe200000000ff */
[----:B------:R-:W-:Y:S01]  /*4410*/  IMAD.MOV.U32 R60, RZ, RZ, R75 ;  /* 0x000000ffff3c7224 */ /* 0x000fe200078e004b */
[----:B------:R-:W-:Y:S01]  /*4420*/  MOV R44, R63 ;  /* 0x0000003f002c7202 */ /* 0x000fe20000000f00 */
[----:B------:R-:W-:-:S02]  /*4430*/  IMAD.MOV.U32 R63, RZ, RZ, R171 ;  /* 0x000000ffff3f7224 */ /* 0x000fc400078e00ab */
[----:B--2---:R-:W-:Y:S01]  /*4440*/  FFMA.FTZ R0, R97, c[0x0][0x2d0], -R12 ;  /* 0x0000b40061007a23 */ /* 0x004fe2000001080c */
[----:B------:R1:W5:Y:S01]  /*4450*/  LDL.LU R171, [R1+0x70] ;  /* 0x0000700001ab7983 */ /* 0x0003620000300800 */
[----:B------:R-:W-:Y:S01]  /*4460*/  IMAD.MOV.U32 R75, RZ, RZ, R15 ;  /* 0x000000ffff4b7224 */ /* 0x000fe200078e000f */
[----:B------:R-:W-:Y:S01]  /*4470*/  PLOP3.LUT P0, PT, PT, PT, UP0, 0x80, 0x0 ;  /* 0x000000000000781c */ /* 0x000fe20003f0f008 */
[----:B------:R-:W2:Y:S01]  /*4480*/  MUFU.EX2 R176, R0 ;  /* 0x0000000000b07308 */ /* 0x000ea20000000800 */
[----:B------:R-:W-:Y:S02]  /*4490*/  IMAD.MOV.U32 R98, RZ, RZ, R14 ;  /* 0x000000ffff627224 */ /* 0x000fe400078e000e */
[--C-:B------:R-:W-:Y:S02]  /*44a0*/  FFMA.FTZ R17, R94, c[0x0][0x2d0], -R13.reuse ;  /* 0x0000b4005e117a23 */ /* 0x100fe4000001080d */
[--C-:B------:R-:W-:Y:S02]  /*44b0*/  FFMA.FTZ R16, R93, c[0x0][0x2d0], -R13.reuse ;  /* 0x0000b4005d107a23 */ /* 0x100fe4000001080d */
[----:B------:R-:W-:-:S02]  /*44c0*/  FFMA.FTZ R15, R92, c[0x0][0x2d0], -R13 ;  /* 0x0000b4005c0f7a23 */ /* 0x000fc4000001080d */
[----:B------:R-:W-:Y:S01]  /*44d0*/  FFMA.FTZ R14, R86, c[0x0][0x2d0], -R13 ;  /* 0x0000b400560e7a23 */ /* 0x000fe2000001080d */
[----:B------:R-:W-:Y:S01]  /*44e0*/  MUFU.EX2 R17, R17 ;  /* 0x0000001100117308 */ /* 0x000fe20000000800 */
[--C-:B------:R-:W-:Y:S02]  /*44f0*/  FFMA.FTZ R13, R99, c[0x0][0x2d0], -R12.reuse ;  /* 0x0000b400630d7a23 */ /* 0x100fe4000001080c */
[--C-:B------:R-:W-:Y:S01]  /*4500*/  FFMA.FTZ R18, R77, c[0x0][0x2d0], -R12.reuse ;  /* 0x0000b4004d127a23 */ /* 0x100fe2000001080c */
[----:B--2---:R-:W-:Y:S01]  /*4510*/  F2FP.PACK_AB R7, R176, R165 ;  /* 0x000000a5b007723e */ /* 0x004fe200000000ff */
[----:B------:R-:W-:-:S03]  /*4520*/  FFMA.FTZ R0, R78, c[0x0][0x2d0], -R12 ;  /* 0x0000b4004e007a23 */ /* 0x000fc6000001080c */
[----:B------:R-:W2:Y:S01]  /*4530*/  MUFU.EX2 R16, R16 ;  /* 0x0000001000107308 */ /* 0x000ea20000000800 */
[----:B------:R-:W-:Y:S02]  /*4540*/  FFMA.FTZ R12, R76, c[0x0][0x2d0], -R12 ;  /* 0x0000b4004c0c7a23 */ /* 0x000fe4000001080c */
        /* <DEDUP_REMOVED lines=10> */
[----:B------:R-:W-:Y:S01]  /*45f0*/  HMMA.16816.F32 R76, R4, R10, R244 ;  /* 0x0000000a044c723c */ /* 0x000fe200000018f4 */
[----:B------:R-:W3:Y:S06]  /*4600*/  LDSM.16.MT88.4 R8, [R237+0x3100] ;  /* 0x00310000ed08783b */ /* 0x000eec0000004200 */
[----:B------:R-:W-:Y:S01]  /*4610*/  IMAD.MOV.U32 R245, RZ, RZ, R84 ;  /* 0x000000fffff57224 */ /* 0x000fe200078e0054 */
[----:B------:R-:W-:Y:S01]  /*4620*/  MOV R246, R85 ;  /* 0x0000005500f67202 */ /* 0x000fe20000000f00 */
[----:B------:R-:W-:-:S02]  /*4630*/  IMAD.MOV.U32 R247, RZ, RZ, R87 ;  /* 0x000000fffff77224 */ /* 0x000fc400078e0057 */
[----:B------:R-:W-:Y:S01]  /*4640*/  IMAD.MOV.U32 R244, RZ, RZ, R98 ;  /* 0x000000fffff47224 */ /* 0x000fe200078e0062 */
[C---:B---3--:R-:W-:Y:S07]  /*4650*/  HMMA.16816.F32 R84, R4.reuse, R8, R248 ;  /* 0x000000080454723c */ /* 0x048fee00000018f8 */
[----:B------:R-:W-:Y:S01]  /*4660*/  IMAD.MOV.U32 R250, RZ, RZ, R95 ;  /* 0x000000fffffa7224 */ /* 0x000fe200078e005f */
[----:B------:R-:W-:Y:S01]  /*4670*/  MOV R248, R244 ;  /* 0x000000f400f87202 */ /* 0x000fe20000000f00 */
[----:B------:R-:W-:Y:S01]  /*4680*/  HMMA.16816.F32 R92, R4, R10, R160 ;  /* 0x0000000a045c723c */ /* 0x000fe200000018a0 */
[----:B------:R-:W3:Y:S01]  /*4690*/  LDSM.16.MT88.4 R8, [R238+0x3100] ;  /* 0x00310000ee08783b */ /* 0x000ee20000004200 */
[----:B------:R-:W-:-:S02]  /*46a0*/  IMAD.MOV.U32 R251, RZ, RZ, R96 ;  /* 0x000000fffffb7224 */ /* 0x000fc400078e0060 */
[----:B------:R-:W-:-:S04]  /*46b0*/  IMAD.MOV.U32 R249, RZ, RZ, R245 ;  /* 0x000000fffff97224 */ /* 0x000fc800078e00f5 */
[C---:B---3--:R-:W-:Y:S08]  /*46c0*/  HMMA.16816.F32 R96, R4.reuse, R8, R148 ;  /* 0x000000080460723c */ /* 0x048ff00000001894 */
[C---:B------:R-:W-:Y:S01]  /*46d0*/  HMMA.16816.F32 R100, R4.reuse, R10, R100 ;  /* 0x0000000a0464723c */ /* 0x040fe20000001864 */
[----:B------:R-:W3:Y:S07]  /*46e0*/  LDSM.16.MT88.4 R8, [R241+0x3100] ;  /* 0x00310000f108783b */ /* 0x000eee0000004200 */
[C---:B---3--:R-:W-:Y:S08]  /*46f0*/  HMMA.16816.F32 R104, R4.reuse, R8, R104 ;  /* 0x000000080468723c */ /* 0x048ff00000001868 */
[C---:B------:R-:W-:Y:S01]  /*4700*/  HMMA.16816.F32 R108, R4.reuse, R10, R108 ;  /* 0x0000000a046c723c */ /* 0x040fe2000000186c */
[----:B------:R-:W3:Y:S07]  /*4710*/  LDSM.16.MT88.4 R8, [R240+0x3100] ;  /* 0x00310000f008783b */ /* 0x000eee0000004200 */
[C---:B---3--:R-:W-:Y:S08]  /*4720*/  HMMA.16816.F32 R144, R4.reuse, R8, R144 ;  /* 0x000000080490723c */ /* 0x048ff00000001890 */
        /* <DEDUP_REMOVED lines=11> */
[----:B------:R-:W3:Y:S01]  /*47e0*/  LDSM.16.MT88.4 R8, [R237+0x5100] ;  /* 0x00510000ed08783b */ /* 0x000ee20000004200 */
[----:B------:R-:W-:Y:S02]  /*47f0*/  IMAD.MOV.U32 R250, RZ, RZ, R247 ;  /* 0x000000fffffa7224 */ /* 0x000fe400078e00f7 */
[----:B------:R-:W-:Y:S02]  /*4800*/  IMAD.MOV.U32 R247, RZ, RZ, R42 ;  /* 0x000000fffff77224 */ /* 0x000fe400078e002a */
[----:B------:R-:W-:Y:S02]  /*4810*/  IMAD.MOV.U32 R246, RZ, RZ, R43 ;  /* 0x000000fffff67224 */ /* 0x000fe400078e002b */
[----:B------:R-:W-:Y:S02]  /*4820*/  IMAD.MOV.U32 R163, RZ, RZ, R145 ;  /* 0x000000ffffa37224 */ /* 0x000fe400078e0091 */
[----:B------:R-:W-:Y:S01]  /*4830*/  IMAD.MOV.U32 R160, RZ, RZ, R144 ;  /* 0x000000ffffa07224 */ /* 0x000fe200078e0090 */
[C---:B---3--:R-:W-:Y:S08]  /*4840*/  HMMA.16816.F32 R152, R4.reuse, R8, R152 ;  /* 0x000000080498723c */ /* 0x048ff00000001898 */
[C---:B------:R-:W-:Y:S01]  /*4850*/  HMMA.16816.F32 R136, R4.reuse, R10, R136 ;  /* 0x0000000a0488723c */ /* 0x040fe20000001888 */
[----:B------:R-:W3:Y:S07]  /*4860*/  LDSM.16.MT88.4 R8, [R238+0x5100] ;  /* 0x00510000ee08783b */ /* 0x000eee0000004200 */
[C---:B---3--:R-:W-:Y:S08]  /*4870*/  HMMA.16816.F32 R124, R4.reuse, R8, R124 ;  /* 0x00000008047c723c */ /* 0x048ff0000000187c */
[C---:B------:R-:W-:Y:S01]  /*4880*/  HMMA.16816.F32 R128, R4.reuse, R10, R128 ;  /* 0x0000000a0480723c */ /* 0x040fe20000001880 */
[----:B------:R-:W3:Y:S07]  /*4890*/  LDSM.16.MT88.4 R8, [R241+0x5100] ;  /* 0x00510000f108783b */ /* 0x000eee0000004200 */
[C---:B---3--:R-:W-:Y:S08]  /*48a0*/  HMMA.16816.F32 R140, R4.reuse, R8, R132 ;  /* 0x00000008048c723c */ /* 0x048ff00000001884 */
[----:B------:R-:W-:Y:S07]  /*48b0*/  HMMA.16816.F32 R8, R4, R10, R120 ;  /* 0x0000000a0408723c */ /* 0x000fee0000001878 */
[----:B------:R-:W-:Y:S01]  /*48c0*/  IMAD.MOV.U32 R120, RZ, RZ, R146 ;  /* 0x000000ffff787224 */ /* 0x000fe200078e0092 */
[----:B------:R-:W-:Y:S01]  /*48d0*/  MOV R122, R248 ;  /* 0x000000f8007a7202 */ /* 0x000fe20000000f00 */
[----:B------:R-:W-:-:S02]  /*48e0*/  IMAD.MOV.U32 R121, RZ, RZ, R147 ;  /* 0x000000ffff797224 */ /* 0x000fc400078e0093 */
[----:B------:R-:W-:-:S05]  /*48f0*/  IMAD.MOV.U32 R123, RZ, RZ, R249 ;  /* 0x000000ffff7b7224 */ /* 0x000fca00078e00f9 */
[----:B------:R-:W-:Y:S01]  /*4900*/  MOV R135, R141 ;  /* 0x0000008d00877202 */ /* 0x000fe20000000f00 */
[----:B------:R-:W-:Y:S02]  /*4910*/  IMAD.MOV.U32 R134, RZ, RZ, R142 ;  /* 0x000000ffff867224 */ /* 0x000fe400078e008e */
[----:B------:R-:W-:Y:S02]  /*4920*/  IMAD.MOV.U32 R133, RZ, RZ, R143 ;  /* 0x000000ffff857224 */ /* 0x000fe400078e008f */
[----:B------:R-:W-:-:S03]  /*4930*/  IMAD.MOV.U32 R132, RZ, RZ, R140 ;  /* 0x000000ffff847224 */ /* 0x000fc600078e008c */
[----:B------:R-:W-:Y:S01]  /*4940*/  IMAD.MOV.U32 R149, RZ, RZ, R8 ;  /* 0x000000ffff957224 */ /* 0x000fe200078e0008 */
[----:B------:R-:W-:Y:S01]  /*4950*/  MOV R148, R9 ;  /* 0x0000000900947202 */ /* 0x000fe20000000f00 */
[----:B------:R-:W-:Y:S02]  /*4960*/  IMAD.MOV.U32 R43, RZ, RZ, R10 ;  /* 0x000000ffff2b7224 */ /* 0x000fe400078e000a */
[----:B------:R-:W-:Y:S02]  /*4970*/  IMAD.MOV.U32 R42, RZ, RZ, R11 ;  /* 0x000000ffff2a7224 */ /* 0x000fe400078e000b */
[----:B------:R-:W3:Y:S02]  /*4980*/  LDSM.16.MT88.4 R8, [R240+0x5100] ;  /* 0x00510000f008783b */ /* 0x000ee40000004200 */
[C---:B---3--:R-:W-:Y:S07]  /*4990*/  HMMA.16816.F32 R144, R4.reuse, R8, R116 ;  /* 0x000000080490723c */ /* 0x048fee0000001874 */
[----:B------:R-:W-:Y:S01]  /*49a0*/  IMAD.MOV.U32 R117, RZ, RZ, R135 ;  /* 0x000000ffff757224 */ /* 0x000fe200078e0087 */
[----:B------:R-:W-:Y:S01]  /*49b0*/  HMMA.16816.F32 R140, R4, R10, R112 ;  /* 0x0000000a048c723c */ /* 0x000fe20000001870 */
[----:B------:R-:W3:Y:S01]  /*49c0*/  LDSM.16.MT88.4 R8, [R237+0x7100] ;  /* 0x00710000ed08783b */ /* 0x000ee20000004200 */
[----:B------:R-:W-:Y:S01]  /*49d0*/  IMAD.MOV.U32 R118, RZ, RZ, R134 ;  /* 0x000000ffff767224 */ /* 0x000fe200078e0086 */
[----:B------:R-:W-:Y:S01]  /*49e0*/  MOV R116, R132 ;  /* 0x0000008400747202 */ /* 0x000fe20000000f00 */
[----:B------:R-:W-:-:S03]  /*49f0*/  IMAD.MOV.U32 R119, RZ, RZ, R133 ;  /* 0x000000ffff777224 */ /* 0x000fc600078e0085 */
[----:B------:R-:W-:Y:S02]  /*4a00*/  IMAD.MOV.U32 R115, RZ, RZ, R250 ;  /* 0x000000ffff737224 */ /* 0x000fe400078e00fa */
[----:B------:R-:W-:Y:S02]  /*4a10*/  IMAD.MOV.U32 R114, RZ, RZ, R251 ;  /* 0x000000ffff727224 */ /* 0x000fe400078e00fb */
[----:B------:R-:W-:Y:S02]  /*4a20*/  IMAD.MOV.U32 R112, RZ, RZ, R43 ;  /* 0x000000ffff707224 */ /* 0x000fe400078e002b */
[----:B------:R-:W-:Y:S01]  /*4a30*/  IMAD.MOV.U32 R113, RZ, RZ, R42 ;  /* 0x000000ffff717224 */ /* 0x000fe200078e002a */
[C---:B---3--:R-:W-:Y:S08]  /*4a40*/  HMMA.16816.F32 R132, R4.reuse, R8, R88 ;  /* 0x000000080484723c */ /* 0x048ff00000001858 */
[----:B------:R-:W-:Y:S01]  /*4a50*/  HMMA.16816.F32 R248, R4, R10, R80 ;  /* 0x0000000a04f8723c */ /* 0x000fe20000001850 */
[----:B------:R-:W3:Y:S06]  /*4a60*/  LDSM.16.MT88.4 R8, [R238+0x7100] ;  /* 0x00710000ee08783b */ /* 0x000eec0000004200 */
[----:B------:R-:W-:Y:S01]  /*4a70*/  IMAD.MOV.U32 R80, RZ, RZ, R121 ;  /* 0x000000ffff507224 */ /* 0x000fe200078e0079 */
[----:B------:R-:W-:Y:S01]  /*4a80*/  MOV R121, R244 ;  /* 0x000000f400797202 */ /* 0x000fe20000000f00 */
[----:B------:R-:W-:Y:S01]  /*4a90*/  IMAD.MOV.U32 R82, RZ, RZ, R246 ;  /* 0x000000ffff527224 */ /* 0x000fe200078e00f6 */
[----:B------:R-:W-:Y:S01]  /*4aa0*/  MOV R81, R123 ;  /* 0x0000007b00517202 */ /* 0x000fe20000000f00 */
[----:B------:R-:W-:-:S02]  /*4ab0*/  IMAD.MOV.U32 R83, RZ, RZ, R247 ;  /* 0x000000ffff537224 */ /* 0x000fc400078e00f7 */
[----:B------:R-:W-:Y:S01]  /*4ac0*/  IMAD.MOV.U32 R123, RZ, RZ, R150 ;  /* 0x000000ffff7b7224 */ /* 0x000fe200078e0096 */
[C---:B---3--:R-:W-:Y:S11]  /*4ad0*/  HMMA.16816.F32 R88, R4.reuse, R8, R64 ;  /* 0x000000080458723c */ /* 0x048ff60000001840 */
[----:B------:R-:W-:Y:S11]  /*4ae0*/  @!UPT UIADD3 URZ, URZ, URZ, URZ ;  /* 0x0000003f3f3ff290 */ /* 0x000ff6000fffe03f */
[----:B------:R-:W-:Y:S02]  /*4af0*/  @!UPT UIADD3 URZ, URZ, URZ, URZ ;  /* 0x0000003f3f3ff290 */ /* 0x000fe4000fffe03f */
[----:B------:R-:W-:Y:S01]  /*4b00*/  IMAD.MOV.U32 R66, RZ, RZ, R89 ;  /* 0x000000ffff427224 */ /* 0x000fe200078e0059 */
[----:B------:R-:W-:Y:S01]  /*4b10*/  MOV R65, R90 ;  /* 0x0000005a00417202 */ /* 0x000fe20000000f00 */
[----:B------:R-:W-:Y:S02]  /*4b20*/  IMAD.MOV.U32 R89, RZ, RZ, R120 ;  /* 0x000000ffff597224 */ /* 0x000fe400078e0078 */
[----:B------:R-:W-:Y:S02]  /*4b30*/  IMAD.MOV.U32 R120, RZ, RZ, R245 ;  /* 0x000000ffff787224 */ /* 0x000fe400078e00f5 */
[----:B------:R-:W-:Y:S01]  /*4b40*/  HMMA.16816.F32 R244, R4, R10, R56 ;  /* 0x0000000a04f4723c */ /* 0x000fe20000001838 */
[----:B------:R-:W3:Y:S01]  /*4b50*/  LDSM.16.MT88.4 R8, [R241+0x7100] ;  /* 0x00710000f108783b */ /* 0x000ee20000004200 */
[----:B------:R-:W-:Y:S02]  /*4b60*/  IMAD.MOV.U32 R67, RZ, RZ, R88 ;  /* 0x000000ffff437224 */ /* 0x000fe400078e0058 */
[----:B------:R-:W-:Y:S01]  /*4b70*/  IMAD.MOV.U32 R64, RZ, RZ, R91 ;  /* 0x000000ffff407224 */ /* 0x000fe200078e005b */
[----:B------:R-:W-:Y:S01]  /*4b80*/  MOV R91, R148 ;  /* 0x00000094005b7202 */ /* 0x000fe20000000f00 */
[----:B------:R-:W-:Y:S01]  /*4b90*/  IMAD.MOV.U32 R88, RZ, RZ, R122 ;  /* 0x000000ffff587224 */ /* 0x000fe200078e007a */
[----:B------:R-:W-:Y:S01]  /*4ba0*/  MOV R59, R41 ;  /* 0x00000029003b7202 */ /* 0x000fe20000000f00 */
[----:B------:R-:W-:-:S02]  /*4bb0*/  IMAD.MOV.U32 R122, RZ, RZ, R151 ;  /* 0x000000ffff7a7224 */ /* 0x000fc400078e0097 */
[----:B------:R-:W-:Y:S02]  /*4bc0*/  IMAD.MOV.U32 R90, RZ, RZ, R149 ;  /* 0x000000ffff5a7224 */ /* 0x000fe400078e0095 */
[----:B------:R-:W-:Y:S02]  /*4bd0*/  IMAD.MOV.U32 R58, RZ, RZ, R40 ;  /* 0x000000ffff3a7224 */ /* 0x000fe400078e0028 */
[----:B------:R-:W-:Y:S01]  /*4be0*/  LDSM.16.MT88.4 R40, [R237+0x1900] ;  /* 0x00190000ed28783b */ /* 0x000fe20000004200 */
[C---:B---3--:R-:W-:Y:S03]  /*4bf0*/  HMMA.16816.F32 R148, R4.reuse, R8, R48 ;  /* 0x000000080494723c */ /* 0x048fe60000001830 */
[----:B------:R-:W-:Y:S05]  /*4c00*/  LDSM.16.MT88.4 R48, [R238+0x1900] ;  /* 0x00190000ee30783b */ /* 0x000fea0000004200 */
[C---:B------:R-:W-:Y:S01]  /*4c10*/  HMMA.16816.F32 R32, R4.reuse, R10, R32 ;  /* 0x0000000a0420723c */ /* 0x040fe20000001820 */
[----:B------:R-:W3:Y:S07]  /*4c20*/  LDSM.16.MT88.4 R8, [R240+0x7100] ;  /* 0x00710000f008783b */ /* 0x000eee0000004200 */
[C---:B---3--:R-:W-:Y:S01]  /*4c30*/  HMMA.16816.F32 R24, R4.reuse, R8, R24 ;  /* 0x000000080418723c */ /* 0x048fe20000001818 */
[----:B------:R3:W-:Y:S07]  /*4c40*/  MUFU.EX2 R9, R13 ;  /* 0x0000000d00097308 */ /* 0x0007ee0000000800 */
[----:B------:R-:W-:Y:S01]  /*4c50*/  HMMA.16816.F32 R20, R4, R10, R20 ;  /* 0x0000000a0414723c */ /* 0x000fe20000001814 */
[----:B------:R-:W-:Y:S06]  /*4c60*/  MUFU.EX2 R11, R15 ;  /* 0x0000000f000b7308 */ /* 0x000fec0000000800 */
[----:B------:R-:W-:-:S02]  /*4c70*/  FADD.FTZ R5, R179, R178 ;  /* 0x000000b2b3057221 */ /* 0x000fc40000010000 */
[----:B------:R4:W1:Y:S01]  /*4c80*/  MUFU.EX2 R10, R14 ;  /* 0x0000000e000a7308 */ /* 0x0008620000000800 */
[----:B------:R-:W-:Y:S02]  /*4c90*/  IMAD.MOV.U32 R179, RZ, RZ, R88 ;  /* 0x000000ffffb37224 */ /* 0x000fe400078e0058 */
[----:B------:R-:W-:Y:S01]  /*4ca0*/  FADD.FTZ R5, R159, R5 ;  /* 0x000000059f057221 */ /* 0x000fe20000010000 */
[----:B------:R-:W-:Y:S01]  /*4cb0*/  MOV R159, R89 ;  /* 0x00000059009f7202 */ /* 0x000fe20000000f00 */
[----:B------:R-:W-:Y:S02]  /*4cc0*/  IMAD.MOV.U32 R88, RZ, RZ, R90 ;  /* 0x000000ffff587224 */ /* 0x000fe400078e005a */
[----:B------:R-:W-:Y:S01]  /*4cd0*/  IMAD.MOV.U32 R89, RZ, RZ, R91 ;  /* 0x000000ffff597224 */ /* 0x000fe200078e005b */
[----:B------:R1:W1:Y:S01]  /*4ce0*/  MUFU.EX2 R8, R0 ;  /* 0x0000000000087308 */ /* 0x0002620000000800 */
[----:B------:R-:W-:Y:S01]  /*4cf0*/  IMAD.MOV.U32 R90, RZ, RZ, R112 ;  /* 0x000000ffff5a7224 */ /* 0x000fe200078e0070 */
[----:B------:R-:W-:Y:S01]  /*4d00*/  MOV R91, R113 ;  /* 0x00000071005b7202 */ /* 0x000fe20000000f00 */
[----:B------:R-:W-:Y:S01]  /*4d10*/  IMAD.MOV.U32 R113, RZ, RZ, R163 ;  /* 0x000000ffff717224 */ /* 0x000fe200078e00a3 */
[----:B---3--:R-:W-:Y:S01]  /*4d20*/  MOV R13, R89 ;  /* 0x00000059000d7202 */ /* 0x008fe20000000f00 */
[----:B------:R-:W-:Y:S01]  /*4d30*/  IMAD.MOV.U32 R112, RZ, RZ, R160 ;  /* 0x000000ffff707224 */ /* 0x000fe200078e00a0 */
[----:B--2---:R-:W-:Y:S01]  /*4d40*/  F2FP.PACK_AB R160, R16, R17 ;  /* 0x0000001110a0723e */ /* 0x004fe200000000ff */
[----:B------:R-:W-:Y:S01]  /*4d50*/  IMAD.MOV.U32 R178, RZ, RZ, R83 ;  /* 0x000000ffffb27224 */ /* 0x000fe200078e0053 */
[----:B------:R2:W-:Y:S01]  /*4d60*/  MUFU.EX2 R7, R18 ;  /* 0x0000001200077308 */ /* 0x0005e20000000800 */
[----:B----4-:R-:W-:-:S02]  /*4d70*/  IMAD.MOV.U32 R14, RZ, RZ, R90 ;  /* 0x000000ffff0e7224 */ /* 0x010fc400078e005a */
[----:B------:R-:W-:-:S05]  /*4d80*/  IMAD.MOV.U32 R15, RZ, RZ, R91 ;  /* 0x000000ffff0f7224 */ /* 0x000fca00078e005b */
[----:B------:R3:W4:Y:S01]  /*4d90*/  MUFU.EX2 R6, R12 ;  /* 0x0000000c00067308 */ /* 0x0007220000000800 */
[----:B-1----:R-:W-:Y:S02]  /*4da0*/  FADD.FTZ R0, R59, R58 ;  /* 0x0000003a3b007221 */ /* 0x002fe40000010000 */
[----:B------:R-:W1:Y:S02]  /*4db0*/  LDSM.16.MT88.4 R56, [R241+0x1900] ;  /* 0x00190000f138783b */ /* 0x000e640000004200 */
[----:B------:R-:W-:Y:S02]  /*4dc0*/  FADD.FTZ R0, R80, R0 ;  /* 0x0000000050007221 */ /* 0x000fe40000010000 */
[----:B--2---:R-:W-:Y:S02]  /*4dd0*/  IMAD.MOV.U32 R18, RZ, RZ, R82 ;  /* 0x000000ffff127224 */ /* 0x004fe400078e0052 */
[----:B------:R-:W-:Y:S02]  /*4de0*/  FADD.FTZ R4, R81, R0 ;  /* 0x0000000051047221 */ /* 0x000fe40000010000 */
[----:B------:R-:W-:Y:S01]  /*4df0*/  FADD.FTZ R0, R158, R5 ;  /* 0x000000059e007221 */ /* 0x000fe20000010000 */
[----:B------:R-:W-:Y:S01]  /*4e00*/  LDSM.16.MT88.4 R80, [R238+0x3900] ;  /* 0x00390000ee50783b */ /* 0x000fe20000004200 */
[----:B------:R-:W-:Y:S01]  /*4e10*/  IMAD.MOV.U32 R5, RZ, RZ, R114 ;  /* 0x000000ffff057224 */ /* 0x000fe200078e0072 */
[----:B------:R-:W-:Y:S01]  /*4e20*/  MOV R114, R162 ;  /* 0x000000a200727202 */ /* 0x000fe20000000f00 */
[----:B------:R-:W-:Y:S01]  /*4e30*/  IMAD.MOV.U32 R158, RZ, RZ, R115 ;  /* 0x000000ffff9e7224 */ /* 0x000fe200078e0073 */
[----:B------:R-:W-:Y:S01]  /*4e40*/  F2FP.PACK_AB R162, R10, R11 ;  /* 0x0000000b0aa2723e */ /* 0x000fe200000000ff */
[----:B------:R-:W-:Y:S01]  /*4e50*/  IMAD.MOV.U32 R115, RZ, RZ, R161 ;  /* 0x000000ffff737224 */ /* 0x000fe200078e00a1 */
[----:B------:R-:W-:Y:S01]  /*4e60*/  F2FP.PACK_AB R161, R8, R9 ;  /* 0x0000000908a1723e */ /* 0x000fe200000000ff */
[----:B---3--:R-:W-:Y:S01]  /*4e70*/  IMAD.MOV.U32 R12, RZ, RZ, R88 ;  /* 0x000000ffff0c7224 */ /* 0x008fe200078e0058 */
[----:B----4-:R-:W-:Y:S01]  /*4e80*/  F2FP.PACK_AB R163, R6, R7 ;  /* 0x0000000706a3723e */ /* 0x010fe200000000ff */
[----:B------:R-:W-:Y:S01]  /*4e90*/  LDSM.16.MT88.4 R88, [R241+0x3900] ;  /* 0x00390000f158783b */ /* 0x000fe20000004200 */
        /* <DEDUP_REMOVED lines=12> */
[----:B------:R-:W-:Y:S01]  /*4f60*/  IMAD.MOV.U32 R28, RZ, RZ, R67 ;  /* 0x000000ffff1c7224 */ /* 0x000fe200078e0043 */
[----:B------:R-:W-:Y:S01]  /*4f70*/  MOV R29, R66 ;  /* 0x00000042001d7202 */ /* 0x000fe20000000f00 */
[----:B------:R-:W-:Y:S01]  /*4f80*/  IMAD.MOV.U32 R30, RZ, RZ, R65 ;  /* 0x000000ffff1e7224 */ /* 0x000fe200078e0041 */
[----:B------:R-:W-:Y:S01]  /*4f90*/  HMMA.16816.F32 R44, R160, R48, R44 ;  /* 0x00000030a02c723c */ /* 0x000fe2000000182c */
[----:B------:R-:W-:Y:S02]  /*4fa0*/  IMAD.MOV.U32 R31, RZ, RZ, R64 ;  /* 0x000000ffff1f7224 */ /* 0x000fe400078e0040 */
[----:B------:R-:W2:Y:S01]  /*4fb0*/  LDSM.16.MT88.4 R64, [R240+0x1900] ;  /* 0x00190000f040783b */ /* 0x000ea20000004200 */
[----:B------:R-:W-:-:S02]  /*4fc0*/  FADD.FTZ R4, R166, R4 ;  /* 0x00000004a6047221 */ /* 0x000fc40000010000 */
[----:B------:R-:W-:Y:S02]  /*4fd0*/  FADD.FTZ R0, R164, R0 ;  /* 0x00000000a4007221 */ /* 0x000fe40000010000 */
[C---:B------:R-:W-:Y:S01]  /*4fe0*/  HMMA.16816.F32 R48, R160.reuse, R50, R52 ;  /* 0x00000032a030723c */ /* 0x040fe20000001834 */
[----:B------:R-:W-:Y:S02]  /*4ff0*/  FADD.FTZ R5, R167, R4 ;  /* 0x00000004a7057221 */ /* 0x000fe40000010000 */
[----:B------:R-:W-:Y:S02]  /*5000*/  FADD.FTZ R4, R165, R0 ;  /* 0x00000000a5047221 */ /* 0x000fe40000010000 */
[----:B------:R-:W-:Y:S02]  /*5010*/  FADD.FTZ R0, R177, R5 ;  /* 0x00000005b1007221 */ /* 0x000fe40000010000 */
[----:B------:R-:W-:Y:S01]  /*5020*/  FADD.FTZ R4, R176, R4 ;  /* 0x00000004b0047221 */ /* 0x000fe20000010000 */
[----:B-1----:R-:W-:Y:S01]  /*5030*/  HMMA.16816.F32 R52, R160, R56, R60 ;  /* 0x00000038a034723c */ /* 0x002fe2000000183c */
[----:B------:R-:W-:-:S02]  /*5040*/  FADD.FTZ R17, R17, R0 ;  /* 0x0000000011117221 */ /* 0x000fc40000010000 */
[----:B------:R-:W-:Y:S02]  /*5050*/  FADD.FTZ R9, R9, R4 ;  /* 0x0000000409097221 */ /* 0x000fe40000010000 */
[----:B------:R-:W-:Y:S02]  /*5060*/  FADD.FTZ R16, R16, R17 ;  /* 0x0000001110107221 */ /* 0x000fe40000010000 */
[----:B------:R-:W-:Y:S01]  /*5070*/  FADD.FTZ R8, R8, R9 ;  /* 0x0000000908087221 */ /* 0x000fe20000010000 */
[----:B------:R-:W-:Y:S01]  /*5080*/  HMMA.16816.F32 R56, R160, R58, R68 ;  /* 0x0000003aa038723c */ /* 0x000fe20000001844 */
[----:B------:R-:W-:Y:S02]  /*5090*/  FADD.FTZ R11, R11, R16 ;  /* 0x000000100b0b7221 */ /* 0x000fe40000010000 */
[----:B------:R-:W-:Y:S02]  /*50a0*/  FADD.FTZ R7, R7, R8 ;  /* 0x0000000807077221 */ /* 0x000fe40000010000 */
[----:B------:R-:W-:-:S02]  /*50b0*/  FADD.FTZ R4, R10, R11 ;  /* 0x0000000b0a047221 */ /* 0x000fc40000010000 */
[----:B------:R-:W-:-:S05]  /*50c0*/  FADD.FTZ R0, R6, R7 ;  /* 0x0000000706007221 */ /* 0x000fca0000010000 */
[----:B------:R-:W-:Y:S04]  /*50d0*/  STL [R1+0x20], R0 ;  /* 0x0000200001007387 */ /* 0x000fe80000100800 */
[----:B------:R-:W-:Y:S01]  /*50e0*/  STL [R1+0x1c], R4 ;  /* 0x00001c0401007387 */ /* 0x000fe20000100800 */
[C---:B--2---:R-:W-:Y:S03]  /*50f0*/  HMMA.16816.F32 R60, R160.reuse, R64, R72 ;  /* 0x00000040a03c723c */ /* 0x044fe60000001848 */
[----:B------:R-:W1:Y:S05]  /*5100*/  LDSM.16.MT88.4 R72, [R237+0x3900] ;  /* 0x00390000ed48783b */ /* 0x000e6a0000004200 */
[C---:B------:R-:W-:Y:S08]  /*5110*/  HMMA.16816.F32 R64, R160.reuse, R66, R76 ;  /* 0x00000042a040723c */ /* 0x040ff0000000184c */
[C---:B------:R-:W-:Y:S01]  /*5120*/  HMMA.16816.F32 R76, R160.reuse, R80, R96 ;  /* 0x00000050a04c723c */ /* 0x040fe20000001860 */
[----:B------:R-:W2:Y:S07]  /*5130*/  LDSM.16.MT88.4 R96, [R240+0x3900] ;  /* 0x00390000f060783b */ /* 0x000eae0000004200 */
[C---:B------:R-:W-:Y:S08]  /*5140*/  HMMA.16816.F32 R80, R160.reuse, R82, R100 ;  /* 0x00000052a050723c */ /* 0x040ff00000001864 */
[C---:B-1----:R-:W-:Y:S08]  /*5150*/  HMMA.16816.F32 R68, R160.reuse, R72, R84 ;  /* 0x00000048a044723c */ /* 0x042ff00000001854 */
[C---:B------:R-:W-:Y:S07]  /*5160*/  HMMA.16816.F32 R72, R160.reuse, R74, R92 ;  /* 0x0000004aa048723c */ /* 0x040fee000000185c */
[----:B------:R-:W-:Y:S01]  /*5170*/  IMAD.MOV.U32 R92, RZ, RZ, R112 ;  /* 0x000000ffff5c7224 */ /* 0x000fe200078e0070 */
[----:B------:R-:W-:Y:S01]  /*5180*/  MOV R93, R113 ;  /* 0x00000071005d7202 */ /* 0x000fe20000000f00 */
[----:B------:R-:W-:Y:S01]  /*5190*/  IMAD.MOV.U32 R94, RZ, RZ, R114 ;  /* 0x000000ffff5e7224 */ /* 0x000fe200078e0072 */
[C---:B------:R-:W-:Y:S01]  /*51a0*/  HMMA.16816.F32 R84, R160.reuse, R88, R104 ;  /* 0x00000058a054723c */ /* 0x040fe20000001868 */
[----:B------:R-:W-:Y:S01]  /*51b0*/  IMAD.MOV.U32 R95, RZ, RZ, R115 ;  /* 0x000000ffff5f7224 */ /* 0x000fe200078e0073 */
[----:B------:R-:W1:Y:S04]  /*51c0*/  LDSM.16.MT88.4 R104, [R237+0x5900] ;  /* 0x00590000ed68783b */ /* 0x000e680000004200 */
[----:B------:R-:W3:Y:S02]  /*51d0*/  LDSM.16.MT88.4 R112, [R238+0x5900] ;  /* 0x00590000ee70783b */ /* 0x000ee40000004200 */
[C---:B------:R-:W-:Y:S08]  /*51e0*/  HMMA.16816.F32 R88, R160.reuse, R90, R108 ;  /* 0x0000005aa058723c */ /* 0x040ff0000000186c */
[C---:B--2---:R-:W-:Y:S08]  /*51f0*/  HMMA.16816.F32 R92, R160.reuse, R96, R92 ;  /* 0x00000060a05c723c */ /* 0x044ff0000000185c */
[C---:B------:R-:W-:Y:S01]  /*5200*/  HMMA.16816.F32 R96, R160.reuse, R98, R120 ;  /* 0x00000062a060723c */ /* 0x040fe20000001878 */
[----:B------:R-:W2:Y:S07]  /*5210*/  LDSM.16.MT88.4 R120, [R241+0x5900] ;  /* 0x00590000f178783b */ /* 0x000eae0000004200 */
[C---:B-1----:R-:W-:Y:S01]  /*5220*/  HMMA.16816.F32 R100, R160.reuse, R104, R152 ;  /* 0x00000068a064723c */ /* 0x042fe20000001898 */
[----:B------:R-:W1:Y:S07]  /*5230*/  LDSM.16.MT88.4 R152, [R241+0x7900] ;  /* 0x00790000f198783b */ /* 0x000e6e0000004200 */
[C---:B---3--:R-:W-:Y:S08]  /*5240*/  HMMA.16816.F32 R108, R160.reuse, R112, R124 ;  /* 0x00000070a06c723c */ /* 0x048ff0000000187c */
[C---:B------:R-:W-:Y:S01]  /*5250*/  HMMA.16816.F32 R112, R160.reuse, R114, R128 ;  /* 0x00000072a070723c */ /* 0x040fe20000001880 */
[----:B------:R-:W3:Y:S07]  /*5260*/  LDSM.16.MT88.4 R128, [R240+0x5900] ;  /* 0x00590000f080783b */ /* 0x000eee0000004200 */
[C---:B------:R-:W-:Y:S01]  /*5270*/  HMMA.16816.F32 R104, R160.reuse, R106, R136 ;  /* 0x0000006aa068723c */ /* 0x040fe20000001888 */
[----:B------:R-:W4:Y:S07]  /*5280*/  LDSM.16.MT88.4 R136, [R237+0x7900] ;  /* 0x00790000ed88783b */ /* 0x000f2e0000004200 */
[C---:B--2---:R-:W-:Y:S08]  /*5290*/  HMMA.16816.F32 R116, R160.reuse, R120, R116 ;  /* 0x00000078a074723c */ /* 0x044ff00000001874 */
[C---:B------:R-:W-:Y:S01]  /*52a0*/  HMMA.16816.F32 R120, R160.reuse, R122, R12 ;  /* 0x0000007aa078723c */ /* 0x040fe2000000180c */
[----:B------:R-:W2:Y:S07]  /*52b0*/  LDSM.16.MT88.4 R12, [R240+0x7900] ;  /* 0x00790000f00c783b */ /* 0x000eae0000004200 */
[C---:B-1----:R-:W-:Y:S08]  /*52c0*/  HMMA.16816.F32 R148, R160.reuse, R152, R148 ;  /* 0x00000098a094723c */ /* 0x042ff00000001894 */
[C---:B------:R-:W-:Y:S08]  /*52d0*/  HMMA.16816.F32 R152, R160.reuse, R154, R32 ;  /* 0x0000009aa098723c */ /* 0x040ff00000001820 */
[C---:B---3--:R-:W-:Y:S01]  /*52e0*/  HMMA.16816.F32 R124, R160.reuse, R128, R144 ;  /* 0x00000080a07c723c */ /* 0x048fe20000001890 */
[----:B------:R-:W1:Y:S07]  /*52f0*/  LDSM.16.MT88.4 R144, [R238+0x7900] ;  /* 0x00790000ee90783b */ /* 0x000e6e0000004200 */
[C---:B------:R-:W-:Y:S08]  /*5300*/  HMMA.16816.F32 R128, R160.reuse, R130, R140 ;  /* 0x00000082a080723c */ /* 0x040ff0000000188c */
[C---:B----4-:R-:W-:Y:S08]  /*5310*/  HMMA.16816.F32 R132, R160.reuse, R136, R132 ;  /* 0x00000088a084723c */ /* 0x050ff00000001884 */
[C---:B------:R-:W-:Y:S08]  /*5320*/  HMMA.16816.F32 R136, R160.reuse, R138, R248 ;  /* 0x0000008aa088723c */ /* 0x040ff000000018f8 */
[C---:B--2---:R-:W-:Y:S08]  /*5330*/  HMMA.16816.F32 R156, R160.reuse, R12, R24 ;  /* 0x0000000ca09c723c */ /* 0x044ff00000001818 */
[C---:B-1----:R-:W-:Y:S08]  /*5340*/  HMMA.16816.F32 R140, R160.reuse, R144, R28 ;  /* 0x00000090a08c723c */ /* 0x042ff0000000181c */
[C---:B------:R-:W-:Y:S08]  /*5350*/  HMMA.16816.F32 R144, R160.reuse, R146, R244 ;  /* 0x00000092a090723c */ /* 0x040ff000000018f4 */
[----:B------:R-:W-:Y:S01]  /*5360*/  HMMA.16816.F32 R160, R160, R14, R20 ;  /* 0x0000000ea0a0723c */ /* 0x000fe20000001814 */
[----:B------:R-:W-:Y:S07]  /*5370*/  @!P0 BRA `(.L_x_2588) ;  /* 0x0000378000008947 */ /* 0x000fee0003800000 */
[----:B------:R-:W2:Y:S04]  /*5380*/  LDL.64 R28, [R1+0x60] ;  /* 0x00006000011c7983 */ /* 0x000ea80000100a00 */
[----:B------:R-:W3:Y:S04]  /*5390*/  LDL R18, [R1+0x54] ;  /* 0x0000540001127983 */ /* 0x000ee80000100800 */
[----:B------:R-:W4:Y:S04]  /*53a0*/  LDL.64 R30, [R1+0x68] ;  /* 0x00006800011e7983 */ /* 0x000f280000100a00 */
[----:B------:R-:W4:Y:S01]  /*53b0*/  LDL.64 R178, [R1+0x58] ;  /* 0x0000580001b27983 */ /* 0x000f220000100a00 */
        /* <DEDUP_REMOVED lines=43> */
[----:B--2---:R-:W-:-:S04]  /*5670*/  IMAD.X R4, RZ, RZ, R179, P2 ;  /* 0x000000ffff047224 */ /* 0x004fc800010e06b3 */
[----:B------:R1:W-:Y:S01]  /*5680*/  STL [R1+0x28], R2 ;  /* 0x0000280201007387 */ /* 0x0003e20000100800 */
[----:B---3--:R-:W-:-:S03]  /*5690*/  IMAD.X R3, RZ, RZ, R179, P1 ;  /* 0x000000ffff037224 */ /* 0x008fc600008e06b3 */
[----:B------:R2:W-:Y:S04]  /*56a0*/  STL [R1+0x34], R4 ;  /* 0x0000340401007387 */ /* 0x0005e80000100800 */
[----:B------:R2:W-:Y:S01]  /*56b0*/  STL [R1+0x2c], R3 ;  /* 0x00002c0301007387 */ /* 0x0005e20000100800 */
[----:B-1----:R-:W-:-:S05]  /*56c0*/  IMAD.X R2, RZ, RZ, R179, P0 ;  /* 0x000000ffff027224 */ /* 0x002fca00000e06b3 */
[----:B------:R2:W-:Y:S02]  /*56d0*/  STL [R1+0x24], R2 ;  /* 0x0000240201007387 */ /* 0x0005e40000100800 */
.L_x_2589:
[----:B------:R-:W3:Y:S01]  /*56e0*/  LDL R165, [R1+0x14] ;  /* 0x0000140001a57983 */ /* 0x000ee20000100800 */
[----:B------:R-:W-:Y:S04]  /*56f0*/  DEPBAR.LE SB0, 0x0 ;  /* 0x000080000000791a */ /* 0x000fe80000000000 */
[----:B------:R-:W-:Y:S01]  /*5700*/  USHF.R.S32.HI UR14, URZ, 0x1f, UR16 ;  /* 0x0000001f3f0e7899 */ /* 0x000fe20008011410 */
[----:B--2---:R-:W2:Y:S01]  /*5710*/  LDL R3, [R1+0x10] ;  /* 0x0000100001037983 */ /* 0x004ea20000100800 */
[----:B------:R-:W-:Y:S02]  /*5720*/  UIMAD.WIDE.U32 UR18, UR16, UR6, URZ ;  /* 0x00000006101272a5 */ /* 0x000fe4000f8e003f */
[----:B------:R-:W-:Y:S02]  /*5730*/  UIMAD UR14, UR14, UR6, URZ ;  /* 0x000000060e0e72a4 */ /* 0x000fe4000f8e023f */
[----:B------:R-:W-:Y:S01]  /*5740*/  USHF.L.U32 UR15, UR18, 0x6, URZ ;  /* 0x00000006120f7899 */ /* 0x000fe2000800063f */
[----:B------:R-:W4:Y:S01]  /*5750*/  LDL R2, [R1+0xc] ;  /* 0x00000c0001027983 */ /* 0x000f220000100800 */
[----:B------:R-:W-:Y:S04]  /*5760*/  UIMAD UR14, UR16, UR7, UR14 ;  /* 0x00000007100e72a4 */ /* 0x000fe8000f8e020e */
[----:B------:R-:W-:Y:S01]  /*5770*/  UIADD3 UR14, UR19, UR14, URZ ;  /* 0x0000000e130e7290 */ /* 0x000fe2000fffe03f */
[----:B------:R-:W-:Y:S03]  /*5780*/  BAR.SYNC.DEFER_BLOCKING 0x0 ;  /* 0x0000000000007b1d */ /* 0x000fe60000010000 */
[----:B------:R-:W-:Y:S03]  /*5790*/  USHF.L.U64.HI UR14, UR18, 0x6, UR14 ;  /* 0x00000006120e7899 */ /* 0x000fe6000801020e */
[----:B------:R-:W-:Y:S06]  /*57a0*/  STL [R1+0x90], R240 ;  /* 0x000090f001007387 */ /* 0x000fec0000100800 */
[----:B-----5:R-:W-:Y:S06]  /*57b0*/  STL [R1+0x70], R243 ;  /* 0x000070f301007387 */ /* 0x020fec0000100800 */
[----:B------:R-:W-:Y:S06]  /*57c0*/  STL [R1+0x80], R168 ;  /* 0x000080a801007387 */ /* 0x000fec0000100800 */
[----:B------:R-:W1:Y:S06]  /*57d0*/  LDSM.16.M88.4 R8, [R236+0x10100] ;  /* 0x01010000ec08783b */ /* 0x000e6c0000000200 */
[----:B------:R-:W1:Y:S06]  /*57e0*/  LDSM.16.M88.4 R16, [R236+0x10900] ;  /* 0x01090000ec10783b */ /* 0x000e6c0000000200 */
[----:B------:R-:W1:Y:S06]  /*57f0*/  LDSM.16.M88.4 R24, [R236+0x11100] ;  /* 0x01110000ec18783b */ /* 0x000e6c0000000200 */
[----:B------:R-:W1:Y:S06]  /*5800*/  LDSM.16.M88.4 R32, [R236+0x11900] ;  /* 0x01190000ec20783b */ /* 0x000e6c0000000200 */
[----:B------:R1:W1:Y:S06]  /*5810*/  LDSM.16.M88.4 R176, [R243] ;  /* 0x00000000f3b0783b */ /* 0x00026c0000000200 */
[----:B------:R-:W-:Y:S06]  /*5820*/  STL [R1+0x7c], R169 ;  /* 0x00007ca901007387 */ /* 0x000fec0000100800 */
[----:B-----5:R-:W-:Y:S01]  /*5830*/  STL [R1+0x78], R170 ;  /* 0x000078aa01007387 */ /* 0x020fe20000100800 */
[C---:B-1----:R-:W-:Y:S05]  /*5840*/  HMMA.16816.F32 R4, R168.reuse, R8, RZ ;  /* 0x00000008a804723c */ /* 0x042fea00000018ff */
[----:B------:R1:W-:Y:S03]  /*5850*/  STL [R1+0x74], R171 ;  /* 0x000074ab01007387 */ /* 0x0003e60000100800 */
[C---:B------:R-:W-:Y:S03]  /*5860*/  HMMA.16816.F32 R8, R168.reuse, R10, RZ ;  /* 0x0000000aa808723c */ /* 0x040fe600000018ff */
[----:B------:R-:W4:Y:S06]  /*5870*/  LDL R167, [R1+0x40] ;  /* 0x0000400001a77983 */ /* 0x000f2c0000100800 */
[----:B------:R-:W4:Y:S01]  /*5880*/  LDL R243, [R1+0x54] ;  /* 0x0000540001f37983 */ /* 0x000f220000100800 */
[C---:B------:R-:W-:Y:S05]  /*5890*/  HMMA.16816.F32 R12, R168.reuse, R16, RZ ;  /* 0x00000010a80c723c */ /* 0x040fea00000018ff */
[----:B------:R-:W4:Y:S03]  /*58a0*/  LDL R166, [R1+0x3c] ;  /* 0x00003c0001a67983 */ /* 0x000f260000100800 */
[C---:B------:R-:W-:Y:S03]  /*58b0*/  HMMA.16816.F32 R16, R168.reuse, R18, RZ ;  /* 0x00000012a810723c */ /* 0x040fe600000018ff */
[----:B------:R-:W4:Y:S05]  /*58c0*/  LDL R240, [R1+0x18] ;  /* 0x0000180001f07983 */ /* 0x000f2a0000100800 */
[C---:B------:R-:W-:Y:S08]  /*58d0*/  HMMA.16816.F32 R20, R168.reuse, R24, RZ ;  /* 0x00000018a814723c */ /* 0x040ff000000018ff */
[C---:B------:R-:W-:Y:S08]  /*58e0*/  HMMA.16816.F32 R24, R168.reuse, R26, RZ ;  /* 0x0000001aa818723c */ /* 0x040ff000000018ff */
[C---:B------:R-:W-:Y:S08]  /*58f0*/  HMMA.16816.F32 R28, R168.reuse, R32, RZ ;  /* 0x00000020a81c723c */ /* 0x040ff000000018ff */
[----:B------:R-:W-:Y:S01]  /*5900*/  HMMA.16816.F32 R32, R168, R34, RZ ;  /* 0x00000022a820723c */ /* 0x000fe200000018ff */
[----:B------:R-:W4:Y:S06]  /*5910*/  LDL R168, [R1+0x44] ;  /* 0x0000440001a87983 */ /* 0x000f2c0000100800 */
[----:B-1----:R-:W4:Y:S01]  /*5920*/  LDL R171, [R1+0x50] ;  /* 0x0000500001ab7983 */ /* 0x002f220000100800 */
[C---:B------:R-:W-:Y:S05]  /*5930*/  HMMA.16816.F32 R4, R172.reuse, R176, R4 ;  /* 0x000000b0ac04723c */ /* 0x040fea0000001804 */
[----:B------:R-:W4:Y:S03]  /*5940*/  LDL R170, [R1+0x4c] ;  /* 0x00004c0001aa7983 */ /* 0x000f260000100800 */
[C---:B------:R-:W-:Y:S03]  /*5950*/  HMMA.16816.F32 R8, R172.reuse, R178, R8 ;  /* 0x000000b2ac08723c */ /* 0x040fe60000001808 */
[----:B------:R-:W4:Y:S06]  /*5960*/  LDL R169, [R1+0x48] ;  /* 0x0000480001a97983 */ /* 0x000f2c0000100800 */
[----:B---3--:R-:W1:Y:S02]  /*5970*/  LDSM.16.M88.4 R176, [R165] ;  /* 0x00000000a5b0783b */ /* 0x008e640000000200 */
[C---:B-1----:R-:W-:Y:S08]  /*5980*/  HMMA.16816.F32 R12, R172.reuse, R176, R12 ;  /* 0x000000b0ac0c723c */ /* 0x042ff0000000180c */
[C---:B------:R-:W-:Y:S01]  /*5990*/  HMMA.16816.F32 R16, R172.reuse, R178, R16 ;  /* 0x000000b2ac10723c */ /* 0x040fe20000001810 */
[----:B--2---:R-:W1:Y:S07]  /*59a0*/  LDSM.16.M88.4 R176, [R3] ;  /* 0x0000000003b0783b */ /* 0x004e6e0000000200 */
[C---:B-1----:R-:W-:Y:S08]  /*59b0*/  HMMA.16816.F32 R20, R172.reuse, R176, R20 ;  /* 0x000000b0ac14723c */ /* 0x042ff00000001814 */
[C---:B------:R-:W-:Y:S01]  /*59c0*/  HMMA.16816.F32 R24, R172.reuse, R178, R24 ;  /* 0x000000b2ac18723c */ /* 0x040fe20000001818 */
[----:B----4-:R-:W1:Y:S07]  /*59d0*/  LDSM.16.M88.4 R176, [R2] ;  /* 0x0000000002b0783b */ /* 0x010e6e0000000200 */
[C---:B-1----:R-:W-:Y:S01]  /*59e0*/  HMMA.16816.F32 R28, R172.reuse, R176, R28 ;  /* 0x000000b0ac1c723c */ /* 0x042fe2000000181c */
[----:B------:R-:W2:Y:S06]  /*59f0*/  LDL.64 R176, [R1+0x60] ;  /* 0x0000600001b07983 */ /* 0x000eac0000100a00 */
[----:B------:R-:W-:Y:S01]  /*5a00*/  STL [R1+0x8c], R173 ;  /* 0x00008cad01007387 */ /* 0x000fe20000100800 */
[----:B------:R-:W-:Y:S05]  /*5a10*/  HMMA.16816.F32 R32, R172, R178, R32 ;  /* 0x000000b2ac20723c */ /* 0x000fea0000001820 */
[----:B------:R-:W-:Y:S06]  /*5a20*/  STL [R1+0x88], R174 ;  /* 0x000088ae01007387 */ /* 0x000fec0000100800 */
[----:B------:R-:W-:Y:S01]  /*5a30*/  STL [R1+0x84], R175 ;  /* 0x000084af01007387 */ /* 0x000fe20000100800 */
[----:B--2---:R-:W-:Y:S04]  /*5a40*/  IADD3 R3, P1, R176, UR15, RZ ;  /* 0x0000000fb0037c10 */ /* 0x004fe8000ff3e0ff */
[----:B------:R-:W-:Y:S02]  /*5a50*/  LEA R2, P0, R3, c[0x0][0x1f8], 0x1 ;  /* 0x00007e0003027a11 */ /* 0x000fe400078008ff */
[----:B------:R-:W-:Y:S04]  /*5a60*/  IADD3.X R165, R243, UR14, RZ, P1, !PT ;  /* 0x0000000ef3a57c10 */ /* 0x000fe80008ffe4ff */
[----:B------:R-:W-:Y:S05]  /*5a70*/  LEA.HI.X R3, R3, c[0x0][0x1fc], R165, 0x1, P0 ;  /* 0x00007f0003037a11 */ /* 0x000fea00000f0ca5 */
[----:B------:R-:W-:Y:S01]  /*5a80*/  @!PT LDS RZ, [RZ] ;  /* 0x00000000fffff984 */ /* 0x000fe20000000800 */
[----:B------:R-:W-:Y:S01]  /*5a90*/  @!PT LDS RZ, [RZ] ;  /* 0x00000000fffff984 */ /* 0x000fe20000000800 */
[----:B------:R-:W-:Y:S01]  /*5aa0*/  @!PT LDS RZ, [RZ] ;  /* 0x00000000fffff984 */ /* 0x000fe20000000800 */
        /* <DEDUP_REMOVED lines=38> */
[----:B------:R-:W-:Y:S03]  /*5d10*/  @UP0 USHF.L.U32 UR15, UR18, 0x6, URZ ;  /* 0x00000006120f0899 */ /* 0x000fe6000800063f */
[----:B------:R-:W3:Y:S01]  /*5d20*/  LDL R167, [R1+0x4] ;  /* 0x0000040001a77983 */ /* 0x000ee20000100800 */
[C---:B------:R-:W-:Y:S02]  /*5d30*/  LEA R2, P0, R3.reuse, c[0x0][0x1f8], 0x1 ;  /* 0x00007e0003027a11 */ /* 0x040fe400078008ff */
[----:B------:R-:W-:Y:S01]  /*5d40*/  IADD3.X R165, R166, UR14, RZ, P1, !PT ;  /* 0x0000000ea6a57c10 */ /* 0x000fe20008ffe4ff */
[----:B------:R-:W-:Y:S02]  /*5d50*/  @UP0 USHF.R.S32.HI UR14, URZ, 0x1f, UR16 ;  /* 0x0000001f3f0e0899 */ /* 0x000fe40008011410 */
[----:B------:R-:W4:Y:S01]  /*5d60*/  LDL R166, [R1] ;  /* 0x0000000001a67983 */ /* 0x000f220000100800 */
[----:B------:R-:W-:Y:S01]  /*5d70*/  LEA.HI.X R3, R3, c[0x0][0x1fc], R165, 0x1, P0 ;  /* 0x00007f0003037a11 */ /* 0x000fe200000f0ca5 */
[----:B------:R-:W-:Y:S01]  /*5d80*/  @UP0 UIMAD UR14, UR14, UR4, URZ ;  /* 0x000000040e0e02a4 */ /* 0x000fe2000f8e023f */
[----:B------:R-:W-:Y:S03]  /*5d90*/  PLOP3.LUT P0, PT, PT, PT, UP0, 0x80, 0x0 ;  /* 0x000000000000781c */ /* 0x000fe60003f0f008 */
[----:B------:R1:W-:Y:S01]  /*5da0*/  LDGSTS.E.BYPASS.LTC128B.128 [R240+0x7100], [R2.64], !P3 ;  /* 0x0710000002f07fae */ /* 0x0003e2000d901d4c */
[----:B------:R-:W-:Y:S04]  /*5db0*/  @UP0 UIMAD UR14, UR16, UR5, UR14 ;  /* 0x00000005100e02a4 */ /* 0x000fe8000f8e020e */
[----:B------:R-:W-:Y:S01]  /*5dc0*/  @UP0 UIADD3 UR14, UR19, UR14, URZ ;  /* 0x0000000e130e0290 */ /* 0x000fe2000fffe03f */
[----:B------:R-:W1:Y:S03]  /*5dd0*/  LDSM.16.M88.4 R176, [R242+0x10100] ;  /* 0x01010000f2b0783b */ /* 0x000e660000000200 */
[----:B------:R-:W-:Y:S03]  /*5de0*/  @UP0 USHF.L.U64.HI UR14, UR18, 0x6, UR14 ;  /* 0x00000006120e0899 */ /* 0x000fe6000801020e */
        /* <DEDUP_REMOVED lines=161> */
[----:B------:R-:W-:Y:S04]  /*6800*/  FMNMX.FTZ R3, R4, R0, !PT ;  /* 0x0000000004037209 */ /* 0x000fe80007810000 */
[----:B------:R-:W-:Y:S04]  /*6810*/  FMNMX.FTZ R3, R5, R3, !PT ;  /* 0x0000000305037209 */ /* 0x000fe80007810000 */
[----:B------:R-:W-:Y:S04]  /*6820*/  FMNMX.FTZ R3, R8, R3, !PT ;  /* 0x0000000308037209 */ /* 0x000fe80007810000 */
[----:B------:R-:W-:Y:S01]  /*6830*/  FMNMX.FTZ R3, R9, R3, !PT ;  /* 0x0000000309037209 */ /* 0x000fe20007810000 */
        /* <DEDUP_REMOVED lines=10> */
[----:B------:R-:W1:Y:S01]  /*68e0*/  LDSM.16.M88.4 R176, [R239+0x7800] ;  /* 0x00780000efb0783b */ /* 0x000e620000000200 */
[----:B------:R-:W-:Y:S05]  /*68f0*/  DEPBAR.LE SB0, 0x0 ;  /* 0x000080000000791a */ /* 0x000fea0000000000 */
[----:B------:R-:W-:Y:S09]  /*6900*/  BAR.SYNC.DEFER_BLOCKING 0x0 ;  /* 0x0000000000007b1d */ /* 0x000ff20000010000 */
[----:B------:R-:W-:Y:S04]  /*6910*/  FMNMX.FTZ R3, R20, R3, !PT ;  /* 0x0000000314037209 */ /* 0x000fe80007810000 */
[----:B------:R-:W-:Y:S04]  /*6920*/  FMNMX.FTZ R3, R21, R3, !PT ;  /* 0x0000000315037209 */ /* 0x000fe80007810000 */
[----:B------:R-:W-:Y:S04]  /*6930*/  FMNMX.FTZ R3, R24, R3, !PT ;  /* 0x0000000318037209 */ /* 0x000fe80007810000 */
[----:B------:R-:W-:Y:S01]  /*6940*/  FMNMX.FTZ R3, R25, R3, !PT ;  /* 0x0000000319037209 */ /* 0x000fe20007810000 */
[C---:B-1----:R-:W-:Y:S08]  /*6950*/  HMMA.16816.F32 R28, R232.reuse, R176, R28 ;  /* 0x000000b0e81c723c */ /* 0x042ff0000000181c */
[----:B------:R-:W-:Y:S11]  /*6960*/  HMMA.16816.F32 R32, R232, R178, R32 ;  /* 0x000000b2e820723c */ /* 0x000ff60000001820 */
[----:B------:R-:W-:Y:S05]  /*6970*/  @!UPT UIADD3 URZ, URZ, URZ, URZ ;  /* 0x0000003f3f3ff290 */ /* 0x000fea000fffe03f */
[----:B------:R-:W-:Y:S04]  /*6980*/  FMNMX.FTZ R3, R28, R3, !PT ;  /* 0x000000031c037209 */ /* 0x000fe80007810000 */
[----:B------:R-:W-:Y:S04]  /*6990*/  FMNMX.FTZ R3, R29, R3, !PT ;  /* 0x000000031d037209 */ /* 0x000fe80007810000 */
[----:B------:R-:W-:Y:S04]  /*69a0*/  FMNMX.FTZ R3, R32, R3, !PT ;  /* 0x0000000320037209 */ /* 0x000fe80007810000 */
[----:B------:R-:W-:Y:S05]  /*69b0*/  FMNMX.FTZ R3, R33, R3, !PT ;  /* 0x0000000321037209 */ /* 0x000fea0007810000 */
[----:B------:R-:W1:Y:S02]  /*69c0*/  SHFL.BFLY PT, R2, R3, 0x2, 0x1f ;  /* 0x0c401f0003027f89 */ /* 0x000e6400000e0000 */
[----:B-1----:R-:W-:Y:S05]  /*69d0*/  FMNMX.FTZ R3, R3, R2, !PT ;  /* 0x0000000203037209 */ /* 0x002fea0007810000 */
[----:B------:R-:W1:Y:S02]  /*69e0*/  SHFL.BFLY PT, R2, R3, 0x1, 0x1f ;  /* 0x0c201f0003027f89 */ /* 0x000e6400000e0000 */
[----:B-1----:R-:W-:Y:S05]  /*69f0*/  FMNMX.FTZ R3, R3, R2, !PT ;  /* 0x0000000203037209 */ /* 0x002fea0007810000 */
[C---:B------:R-:W-:Y:S02]  /*6a00*/  FMUL.FTZ R2, R3.reuse, c[0x0][0x2d0] ;  /* 0x0000b40003027a20 */ /* 0x040fe40000410000 */
[----:B------:R-:W-:Y:S02]  /*6a10*/  FADD.FTZ R0, -R3, R0 ;  /* 0x0000000003007221 */ /* 0x000fe40000010100 */
[--C-:B------:R-:W-:Y:S02]  /*6a20*/  FFMA.FTZ R165, R5, c[0x0][0x2d0], -R2.reuse ;  /* 0x0000b40005a57a23 */ /* 0x100fe40000010802 */
[----:B------:R-:W2:Y:S01]  /*6a30*/  LDL.LU R5, [R1+0x1c] ;  /* 0x00001c0001057983 */ /* 0x000ea20000300800 */
        /* <DEDUP_REMOVED lines=12> */
[--C-:B------:R-:W-:Y:S02]  /*6b00*/  FFMA.FTZ R179, R12, c[0x0][0x2d0], -R2.reuse ;  /* 0x0000b4000cb37a23 */ /* 0x100fe40000010802 */
[--C-:B------:R-:W-:Y:S02]  /*6b10*/  FFMA.FTZ R173, R20, c[0x0][0x2d0], -R2.reuse ;  /* 0x0000b40014ad7a23 */ /* 0x100fe40000010802 */
[--C-:B------:R-:W-:Y:S02]  /*6b20*/  FFMA.FTZ R174, R21, c[0x0][0x2d0], -R2.reuse ;  /* 0x0000b40015ae7a23 */ /* 0x100fe40000010802 */
[--C-:B------:R-:W-:Y:S02]  /*6b30*/  FFMA.FTZ R175, R24, c[0x0][0x2d0], -R2.reuse ;  /* 0x0000b40018af7a23 */ /* 0x100fe40000010802 */
[--C-:B------:R-:W-:Y:S01]  /*6b40*/  FFMA.FTZ R168, R25, c[0x0][0x2d0], -R2.reuse ;  /* 0x0000b40019a87a23 */ /* 0x100fe20000010802 */
[----:B-1----:R-:W4:Y:S01]  /*6b50*/  LDL.LU R4, [R1+0x20] ;  /* 0x0000200001047983 */ /* 0x002f220000300800 */
[----:B------:R-:W-:Y:S05]  /*6b60*/  FFMA.FTZ R177, R16, c[0x0][0x2d0], -R2 ;  /* 0x0000b40010b17a23 */ /* 0x000fea0000010802 */
[----:B------:R-:W4:Y:S01]  /*6b70*/  LDL.64 R32, [R1+0x68] ;  /* 0x0000680001207983 */ /* 0x000f220000100a00 */
[----:B------:R-:W-:Y:S01]  /*6b80*/  MUFU.EX2 R177, R177 ;  /* 0x000000b100b17308 */ /* 0x000fe20000000800 */
[C---:B---3--:R-:W-:Y:S02]  /*6b90*/  FMUL.FTZ R36, R0.reuse, R36 ;  /* 0x0000002400247220 */ /* 0x048fe40000410000 */
[C---:B------:R-:W-:Y:S02]  /*6ba0*/  FMUL.FTZ R37, R0.reuse, R37 ;  /* 0x0000002500257220 */ /* 0x040fe40000410000 */
[----:B------:R-:W3:Y:S01]  /*6bb0*/  LDL.64 R28, [R1+0x58] ;  /* 0x00005800011c7983 */ /* 0x000ee20000100a00 */
[C---:B------:R-:W-:Y:S02]  /*6bc0*/  FMUL.FTZ R40, R0.reuse, R40 ;  /* 0x0000002800287220 */ /* 0x040fe40000410000 */
[C---:B------:R-:W-:Y:S02]  /*6bd0*/  FMUL.FTZ R41, R0.reuse, R41 ;  /* 0x0000002900297220 */ /* 0x040fe40000410000 */
[C---:B------:R-:W-:Y:S01]  /*6be0*/  FMUL.FTZ R44, R0.reuse, R44 ;  /* 0x0000002c002c7220 */ /* 0x040fe20000410000 */
[----:B------:R-:W4:Y:S01]  /*6bf0*/  LDL R25, [R1+0x38] ;  /* 0x0000380001197983 */ /* 0x000f220000100800 */
        /* <DEDUP_REMOVED lines=75> */
[----:B---3--:R-:W-:Y:S03]  /*70b0*/  MUFU.EX2 R28, R167 ;  /* 0x000000a7001c7308 */ /* 0x008fe60000000800 */
[----:B------:R-:W-:Y:S04]  /*70c0*/  FMNMX.FTZ R0, R27, R0, !PT ;  /* 0x000000001b007209 */ /* 0x000fe80007810000 */
        /* <DEDUP_REMOVED lines=11> */
[----:B------:R-:W2:Y:S01]  /*7180*/  LDL R6, [R1+0x2c] ;  /* 0x00002c0001067983 */ /* 0x000ea20000100800 */
[----:B------:R-:W-:Y:S02]  /*7190*/  FMUL.FTZ R0, R0, c[0x0][0x2d0] ;  /* 0x0000b40000007a20 */ /* 0x000fe40000410000 */
        /* <DEDUP_REMOVED lines=11> */
[----:B------:R-:W-:Y:S03]  /*7250*/  FFMA.FTZ R27, R27, c[0x0][0x2d0], -R16 ;  /* 0x0000b4001b1b7a23 */ /* 0x000fe60000010810 */
[----:B------:R-:W-:Y:S10]  /*7260*/  MUFU.EX2 R18, R18 ;  /* 0x0000001200127308 */ /* 0x000ff40000000800 */
[----:B----4-:R3:W-:Y:S01]  /*7270*/  MUFU.EX2 R33, R26 ;  /* 0x0000001a00217308 */ /* 0x0107e20000000800 */
[C---:B-1----:R-:W-:Y:S02]  /*7280*/  FFMA.FTZ R9, R0.reuse, R4, R8 ;  /* 0x0000000400097223 */ /* 0x042fe40000010008 */
        /* <DEDUP_REMOVED lines=64> */
[----:B------:R-:W-:Y:S01]  /*7690*/  @P0 IADD3 R0, P2, R32, UR15, RZ ;  /* 0x0000000f20000c10 */ /* 0x000fe2000ff5e0ff */
[--C-:B---3--:R-:W-:Y:S02]  /*76a0*/  FFMA.FTZ R26, R34, c[0x0][0x2d0], -R16.reuse ;  /* 0x0000b400221a7a23 */ /* 0x108fe40000010810 */
[----:B------:R-:W-:Y:S01]  /*76b0*/  MUFU.EX2 R34, R171 ;  /* 0x000000ab00227308 */ /* 0x000fe20000000800 */
[C---:B------:R-:W-:Y:S02]  /*76c0*/  @P0 LEA R4, P1, R0.reuse, c[0x0][0x1c8], 0x1 ;  /* 0x0000720000040a11 */ /* 0x040fe400078208ff */
[----:B------:R-:W-:Y:S04]  /*76d0*/  @P0 IADD3.X R5, R29, UR14, RZ, P2, !PT ;  /* 0x0000000e1d050c10 */ /* 0x000fe800097fe4ff */
[----:B------:R-:W-:Y:S02]  /*76e0*/  @P0 LEA.HI.X R5, R0, c[0x0][0x1cc], R5, 0x1, P1 ;  /* 0x0000730000050a11 */ /* 0x000fe400008f0c05 */
[----:B------:R-:W-:Y:S01]  /*76f0*/  @P0 IADD3 R0, P2, R25, UR15, RZ ;  /* 0x0000000f19000c10 */ /* 0x000fe2000ff5e0ff */
[----:B------:R-:W-:Y:S02]  /*7700*/  MUFU.EX2 R26, R26 ;  /* 0x0000001a001a7308 */ /* 0x000fe40000000800 */
[----:B------:R1:W-:Y:S02]  /*7710*/  @P0 LDGSTS.E.BYPASS.LTC128B.128 [R240+0x10100], [R4.64], !P6 ;  /* 0x1010000004f00fae */ /* 0x0003e4000f101d4c */
[----:B-1----:R-:W-:Y:S02]  /*7720*/  @P0 LEA R4, P1, R0, c[0x0][0x1c8], 0x1 ;  /* 0x0000720000040a11 */ /* 0x002fe400078208ff */
[----:B------:R-:W-:Y:S04]  /*7730*/  @P0 IADD3.X R5, R24, UR14, RZ, P2, !PT ;  /* 0x0000000e18050c10 */ /* 0x000fe800097fe4ff */
[----:B------:R-:W-:Y:S02]  /*7740*/  @P0 LEA.HI.X R5, R0, c[0x0][0x1cc], R5, 0x1, P1 ;  /* 0x0000730000050a11 */ /* 0x000fe400008f0c05 */
[----:B------:R-:W-:Y:S03]  /*7750*/  @P0 IADD3 R0, P2, R12, UR15, RZ ;  /* 0x0000000f0c000c10 */ /* 0x000fe6000ff5e0ff */
[----:B------:R1:W-:Y:S02]  /*7760*/  @P0 LDGSTS.E.BYPASS.LTC128B.128 [R240+0x12100], [R4.64], !P5 ;  /* 0x1210000004f00fae */ /* 0x0003e4000e901d4c */
[----:B-1----:R-:W-:Y:S02]  /*7770*/  @P0 LEA R4, P1, R0, c[0x0][0x1c8], 0x1 ;  /* 0x0000720000040a11 */ /* 0x002fe400078208ff */
[----:B--2---:R-:W-:Y:S04]  /*7780*/  @P0 IADD3.X R5, R6, UR14, RZ, P2, !PT ;  /* 0x0000000e06050c10 */ /* 0x004fe800097fe4ff */
[----:B------:R-:W-:Y:S02]  /*7790*/  @P0 LEA.HI.X R5, R0, c[0x0][0x1cc], R5, 0x1, P1 ;  /* 0x0000730000050a11 */ /* 0x000fe400008f0c05 */
[----:B------:R-:W-:Y:S01]  /*77a0*/  @P0 IADD3 R0, P2, R21, UR15, RZ ;  /* 0x0000000f15000c10 */ /* 0x000fe2000ff5e0ff */
[----:B------:R-:W-:Y:S02]  /*77b0*/  @UP0 UIADD3 UR15, UP1, UR10, UR15, URZ ;  /* 0x0000000f0a0f0290 */ /* 0x000fe4000ff3e03f */
[----:B------:R1:W-:Y:S02]  /*77c0*/  @P0 LDGSTS.E.BYPASS.LTC128B.128 [R240+0x14100], [R4.64], !P4 ;  /* 0x1410000004f00fae */ /* 0x0003e4000e101d4c */
[----:B-1----:R-:W-:Y:S02]  /*77d0*/  @P0 LEA R4, P1, R0, c[0x0][0x1c8], 0x1 ;  /* 0x0000720000040a11 */ /* 0x002fe400078208ff */
[----:B------:R-:W-:Y:S01]  /*77e0*/  @P0 IADD3.X R5, R20, UR14, RZ, P2, !PT ;  /* 0x0000000e14050c10 */ /* 0x000fe200097fe4ff */
[----:B------:R-:W-:Y:S03]  /*77f0*/  @UP0 UIADD3.X UR14, UR9, UR14, URZ, UP1, !UPT ;  /* 0x0000000e090e0290 */ /* 0x000fe60008ffe43f */
[----:B------:R-:W-:Y:S02]  /*7800*/  @P0 LEA.HI.X R5, R0, c[0x0][0x1cc], R5, 0x1, P1 ;  /* 0x0000730000050a11 */ /* 0x000fe400008f0c05 */
[----:B------:R-:W-:Y:S02]  /*7810*/  @P0 IADD3 R0, P2, R32, UR15, RZ ;  /* 0x0000000f20000c10 */ /* 0x000fe4000ff5e0ff */
[----:B------:R-:W1:Y:S01]  /*7820*/  MUFU.EX2 R32, R176 ;  /* 0x000000b000207308 */ /* 0x000e620000000800 */
[----:B------:R2:W-:Y:S09]  /*7830*/  @P0 LDGSTS.E.BYPASS.LTC128B.128 [R240+0x16100], [R4.64], !P3 ;  /* 0x1610000004f00fae */ /* 0x0005f2000d901d4c */
[----:B------:R-:W-:Y:S01]  /*7840*/  MUFU.EX2 R176, R174 ;  /* 0x000000ae00b07308 */ /* 0x000fe20000000800 */
[C---:B--2---:R-:W-:Y:S02]  /*7850*/  @P0 LEA R4, P1, R0.reuse, c[0x0][0x1c8], 0x1 ;  /* 0x0000720000040a11 */ /* 0x044fe400078208ff */
[----:B------:R-:W-:Y:S07]  /*7860*/  @P0 IADD3.X R5, R29, UR14, RZ, P2, !PT ;  /* 0x0000000e1d050c10 */ /* 0x000fee00097fe4ff */
[----:B------:R1:W-:Y:S01]  /*7870*/  MUFU.EX2 R29, R22 ;  /* 0x00000016001d7308 */ /* 0x0003e20000000800 */
[----:B------:R-:W-:Y:S02]  /*7880*/  @P0 LEA.HI.X R5, R0, c[0x0][0x1cc], R5, 0x1, P1 ;  /* 0x0000730000050a11 */ /* 0x000fe400008f0c05 */
[----:B------:R-:W-:Y:S03]  /*7890*/  @P0 IADD3 R0, P2, R25, UR15, RZ ;  /* 0x0000000f19000c10 */ /* 0x000fe6000ff5e0ff */
[----:B------:R2:W-:Y:S04]  /*78a0*/  @P0 LDGSTS.E.BYPASS.LTC128B.128 [R240+0x11100], [R4.64], !P6 ;  /* 0x1110000004f00fae */ /* 0x0005e8000f101d4c */
[----:B------:R-:W-:Y:S10]  /*78b0*/  MUFU.EX2 R25, R179 ;  /* 0x000000b300197308 */ /* 0x000ff40000000800 */
[----:B------:R-:W-:Y:S01]  /*78c0*/  MUFU.EX2 R179, R168 ;  /* 0x000000a800b37308 */ /* 0x000fe20000000800 */
[----:B-1----:R-:W-:Y:S02]  /*78d0*/  MOV R22, R32 ;  /* 0x0000002000167202 */ /* 0x002fe40000000f00 */
[----:B--2---:R-:W-:Y:S02]  /*78e0*/  @P0 LEA R4, P1, R0, c[0x0][0x1c8], 0x1 ;  /* 0x0000720000040a11 */ /* 0x004fe400078208ff */
[----:B------:R-:W-:Y:S05]  /*78f0*/  @P0 IADD3.X R5, R24, UR14, RZ, P2, !PT ;  /* 0x0000000e18050c10 */ /* 0x000fea00097fe4ff */
[----:B------:R-:W-:Y:S01]  /*7900*/  MUFU.EX2 R24, R166 ;  /* 0x000000a600187308 */ /* 0x000fe20000000800 */
[----:B------:R-:W-:Y:S02]  /*7910*/  @P0 LEA.HI.X R5, R0, c[0x0][0x1cc], R5, 0x1, P1 ;  /* 0x0000730000050a11 */ /* 0x000fe400008f0c05 */
[----:B------:R-:W-:Y:S03]  /*7920*/  @P0 IADD3 R0, P2, R12, UR15, RZ ;  /* 0x0000000f0c000c10 */ /* 0x000fe6000ff5e0ff */
[----:B------:R1:W-:Y:S04]  /*7930*/  @P0 LDGSTS.E.BYPASS.LTC128B.128 [R240+0x13100], [R4.64], !P5 ;  /* 0x1310000004f00fae */ /* 0x0003e8000e901d4c */
[----:B------:R-:W-:Y:S01]  /*7940*/  MUFU.EX2 R12, R165 ;  /* 0x000000a5000c7308 */ /* 0x000fe20000000800 */
[----:B-1----:R-:W-:Y:S02]  /*7950*/  @P0 LEA R4, P1, R0, c[0x0][0x1c8], 0x1 ;  /* 0x0000720000040a11 */ /* 0x002fe400078208ff */
[----:B------:R-:W-:Y:S01]  /*7960*/  @P0 IADD3.X R5, R6, UR14, RZ, P2, !PT ;  /* 0x0000000e06050c10 */ /* 0x000fe200097fe4ff */
[----:B------:R-:W-:Y:S03]  /*7970*/  FFMA.FTZ R6, R7, c[0x0][0x2d0], -R16 ;  /* 0x0000b40007067a23 */ /* 0x000fe60000010810 */
[----:B------:R-:W-:Y:S02]  /*7980*/  @P0 LEA.HI.X R5, R0, c[0x0][0x1cc], R5, 0x1, P1 ;  /* 0x0000730000050a11 */ /* 0x000fe400008f0c05 */
[----:B------:R-:W-:Y:S01]  /*7990*/  @P0 IADD3 R0, P2, R21, UR15, RZ ;  /* 0x0000000f15000c10 */ /* 0x000fe2000ff5e0ff */
[----:B------:R-:W1:Y:S02]  /*79a0*/  MUFU.EX2 R6, R6 ;  /* 0x0000000600067308 */ /* 0x000e640000000800 */
[----:B------:R2:W-:Y:S08]  /*79b0*/  @P0 LDGSTS.E.BYPASS.LTC128B.128 [R240+0x15100], [R4.64], !P4 ;  /* 0x1510000004f00fae */ /* 0x0005f0000e101d4c */
[----:B------:R-:W-:Y:S01]  /*79c0*/  MUFU.EX2 R21, R15 ;  /* 0x0000000f00157308 */ /* 0x000fe20000000800 */
[----:B--2---:R-:W-:Y:S02]  /*79d0*/  @P0 LEA R4, P1, R0, c[0x0][0x1c8], 0x1 ;  /* 0x0000720000040a11 */ /* 0x004fe400078208ff */
[----:B------:R-:W-:Y:S01]  /*79e0*/  @P0 IADD3.X R5, R20, UR14, RZ, P2, !PT ;  /* 0x0000000e14050c10 */ /* 0x000fe200097fe4ff */
[----:B-1----:R-:W-:Y:S03]  /*79f0*/  FADD.FTZ R20, R6, R9 ;  /* 0x0000000906147221 */ /* 0x002fe60000010000 */
[----:B------:R-:W-:Y:S03]  /*7a00*/  @P0 LEA.HI.X R5, R0, c[0x0][0x1cc], R5, 0x1, P1 ;  /* 0x0000730000050a11 */ /* 0x000fe600008f0c05 */
[----:B------:R-:W-:Y:S02]  /*7a10*/  MUFU.EX2 R0, R10 ;  /* 0x0000000a00007308 */ /* 0x000fe40000000800 */
[----:B------:R1:W-:Y:S06]  /*7a20*/  @P0 LDGSTS.E.BYPASS.LTC128B.128 [R240+0x17100], [R4.64], !P3 ;  /* 0x1710000004f00fae */ /* 0x0003ec000d901d4c */
[----:B------:R-:W2:Y:S06]  /*7a30*/  LDSM.16.MT88.4 R164, [R237+0x100] ;  /* 0x00010000eda4783b */ /* 0x000eac0000004200 */
[----:B------:R-:W0:Y:S06]  /*7a40*/  LDGDEPBAR ;  /* 0x00000000000079af */ /* 0x000e2c0000000000 */
[----:B-1----:R-:W3:Y:S01]  /*7a50*/  LDL.LU R240, [R1+0x90] ;  /* 0x0000900001f07983 */ /* 0x002ee20000300800 */
[C---:B------:R-:W-:Y:S01]  /*7a60*/  F2FP.PACK_AB R4, R12.reuse, R17 ;  /* 0x000000110c04723e */ /* 0x040fe200000000ff */
[----:B------:R-:W-:Y:S01]  /*7a70*/  FADD.FTZ R12, R12, R13 ;  /* 0x0000000d0c0c7221 */ /* 0x000fe20000010000 */
[----:B------:R-:W-:Y:S01]  /*7a80*/  F2FP.PACK_AB R5, R6, R8 ;  /* 0x000000080605723e */ /* 0x000fe200000000ff */
[----:B------:R1:W4:Y:S01]  /*7a90*/  MUFU.EX2 R13, R11 ;  /* 0x0000000b000d7308 */ /* 0x0003220000000800 */
[----:B------:R-:W-:Y:S01]  /*7aa0*/  F2FP.PACK_AB R6, R28, R24 ;  /* 0x000000181c06723e */ /* 0x000fe200000000ff */
[----:B------:R-:W-:Y:S08]  /*7ab0*/  FADD.FTZ R12, R24, R12 ;  /* 0x0000000c180c7221 */ /* 0x000ff00000010000 */
[----:B------:R2:W-:Y:S01]  /*7ac0*/  MUFU.EX2 R17, R14 ;  /* 0x0000000e00117308 */ /* 0x0005e20000000800 */
[----:B-1----:R-:W1:Y:S01]  /*7ad0*/  LDSM.16.MT88.4 R8, [R238+0x100] ;  /* 0x00010000ee08783b */ /* 0x002e620000004200 */
[----:B----4-:R-:W-:Y:S07]  /*7ae0*/  F2FP.PACK_AB R7, R13, R0 ;  /* 0x000000000d07723e */ /* 0x010fee00000000ff */
[C---:B--2---:R-:W-:Y:S01]  /*7af0*/  HMMA.16816.F32 R36, R4.reuse, R164, R36 ;  /* 0x000000a40424723c */ /* 0x044fe20000001824 */
[----:B------:R-:W-:Y:S04]  /*7b00*/  MUFU.EX2 R165, R19 ;  /* 0x0000001300a57308 */ /* 0x000fe80000000800 */
[----:B------:R-:W-:Y:S02]  /*7b10*/  FADD.FTZ R14, R0, R20 ;  /* 0x00000014000e7221 */ /* 0x000fe40000010000 */
[----:B------:R-:W-:Y:S01]  /*7b20*/  FADD.FTZ R0, R28, R12 ;  /* 0x0000000c1c007221 */ /* 0x000fe20000010000 */
[C---:B------:R-:W-:Y:S03]  /*7b30*/  HMMA.16816.F32 R40, R4.reuse, R166, R40 ;  /* 0x000000a60428723c */ /* 0x040fe60000001828 */
[----:B------:R2:W-:Y:S01]  /*7b40*/  MUFU.EX2 R167, R173 ;  /* 0x000000ad00a77308 */ /* 0x0005e20000000800 */
[----:B------:R-:W-:Y:S02]  /*7b50*/  FFMA.FTZ R28, R30, c[0x0][0x2d0], -R16 ;  /* 0x0000b4001e1c7a23 */ /* 0x000fe40000010810 */
[----:B------:R-:W-:Y:S07]  /*7b60*/  FADD.FTZ R0, R25, R0 ;  /* 0x0000000019007221 */ /* 0x000fee0000010000 */
[----:B------:R-:W-:Y:S10]  /*7b70*/  MUFU.EX2 R164, R23 ;  /* 0x0000001700a47308 */ /* 0x000ff40000000800 */
[----:B------:R-:W-:Y:S01]  /*7b80*/  MUFU.EX2 R30, R169 ;  /* 0x000000a9001e7308 */ /* 0x000fe20000000800 */
[C---:B-1----:R-:W-:Y:S01]  /*7b90*/  HMMA.16816.F32 R44, R4.reuse, R8, R44 ;  /* 0x00000008042c723c */ /* 0x042fe2000000182c */
[----:B--2---:R1:W5:Y:S07]  /*7ba0*/  LDL.LU R173, [R1+0x8c] ;  /* 0x00008c0001ad7983 */ /* 0x00436e0000300800 */
[C---:B------:R-:W-:Y:S01]  /*7bb0*/  HMMA.16816.F32 R48, R4.reuse, R10, R48 ;  /* 0x0000000a0430723c */ /* 0x040fe20000001830 */
[----:B------:R-:W2:Y:S01]  /*7bc0*/  LDSM.16.MT88.4 R8, [R241+0x100] ;  /* 0x00010000f108783b */ /* 0x000ea20000004200 */
[----:B------:R-:W4:Y:S05]  /*7bd0*/  MUFU.EX2 R166, R178 ;  /* 0x000000b200a67308 */ /* 0x000f2a0000000800 */
[----:B------:R1:W5:Y:S05]  /*7be0*/  LDL.LU R174, [R1+0x88] ;  /* 0x0000880001ae7983 */ /* 0x00036a0000300800 */
[----:B------:R1:W1:Y:S10]  /*7bf0*/  MUFU.EX2 R178, R175 ;  /* 0x000000af00b27308 */ /* 0x0002740000000800 */
[----:B------:R-:W-:Y:S01]  /*7c00*/  MUFU.EX2 R28, R28 ;  /* 0x0000001c001c7308 */ /* 0x000fe20000000800 */
[C---:B----4-:R-:W-:Y:S04]  /*7c10*/  FADD.FTZ R20, R166.reuse, R0 ;  /* 0x00000000a6147221 */ /* 0x050fe80000010000 */
[----:B------:R-:W-:Y:S01]  /*7c20*/  FADD.FTZ R20, R177, R20 ;  /* 0x00000014b1147221 */ /* 0x000fe20000010000 */
[----:B-1----:R1:W5:Y:S01]  /*7c30*/  LDL.LU R175, [R1+0x84] ;  /* 0x0000840001af7983 */ /* 0x0023620000300800 */
[C---:B--2---:R-:W-:Y:S05]  /*7c40*/  HMMA.16816.F32 R52, R4.reuse, R8, R52 ;  /* 0x000000080434723c */ /* 0x044fea0000001834 */
[----:B------:R1:W5:Y:S06]  /*7c50*/  LDL.LU R168, [R1+0x80] ;  /* 0x0000800001a87983 */ /* 0x00036c0000300800 */
[----:B------:R1:W5:Y:S01]  /*7c60*/  LDL.LU R169, [R1+0x7c] ;  /* 0x00007c0001a97983 */ /* 0x0003620000300800 */
[C---:B------:R-:W-:Y:S05]  /*7c70*/  HMMA.16816.F32 R56, R4.reuse, R10, R56 ;  /* 0x0000000a0438723c */ /* 0x040fea0000001838 */
[----:B---3--:R-:W2:Y:S03]  /*7c80*/  LDSM.16.MT88.4 R8, [R240+0x100] ;  /* 0x00010000f008783b */ /* 0x008ea60000004200 */
        /* <DEDUP_REMOVED lines=42> */
[--C-:B------:R-:W-:Y:S01]  /*7f30*/  FFMA.FTZ R25, R35, c[0x0][0x2d0], -R16.reuse ;  /* 0x0000b40023197a23 */ /* 0x100fe20000010810 */
[----:B------:R-:W-:Y:S01]  /*7f40*/  F2FP.PACK_AB R6, R32, R177 ;  /* 0x000000b12006723e */ /* 0x000fe200000000ff */
[----:B------:R-:W-:Y:S10]  /*7f50*/  MUFU.EX2 R35, R243 ;  /* 0x000000f300237308 */ /* 0x000ff40000000800 */
[----:B------:R3:W4:Y:S10]  /*7f60*/  MUFU.EX2 R32, R27 ;  /* 0x0000001b00207308 */ /* 0x0007340000000800 */
[----:B------:R-:W-:Y:S01]  /*7f70*/  MUFU.EX2 R25, R25 ;  /* 0x0000001900197308 */ /* 0x000fe20000000800 */
[C---:B--2---:R-:W-:Y:S08]  /*7f80*/  HMMA.16816.F32 R36, R4.reuse, R8, R36 ;  /* 0x000000080424723c */ /* 0x044ff00000001824 */
[C---:B------:R-:W-:Y:S01]  /*7f90*/  HMMA.16816.F32 R40, R4.reuse, R10, R40 ;  /* 0x0000000a0428723c */ /* 0x040fe20000001828 */
[----:B------:R-:W2:Y:S03]  /*7fa0*/  LDSM.16.MT88.4 R8, [R238+0x900] ;  /* 0x00090000ee08783b */ /* 0x000ea60000004200 */
[----:B---3--:R-:W-:Y:S02]  /*7fb0*/  FFMA.FTZ R27, R31, c[0x0][0x2d0], -R16 ;  /* 0x0000b4001f1b7a23 */ /* 0x008fe40000010810 */
[----:B------:R3:W-:Y:S10]  /*7fc0*/  MUFU.EX2 R31, R170 ;  /* 0x000000aa001f7308 */ /* 0x0007f40000000800 */
[----:B------:R-:W1:Y:S01]  /*7fd0*/  MUFU.EX2 R27, R27 ;  /* 0x0000001b001b7308 */ /* 0x000e620000000800 */
[----:B---3--:R3:W5:Y:S06]  /*7fe0*/  LDL.LU R170, [R1+0x78] ;  /* 0x0000780001aa7983 */ /* 0x00876c0000300800 */
[----:B------:R3:W5:Y:S01]  /*7ff0*/  LDL.LU R171, [R1+0x74] ;  /* 0x0000740001ab7983 */ /* 0x0007620000300800 */
[C---:B--2---:R-:W-:Y:S05]  /*8000*/  HMMA.16816.F32 R44, R4.reuse, R8, R44 ;  /* 0x00000008042c723c */ /* 0x044fea000000182c */
[----:B------:R3:W5:Y:S03]  /*8010*/  LDL.LU R243, [R1+0x70] ;  /* 0x0000700001f37983 */ /* 0x0007660000300800 */
[C---:B------:R-:W-:Y:S03]  /*8020*/  HMMA.16816.F32 R48, R4.reuse, R10, R48 ;  /* 0x0000000a0430723c */ /* 0x040fe60000001830 */
[----:B------:R-:W2:Y:S05]  /*8030*/  LDSM.16.MT88.4 R8, [R241+0x900] ;  /* 0x00090000f108783b */ /* 0x000eaa0000004200 */
        /* <DEDUP_REMOVED lines=42> */
[----:B------:R-:W-:Y:S01]  /*82e0*/  FADD.FTZ R4, R13, R14 ;  /* 0x0000000e0d047221 */ /* 0x000fe20000010000 */
[----:B------:R-:W-:Y:S01]  /*82f0*/  F2FP.PACK_AB R6, R179, R178 ;  /* 0x000000b2b306723e */ /* 0x000fe200000000ff */
[----:B------:R-:W1:Y:S03]  /*8300*/  LDSM.16.MT88.4 R12, [R238+0x1100] ;  /* 0x00110000ee0c783b */ /* 0x000e660000004200 */
[----:B------:R-:W-:Y:S01]  /*8310*/  FADD.FTZ R17, R17, R4 ;  /* 0x0000000411117221 */ /* 0x000fe20000010000 */
[----:B------:R-:W-:Y:S02]  /*8320*/  F2FP.PACK_AB R4, R176, R167 ;  /* 0x000000a7b004723e */ /* 0x000fe400000000ff */
[----:B------:R-:W-:Y:S01]  /*8330*/  F2FP.PACK_AB R5, R164, R29 ;  /* 0x0000001da405723e */ /* 0x000fe200000000ff */
[----:B------:R-:W-:Y:S01]  /*8340*/  FADD.FTZ R0, R21, R17 ;  /* 0x0000001115007221 */ /* 0x000fe20000010000 */
[----:B----4-:R-:W-:Y:S03]  /*8350*/  F2FP.PACK_AB R7, R32, R33 ;  /* 0x000000212007723e */ /* 0x010fe600000000ff */
[----:B------:R-:W-:Y:S02]  /*8360*/  FADD.FTZ R24, R18, R0 ;  /* 0x0000000012187221 */ /* 0x000fe40000010000 */
[----:B------:R-:W-:Y:S01]  /*8370*/  LDSM.16.MT88.4 R16, [R238+0x1900] ;  /* 0x00190000ee10783b */ /* 0x000fe20000004200 */
[----:B------:R-:W-:Y:S04]  /*8380*/  FADD.FTZ R0, R22, R20 ;  /* 0x0000001416007221 */ /* 0x000fe80000010000 */
[----:B------:R-:W-:Y:S01]  /*8390*/  FADD.FTZ R0, R167, R0 ;  /* 0x00000000a7007221 */ /* 0x000fe20000010000 */
[----:B------:R-:W-:Y:S01]  /*83a0*/  LDSM.16.MT88.4 R20, [R240+0x1900] ;  /* 0x00190000f014783b */ /* 0x000fe20000004200 */
        /* <DEDUP_REMOVED lines=46> */
[----:B------:R-:W-:Y:S01]  /*8690*/  HMMA.16816.F32 R160, R4, R14, R160 ;  /* 0x0000000e04a0723c */ /* 0x000fe200000018a0 */
[----:B------:R-:W1:Y:S06]  /*86a0*/  LDSM.16.MT88.4 R12, [R241+0x1900] ;  /* 0x00190000f10c783b */ /* 0x000e6c0000004200 */
[----:B------:R-:W-:Y:S01]  /*86b0*/  FADD.FTZ R4, R165, R24 ;  /* 0x00000018a5047221 */ /* 0x000fe20000010000 */
[----:B------:R-:W-:Y:S01]  /*86c0*/  F2FP.PACK_AB R6, R35, R34 ;  /* 0x000000222306723e */ /* 0x000fe200000000ff */
[----:B------:R-:W-:Y:S03]  /*86d0*/  FADD.FTZ R24, R176, R0 ;  /* 0x00000000b0187221 */ /* 0x000fe60000010000 */
[----:B------:R-:W-:Y:S01]  /*86e0*/  F2FP.PACK_AB R5, R27, R28 ;  /* 0x0000001c1b05723e */ /* 0x000fe200000000ff */
[----:B------:R-:W-:Y:S01]  /*86f0*/  FADD.FTZ R29, R29, R4 ;  /* 0x000000041d1d7221 */ /* 0x000fe20000010000 */
[----:B------:R-:W-:Y:S02]  /*8700*/  F2FP.PACK_AB R4, R31, R30 ;  /* 0x0000001e1f04723e */ /* 0x000fe400000000ff */
[----:B------:R-:W-:Y:S01]  /*8710*/  F2FP.PACK_AB R7, R25, R26 ;  /* 0x0000001a1907723e */ /* 0x000fe200000000ff */
[----:B------:R-:W-:Y:S01]  /*8720*/  FADD.FTZ R0, R164, R29 ;  /* 0x0000001da4007221 */ /* 0x000fe20000010000 */
[----:B------:R-:W-:Y:S03]  /*8730*/  MOV R164, R2 ;  /* 0x0000000200a47202 */ /* 0x000fe60000000f00 */
[----:B------:R-:W-:Y:S02]  /*8740*/  FADD.FTZ R0, R33, R0 ;  /* 0x0000000021007221 */ /* 0x000fe40000010000 */
[C---:B--2---:R-:W-:Y:S08]  /*8750*/  HMMA.16816.F32 R36, R4.reuse, R8, R36 ;  /* 0x000000080424723c */ /* 0x044ff00000001824 */
[C---:B------:R-:W-:Y:S01]  /*8760*/  HMMA.16816.F32 R40, R4.reuse, R10, R40 ;  /* 0x0000000a0428723c */ /* 0x040fe20000001828 */
[----:B------:R-:W2:Y:S07]  /*8770*/  LDSM.16.MT88.4 R8, [R237+0x3900] ;  /* 0x00390000ed08783b */ /* 0x000eae0000004200 */
[C---:B------:R-:W-:Y:S08]  /*8780*/  HMMA.16816.F32 R44, R4.reuse, R16, R44 ;  /* 0x00000010042c723c */ /* 0x040ff0000000182c */
[C---:B------:R-:W-:Y:S01]  /*8790*/  HMMA.16816.F32 R48, R4.reuse, R18, R48 ;  /* 0x000000120430723c */ /* 0x040fe20000001830 */
[----:B------:R-:W-:Y:S07]  /*87a0*/  LDSM.16.MT88.4 R16, [R241+0x3900] ;  /* 0x00390000f110783b */ /* 0x000fee0000004200 */
[C---:B-1----:R-:W-:Y:S08]  /*87b0*/  HMMA.16816.F32 R52, R4.reuse, R12, R52 ;  /* 0x0000000c0434723c */ /* 0x042ff00000001834 */
        /* <DEDUP_REMOVED lines=29> */
[C---:B--2---:R-:W-:Y:S07]  /*8990*/  HMMA.16816.F32 R132, R4.reuse, R8, R132 ;  /* 0x000000080484723c */ /* 0x044fee0000001884 */
[----:B------:R-:W-:Y:S01]  /*89a0*/  FADD.FTZ R8, R178, R24 ;  /* 0x00000018b2087221 */ /* 0x000fe20000010000 */
[C---:B------:R-:W-:Y:S04]  /*89b0*/  HMMA.16816.F32 R136, R4.reuse, R10, R136 ;  /* 0x0000000a0488723c */ /* 0x040fe80000001888 */
[----:B------:R-:W-:Y:S02]  /*89c0*/  FADD.FTZ R9, R179, R8 ;  /* 0x00000008b3097221 */ /* 0x000fe40000010000 */
[----:B------:R-:W-:Y:S02]  /*89d0*/  FADD.FTZ R8, R32, R0 ;  /* 0x0000000020087221 */ /* 0x000fe40000010000 */
[C---:B-1----:R-:W-:Y:S04]  /*89e0*/  HMMA.16816.F32 R140, R4.reuse, R12, R140 ;  /* 0x0000000c048c723c */ /* 0x042fe8000000188c */
[----:B------:R-:W-:Y:S04]  /*89f0*/  FADD.FTZ R0, R30, R9 ;  /* 0x000000091e007221 */ /* 0x000fe80000010000 */
[C---:B------:R-:W-:Y:S04]  /*8a00*/  HMMA.16816.F32 R144, R4.reuse, R14, R144 ;  /* 0x0000000e0490723c */ /* 0x040fe80000001890 */
[----:B------:R-:W-:Y:S04]  /*8a10*/  FADD.FTZ R0, R31, R0 ;  /* 0x000000001f007221 */ /* 0x000fe80000010000 */
[C---:B---3--:R-:W-:Y:S08]  /*8a20*/  HMMA.16816.F32 R148, R4.reuse, R16, R148 ;  /* 0x000000100494723c */ /* 0x048ff00000001894 */
[C---:B------:R-:W-:Y:S08]  /*8a30*/  HMMA.16816.F32 R152, R4.reuse, R18, R152 ;  /* 0x000000120498723c */ /* 0x040ff00000001898 */
[C---:B----4-:R-:W-:Y:S08]  /*8a40*/  HMMA.16816.F32 R156, R4.reuse, R20, R156 ;  /* 0x00000014049c723c */ /* 0x050ff0000000189c */
[----:B------:R-:W-:Y:S07]  /*8a50*/  HMMA.16816.F32 R160, R4, R22, R160 ;  /* 0x0000001604a0723c */ /* 0x000fee00000018a0 */
[----:B------:R-:W-:Y:S02]  /*8a60*/  FADD.FTZ R5, R28, R8 ;  /* 0x000000081c057221 */ /* 0x000fe40000010000 */
[----:B------:R-:W-:Y:S03]  /*8a70*/  FADD.FTZ R4, R34, R0 ;  /* 0x0000000022047221 */ /* 0x000fe60000010000 */
[----:B------:R-:W-:Y:S02]  /*8a80*/  FADD.FTZ R5, R27, R5 ;  /* 0x000000051b057221 */ /* 0x000fe40000010000 */
[----:B------:R-:W-:Y:S02]  /*8a90*/  FADD.FTZ R4, R35, R4 ;  /* 0x0000000423047221 */ /* 0x000fe40000010000 */
[----:B------:R-:W-:Y:S03]  /*8aa0*/  FADD.FTZ R0, R26, R5 ;  /* 0x000000051a007221 */ /* 0x000fe60000010000 */
[----:B------:R-:W-:Y:S01]  /*8ab0*/  STL [R1+0x1c], R4 ;  /* 0x00001c0401007387 */ /* 0x000fe20000100800 */
[----:B------:R-:W-:Y:S05]  /*8ac0*/  FADD.FTZ R0, R25, R0 ;  /* 0x0000000019007221 */ /* 0x000fea0000010000 */
[----:B------:R1:W-:Y:S02]  /*8ad0*/  STL [R1+0x20], R0 ;  /* 0x0000200001007387 */ /* 0x0003e40000100800 */
[----:B-1----:R-:W-:Y:S01]  /*8ae0*/  MOV R0, R3 ;  /* 0x0000000300007202 */ /* 0x002fe20000000f00 */
[----:B------:R-:W-:-:S05]  /*8af0*/  @P0 BRA `(.L_x_2589) ;  /* 0xffffcbe000000947 */ /* 0x000fca000383ffff */
.L_x_2588:
        /* <DEDUP_REMOVED lines=157> */
.L_x_2587:
        /* <DEDUP_REMOVED lines=13> */
[----:B------:R-:W-:Y:S01]  /*95a0*/  UIMAD UR7, UR6, UR4, URZ ;  /* 0x00000004060772a4 */ /* 0x000fe2000f8e023f */
[----:B------:R-:W4:Y:S03]  /*95b0*/  S2R R17, SR_CTAID.X ;  /* 0x0000000000117919 */ /* 0x000f260000002500 */
        /* <DEDUP_REMOVED lines=38> */
[C---:B------:R-:W-:Y:S02]  /*9820*/  IMAD R7, R10.reuse, c[0x0][0x444], R7 ;  /* 0x000111000a077a24 */ /* 0x040fe400078e0207 */
[----:B----4-:R-:W-:Y:S01]  /*9830*/  IMAD R6, R17, 0x80, R0 ;  /* 0x0000008011067824 */ /* 0x010fe200078e0200 */
[----:B------:R-:W-:Y:S01]  /*9840*/  SHF.R.S32.HI R0, RZ, 0x1f, R9 ;  /* 0x0000001fff007819 */ /* 0x000fe20000011409 */
[----:B------:R-:W-:-:S04]  /*9850*/  IMAD.WIDE.U32 R2, R10, c[0x0][0x440], R2 ;  /* 0x000110000a027a25 */ /* 0x000fc800078e0002 */
[----:B------:R-:W-:Y:S01]  /*9860*/  @P1 IMAD.HI.U32 R10, R6, c[0x0][0x4ec], RZ ;  /* 0x00013b00060a1a27 */ /* 0x000fe200078e00ff */
[----:B------:R-:W-:-:S03]  /*9870*/  IADD3 R3, R3, R7, RZ ;  /* 0x0000000703037210 */ /* 0x000fc60007ffe0ff */
[----:B------:R-:W-:Y:S02]  /*9880*/  IMAD.IADD R5, R5, 0x1, R8 ;  /* 0x0000000105057824 */ /* 0x000fe400078e0208 */
[----:B------:R-:W-:Y:S01]  /*9890*/  IMAD.MOV.U32 R8, RZ, RZ, R6 ;  /* 0x000000ffff087224 */ /* 0x000fe200078e0006 */
[----:B------:R-:W-:Y:S01]  /*98a0*/  @P1 SHF.R.U32.HI R8, RZ, c[0x0][0x4f0], R10 ;  /* 0x00013c00ff081a19 */ /* 0x000fe2000001160a */
[C---:B------:R-:W-:Y:S02]  /*98b0*/  IMAD R7, R0.reuse, c[0x0][0x4e0], RZ ;  /* 0x0001380000077a24 */ /* 0x040fe400078e02ff */
[----:B------:R-:W-:Y:S02]  /*98c0*/  IMAD R0, R0, c[0x0][0x448], RZ ;  /* 0x0001120000007a24 */ /* 0x000fe400078e02ff */
[----:B------:R-:W-:Y:S02]  /*98d0*/  IMAD R11, R9, c[0x0][0x4e4], R7 ;  /* 0x00013900090b7a24 */ /* 0x000fe400078e0207 */
[----:B------:R-:W-:-:S02]  /*98e0*/  IMAD.MOV R7, RZ, RZ, -R8 ;  /* 0x000000ffff077224 */ /* 0x000fc400078e0a08 */
[C---:B------:R-:W-:Y:S01]  /*98f0*/  IMAD R10, R9.reuse, c[0x0][0x44c], R0 ;  /* 0x00011300090a7a24 */ /* 0x040fe200078e0200 */
[----:B------:R-:W-:Y:S01]  /*9900*/  MOV R0, R6 ;  /* 0x0000000600007202 */ /* 0x000fe20000000f00 */
[----:B------:R-:W-:-:S04]  /*9910*/  IMAD.WIDE.U32 R2, R9, c[0x0][0x448], R2 ;  /* 0x0001120009027a25 */ /* 0x000fc800078e0002 */
[----:B------:R-:W-:-:S04]  /*9920*/  IMAD.WIDE.U32 R4, R9, c[0x0][0x4e0], R4 ;  /* 0x0001380009047a25 */ /* 0x000fc800078e0004 */
[----:B------:R-:W-:Y:S01]  /*9930*/  @P1 IMAD.HI.U32 R9, R6, c[0x0][0x4ec], RZ ;  /* 0x00013b0006091a27 */ /* 0x000fe200078e00ff */
[----:B------:R-:W-:Y:S01]  /*9940*/  BAR.SYNC.DEFER_BLOCKING 0x1, 0x100 ;  /* 0x0044000000007b1d */ /* 0x000fe20000010000 */
[----:B------:R-:W-:Y:S02]  /*9950*/  IADD3 R4, P0, R8, R4, RZ ;  /* 0x0000000408047210 */ /* 0x000fe40007f1e0ff */
[----:B------:R-:W-:Y:S01]  /*9960*/  IMAD R7, R7, c[0x0][0x4e8], R6 ;  /* 0x00013a0007077a24 */ /* 0x000fe200078e0206 */
[----:B------:R-:W-:Y:S01]  /*9970*/  @P1 SHF.R.U32.HI R0, RZ, c[0x0][0x4f0], R9 ;  /* 0x00013c00ff001a19 */ /* 0x000fe20000011609 */
[----:B------:R-:W-:Y:S01]  /*9980*/  IMAD.IADD R3, R3, 0x1, R10 ;  /* 0x0000000103037824 */ /* 0x000fe200078e020a */
[----:B------:R-:W-:Y:S02]  /*9990*/  SHF.R.S32.HI R10, RZ, 0x1f, R8 ;  /* 0x0000001fff0a7819 */ /* 0x000fe40000011408 */
[----:B------:R-:W-:Y:S01]  /*99a0*/  SHF.R.S32.HI R9, RZ, 0x1f, R7 ;  /* 0x0000001fff097819 */ /* 0x000fe20000011407 */
[----:B------:R-:W-:Y:S01]  /*99b0*/  IMAD.WIDE.U32 R2, R0, c[0x0][0x430], R2 ;  /* 0x00010c0000027a25 */ /* 0x000fe200078e0002 */
[----:B------:R-:W-:-:S02]  /*99c0*/  IADD3.X R5, R10, R5, R11, P0, !PT ;  /* 0x000000050a057210 */ /* 0x000fc400007fe40b */
[----:B------:R-:W-:Y:S01]  /*99d0*/  IADD3 R8, -R0, RZ, RZ ;  /* 0x000000ff00087210 */ /* 0x000fe20007ffe1ff */
[----:B------:R-:W-:Y:S01]  /*99e0*/  IMAD R9, R9, c[0x0][0x4c8], RZ ;  /* 0x0001320009097a24 */ /* 0x000fe200078e02ff */
[----:B------:R-:W-:Y:S01]  /*99f0*/  SHF.R.S32.HI R10, RZ, 0x1f, R0 ;  /* 0x0000001fff0a7819 */ /* 0x000fe20000011400 */
[----:B------:R-:W-:Y:S01]  /*9a00*/  IMAD.WIDE.U32 R4, R7, c[0x0][0x4c8], R4 ;  /* 0x0001320007047a25 */ /* 0x000fe200078e0004 */
[----:B------:R-:W-:-:S03]  /*9a10*/  LOP3.LUT P1, RZ, R12, 0x3, RZ, 0xc0, !PT ;  /* 0x000000030cff7812 */ /* 0x000fc6000782c0ff */
[----:B------:R-:W-:Y:S01]  /*9a20*/  IMAD R7, R7, c[0x0][0x4cc], R9 ;  /* 0x0001330007077a24 */ /* 0x000fe200078e0209 */
[----:B------:R-:W-:Y:S01]  /*9a30*/  LEA R9, P0, R4, c[0x0][0x4a8], 0x2 ;  /* 0x00012a0004097a11 */ /* 0x000fe200078010ff */
[----:B------:R-:W-:Y:S02]  /*9a40*/  IMAD R8, R8, c[0x0][0x4e8], R6 ;  /* 0x00013a0008087a24 */ /* 0x000fe400078e0206 */
[----:B------:R-:W-:Y:S01]  /*9a50*/  IMAD R6, R10, c[0x0][0x430], RZ ;  /* 0x00010c000a067a24 */ /* 0x000fe200078e02ff */
[----:B------:R-:W-:Y:S01]  /*9a60*/  LEA R10, R17, R13, 0x7 ;  /* 0x0000000d110a7211 */ /* 0x000fe200078e38ff */
[----:B------:R-:W-:Y:S02]  /*9a70*/  IMAD.IADD R5, R5, 0x1, R7 ;  /* 0x0000000105057824 */ /* 0x000fe400078e0207 */
[----:B------:R-:W-:Y:S01]  /*9a80*/  IMAD R0, R0, c[0x0][0x434], R6 ;  /* 0x00010d0000007a24 */ /* 0x000fe200078e0206 */
[----:B------:R-:W-:Y:S02]  /*9a90*/  SHF.R.S32.HI R6, RZ, 0x1f, R8 ;  /* 0x0000001fff067819 */ /* 0x000fe40000011408 */
[----:B------:R-:W-:Y:S01]  /*9aa0*/  LEA.HI.X R5, R4, c[0x0][0x4ac], R5, 0x2, P0 ;  /* 0x00012b0004057a11 */ /* 0x000fe200000f1405 */
[----:B------:R-:W-:Y:S01]  /*9ab0*/  IMAD.IADD R3, R3, 0x1, R0 ;  /* 0x0000000103037824 */ /* 0x000fe200078e0200 */
[----:B------:R-:W-:Y:S01]  /*9ac0*/  SHFL.IDX PT, R4, R9, 0x1, 0x1c1f ;  /* 0x003c1f0009047f89 */ /* 0x000fe200000e0000 */
[----:B------:R-:W-:-:S02]  /*9ad0*/  IMAD R0, R6, c[0x0][0x428], RZ ;  /* 0x00010a0006007a24 */ /* 0x000fc400078e02ff */
[C---:B------:R-:W-:Y:S01]  /*9ae0*/  IMAD.WIDE.U32 R2, R8.reuse, c[0x0][0x428], R2 ;  /* 0x00010a0008027a25 */ /* 0x040fe200078e0002 */
[----:B------:R1:W-:Y:S03]  /*9af0*/  SHFL.IDX PT, R6, R9, RZ, 0x1c1f ;  /* 0x001c1fff09067589 */ /* 0x0003e600000e0000 */
[----:B------:R-:W-:Y:S01]  /*9b00*/  IMAD R0, R8, c[0x0][0x42c], R0 ;  /* 0x00010b0008007a24 */ /* 0x000fe200078e0200 */
[----:B------:R-:W2:Y:S01]  /*9b10*/  SHFL.IDX PT, R7, R5, RZ, 0x1c1f ;  /* 0x001c1fff05077589 */ /* 0x000ea200000e0000 */
[----:B------:R-:W-:-:S03]  /*9b20*/  IADD3 R8, R10, 0x8, RZ ;  /* 0x000000080a087810 */ /* 0x000fc60007ffe0ff */
[----:B------:R-:W3:Y:S01]  /*9b30*/  SHFL.IDX PT, R5, R5, 0x1, 0x1c1f ;  /* 0x003c1f0005057f89 */ /* 0x000ee200000e0000 */
[----:B------:R-:W-:Y:S01]  /*9b40*/  IADD3 R0, R3, R0, RZ ;  /* 0x0000000003007210 */ /* 0x000fe20007ffe0ff */
[----:B-1----:R-:W-:Y:S01]  /*9b50*/  IMAD R9, R18, c[0x0][0x388], RZ ;  /* 0x0000e20012097a24 */ /* 0x002fe200078e02ff */
[----:B------:R-:W-:-:S04]  /*9b60*/  LEA R18, P0, R2, c[0x0][0x400], 0x2 ;  /* 0x0001000002127a11 */ /* 0x000fc800078010ff */
[-C--:B------:R-:W-:Y:S02]  /*9b70*/  ISETP.GE.OR P2, PT, R10, R9.reuse, P1 ;  /* 0x000000090a00720c */ /* 0x080fe40000f46670 */
[-C--:B------:R-:W-:Y:S02]  /*9b80*/  ISETP.GE.OR P1, PT, R8, R9.reuse, P1 ;  /* 0x000000090800720c */ /* 0x080fe40000f26670 */
[----:B------:R-:W-:Y:S02]  /*9b90*/  LEA.HI.X R17, R2, c[0x0][0x404], R0, 0x2, P0 ;  /* 0x0001010002117a11 */ /* 0x000fe400000f1400 */
[----:B------:R-:W-:Y:S01]  /*9ba0*/  LOP3.LUT R0, R16, 0x7ffffffc, RZ, 0xc0, !PT ;  /* 0x7ffffffc10007812 */ /* 0x000fe200078ec0ff */
[----:B------:R1:W4:Y:S01]  /*9bb0*/  SHFL.IDX PT, R2, R18, RZ, 0x1c1f ;  /* 0x001c1fff12027589 */ /* 0x00032200000e0000 */
[----:B------:R-:W-:-:S03]  /*9bc0*/  ISETP.GE.AND P0, PT, R8, R9, PT ;  /* 0x000000090800720c */ /* 0x000fc60003f06270 */
[----:B------:R-:W-:Y:S01]  /*9bd0*/  IMAD.IADD R0, R12, 0x1, -R0 ;  /* 0x000000010c007824 */ /* 0x000fe200078e0a00 */
[----:B------:R1:W1:Y:S04]  /*9be0*/  SHFL.IDX PT, R3, R17, RZ, 0x1c1f ;  /* 0x001c1fff11037589 */ /* 0x00026800000e0000 */
[----:B--2---:R2:W-:Y:S01]  /*9bf0*/  @!P2 ST.E [R6.64], R14 ;  /* 0x0000000e0600a985 */ /* 0x0045e2000c10190c */
[----:B------:R-:W-:-:S03]  /*9c00*/  SHF.L.U32 R0, R0, 0x1, RZ ;  /* 0x0000000100007819 */ /* 0x000fc600000006ff */
[----:B---3--:R2:W-:Y:S01]  /*9c10*/  @!P1 ST.E [R4.64], R15 ;  /* 0x0000000f04009985 */ /* 0x0085e2000c10190c */
[----:B------:R-:W-:-:S13]  /*9c20*/  ISETP.GE.AND P1, PT, R10, R9, PT ;  /* 0x000000090a00720c */ /* 0x000fda0003f26270 */
[----:B------:R-:W-:Y:S05]  /*9c30*/  @P1 BRA `(.L_x_2592) ;  /* 0x00000bd000001947 */ /* 0x000fea0003800000 */
[C---:B----4-:R-:W-:Y:S02]  /*9c40*/  ISETP.GE.AND P2, PT, R0.reuse, c[0x0][0x3c8], PT ;  /* 0x0000f20000007a0c */ /* 0x050fe40003f46270 */
[C---:B--2---:R-:W-:Y:S02]  /*9c50*/  IADD3 R5, R0.reuse, 0x8, RZ ;  /* 0x0000000800057810 */ /* 0x044fe40007ffe0ff */
[----:B------:R-:W-:Y:S02]  /*9c60*/  IADD3 R4, R0, 0x10, RZ ;  /* 0x0000001000047810 */ /* 0x000fe40007ffe0ff */
[----:B------:R-:W-:Y:S02]  /*9c70*/  ISETP.GE.AND P6, PT, R5, c[0x0][0x3c8], PT ;  /* 0x0000f20005007a0c */ /* 0x000fe40003fc6270 */
[----:B------:R-:W-:Y:S02]  /*9c80*/  ISETP.GE.AND P1, PT, R4, c[0x0][0x3c8], PT ;  /* 0x0000f20004007a0c */ /* 0x000fe40003f26270 */
[----:B------:R-:W-:-:S02]  /*9c90*/  IADD3 R8, R0, 0x18, RZ ;  /* 0x0000001800087810 */ /* 0x000fc40007ffe0ff */
[C---:B------:R-:W-:Y:S01]  /*9ca0*/  IADD3 R10, R0.reuse, 0x20, RZ ;  /* 0x00000020000a7810 */ /* 0x040fe20007ffe0ff */
[C---:B-1----:R-:W-:Y:S01]  /*9cb0*/  @!P2 IMAD.WIDE R6, R0.reuse, 0x4, R2 ;  /* 0x000000040006a825 */ /* 0x042fe200078e0202 */
        /* <DEDUP_REMOVED lines=181> */
.L_x_2592:
[----:B----4-:R-:W-:Y:S05]  /*a810*/  BSYNC B0 ;  /* 0x0000000000007941 */ /* 0x010fea0003800000 */
.L_x_2591:
[----:B-1----:R1:W3:Y:S04]  /*a820*/  SHFL.IDX PT, R3, R17, 0x1, 0x1c1f ;  /* 0x003c1f0011037f89 */ /* 0x0022e800000e0000 */
[----:B------:R1:W4:Y:S01]  /*a830*/  SHFL.IDX PT, R2, R18, 0x1, 0x1c1f ;  /* 0x003c1f0012027f89 */ /* 0x00032200000e0000 */
[----:B------:R-:W-:Y:S05]  /*a840*/  @P0 EXIT ;  /* 0x000000000000094d */ /* 0x000fea0003800000 */
[C---:B--2---:R-:W-:Y:S02]  /*a850*/  IADD3 R5, R0.reuse, 0x8, RZ ;  /* 0x0000000800057810 */ /* 0x044fe40007ffe0ff */
        /* <DEDUP_REMOVED lines=190> */
.L_x_2590:
        /* <DEDUP_REMOVED lines=50> */
.L_x_2593:
        /* <DEDUP_REMOVED lines=10> */
.L_x_5212:


//--------------------- .text._ZN7cutlass13device_kernelIN5flash19enable_sm80_to_sm89INS1_16FlashAttnFwdSm80INS1_25CollectiveMainloopFwdSm80ILi8ELi1ELb1EN4cute5tupleIJNS5_1CILi128EEENS7_ILi48EEENS7_ILi256EEEEEELi256ENS_6half_tEfNS_4arch4Sm80ELb0ELb0ELb0ELb1ELb0ELb0ELb1ELb1EEENS1_21CollectiveEpilogueFwdINS6_IJS8_SA_S9_EEENS6_IJNS7_ILi1EEESI_SI_EEESC_SE_Li256ELb1ELb1ELb1ELb0EEENS1_36VarlenDynamicPersistentTileSchedulerILi128ELi48ELi256ELi256ELb1ELb1ELb0ELb0ELb1ELb1EEEEEEEEEvNT_6ParamsE --------------------------
	.section	.text._ZN7cutlass13device_kernelIN5flash19enable_sm80_to_sm89INS1_16FlashAttnFwdSm80INS1_25CollectiveMainloopFwdSm80ILi8ELi1ELb1EN4cute5tupleIJNS5_1CILi128EEENS7_ILi48EEENS7_ILi256EEEEEELi256ENS_6half_tEfNS_4arch4Sm80ELb0ELb0ELb0ELb1ELb0ELb0ELb1ELb1EEENS1_21CollectiveEpilogueFwdINS6_IJS8_SA_S9_EEENS6_IJNS7_ILi1EEESI_SI_EEESC_SE_Li256ELb1ELb1ELb1ELb0EEENS1_36VarlenDynamicPersistentTileSchedulerILi128ELi48ELi256ELi256ELb1ELb1ELb0ELb0ELb1ELb1EEEEEEEEEvNT_6ParamsE,"ax",@progbits
	.sectioninfo	@"SHI_REGISTERS=255"
	.align	128
.text._ZN7cutlass13device_kernelIN5flash19enable_sm80_to_sm89INS1_16FlashAttnFwdSm80INS1_25CollectiveMainloopFwdSm80ILi8ELi1ELb1EN4cute5tupleIJNS5_1CILi128EEENS7_ILi48EEENS7_ILi256EEEEEELi256ENS_6half_tEfNS_4arch4Sm80ELb0ELb0ELb0ELb1ELb0ELb0ELb1ELb1EEENS1_21CollectiveEpilogueFwdINS6_IJS8_SA_S9_EEENS6_IJNS7_ILi1EEESI_SI_EEESC_SE_Li256ELb1ELb1ELb1ELb0EEENS1_36VarlenDynamicPersistentTileSchedulerILi128ELi48ELi256ELi256ELb1ELb1ELb0ELb0ELb1ELb1EEEEEEEEEvNT_6ParamsE:
        .type           _ZN7cutlass13device_kernelIN5flash19enable_sm80_to_sm89INS1_16FlashAttnFwdSm80INS1_25CollectiveMainloopFwdSm80ILi8ELi1ELb1EN4cute5tupleIJNS5_1CILi128EEENS7_ILi48EEENS7_ILi256EEEEEELi256ENS_6half_tEfNS_4arch4Sm80ELb0ELb0ELb0ELb1ELb0ELb0ELb1ELb1EEENS1_21CollectiveEpilogueFwdINS6_IJS8_SA_S9_EEENS6_IJNS7_ILi1EEESI_SI_EEESC_SE_Li256ELb1ELb1ELb1ELb0EEENS1_36VarlenDynamicPersistentTileSchedulerILi128ELi48ELi256ELi256ELb1ELb1ELb0ELb0ELb1ELb1EEEEEEEEEvNT_6ParamsE,@function
        .size           _ZN7cutlass13device_kernelIN5flash19enable_sm80_to_sm89INS1_16FlashAttnFwdSm80INS1_25CollectiveMainloopFwdSm80ILi8ELi1ELb1EN4cute5tupleIJNS5_1CILi128EEENS7_ILi48EEENS7_ILi256EEEEEELi256ENS_6half_tEfNS_4arch4Sm80ELb0ELb0ELb0ELb1ELb0ELb0ELb1ELb1EEENS1_21CollectiveEpilogueFwdINS6_IJS8_SA_S9_EEENS6_IJNS7_ILi1EEESI_SI_EEESC_SE_Li256ELb1ELb1ELb1ELb0EEENS1_36VarlenDynamicPersistentTileSchedulerILi128ELi48ELi256ELi256ELb1ELb1ELb0ELb0ELb1ELb1EEEEEEEEEvNT_6ParamsE,(.L_x_5213 - _ZN7cutlass13device_kernelIN5flash19enable_sm80_to_sm89INS1_16FlashAttnFwdSm80INS1_25CollectiveMainloopFwdSm80ILi8ELi1ELb1EN4cute5tupleIJNS5_1CILi128EEENS7_ILi48EEENS7_ILi256EEEEEELi256ENS_6half_tEfNS_4arch4Sm80ELb0ELb0ELb0ELb1ELb0ELb0ELb1ELb1EEENS1_21CollectiveEpilogueFwdINS6_IJS8_SA_S9_EEENS6_IJNS7_ILi1EEESI_SI_EEESC_SE_Li256ELb1ELb1ELb1ELb0EEENS1_36VarlenDynamicPersistentTileSchedulerILi128ELi48ELi256ELi256ELb1ELb1ELb0ELb0ELb1ELb1EEEEEEEEEvNT_6ParamsE)
        .other          _ZN7cutlass13device_kernelIN5flash19enable_sm80_to_sm89INS1_16FlashAttnFwdSm80INS1_25CollectiveMainloopFwdSm80ILi8ELi1ELb1EN4cute5tupleIJNS5_1CILi128EEENS7_ILi48EEENS7_ILi256EEEEEELi256ENS_6half_tEfNS_4arch4Sm80ELb0ELb0ELb0ELb1ELb0ELb0ELb1ELb1EEENS1_21CollectiveEpilogueFwdINS6_IJS8_SA_S9_EEENS6_IJNS7_ILi1EEESI_SI_EEESC_SE_Li256ELb1ELb1ELb1ELb0EEENS1_36VarlenDynamicPersistentTileSchedulerILi128ELi48ELi256ELi256ELb1ELb1ELb0ELb0ELb1ELb1EEEEEEEEEvNT_6ParamsE,@"STO_CUDA_ENTRY STV_DEFAULT"
_ZN7cutlass13device_kernelIN5flash19enable_sm80_to_sm89INS1_16FlashAttnFwdSm80INS1_25CollectiveMainloopFwdSm80ILi8ELi1ELb1EN4cute5tupleIJNS5_1CILi128EEENS7_ILi48EEENS7_ILi256EEEEEELi256ENS_6half_tEfNS_4arch4Sm80ELb0ELb0ELb0ELb1ELb0ELb0ELb1ELb1EEENS1_21CollectiveEpilogueFwdINS6_IJS8_SA_S9_EEENS6_IJNS7_ILi1EEESI_SI_EEESC_SE_Li256ELb1ELb1ELb1ELb0EEENS1_36VarlenDynamicPersistentTileSchedulerILi128ELi48ELi256ELi256ELb1ELb1ELb0ELb0ELb1ELb1EEEEEEEEEvNT_6ParamsE:
        /* <DEDUP_REMOVED lines=54> */
.L_x_2599:
        /* <DEDUP_REMOVED lines=17> */
.L_x_2677:
        /* <DEDUP_REMOVED lines=16> */
.L_x_2678:
[----:B--2---:R-:W-:-:S05]  /*0570*/  IMAD R0, R0, c[0x0][0x538], RZ ;  /* 0x00014e0000007a24 */ /* 0x004fca00078e02ff */
[----:B------:R-:W-:-:S04]  /*0580*/  IADD3 R6, R0, R6, RZ ;  /* 0x0000000600067210 */ /* 0x000fc80007ffe0ff */
[----:B------:R-:W-:-:S13]  /*0590*/  ISETP.GT.AND P0, PT, R6, UR4, PT ;  /* 0x0000000406007c0c */ /* 0x000fda000bf04270 */
[----:B-1----:R-:W-:Y:S05]  /*05a0*/  @!P0 BRA `(.L_x_2599) ;  /* 0xfffffdb000008947 */ /* 0x002fea000383ffff */
.L_x_2595:
[----:B------:R-:W-:-:S05]  /*05b0*/  IADD3 R12, -R0, R6, RZ ;  /* 0x00000006000c7210 */ /* 0x000fca0007ffe1ff */
[----:B------:R-:W-:-:S05]  /*05c0*/  IMAD R0, R4, c[0x0][0x538], R12 ;  /* 0x00014e0004007a24 */ /* 0x000fca00078e020c */
[----:B------:R-:W-:Y:S01]  /*05d0*/  ISETP.GT.AND P0, PT, R0, UR4, PT ;  /* 0x0000000400007c0c */ /* 0x000fe2000bf04270 */
[----:B------:R-:W-:-:S12]  /*05e0*/  BRA.DIV ~URZ, `(.L_x_2600) ;  /* 0x0000d6027f007947 */ /* 0x000fd8000b800000 */
[----:B------:R-:W-:-:S04]  /*05f0*/  VOTE.ANY R6, PT, !P0 ;  /* 0x0000000000067806 */ /* 0x000fc800040e0100 */
.L_x_2679:
[----:B------:R1:W2:Y:S01]  /*0600*/  POPC R13, R6 ;  /* 0x00000006000d7309 */ /* 0x0002a20000000000 */
[----:B------:R-:W-:Y:S05]  /*0610*/  BRA.DIV ~URZ, `(.L_x_2601) ;  /* 0x0000d6227f007947 */ /* 0x000fea000b800000 */
[----:B--2---:R-:W2:Y:S04]  /*0620*/  SHFL.IDX PT, R11, R8, R13, 0x1f ;  /* 0x00001f0d080b7589 */ /* 0x004ea800000e0000 */
[----:B------:R3:W4:Y:S02]  /*0630*/  SHFL.IDX PT, R10, R7, R13, 0x1f ;  /* 0x00001f0d070a7589 */ /* 0x00072400000e0000 */
[----:B---3--:R-:W-:Y:S02]  /*0640*/  MOV R7, RZ ;  /* 0x000000ff00077202 */ /* 0x008fe40000000f00 */
.L_x_2680:
[----:B--2-4-:R-:W-:Y:S01]  /*0650*/  ISETP.NE.AND P0, PT, R6, RZ, PT ;  /* 0x000000ff0600720c */ /* 0x014fe20003f05270 */
[----:B------:R-:W-:-:S12]  /*0660*/  BSSY B0, `(.L_x_2602) ;  /* 0x0000005000007945 */ /* 0x000fd80003800000 */
[----:B------:R-:W-:Y:S05]  /*0670*/  @!P0 BRA `(.L_x_2603) ;  /* 0x0000003000008947 */ /* 0x000fea0003800000 */
[----:B------:R-:W-:Y:S01]  /*0680*/  IADD3 R3, R13, -0x1, RZ ;  /* 0xffffffff0d037810 */ /* 0x000fe20007ffe0ff */
[----:B------:R-:W-:Y:S05]  /*0690*/  BRA.DIV ~URZ, `(.L_x_2604) ;  /* 0x0000d6827f007947 */ /* 0x000fea000b800000 */
[----:B------:R2:W3:Y:S02]  /*06a0*/  SHFL.IDX PT, R7, R4, R3, 0x1f ;  /* 0x00001f0304077589 */ /* 0x0004e400000e0000 */
.L_x_2603:
[----:B------:R-:W-:Y:S05]  /*06b0*/  BSYNC B0 ;  /* 0x0000000000007941 */ /* 0x000fea0003800000 */
.L_x_2602:
        /* <DEDUP_REMOVED lines=69> */
.L_x_2596:
[----:B------:R-:W-:Y:S01]  /*0b10*/  MOV R0, UR4 ;  /* 0x0000000400007c02 */ /* 0x000fe20008000f00 */
[----:B------:R-:W-:Y:S04]  /*0b20*/  STL [R1+0x4c], RZ ;  /* 0x00004cff01007387 */ /* 0x000fe80000100800 */
[----:B------:R-:W-:Y:S04]  /*0b30*/  STL [R1+0x50], RZ ;  /* 0x000050ff01007387 */ /* 0x000fe80000100800 */
[----:B------:R1:W-:Y:S02]  /*0b40*/  STL [R1+0x48], R0 ;  /* 0x0000480001007387 */ /* 0x0003e40000100800 */
[----:B-1----:R-:W-:-:S05]  /*0b50*/  MOV R0, c[0x0][0x53c] ;  /* 0x00014f0000007a02 */ /* 0x002fca0000000f00 */
[----:B------:R1:W-:Y:S02]  /*0b60*/  STL [R1+0x54], R0 ;  /* 0x0000540001007387 */ /* 0x0003e40000100800 */
.L_x_2605:
        /* <DEDUP_REMOVED lines=8> */
.L_x_2594:
        /* <DEDUP_REMOVED lines=25> */
[----:B------:R-:W-:Y:S01]  /*0d80*/  IMAD.SHL.U32 R20, R6, 0x8, RZ ;  /* 0x0000000806147824 */ /* 0x000fe200078e00ff */
        /* <DEDUP_REMOVED lines=20> */
[----:B------:R-:W-:Y:S01]  /*0ed0*/  LOP3.LUT R0, R0, 0xffffff8, RZ, 0xc0, !PT ;  /* 0x0ffffff800007812 */ /* 0x000fe200078ec0ff */
[----:B------:R-:W-:Y:S01]  /*0ee0*/  IMAD.MOV.U32 R6, RZ, RZ, 0x10 ;  /* 0x00000010ff067424 */ /* 0x000fe200078e00ff */
        /* <DEDUP_REMOVED lines=14> */
[C---:B------:R-:W-:Y:S01]  /*0fd0*/  IMAD.SHL.U32 R4, R7.reuse, 0x40, RZ ;  /* 0x0000004007047824 */ /* 0x040fe200078e00ff */
[----:B------:R-:W-:Y:S01]  /*0fe0*/  LOP3.LUT R5, R0, 0x8, R2, 0xf8, !PT ;  /* 0x0000000800057812 */ /* 0x000fe200078ef802 */
[----:B------:R-:W-:Y:S01]  /*0ff0*/  IMAD.MOV.U32 R14, RZ, RZ, 0x20 ;  /* 0x00000020ff0e7424 */ /* 0x000fe200078e00ff */
[----:B------:R-:W-:Y:S01]  /*1000*/  SHF.R.U32.HI R2, RZ, 0x3, R0 ;  /* 0x00000003ff027819 */ /* 0x000fe20000011600 */
[----:B------:R-:W-:Y:S01]  /*1010*/  STL [R1+0x98], R15 ;  /* 0x0000980f01007387 */ /* 0x000fe20000100800 */
[----:B------:R-:W-:Y:S01]  /*1020*/  R2P PR, R7, 0x6 ;  /* 0x0000000607007804 */ /* 0x000fe20000000000 */
[----:B------:R-:W-:Y:S01]  /*1030*/  IMAD.SHL.U32 R248, R248, 0x2, RZ ;  /* 0x00000002f8f87824 */ /* 0x000fe200078e00ff */
[----:B------:R-:W-:Y:S01]  /*1040*/  LOP3.LUT R7, R5, R2, RZ, 0x3c, !PT ;  /* 0x0000000205077212 */ /* 0x000fe200078e3cff */
[----:B------:R-:W-:Y:S01]  /*1050*/  IMAD R5, R242, 0x200, R3 ;  /* 0x00000200f2057824 */ /* 0x000fe200078e0203 */
[----:B------:R-:W-:-:S02]  /*1060*/  LEA.HI R0, R3, R3, RZ, 0x1 ;  /* 0x0000000303007211 */ /* 0x000fc400078f08ff */
[----:B------:R-:W-:Y:S02]  /*1070*/  LOP3.LUT R2, R4, 0x1c0, RZ, 0xc0, !PT ;  /* 0x000001c004027812 */ /* 0x000fe400078ec0ff */
        /* <DEDUP_REMOVED lines=62> */
.L_x_2676:
        /* <DEDUP_REMOVED lines=40> */
.L_x_2606:
[----:B------:R-:W-:-:S04]  /*16e0*/  ISETP.NE.U32.AND P0, PT, RZ, c[0x0][0x368], PT ;  /* 0x0000da00ff007a0c */ /* 0x000fc80003f05070 */
[----:B------:R-:W-:-:S13]  /*16f0*/  ISETP.NE.AND.EX P0, PT, RZ, c[0x0][0x36c], PT, P0 ;  /* 0x0000db00ff007a0c */ /* 0x000fda0003f05300 */
[----:B------:R-:W-:Y:S05]  /*1700*/  @!P0 BRA `(.L_x_2607) ;  /* 0x0000004000008947 */ /* 0x000fea0003800000 */
[----:B-1----:R-:W-:-:S04]  /*1710*/  LEA R2, P0, R32, c[0x0][0x368], 0x2 ;  /* 0x0000da0020027a11 */ /* 0x002fc800078010ff */
[----:B------:R-:W-:-:S05]  /*1720*/  LEA.HI.X R3, R32, c[0x0][0x36c], R31, 0x2, P0 ;  /* 0x0000db0020037a11 */ /* 0x000fca00000f141f */
[----:B------:R1:W5:Y:S01]  /*1730*/  LDG.E R0, [R2.64] ;  /* 0x0000000602007981 */ /* 0x000362000c1e1900 */
[----:B------:R-:W-:Y:S05]  /*1740*/  BRA `(.L_x_2608) ;  /* 0x0000005000007947 */ /* 0x000fea0003800000 */
.L_x_2607:
[----:B------:R-:W-:Y:S01]  /*1750*/  MOV R0, c[0x0][0x1d0] ;  /* 0x0000740000007a02 */ /* 0x000fe20000000f00 */
[----:B------:R-:W-:Y:S05]  /*1760*/  @!P5 BRA `(.L_x_2608) ;  /* 0x000000300000d947 */ /* 0x000fea0003800000 */
[----:B-1----:R-:W2:Y:S04]  /*1770*/  LDG.E R4, [R2.64] ;  /* 0x0000000602047981 */ /* 0x002ea8000c1e1900 */
[----:B------:R-:W2:Y:S02]  /*1780*/  LDG.E R0, [R2.64+0x4] ;  /* 0x0000040602007981 */ /* 0x000ea4000c1e1900 */
[----:B--2---:R-:W-:-:S04]  /*1790*/  IADD3 R0, -R4, R0, RZ ;  /* 0x0000000004007210 */ /* 0x004fc80007ffe1ff */
.L_x_2608:
        /* <DEDUP_REMOVED lines=48> */
.L_x_2610:
[----:B------:R-:W-:Y:S05]  /*1aa0*/  BSYNC B0 ;  /* 0x0000000000007941 */ /* 0x000fea0003800000 */
.L_x_2609:
        /* <DEDUP_REMOVED lines=79> */
[----:B------:R-:W3:Y:S01]  /*1fa0*/  LDL R251, [R1+0x30] ;  /* 0x0000300001fb7983 */ /* 0x000ee20000100800 */
[----:B------:R-:W-:-:S03]  /*1fb0*/  ISETP.NE.U32.AND P0, PT, RZ, c[0x0][0x340], PT ;  /* 0x0000d000ff007a0c */ /* 0x000fc60003f05070 */
[----:B------:R-:W3:Y:S01]  /*1fc0*/  LDL R29, [R1+0x68] ;  /* 0x00006800011d7983 */ /* 0x000ee20000100800 */
[----:B------:R-:W-:-:S03]  /*1fd0*/  ISETP.NE.AND.EX P1, PT, RZ, c[0x0][0x344], PT, P0 ;  /* 0x0000d100ff007a0c */ /* 0x000fc60003f25300 */
[----:B-1----:R-:W1:Y:S01]  /*1fe0*/  S2R R5, SR_TID.X ;  /* 0x0000000000057919 */ /* 0x002e620000002100 */
[----:B------:R-:W-:Y:S01]  /*1ff0*/  IMAD.MOV.U32 R4, RZ, RZ, c[0x0][0x2c4] ;  /* 0x0000b100ff047624 */ /* 0x000fe200078e00ff */
[----:B------:R-:W-:Y:S02]  /*2000*/  SHF.R.S32.HI R0, RZ, 0x1f, R11 ;  /* 0x0000001fff007819 */ /* 0x000fe4000001140b */
[----:B------:R-:W-:-:S06]  /*2010*/  SEL R6, R31, RZ, !P4 ;  /* 0x000000ff1f067207 */ /* 0x000fcc0006000000 */
[----:B------:R-:W-:Y:S01]  /*2020*/  @P1 IMAD.WIDE R2, R32, R12, c[0x0][0x340] ;  /* 0x0000d00020021625 */ /* 0x000fe200078e020c */
[----:B------:R-:W-:Y:S01]  /*2030*/  WARPSYNC 0xffffffff ;  /* 0xffffffff00007948 */ /* 0x000fe20003800000 */
[----:B------:R-:W-:Y:S01]  /*2040*/  BSSY B0, `(.L_x_2612) ;  /* 0x00001cd000007945 */ /* 0x000fe20003800000 */
[----:B------:R-:W-:Y:S02]  /*2050*/  P2R R25, PR, RZ, 0x2 ;  /* 0x00000002ff197803 */ /* 0x000fe40000000000 */
[----:B------:R1:W3:Y:S02]  /*2060*/  @P1 LDG.E R23, [R2.64] ;  /* 0x0000000602171981 */ /* 0x0002e4000c1e1900 */
[--C-:B-1----:R-:W-:Y:S01]  /*2070*/  SHF.R.S32.HI R247, RZ, 0x1f, R5.reuse ;  /* 0x0000001ffff77819 */ /* 0x102fe20000011405 */
[----:B------:R-:W-:Y:S01]  /*2080*/  IMAD R0, R0, c[0x0][0x178], RZ ;  /* 0x00005e0000007a24 */ /* 0x000fe200078e02ff */
[----:B------:R-:W-:Y:S02]  /*2090*/  SHF.R.S32.HI R68, RZ, 0x1f, R5 ;  /* 0x0000001fff447819 */ /* 0x000fe40000011405 */
[----:B------:R-:W-:-:S02]  /*20a0*/  LEA.HI R247, R247, R5, RZ, 0x3 ;  /* 0x00000005f7f77211 */ /* 0x000fc400078f18ff */
[----:B------:R-:W-:Y:S02]  /*20b0*/  LEA.HI R68, R68, R5, RZ, 0x3 ;  /* 0x0000000544447211 */ /* 0x000fe400078f18ff */
[----:B------:R-:W-:Y:S02]  /*20c0*/  LOP3.LUT R247, R247, 0xfffffff8, RZ, 0xc0, !PT ;  /* 0xfffffff8f7f77812 */ /* 0x000fe400078ec0ff */
[----:B------:R-:W-:Y:S02]  /*20d0*/  SHF.R.S32.HI R68, RZ, 0x3, R68 ;  /* 0x00000003ff447819 */ /* 0x000fe40000011444 */
[----:B------:R-:W-:Y:S01]  /*20e0*/  ISETP.NE.AND P0, PT, R4, 0x1, PT ;  /* 0x000000010400780c */ /* 0x000fe20003f05270 */
[----:B------:R-:W-:Y:S02]  /*20f0*/  IMAD.IADD R247, R5, 0x1, -R247 ;  /* 0x0000000105f77824 */ /* 0x000fe400078e0af7 */
[----:B------:R-:W-:Y:S02]  /*2100*/  IMAD R0, R11, c[0x0][0x17c], R0 ;  /* 0x00005f000b007a24 */ /* 0x000fe400078e0200 */
[----:B------:R-:W-:-:S02]  /*2110*/  IMAD R5, R247, 0x20, R68 ;  /* 0x00000020f7057824 */ /* 0x000fc400078e0244 */
[----:B------:R-:W-:-:S04]  /*2120*/  IMAD.WIDE.U32 R2, R11, c[0x0][0x178], RZ ;  /* 0x00005e000b027a25 */ /* 0x000fc800078e00ff */
[----:B------:R-:W-:Y:S01]  /*2130*/  IMAD.IADD R3, R3, 0x1, R0 ;  /* 0x0000000103037824 */ /* 0x000fe200078e0200 */
[----:B------:R-:W-:-:S03]  /*2140*/  SEL R4, R32, RZ, !P4 ;  /* 0x000000ff20047207 */ /* 0x000fc60006000000 */
[----:B------:R-:W-:-:S04]  /*2150*/  IMAD.WIDE.U32 R2, R30, c[0x0][0x1b8], R2 ;  /* 0x00006e001e027a25 */ /* 0x000fc800078e0002 */
[----:B------:R-:W-:Y:S02]  /*2160*/  IMAD R3, R30, c[0x0][0x1bc], R3 ;  /* 0x00006f001e037a24 */ /* 0x000fe400078e0203 */
[----:B------:R-:W-:Y:S02]  /*2170*/  IMAD R6, R6, c[0x0][0x1c0], RZ ;  /* 0x0000700006067a24 */ /* 0x000fe400078e02ff */
[----:B------:R-:W-:-:S04]  /*2180*/  IMAD.WIDE.U32 R2, R4, c[0x0][0x1c0], R2 ;  /* 0x0000700004027a25 */ /* 0x000fc800078e0002 */
[----:B------:R-:W-:-:S04]  /*2190*/  IMAD R6, R4, c[0x0][0x1c4], R6 ;  /* 0x0000710004067a24 */ /* 0x000fc800078e0206 */
[----:B------:R-:W-:Y:S02]  /*21a0*/  IMAD.IADD R3, R3, 0x1, R6 ;  /* 0x0000000103037824 */ /* 0x000fe400078e0206 */
[----:B------:R-:W-:Y:S01]  /*21b0*/  IMAD R14, R14, c[0x0][0x2c4], RZ ;  /* 0x0000b1000e0e7a24 */ /* 0x000fe200078e02ff */
[----:B------:R-:W-:Y:S01]  /*21c0*/  IADD3 R61, R246, -0x1, RZ ;  /* 0xfffffffff63d7810 */ /* 0x000fe20007ffe0ff */
        /* <DEDUP_REMOVED lines=15> */
[----:B------:R-:W-:Y:S01]  /*22c0*/  BAR.SYNC.DEFER_BLOCKING 0x0 ;  /* 0x0000000000007b1d */ /* 0x000fe20000010000 */
[----:B------:R-:W-:Y:S02]  /*22d0*/  LEA R18, P0, R2, c[0x0][0x160], 0x1 ;  /* 0x0000580002127a11 */ /* 0x000fe400078008ff */
[----:B------:R-:W-:-:S03]  /*22e0*/  IMAD.IADD R0, R3, 0x1, R0 ;  /* 0x0000000103007824 */ /* 0x000fc600078e0200 */
[----:B------:R-:W3:Y:S02]  /*22f0*/  SHFL.IDX PT, R3, R18, RZ, 0x181f ;  /* 0x00181fff12037589 */ /* 0x000ee400000e0000 */
        /* <DEDUP_REMOVED lines=11> */
[----:B------:R-:W-:Y:S01]  /*23b0*/  IADD3 R19, P3, R68, R19, RZ ;  /* 0x0000001344137210 */ /* 0x000fe20007f7e0ff */
        /* <DEDUP_REMOVED lines=136> */
[----:B------:R-:W2:Y:S01]  /*2c40*/  S2R R25, SR_TID.X ;  /* 0x0000000000197919 */ /* 0x000ea20000002100 */
[----:B------:R-:W-:-:S04]  /*2c50*/  DEPBAR.LE SB0, 0x1 ;  /* 0x000080400000791a */ /* 0x000fc80000000000 */
[----:B------:R-:W-:Y:S01]  /*2c60*/  BAR.SYNC.DEFER_BLOCKING 0x0 ;  /* 0x0000000000007b1d */ /* 0x000fe20000010000 */
[----:B------:R-:W-:Y:S01]  /*2c70*/  IMAD.IADD R7, R9, 0x1, R7 ;  /* 0x0000000109077824 */ /* 0x000fe200078e0207 */
[----:B--2---:R-:W-:-:S03]  /*2c80*/  ISETP.GT.AND P4, PT, R25, 0x7f, PT ;  /* 0x0000007f1900780c */ /* 0x004fc60003f84270 */
[----:B------:R-:W-:Y:S01]  /*2c90*/  IMAD R0, R7, 0x30, RZ ;  /* 0x0000003007007824 */ /* 0x000fe200078e02ff */
[----:B------:R-:W-:-:S03]  /*2ca0*/  LEA R6, P1, R4, c[0x0][0x1f8], 0x1 ;  /* 0x00007e0004067a11 */ /* 0x000fc600078208ff */
[----:B------:R-:W-:Y:S01]  /*2cb0*/  IMAD.IADD R0, R5, 0x1, R0 ;  /* 0x0000000105007824 */ /* 0x000fe200078e0200 */
[----:B------:R-:W-:Y:S04]  /*2cc0*/  LDSM.16.M88.4 R160, [R242] ;  /* 0x00000000f2a0783b */ /* 0x000fe80000000200 */
[----:B------:R-:W-:Y:S04]  /*2cd0*/  LDSM.16.M88.4 R164, [R243] ;  /* 0x00000000f3a4783b */ /* 0x000fe80000000200 */
[----:B------:R-:W-:Y:S04]  /*2ce0*/  LDSM.16.M88.4 R180, [R245] ;  /* 0x00000000f5b4783b */ /* 0x000fe80000000200 */
[----:B------:R-:W-:Y:S04]  /*2cf0*/  LDSM.16.M88.4 R184, [R244] ;  /* 0x00000000f4b8783b */ /* 0x000fe80000000200 */
        /* <DEDUP_REMOVED lines=13> */
[----:B------:R-:W-:Y:S01]  /*2dd0*/  LEA.HI.X R7, R4, c[0x0][0x1fc], R0, 0x1, P1 ;  /* 0x00007f0004077a11 */ /* 0x000fe200008f0c00 */
[----:B------:R-:W-:Y:S01]  /*2de0*/  @!P4 IMAD.MOV.U32 R0, RZ, RZ, c[0x0][0x208] ;  /* 0x00008200ff00c624 */ /* 0x000fe200078e00ff */
[----:B-1----:R-:W-:Y:S01]  /*2df0*/  SEL R3, RZ, 0xffffffff, P2 ;  /* 0xffffffffff037807 */ /* 0x002fe20001000000 */
[----:B------:R-:W-:Y:S01]  /*2e00*/  @!P4 IMAD.MOV.U32 R2, RZ, RZ, c[0x0][0x20c] ;  /* 0x00008300ff02c624 */ /* 0x000fe200078e00ff */
[----:B------:R-:W-:-:S02]  /*2e10*/  SEL R4, RZ, 0x1, P5 ;  /* 0x00000001ff047807 */ /* 0x000fc40002800000 */
[----:B------:R-:W-:Y:S01]  /*2e20*/  @!P4 LEA R8, P0, R0, R6, 0x6 ;  /* 0x000000060008c211 */ /* 0x000fe200078030ff */
[----:B------:R-:W-:-:S03]  /*2e30*/  IMAD.SHL.U32 R3, R3, 0x2, RZ ;  /* 0x0000000203037824 */ /* 0x000fc600078e00ff */
[----:B------:R-:W-:Y:S02]  /*2e40*/  @!P4 LEA.HI.X R9, R0, R7, R2, 0x6, P0 ;  /* 0x000000070009c211 */ /* 0x000fe400000f3402 */
[----:B------:R-:W-:Y:S02]  /*2e50*/  LOP3.LUT R4, R3, 0x2, R4, 0xe2, !PT ;  /* 0x0000000203047812 */ /* 0x000fe400078ee204 */
[----:B------:R-:W-:Y:S02]  /*2e60*/  SEL R0, RZ, 0x4, P3 ;  /* 0x00000004ff007807 */ /* 0x000fe40001800000 */
[----:B------:R-:W-:Y:S01]  /*2e70*/  SEL R2, RZ, 0x8, P6 ;  /* 0x00000008ff027807 */ /* 0x000fe20003000000 */
[----:B------:R-:W-:-:S04]  /*2e80*/  DEPBAR.LE SB0, 0x0 ;  /* 0x000080000000791a */ /* 0x000fc80000000000 */
[----:B------:R-:W-:Y:S01]  /*2e90*/  BAR.SYNC.DEFER_BLOCKING 0x0 ;  /* 0x0000000000007b1d */ /* 0x000fe20000010000 */
[----:B------:R-:W-:Y:S01]  /*2ea0*/  LOP3.LUT R4, R2, R4, R0, 0xfe, !PT ;  /* 0x0000000402047212 */ /* 0x000fe200078efe00 */
[----:B------:R-:W-:Y:S01]  /*2eb0*/  IMAD.MOV.U32 R5, RZ, RZ, 0x40 ;  /* 0x00000040ff057424 */ /* 0x000fe200078e00ff */
[C---:B------:R-:W-:Y:S02]  /*2ec0*/  LOP3.LUT P5, RZ, R247.reuse, 0x2, RZ, 0xc0, !PT ;  /* 0x00000002f7ff7812 */ /* 0x040fe400078ac0ff */
[----:B------:R-:W-:Y:S02]  /*2ed0*/  LOP3.LUT P0, RZ, R247, 0x4, RZ, 0xc0, !PT ;  /* 0x00000004f7ff7812 */ /* 0x000fe4000780c0ff */
[----:B------:R-:W-:Y:S02]  /*2ee0*/  IADD3 R2, R14, R24, -R68 ;  /* 0x000000180e027210 */ /* 0x000fe40007ffe844 */
[----:B------:R-:W-:Y:S02]  /*2ef0*/  LOP3.LUT P4, RZ, R4, 0x1, RZ, 0xc0, !PT ;  /* 0x0000000104ff7812 */ /* 0x000fe4000788c0ff */
[----:B------:R-:W-:-:S02]  /*2f00*/  SEL R0, R5, 0xffffffc0, !P0 ;  /* 0xffffffc005007807 */ /* 0x000fc40004000000 */
[----:B------:R-:W-:Y:S02]  /*2f10*/  ISETP.LT.OR P0, PT, R2, 0x1, !P4 ;  /* 0x000000010200780c */ /* 0x000fe40006701670 */
[C---:B------:R-:W-:Y:S01]  /*2f20*/  IADD3 R240, R134.reuse, 0x20, RZ ;  /* 0x0000002086f07810 */ /* 0x040fe20007ffe0ff */
[----:B------:R-:W-:Y:S04]  /*2f30*/  STL.64 [R1+0x18], R66 ;  /* 0x0000184201007387 */ /* 0x000fe80000100a00 */
[----:B------:R-:W-:Y:S01]  /*2f40*/  IMAD.MOV.U32 R3, RZ, RZ, R240 ;  /* 0x000000ffff037224 */ /* 0x000fe200078e00f0 */
[----:B------:R-:W-:Y:S01]  /*2f50*/  @P5 IADD3 R3, R134, -0x20, RZ ;  /* 0xffffffe086035810 */ /* 0x000fe20007ffe0ff */
[----:B------:R-:W-:Y:S01]  /*2f60*/  STL.64 [R1+0x20], R18 ;  /* 0x0000201201007387 */ /* 0x000fe20000100a00 */
[----:B------:R-:W-:-:S03]  /*2f70*/  LOP3.LUT P3, RZ, R4, 0x2, RZ, 0xc0, !PT ;  /* 0x0000000204ff7812 */ /* 0x000fc6000786c0ff */
[----:B------:R-:W-:Y:S04]  /*2f80*/  STL.64 [R1+0x8], R64 ;  /* 0x0000084001007387 */ /* 0x000fe80000100a00 */
[----:B------:R-:W-:Y:S04]  /*2f90*/  STL.64 [R1+0x10], R16 ;  /* 0x0000101001007387 */ /* 0x000fe80000100a00 */
[----:B------:R-:W-:Y:S04]  /*2fa0*/  LDSM.16.M88.4 R20, [R3] ;  /* 0x000000000314783b */ /* 0x000fe80000000200 */
[----:B------:R-:W-:Y:S04]  /*2fb0*/  LDSM.16.M88.4 R32, [R3+0x800] ;  /* 0x000800000320783b */ /* 0x000fe80000000200 */
[----:B------:R-:W-:Y:S04]  /*2fc0*/  LDSM.16.M88.4 R36, [R3+0x1000] ;  /* 0x001000000324783b */ /* 0x000fe80000000200 */
[----:B------:R-:W1:Y:S04]  /*2fd0*/  LDSM.16.M88.4 R12, [R134] ;  /* 0x00000000860c783b */ /* 0x000e680000000200 */
[----:B------:R-:W-:Y:S04]  /*2fe0*/  LDSM.16.M88.4 R16, [R134+0x800] ;  /* 0x000800008610783b */ /* 0x000fe80000000200 */
[----:B------:R-:W2:Y:S04]  /*2ff0*/  LDSM.16.M88.4 R28, [R134+0x1000] ;  /* 0x00100000861c783b */ /* 0x000ea80000000200 */
        /* <DEDUP_REMOVED lines=16> */
[C---:B------:R-:W-:Y:S01]  /*3100*/  @!P4 ISETP.LT.OR P0, PT, R2.reuse, 0x21, !P3 ;  /* 0x000000210200c80c */ /* 0x040fe20005f01670 */
[C---:B-1----:R-:W-:Y:S11]  /*3110*/  HMMA.16816.F32 R4, R160.reuse, R12, RZ ;  /* 0x0000000ca004723c */ /* 0x042ff600000018ff */
[----:B------:R-:W-:Y:S01]  /*3120*/  @!UPT UIADD3 URZ, URZ, URZ, URZ ;  /* 0x0000003f3f3ff290 */ /* 0x000fe2000fffe03f */
[----:B------:R3:W-:Y:S01]  /*3130*/  @!P4 LDGSTS.E.BYPASS.LTC128B.128 [R248+0x6880], [R8.64+0x80], !P0 ;  /* 0x0688008008f8cfae */ /* 0x0007e2000c101d46 */
[C---:B------:R-:W-:Y:S01]  /*3140*/  @!P4 ISETP.LT.OR P0, PT, R2.reuse, 0x21, !P2 ;  /* 0x000000210200c80c */ /* 0x040fe20005701670 */
[----:B--2---:R-:W-:Y:S11]  /*3150*/  HMMA.16816.F32 R24, R160, R28, RZ ;  /* 0x0000001ca018723c */ /* 0x004ff600000018ff */
[----:B------:R-:W-:Y:S01]  /*3160*/  @!UPT UIADD3 URZ, URZ, URZ, URZ ;  /* 0x0000003f3f3ff290 */ /* 0x000fe2000fffe03f */
[----:B------:R3:W-:Y:S01]  /*3170*/  @!P4 LDGSTS.E.BYPASS.LTC128B.128 [R248+0x8080], [R8.64+0x100], !P0 ;  /* 0x0808010008f8cfae */ /* 0x0007e2000c101d46 */
[----:B------:R-:W-:Y:S01]  /*3180*/  @!P4 ISETP.LT.OR P0, PT, R2, 0x21, !P1 ;  /* 0x000000210200c80c */ /* 0x000fe20004f01670 */
[----:B------:R-:W-:Y:S01]  /*3190*/  HMMA.16816.F32 R52, R164, R20, R4 ;  /* 0x00000014a434723c */ /* 0x000fe20000001804 */
[----:B------:R-:W-:-:S07]  /*31a0*/  IMAD.IADD R2, R134, 0x1, R0 ;  /* 0x0000000186027824 */ /* 0x000fce00078e0200 */
[C---:B------:R-:W-:Y:S04]  /*31b0*/  HMMA.16816.F32 R4, R160.reuse, R14, RZ ;  /* 0x0000000ea004723c */ /* 0x040fe800000018ff */
[----:B------:R3:W-:Y:S04]  /*31c0*/  @!P4 LDGSTS.E.BYPASS.LTC128B.128 [R248+0x9880], [R8.64+0x180], !P0 ;  /* 0x0988018008f8cfae */ /* 0x0007e8000c101d46 */
[C---:B------:R-:W-:Y:S01]  /*31d0*/  HMMA.16816.F32 R12, R160.reuse, R16, RZ ;  /* 0x00000010a00c723c */ /* 0x040fe200000018ff */
[----:B------:R-:W-:Y:S04]  /*31e0*/  LDSM.16.M88.4 R44, [R2+0x800] ;  /* 0x00080000022c783b */ /* 0x000fe80000000200 */
[----:B------:R-:W-:Y:S03]  /*31f0*/  LDSM.16.M88.4 R48, [R2+0x1000] ;  /* 0x001000000230783b */ /* 0x000fe60000000200 */
[C---:B------:R-:W-:Y:S01]  /*3200*/  HMMA.16816.F32 R16, R160.reuse, R18, RZ ;  /* 0x00000012a010723c */ /* 0x040fe200000018ff */
[----:B------:R-:W-:Y:S01]  /*3210*/  @P5 IADD3 R240, R134, -0x20, RZ ;  /* 0xffffffe086f05810 */ /* 0x000fe20007ffe0ff */
[----:B------:R-:W0:Y:S06]  /*3220*/  LDGDEPBAR ;  /* 0x00000000000079af */ /* 0x000e2c0000000000 */
[----:B------:R-:W-:Y:S01]  /*3230*/  HMMA.16816.F32 R28, R160, R30, RZ ;  /* 0x0000001ea01c723c */ /* 0x000fe200000018ff */
[----:B---3--:R-:W1:Y:S07]  /*3240*/  LDSM.16.M88.4 R8, [R2] ;  /* 0x000000000208783b */ /* 0x008e6e0000000200 */
[----:B------:R-:W-:Y:S01]  /*3250*/  HMMA.16816.F32 R4, R164, R22, R4 ;  /* 0x00000016a404723c */ /* 0x000fe20000001804 */
[----:B------:R-:W-:-:S05]  /*3260*/  IMAD.IADD R135, R0, 0x1, R240 ;  /* 0x0000000100877824 */ /* 0x000fca00078e02f0 */
[----:B------:R-:W-:Y:S02]  /*3270*/  LDSM.16.M88.4 R40, [R135+0x800] ;  /* 0x000800008728783b */ /* 0x000fe40000000200 */
[C---:B------:R-:W-:Y:S02]  /*3280*/  HMMA.16816.F32 R12, R164.reuse, R32, R12 ;  /* 0x00000020a40c723c */ /* 0x040fe4000000180c */
[----:B------:R-:W-:Y:S06]  /*3290*/  LDSM.16.M88.4 R56, [R135+0x1000] ;  /* 0x001000008738783b */ /* 0x000fec0000000200 */
[C---:B------:R-:W-:Y:S01]  /*32a0*/  HMMA.16816.F32 R16, R164.reuse, R34, R16 ;  /* 0x00000022a410723c */ /* 0x040fe20000001810 */
[----:B------:R-:W2:Y:S07]  /*32b0*/  LDSM.16.M88.4 R32, [R135] ;  /* 0x000000008720783b */ /* 0x000eae0000000200 */
[C---:B------:R-:W-:Y:S08]  /*32c0*/  HMMA.16816.F32 R20, R164.reuse, R36, R24 ;  /* 0x00000024a414723c */ /* 0x040ff00000001818 */
[----:B------:R-:W-:Y:S01]  /*32d0*/  HMMA.16816.F32 R24, R164, R38, R28 ;  /* 0x00000026a418723c */ /* 0x000fe2000000181c */
[----:B------:R-:W3:Y:S07]  /*32e0*/  LDSM.16.M88.4 R36, [R134+0x1800] ;  /* 0x001800008624783b */ /* 0x000eee0000000200 */
[C---:B-1----:R-:W-:Y:S01]  /*32f0*/  HMMA.16816.F32 R28, R180.reuse, R8, R52 ;  /* 0x00000008b41c723c */ /* 0x042fe20000001834 */
[----:B------:R-:W-:Y:S07]  /*3300*/  LDSM.16.M88.4 R52, [R240+0x2800] ;  /* 0x00280000f034783b */ /* 0x000fee0000000200 */
[C---:B------:R-:W-:Y:S01]  /*3310*/  HMMA.16816.F32 R4, R180.reuse, R10, R4 ;  /* 0x0000000ab404723c */ /* 0x040fe20000001804 */
[----:B------:R-:W-:Y:S07]  /*3320*/  LDSM.16.M88.4 R8, [R240+0x1800] ;  /* 0x00180000f008783b */ /* 0x000fee0000000200 */
[C---:B------:R-:W-:Y:S08]  /*3330*/  HMMA.16816.F32 R12, R180.reuse, R44, R12 ;  /* 0x0000002cb40c723c */ /* 0x040ff0000000180c */
[C---:B------:R-:W-:Y:S01]  /*3340*/  HMMA.16816.F32 R16, R180.reuse, R46, R16 ;  /* 0x0000002eb410723c */ /* 0x040fe20000001810 */
[----:B------:R-:W1:Y:S07]  /*3350*/  LDSM.16.M88.4 R44, [R134+0x2000] ;  /* 0x00200000862c783b */ /* 0x000e6e0000000200 */
[C---:B------:R-:W-:Y:S08]  /*3360*/  HMMA.16816.F32 R20, R180.reuse, R48, R20 ;  /* 0x00000030b414723c */ /* 0x040ff00000001814 */
[----:B------:R-:W-:Y:S01]  /*3370*/  HMMA.16816.F32 R24, R180, R50, R24 ;  /* 0x00000032b418723c */ /* 0x000fe20000001818 */
[----:B------:R-:W4:Y:S07]  /*3380*/  LDSM.16.M88.4 R48, [R134+0x2800] ;  /* 0x002800008630783b */ /* 0x000f2e0000000200 */
[C---:B--2---:R-:W-:Y:S08]  /*3390*/  HMMA.16816.F32 R28, R184.reuse, R32, R28 ;  /* 0x00000020b81c723c */ /* 0x044ff0000000181c */
[C---:B------:R-:W-:Y:S01]  /*33a0*/  HMMA.16816.F32 R4, R184.reuse, R34, R4 ;  /* 0x00000022b804723c */ /* 0x040fe20000001804 */
[----:B------:R-:W-:Y:S07]  /*33b0*/  LDSM.16.M88.4 R32, [R2+0x1800] ;  /* 0x001800000220783b */ /* 0x000fee0000000200 */
[C---:B------:R-:W-:Y:S08]  /*33c0*/  HMMA.16816.F32 R12, R184.reuse, R40, R12 ;  /* 0x00000028b80c723c */ /* 0x040ff0000000180c */
[C---:B------:R-:W-:Y:S01]  /*33d0*/  HMMA.16816.F32 R16, R184.reuse, R42, R16 ;  /* 0x0000002ab810723c */ /* 0x040fe20000001810 */
[----:B------:R-:W2:Y:S07]  /*33e0*/  LDSM.16.M88.4 R40, [R240+0x2000] ;  /* 0x00200000f028783b */ /* 0x000eae0000000200 */
[C---:B------:R-:W-:Y:S08]  /*33f0*/  HMMA.16816.F32 R20, R184.reuse, R56, R20 ;  /* 0x00000038b814723c */ /* 0x040ff00000001814 */
[----:B------:R-:W-:Y:S01]  /*3400*/  HMMA.16816.F32 R24, R184, R58, R24 ;  /* 0x0000003ab818723c */ /* 0x000fe20000001818 */
[----:B------:R-:W-:Y:S07]  /*3410*/  LDSM.16.M88.4 R56, [R135+0x4000] ;  /* 0x004000008738783b */ /* 0x000fee0000000200 */
[C---:B---3--:R-:W-:Y:S08]  /*3420*/  HMMA.16816.F32 R28, R188.reuse, R36, R28 ;  /* 0x00000024bc1c723c */ /* 0x048ff0000000181c */
[C---:B------:R-:W-:Y:S01]  /*3430*/  HMMA.16816.F32 R4, R188.reuse, R38, R4 ;  /* 0x00000026bc04723c */ /* 0x040fe20000001804 */
[----:B------:R-:W-:Y:S07]  /*3440*/  LDSM.16.M88.4 R36, [R135+0x2000] ;  /* 0x002000008724783b */ /* 0x000fee0000000200 */
[C---:B-1----:R-:W-:Y:S08]  /*3450*/  HMMA.16816.F32 R12, R188.reuse, R44, R12 ;  /* 0x0000002cbc0c723c */ /* 0x042ff0000000180c */
[C---:B------:R-:W-:Y:S01]  /*3460*/  HMMA.16816.F32 R16, R188.reuse, R46, R16 ;  /* 0x0000002ebc10723c */ /* 0x040fe20000001810 */
[----:B------:R-:W1:Y:S07]  /*3470*/  LDSM.16.M88.4 R44, [R2+0x2000] ;  /* 0x00200000022c783b */ /* 0x000e6e0000000200 */
[C---:B----4-:R-:W-:Y:S08]  /*3480*/  HMMA.16816.F32 R20, R188.reuse, R48, R20 ;  /* 0x00000030bc14723c */ /* 0x050ff00000001814 */
[----:B------:R-:W-:Y:S01]  /*3490*/  HMMA.16816.F32 R24, R188, R50, R24 ;  /* 0x00000032bc18723c */ /* 0x000fe20000001818 */
[----:B------:R-:W3:Y:S07]  /*34a0*/  LDSM.16.M88.4 R48, [R2+0x2800] ;  /* 0x002800000230783b */ /* 0x000eee0000000200 */
[C---:B------:R-:W-:Y:S08]  /*34b0*/  HMMA.16816.F32 R28, R192.reuse, R8, R28 ;  /* 0x00000008c01c723c */ /* 0x040ff0000000181c */
[C---:B------:R-:W-:Y:S01]  /*34c0*/  HMMA.16816.F32 R4, R192.reuse, R10, R4 ;  /* 0x0000000ac004723c */ /* 0x040fe20000001804 */
[----:B------:R-:W4:Y:S07]  /*34d0*/  LDSM.16.M88.4 R8, [R135+0x1800] ;  /* 0x001800008708783b */ /* 0x000f2e0000000200 */
[C---:B--2---:R-:W-:Y:S08]  /*34e0*/  HMMA.16816.F32 R12, R192.reuse, R40, R12 ;  /* 0x00000028c00c723c */ /* 0x044ff0000000180c */
[C---:B------:R-:W-:Y:S01]  /*34f0*/  HMMA.16816.F32 R16, R192.reuse, R42, R16 ;  /* 0x0000002ac010723c */ /* 0x040fe20000001810 */
[----:B------:R-:W-:Y:S07]  /*3500*/  LDSM.16.M88.4 R40, [R134+0x3800] ;  /* 0x003800008628783b */ /* 0x000fee0000000200 */
[C---:B------:R-:W-:Y:S08]  /*3510*/  HMMA.16816.F32 R20, R192.reuse, R52, R20 ;  /* 0x00000034c014723c */ /* 0x040ff00000001814 */
[----:B------:R-:W-:Y:S01]  /*3520*/  HMMA.16816.F32 R24, R192, R54, R24 ;  /* 0x00000036c018723c */ /* 0x000fe20000001818 */
[----:B------:R-:W2:Y:S07]  /*3530*/  LDSM.16.M88.4 R52, [R135+0x2800] ;  /* 0x002800008734783b */ /* 0x000eae0000000200 */
[C---:B------:R-:W-:Y:S08]  /*3540*/  HMMA.16816.F32 R28, R196.reuse, R32, R28 ;  /* 0x00000020c41c723c */ /* 0x040ff0000000181c */
[C---:B------:R-:W-:Y:S01]  /*3550*/  HMMA.16816.F32 R4, R196.reuse, R34, R4 ;  /* 0x00000022c404723c */ /* 0x040fe20000001804 */
[----:B------:R-:W5:Y:S07]  /*3560*/  LDSM.16.M88.4 R32, [R134+0x3000] ;  /* 0x003000008620783b */ /* 0x000f6e0000000200 */
[C---:B-1----:R-:W-:Y:S08]  /*3570*/  HMMA.16816.F32 R12, R196.reuse, R44, R12 ;  /* 0x0000002cc40c723c */ /* 0x042ff0000000180c */
[C---:B------:R-:W-:Y:S01]  /*3580*/  HMMA.16816.F32 R16, R196.reuse, R46, R16 ;  /* 0x0000002ec410723c */ /* 0x040fe20000001810 */
[----:B------:R-:W1:Y:S07]  /*3590*/  LDSM.16.M88.4 R44, [R134+0x4000] ;  /* 0x00400000862c783b */ /* 0x000e6e0000000200 */
[C---:B---3--:R-:W-:Y:S08]  /*35a0*/  HMMA.16816.F32 R20, R196.reuse, R48, R20 ;  /* 0x00000030c414723c */ /* 0x048ff00000001814 */
[----:B------:R-:W-:Y:S01]  /*35b0*/  HMMA.16816.F32 R24, R196, R50, R24 ;  /* 0x00000032c418723c */ /* 0x000fe20000001818 */
[----:B------:R-:W-:Y:S07]  /*35c0*/  LDSM.16.M88.4 R48, [R2+0x4000] ;  /* 0x004000000230783b */ /* 0x000fee0000000200 */
[C---:B----4-:R-:W-:Y:S08]  /*35d0*/  HMMA.16816.F32 R28, R200.reuse, R8, R28 ;  /* 0x00000008c81c723c */ /* 0x050ff0000000181c */
[C---:B------:R-:W-:Y:S01]  /*35e0*/  HMMA.16816.F32 R4, R200.reuse, R10, R4 ;  /* 0x0000000ac804723c */ /* 0x040fe20000001804 */
[----:B------:R-:W3:Y:S07]  /*35f0*/  LDSM.16.M88.4 R8, [R240+0x3000] ;  /* 0x00300000f008783b */ /* 0x000eee0000000200 */
[C---:B------:R-:W-:Y:S08]  /*3600*/  HMMA.16816.F32 R12, R200.reuse, R36, R12 ;  /* 0x00000024c80c723c */ /* 0x040ff0000000180c */
[C---:B------:R-:W-:Y:S01]  /*3610*/  HMMA.16816.F32 R16, R200.reuse, R38, R16 ;  /* 0x00000026c810723c */ /* 0x040fe20000001810 */
[----:B------:R-:W4:Y:S07]  /*3620*/  LDSM.16.M88.4 R36, [R240+0x3800] ;  /* 0x00380000f024783b */ /* 0x000f2e0000000200 */
[C---:B--2---:R-:W-:Y:S08]  /*3630*/  HMMA.16816.F32 R20, R200.reuse, R52, R20 ;  /* 0x00000034c814723c */ /* 0x044ff00000001814 */
[----:B------:R-:W-:Y:S01]  /*3640*/  HMMA.16816.F32 R24, R200, R54, R24 ;  /* 0x00000036c818723c */ /* 0x000fe20000001818 */
[----:B------:R-:W2:Y:S07]  /*3650*/  LDSM.16.M88.4 R52, [R240+0x4000] ;  /* 0x00400000f034783b */ /* 0x000eae0000000200 */
[C---:B-----5:R-:W-:Y:S08]  /*3660*/  HMMA.16816.F32 R28, R204.reuse, R32, R28 ;  /* 0x00000020cc1c723c */ /* 0x060ff0000000181c */
[C---:B------:R-:W-:Y:S01]  /*3670*/  HMMA.16816.F32 R4, R204.reuse, R34, R4 ;  /* 0x00000022cc04723c */ /* 0x040fe20000001804 */
[----:B------:R-:W5:Y:S07]  /*3680*/  LDSM.16.M88.4 R32, [R2+0x3000] ;  /* 0x003000000220783b */ /* 0x000f6e0000000200 */
[C---:B------:R-:W-:Y:S08]  /*3690*/  HMMA.16816.F32 R12, R204.reuse, R40, R12 ;  /* 0x00000028cc0c723c */ /* 0x040ff0000000180c */
[C---:B------:R-:W-:Y:S01]  /*36a0*/  HMMA.16816.F32 R16, R204.reuse, R42, R16 ;  /* 0x0000002acc10723c */ /* 0x040fe20000001810 */
[----:B------:R-:W-:Y:S07]  /*36b0*/  LDSM.16.M88.4 R40, [R135+0x3800] ;  /* 0x003800008728783b */ /* 0x000fee0000000200 */
[C---:B-1----:R-:W-:Y:S08]  /*36c0*/  HMMA.16816.F32 R20, R204.reuse, R44, R20 ;  /* 0x0000002ccc14723c */ /* 0x042ff00000001814 */
[----:B------:R-:W-:Y:S01]  /*36d0*/  HMMA.16816.F32 R24, R204, R46, R24 ;  /* 0x0000002ecc18723c */ /* 0x000fe20000001818 */
        /* <DEDUP_REMOVED lines=10> */
[C---:B-----5:R-:W-:Y:S08]  /*3780*/  HMMA.16816.F32 R28, R212.reuse, R32, R28 ;  /* 0x00000020d41c723c */ /* 0x060ff0000000181c */
[C---:B------:R-:W-:Y:S01]  /*3790*/  HMMA.16816.F32 R4, R212.reuse, R34, R4 ;  /* 0x00000022d404723c */ /* 0x040fe20000001804 */
[----:B------:R-:W-:Y:S07]  /*37a0*/  LDSM.16.M88.4 R32, [R240+0x4800] ;  /* 0x00480000f020783b */ /* 0x000fee0000000200 */
[C---:B-1----:R-:W-:Y:S08]  /*37b0*/  HMMA.16816.F32 R12, R212.reuse, R44, R12 ;  /* 0x0000002cd40c723c */ /* 0x042ff0000000180c */
[C---:B------:R-:W-:Y:S01]  /*37c0*/  HMMA.16816.F32 R16, R212.reuse, R46, R16 ;  /* 0x0000002ed410723c */ /* 0x040fe20000001810 */
[----:B------:R-:W-:Y:S07]  /*37d0*/  LDSM.16.M88.4 R44, [R240+0x5000] ;  /* 0x00500000f02c783b */ /* 0x000fee0000000200 */
[C---:B------:R-:W-:Y:S08]  /*37e0*/  HMMA.16816.F32 R20, R212.reuse, R48, R20 ;  /* 0x00000030d414723c */ /* 0x040ff00000001814 */
[----:B------:R-:W-:Y:S01]  /*37f0*/  HMMA.16816.F32 R24, R212, R50, R24 ;  /* 0x00000032d418723c */ /* 0x000fe20000001818 */
[----:B------:R-:W1:Y:S07]  /*3800*/  LDSM.16.M88.4 R48, [R134+0x5000] ;  /* 0x005000008630783b */ /* 0x000e6e0000000200 */
[C---:B---3--:R-:W-:Y:S08]  /*3810*/  HMMA.16816.F32 R28, R216.reuse, R8, R28 ;  /* 0x00000008d81c723c */ /* 0x048ff0000000181c */
[C---:B------:R-:W-:Y:S08]  /*3820*/  HMMA.16816.F32 R8, R216.reuse, R10, R4 ;  /* 0x0000000ad808723c */ /* 0x040ff00000001804 */
[C---:B------:R-:W-:Y:S08]  /*3830*/  HMMA.16816.F32 R4, R216.reuse, R40, R12 ;  /* 0x00000028d804723c */ /* 0x040ff0000000180c */
[C---:B------:R-:W-:Y:S01]  /*3840*/  HMMA.16816.F32 R16, R216.reuse, R42, R16 ;  /* 0x0000002ad810723c */ /* 0x040fe20000001810 */
[----:B------:R-:W-:Y:S07]  /*3850*/  LDSM.16.M88.4 R40, [R2+0x4800] ;  /* 0x004800000228783b */ /* 0x000fee0000000200 */
[C---:B------:R-:W-:Y:S08]  /*3860*/  HMMA.16816.F32 R20, R216.reuse, R56, R20 ;  /* 0x00000038d814723c */ /* 0x040ff00000001814 */
[----:B------:R-:W-:Y:S01]  /*3870*/  HMMA.16816.F32 R24, R216, R58, R24 ;  /* 0x0000003ad818723c */ /* 0x000fe20000001818 */
[----:B------:R-:W2:Y:S07]  /*3880*/  LDSM.16.M88.4 R56, [R240+0x5800] ;  /* 0x00580000f038783b */ /* 0x000eae0000000200 */
[C---:B----4-:R-:W-:Y:S08]  /*3890*/  HMMA.16816.F32 R12, R220.reuse, R38, R8 ;  /* 0x00000026dc0c723c */ /* 0x050ff00000001808 */
[C---:B------:R-:W-:Y:S01]  /*38a0*/  HMMA.16816.F32 R28, R220.reuse, R36, R28 ;  /* 0x00000024dc1c723c */ /* 0x040fe2000000181c */
[----:B------:R-:W-:Y:S07]  /*38b0*/  LDSM.16.M88.4 R36, [R135+0x5000] ;  /* 0x005000008724783b */ /* 0x000fee0000000200 */
[C---:B-1----:R-:W-:Y:S08]  /*38c0*/  HMMA.16816.F32 R8, R220.reuse, R48, R4 ;  /* 0x00000030dc08723c */ /* 0x042ff00000001804 */
[C---:B------:R-:W-:Y:S01]  /*38d0*/  HMMA.16816.F32 R4, R220.reuse, R50, R16 ;  /* 0x00000032dc04723c */ /* 0x040fe20000001810 */
[----:B------:R-:W1:Y:S07]  /*38e0*/  LDSM.16.M88.4 R48, [R2+0x5000] ;  /* 0x005000000230783b */ /* 0x000e6e0000000200 */
[C---:B------:R-:W-:Y:S08]  /*38f0*/  HMMA.16816.F32 R20, R220.reuse, R52, R20 ;  /* 0x00000034dc14723c */ /* 0x040ff00000001814 */
[----:B------:R-:W-:Y:S01]  /*3900*/  HMMA.16816.F32 R24, R220, R54, R24 ;  /* 0x00000036dc18723c */ /* 0x000fe20000001818 */
[----:B------:R-:W3:Y:S07]  /*3910*/  LDSM.16.M88.4 R52, [R2+0x5800] ;  /* 0x005800000234783b */ /* 0x000eee0000000200 */
[C---:B------:R-:W-:Y:S08]  /*3920*/  HMMA.16816.F32 R16, R224.reuse, R34, R12 ;  /* 0x00000022e010723c */ /* 0x040ff0000000180c */
[C---:B------:R-:W-:Y:S01]  /*3930*/  HMMA.16816.F32 R28, R224.reuse, R32, R28 ;  /* 0x00000020e01c723c */ /* 0x040fe2000000181c */
[----:B------:R-:W4:Y:S07]  /*3940*/  LDSM.16.M88.4 R32, [R135+0x4800] ;  /* 0x004800008720783b */ /* 0x000f2e0000000200 */
[C---:B------:R-:W-:Y:S08]  /*3950*/  HMMA.16816.F32 R12, R224.reuse, R44, R8 ;  /* 0x0000002ce00c723c */ /* 0x040ff00000001808 */
[----:B------:R-:W-:Y:S01]  /*3960*/  HMMA.16816.F32 R8, R224, R46, R4 ;  /* 0x0000002ee008723c */ /* 0x000fe20000001804 */
[----:B------:R-:W5:Y:S01]  /*3970*/  LDSM.16.M88.4 R44, [R135+0x5800] ;  /* 0x00580000872c783b */ /* 0x000f620000000200 */
[----:B------:R-:W-:Y:S01]  /*3980*/  ISETP.GT.AND P0, PT, R61, R249, PT ;  /* 0x000000f93d00720c */ /* 0x000fe20003f04270 */
[----:B------:R-:W-:-:S05]  /*3990*/  DEPBAR.LE SB0, 0x0 ;  /* 0x000080000000791a */ /* 0x000fca0000000000 */
[C---:B--2---:R-:W-:Y:S08]  /*39a0*/  HMMA.16816.F32 R4, R224.reuse, R56, R20 ;  /* 0x00000038e004723c */ /* 0x044ff00000001814 */
[----:B------:R-:W-:Y:S08]  /*39b0*/  HMMA.16816.F32 R24, R224, R58, R24 ;  /* 0x0000003ae018723c */ /* 0x000ff00000001818 */
[C---:B------:R-:W-:Y:S08]  /*39c0*/  HMMA.16816.F32 R20, R228.reuse, R42, R16 ;  /* 0x0000002ae414723c */ /* 0x040ff00000001810 */
[C---:B------:R-:W-:Y:S08]  /*39d0*/  HMMA.16816.F32 R28, R228.reuse, R40, R28 ;  /* 0x00000028e41c723c */ /* 0x040ff0000000181c */
[C---:B-1----:R-:W-:Y:S08]  /*39e0*/  HMMA.16816.F32 R16, R228.reuse, R48, R12 ;  /* 0x00000030e410723c */ /* 0x042ff0000000180c */
[C---:B------:R-:W-:Y:S08]  /*39f0*/  HMMA.16816.F32 R12, R228.reuse, R50, R8 ;  /* 0x00000032e40c723c */ /* 0x040ff00000001808 */
[C---:B---3--:R-:W-:Y:S08]  /*3a00*/  HMMA.16816.F32 R8, R228.reuse, R52, R4 ;  /* 0x00000034e408723c */ /* 0x048ff00000001804 */
[----:B------:R-:W-:Y:S08]  /*3a10*/  HMMA.16816.F32 R4, R228, R54, R24 ;  /* 0x00000036e404723c */ /* 0x000ff00000001818 */
[C---:B----4-:R-:W-:Y:S08]  /*3a20*/  HMMA.16816.F32 R40, R232.reuse, R32, R28 ;  /* 0x00000020e828723c */ /* 0x050ff0000000181c */
[C---:B------:R-:W-:Y:S08]  /*3a30*/  HMMA.16816.F32 R32, R232.reuse, R34, R20 ;  /* 0x00000022e820723c */ /* 0x040ff00000001814 */
[C---:B------:R-:W-:Y:S08]  /*3a40*/  HMMA.16816.F32 R20, R232.reuse, R36, R16 ;  /* 0x00000024e814723c */ /* 0x040ff00000001810 */
[C---:B------:R-:W-:Y:S08]  /*3a50*/  HMMA.16816.F32 R36, R232.reuse, R38, R12 ;  /* 0x00000026e824723c */ /* 0x040ff0000000180c */
[C---:B-----5:R-:W-:Y:S08]  /*3a60*/  HMMA.16816.F32 R28, R232.reuse, R44, R8 ;  /* 0x0000002ce81c723c */ /* 0x060ff00000001808 */
[----:B------:R-:W-:Y:S01]  /*3a70*/  HMMA.16816.F32 R24, R232, R46, R4 ;  /* 0x0000002ee818723c */ /* 0x000fe20000001804 */
[----:B------:R-:W-:Y:S06]  /*3a80*/  BAR.SYNC.DEFER_BLOCKING 0x0 ;  /* 0x0000000000007b1d */ /* 0x000fec0000010000 */
[----:B------:R-:W-:Y:S01]  /*3a90*/  @!UPT UIADD3 URZ, URZ, URZ, URZ ;  /* 0x0000003f3f3ff290 */ /* 0x000fe2000fffe03f */
[----:B------:R-:W-:Y:S11]  /*3aa0*/  @!P0 BRA `(.L_x_2613) ;  /* 0x0000026000008947 */ /* 0x000ff60003800000 */
[----:B------:R-:W-:Y:S02]  /*3ab0*/  IADD3 R3, -R68, 0x30, RZ ;  /* 0x0000003044037810 */ /* 0x000fe40007ffe1ff */
[----:B------:R-:W-:-:S02]  /*3ac0*/  IADD3 R0, R246, -0x2, RZ ;  /* 0xfffffffef6007810 */ /* 0x000fc40007ffe0ff */
[C---:B------:R-:W-:Y:S02]  /*3ad0*/  ISETP.GE.AND P0, PT, R3.reuse, 0x21, PT ;  /* 0x000000210300780c */ /* 0x040fe40003f06270 */
[----:B------:R-:W-:Y:S02]  /*3ae0*/  SHF.R.S32.HI R2, RZ, 0x1f, R0 ;  /* 0x0000001fff027819 */ /* 0x000fe40000011400 */
[----:B------:R-:W-:Y:S02]  /*3af0*/  ISETP.GE.AND P1, PT, R3, 0x1, PT ;  /* 0x000000010300780c */ /* 0x000fe40003f26270 */
[----:B------:R-:W-:Y:S01]  /*3b00*/  ISETP.GE.AND P5, PT, R62, c[0x0][0x1d4], PT ;  /* 0x000075003e007a0c */ /* 0x000fe20003fa6270 */
[----:B------:R-:W-:Y:S01]  /*3b10*/  IMAD R2, R2, c[0x0][0x1e0], RZ ;  /* 0x0000780002027a24 */ /* 0x000fe200078e02ff */
[----:B------:R-:W-:Y:S02]  /*3b20*/  ISETP.GE.AND P3, PT, R251, c[0x0][0x1d4], PT ;  /* 0x00007500fb007a0c */ /* 0x000fe40003f66270 */
[----:B------:R-:W-:Y:S01]  /*3b30*/  ISETP.GE.AND P4, PT, R252, c[0x0][0x1d4], PT ;  /* 0x00007500fc007a0c */ /* 0x000fe20003f86270 */
[----:B------:R-:W-:-:S02]  /*3b40*/  IMAD R4, R0, c[0x0][0x1e4], R2 ;  /* 0x0000790000047a24 */ /* 0x000fc400078e0202 */
[----:B------:R-:W-:Y:S02]  /*3b50*/  @P0 IMAD.MOV.U32 R5, RZ, RZ, c[0x0][0x1e0] ;  /* 0x00007800ff050624 */ /* 0x000fe400078e00ff */
        /* <DEDUP_REMOVED lines=27> */
.L_x_2613:
[----:B------:R-:W-:Y:S05]  /*3d10*/  BSYNC B0 ;  /* 0x0000000000007941 */ /* 0x000fea0003800000 */
.L_x_2612:
[----:B------:R-:W2:Y:S04]  /*3d20*/  LDL R0, [R1+0x3c] ;  /* 0x00003c0001007983 */ /* 0x000ea80000100800 */
[----:B------:R-:W-:Y:S04]  /*3d30*/  LDSM.16.MT88.4 R48, [R236+0x1800] ;  /* 0x00180000ec30783b */ /* 0x000fe80000004200 */
[----:B------:R-:W-:Y:S04]  /*3d40*/  LDSM.16.MT88.4 R76, [R238+0x1800] ;  /* 0x00180000ee4c783b */ /* 0x000fe80000004200 */
[----:B------:R-:W-:Y:S04]  /*3d50*/  LDSM.16.MT88.4 R44, [R241] ;  /* 0x00000000f12c783b */ /* 0x000fe80000004200 */
[----:B------:R-:W-:Y:S04]  /*3d60*/  LDSM.16.MT88.4 R56, [R236+0x2000] ;  /* 0x00200000ec38783b */ /* 0x000fe80000004200 */
[----:B------:R-:W-:Y:S04]  /*3d70*/  LDSM.16.MT88.4 R84, [R238+0x2000] ;  /* 0x00200000ee54783b */ /* 0x000fe80000004200 */
[----:B------:R-:W-:Y:S04]  /*3d80*/  LDSM.16.MT88.4 R72, [R238+0x800] ;  /* 0x00080000ee48783b */ /* 0x000fe80000004200 */
[----:B------:R-:W-:Y:S04]  /*3d90*/  LDSM.16.MT88.4 R64, [R237+0x800] ;  /* 0x00080000ed40783b */ /* 0x000fe80000004200 */
[----:B------:R-:W-:Y:S04]  /*3da0*/  STL [R1+0xb0], R162 ;  /* 0x0000b0a201007387 */ /* 0x000fe80000100800 */
[----:B------:R-:W-:Y:S04]  /*3db0*/  STL [R1+0xac], R161 ;  /* 0x0000aca101007387 */ /* 0x000fe80000100800 */
[----:B------:R-:W-:Y:S04]  /*3dc0*/  LDSM.16.MT88.4 R68, [R239+0x1800] ;  /* 0x00180000ef44783b */ /* 0x000fe80000004200 */
        /* <DEDUP_REMOVED lines=11> */
[----:B------:R-:W-:Y:S02]  /*3e80*/  ISETP.GT.AND P4, PT, R0, 0x9, PT ;  /* 0x000000090000780c */ /* 0x000fe40003f84270 */
[----:B------:R-:W-:Y:S02]  /*3e90*/  FSEL R6, R32, -INF , P0 ;  /* 0xff80000020067808 */ /* 0x000fe40000000000 */
[----:B-1----:R-:W-:Y:S02]  /*3ea0*/  FMNMX.FTZ R2, R8, R7, !PT ;  /* 0x0000000708027209 */ /* 0x002fe40007810000 */
        /* <DEDUP_REMOVED lines=28> */
[----:B------:R-:W-:Y:S02]  /*4070*/  FMNMX.FTZ R2, R105, R2, !PT ;  /* 0x0000000269027209 */ /* 0x000fe40007810000 */
[----:B------:R-:W-:Y:S02]  /*4080*/  FMNMX.FTZ R3, R18, R17, !PT ;  /* 0x0000001112037209 */ /* 0x000fe40007810000 */
[----:B------:R-:W-:Y:S02]  /*4090*/  FMNMX.FTZ R2, R104, R2, !PT ;  /* 0x0000000268027209 */ /* 0x000fe40007810000 */
[----:B------:R-:W-:Y:S02]  /*40a0*/  FSEL R15, R35, -INF , P4 ;  /* 0xff800000230f7808 */ /* 0x000fe40002000000 */
[----:B------:R-:W-:Y:S01]  /*40b0*/  FMNMX.FTZ R3, R16, R3, !PT ;  /* 0x0000000310037209 */ /* 0x000fe20007810000 */
[----:B------:R-:W1:Y:S01]  /*40c0*/  SHFL.BFLY PT, R20, R2, 0x2, 0x1f ;  /* 0x0c401f0002147f89 */ /* 0x000e6200000e0000 */
[----:B------:R-:W-:-:S02]  /*40d0*/  FSEL R14, R22, -INF , P6 ;  /* 0xff800000160e7808 */ /* 0x000fc40003000000 */
[C---:B------:R-:W-:Y:S01]  /*40e0*/  ISETP.GT.AND P6, PT, R0.reuse, 0x11, PT ;  /* 0x000000110000780c */ /* 0x040fe20003fc4270 */
[----:B------:R-:W-:Y:S01]  /*40f0*/  LDSM.16.MT88.4 R32, [R236] ;  /* 0x00000000ec20783b */ /* 0x000fe20000004200 */
[----:B------:R-:W-:Y:S02]  /*4100*/  ISETP.GT.AND P4, PT, R0, 0x18, PT ;  /* 0x000000180000780c */ /* 0x000fe40003f84270 */
        /* <DEDUP_REMOVED lines=9> */
[----:B------:R-:W-:-:S02]  /*41a0*/  FSEL R102, R31, -INF , P2 ;  /* 0xff8000001f667808 */ /* 0x000fc40001000000 */
[----:B------:R-:W-:Y:S01]  /*41b0*/  FMNMX.FTZ R3, R103, R0, !PT ;  /* 0x0000000067037209 */ /* 0x000fe20007810000 */
[----:B------:R-:W-:Y:S01]  /*41c0*/  LDSM.16.MT88.4 R28, [R236+0x800] ;  /* 0x00080000ec1c783b */ /* 0x000fe20000004200 */
[----:B-1----:R-:W-:Y:S02]  /*41d0*/  FMNMX.FTZ R0, R2, R20, !PT ;  /* 0x0000001402007209 */ /* 0x002fe40007810000 */
[----:B------:R-:W-:Y:S02]  /*41e0*/  FSEL R101, R26, -INF , P1 ;  /* 0xff8000001a657808 */ /* 0x000fe40000800000 */
[----:B------:R-:W-:Y:S01]  /*41f0*/  FMNMX.FTZ R3, R102, R3, !PT ;  /* 0x0000000366037209 */ /* 0x000fe20007810000 */
[----:B------:R-:W1:Y:S01]  /*4200*/  SHFL.BFLY PT, R2, R0, 0x1, 0x1f ;  /* 0x0c201f0000027f89 */ /* 0x000e6200000e0000 */
[----:B------:R-:W-:Y:S02]  /*4210*/  FSEL R100, R27, -INF , P0 ;  /* 0xff8000001b647808 */ /* 0x000fe40000000000 */
[----:B------:R-:W-:Y:S01]  /*4220*/  FMNMX.FTZ R3, R101, R3, !PT ;  /* 0x0000000365037209 */ /* 0x000fe20007810000 */
[----:B------:R-:W-:Y:S03]  /*4230*/  LDSM.16.MT88.4 R24, [R238] ;  /* 0x00000000ee18783b */ /* 0x000fe60000004200 */
        /* <DEDUP_REMOVED lines=62> */
[C---:B------:R-:W-:Y:S08]  /*4620*/  HMMA.16816.F32 R40, R8.reuse, R26, RZ ;  /* 0x0000001a0828723c */ /* 0x040ff000000018ff */
[C---:B------:R-:W-:Y:S08]  /*4630*/  HMMA.16816.F32 R28, R8.reuse, R44, RZ ;  /* 0x0000002c081c723c */ /* 0x040ff000000018ff */
[----:B------:R-:W-:Y:S01]  /*4640*/  HMMA.16816.F32 R24, R8, R46, RZ ;  /* 0x0000002e0818723c */ /* 0x000fe200000018ff */
[----:B------:R-:W1:Y:S07]  /*4650*/  LDSM.16.MT88.4 R44, [R237+0x1800] ;  /* 0x00180000ed2c783b */ /* 0x000e6e0000004200 */
[----:B------:R-:W-:Y:S08]  /*4660*/  HMMA.16816.F32 R20, R4, R56, R20 ;  /* 0x000000380414723c */ /* 0x000ff00000001814 */
        /* <DEDUP_REMOVED lines=10> */
[C---:B------:R-:W-:Y:S05]  /*4710*/  HMMA.16816.F32 R108, R4.reuse, R66, R32 ;  /* 0x00000042046c723c */ /* 0x040fea0000001820 */
[----:B------:R-:W-:Y:S01]  /*4720*/  MOV R85, R13 ;  /* 0x0000000d00557202 */ /* 0x000fe20000000f00 */
[----:B------:R-:W-:Y:S01]  /*4730*/  IMAD.MOV.U32 R84, RZ, RZ, R12 ;  /* 0x000000ffff547224 */ /* 0x000fe200078e000c */
[----:B------:R-:W-:Y:S01]  /*4740*/  MOV R161, R15 ;  /* 0x0000000f00a17202 */ /* 0x000fe20000000f00 */
[----:B------:R-:W-:Y:S01]  /*4750*/  HMMA.16816.F32 R16, R4, R58, R16 ;  /* 0x0000003a0410723c */ /* 0x000fe20000001810 */
[----:B------:R-:W-:Y:S01]  /*4760*/  IMAD.MOV.U32 R162, RZ, RZ, R14 ;  /* 0x000000ffffa27224 */ /* 0x000fe200078e000e */
[----:B------:R-:W-:Y:S06]  /*4770*/  LDSM.16.MT88.4 R56, [R237+0x3000] ;  /* 0x00300000ed38783b */ /* 0x000fec0000004200 */
        /* <DEDUP_REMOVED lines=12> */
[----:B------:R-:W-:Y:S08]  /*4840*/  HMMA.16816.F32 R24, R4, R62, R24 ;  /* 0x0000003e0418723c */ /* 0x000ff00000001818 */
[----:B------:R-:W-:Y:S08]  /*4850*/  HMMA.16816.F32 R16, R8, R78, RZ ;  /* 0x0000004e0810723c */ /* 0x000ff000000018ff */
[----:B--2---:R-:W-:Y:S01]  /*4860*/  HMMA.16816.F32 R60, R4, R20, R12 ;  /* 0x00000014043c723c */ /* 0x004fe2000000180c */
[----:B------:R-:W-:Y:S01]  /*4870*/  IMAD.MOV.U32 R122, RZ, RZ, R29 ;  /* 0x000000ffff7a7224 */ /* 0x000fe200078e001d */
[----:B------:R-:W-:Y:S01]  /*4880*/  MOV R121, R30 ;  /* 0x0000001e00797202 */ /* 0x000fe20000000f00 */
[----:B------:R-:W-:-:S02]  /*4890*/  IMAD.MOV.U32 R120, RZ, RZ, R31 ;  /* 0x000000ffff787224 */ /* 0x000fc400078e001f */
[----:B------:R-:W-:-:S03]  /*48a0*/  IMAD.MOV.U32 R119, RZ, RZ, R28 ;  /* 0x000000ffff777224 */ /* 0x000fc600078e001c */
[----:B------:R-:W-:Y:S01]  /*48b0*/  HMMA.16816.F32 R12, R8, R40, RZ ;  /* 0x00000028080c723c */ /* 0x000fe200000018ff */
[----:B------:R-:W-:Y:S01]  /*48c0*/  MOV R118, R25 ;  /* 0x0000001900767202 */ /* 0x000fe20000000f00 */
[----:B------:R-:W-:Y:S01]  /*48d0*/  IMAD.MOV.U32 R117, RZ, RZ, R26 ;  /* 0x000000ffff757224 */ /* 0x000fe200078e001a */
[----:B------:R-:W-:Y:S01]  /*48e0*/  MOV R115, R24 ;  /* 0x0000001800737202 */ /* 0x000fe20000000f00 */
[----:B------:R-:W-:-:S03]  /*48f0*/  IMAD.MOV.U32 R116, RZ, RZ, R27 ;  /* 0x000000ffff747224 */ /* 0x000fc600078e001b */
[----:B------:R-:W-:Y:S01]  /*4900*/  IMAD.MOV.U32 R41, RZ, RZ, R118 ;  /* 0x000000ffff297224 */ /* 0x000fe200078e0076 */
[----:B------:R-:W-:Y:S01]  /*4910*/  HMMA.16816.F32 R32, R8, R46, RZ ;  /* 0x0000002e0820723c */ /* 0x000fe200000018ff */
[----:B------:R-:W-:Y:S01]  /*4920*/  LDSM.16.MT88.4 R44, [R238+0x3800] ;  /* 0x00380000ee2c783b */ /* 0x000fe20000004200 */
[----:B------:R-:W-:-:S06]  /*4930*/  IMAD.MOV.U32 R40, RZ, RZ, R115 ;  /* 0x000000ffff287224 */ /* 0x000fcc00078e0073 */
[C---:B------:R-:W-:Y:S01]  /*4940*/  HMMA.16816.F32 R140, R4.reuse, R64, R36 ;  /* 0x00000040048c723c */ /* 0x040fe20000001824 */
[----:B------:R-:W2:Y:S01]  /*4950*/  LDSM.16.MT88.4 R36, [R239+0x2000] ;  /* 0x00200000ef24783b */ /* 0x000ea20000004200 */
[----:B------:R-:W-:Y:S01]  /*4960*/  IMAD.MOV.U32 R110, RZ, RZ, R61 ;  /* 0x000000ffff6e7224 */ /* 0x000fe200078e003d */
[----:B------:R-:W-:Y:S01]  /*4970*/  MOV R108, R63 ;  /* 0x0000003f006c7202 */ /* 0x000fe20000000f00 */
[----:B------:R-:W-:Y:S02]  /*4980*/  IMAD.MOV.U32 R109, RZ, RZ, R62 ;  /* 0x000000ffff6d7224 */ /* 0x000fe400078e003e */
[----:B------:R-:W-:Y:S02]  /*4990*/  IMAD.MOV.U32 R3, RZ, RZ, R60 ;  /* 0x000000ffff037224 */ /* 0x000fe400078e003c */
[C---:B------:R-:W-:Y:S08]  /*49a0*/  HMMA.16816.F32 R64, R4.reuse, R86, R16 ;  /* 0x000000560440723c */ /* 0x040ff00000001810 */
[C---:B-1----:R-:W-:Y:S07]  /*49b0*/  HMMA.16816.F32 R16, R4.reuse, R52, R12 ;  /* 0x000000340410723c */ /* 0x042fee000000180c */
[----:B------:R-:W-:Y:S01]  /*49c0*/  MOV R53, R110 ;  /* 0x0000006e00357202 */ /* 0x000fe20000000f00 */
[----:B------:R-:W-:Y:S01]  /*49d0*/  HMMA.16816.F32 R60, R4, R22, R32 ;  /* 0x00000016043c723c */ /* 0x000fe20000001820 */
[----:B------:R-:W1:Y:S01]  /*49e0*/  LDSM.16.MT88.4 R32, [R237+0x3800] ;  /* 0x00380000ed20783b */ /* 0x000e620000004200 */
[----:B------:R-:W-:Y:S01]  /*49f0*/  MOV R52, R3 ;  /* 0x0000000300347202 */ /* 0x000fe20000000f00 */
[----:B------:R-:W-:-:S04]  /*4a00*/  FADD.FTZ R3, R89, R88 ;  /* 0x0000005859037221 */ /* 0x000fc80000010000 */
[----:B------:R-:W-:Y:S01]  /*4a10*/  FADD.FTZ R3, R91, R3 ;  /* 0x000000035b037221 */ /* 0x000fe20000010000 */
[----:B------:R-:W-:Y:S03]  /*4a20*/  HMMA.16816.F32 R28, R8, R68, RZ ;  /* 0x00000044081c723c */ /* 0x000fe600000018ff */
[----:B------:R-:W-:-:S05]  /*4a30*/  FADD.FTZ R3, R90, R3 ;  /* 0x000000035a037221 */ /* 0x000fca0000010000 */
[----:B------:R-:W-:Y:S01]  /*4a40*/  HMMA.16816.F32 R24, R8, R70, RZ ;  /* 0x000000460818723c */ /* 0x000fe200000018ff */
[----:B------:R-:W-:Y:S01]  /*4a50*/  IMAD.MOV.U32 R154, RZ, RZ, R16 ;  /* 0x000000ffff9a7224 */ /* 0x000fe200078e0010 */
[----:B------:R-:W-:Y:S01]  /*4a60*/  MOV R153, R17 ;  /* 0x0000001100997202 */ /* 0x000fe20000000f00 */
[----:B------:R-:W-:Y:S02]  /*4a70*/  IMAD.MOV.U32 R152, RZ, RZ, R18 ;  /* 0x000000ffff987224 */ /* 0x000fe400078e0012 */
[----:B------:R-:W-:-:S03]  /*4a80*/  IMAD.MOV.U32 R131, RZ, RZ, R19 ;  /* 0x000000ffff837224 */ /* 0x000fc600078e0013 */
[----:B------:R-:W-:Y:S07]  /*4a90*/  HMMA.16816.F32 R16, R8, R56, RZ ;  /* 0x000000380810723c */ /* 0x000fee00000018ff */
[----:B------:R-:W-:Y:S01]  /*4aa0*/  IMAD.MOV.U32 R57, RZ, RZ, R85 ;  /* 0x000000ffff397224 */ /* 0x000fe200078e0055 */
[----:B--2---:R-:W-:Y:S01]  /*4ab0*/  HMMA.16816.F32 R72, R4, R36, R28 ;  /* 0x000000240448723c */ /* 0x004fe2000000181c */
[----:B------:R-:W-:-:S07]  /*4ac0*/  IMAD.MOV.U32 R56, RZ, RZ, R84 ;  /* 0x000000ffff387224 */ /* 0x000fce00078e0054 */
[----:B------:R-:W-:Y:S01]  /*4ad0*/  HMMA.16816.F32 R68, R4, R38, R24 ;  /* 0x000000260444723c */ /* 0x000fe20000001818 */
[----:B------:R-:W2:Y:S07]  /*4ae0*/  LDSM.16.MT88.4 R36, [R239+0x3000] ;  /* 0x00300000ef24783b */ /* 0x000eae0000004200 */
[C---:B------:R-:W-:Y:S07]  /*4af0*/  HMMA.16816.F32 R20, R8.reuse, R50, RZ ;  /* 0x000000320814723c */ /* 0x040fee00000018ff */
[----:B------:R-:W-:Y:S01]  /*4b00*/  MOV R50, R113 ;  /* 0x0000007100327202 */ /* 0x000fe20000000f00 */
[----:B------:R-:W-:Y:S01]  /*4b10*/  HMMA.16816.F32 R28, R8, R42, RZ ;  /* 0x0000002a081c723c */ /* 0x000fe200000018ff */
[----:B------:R-:W-:-:S06]  /*4b20*/  IMAD.MOV.U32 R51, RZ, RZ, R112 ;  /* 0x000000ffff337224 */ /* 0x000fcc00078e0070 */
[----:B------:R-:W-:Y:S01]  /*4b30*/  IMAD.MOV.U32 R42, RZ, RZ, R117 ;  /* 0x000000ffff2a7224 */ /* 0x000fe200078e0075 */
[----:B-1----:R-:W-:Y:S01]  /*4b40*/  HMMA.16816.F32 R16, R4, R32, R16 ;  /* 0x000000200410723c */ /* 0x002fe20000001810 */
[----:B------:R-:W-:-:S06]  /*4b50*/  MOV R43, R116 ;  /* 0x00000074002b7202 */ /* 0x000fcc0000000f00 */
[--C-:B------:R-:W-:Y:S01]  /*4b60*/  FFMA.FTZ R33, R101, c[0x0][0x2d0], -R0.reuse ;  /* 0x0000b40065217a23 */ /* 0x100fe20000010800 */
[----:B------:R-:W-:Y:S01]  /*4b70*/  HMMA.16816.F32 R24, R8, R48, RZ ;  /* 0x000000300818723c */ /* 0x000fe200000018ff */
[----:B------:R-:W-:-:S06]  /*4b80*/  FFMA.FTZ R32, R100, c[0x0][0x2d0], -R0 ;  /* 0x0000b40064207a23 */ /* 0x000fcc0000010800 */
[----:B------:R-:W-:Y:S01]  /*4b90*/  IMAD.MOV.U32 R49, RZ, RZ, R114 ;  /* 0x000000ffff317224 */ /* 0x000fe200078e0072 */
[----:B------:R-:W-:Y:S01]  /*4ba0*/  HMMA.16816.F32 R84, R4, R46, R20 ;  /* 0x0000002e0454723c */ /* 0x000fe20000001814 */
[----:B------:R-:W1:Y:S01]  /*4bb0*/  LDSM.16.MT88.4 R20, [R239+0x3800] ;  /* 0x00380000ef14783b */ /* 0x000e620000004200 */
[----:B------:R-:W-:-:S05]  /*4bc0*/  IMAD.MOV.U32 R48, RZ, RZ, R111 ;  /* 0x000000ffff307224 */ /* 0x000fca00078e006f */
[----:B------:R-:W-:Y:S01]  /*4bd0*/  IMAD.MOV.U32 R46, RZ, RZ, R126 ;  /* 0x000000ffff2e7224 */ /* 0x000fe200078e007e */
[----:B------:R-:W-:Y:S01]  /*4be0*/  HMMA.16816.F32 R12, R8, R58, RZ ;  /* 0x0000003a080c723c */ /* 0x000fe200000018ff */
[----:B------:R-:W-:-:S06]  /*4bf0*/  IMAD.MOV.U32 R47, RZ, RZ, R125 ;  /* 0x000000ffff2f7224 */ /* 0x000fcc00078e007d */
[----:B------:R-:W-:Y:S01]  /*4c00*/  IMAD.MOV.U32 R59, RZ, RZ, R128 ;  /* 0x000000ffff3b7224 */ /* 0x000fe200078e0080 */
[----:B------:R-:W-:Y:S01]  /*4c10*/  HMMA.16816.F32 R76, R4, R54, R28 ;  /* 0x00000036044c723c */ /* 0x000fe2000000181c */
[----:B------:R-:W-:-:S06]  /*4c20*/  IMAD.MOV.U32 R58, RZ, RZ, R129 ;  /* 0x000000ffff3a7224 */ /* 0x000fcc00078e0081 */
[----:B------:R-:W-:Y:S01]  /*4c30*/  MOV R31, R18 ;  /* 0x00000012001f7202 */ /* 0x000fe20000000f00 */
[----:B------:R-:W-:Y:S01]  /*4c40*/  IMAD.MOV.U32 R30, RZ, RZ, R19 ;  /* 0x000000ffff1e7224 */ /* 0x000fe200078e0013 */
[----:B------:R-:W-:Y:S01]  /*4c50*/  MOV R28, R16 ;  /* 0x00000010001c7202 */ /* 0x000fe20000000f00 */
[----:B------:R-:W-:Y:S01]  /*4c60*/  IMAD.MOV.U32 R29, RZ, RZ, R17 ;  /* 0x000000ffff1d7224 */ /* 0x000fe200078e0011 */
[----:B------:R-:W-:Y:S01]  /*4c70*/  HMMA.16816.F32 R168, R4, R44, R24 ;  /* 0x0000002c04a8723c */ /* 0x000fe20000001818 */
[----:B------:R-:W3:Y:S01]  /*4c80*/  LDSM.16.MT88.4 R24, [R236+0x4800] ;  /* 0x00480000ec18783b */ /* 0x000ee20000004200 */
[----:B------:R-:W-:Y:S02]  /*4c90*/  IMAD.MOV.U32 R54, RZ, RZ, R109 ;  /* 0x000000ffff367224 */ /* 0x000fe400078e006d */
[----:B------:R-:W-:Y:S02]  /*4ca0*/  IMAD.MOV.U32 R55, RZ, RZ, R108 ;  /* 0x000000ffff377224 */ /* 0x000fe400078e006c */
[----:B------:R-:W-:Y:S01]  /*4cb0*/  IMAD.MOV.U32 R89, RZ, RZ, R31 ;  /* 0x000000ffff597224 */ /* 0x000fe200078e001f */
[----:B------:R-:W-:Y:S01]  /*4cc0*/  MOV R44, R127 ;  /* 0x0000007f002c7202 */ /* 0x000fe20000000f00 */
[----:B--2---:R-:W-:Y:S01]  /*4cd0*/  HMMA.16816.F32 R16, R8, R36, RZ ;  /* 0x000000240810723c */ /* 0x004fe200000018ff */
[----:B------:R-:W-:Y:S01]  /*4ce0*/  IMAD.MOV.U32 R88, RZ, RZ, R30 ;  /* 0x000000ffff587224 */ /* 0x000fe200078e001e */
[----:B------:R-:W-:Y:S01]  /*4cf0*/  MOV R45, R130 ;  /* 0x00000082002d7202 */ /* 0x000fe20000000f00 */
[----:B------:R-:W-:-:S02]  /*4d00*/  FFMA.FTZ R31, R105, c[0x0][0x2d0], -R2 ;  /* 0x0000b400691f7a23 */ /* 0x000fc40000010802 */
[----:B------:R-:W-:Y:S02]  /*4d10*/  FFMA.FTZ R30, R104, c[0x0][0x2d0], -R2 ;  /* 0x0000b400681e7a23 */ /* 0x000fe40000010802 */
[----:B------:R-:W-:Y:S01]  /*4d20*/  MOV R37, R122 ;  /* 0x0000007a00257202 */ /* 0x000fe20000000f00 */
[----:B------:R-:W-:Y:S01]  /*4d30*/  HMMA.16816.F32 R176, R4, R34, R12 ;  /* 0x0000002204b0723c */ /* 0x000fe2000000180c */
[----:B------:R-:W-:-:S06]  /*4d40*/  MOV R36, R119 ;  /* 0x0000007700247202 */ /* 0x000fcc0000000f00 */
[----:B------:R-:W-:Y:S01]  /*4d50*/  IMAD.MOV.U32 R35, RZ, RZ, R124 ;  /* 0x000000ffff237224 */ /* 0x000fe200078e007c */
[----:B------:R-:W-:Y:S01]  /*4d60*/  HMMA.16816.F32 R12, R8, R38, RZ ;  /* 0x00000026080c723c */ /* 0x000fe200000018ff */
[----:B------:R-:W-:Y:S01]  /*4d70*/  MOV R160, R168 ;  /* 0x000000a800a07202 */ /* 0x000fe20000000f00 */
[----:B------:R-:W-:Y:S01]  /*4d80*/  IMAD.MOV.U32 R135, RZ, RZ, R169 ;  /* 0x000000ffff877224 */ /* 0x000fe200078e00a9 */
[----:B------:R-:W-:Y:S01]  /*4d90*/  MOV R155, R171 ;  /* 0x000000ab009b7202 */ /* 0x000fe20000000f00 */
[----:B------:R-:W-:Y:S02]  /*4da0*/  IMAD.MOV.U32 R134, RZ, RZ, R170 ;  /* 0x000000ffff867224 */ /* 0x000fe400078e00aa */
[----:B------:R-:W-:Y:S02]  /*4db0*/  IMAD.MOV.U32 R34, RZ, RZ, R123 ;  /* 0x000000ffff227224 */ /* 0x000fe400078e007b */
[----:B-1----:R-:W-:Y:S01]  /*4dc0*/  HMMA.16816.F32 R172, R4, R20, R16 ;  /* 0x0000001404ac723c */ /* 0x002fe20000001810 */
[----:B------:R-:W1:Y:S01]  /*4dd0*/  LDSM.16.MT88.4 R16, [R236+0x5000] ;  /* 0x00500000ec10783b */ /* 0x000e620000004200 */
[----:B------:R-:W-:Y:S01]  /*4de0*/  IMAD.MOV.U32 R38, RZ, RZ, R121 ;  /* 0x000000ffff267224 */ /* 0x000fe200078e0079 */
[----:B------:R-:W-:Y:S01]  /*4df0*/  MOV R100, R34 ;  /* 0x0000002200647202 */ /* 0x000fe20000000f00 */
[----:B------:R-:W-:-:S02]  /*4e00*/  IMAD.MOV.U32 R39, RZ, RZ, R120 ;  /* 0x000000ffff277224 */ /* 0x000fc400078e0078 */
[----:B------:R-:W-:Y:S02]  /*4e10*/  IMAD.MOV.U32 R101, RZ, RZ, R35 ;  /* 0x000000ffff657224 */ /* 0x000fe400078e0023 */
[----:B------:R-:W-:-:S08]  /*4e20*/  FADD.FTZ R20, R94, R3 ;  /* 0x000000035e147221 */ /* 0x000fd00000010000 */
[----:B------:R-:W-:Y:S08]  /*4e30*/  HMMA.16816.F32 R168, R4, R22, R12 ;  /* 0x0000001604a8723c */ /* 0x000ff0000000180c */
[----:B---3--:R-:W-:Y:S11]  /*4e40*/  HMMA.16816.F32 R12, R8, R24, RZ ;  /* 0x00000018080c723c */ /* 0x008ff600000018ff */
[----:B------:R-:W-:Y:S11]  /*4e50*/  @!UPT UIADD3 URZ, URZ, URZ, URZ ;  /* 0x0000003f3f3ff290 */ /* 0x000ff6000fffe03f */
[----:B------:R-:W-:Y:S02]  /*4e60*/  @!UPT UIADD3 URZ, URZ, URZ, URZ ;  /* 0x0000003f3f3ff290 */ /* 0x000fe4000fffe03f */
[----:B-1----:R-:W-:Y:S07]  /*4e70*/  HMMA.16816.F32 R124, R4, R16, R12 ;  /* 0x00000010047c723c */ /* 0x002fee000000180c */
[----:B------:R-:W-:Y:S01]  /*4e80*/  FADD.FTZ R12, R82, R81 ;  /* 0x00000051520c7221 */ /* 0x000fe20000010000 */
[----:B------:R-:W-:Y:S01]  /*4e90*/  MOV R81, R29 ;  /* 0x0000001d00517202 */ /* 0x000fe20000000f00 */
[----:B------:R-:W-:Y:S02]  /*4ea0*/  FFMA.FTZ R29, R106, c[0x0][0x2d0], -R2 ;  /* 0x0000b4006a1d7a23 */ /* 0x000fe40000010802 */
[----:B------:R-:W-:Y:S01]  /*4eb0*/  FADD.FTZ R16, R80, R12 ;  /* 0x0000000c50107221 */ /* 0x000fe20000010000 */
[----:B------:R-:W-:Y:S01]  /*4ec0*/  MOV R105, R81 ;  /* 0x0000005100697202 */ /* 0x000fe20000000f00 */
[----:B------:R-:W-:Y:S01]  /*4ed0*/  HMMA.16816.F32 R12, R8, R26, RZ ;  /* 0x0000001a080c723c */ /* 0x000fe200000018ff */
[----:B------:R-:W1:Y:S01]  /*4ee0*/  LDSM.16.MT88.4 R24, [R238+0x4800] ;  /* 0x00480000ee18783b */ /* 0x000e620000004200 */
[----:B------:R-:W-:-:S02]  /*4ef0*/  FADD.FTZ R21, R83, R16 ;  /* 0x0000001053157221 */ /* 0x000fc40000010000 */
[----:B------:R-:W-:Y:S02]  /*4f00*/  IMAD.MOV.U32 R82, RZ, RZ, R28 ;  /* 0x000000ffff527224 */ /* 0x000fe400078e001c */
[----:B------:R-:W-:Y:S02]  /*4f10*/  FADD.FTZ R3, R92, R21 ;  /* 0x000000155c037221 */ /* 0x000fe40000010000 */
[----:B------:R-:W-:Y:S02]  /*4f20*/  FFMA.FTZ R28, R102, c[0x0][0x2d0], -R0 ;  /* 0x0000b400661c7a23 */ /* 0x000fe40000010800 */
[----:B------:R-:W-:Y:S02]  /*4f30*/  FADD.FTZ R3, R93, R3 ;  /* 0x000000035d037221 */ /* 0x000fe40000010000 */
[----:B------:R-:W-:Y:S11]  /*4f40*/  IMAD.MOV.U32 R106, RZ, RZ, R89 ;  /* 0x000000ffff6a7224 */ /* 0x000ff600078e0059 */
[----:B------:R-:W-:Y:S01]  /*4f50*/  @!UPT UIADD3 URZ, URZ, URZ, URZ ;  /* 0x0000003f3f3ff290 */ /* 0x000fe2000fffe03f */
[----:B------:R-:W-:Y:S01]  /*4f60*/  HMMA.16816.F32 R112, R4, R18, R12 ;  /* 0x000000120470723c */ /* 0x000fe2000000180c */
[----:B------:R-:W2:Y:S01]  /*4f70*/  LDSM.16.MT88.4 R16, [R238+0x5000] ;  /* 0x00500000ee10783b */ /* 0x000ea20000004200 */
[----:B------:R-:W-:Y:S01]  /*4f80*/  MOV R83, R131 ;  /* 0x0000008300537202 */ /* 0x000fe20000000f00 */
[----:B------:R-:W-:Y:S02]  /*4f90*/  IMAD.MOV.U32 R102, RZ, RZ, R46 ;  /* 0x000000ffff667224 */ /* 0x000fe400078e002e */
[----:B------:R-:W-:Y:S01]  /*4fa0*/  IMAD.MOV.U32 R46, RZ, RZ, R58 ;  /* 0x000000ffff2e7224 */ /* 0x000fe200078e003a */
[----:B------:R-:W-:Y:S01]  /*4fb0*/  MOV R58, R162 ;  /* 0x000000a2003a7202 */ /* 0x000fe20000000f00 */
[----:B------:R-:W-:Y:S01]  /*4fc0*/  IMAD.MOV.U32 R90, RZ, RZ, R134 ;  /* 0x000000ffff5a7224 */ /* 0x000fe200078e0086 */
[----:B------:R-:W-:Y:S01]  /*4fd0*/  MOV R80, R154 ;  /* 0x0000009a00507202 */ /* 0x000fe20000000f00 */
        /* <DEDUP_REMOVED lines=38> */
[----:B------:R-:W-:Y:S01]  /*5240*/  LDSM.16.MT88.4 R96, [R239+0x4000] ;  /* 0x00400000ef60783b */ /* 0x000fe20000004200 */
[----:B--2---:R-:W-:Y:S01]  /*5250*/  FADD.FTZ R2, R14, R16 ;  /* 0x000000100e027221 */ /* 0x004fe20000010000 */
[----:B------:R-:W-:Y:S03]  /*5260*/  MUFU.EX2 R0, R32 ;  /* 0x0000002000007308 */ /* 0x000fe60000000800 */
[C---:B---3--:R-:W-:Y:S01]  /*5270*/  FADD.FTZ R3, R13.reuse, R2 ;  /* 0x000000020d037221 */ /* 0x048fe20000010000 */
[----:B------:R-:W-:-:S04]  /*5280*/  F2FP.PACK_AB R129, R13, R14 ;  /* 0x0000000e0d81723e */ /* 0x000fc800000000ff */
[----:B------:R1:W2:Y:S01]  /*5290*/  MUFU.EX2 R2, R33 ;  /* 0x0000002100027308 */ /* 0x0002a20000000800 */
[----:B------:R-:W-:Y:S01]  /*52a0*/  IMAD.MOV.U32 R81, RZ, RZ, R153 ;  /* 0x000000ffff517224 */ /* 0x000fe200078e0099 */
[----:B------:R-:W3:Y:S04]  /*52b0*/  LDSM.16.MT88.4 R12, [R239+0x4800] ;  /* 0x00480000ef0c783b */ /* 0x000ee80000004200 */
[----:B-1----:R-:W1:Y:S01]  /*52c0*/  LDSM.16.MT88.4 R32, [R239+0x1000] ;  /* 0x00100000ef20783b */ /* 0x002e620000004200 */
[----:B--2---:R-:W-:Y:S01]  /*52d0*/  F2FP.PACK_AB R131, R0, R2 ;  /* 0x000000020083723e */ /* 0x004fe200000000ff */
[----:B------:R-:W-:-:S04]  /*52e0*/  FADD.FTZ R3, R2, R3 ;  /* 0x0000000302037221 */ /* 0x000fc80000010000 */
[----:B------:R-:W-:-:S05]  /*52f0*/  FADD.FTZ R3, R0, R3 ;  /* 0x0000000300037221 */ /* 0x000fca0000010000 */
[----:B------:R-:W-:Y:S04]  /*5300*/  STL [R1], R3 ;  /* 0x0000000301007387 */ /* 0x000fe80000100800 */
[----:B------:R2:W5:Y:S04]  /*5310*/  LDL.LU R162, [R1+0xb0] ;  /* 0x0000b00001a27983 */ /* 0x0005680000300800 */
[----:B------:R2:W5:Y:S04]  /*5320*/  LDL.LU R161, [R1+0xac] ;  /* 0x0000ac0001a17983 */ /* 0x0005680000300800 */
[----:B------:R2:W5:Y:S04]  /*5330*/  LDL.LU R160, [R1+0xa8] ;  /* 0x0000a80001a07983 */ /* 0x0005680000300800 */
[----:B------:R2:W5:Y:S04]  /*5340*/  LDL.LU R135, [R1+0xa4] ;  /* 0x0000a40001877983 */ /* 0x0005680000300800 */
[----:B------:R2:W5:Y:S01]  /*5350*/  LDL.LU R134, [R1+0xa0] ;  /* 0x0000a00001867983 */ /* 0x0005620000300800 */
[----:B------:R-:W-:Y:S01]  /*5360*/  IMAD.MOV.U32 R82, RZ, RZ, R152 ;  /* 0x000000ffff527224 */ /* 0x000fe200078e0098 */
[----:B---3--:R-:W-:Y:S01]  /*5370*/  HMMA.16816.F32 R16, R8, R12, RZ ;  /* 0x0000000c0810723c */ /* 0x008fe200000018ff */
[----:B------:R-:W-:-:S02]  /*5380*/  IMAD.MOV.U32 R91, RZ, RZ, R155 ;  /* 0x000000ffff5b7224 */ /* 0x000fc400078e009b */
[----:B------:R-:W3:Y:S01]  /*5390*/  LDSM.16.MT88.4 R152, [R236+0x1000] ;  /* 0x00100000ec98783b */ /* 0x000ee20000004200 */
[----:B------:R-:W-:Y:S01]  /*53a0*/  IMAD.MOV.U32 R26, RZ, RZ, R249 ;  /* 0x000000ffff1a7224 */ /* 0x000fe200078e00f9 */
[----:B------:R-:W-:-:S03]  /*53b0*/  IADD3 R249, R246, -0x2, RZ ;  /* 0xfffffffef6f97810 */ /* 0x000fc60007ffe0ff */
[----:B-1----:R-:W-:Y:S01]  /*53c0*/  HMMA.16816.F32 R28, R128, R32, R36 ;  /* 0x00000020801c723c */ /* 0x002fe20000001824 */
[----:B------:R-:W-:-:S07]  /*53d0*/  ISETP.GE.AND P0, PT, R249, R26, PT ;  /* 0x0000001af900720c */ /* 0x000fce0003f06270 */
[----:B------:R-:W-:Y:S01]  /*53e0*/  HMMA.16816.F32 R32, R128, R34, R40 ;  /* 0x000000228020723c */ /* 0x000fe20000001828 */
[----:B------:R-:W1:Y:S07]  /*53f0*/  LDSM.16.MT88.4 R40, [R236+0x2800] ;  /* 0x00280000ec28783b */ /* 0x000e6e0000004200 */
[----:B------:R-:W-:Y:S01]  /*5400*/  HMMA.16816.F32 R8, R8, R14, RZ ;  /* 0x0000000e0808723c */ /* 0x000fe200000018ff */
[----:B------:R-:W4:Y:S07]  /*5410*/  LDSM.16.MT88.4 R12, [R239+0x5000] ;  /* 0x00500000ef0c783b */ /* 0x000f2e0000004200 */
[C---:B------:R-:W-:Y:S08]  /*5420*/  HMMA.16816.F32 R92, R128.reuse, R96, R172 ;  /* 0x00000060805c723c */ /* 0x040ff000000018ac */
[C---:B------:R-:W-:Y:S08]  /*5430*/  HMMA.16816.F32 R96, R128.reuse, R98, R168 ;  /* 0x000000628060723c */ /* 0x040ff000000018a8 */
[C---:B---3--:R-:W-:Y:S08]  /*5440*/  HMMA.16816.F32 R156, R128.reuse, R152, R156 ;  /* 0x00000098809c723c */ /* 0x048ff0000000189c */
[C---:B------:R-:W-:Y:S01]  /*5450*/  HMMA.16816.F32 R152, R128.reuse, R154, R144 ;  /* 0x0000009a8098723c */ /* 0x040fe20000001890 */
[----:B------:R-:W3:Y:S07]  /*5460*/  LDSM.16.MT88.4 R144, [R238+0x1000] ;  /* 0x00100000ee90783b */ /* 0x000eee0000004200 */
[C---:B-1----:R-:W-:Y:S08]  /*5470*/  HMMA.16816.F32 R36, R128.reuse, R40, R44 ;  /* 0x000000288024723c */ /* 0x042ff0000000182c */
[----:B------:R-:W-:Y:S01]  /*5480*/  HMMA.16816.F32 R40, R128, R42, R48 ;  /* 0x0000002a8028723c */ /* 0x000fe20000001830 */
[----:B------:R-:W1:Y:S07]  /*5490*/  LDSM.16.MT88.4 R48, [R238+0x2800] ;  /* 0x00280000ee30783b */ /* 0x000e6e0000004200 */
[C---:B----4-:R-:W-:Y:S08]  /*54a0*/  HMMA.16816.F32 R16, R4.reuse, R12, R16 ;  /* 0x0000000c0410723c */ /* 0x050ff00000001810 */
[----:B------:R-:W-:Y:S01]  /*54b0*/  HMMA.16816.F32 R8, R4, R14, R8 ;  /* 0x0000000e0408723c */ /* 0x000fe20000001808 */
[----:B------:R-:W-:Y:S07]  /*54c0*/  LDSM.16.MT88.4 R4, [R239+0x5800] ;  /* 0x00580000ef04783b */ /* 0x000fee0000004200 */
[C---:B---3--:R-:W-:Y:S08]  /*54d0*/  HMMA.16816.F32 R148, R128.reuse, R144, R148 ;  /* 0x000000908094723c */ /* 0x048ff00000001894 */
[C---:B------:R-:W-:Y:S01]  /*54e0*/  HMMA.16816.F32 R144, R128.reuse, R146, R136 ;  /* 0x000000928090723c */ /* 0x040fe20000001888 */
[----:B------:R-:W3:Y:S07]  /*54f0*/  LDSM.16.MT88.4 R136, [R237+0x1000] ;  /* 0x00100000ed88783b */ /* 0x000eee0000004200 */
[C---:B-1----:R-:W-:Y:S01]  /*5500*/  HMMA.16816.F32 R44, R128.reuse, R48, R56 ;  /* 0x00000030802c723c */ /* 0x042fe20000001838 */
[----:B------:R-:W1:Y:S07]  /*5510*/  LDSM.16.MT88.4 R56, [R237+0x2800] ;  /* 0x00280000ed38783b */ /* 0x000e6e0000004200 */
[C---:B------:R-:W-:Y:S01]  /*5520*/  HMMA.16816.F32 R48, R128.reuse, R50, R64 ;  /* 0x000000328030723c */ /* 0x040fe20000001840 */
[----:B------:R-:W4:Y:S07]  /*5530*/  LDSM.16.MT88.4 R64, [R239+0x2800] ;  /* 0x00280000ef40783b */ /* 0x000f2e0000004200 */
[C---:B---3--:R-:W-:Y:S08]  /*5540*/  HMMA.16816.F32 R140, R128.reuse, R136, R140 ;  /* 0x00000088808c723c */ /* 0x048ff0000000188c */
[C---:B-1----:R-:W-:Y:S08]  /*5550*/  HMMA.16816.F32 R52, R128.reuse, R56, R52 ;  /* 0x000000388034723c */ /* 0x042ff00000001834 */
[C---:B------:R-:W-:Y:S08]  /*5560*/  HMMA.16816.F32 R56, R128.reuse, R58, R60 ;  /* 0x0000003a8038723c */ /* 0x040ff0000000183c */
[C---:B----4-:R-:W-:Y:S01]  /*5570*/  HMMA.16816.F32 R60, R128.reuse, R64, R72 ;  /* 0x00000040803c723c */ /* 0x050fe20000001848 */
[----:B------:R-:W1:Y:S07]  /*5580*/  LDSM.16.MT88.4 R72, [R236+0x4000] ;  /* 0x00400000ec48783b */ /* 0x000e6e0000004200 */
[C---:B------:R-:W-:Y:S08]  /*5590*/  HMMA.16816.F32 R64, R128.reuse, R66, R68 ;  /* 0x000000428040723c */ /* 0x040ff00000001844 */
        /* <DEDUP_REMOVED lines=22> */
[----:B--2---:R-:W2:Y:S04]  /*5700*/  LDL.64 R24, [R1+0x28] ;  /* 0x0000280001187983 */ /* 0x004ea80000100a00 */
[----:B------:R-:W3:Y:S04]  /*5710*/  LDL R26, [R1+0x38] ;  /* 0x00003800011a7983 */ /* 0x000ee80000100800 */
[----:B------:R-:W4:Y:S04]  /*5720*/  LDL.LU R0, [R1+0x4] ;  /* 0x0000040001007983 */ /* 0x000f280000300800 */
[----:B------:R-:W1:Y:S01]  /*5730*/  S2R R27, SR_TID.X ;  /* 0x00000000001b7919 */ /* 0x000e620000002100 */
[----:B------:R-:W-:-:S02]  /*5740*/  LOP3.LUT P0, RZ, R247, 0x2, RZ, 0xc0, !PT ;  /* 0x00000002f7ff7812 */ /* 0x000fc4000780c0ff */
[----:B-1----:R-:W-:Y:S02]  /*5750*/  ISETP.GT.AND P2, PT, R27, 0x7f, PT ;  /* 0x0000007f1b00780c */ /* 0x002fe40003f44270 */
[----:B------:R-:W-:Y:S02]  /*5760*/  ISETP.GE.AND P6, PT, R251, c[0x0][0x1d4], PT ;  /* 0x00007500fb007a0c */ /* 0x000fe40003fc6270 */
[----:B----4-:R-:W-:-:S07]  /*5770*/  LOP3.LUT R0, R0, 0xffffffef, RZ, 0xc0, !PT ;  /* 0xffffffef00007812 */ /* 0x010fce00078ec0ff */
[----:B------:R-:W-:Y:S02]  /*5780*/  @P0 LOP3.LUT R0, R0, 0x10, RZ, 0xfc, !PT ;  /* 0x0000001000000812 */ /* 0x000fe400078efcff */
[----:B---3--:R-:W-:Y:S02]  /*5790*/  ISETP.GE.AND P1, PT, R26, c[0x0][0x1d4], PT ;  /* 0x000075001a007a0c */ /* 0x008fe40003f26270 */
[----:B------:R-:W-:-:S04]  /*57a0*/  LOP3.LUT R0, R0, 0xfffffffb, RZ, 0xc0, !PT ;  /* 0xfffffffb00007812 */ /* 0x000fc800078ec0ff */
[----:B------:R-:W-:Y:S02]  /*57b0*/  @P2 LOP3.LUT R0, R0, 0x4, RZ, 0xfc, !PT ;  /* 0x0000000400002812 */ /* 0x000fe400078efcff */
[----:B------:R-:W-:Y:S02]  /*57c0*/  ISETP.GE.AND P0, PT, R252, c[0x0][0x1d4], PT ;  /* 0x00007500fc007a0c */ /* 0x000fe40003f06270 */
[----:B------:R-:W-:-:S04]  /*57d0*/  LOP3.LUT R0, R0, 0xfffffffd, RZ, 0xc0, !PT ;  /* 0xfffffffd00007812 */ /* 0x000fc800078ec0ff */
[----:B------:R-:W-:-:S04]  /*57e0*/  @P1 LOP3.LUT R0, R0, 0x2, RZ, 0xfc, !PT ;  /* 0x0000000200001812 */ /* 0x000fc800078efcff */
[----:B------:R-:W-:-:S04]  /*57f0*/  LOP3.LUT R0, R0, 0xfffffffe, RZ, 0xc0, !PT ;  /* 0xfffffffe00007812 */ /* 0x000fc800078ec0ff */
[----:B------:R-:W-:Y:S02]  /*5800*/  @P0 LOP3.LUT R0, R0, 0x1, RZ, 0xfc, !PT ;  /* 0x0000000100000812 */ /* 0x000fe400078efcff */
[----:B------:R-:W-:Y:S02]  /*5810*/  LOP3.LUT P0, RZ, R247, 0x4, RZ, 0xc0, !PT ;  /* 0x00000004f7ff7812 */ /* 0x000fe4000780c0ff */
[----:B------:R-:W-:-:S11]  /*5820*/  LOP3.LUT R0, R0, 0xfffffff7, RZ, 0xc0, !PT ;  /* 0xfffffff700007812 */ /* 0x000fd600078ec0ff */
[----:B------:R-:W-:-:S05]  /*5830*/  @P0 LOP3.LUT R0, R0, 0x8, RZ, 0xfc, !PT ;  /* 0x0000000800000812 */ /* 0x000fca00078efcff */
[----:B------:R1:W-:Y:S01]  /*5840*/  STL [R1+0x4], R0 ;  /* 0x0000040001007387 */ /* 0x0003e20000100800 */
[----:B--2---:R-:W-:-:S03]  /*5850*/  ISETP.GE.AND P5, PT, R24, c[0x0][0x1d4], PT ;  /* 0x0000750018007a0c */ /* 0x004fc60003fa6270 */
.L_x_2617:
[----:B------:R-:W2:Y:S01]  /*5860*/  LDL.64 R10, [R1+0x20] ;  /* 0x00002000010a7983 */ /* 0x000ea20000100a00 */
[----:B-1----:R-:W-:Y:S01]  /*5870*/  SHF.R.S32.HI R0, RZ, 0x1f, R249 ;  /* 0x0000001fff007819 */ /* 0x002fe200000114f9 */
[C---:B------:R-:W-:Y:S01]  /*5880*/  IMAD.WIDE.U32 R2, R249.reuse, c[0x0][0x208], RZ ;  /* 0x00008200f9027a25 */ /* 0x040fe200078e00ff */
[----:B------:R-:W-:Y:S04]  /*5890*/  DEPBAR.LE SB0, 0x0 ;  /* 0x000080000000791a */ /* 0x000fe80000000000 */
[----:B------:R-:W3:Y:S01]  /*58a0*/  LDL.64 R8, [R1+0x10] ;  /* 0x0000100001087983 */ /* 0x000ee20000100a00 */
[----:B------:R-:W-:Y:S01]  /*58b0*/  IMAD R0, R0, c[0x0][0x208], RZ ;  /* 0x0000820000007a24 */ /* 0x000fe200078e02ff */
[----:B------:R-:W-:Y:S01]  /*58c0*/  WARPSYNC 0xffffffff ;  /* 0xffffffff00007948 */ /* 0x000fe20003800000 */
[----:B------:R-:W-:Y:S01]  /*58d0*/  IMAD.MOV.U32 R4, RZ, RZ, c[0x0][0x208] ;  /* 0x00008200ff047624 */ /* 0x000fe200078e00ff */
[----:B------:R-:W-:Y:S01]  /*58e0*/  BSSY B0, `(.L_x_2615) ;  /* 0x00000ef000007945 */ /* 0x000fe20003800000 */
[----:B------:R-:W4:Y:S01]  /*58f0*/  LDL R251, [R1+0x4] ;  /* 0x0000040001fb7983 */ /* 0x000f220000100800 */
[----:B------:R-:W-:Y:S02]  /*5900*/  IMAD R0, R249, c[0x0][0x20c], R0 ;  /* 0x00008300f9007a24 */ /* 0x000fe400078e0200 */
[----:B------:R-:W-:Y:S02]  /*5910*/  IMAD.MOV.U32 R12, RZ, RZ, c[0x0][0x20c] ;  /* 0x00008300ff0c7624 */ /* 0x000fe400078e00ff */
[----:B------:R-:W1:Y:S01]  /*5920*/  S2R R7, SR_TID.X ;  /* 0x0000000000077919 */ /* 0x000e620000002100 */
[----:B------:R-:W-:Y:S02]  /*5930*/  IMAD.IADD R0, R3, 0x1, R0 ;  /* 0x0000000103007824 */ /* 0x000fe400078e0200 */
[----:B------:R-:W-:Y:S02]  /*5940*/  IMAD.WIDE.U32 R2, R2, 0x30, RZ ;  /* 0x0000003002027825 */ /* 0x000fe400078e00ff */
[----:B------:R-:W-:Y:S02]  /*5950*/  BAR.SYNC.DEFER_BLOCKING 0x0 ;  /* 0x0000000000007b1d */ /* 0x000fe40000010000 */
[----:B------:R-:W-:Y:S04]  /*5960*/  IMAD R0, R0, 0x30, RZ ;  /* 0x0000003000007824 */ /* 0x000fe800078e02ff */
[----:B------:R-:W-:Y:S01]  /*5970*/  IMAD.IADD R0, R3, 0x1, R0 ;  /* 0x0000000103007824 */ /* 0x000fe200078e0200 */
[----:B-----5:R-:W-:Y:S05]  /*5980*/  LDSM.16.M88.4 R16, [R134+0x800] ;  /* 0x000800008610783b */ /* 0x020fea0000000200 */
[----:B------:R-:W-:Y:S01]  /*5990*/  LDSM.16.M88.4 R24, [R134+0x1000] ;  /* 0x001000008618783b */ /* 0x000fe20000000200 */
[----:B----4-:R-:W-:Y:S02]  /*59a0*/  LOP3.LUT P3, RZ, R251, 0x1, RZ, 0xc0, !PT ;  /* 0x00000001fbff7812 */ /* 0x010fe4000786c0ff */
[----:B-1----:R-:W-:Y:S02]  /*59b0*/  ISETP.GT.AND P2, PT, R7, 0x7f, PT ;  /* 0x0000007f0700780c */ /* 0x002fe40003f44270 */
[-C--:B--2---:R-:W-:Y:S02]  /*59c0*/  IADD3 R3, P0, R10, R2.reuse, RZ ;  /* 0x000000020a037210 */ /* 0x084fe40007f1e0ff */
[----:B------:R-:W-:Y:S02]  /*59d0*/  SHF.R.S32.HI R252, RZ, 0x1f, R7 ;  /* 0x0000001ffffc7819 */ /* 0x000fe40000011407 */
[----:B------:R-:W-:Y:S01]  /*59e0*/  LOP3.LUT P1, RZ, R251, 0x2, RZ, 0xc0, !PT ;  /* 0x00000002fbff7812 */ /* 0x000fe2000782c0ff */
[--C-:B---3--:R-:W-:Y:S01]  /*59f0*/  IMAD.X R6, R0, 0x1, R9.reuse, P0 ;  /* 0x0000000100067824 */ /* 0x108fe200000e0609 */
[----:B------:R-:W-:Y:S04]  /*5a00*/  LEA.HI R252, R252, R7, RZ, 0x3 ;  /* 0x00000007fcfc7211 */ /* 0x000fe800078f18ff */
[----:B------:R-:W-:Y:S02]  /*5a10*/  LOP3.LUT R252, R252, 0xfffffff8, RZ, 0xc0, !PT ;  /* 0xfffffff8fcfc7812 */ /* 0x000fe400078ec0ff */
[C---:B------:R-:W-:Y:S03]  /*5a20*/  @!P2 LEA R5, P0, R4.reuse, R2, 0x5 ;  /* 0x000000020405a211 */ /* 0x040fe600078028ff */
[----:B------:R-:W-:Y:S01]  /*5a30*/  IMAD.IADD R252, R7, 0x1, -R252 ;  /* 0x0000000107fc7824 */ /* 0x000fe200078e0afc */
[----:B------:R-:W-:Y:S02]  /*5a40*/  @!P2 LEA.HI.X R4, R4, R0, R12, 0x5, P0 ;  /* 0x000000000404a211 */ /* 0x000fe400000f2c0c */
[C---:B------:R-:W-:Y:S02]  /*5a50*/  LEA R2, P0, R3.reuse, c[0x0][0x1f8], 0x1 ;  /* 0x00007e0003027a11 */ /* 0x040fe400078008ff */
[----:B------:R-:W-:Y:S02]  /*5a60*/  LOP3.LUT P4, RZ, R252, 0x2, RZ, 0xc0, !PT ;  /* 0x00000002fcff7812 */ /* 0x000fe4000788c0ff */
[----:B------:R-:W-:Y:S02]  /*5a70*/  LEA.HI.X R3, R3, c[0x0][0x1fc], R6, 0x1, P0 ;  /* 0x00007f0003037a11 */ /* 0x000fe400000f0c06 */
[----:B------:R-:W-:Y:S05]  /*5a80*/  @!P2 IADD3 R0, P0, R5, R10, RZ ;  /* 0x0000000a0500a210 */ /* 0x000fea0007f1e0ff */
[----:B------:R-:W-:Y:S01]  /*5a90*/  @!P2 IMAD.X R4, R4, 0x1, R9, P0 ;  /* 0x000000010404a824 */ /* 0x000fe200000e0609 */
[C---:B------:R-:W-:Y:S01]  /*5aa0*/  @!P2 LEA R246, P0, R0.reuse, c[0x0][0x1f8], 0x1 ;  /* 0x00007e0000f6aa11 */ /* 0x040fe200078008ff */
[----:B------:R-:W1:Y:S03]  /*5ab0*/  LDSM.16.M88.4 R8, [R134] ;  /* 0x000000008608783b */ /* 0x000e660000000200 */
[----:B------:R-:W-:Y:S02]  /*5ac0*/  @!P2 LEA.HI.X R247, R0, c[0x0][0x1fc], R4, 0x1, P0 ;  /* 0x00007f0000f7aa11 */ /* 0x000fe400000f0c04 */
[C---:B------:R-:W-:Y:S02]  /*5ad0*/  IADD3 R0, R134.reuse, 0x20, RZ ;  /* 0x0000002086007810 */ /* 0x040fe40007ffe0ff */
[C---:B------:R-:W-:Y:S05]  /*5ae0*/  @P4 IADD3 R0, R134.reuse, -0x20, RZ ;  /* 0xffffffe086004810 */ /* 0x040fea0007ffe0ff */
[----:B------:R-:W2:Y:S05]  /*5af0*/  LDSM.16.M88.4 R168, [R0] ;  /* 0x0000000000a8783b */ /* 0x000eaa0000000200 */
[----:B------:R-:W3:Y:S05]  /*5b00*/  LDSM.16.M88.4 R172, [R0+0x800] ;  /* 0x0008000000ac783b */ /* 0x000eea0000000200 */
[----:B------:R4:W2:Y:S05]  /*5b10*/  LDSM.16.M88.4 R176, [R0+0x1000] ;  /* 0x0010000000b0783b */ /* 0x0008aa0000000200 */
[----:B------:R-:W-:Y:S01]  /*5b20*/  @!PT LDS RZ, [RZ] ;  /* 0x00000000fffff984 */ /* 0x000fe20000000800 */
[----:B------:R-:W-:Y:S01]  /*5b30*/  @!PT LDS RZ, [RZ] ;  /* 0x00000000fffff984 */ /* 0x000fe20000000800 */
[----:B------:R-:W-:Y:S01]  /*5b40*/  @!PT LDS RZ, [RZ] ;  /* 0x00000000fffff984 */ /* 0x000fe20000000800 */
[----:B------:R2:W-:Y:S05]  /*5b50*/  LDGSTS.E.BYPASS.LTC128B.128 [R248+0x4080], [R2.64], !P5 ;  /* 0x0408000002f87fae */ /* 0x0005ea000e901d46 */
[----:B------:R2:W-:Y:S05]  /*5b60*/  LDGSTS.E.BYPASS.LTC128B.128 [R248+0x5880], [R2.64+0x80], !P6 ;  /* 0x0588008002f87fae */ /* 0x0005ea000f101d46 */
[----:B------:R2:W-:Y:S01]  /*5b70*/  LDGSTS.E.BYPASS.LTC128B.128 [R248+0x7080], [R2.64+0x100], !P3 ;  /* 0x0708010002f87fae */ /* 0x0005e2000d901d46 */
[C---:B-1----:R-:W-:Y:S04]  /*5b80*/  HMMA.16816.F32 R4, R160.reuse, R8, RZ ;  /* 0x00000008a004723c */ /* 0x042fe800000018ff */
[----:B------:R2:W-:Y:S01]  /*5b90*/  LDGSTS.E.BYPASS.LTC128B.128 [R248+0x8880], [R2.64+0x180], !P1 ;  /* 0x0888018002f87fae */ /* 0x0005e2000c901d46 */
[----:B----4-:R-:W-:Y:S04]  /*5ba0*/  IADD3 R0, R134, 0x40, RZ ;  /* 0x0000004086007810 */ /* 0x010fe80007ffe0ff */
[----:B------:R1:W-:Y:S01]  /*5bb0*/  @!P2 LDGSTS.E.BYPASS.LTC128B.128 [R248+0x5080], [R246.64], !P5 ;  /* 0x05080000f6f8afae */ /* 0x0003e2000e901d46 */
[C---:B------:R-:W-:Y:S04]  /*5bc0*/  HMMA.16816.F32 R8, R160.reuse, R10, RZ ;  /* 0x0000000aa008723c */ /* 0x040fe800000018ff */
[----:B------:R1:W-:Y:S04]  /*5bd0*/  @!P2 LDGSTS.E.BYPASS.LTC128B.128 [R248+0x6880], [R246.64+0x80], !P6 ;  /* 0x06880080f6f8afae */ /* 0x0003e8000f101d46 */
[C---:B------:R-:W-:Y:S01]  /*5be0*/  HMMA.16816.F32 R12, R160.reuse, R16, RZ ;  /* 0x00000010a00c723c */ /* 0x040fe200000018ff */
[----:B------:R1:W-:Y:S05]  /*5bf0*/  @!P2 LDGSTS.E.BYPASS.LTC128B.128 [R248+0x8080], [R246.64+0x100], !P3 ;  /* 0x08080100f6f8afae */ /* 0x0003ea000d901d46 */
[----:B------:R1:W-:Y:S01]  /*5c00*/  @!P2 LDGSTS.E.BYPASS.LTC128B.128 [R248+0x9880], [R246.64+0x180], !P1 ;  /* 0x09880180f6f8afae */ /* 0x0003e2000c901d46 */
[----:B------:R-:W-:Y:S01]  /*5c10*/  LOP3.LUT P1, RZ, R252, 0x4, RZ, 0xc0, !PT ;  /* 0x00000004fcff7812 */ /* 0x000fe2000782c0ff */
[C---:B------:R-:W-:Y:S03]  /*5c20*/  HMMA.16816.F32 R16, R160.reuse, R18, RZ ;  /* 0x00000012a010723c */ /* 0x040fe600000018ff */
[----:B------:R-:W0:Y:S05]  /*5c30*/  LDGDEPBAR ;  /* 0x00000000000079af */ /* 0x000e2a0000000000 */
[C---:B------:R-:W-:Y:S01]  /*5c40*/  HMMA.16816.F32 R20, R160.reuse, R24, RZ ;  /* 0x00000018a014723c */ /* 0x040fe200000018ff */
[----:B--2---:R-:W2:Y:S03]  /*5c50*/  LDL R2, [R1+0x50] ;  /* 0x0000500001027983 */ /* 0x004ea60000100800 */
[----:B------:R-:W-:Y:S04]  /*5c60*/  @P1 IADD3 R0, R134, -0x40, RZ ;  /* 0xffffffc086001810 */ /* 0x000fe80007ffe0ff */
[----:B------:R-:W-:Y:S08]  /*5c70*/  HMMA.16816.F32 R24, R160, R26, RZ ;  /* 0x0000001aa018723c */ /* 0x000ff000000018ff */
[C---:B------:R-:W-:Y:S08]  /*5c80*/  HMMA.16816.F32 R4, R164.reuse, R168, R4 ;  /* 0x000000a8a404723c */ /* 0x040ff00000001804 */
[C---:B------:R-:W-:Y:S01]  /*5c90*/  HMMA.16816.F32 R8, R164.reuse, R170, R8 ;  /* 0x000000aaa408723c */ /* 0x040fe20000001808 */
[----:B------:R-:W4:Y:S07]  /*5ca0*/  LDSM.16.M88.4 R168, [R0] ;  /* 0x0000000000a8783b */ /* 0x000f2e0000000200 */
[C---:B---3--:R-:W-:Y:S08]  /*5cb0*/  HMMA.16816.F32 R12, R164.reuse, R172, R12 ;  /* 0x000000aca40c723c */ /* 0x048ff0000000180c */
[C---:B------:R-:W-:Y:S01]  /*5cc0*/  HMMA.16816.F32 R16, R164.reuse, R174, R16 ;  /* 0x000000aea410723c */ /* 0x040fe20000001810 */
[----:B------:R-:W3:Y:S07]  /*5cd0*/  LDSM.16.M88.4 R172, [R0+0x800] ;  /* 0x0008000000ac783b */ /* 0x000eee0000000200 */
[C---:B------:R-:W-:Y:S08]  /*5ce0*/  HMMA.16816.F32 R20, R164.reuse, R176, R20 ;  /* 0x000000b0a414723c */ /* 0x040ff00000001814 */
[----:B------:R-:W-:Y:S08]  /*5cf0*/  HMMA.16816.F32 R24, R164, R178, R24 ;  /* 0x000000b2a418723c */ /* 0x000ff00000001818 */
[C---:B----4-:R-:W-:Y:S08]  /*5d00*/  HMMA.16816.F32 R4, R180.reuse, R168, R4 ;  /* 0x000000a8b404723c */ /* 0x050ff00000001804 */
[C---:B------:R-:W-:Y:S01]  /*5d10*/  HMMA.16816.F32 R8, R180.reuse, R170, R8 ;  /* 0x000000aab408723c */ /* 0x040fe20000001808 */
[----:B------:R-:W4:Y:S07]  /*5d20*/  LDSM.16.M88.4 R168, [R0+0x1000] ;  /* 0x0010000000a8783b */ /* 0x000f2e0000000200 */
[C---:B---3--:R-:W-:Y:S08]  /*5d30*/  HMMA.16816.F32 R12, R180.reuse, R172, R12 ;  /* 0x000000acb40c723c */ /* 0x048ff0000000180c */
[C---:B------:R-:W-:Y:S01]  /*5d40*/  HMMA.16816.F32 R16, R180.reuse, R174, R16 ;  /* 0x000000aeb410723c */ /* 0x040fe20000001810 */
[----:B------:R-:W3:Y:S07]  /*5d50*/  LDSM.16.M88.4 R172, [R135] ;  /* 0x0000000087ac783b */ /* 0x000eee0000000200 */
[C---:B----4-:R-:W-:Y:S08]  /*5d60*/  HMMA.16816.F32 R20, R180.reuse, R168, R20 ;  /* 0x000000a8b414723c */ /* 0x050ff00000001814 */
[----:B------:R-:W-:Y:S01]  /*5d70*/  HMMA.16816.F32 R24, R180, R170, R24 ;  /* 0x000000aab418723c */ /* 0x000fe20000001818 */
[----:B------:R-:W4:Y:S07]  /*5d80*/  LDSM.16.M88.4 R168, [R135+0x800] ;  /* 0x0008000087a8783b */ /* 0x000f2e0000000200 */
[C---:B---3--:R-:W-:Y:S08]  /*5d90*/  HMMA.16816.F32 R4, R184.reuse, R172, R4 ;  /* 0x000000acb804723c */ /* 0x048ff00000001804 */
[C---:B------:R-:W-:Y:S01]  /*5da0*/  HMMA.16816.F32 R8, R184.reuse, R174, R8 ;  /* 0x000000aeb808723c */ /* 0x040fe20000001808 */
[----:B------:R-:W3:Y:S07]  /*5db0*/  LDSM.16.M88.4 R172, [R135+0x1000] ;  /* 0x0010000087ac783b */ /* 0x000eee0000000200 */
[C---:B----4-:R-:W-:Y:S08]  /*5dc0*/  HMMA.16816.F32 R12, R184.reuse, R168, R12 ;  /* 0x000000a8b80c723c */ /* 0x050ff0000000180c */
[C---:B------:R-:W-:Y:S01]  /*5dd0*/  HMMA.16816.F32 R16, R184.reuse, R170, R16 ;  /* 0x000000aab810723c */ /* 0x040fe20000001810 */
[----:B------:R-:W4:Y:S07]  /*5de0*/  LDSM.16.M88.4 R168, [R134+0x1800] ;  /* 0x0018000086a8783b */ /* 0x000f2e0000000200 */
[C---:B---3--:R-:W-:Y:S08]  /*5df0*/  HMMA.16816.F32 R20, R184.reuse, R172, R20 ;  /* 0x000000acb814723c */ /* 0x048ff00000001814 */
[----:B------:R-:W-:Y:S01]  /*5e00*/  HMMA.16816.F32 R24, R184, R174, R24 ;  /* 0x000000aeb818723c */ /* 0x000fe20000001818 */
[----:B------:R-:W3:Y:S07]  /*5e10*/  LDSM.16.M88.4 R172, [R134+0x2000] ;  /* 0x0020000086ac783b */ /* 0x000eee0000000200 */
[C---:B----4-:R-:W-:Y:S08]  /*5e20*/  HMMA.16816.F32 R4, R188.reuse, R168, R4 ;  /* 0x000000a8bc04723c */ /* 0x050ff00000001804 */
[C---:B------:R-:W-:Y:S01]  /*5e30*/  HMMA.16816.F32 R8, R188.reuse, R170, R8 ;  /* 0x000000aabc08723c */ /* 0x040fe20000001808 */
[----:B------:R-:W4:Y:S07]  /*5e40*/  LDSM.16.M88.4 R168, [R134+0x2800] ;  /* 0x0028000086a8783b */ /* 0x000f2e0000000200 */
[C---:B---3--:R-:W-:Y:S08]  /*5e50*/  HMMA.16816.F32 R12, R188.reuse, R172, R12 ;  /* 0x000000acbc0c723c */ /* 0x048ff0000000180c */
[C---:B------:R-:W-:Y:S01]  /*5e60*/  HMMA.16816.F32 R16, R188.reuse, R174, R16 ;  /* 0x000000aebc10723c */ /* 0x040fe20000001810 */
[----:B------:R-:W3:Y:S07]  /*5e70*/  LDSM.16.M88.4 R172, [R240+0x1800] ;  /* 0x00180000f0ac783b */ /* 0x000eee0000000200 */
[C---:B----4-:R-:W-:Y:S08]  /*5e80*/  HMMA.16816.F32 R20, R188.reuse, R168, R20 ;  /* 0x000000a8bc14723c */ /* 0x050ff00000001814 */
[----:B------:R-:W-:Y:S01]  /*5e90*/  HMMA.16816.F32 R24, R188, R170, R24 ;  /* 0x000000aabc18723c */ /* 0x000fe20000001818 */
[----:B------:R-:W4:Y:S07]  /*5ea0*/  LDSM.16.M88.4 R168, [R240+0x2000] ;  /* 0x00200000f0a8783b */ /* 0x000f2e0000000200 */
[C---:B---3--:R-:W-:Y:S08]  /*5eb0*/  HMMA.16816.F32 R4, R192.reuse, R172, R4 ;  /* 0x000000acc004723c */ /* 0x048ff00000001804 */
[C---:B------:R-:W-:Y:S01]  /*5ec0*/  HMMA.16816.F32 R8, R192.reuse, R174, R8 ;  /* 0x000000aec008723c */ /* 0x040fe20000001808 */
[----:B------:R-:W3:Y:S02]  /*5ed0*/  LDSM.16.M88.4 R172, [R240+0x2800] ;  /* 0x00280000f0ac783b */ /* 0x000ee40000000200 */
[----:B--2---:R-:W-:Y:S05]  /*5ee0*/  ISETP.GT.AND P4, PT, R249, R2, PT ;  /* 0x00000002f900720c */ /* 0x004fea0003f84270 */
[C---:B----4-:R-:W-:Y:S08]  /*5ef0*/  HMMA.16816.F32 R12, R192.reuse, R168, R12 ;  /* 0x000000a8c00c723c */ /* 0x050ff0000000180c */
        /* <DEDUP_REMOVED lines=79> */
[----:B------:R2:W4:Y:S07]  /*63f0*/  LDSM.16.M88.4 R168, [R0+0x5800] ;  /* 0x0058000000a8783b */ /* 0x00052e0000000200 */
[C---:B---3--:R-:W-:Y:S08]  /*6400*/  HMMA.16816.F32 R12, R228.reuse, R172, R12 ;  /* 0x000000ace40c723c */ /* 0x048ff0000000180c */
[C---:B------:R-:W-:Y:S01]  /*6410*/  HMMA.16816.F32 R16, R228.reuse, R174, R16 ;  /* 0x000000aee410723c */ /* 0x040fe20000001810 */
[----:B------:R-:W3:Y:S03]  /*6420*/  LDSM.16.M88.4 R172, [R135+0x4800] ;  /* 0x0048000087ac783b */ /* 0x000ee60000000200 */
[----:B--2---:R-:W-:Y:S04]  /*6430*/  IMAD.MOV.U32 R0, RZ, RZ, R133 ;  /* 0x000000ffff007224 */ /* 0x004fe800078e0085 */
[C---:B----4-:R-:W-:Y:S08]  /*6440*/  HMMA.16816.F32 R20, R228.reuse, R168, R20 ;  /* 0x000000a8e414723c */ /* 0x050ff00000001814 */
[----:B------:R-:W-:Y:S01]  /*6450*/  HMMA.16816.F32 R24, R228, R170, R24 ;  /* 0x000000aae418723c */ /* 0x000fe20000001818 */
[----:B------:R-:W2:Y:S07]  /*6460*/  LDSM.16.M88.4 R168, [R135+0x5000] ;  /* 0x0050000087a8783b */ /* 0x000eae0000000200 */
[C---:B---3--:R-:W-:Y:S08]  /*6470*/  HMMA.16816.F32 R4, R232.reuse, R172, R4 ;  /* 0x000000ace804723c */ /* 0x048ff00000001804 */
[C---:B------:R-:W-:Y:S01]  /*6480*/  HMMA.16816.F32 R8, R232.reuse, R174, R8 ;  /* 0x000000aee808723c */ /* 0x040fe20000001808 */
[----:B------:R-:W3:Y:S01]  /*6490*/  LDSM.16.M88.4 R172, [R135+0x5800] ;  /* 0x0058000087ac783b */ /* 0x000ee20000000200 */
[----:B------:R-:W-:Y:S04]  /*64a0*/  DEPBAR.LE SB0, 0x0 ;  /* 0x000080000000791a */ /* 0x000fe80000000000 */
[----:B------:R-:W-:Y:S02]  /*64b0*/  BAR.SYNC.DEFER_BLOCKING 0x0 ;  /* 0x0000000000007b1d */ /* 0x000fe40000010000 */
[C---:B--2---:R-:W-:Y:S08]  /*64c0*/  HMMA.16816.F32 R12, R232.reuse, R168, R12 ;  /* 0x000000a8e80c723c */ /* 0x044ff0000000180c */
[C---:B------:R-:W-:Y:S08]  /*64d0*/  HMMA.16816.F32 R16, R232.reuse, R170, R16 ;  /* 0x000000aae810723c */ /* 0x040ff00000001810 */
[C---:B---3--:R-:W-:Y:S08]  /*64e0*/  HMMA.16816.F32 R20, R232.reuse, R172, R20 ;  /* 0x000000ace814723c */ /* 0x048ff00000001814 */
[----:B------:R-:W-:Y:S01]  /*64f0*/  HMMA.16816.F32 R24, R232, R174, R24 ;  /* 0x000000aee818723c */ /* 0x000fe20000001818 */
[----:B------:R-:W-:Y:S07]  /*6500*/  @!UPT UIADD3 URZ, URZ, URZ, URZ ;  /* 0x0000003f3f3ff290 */ /* 0x000fee000fffe03f */
[----:B------:R-:W-:-:S11]  /*6510*/  @!P4 BRA `(.L_x_2616) ;  /* 0x000002b00000c947 */ /* 0x000fd60003800000 */
[----:B-1----:R-:W2:Y:S04]  /*6520*/  LDL.64 R176, [R1+0x18] ;  /* 0x0000180001b07983 */ /* 0x002ea80000100a00 */
[----:B------:R-:W3:Y:S04]  /*6530*/  LDL.64 R246, [R1+0x8] ;  /* 0x0000080001f67983 */ /* 0x000ee80000100a00 */
[----:B------:R-:W1:Y:S02]  /*6540*/  S2R R2, SR_TID.X ;  /* 0x0000000000027919 */ /* 0x000e640000002100 */
[----:B-1----:R-:W-:Y:S04]  /*6550*/  SHF.R.S32.HI R252, RZ, 0x1f, R2 ;  /* 0x0000001ffffc7819 */ /* 0x002fe80000011402 */
[----:B------:R-:W-:Y:S02]  /*6560*/  LEA.HI R252, R252, R2, RZ, 0x3 ;  /* 0x00000002fcfc7211 */ /* 0x000fe400078f18ff */
[----:B------:R-:W-:Y:S02]  /*6570*/  IADD3 R2, R249, -0x1, RZ ;  /* 0xfffffffff9027810 */ /* 0x000fe40007ffe0ff */
[----:B------:R-:W-:Y:S02]  /*6580*/  SHF.R.S32.HI R252, RZ, 0x3, R252 ;  /* 0x00000003fffc7819 */ /* 0x000fe400000114fc */
[----:B------:R-:W-:Y:S05]  /*6590*/  SHF.R.S32.HI R3, RZ, 0x1f, R2 ;  /* 0x0000001fff037819 */ /* 0x000fea0000011402 */
        /* <DEDUP_REMOVED lines=13> */
[C---:B------:R-:W-:Y:S04]  /*6670*/  @P0 LEA R2, P2, R170.reuse, R2, 0x5 ;  /* 0x00000002aa020211 */ /* 0x040fe800078428ff */
[----:B------:R-:W-:Y:S01]  /*6680*/  @P0 LEA.HI.X R168, R170, R3, R168, 0x5, P2 ;  /* 0x00000003aaa80211 */ /* 0x000fe200010f2ca8 */
[--C-:B---3--:R-:W-:Y:S01]  /*6690*/  @P1 IMAD.X R170, R3, 0x1, R247.reuse, P3 ;  /* 0x0000000103aa1824 */ /* 0x108fe200018e06f7 */
        /* <DEDUP_REMOVED lines=19> */
.L_x_2616:
[----:B-1----:R-:W-:Y:S05]  /*67d0*/  BSYNC B0 ;  /* 0x0000000000007941 */ /* 0x002fea0003800000 */
.L_x_2615:
[----:B------:R-:W-:Y:S01]  /*67e0*/  FMNMX.FTZ R2, R4, R133, !PT ;  /* 0x0000008504027209 */ /* 0x000fe20007810000 */
[----:B------:R-:W2:Y:S01]  /*67f0*/  LDL.LU R169, [R1] ;  /* 0x0000000001a97983 */ /* 0x000ea20000300800 */
[----:B------:R-:W-:Y:S02]  /*6800*/  IADD3 R249, R249, -0x1, RZ ;  /* 0xfffffffff9f97810 */ /* 0x000fe40007ffe0ff */
[----:B------:R-:W-:Y:S01]  /*6810*/  FMNMX.FTZ R2, R5, R2, !PT ;  /* 0x0000000205027209 */ /* 0x000fe20007810000 */
[----:B------:R-:W0:Y:S03]  /*6820*/  LDGDEPBAR ;  /* 0x00000000000079af */ /* 0x000e260000000000 */
        /* <DEDUP_REMOVED lines=29> */
[----:B------:R-:W4:Y:S01]  /*6a00*/  MUFU.EX2 R8, R168 ;  /* 0x000000a800087308 */ /* 0x000f220000000800 */
[----:B-1----:R-:W-:Y:S02]  /*6a10*/  FFMA.FTZ R0, R9, c[0x0][0x2d0], -R2 ;  /* 0x0000b40009007a23 */ /* 0x002fe40000010802 */
[C---:B---3--:R-:W-:Y:S01]  /*6a20*/  FMUL.FTZ R12, R3.reuse, R148 ;  /* 0x00000094030c7220 */ /* 0x048fe20000410000 */
[----:B------:R-:W-:Y:S01]  /*6a30*/  MOV R148, R20 ;  /* 0x0000001400947202 */ /* 0x000fe20000000f00 */
[C---:B------:R-:W-:Y:S02]  /*6a40*/  FMUL.FTZ R13, R3.reuse, R149 ;  /* 0x00000095030d7220 */ /* 0x040fe40000410000 */
[C---:B------:R-:W-:Y:S03]  /*6a50*/  FMUL.FTZ R16, R3.reuse, R144 ;  /* 0x0000009003107220 */ /* 0x040fe60000410000 */
[----:B------:R4:W-:Y:S01]  /*6a60*/  MUFU.EX2 R2, R0 ;  /* 0x0000000000027308 */ /* 0x0009e20000000800 */
        /* <DEDUP_REMOVED lines=11> */
[----:B------:R-:W3:Y:S01]  /*6b20*/  MUFU.EX2 R4, R4 ;  /* 0x0000000400047308 */ /* 0x000ee20000000800 */
[C---:B------:R-:W-:Y:S02]  /*6b30*/  FMUL.FTZ R44, R3.reuse, R44 ;  /* 0x0000002c032c7220 */ /* 0x040fe40000410000 */
[C---:B------:R-:W-:Y:S02]  /*6b40*/  FMUL.FTZ R45, R3.reuse, R45 ;  /* 0x0000002d032d7220 */ /* 0x040fe40000410000 */
[C---:B----4-:R-:W-:Y:S02]  /*6b50*/  FFMA.FTZ R0, R3.reuse, R250, R8 ;  /* 0x000000fa03007223 */ /* 0x050fe40000010008 */
[C---:B------:R-:W-:Y:S02]  /*6b60*/  FMUL.FTZ R48, R3.reuse, R48 ;  /* 0x0000003003307220 */ /* 0x040fe40000410000 */
[C---:B------:R-:W-:Y:S01]  /*6b70*/  FMUL.FTZ R49, R3.reuse, R49 ;  /* 0x0000003103317220 */ /* 0x040fe20000410000 */
[----:B------:R-:W-:Y:S01]  /*6b80*/  MUFU.EX2 R145, R178 ;  /* 0x000000b200917308 */ /* 0x000fe20000000800 */
[C---:B------:R-:W-:Y:S02]  /*6b90*/  FMUL.FTZ R52, R3.reuse, R52 ;  /* 0x0000003403347220 */ /* 0x040fe40000410000 */
[----:B------:R-:W-:Y:S01]  /*6ba0*/  FMUL.FTZ R53, R3, R53 ;  /* 0x0000003503357220 */ /* 0x000fe20000410000 */
[C---:B-1----:R-:W-:Y:S01]  /*6bb0*/  F2FP.PACK_AB R168, R5.reuse, R8 ;  /* 0x0000000805a8723e */ /* 0x042fe200000000ff */
[----:B------:R-:W-:Y:S02]  /*6bc0*/  FADD.FTZ R0, R5, R0 ;  /* 0x0000000005007221 */ /* 0x000fe40000010000 */
[C---:B------:R-:W-:Y:S01]  /*6bd0*/  FMUL.FTZ R5, R3.reuse, R157 ;  /* 0x0000009d03057220 */ /* 0x040fe20000410000 */
[----:B------:R-:W-:Y:S01]  /*6be0*/  MOV R157, R25 ;  /* 0x00000019009d7202 */ /* 0x000fe20000000f00 */
[C---:B------:R-:W-:Y:S01]  /*6bf0*/  FMUL.FTZ R25, R3.reuse, R137 ;  /* 0x0000008903197220 */ /* 0x040fe20000410000 */
[----:B------:R-:W-:Y:S01]  /*6c00*/  MUFU.EX2 R144, R177 ;  /* 0x000000b100907308 */ /* 0x000fe20000000800 */
[C---:B------:R-:W-:Y:S01]  /*6c10*/  FMUL.FTZ R8, R3.reuse, R152 ;  /* 0x0000009803087220 */ /* 0x040fe20000410000 */
[----:B------:R-:W-:Y:S01]  /*6c20*/  MOV R152, R24 ;  /* 0x0000001800987202 */ /* 0x000fe20000000f00 */
[C---:B------:R-:W-:Y:S01]  /*6c30*/  FMUL.FTZ R24, R3.reuse, R136 ;  /* 0x0000008803187220 */ /* 0x040fe20000410000 */
[----:B---3--:R-:W-:Y:S01]  /*6c40*/  F2FP.PACK_AB R170, R2, R4 ;  /* 0x0000000402aa723e */ /* 0x008fe200000000ff */
[----:B------:R-:W-:Y:S02]  /*6c50*/  FADD.FTZ R0, R4, R0 ;  /* 0x0000000004007221 */ /* 0x000fe40000010000 */
[C---:B------:R-:W-:Y:S02]  /*6c60*/  FMUL.FTZ R56, R3.reuse, R56 ;  /* 0x0000003803387220 */ /* 0x040fe40000410000 */
[----:B------:R-:W-:Y:S01]  /*6c70*/  FADD.FTZ R247, R2, R0 ;  /* 0x0000000002f77221 */ /* 0x000fe20000010000 */
        /* <DEDUP_REMOVED lines=49> */
[----:B-1----:R-:W-:Y:S01]  /*6f90*/  FMNMX.FTZ R0, R0, R2, !PT ;  /* 0x0000000200007209 */ /* 0x002fe20007810000 */
[----:B------:R-:W-:Y:S04]  /*6fa0*/  FMUL.FTZ R129, R3, R129 ;  /* 0x0000008103817220 */ /* 0x000fe80000410000 */
        /* <DEDUP_REMOVED lines=19> */
[----:B------:R-:W3:Y:S01]  /*70e0*/  MUFU.EX2 R7, R7 ;  /* 0x0000000700077308 */ /* 0x000ee20000000800 */
[C---:B-1----:R-:W-:Y:S02]  /*70f0*/  FMUL.FTZ R26, R0.reuse, R138 ;  /* 0x0000008a001a7220 */ /* 0x042fe40000410000 */
[C---:B------:R-:W-:Y:S02]  /*7100*/  FMUL.FTZ R27, R0.reuse, R139 ;  /* 0x0000008b001b7220 */ /* 0x040fe40000410000 */
[----:B------:R-:W1:Y:S01]  /*7110*/  LDSM.16.MT88.4 R136, [R236] ;  /* 0x00000000ec88783b */ /* 0x000e620000004200 */
[C---:B------:R-:W-:Y:S04]  /*7120*/  FMUL.FTZ R10, R0.reuse, R154 ;  /* 0x0000009a000a7220 */ /* 0x040fe80000410000 */
[----:B------:R-:W-:Y:S01]  /*7130*/  MUFU.EX2 R178, R173 ;  /* 0x000000ad00b27308 */ /* 0x000fe20000000800 */
[C---:B------:R-:W-:Y:S02]  /*7140*/  FMUL.FTZ R11, R0.reuse, R155 ;  /* 0x0000009b000b7220 */ /* 0x040fe40000410000 */
[C---:B------:R-:W-:Y:S02]  /*7150*/  FMUL.FTZ R18, R0.reuse, R146 ;  /* 0x0000009200127220 */ /* 0x040fe40000410000 */
[C---:B--2---:R-:W-:Y:S02]  /*7160*/  FFMA.FTZ R4, R0.reuse, R169, R6 ;  /* 0x000000a900047223 */ /* 0x044fe40000010006 */
[C---:B------:R-:W-:Y:S02]  /*7170*/  FMUL.FTZ R19, R0.reuse, R147 ;  /* 0x0000009300137220 */ /* 0x040fe40000410000 */
[C---:B------:R-:W-:Y:S01]  /*7180*/  FMUL.FTZ R22, R0.reuse, R142 ;  /* 0x0000008e00167220 */ /* 0x040fe20000410000 */
[----:B------:R-:W-:Y:S01]  /*7190*/  MUFU.EX2 R177, R175 ;  /* 0x000000af00b17308 */ /* 0x000fe20000000800 */
[C---:B------:R-:W-:Y:S02]  /*71a0*/  FMUL.FTZ R23, R0.reuse, R143 ;  /* 0x0000008f00177220 */ /* 0x040fe40000410000 */
[C---:B------:R-:W-:Y:S01]  /*71b0*/  FMUL.FTZ R14, R0.reuse, R150 ;  /* 0x00000096000e7220 */ /* 0x040fe20000410000 */
[C---:B---3--:R-:W-:Y:S01]  /*71c0*/  F2FP.PACK_AB R169, R7.reuse, R6 ;  /* 0x0000000607a9723e */ /* 0x048fe200000000ff */
        /* <DEDUP_REMOVED lines=56> */
[----:B------:R-:W-:Y:S02]  /*7550*/  FADD.FTZ R132, R7, R4 ;  /* 0x0000000407847221 */ /* 0x000fe40000010000 */
[C---:B------:R-:W-:Y:S02]  /*7560*/  FMUL.FTZ R7, R0.reuse, R159 ;  /* 0x0000009f00077220 */ /* 0x040fe40000410000 */
[C---:B------:R-:W-:Y:S02]  /*7570*/  FMUL.FTZ R126, R0.reuse, R126 ;  /* 0x0000007e007e7220 */ /* 0x040fe40000410000 */
[C---:B------:R-:W-:Y:S02]  /*7580*/  FMUL.FTZ R127, R0.reuse, R127 ;  /* 0x0000007f007f7220 */ /* 0x040fe40000410000 */
[C---:B------:R-:W-:Y:S02]  /*7590*/  FMUL.FTZ R130, R0.reuse, R130 ;  /* 0x0000008200827220 */ /* 0x040fe40000410000 */
[----:B------:R-:W-:Y:S02]  /*75a0*/  FMUL.FTZ R131, R0, R131 ;  /* 0x0000008300837220 */ /* 0x000fe40000410000 */
[----:B------:R-:W2:Y:S01]  /*75b0*/  MUFU.EX2 R0, R171 ;  /* 0x000000ab00007308 */ /* 0x000ea20000000800 */
[C---:B------:R-:W-:Y:S01]  /*75c0*/  FMUL.FTZ R4, R3.reuse, R156 ;  /* 0x0000009c03047220 */ /* 0x040fe20000410000 */
[----:B------:R-:W-:Y:S01]  /*75d0*/  MOV R156, R9 ;  /* 0x00000009009c7202 */ /* 0x000fe20000000f00 */
[C---:B------:R-:W-:Y:S01]  /*75e0*/  FMUL.FTZ R9, R3.reuse, R153 ;  /* 0x0000009903097220 */ /* 0x040fe20000410000 */
[----:B------:R-:W-:Y:S01]  /*75f0*/  MOV R153, R21 ;  /* 0x0000001500997202 */ /* 0x000fe20000000f00 */
[----:B------:R-:W-:Y:S02]  /*7600*/  FMUL.FTZ R21, R3, R141 ;  /* 0x0000008d03157220 */ /* 0x000fe40000410000 */
[----:B------:R-:W-:Y:S03]  /*7610*/  LDSM.16.MT88.4 R140, [R236+0x800] ;  /* 0x00080000ec8c783b */ /* 0x000fe60000004200 */
[----:B------:R-:W-:Y:S10]  /*7620*/  MUFU.EX2 R3, R179 ;  /* 0x000000b300037308 */ /* 0x000ff40000000800 */
[----:B------:R-:W-:Y:S01]  /*7630*/  MUFU.EX2 R173, R156 ;  /* 0x0000009c00ad7308 */ /* 0x000fe20000000800 */
[----:B--2---:R-:W-:Y:S01]  /*7640*/  F2FP.PACK_AB R171, R151, R0 ;  /* 0x0000000097ab723e */ /* 0x004fe200000000ff */
[----:B------:R-:W-:Y:S08]  /*7650*/  FADD.FTZ R149, R0, R132 ;  /* 0x0000008400957221 */ /* 0x000ff00000010000 */
[----:B------:R-:W2:Y:S01]  /*7660*/  MUFU.EX2 R132, R246 ;  /* 0x000000f600847308 */ /* 0x000ea20000000800 */
[C---:B-1----:R-:W-:Y:S08]  /*7670*/  HMMA.16816.F32 R4, R168.reuse, R136, R4 ;  /* 0x00000088a804723c */ /* 0x042ff00000001804 */
[C---:B------:R-:W-:Y:S01]  /*7680*/  HMMA.16816.F32 R8, R168.reuse, R138, R8 ;  /* 0x0000008aa808723c */ /* 0x040fe20000001808 */
[----:B------:R-:W1:Y:S03]  /*7690*/  LDSM.16.MT88.4 R136, [R238] ;  /* 0x00000000ee88783b */ /* 0x000e660000004200 */
[----:B--2---:R-:W-:Y:S04]  /*76a0*/  FADD.FTZ R0, R132, R247 ;  /* 0x000000f784007221 */ /* 0x004fe80000010000 */
[----:B------:R-:W-:Y:S04]  /*76b0*/  FADD.FTZ R0, R3, R0 ;  /* 0x0000000003007221 */ /* 0x000fe80000010000 */
[----:B------:R-:W-:Y:S04]  /*76c0*/  FADD.FTZ R0, R145, R0 ;  /* 0x0000000091007221 */ /* 0x000fe80000010000 */
        /* <DEDUP_REMOVED lines=98> */
[C---:B------:R-:W-:Y:S03]  /*7cf0*/  HMMA.16816.F32 R120, R136.reuse, R142, R120 ;  /* 0x0000008e8878723c */ /* 0x040fe60000001878 */
[----:B------:R3:W4:Y:S10]  /*7d00*/  MUFU.EX2 R148, R152 ;  /* 0x0000009800947308 */ /* 0x0007340000000800 */
[----:B------:R-:W5:Y:S01]  /*7d10*/  MUFU.EX2 R141, R157 ;  /* 0x0000009d008d7308 */ /* 0x000f620000000800 */
[----:B--2---:R-:W-:Y:S01]  /*7d20*/  F2FP.PACK_AB R168, R132, R140 ;  /* 0x0000008c84a8723e */ /* 0x004fe200000000ff */
[----:B------:R-:W-:Y:S01]  /*7d30*/  FADD.FTZ R0, R140, R0 ;  /* 0x000000008c007221 */ /* 0x000fe20000010000 */
[C---:B-1----:R-:W-:Y:S03]  /*7d40*/  HMMA.16816.F32 R124, R136.reuse, R144, R124 ;  /* 0x00000090887c723c */ /* 0x042fe6000000187c */
[----:B------:R-:W-:Y:S01]  /*7d50*/  FADD.FTZ R0, R132, R0 ;  /* 0x0000000084007221 */ /* 0x000fe20000010000 */
[----:B------:R-:W-:Y:S01]  /*7d60*/  MOV R132, R2 ;  /* 0x0000000200847202 */ /* 0x000fe20000000f00 */
[----:B---3--:R-:W1:Y:S02]  /*7d70*/  LDSM.16.MT88.4 R152, [R236+0x1000] ;  /* 0x00100000ec98783b */ /* 0x008e640000004200 */
[----:B----4-:R-:W-:Y:S01]  /*7d80*/  FADD.FTZ R0, R148, R0 ;  /* 0x0000000094007221 */ /* 0x010fe20000010000 */
[----:B------:R-:W-:Y:S05]  /*7d90*/  HMMA.16816.F32 R128, R136, R146, R128 ;  /* 0x000000928880723c */ /* 0x000fea0000001880 */
[----:B------:R-:W2:Y:S01]  /*7da0*/  LDSM.16.MT88.4 R144, [R238+0x1000] ;  /* 0x00100000ee90783b */ /* 0x000ea20000004200 */
[C---:B-----5:R-:W-:Y:S01]  /*7db0*/  F2FP.PACK_AB R170, R141.reuse, R148 ;  /* 0x000000948daa723e */ /* 0x060fe200000000ff */
[----:B------:R-:W-:Y:S02]  /*7dc0*/  FADD.FTZ R250, R141, R0 ;  /* 0x000000008dfa7221 */ /* 0x000fe40000010000 */
[----:B------:R-:W-:Y:S04]  /*7dd0*/  FADD.FTZ R0, R150, R3 ;  /* 0x0000000396007221 */ /* 0x000fe80000010000 */
[----:B------:R-:W3:Y:S01]  /*7de0*/  LDSM.16.MT88.4 R136, [R237+0x1000] ;  /* 0x00100000ed88783b */ /* 0x000ee20000004200 */
[----:B------:R-:W-:Y:S04]  /*7df0*/  FADD.FTZ R0, R178, R0 ;  /* 0x00000000b2007221 */ /* 0x000fe80000010000 */
[----:B------:R-:W-:Y:S04]  /*7e00*/  FADD.FTZ R0, R177, R0 ;  /* 0x00000000b1007221 */ /* 0x000fe80000010000 */
[----:B------:R-:W-:Y:S04]  /*7e10*/  FADD.FTZ R0, R176, R0 ;  /* 0x00000000b0007221 */ /* 0x000fe80000010000 */
[----:B------:R-:W-:Y:S04]  /*7e20*/  FADD.FTZ R0, R174, R0 ;  /* 0x00000000ae007221 */ /* 0x000fe80000010000 */
[----:B------:R-:W-:Y:S04]  /*7e30*/  FADD.FTZ R0, R175, R0 ;  /* 0x00000000af007221 */ /* 0x000fe80000010000 */
[----:B------:R-:W-:Y:S01]  /*7e40*/  FADD.FTZ R0, R172, R0 ;  /* 0x00000000ac007221 */ /* 0x000fe20000010000 */
[C---:B-1----:R-:W-:Y:S01]  /*7e50*/  HMMA.16816.F32 R156, R168.reuse, R152, R4 ;  /* 0x00000098a89c723c */ /* 0x042fe20000001804 */
[----:B------:R-:W1:Y:S04]  /*7e60*/  LDSM.16.MT88.4 R4, [R239+0x1000] ;  /* 0x00100000ef04783b */ /* 0x000e680000004200 */
[----:B------:R-:W-:Y:S03]  /*7e70*/  FADD.FTZ R0, R173, R0 ;  /* 0x00000000ad007221 */ /* 0x000fe60000010000 */
[C---:B------:R-:W-:Y:S01]  /*7e80*/  HMMA.16816.F32 R152, R168.reuse, R154, R8 ;  /* 0x0000009aa898723c */ /* 0x040fe20000001808 */
[----:B------:R-:W4:Y:S07]  /*7e90*/  LDSM.16.MT88.4 R8, [R236+0x2800] ;  /* 0x00280000ec08783b */ /* 0x000f2e0000004200 */
[C---:B--2---:R-:W-:Y:S01]  /*7ea0*/  HMMA.16816.F32 R148, R168.reuse, R144, R12 ;  /* 0x00000090a894723c */ /* 0x044fe2000000180c */
[----:B------:R-:W2:Y:S07]  /*7eb0*/  LDSM.16.MT88.4 R12, [R238+0x2800] ;  /* 0x00280000ee0c783b */ /* 0x000eae0000004200 */
[C---:B------:R-:W-:Y:S01]  /*7ec0*/  HMMA.16816.F32 R144, R168.reuse, R146, R16 ;  /* 0x00000092a890723c */ /* 0x040fe20000001810 */
[----:B------:R-:W-:Y:S07]  /*7ed0*/  STL [R1], R0 ;  /* 0x0000000001007387 */ /* 0x000fee0000100800 */
[C---:B---3--:R-:W-:Y:S08]  /*7ee0*/  HMMA.16816.F32 R140, R168.reuse, R136, R20 ;  /* 0x00000088a88c723c */ /* 0x048ff00000001814 */
[C---:B------:R-:W-:Y:S08]  /*7ef0*/  HMMA.16816.F32 R136, R168.reuse, R138, R24 ;  /* 0x0000008aa888723c */ /* 0x040ff00000001818 */
[C---:B-1----:R-:W-:Y:S08]  /*7f00*/  HMMA.16816.F32 R28, R168.reuse, R4, R28 ;  /* 0x00000004a81c723c */ /* 0x042ff0000000181c */
[C---:B------:R-:W-:Y:S01]  /*7f10*/  HMMA.16816.F32 R32, R168.reuse, R6, R32 ;  /* 0x00000006a820723c */ /* 0x040fe20000001820 */
[----:B------:R-:W1:Y:S07]  /*7f20*/  LDSM.16.MT88.4 R4, [R237+0x2800] ;  /* 0x00280000ed04783b */ /* 0x000e6e0000004200 */
[C---:B----4-:R-:W-:Y:S08]  /*7f30*/  HMMA.16816.F32 R36, R168.reuse, R8, R36 ;  /* 0x00000008a824723c */ /* 0x050ff00000001824 */
        /* <DEDUP_REMOVED lines=33> */
.L_x_2614:
[----:B------:R-:W-:Y:S11]  /*8150*/  @!UPT UIADD3 URZ, URZ, URZ, URZ ;  /* 0x0000003f3f3ff290 */ /* 0x000ff6000fffe03f */
[----:B--2---:R-:W-:Y:S05]  /*8160*/  BRA.DIV ~URZ, `(.L_x_2618) ;  /* 0x00005c127f007947 */ /* 0x004fea000b800000 */
[----:B------:R-:W2:Y:S04]  /*8170*/  LDL.LU R6, [R1] ;  /* 0x0000000001067983 */ /* 0x000ea80000300800 */
[----:B------:R-:W1:Y:S02]  /*8180*/  SHFL.BFLY PT, R0, R250, 0x2, 0x1f ;  /* 0x0c401f00fa007f89 */ /* 0x000e6400000e0000 */
[----:B-1----:R-:W-:-:S05]  /*8190*/  FADD.FTZ R0, R0, R250 ;  /* 0x000000fa00007221 */ /* 0x002fca0000010000 */
[----:B------:R-:W1:Y:S02]  /*81a0*/  SHFL.BFLY PT, R5, R0, 0x1, 0x1f ;  /* 0x0c201f0000057f89 */ /* 0x000e6400000e0000 */
[----:B-1----:R-:W-:Y:S02]  /*81b0*/  FADD.FTZ R0, R0, R5 ;  /* 0x0000000500007221 */ /* 0x002fe40000010000 */
[----:B--2---:R-:W1:Y:S02]  /*81c0*/  SHFL.BFLY PT, R2, R6, 0x2, 0x1f ;  /* 0x0c401f0006027f89 */ /* 0x004e6400000e0000 */
[----:B-1----:R-:W-:-:S05]  /*81d0*/  FADD.FTZ R4, R2, R6 ;  /* 0x0000000602047221 */ /* 0x002fca0000010000 */
[----:B------:R1:W2:Y:S02]  /*81e0*/  SHFL.BFLY PT, R3, R4, 0x1, 0x1f ;  /* 0x0c201f0004037f89 */ /* 0x0002a400000e0000 */
.L_x_2681:
        /* <DEDUP_REMOVED lines=26> */
[C---:B-----5:R-:W-:Y:S02]  /*8390*/  FMUL.FTZ R160, R2.reuse, R28 ;  /* 0x0000001c02a07220 */ /* 0x060fe40000410000 */
        /* <DEDUP_REMOVED lines=122> */
.L_x_2611:
        /* <DEDUP_REMOVED lines=19> */
.L_x_2620:
[----:B--2---:R-:W-:Y:S05]  /*8c70*/  BSYNC B0 ;  /* 0x0000000000007941 */ /* 0x004fea0003800000 */
.L_x_2619:
        /* <DEDUP_REMOVED lines=166> */
.L_x_2623:
        /* <DEDUP_REMOVED lines=130> */
.L_x_2682:
[----:B------:R-:W-:Y:S05]  /*9f00*/  BRA.DIV ~URZ, `(.L_x_2626) ;  /* 0x000040627f007947 */ /* 0x000fea000b800000 */
[----:B------:R4:W2:Y:S02]  /*9f10*/  SHFL.IDX PT, R0, R14, RZ, 0x181f ;  /* 0x00181fff0e007589 */ /* 0x0008a400000e0000 */
.L_x_2683:
        /* <DEDUP_REMOVED lines=26> */
.L_x_2628:
[----:B------:R-:W-:Y:S05]  /*a0c0*/  BSYNC B0 ;  /* 0x0000000000007941 */ /* 0x000fea0003800000 */
.L_x_2627:
[----:B------:R-:W-:Y:S05]  /*a0d0*/  BRA.DIV ~URZ, `(.L_x_2629) ;  /* 0x00003ef27f007947 */ /* 0x000fea000b800000 */
[----:B---3--:R3:W4:Y:S04]  /*a0e0*/  SHFL.IDX PT, R10, R12, 0x1, 0x181f ;  /* 0x00381f000c0a7f89 */ /* 0x00872800000e0000 */
[----:B--2---:R3:W2:Y:S02]  /*a0f0*/  SHFL.IDX PT, R0, R14, 0x1, 0x181f ;  /* 0x00381f000e007f89 */ /* 0x0046a400000e0000 */
.L_x_2684:
        /* <DEDUP_REMOVED lines=27> */
.L_x_2631:
[----:B------:R-:W-:Y:S05]  /*a2b0*/  BSYNC B0 ;  /* 0x0000000000007941 */ /* 0x000fea0003800000 */
.L_x_2630:
[----:B------:R-:W-:Y:S05]  /*a2c0*/  BRA.DIV ~URZ, `(.L_x_2632) ;  /* 0x00003dc27f007947 */ /* 0x000fea000b800000 */
[----:B----4-:R4:W3:Y:S02]  /*a2d0*/  SHFL.IDX PT, R10, R12, 0x2, 0x181f ;  /* 0x00581f000c0a7f89 */ /* 0x0108e400000e0000 */
.L_x_2685:
[----:B------:R-:W-:Y:S05]  /*a2e0*/  BRA.DIV ~URZ, `(.L_x_2633) ;  /* 0x00003e127f007947 */ /* 0x000fea000b800000 */
[----:B--2---:R2:W4:Y:S02]  /*a2f0*/  SHFL.IDX PT, R0, R14, 0x2, 0x181f ;  /* 0x00581f000e007f89 */ /* 0x00452400000e0000 */
.L_x_2686:
        /* <DEDUP_REMOVED lines=27> */
.L_x_2635:
[----:B------:R-:W-:Y:S05]  /*a4b0*/  BSYNC B0 ;  /* 0x0000000000007941 */ /* 0x000fea0003800000 */
.L_x_2634:
[----:B------:R-:W-:Y:S05]  /*a4c0*/  BRA.DIV ~URZ, `(.L_x_2636) ;  /* 0x00003c927f007947 */ /* 0x000fea000b800000 */
[----:B-1----:R1:W2:Y:S04]  /*a4d0*/  SHFL.IDX PT, R8, R12, 0x3, 0x181f ;  /* 0x00781f000c087f89 */ /* 0x0022a800000e0000 */
[----:B----4-:R1:W4:Y:S02]  /*a4e0*/  SHFL.IDX PT, R0, R14, 0x3, 0x181f ;  /* 0x00781f000e007f89 */ /* 0x01032400000e0000 */
.L_x_2687:
        /* <DEDUP_REMOVED lines=28> */
.L_x_2624:
        /* <DEDUP_REMOVED lines=34> */
.L_x_2688:
[----:B------:R-:W-:Y:S05]  /*a8d0*/  BRA.DIV ~URZ, `(.L_x_2639) ;  /* 0x000039b27f007947 */ /* 0x000fea000b800000 */
[----:B------:R3:W4:Y:S02]  /*a8e0*/  SHFL.IDX PT, R0, R14, RZ, 0x1c1f ;  /* 0x001c1fff0e007589 */ /* 0x00072400000e0000 */
.L_x_2689:
        /* <DEDUP_REMOVED lines=194> */
.L_x_2641:
[----:B------:R-:W-:Y:S05]  /*b510*/  BSYNC B0 ;  /* 0x0000000000007941 */ /* 0x000fea0003800000 */
.L_x_2640:
[----:B------:R-:W-:Y:S05]  /*b520*/  BRA.DIV ~URZ, `(.L_x_2642) ;  /* 0x00002dc27f007947 */ /* 0x000fea000b800000 */
[----:B--2---:R2:W1:Y:S04]  /*b530*/  SHFL.IDX PT, R4, R12, 0x1, 0x1c1f ;  /* 0x003c1f000c047f89 */ /* 0x00446800000e0000 */
[----:B----4-:R2:W4:Y:S02]  /*b540*/  SHFL.IDX PT, R0, R14, 0x1, 0x1c1f ;  /* 0x003c1f000e007f89 */ /* 0x01052400000e0000 */
.L_x_2690:
        /* <DEDUP_REMOVED lines=136> */
.L_x_2622:
        /* <DEDUP_REMOVED lines=22> */
.L_x_2643:
        /* <DEDUP_REMOVED lines=57> */
.L_x_2645:
[----:B------:R-:W-:Y:S05]  /*c2c0*/  BSYNC B0 ;  /* 0x0000000000007941 */ /* 0x000fea0003800000 */
.L_x_2644:
        /* <DEDUP_REMOVED lines=47> */
.L_x_2691:
[----:B------:R-:W-:Y:S05]  /*c5c0*/  BRA.DIV ~URZ, `(.L_x_2647) ;  /* 0x00001e527f007947 */ /* 0x000fea000b800000 */
[----:B------:R3:W4:Y:S02]  /*c5d0*/  SHFL.IDX PT, R0, R14, RZ, 0x181f ;  /* 0x00181fff0e007589 */ /* 0x00072400000e0000 */
.L_x_2692:
        /* <DEDUP_REMOVED lines=27> */
.L_x_2649:
[----:B------:R-:W-:Y:S05]  /*c790*/  BSYNC B0 ;  /* 0x0000000000007941 */ /* 0x000fea0003800000 */
.L_x_2648:
[----:B------:R-:W-:Y:S05]  /*c7a0*/  BRA.DIV ~URZ, `(.L_x_2650) ;  /* 0x00001cd27f007947 */ /* 0x000fea000b800000 */
[----:B--2---:R2:W1:Y:S04]  /*c7b0*/  SHFL.IDX PT, R10, R11, 0x1, 0x181f ;  /* 0x00381f000b0a7f89 */ /* 0x00446800000e0000 */
[----:B----4-:R2:W4:Y:S02]  /*c7c0*/  SHFL.IDX PT, R0, R14, 0x1, 0x181f ;  /* 0x00381f000e007f89 */ /* 0x01052400000e0000 */
.L_x_2693:
        /* <DEDUP_REMOVED lines=27> */
.L_x_2652:
[----:B------:R-:W-:Y:S05]  /*c980*/  BSYNC B0 ;  /* 0x0000000000007941 */ /* 0x000fea0003800000 */
.L_x_2651:
[----:B------:R-:W-:Y:S05]  /*c990*/  BRA.DIV ~URZ, `(.L_x_2653) ;  /* 0x00001ba27f007947 */ /* 0x000fea000b800000 */
[----:B-1----:R1:W2:Y:S02]  /*c9a0*/  SHFL.IDX PT, R10, R11, 0x2, 0x181f ;  /* 0x00581f000b0a7f89 */ /* 0x0022a400000e0000 */
.L_x_2694:
[----:B------:R-:W-:Y:S05]  /*c9b0*/  BRA.DIV ~URZ, `(.L_x_2654) ;  /* 0x00001bf27f007947 */ /* 0x000fea000b800000 */
[----:B----4-:R4:W1:Y:S02]  /*c9c0*/  SHFL.IDX PT, R0, R14, 0x2, 0x181f ;  /* 0x00581f000e007f89 */ /* 0x01086400000e0000 */
.L_x_2695:
        /* <DEDUP_REMOVED lines=27> */
.L_x_2656:
[----:B------:R-:W-:Y:S05]  /*cb80*/  BSYNC B0 ;  /* 0x0000000000007941 */ /* 0x000fea0003800000 */
.L_x_2655:
[----:B------:R-:W-:Y:S05]  /*cb90*/  BRA.DIV ~URZ, `(.L_x_2657) ;  /* 0x00001a727f007947 */ /* 0x000fea000b800000 */
[----:B--2---:R2:W3:Y:S04]  /*cba0*/  SHFL.IDX PT, R10, R11, 0x3, 0x181f ;  /* 0x00781f000b0a7f89 */ /* 0x0044e800000e0000 */
[----:B-1----:R2:W1:Y:S02]  /*cbb0*/  SHFL.IDX PT, R0, R14, 0x3, 0x181f ;  /* 0x00781f000e007f89 */ /* 0x00246400000e0000 */
.L_x_2696:
        /* <DEDUP_REMOVED lines=26> */
.L_x_2637:
[----:B------:R-:W-:Y:S05]  /*cd60*/  BSYNC B1 ;  /* 0x0000000000017941 */ /* 0x000fea0003800000 */
.L_x_2621:
        /* <DEDUP_REMOVED lines=15> */
.L_x_2697:
[----:B------:R-:W-:Y:S05]  /*ce60*/  BRA.DIV ~URZ, `(.L_x_2660) ;  /* 0x000018d27f007947 */ /* 0x000fea000b800000 */
[----:B--2---:R2:W1:Y:S02]  /*ce70*/  SHFL.IDX PT, R8, R131, 0x1, 0x1f ;  /* 0x00201f0083087f89 */ /* 0x00446400000e0000 */
.L_x_2698:
        /* <DEDUP_REMOVED lines=19> */
.L_x_2699:
        /* <DEDUP_REMOVED lines=16> */
.L_x_2700:
[----:B----4-:R-:W-:Y:S01]  /*d0b0*/  IMAD R0, R0, c[0x0][0x538], RZ ;  /* 0x00014e0000007a24 */ /* 0x010fe200078e02ff */
[----:B------:R-:W-:Y:S04]  /*d0c0*/  BSSY B1, `(.L_x_2663) ;  /* 0x0000083000017945 */ /* 0x000fe80003800000 */
[----:B-1----:R-:W-:-:S04]  /*d0d0*/  IADD3 R8, R0, R8, RZ ;  /* 0x0000000800087210 */ /* 0x002fc80007ffe0ff */
[----:B------:R-:W-:-:S13]  /*d0e0*/  ISETP.GT.AND P0, PT, R8, R9, PT ;  /* 0x000000090800720c */ /* 0x000fda0003f04270 */
[----:B------:R-:W-:Y:S05]  /*d0f0*/  @P0 BRA `(.L_x_2664) ;  /* 0x0000025000000947 */ /* 0x000fea0003800000 */
.L_x_2668:
        /* <DEDUP_REMOVED lines=17> */
.L_x_2701:
        /* <DEDUP_REMOVED lines=16> */
.L_x_2702:
[----:B--2---:R-:W-:-:S05]  /*d310*/  IMAD R0, R0, c[0x0][0x538], RZ ;  /* 0x00014e0000007a24 */ /* 0x004fca00078e02ff */
[----:B------:R-:W-:-:S04]  /*d320*/  IADD3 R8, R0, R8, RZ ;  /* 0x0000000800087210 */ /* 0x000fc80007ffe0ff */
[----:B------:R-:W-:-:S13]  /*d330*/  ISETP.GT.AND P0, PT, R8, R9, PT ;  /* 0x000000090800720c */ /* 0x000fda0003f04270 */
[----:B-1-3--:R-:W-:Y:S05]  /*d340*/  @!P0 BRA `(.L_x_2668) ;  /* 0xfffffdb000008947 */ /* 0x00afea000383ffff */
.L_x_2664:
[----:B---3--:R-:W-:-:S05]  /*d350*/  IADD3 R10, -R0, R8, RZ ;  /* 0x00000008000a7210 */ /* 0x008fca0007ffe1ff */
[----:B------:R-:W-:-:S05]  /*d360*/  IMAD R0, R4, c[0x0][0x538], R10 ;  /* 0x00014e0004007a24 */ /* 0x000fca00078e020a */
[----:B------:R-:W-:Y:S01]  /*d370*/  ISETP.GT.AND P0, PT, R0, R9, PT ;  /* 0x000000090000720c */ /* 0x000fe20003f04270 */
[----:B------:R-:W-:-:S12]  /*d380*/  BRA.DIV ~URZ, `(.L_x_2669) ;  /* 0x000017f27f007947 */ /* 0x000fd8000b800000 */
[----:B------:R-:W-:-:S04]  /*d390*/  VOTE.ANY R8, PT, !P0 ;  /* 0x0000000000087806 */ /* 0x000fc800040e0100 */
.L_x_2703:
[----:B------:R1:W3:Y:S01]  /*d3a0*/  POPC R12, R8 ;  /* 0x00000008000c7309 */ /* 0x0002e20000000000 */
[----:B------:R-:W-:Y:S05]  /*d3b0*/  BRA.DIV ~URZ, `(.L_x_2670) ;  /* 0x000018127f007947 */ /* 0x000fea000b800000 */
[----:B---3--:R3:W4:Y:S04]  /*d3c0*/  SHFL.IDX PT, R6, R6, R12, 0x1f ;  /* 0x00001f0c06067589 */ /* 0x00872800000e0000 */
[----:B------:R3:W1:Y:S02]  /*d3d0*/  SHFL.IDX PT, R7, R7, R12, 0x1f ;  /* 0x00001f0c07077589 */ /* 0x00066400000e0000 */
.L_x_2704:
[----:B------:R-:W-:Y:S01]  /*d3e0*/  ISETP.NE.AND P0, PT, R8, RZ, PT ;  /* 0x000000ff0800720c */ /* 0x000fe20003f05270 */
[----:B------:R-:W-:-:S12]  /*d3f0*/  BSSY B0, `(.L_x_2671) ;  /* 0x0000005000007945 */ /* 0x000fd80003800000 */
[----:B------:R-:W-:Y:S05]  /*d400*/  @!P0 BRA `(.L_x_2672) ;  /* 0x0000003000008947 */ /* 0x000fea0003800000 */
[----:B------:R-:W-:Y:S01]  /*d410*/  IADD3 R3, R12, -0x1, RZ ;  /* 0xffffffff0c037810 */ /* 0x000fe20007ffe0ff */
[----:B------:R-:W-:Y:S05]  /*d420*/  BRA.DIV ~URZ, `(.L_x_2673) ;  /* 0x000018727f007947 */ /* 0x000fea000b800000 */
[----:B------:R2:W3:Y:S02]  /*d430*/  SHFL.IDX PT, R11, R4, R3, 0x1f ;  /* 0x00001f03040b7589 */ /* 0x0004e400000e0000 */
.L_x_2672:
[----:B------:R-:W-:Y:S05]  /*d440*/  BSYNC B0 ;  /* 0x0000000000007941 */ /* 0x000fea0003800000 */
.L_x_2671:
        /* <DEDUP_REMOVED lines=69> */
.L_x_2665:
[----:B------:R-:W-:Y:S01]  /*d8a0*/  MOV R0, c[0x0][0x53c] ;  /* 0x00014f0000007a02 */ /* 0x000fe20000000f00 */
[----:B------:R1:W-:Y:S04]  /*d8b0*/  STL [R1+0x48], R9 ;  /* 0x0000480901007387 */ /* 0x0003e80000100800 */
[----:B------:R1:W-:Y:S04]  /*d8c0*/  STL [R1+0x4c], RZ ;  /* 0x00004cff01007387 */ /* 0x0003e80000100800 */
[----:B------:R1:W-:Y:S04]  /*d8d0*/  STL [R1+0x50], RZ ;  /* 0x000050ff01007387 */ /* 0x0003e80000100800 */
[----:B------:R1:W-:Y:S02]  /*d8e0*/  STL [R1+0x54], R0 ;  /* 0x0000540001007387 */ /* 0x0003e40000100800 */
.L_x_2674:
[----:B------:R-:W-:Y:S05]  /*d8f0*/  BSYNC B1 ;  /* 0x0000000000017941 */ /* 0x000fea0003800000 */
.L_x_2663:
        /* <DEDUP_REMOVED lines=9> */
.L_x_2658:
[----:B-1----:R-:W4:Y:S02]  /*d990*/  LDL R0, [R1+0x54] ;  /* 0x0000540001007983 */ /* 0x002f240000100800 */
[----:B----4-:R-:W-:-:S13]  /*d9a0*/  ISETP.GE.AND P0, PT, R0, c[0x0][0x53c], PT ;  /* 0x00014f0000007a0c */ /* 0x010fda0003f06270 */
[----:B--23--:R-:W-:Y:S01]  /*d9b0*/  @P0 CALL.REL.NOINC `(.L_x_2675) ;  /* 0x0000001000000944 */ /* 0x00cfe20003c00000 */
[----:B------:R-:W-:Y:S05]  /*d9c0*/  BRA `(.L_x_2676) ;  /* 0xffff3a9000007947 */ /* 0x000fea000383ffff */
.L_x_2675:
[----:B------:R-:W-:Y:S05]  /*d9d0*/  EXIT ;  /* 0x000000000000794d */ /* 0x000fea0003800000 */
.L_x_2597:
[----:B------:R-:W-:Y:S01]  /*d9e0*/  IMAD.MOV.U32 R0, RZ, RZ, R5 ;  /* 0x000000ffff007224 */ /* 0x000fe200078e0005 */
[----:B------:R-:W-:Y:S02]  /*d9f0*/  MOV R2, 0x1 ;  /* 0x0000000100027802 */ /* 0x000fe40000000f00 */
[----:B------:R-:W-:Y:S02]  /*da00*/  MOV R3, 0xda20 ;  /* 0x0000da2000037802 */ /* 0x000fe40000000f00 */
[----:B------:R-:W-:Y:S05]  /*da10*/  CALL.REL.NOINC `($__internal_54_$__cuda_sm70_shflsync_up_p) ;  /* 0x0000138000007944 */ /* 0x000fea0003c00000 */
[----:B------:R-:W-:Y:S01]  /*da20*/  MOV R0, R4 ;  /* 0x0000000400007202 */ /* 0x000fe20000000f00 */
[----:B------:R-:W-:Y:S05]  /*da30*/  BRA `(.L_x_2677) ;  /* 0xffff2a3000007947 */ /* 0x000fea000383ffff */
.L_x_2598:
[----:B------:R-:W-:Y:S01]  /*da40*/  IMAD.MOV.U32 R0, RZ, RZ, R5 ;  /* 0x000000ffff007224 */ /* 0x000fe200078e0005 */
[----:B------:R-:W-:Y:S02]  /*da50*/  MOV R2, 0x2 ;  /* 0x0000000200027802 */ /* 0x000fe40000000f00 */
[----:B------:R-:W-:Y:S02]  /*da60*/  MOV R3, 0xda80 ;  /* 0x0000da8000037802 */ /* 0x000fe40000000f00 */
[----:B------:R-:W-:Y:S05]  /*da70*/  CALL.REL.NOINC `($__internal_54_$__cuda_sm70_shflsync_up_p) ;  /* 0x0000132000007944 */ /* 0x000fea0003c00000 */
[----:B------:R-:W-:Y:S01]  /*da80*/  SEL R0, R4, RZ, P4 ;  /* 0x000000ff04007207 */ /* 0x000fe20002000000 */
[----:B------:R-:W-:Y:S01]  /*da90*/  IMAD.MOV.U32 R2, RZ, RZ, 0x4 ;  /* 0x00000004ff027424 */ /* 0x000fe200078e00ff */
[----:B------:R-:W-:-:S03]  /*daa0*/  MOV R3, 0xdad0 ;  /* 0x0000dad000037802 */ /* 0x000fc60000000f00 */
[----:B------:R-:W-:Y:S02]  /*dab0*/  IMAD.IADD R0, R5, 0x1, R0 ;  /* 0x0000000105007824 */ /* 0x000fe400078e0200 */
        /* <DEDUP_REMOVED lines=14> */
[----:B------:R-:W-:Y:S01]  /*dba0*/  IMAD.IADD R4, R0, 0x1, R4 ;  /* 0x0000000100047824 */ /* 0x000fe200078e0204 */
[----:B------:R-:W-:-:S03]  /*dbb0*/  MOV R0, 0x1f ;  /* 0x0000001f00007802 */ /* 0x000fc60000000f00 */
[----:B------:R-:W-:Y:S02]  /*dbc0*/  IMAD.MOV.U32 R5, RZ, RZ, R4 ;  /* 0x000000ffff057224 */ /* 0x000fe400078e0004 */
[----:B------:R-:W-:Y:S05]  /*dbd0*/  CALL.REL.NOINC `($__internal_53_$__cuda_sm70_shflsync_idx_p) ;  /* 0x0000117000007944 */ /* 0x000fea0003c00000 */
[----:B------:R-:W-:Y:S05]  /*dbe0*/  BRA `(.L_x_2678) ;  /* 0xffff298000007947 */ /* 0x000fea000383ffff */
.L_x_2600:
[----:B------:R-:W-:Y:S02]  /*dbf0*/  SEL R0, RZ, 0x1, P0 ;  /* 0x00000001ff007807 */ /* 0x000fe40000000000 */
[----:B------:R-:W-:Y:S02]  /*dc00*/  MOV R2, 0xdc20 ;  /* 0x0000dc2000027802 */ /* 0x000fe40000000f00 */
[----:B------:R-:W-:Y:S05]  /*dc10*/  CALL.REL.NOINC `($__internal_55_$__cuda_sm70_votesync_ballot) ;  /* 0x000011f000007944 */ /* 0x000fea0003c00000 */
[----:B------:R-:W-:Y:S01]  /*dc20*/  MOV R6, R0 ;  /* 0x0000000000067202 */ /* 0x000fe20000000f00 */
[----:B------:R-:W-:Y:S05]  /*dc30*/  BRA `(.L_x_2679) ;  /* 0xffff29c000007947 */ /* 0x000fea000383ffff */
.L_x_2601:
[----:B------:R-:W-:Y:S01]  /*dc40*/  IMAD.MOV.U32 R5, RZ, RZ, R8 ;  /* 0x000000ffff057224 */ /* 0x000fe200078e0008 */
[----:B--2---:R-:W-:Y:S01]  /*dc50*/  MOV R3, R13 ;  /* 0x0000000d00037202 */ /* 0x004fe20000000f00 */
[----:B------:R-:W-:Y:S01]  /*dc60*/  IMAD.MOV.U32 R0, RZ, RZ, 0x1f ;  /* 0x0000001fff007424 */ /* 0x000fe200078e00ff */
[----:B------:R-:W-:Y:S02]  /*dc70*/  MOV R2, 0xdc90 ;  /* 0x0000dc9000027802 */ /* 0x000fe40000000f00 */
[----:B-1----:R-:W-:Y:S05]  /*dc80*/  CALL.REL.NOINC `($__internal_53_$__cuda_sm70_shflsync_idx_p) ;  /* 0x000010c000007944 */ /* 0x002fea0003c00000 */
[----:B------:R-:W-:Y:S01]  /*dc90*/  IMAD.MOV.U32 R11, RZ, RZ, R0 ;  /* 0x000000ffff0b7224 */ /* 0x000fe200078e0000 */
[----:B------:R-:W-:Y:S01]  /*dca0*/  MOV R5, R7 ;  /* 0x0000000700057202 */ /* 0x000fe20000000f00 */
[----:B------:R-:W-:Y:S01]  /*dcb0*/  IMAD.MOV.U32 R7, RZ, RZ, RZ ;  /* 0x000000ffff077224 */ /* 0x000fe200078e00ff */
[----:B------:R-:W-:Y:S01]  /*dcc0*/  MOV R3, R13 ;  /* 0x0000000d00037202 */ /* 0x000fe20000000f00 */
[----:B------:R-:W-:Y:S01]  /*dcd0*/  IMAD.MOV.U32 R0, RZ, RZ, 0x1f ;  /* 0x0000001fff007424 */ /* 0x000fe200078e00ff */
[----:B------:R-:W-:-:S02]  /*dce0*/  MOV R2, 0xdd00 ;  /* 0x0000dd0000027802 */ /* 0x000fc40000000f00 */
[----:B------:R-:W-:Y:S05]  /*dcf0*/  CALL.REL.NOINC `($__internal_53_$__cuda_sm70_shflsync_idx_p) ;  /* 0x0000105000007944 */ /* 0x000fea0003c00000 */
[----:B------:R-:W-:Y:S01]  /*dd00*/  MOV R10, R0 ;  /* 0x00000000000a7202 */ /* 0x000fe20000000f00 */
[----:B------:R-:W-:Y:S05]  /*dd10*/  BRA `(.L_x_2680) ;  /* 0xffff293000007947 */ /* 0x000fea000383ffff */
.L_x_2604:
[----:B------:R-:W-:Y:S01]  /*dd20*/  IMAD.MOV.U32 R5, RZ, RZ, R4 ;  /* 0x000000ffff057224 */ /* 0x000fe200078e0004 */
[----:B------:R-:W-:-:S02]  /*dd30*/  MOV R0, 0x1f ;  /* 0x0000001f00007802 */ /* 0x000fc40000000f00 */
[----:B------:R-:W-:Y:S02]  /*dd40*/  MOV R2, 0xdd60 ;  /* 0x0000dd6000027802 */ /* 0x000fe40000000f00 */
[----:B-1----:R-:W-:Y:S05]  /*dd50*/  CALL.REL.NOINC `($__internal_53_$__cuda_sm70_shflsync_idx_p) ;  /* 0x00000ff000007944 */ /* 0x002fea0003c00000 */
[----:B------:R-:W-:Y:S01]  /*dd60*/  MOV R7, R0 ;  /* 0x0000000000077202 */ /* 0x000fe20000000f00 */
[----:B------:R-:W-:Y:S05]  /*dd70*/  BRA `(.L_x_2603) ;  /* 0xffff293000007947 */ /* 0x000fea000383ffff */
.L_x_2618:
[----:B------:R-:W-:Y:S01]  /*dd80*/  IMAD.MOV.U32 R2, RZ, RZ, R250 ;  /* 0x000000ffff027224 */ /* 0x000fe200078e00fa */
[----:B------:R-:W-:Y:S01]  /*dd90*/  MOV R7, 0x1f ;  /* 0x0000001f00077802 */ /* 0x000fe20000000f00 */
[----:B------:R-:W-:Y:S01]  /*dda0*/  IMAD.MOV.U32 R5, RZ, RZ, 0x2 ;  /* 0x00000002ff057424 */ /* 0x000fe200078e00ff */
[----:B------:R-:W-:Y:S02]  /*ddb0*/  MOV R6, 0xffffffff ;  /* 0xffffffff00067802 */ /* 0x000fe40000000f00 */
[----:B------:R-:W-:Y:S02]  /*ddc0*/  MOV R3, 0xdde0 ;  /* 0x0000dde000037802 */ /* 0x000fe40000000f00 */
[----:B-----5:R-:W-:Y:S05]  /*ddd0*/  CALL.REL.NOINC `($__internal_52_$__cuda_sm70_shflsync_bfly_p) ;  /* 0x00000f2000007944 */ /* 0x020fea0003c00000 */
[----:B------:R-:W-:Y:S01]  /*dde0*/  FADD.FTZ R0, R250, R5 ;  /* 0x00000005fa007221 */ /* 0x000fe20000010000 */
[----:B------:R-:W-:Y:S02]  /*ddf0*/  MOV R5, 0x1 ;  /* 0x0000000100057802 */ /* 0x000fe40000000f00 */
[----:B------:R-:W-:Y:S02]  /*de00*/  MOV R3, 0xde30 ;  /* 0x0000de3000037802 */ /* 0x000fe40000000f00 */
[----:B------:R-:W-:-:S02]  /*de10*/  MOV R2, R0 ;  /* 0x0000000000027202 */ /* 0x000fc40000000f00 */
[----:B------:R-:W-:Y:S05]  /*de20*/  CALL.REL.NOINC `($__internal_52_$__cuda_sm70_shflsync_bfly_p) ;  /* 0x00000ed000007944 */ /* 0x000fea0003c00000 */
[----:B------:R1:W5:Y:S01]  /*de30*/  LDL R2, [R1] ;  /* 0x0000000001027983 */ /* 0x0003620000100800 */
[----:B------:R-:W-:Y:S01]  /*de40*/  FADD.FTZ R0, R0, R5 ;  /* 0x0000000500007221 */ /* 0x000fe20000010000 */
[----:B------:R-:W-:-:S02]  /*de50*/  MOV R5, 0x2 ;  /* 0x0000000200057802 */ /* 0x000fc40000000f00 */
[----:B------:R-:W-:Y:S02]  /*de60*/  MOV R3, 0xde80 ;  /* 0x0000de8000037802 */ /* 0x000fe40000000f00 */
[----:B-1---5:R-:W-:Y:S05]  /*de70*/  CALL.REL.NOINC `($__internal_52_$__cuda_sm70_shflsync_bfly_p) ;  /* 0x00000e8000007944 */ /* 0x022fea0003c00000 */
[----:B------:R-:W2:Y:S01]  /*de80*/  LDL.LU R2, [R1] ;  /* 0x0000000001027983 */ /* 0x000ea20000300800 */
[----:B------:R-:W-:Y:S01]  /*de90*/  MOV R3, 0xdee0 ;  /* 0x0000dee000037802 */ /* 0x000fe20000000f00 */
[----:B--2---:R-:W-:Y:S01]  /*dea0*/  FADD.FTZ R4, R2, R5 ;  /* 0x0000000502047221 */ /* 0x004fe20000010000 */
[----:B------:R-:W-:-:S04]  /*deb0*/  MOV R5, 0x1 ;  /* 0x0000000100057802 */ /* 0x000fc80000000f00 */
[----:B------:R-:W-:Y:S02]  /*dec0*/  MOV R2, R4 ;  /* 0x0000000400027202 */ /* 0x000fe40000000f00 */
[----:B------:R-:W-:Y:S05]  /*ded0*/  CALL.REL.NOINC `($__internal_52_$__cuda_sm70_shflsync_bfly_p) ;  /* 0x00000e2000007944 */ /* 0x000fea0003c00000 */
[----:B------:R-:W-:Y:S01]  /*dee0*/  MOV R3, R5 ;  /* 0x0000000500037202 */ /* 0x000fe20000000f00 */
[----:B------:R-:W-:Y:S05]  /*def0*/  BRA `(.L_x_2681) ;  /* 0xffffa2f000007947 */ /* 0x000fea000383ffff */
.L_x_2625:
[----:B--234-:R-:W-:Y:S01]  /*df00*/  IMAD.MOV.U32 R5, RZ, RZ, R12 ;  /* 0x000000ffff057224 */ /* 0x01cfe200078e000c */
[----:B------:R-:W-:Y:S01]  /*df10*/  MOV R3, RZ ;  /* 0x000000ff00037202 */ /* 0x000fe20000000f00 */
[----:B------:R-:W-:Y:S01]  /*df20*/  IMAD.MOV.U32 R0, RZ, RZ, 0x181f ;  /* 0x0000181fff007424 */ /* 0x000fe200078e00ff */
[----:B------:R-:W-:Y:S02]  /*df30*/  MOV R2, 0xdf50 ;  /* 0x0000df5000027802 */ /* 0x000fe40000000f00 */
[----:B-1----:R-:W-:Y:S05]  /*df40*/  CALL.REL.NOINC `($__internal_53_$__cuda_sm70_shflsync_idx_p) ;  /* 0x00000e0000007944 */ /* 0x002fea0003c00000 */
[----:B------:R-:W-:Y:S01]  /*df50*/  MOV R10, R0 ;  /* 0x00000000000a7202 */ /* 0x000fe20000000f00 */
[----:B------:R-:W-:Y:S05]  /*df60*/  BRA `(.L_x_2682) ;  /* 0xffffbf9000007947 */ /* 0x000fea000383ffff */
.L_x_2626:
[----:B------:R-:W-:Y:S01]  /*df70*/  IMAD.MOV.U32 R5, RZ, RZ, R14 ;  /* 0x000000ffff057224 */ /* 0x000fe200078e000e */
[----:B------:R-:W-:Y:S01]  /*df80*/  MOV R3, RZ ;  /* 0x000000ff00037202 */ /* 0x000fe20000000f00 */
[----:B------:R-:W-:Y:S01]  /*df90*/  IMAD.MOV.U32 R0, RZ, RZ, 0x181f ;  /* 0x0000181fff007424 */ /* 0x000fe200078e00ff */
[----:B------:R-:W-:Y:S02]  /*dfa0*/  MOV R2, 0xdfc0 ;  /* 0x0000dfc000027802 */ /* 0x000fe40000000f00 */
[----:B-123--:R-:W-:Y:S05]  /*dfb0*/  CALL.REL.NOINC `($__internal_53_$__cuda_sm70_shflsync_idx_p) ;  /* 0x00000d9000007944 */ /* 0x00efea0003c00000 */
[----:B------:R-:W-:Y:S05]  /*dfc0*/  BRA `(.L_x_2683) ;  /* 0xffffbf5000007947 */ /* 0x000fea000383ffff */
.L_x_2629:
[----:B--2---:R-:W-:Y:S01]  /*dfd0*/  IMAD.MOV.U32 R5, RZ, RZ, R12 ;  /* 0x000000ffff057224 */ /* 0x004fe200078e000c */
[----:B------:R-:W-:Y:S01]  /*dfe0*/  MOV R3, 0x1 ;  /* 0x0000000100037802 */ /* 0x000fe20000000f00 */
[----:B------:R-:W-:Y:S01]  /*dff0*/  IMAD.MOV.U32 R0, RZ, RZ, 0x181f ;  /* 0x0000181fff007424 */ /* 0x000fe200078e00ff */
[----:B------:R-:W-:-:S02]  /*e000*/  MOV R2, 0xe020 ;  /* 0x0000e02000027802 */ /* 0x000fc40000000f00 */
[----:B-1-34-:R-:W-:Y:S05]  /*e010*/  CALL.REL.NOINC `($__internal_53_$__cuda_sm70_shflsync_idx_p) ;  /* 0x00000d3000007944 */ /* 0x01afea0003c00000 */
[----:B------:R-:W-:Y:S01]  /*e020*/  IMAD.MOV.U32 R10, RZ, RZ, R0 ;  /* 0x000000ffff0a7224 */ /* 0x000fe200078e0000 */
[----:B------:R-:W-:Y:S01]  /*e030*/  MOV R3, 0x1 ;  /* 0x0000000100037802 */ /* 0x000fe20000000f00 */
[----:B------:R-:W-:Y:S01]  /*e040*/  IMAD.MOV.U32 R5, RZ, RZ, R14 ;  /* 0x000000ffff057224 */ /* 0x000fe200078e000e */
[----:B------:R-:W-:-:S02]  /*e050*/  MOV R0, 0x181f ;  /* 0x0000181f00007802 */ /* 0x000fc40000000f00 */
[----:B------:R-:W-:Y:S02]  /*e060*/  MOV R2, 0xe080 ;  /* 0x0000e08000027802 */ /* 0x000fe40000000f00 */
[----:B------:R-:W-:Y:S05]  /*e070*/  CALL.REL.NOINC `($__internal_53_$__cuda_sm70_shflsync_idx_p) ;  /* 0x00000cd000007944 */ /* 0x000fea0003c00000 */
[----:B------:R-:W-:Y:S05]  /*e080*/  BRA `(.L_x_2684) ;  /* 0xffffc07000007947 */ /* 0x000fea000383ffff */
.L_x_2632:
[----:B-1----:R-:W-:Y:S01]  /*e090*/  IMAD.MOV.U32 R5, RZ, RZ, R12 ;  /* 0x000000ffff057224 */ /* 0x002fe200078e000c */
[----:B------:R-:W-:Y:S01]  /*e0a0*/  MOV R3, 0x2 ;  /* 0x0000000200037802 */ /* 0x000fe20000000f00 */
[----:B--2---:R-:W-:Y:S01]  /*e0b0*/  IMAD.MOV.U32 R0, RZ, RZ, 0x181f ;  /* 0x0000181fff007424 */ /* 0x004fe200078e00ff */
[----:B------:R-:W-:Y:S02]  /*e0c0*/  MOV R2, 0xe0e0 ;  /* 0x0000e0e000027802 */ /* 0x000fe40000000f00 */
[----:B---34-:R-:W-:Y:S05]  /*e0d0*/  CALL.REL.NOINC `($__internal_53_$__cuda_sm70_shflsync_idx_p) ;  /* 0x00000c7000007944 */ /* 0x018fea0003c00000 */
[----:B------:R-:W-:Y:S01]  /*e0e0*/  MOV R10, R0 ;  /* 0x00000000000a7202 */ /* 0x000fe20000000f00 */
[----:B------:R-:W-:Y:S05]  /*e0f0*/  BRA `(.L_x_2685) ;  /* 0xffffc1e000007947 */ /* 0x000fea000383ffff */
.L_x_2633:
[----:B-1----:R-:W-:Y:S01]  /*e100*/  IMAD.MOV.U32 R5, RZ, RZ, R14 ;  /* 0x000000ffff057224 */ /* 0x002fe200078e000e */
[----:B------:R-:W-:Y:S01]  /*e110*/  MOV R3, 0x2 ;  /* 0x0000000200037802 */ /* 0x000fe20000000f00 */
[----:B--2---:R-:W-:Y:S01]  /*e120*/  IMAD.MOV.U32 R0, RZ, RZ, 0x181f ;  /* 0x0000181fff007424 */ /* 0x004fe200078e00ff */
[----:B------:R-:W-:Y:S02]  /*e130*/  MOV R2, 0xe150 ;  /* 0x0000e15000027802 */ /* 0x000fe40000000f00 */
[----:B---34-:R-:W-:Y:S05]  /*e140*/  CALL.REL.NOINC `($__internal_53_$__cuda_sm70_shflsync_idx_p) ;  /* 0x00000c0000007944 */ /* 0x018fea0003c00000 */
[----:B------:R-:W-:Y:S05]  /*e150*/  BRA `(.L_x_2686) ;  /* 0xffffc1a000007947 */ /* 0x000fea000383ffff */
.L_x_2636:
[----:B-1----:R-:W-:Y:S01]  /*e160*/  IMAD.MOV.U32 R5, RZ, RZ, R12 ;  /* 0x000000ffff057224 */ /* 0x002fe200078e000c */
[----:B------:R-:W-:Y:S01]  /*e170*/  MOV R3, 0x3 ;  /* 0x0000000300037802 */ /* 0x000fe20000000f00 */
[----:B----4-:R-:W-:Y:S01]  /*e180*/  IMAD.MOV.U32 R0, RZ, RZ, 0x181f ;  /* 0x0000181fff007424 */ /* 0x010fe200078e00ff */
[----:B------:R-:W-:-:S02]  /*e190*/  MOV R2, 0xe1b0 ;  /* 0x0000e1b000027802 */ /* 0x000fc40000000f00 */
[----:B--23--:R-:W-:Y:S05]  /*e1a0*/  CALL.REL.NOINC `($__internal_53_$__cuda_sm70_shflsync_idx_p) ;  /* 0x00000ba000007944 */ /* 0x00cfea0003c00000 */
[----:B------:R-:W-:Y:S01]  /*e1b0*/  IMAD.MOV.U32 R8, RZ, RZ, R0 ;  /* 0x000000ffff087224 */ /* 0x000fe200078e0000 */
[----:B------:R-:W-:Y:S01]  /*e1c0*/  MOV R3, 0x3 ;  /* 0x0000000300037802 */ /* 0x000fe20000000f00 */
[----:B------:R-:W-:Y:S01]  /*e1d0*/  IMAD.MOV.U32 R5, RZ, RZ, R14 ;  /* 0x000000ffff057224 */ /* 0x000fe200078e000e */
[----:B------:R-:W-:-:S02]  /*e1e0*/  MOV R0, 0x181f ;  /* 0x0000181f00007802 */ /* 0x000fc40000000f00 */
[----:B------:R-:W-:Y:S02]  /*e1f0*/  MOV R2, 0xe210 ;  /* 0x0000e21000027802 */ /* 0x000fe40000000f00 */
[----:B------:R-:W-:Y:S05]  /*e200*/  CALL.REL.NOINC `($__internal_53_$__cuda_sm70_shflsync_idx_p) ;  /* 0x00000b4000007944 */ /* 0x000fea0003c00000 */
[----:B------:R-:W-:Y:S05]  /*e210*/  BRA `(.L_x_2687) ;  /* 0xffffc2d000007947 */ /* 0x000fea000383ffff */
.L_x_2638:
[----:B------:R-:W-:Y:S01]  /*e220*/  IMAD.MOV.U32 R5, RZ, RZ, R12 ;  /* 0x000000ffff057224 */ /* 0x000fe200078e000c */
[----:B------:R-:W-:Y:S01]  /*e230*/  MOV R3, RZ ;  /* 0x000000ff00037202 */ /* 0x000fe20000000f00 */
[----:B------:R-:W-:Y:S01]  /*e240*/  IMAD.MOV.U32 R0, RZ, RZ, 0x1c1f ;  /* 0x00001c1fff007424 */ /* 0x000fe200078e00ff */
[----:B------:R-:W-:Y:S02]  /*e250*/  MOV R2, 0xe270 ;  /* 0x0000e27000027802 */ /* 0x000fe40000000f00 */
[----:B------:R-:W-:Y:S05]  /*e260*/  CALL.REL.NOINC `($__internal_53_$__cuda_sm70_shflsync_idx_p) ;  /* 0x00000ae000007944 */ /* 0x000fea0003c00000 */
[----:B------:R-:W-:Y:S01]  /*e270*/  MOV R4, R0 ;  /* 0x0000000000047202 */ /* 0x000fe20000000f00 */
[----:B------:R-:W-:Y:S05]  /*e280*/  BRA `(.L_x_2688) ;  /* 0xffffc64000007947 */ /* 0x000fea000383ffff */
.L_x_2639:
[----:B------:R-:W-:Y:S01]  /*e290*/  IMAD.MOV.U32 R5, RZ, RZ, R14 ;  /* 0x000000ffff057224 */ /* 0x000fe200078e000e */
[----:B------:R-:W-:Y:S01]  /*e2a0*/  MOV R3, RZ ;  /* 0x000000ff00037202 */ /* 0x000fe20000000f00 */
[----:B------:R-:W-:Y:S01]  /*e2b0*/  IMAD.MOV.U32 R0, RZ, RZ, 0x1c1f ;  /* 0x00001c1fff007424 */ /* 0x000fe200078e00ff */
[----:B------:R-:W-:Y:S02]  /*e2c0*/  MOV R2, 0xe2e0 ;  /* 0x0000e2e000027802 */ /* 0x000fe40000000f00 */
[----:B-12---:R-:W-:Y:S05]  /*e2d0*/  CALL.REL.NOINC `($__internal_53_$__cuda_sm70_shflsync_idx_p) ;  /* 0x00000a7000007944 */ /* 0x006fea0003c00000 */
[----:B------:R-:W-:Y:S05]  /*e2e0*/  BRA `(.L_x_2689) ;  /* 0xffffc60000007947 */ /* 0x000fea000383ffff */
.L_x_2642:
[----:B------:R-:W-:Y:S01]  /*e2f0*/  IMAD.MOV.U32 R5, RZ, RZ, R12 ;  /* 0x000000ffff057224 */ /* 0x000fe200078e000c */
[----:B----4-:R-:W-:Y:S01]  /*e300*/  MOV R3, 0x1 ;  /* 0x0000000100037802 */ /* 0x010fe20000000f00 */
[----:B------:R-:W-:Y:S01]  /*e310*/  IMAD.MOV.U32 R0, RZ, RZ, 0x1c1f ;  /* 0x00001c1fff007424 */ /* 0x000fe200078e00ff */
[----:B------:R-:W-:-:S02]  /*e320*/  MOV R2, 0xe340 ;  /* 0x0000e34000027802 */ /* 0x000fc40000000f00 */
[----:B-123--:R-:W-:Y:S05]  /*e330*/  CALL.REL.NOINC `($__internal_53_$__cuda_sm70_shflsync_idx_p) ;  /* 0x00000a1000007944 */ /* 0x00efea0003c00000 */
[----:B------:R-:W-:Y:S01]  /*e340*/  IMAD.MOV.U32 R4, RZ, RZ, R0 ;  /* 0x000000ffff047224 */ /* 0x000fe200078e0000 */
[----:B------:R-:W-:Y:S01]  /*e350*/  MOV R3, 0x1 ;  /* 0x0000000100037802 */ /* 0x000fe20000000f00 */
[----:B------:R-:W-:Y:S01]  /*e360*/  IMAD.MOV.U32 R5, RZ, RZ, R14 ;  /* 0x000000ffff057224 */ /* 0x000fe200078e000e */
[----:B------:R-:W-:-:S02]  /*e370*/  MOV R0, 0x1c1f ;  /* 0x00001c1f00007802 */ /* 0x000fc40000000f00 */
[----:B------:R-:W-:Y:S02]  /*e380*/  MOV R2, 0xe3a0 ;  /* 0x0000e3a000027802 */ /* 0x000fe40000000f00 */
[----:B------:R-:W-:Y:S05]  /*e390*/  CALL.REL.NOINC `($__internal_53_$__cuda_sm70_shflsync_idx_p) ;  /* 0x000009b000007944 */ /* 0x000fea0003c00000 */
[----:B------:R-:W-:Y:S05]  /*e3a0*/  BRA `(.L_x_2690) ;  /* 0xffffd1a000007947 */ /* 0x000fea000383ffff */
.L_x_2646:
[----:B------:R-:W-:Y:S01]  /*e3b0*/  IMAD.MOV.U32 R5, RZ, RZ, R11 ;  /* 0x000000ffff057224 */ /* 0x000fe200078e000b */
[----:B------:R-:W-:Y:S01]  /*e3c0*/  MOV R3, RZ ;  /* 0x000000ff00037202 */ /* 0x000fe20000000f00 */
[----:B------:R-:W-:Y:S01]  /*e3d0*/  IMAD.MOV.U32 R0, RZ, RZ, 0x181f ;  /* 0x0000181fff007424 */ /* 0x000fe200078e00ff */
[----:B------:R-:W-:Y:S02]  /*e3e0*/  MOV R2, 0xe400 ;  /* 0x0000e40000027802 */ /* 0x000fe40000000f00 */
[----:B------:R-:W-:Y:S05]  /*e3f0*/  CALL.REL.NOINC `($__internal_53_$__cuda_sm70_shflsync_idx_p) ;  /* 0x0000095000007944 */ /* 0x000fea0003c00000 */
[----:B------:R-:W-:Y:S01]  /*e400*/  MOV R10, R0 ;  /* 0x00000000000a7202 */ /* 0x000fe20000000f00 */
[----:B------:R-:W-:Y:S05]  /*e410*/  BRA `(.L_x_2691) ;  /* 0xffffe1a000007947 */ /* 0x000fea000383ffff */
.L_x_2647:
[----:B------:R-:W-:Y:S01]  /*e420*/  IMAD.MOV.U32 R5, RZ, RZ, R14 ;  /* 0x000000ffff057224 */ /* 0x000fe200078e000e */
[----:B------:R-:W-:Y:S01]  /*e430*/  MOV R3, RZ ;  /* 0x000000ff00037202 */ /* 0x000fe20000000f00 */
[----:B------:R-:W-:Y:S01]  /*e440*/  IMAD.MOV.U32 R0, RZ, RZ, 0x181f ;  /* 0x0000181fff007424 */ /* 0x000fe200078e00ff */
[----:B------:R-:W-:Y:S02]  /*e450*/  MOV R2, 0xe470 ;  /* 0x0000e47000027802 */ /* 0x000fe40000000f00 */
[----:B-12---:R-:W-:Y:S05]  /*e460*/  CALL.REL.NOINC `($__internal_53_$__cuda_sm70_shflsync_idx_p) ;  /* 0x000008e000007944 */ /* 0x006fea0003c00000 */
[----:B------:R-:W-:Y:S05]  /*e470*/  BRA `(.L_x_2692) ;  /* 0xffffe16000007947 */ /* 0x000fea000383ffff */
.L_x_2650:
[----:B--2---:R-:W-:Y:S01]  /*e480*/  IMAD.MOV.U32 R5, RZ, RZ, R11 ;  /* 0x000000ffff057224 */ /* 0x004fe200078e000b */
[----:B------:R-:W-:Y:S01]  /*e490*/  MOV R3, 0x1 ;  /* 0x0000000100037802 */ /* 0x000fe20000000f00 */
[----:B----4-:R-:W-:Y:S01]  /*e4a0*/  IMAD.MOV.U32 R0, RZ, RZ, 0x181f ;  /* 0x0000181fff007424 */ /* 0x010fe200078e00ff */
[----:B------:R-:W-:-:S02]  /*e4b0*/  MOV R2, 0xe4d0 ;  /* 0x0000e4d000027802 */ /* 0x000fc40000000f00 */
[----:B-1-3--:R-:W-:Y:S05]  /*e4c0*/  CALL.REL.NOINC `($__internal_53_$__cuda_sm70_shflsync_idx_p) ;  /* 0x0000088000007944 */ /* 0x00afea0003c00000 */
[----:B------:R-:W-:Y:S01]  /*e4d0*/  IMAD.MOV.U32 R10, RZ, RZ, R0 ;  /* 0x000000ffff0a7224 */ /* 0x000fe200078e0000 */
[----:B------:R-:W-:Y:S01]  /*e4e0*/  MOV R3, 0x1 ;  /* 0x0000000100037802 */ /* 0x000fe20000000f00 */
[----:B------:R-:W-:Y:S01]  /*e4f0*/  IMAD.MOV.U32 R5, RZ, RZ, R14 ;  /* 0x000000ffff057224 */ /* 0x000fe200078e000e */
[----:B------:R-:W-:-:S02]  /*e500*/  MOV R0, 0x181f ;  /* 0x0000181f00007802 */ /* 0x000fc40000000f00 */
[----:B------:R-:W-:Y:S02]  /*e510*/  MOV R2, 0xe530 ;  /* 0x0000e53000027802 */ /* 0x000fe40000000f00 */
[----:B------:R-:W-:Y:S05]  /*e520*/  CALL.REL.NOINC `($__internal_53_$__cuda_sm70_shflsync_idx_p) ;  /* 0x0000082000007944 */ /* 0x000fea0003c00000 */
[----:B------:R-:W-:Y:S05]  /*e530*/  BRA `(.L_x_2693) ;  /* 0xffffe29000007947 */ /* 0x000fea000383ffff */
.L_x_2653:
[----:B-1----:R-:W-:Y:S01]  /*e540*/  IMAD.MOV.U32 R5, RZ, RZ, R11 ;  /* 0x000000ffff057224 */ /* 0x002fe200078e000b */
[----:B------:R-:W-:Y:S01]  /*e550*/  MOV R3, 0x2 ;  /* 0x0000000200037802 */ /* 0x000fe20000000f00 */
[----:B----4-:R-:W-:Y:S01]  /*e560*/  IMAD.MOV.U32 R0, RZ, RZ, 0x181f ;  /* 0x0000181fff007424 */ /* 0x010fe200078e00ff */
[----:B------:R-:W-:Y:S02]  /*e570*/  MOV R2, 0xe590 ;  /* 0x0000e59000027802 */ /* 0x000fe40000000f00 */
[----:B--23--:R-:W-:Y:S05]  /*e580*/  CALL.REL.NOINC `($__internal_53_$__cuda_sm70_shflsync_idx_p) ;  /* 0x000007c000007944 */ /* 0x00cfea0003c00000 */
[----:B------:R-:W-:Y:S01]  /*e590*/  MOV R10, R0 ;  /* 0x00000000000a7202 */ /* 0x000fe20000000f00 */
[----:B------:R-:W-:Y:S05]  /*e5a0*/  BRA `(.L_x_2694) ;  /* 0xffffe40000007947 */ /* 0x000fea000383ffff */
.L_x_2654:
[----:B------:R-:W-:Y:S01]  /*e5b0*/  IMAD.MOV.U32 R5, RZ, RZ, R14 ;  /* 0x000000ffff057224 */ /* 0x000fe200078e000e */
[----:B------:R-:W-:Y:S01]  /*e5c0*/  MOV R3, 0x2 ;  /* 0x0000000200037802 */ /* 0x000fe20000000f00 */
[----:B----4-:R-:W-:Y:S01]  /*e5d0*/  IMAD.MOV.U32 R0, RZ, RZ, 0x181f ;  /* 0x0000181fff007424 */ /* 0x010fe200078e00ff */
[----:B------:R-:W-:Y:S02]  /*e5e0*/  MOV R2, 0xe600 ;  /* 0x0000e60000027802 */ /* 0x000fe40000000f00 */
[----:B-123--:R-:W-:Y:S05]  /*e5f0*/  CALL.REL.NOINC `($__internal_53_$__cuda_sm70_shflsync_idx_p) ;  /* 0x0000075000007944 */ /* 0x00efea0003c00000 */
[----:B------:R-:W-:Y:S05]  /*e600*/  BRA `(.L_x_2695) ;  /* 0xffffe3c000007947 */ /* 0x000fea000383ffff */
.L_x_2657:
[----:B-1----:R-:W-:Y:S01]  /*e610*/  IMAD.MOV.U32 R5, RZ, RZ, R11 ;  /* 0x000000ffff057224 */ /* 0x002fe200078e000b */
[----:B------:R-:W-:Y:S01]  /*e620*/  MOV R3, 0x3 ;  /* 0x0000000300037802 */ /* 0x000fe20000000f00 */
[----:B------:R-:W-:Y:S01]  /*e630*/  IMAD.MOV.U32 R0, RZ, RZ, 0x181f ;  /* 0x0000181fff007424 */ /* 0x000fe200078e00ff */
[----:B------:R-:W-:-:S02]  /*e640*/  MOV R2, 0xe660 ;  /* 0x0000e66000027802 */ /* 0x000fc40000000f00 */
[----:B--234-:R-:W-:Y:S05]  /*e650*/  CALL.REL.NOINC `($__internal_53_$__cuda_sm70_shflsync_idx_p) ;  /* 0x000006f000007944 */ /* 0x01cfea0003c00000 */
[----:B------:R-:W-:Y:S01]  /*e660*/  IMAD.MOV.U32 R10, RZ, RZ, R0 ;  /* 0x000000ffff0a7224 */ /* 0x000fe200078e0000 */
[----:B------:R-:W-:Y:S01]  /*e670*/  MOV R3, 0x3 ;  /* 0x0000000300037802 */ /* 0x000fe20000000f00 */
[----:B------:R-:W-:Y:S01]  /*e680*/  IMAD.MOV.U32 R5, RZ, RZ, R14 ;  /* 0x000000ffff057224 */ /* 0x000fe200078e000e */
[----:B------:R-:W-:-:S02]  /*e690*/  MOV R0, 0x181f ;  /* 0x0000181f00007802 */ /* 0x000fc40000000f00 */
[----:B------:R-:W-:Y:S02]  /*e6a0*/  MOV R2, 0xe6c0 ;  /* 0x0000e6c000027802 */ /* 0x000fe40000000f00 */
[----:B------:R-:W-:Y:S05]  /*e6b0*/  CALL.REL.NOINC `($__internal_53_$__cuda_sm70_shflsync_idx_p) ;  /* 0x0000069000007944 */ /* 0x000fea0003c00000 */
[----:B------:R-:W-:Y:S05]  /*e6c0*/  BRA `(.L_x_2696) ;  /* 0xffffe4f000007947 */ /* 0x000fea000383ffff */
.L_x_2659:
[----:B------:R-:W-:Y:S01]  /*e6d0*/  IMAD.MOV.U32 R5, RZ, RZ, R131 ;  /* 0x000000ffff057224 */ /* 0x000fe200078e0083 */
[----:B------:R-:W-:Y:S01]  /*e6e0*/  MOV R3, RZ ;  /* 0x000000ff00037202 */ /* 0x000fe20000000f00 */
[----:B------:R-:W-:Y:S01]  /*e6f0*/  IMAD.MOV.U32 R0, RZ, RZ, 0x1f ;  /* 0x0000001fff007424 */ /* 0x000fe200078e00ff */
[----:B------:R-:W-:Y:S02]  /*e700*/  MOV R2, 0xe720 ;  /* 0x0000e72000027802 */ /* 0x000fe40000000f00 */
[----:B--23--:R-:W-:Y:S05]  /*e710*/  CALL.REL.NOINC `($__internal_53_$__cuda_sm70_shflsync_idx_p) ;  /* 0x0000063000007944 */ /* 0x00cfea0003c00000 */
[----:B------:R-:W-:Y:S01]  /*e720*/  MOV R9, R0 ;  /* 0x0000000000097202 */ /* 0x000fe20000000f00 */
[----:B------:R-:W-:Y:S05]  /*e730*/  BRA `(.L_x_2697) ;  /* 0xffffe72000007947 */ /* 0x000fea000383ffff */
.L_x_2660:
[----:B------:R-:W-:Y:S01]  /*e740*/  IMAD.MOV.U32 R5, RZ, RZ, R131 ;  /* 0x000000ffff057224 */ /* 0x000fe200078e0083 */
[----:B------:R-:W-:Y:S01]  /*e750*/  MOV R3, 0x1 ;  /* 0x0000000100037802 */ /* 0x000fe20000000f00 */
[----:B------:R-:W-:Y:S01]  /*e760*/  IMAD.MOV.U32 R0, RZ, RZ, 0x1f ;  /* 0x0000001fff007424 */ /* 0x000fe200078e00ff */
[----:B------:R-:W-:Y:S02]  /*e770*/  MOV R2, 0xe790 ;  /* 0x0000e79000027802 */ /* 0x000fe40000000f00 */
[----:B-1234-:R-:W-:Y:S05]  /*e780*/  CALL.REL.NOINC `($__internal_53_$__cuda_sm70_shflsync_idx_p) ;  /* 0x000005c000007944 */ /* 0x01efea0003c00000 */
[----:B------:R-:W-:Y:S01]  /*e790*/  MOV R8, R0 ;  /* 0x0000000000087202 */ /* 0x000fe20000000f00 */
[----:B------:R-:W-:Y:S05]  /*e7a0*/  BRA `(.L_x_2698) ;  /* 0xffffe6d000007947 */ /* 0x000fea000383ffff */
.L_x_2661:
[----:B------:R-:W-:Y:S02]  /*e7b0*/  MOV R2, 0x1 ;  /* 0x0000000100027802 */ /* 0x000fe40000000f00 */
[----:B------:R-:W-:-:S02]  /*e7c0*/  MOV R3, 0xe7e0 ;  /* 0x0000e7e000037802 */ /* 0x000fc40000000f00 */
[----:B-1234-:R-:W-:Y:S05]  /*e7d0*/  CALL.REL.NOINC `($__internal_54_$__cuda_sm70_shflsync_up_p) ;  /* 0x000005c000007944 */ /* 0x01efea0003c00000 */
[----:B------:R-:W-:Y:S05]  /*e7e0*/  BRA `(.L_x_2699) ;  /* 0xffffe7c000007947 */ /* 0x000fea000383ffff */
.L_x_2662:
[----:B------:R-:W-:Y:S02]  /*e7f0*/  MOV R2, 0x2 ;  /* 0x0000000200027802 */ /* 0x000fe40000000f00 */
[----:B------:R-:W-:-:S02]  /*e800*/  MOV R3, 0xe820 ;  /* 0x0000e82000037802 */ /* 0x000fc40000000f00 */
[----:B-1-3--:R-:W-:Y:S05]  /*e810*/  CALL.REL.NOINC `($__internal_54_$__cuda_sm70_shflsync_up_p) ;  /* 0x0000058000007944 */ /* 0x00afea0003c00000 */
        /* <DEDUP_REMOVED lines=23> */
.L_x_2666:
[----:B------:R-:W-:Y:S02]  /*e990*/  MOV R2, 0x1 ;  /* 0x0000000100027802 */ /* 0x000fe40000000f00 */
[----:B------:R-:W-:Y:S02]  /*e9a0*/  MOV R3, 0xe9c0 ;  /* 0x0000e9c000037802 */ /* 0x000fe40000000f00 */
[----:B---3--:R-:W-:Y:S05]  /*e9b0*/  CALL.REL.NOINC `($__internal_54_$__cuda_sm70_shflsync_up_p) ;  /* 0x000003e000007944 */ /* 0x008fea0003c00000 */
[----:B------:R-:W-:Y:S01]  /*e9c0*/  MOV R2, R4 ;  /* 0x0000000400027202 */ /* 0x000fe20000000f00 */
[----:B------:R-:W-:Y:S05]  /*e9d0*/  BRA `(.L_x_2701) ;  /* 0xffffe83000007947 */ /* 0x000fea000383ffff */
.L_x_2667:
[----:B------:R-:W-:Y:S02]  /*e9e0*/  MOV R2, 0x2 ;  /* 0x0000000200027802 */ /* 0x000fe40000000f00 */
[----:B------:R-:W-:Y:S02]  /*e9f0*/  MOV R3, 0xea10 ;  /* 0x0000ea1000037802 */ /* 0x000fe40000000f00 */
[----:B---3--:R-:W-:Y:S05]  /*ea00*/  CALL.REL.NOINC `($__internal_54_$__cuda_sm70_shflsync_up_p) ;  /* 0x0000039000007944 */ /* 0x008fea0003c00000 */
        /* <DEDUP_REMOVED lines=23> */
.L_x_2669:
[----:B------:R-:W-:Y:S02]  /*eb80*/  SEL R0, RZ, 0x1, P0 ;  /* 0x00000001ff007807 */ /* 0x000fe40000000000 */
[----:B------:R-:W-:Y:S02]  /*eb90*/  MOV R2, 0xebb0 ;  /* 0x0000ebb000027802 */ /* 0x000fe40000000f00 */
[----:B--2---:R-:W-:Y:S05]  /*eba0*/  CALL.REL.NOINC `($__internal_55_$__cuda_sm70_votesync_ballot) ;  /* 0x0000026000007944 */ /* 0x004fea0003c00000 */
[----:B------:R-:W-:Y:S01]  /*ebb0*/  MOV R8, R0 ;  /* 0x0000000000087202 */ /* 0x000fe20000000f00 */
[----:B------:R-:W-:Y:S05]  /*ebc0*/  BRA `(.L_x_2703) ;  /* 0xffffe7d000007947 */ /* 0x000fea000383ffff */
.L_x_2670:
[----:B------:R-:W-:Y:S01]  /*ebd0*/  IMAD.MOV.U32 R5, RZ, RZ, R6 ;  /* 0x000000ffff057224 */ /* 0x000fe200078e0006 */
[----:B---3--:R-:W-:Y:S01]  /*ebe0*/  MOV R3, R12 ;  /* 0x0000000c00037202 */ /* 0x008fe20000000f00 */
[----:B------:R-:W-:Y:S01]  /*ebf0*/  IMAD.MOV.U32 R0, RZ, RZ, 0x1f ;  /* 0x0000001fff007424 */ /* 0x000fe200078e00ff */
[----:B------:R-:W-:Y:S02]  /*ec00*/  MOV R2, 0xec20 ;  /* 0x0000ec2000027802 */ /* 0x000fe40000000f00 */
[----:B-12---:R-:W-:Y:S05]  /*ec10*/  CALL.REL.NOINC `($__internal_53_$__cuda_sm70_shflsync_idx_p) ;  /* 0x0000013000007944 */ /* 0x006fea0003c00000 */
[----:B------:R-:W-:Y:S01]  /*ec20*/  IMAD.MOV.U32 R6, RZ, RZ, R0 ;  /* 0x000000ffff067224 */ /* 0x000fe200078e0000 */
[----:B------:R-:W-:Y:S01]  /*ec30*/  MOV R3, R12 ;  /* 0x0000000c00037202 */ /* 0x000fe20000000f00 */
[----:B------:R-:W-:Y:S01]  /*ec40*/  IMAD.MOV.U32 R5, RZ, RZ, R7 ;  /* 0x000000ffff057224 */ /* 0x000fe200078e0007 */
[----:B------:R-:W-:Y:S02]  /*ec50*/  MOV R0, 0x1f ;  /* 0x0000001f00007802 */ /* 0x000fe40000000f00 */
[----:B------:R-:W-:-:S02]  /*ec60*/  MOV R2, 0xec80 ;  /* 0x0000ec8000027802 */ /* 0x000fc40000000f00 */
[----:B------:R-:W-:Y:S05]  /*ec70*/  CALL.REL.NOINC `($__internal_53_$__cuda_sm70_shflsync_idx_p) ;  /* 0x000000d000007944 */ /* 0x000fea0003c00000 */
[----:B------:R-:W-:Y:S01]  /*ec80*/  MOV R7, R0 ;  /* 0x0000000000077202 */ /* 0x000fe20000000f00 */
[----:B------:R-:W-:Y:S05]  /*ec90*/  BRA `(.L_x_2704) ;  /* 0xffffe74000007947 */ /* 0x000fea000383ffff */
.L_x_2673:
[----:B------:R-:W-:Y:S01]  /*eca0*/  IMAD.MOV.U32 R5, RZ, RZ, R4 ;  /* 0x000000ffff057224 */ /* 0x000fe200078e0004 */
[----:B------:R-:W-:-:S02]  /*ecb0*/  MOV R0, 0x1f ;  /* 0x0000001f00007802 */ /* 0x000fc40000000f00 */
[----:B------:R-:W-:Y:S02]  /*ecc0*/  MOV R2, 0xece0 ;  /* 0x0000ece000027802 */ /* 0x000fe40000000f00 */
[----:B-1234-:R-:W-:Y:S05]  /*ecd0*/  CALL.REL.NOINC `($__internal_53_$__cuda_sm70_shflsync_idx_p) ;  /* 0x0000007000007944 */ /* 0x01efea0003c00000 */
[----:B------:R-:W-:Y:S01]  /*ece0*/  MOV R11, R0 ;  /* 0x00000000000b7202 */ /* 0x000fe20000000f00 */
[----:B------:R-:W-:Y:S05]  /*ecf0*/  BRA `(.L_x_2672) ;  /* 0xffffe74000007947 */ /* 0x000fea000383ffff */
        .weak           $__internal_52_$__cuda_sm70_shflsync_bfly_p
        .type           $__internal_52_$__cuda_sm70_shflsync_bfly_p,@function
        .size           $__internal_52_$__cuda_sm70_shflsync_bfly_p,($__internal_53_$__cuda_sm70_shflsync_idx_p - $__internal_52_$__cuda_sm70_shflsync_bfly_p)
$__internal_52_$__cuda_sm70_shflsync_bfly_p:
[----:B------:R-:W-:Y:S04]  /*ed00*/  WARPSYNC R6 ;  /* 0x0000000600007348 */ /* 0x000fe80003800000 */
[----:B------:R1:W2:Y:S02]  /*ed10*/  SHFL.BFLY PT, R5, R2, R5, R7 ;  /* 0x0c00000502057389 */ /* 0x0002a400000e0007 */
[----:B-1----:R-:W-:Y:S02]  /*ed20*/  MOV R2, R3 ;  /* 0x0000000300027202 */ /* 0x002fe40000000f00 */
[----:B------:R-:W-:-:S04]  /*ed30*/  MOV R3, 0x0 ;  /* 0x0000000000037802 */ /* 0x000fc80000000f00 */
[----:B--2---:R-:W-:Y:S05]  /*ed40*/  RET.REL.NODEC R2 `(_ZN7cutlass13device_kernelIN5flash19enable_sm80_to_sm89INS1_16FlashAttnFwdSm80INS1_25CollectiveMainloopFwdSm80ILi8ELi1ELb1EN4cute5tupleIJNS5_1CILi128EEENS7_ILi48EEENS7_ILi256EEEEEELi256ENS_6half_tEfNS_4arch4Sm80ELb0ELb0ELb0ELb1ELb0ELb0ELb1ELb1EEENS1_21CollectiveEpilogueFwdINS6_IJS8_SA_S9_EEENS6_IJNS7_ILi1EEESI_SI_EEESC_SE_Li256ELb1ELb1ELb1ELb0EEENS1_36VarlenDynamicPersistentTileSchedulerILi128ELi48ELi256ELi256ELb1ELb1ELb0ELb0ELb1ELb1EEEEEEEEEvNT_6ParamsE) ;  /* 0xffff12b002007950 */ /* 0x004fea0003c3ffff */
        .weak           $__internal_53_$__cuda_sm70_shflsync_idx_p
        .type           $__internal_53_$__cuda_sm70_shflsync_idx_p,@function
        .size           $__internal_53_$__cuda_sm70_shflsync_idx_p,($__internal_54_$__cuda_sm70_shflsync_up_p - $__internal_53_$__cuda_sm70_shflsync_idx_p)
$__internal_53_$__cuda_sm70_shflsync_idx_p:
[----:B------:R-:W-:-:S04]  /*ed50*/  MOV R132, 0xffffffff ;  /* 0xffffffff00847802 */ /* 0x000fc80000000f00 */
[----:B------:R-:W-:Y:S04]  /*ed60*/  WARPSYNC R132 ;  /* 0x0000008400007348 */ /* 0x000fe80003800000 */
[----:B------:R1:W2:Y:S02]  /*ed70*/  SHFL.IDX PT, R0, R5, R3, R0 ;  /* 0x0000000305007389 */ /* 0x0002a400000e0000 */
[----:B-1----:R-:W-:-:S04]  /*ed80*/  MOV R3, 0x0 ;  /* 0x0000000000037802 */ /* 0x002fc80000000f00 */
[----:B--2---:R-:W-:Y:S05]  /*ed90*/  RET.REL.NODEC R2 `(_ZN7cutlass13device_kernelIN5flash19enable_sm80_to_sm89INS1_16FlashAttnFwdSm80INS1_25CollectiveMainloopFwdSm80ILi8ELi1ELb1EN4cute5tupleIJNS5_1CILi128EEENS7_ILi48EEENS7_ILi256EEEEEELi256ENS_6half_tEfNS_4arch4Sm80ELb0ELb0ELb0ELb1ELb0ELb0ELb1ELb1EEENS1_21CollectiveEpilogueFwdINS6_IJS8_SA_S9_EEENS6_IJNS7_ILi1EEESI_SI_EEESC_SE_Li256ELb1ELb1ELb1ELb0EEENS1_36VarlenDynamicPersistentTileSchedulerILi128ELi48ELi256ELi256ELb1ELb1ELb0ELb0ELb1ELb1EEEEEEEEEvNT_6ParamsE) ;  /* 0xffff126002007950 */ /* 0x004fea0003c3ffff */
        .weak           $__internal_54_$__cuda_sm70_shflsync_up_p
        .type           $__internal_54_$__cuda_sm70_shflsync_up_p,@function
        .size           $__internal_54_$__cuda_sm70_shflsync_up_p,($__internal_55_$__cuda_sm70_votesync_ballot - $__internal_54_$__cuda_sm70_shflsync_up_p)
$__internal_54_$__cuda_sm70_shflsync_up_p:
[----:B------:R-:W-:Y:S02]  /*eda0*/  IMAD.MOV.U32 R4, RZ, RZ, RZ ;  /* 0x000000ffff047224 */ /* 0x000fe400078e00ff */
[----:B------:R-:W-:-:S04]  /*edb0*/  IMAD.MOV.U32 R10, RZ, RZ, -0x1 ;  /* 0xffffffffff0a7424 */ /* 0x000fc800078e00ff */
[----:B------:R-:W-:Y:S04]  /*edc0*/  WARPSYNC R10 ;  /* 0x0000000a00007348 */ /* 0x000fe80003800000 */
[----:B------:R1:W2:Y:S02]  /*edd0*/  SHFL.UP PT, R4, R0, R2, R4 ;  /* 0x0400000200047389 */ /* 0x0002a400000e0004 */
[----:B-1----:R-:W-:Y:S02]  /*ede0*/  MOV R2, R3 ;  /* 0x0000000300027202 */ /* 0x002fe40000000f00 */
[----:B------:R-:W-:-:S04]  /*edf0*/  MOV R3, 0x0 ;  /* 0x0000000000037802 */ /* 0x000fc80000000f00 */
[----:B--2---:R-:W-:Y:S05]  /*ee00*/  RET.REL.NODEC R2 `(_ZN7cutlass13device_kernelIN5flash19enable_sm80_to_sm89INS1_16FlashAttnFwdSm80INS1_25CollectiveMainloopFwdSm80ILi8ELi1ELb1EN4cute5tupleIJNS5_1CILi128EEENS7_ILi48EEENS7_ILi256EEEEEELi256ENS_6half_tEfNS_4arch4Sm80ELb0ELb0ELb0ELb1ELb0ELb0ELb1ELb1EEENS1_21CollectiveEpilogueFwdINS6_IJS8_SA_S9_EEENS6_IJNS7_ILi1EEESI_SI_EEESC_SE_Li256ELb1ELb1ELb1ELb0EEENS1_36VarlenDynamicPersistentTileSchedulerILi128ELi48ELi256ELi256ELb1ELb1ELb0ELb0ELb1ELb1EEEEEEEEEvNT_6ParamsE) ;  /* 0xffff11f002007950 */ /* 0x004fea0003c3ffff */
        .weak           $__internal_55_$__cuda_sm70_votesync_ballot
        .type           $__internal_55_$__cuda_sm70_votesync_ballot,@function
        .size           $__internal_55_$__cuda_sm70_votesync_ballot,(.L_x_5213 - $__internal_55_$__cuda_sm70_votesync_ballot)
$__internal_55_$__cuda_sm70_votesync_ballot:
[----:B------:R-:W-:Y:S01]  /*ee10*/  ISETP.NE.U32.AND P0, PT, R0, 0x1, PT ;  /* 0x000000010000780c */ /* 0x000fe20003f05070 */
[----:B------:R-:W-:-:S04]  /*ee20*/  IMAD.MOV.U32 R3, RZ, RZ, -0x1 ;  /* 0xffffffffff037424 */ /* 0x000fc800078e00ff */
[----:B------:R-:W-:Y:S08]  /*ee30*/  WARPSYNC R3 ;  /* 0x0000000300007348 */ /* 0x000ff00003800000 */
[----:B------:R-:W-:-:S04]  /*ee40*/  VOTE.ANY R0, PT, !P0 ;  /* 0x0000000000007806 */ /* 0x000fc800040e0100 */
[----:B------:R-:W-:Y:S01]  /*ee50*/  LOP3.LUT R0, R0, R3, RZ, 0xc0, !PT ;  /* 0x0000000300007212 */ /* 0x000fe200078ec0ff */
[----:B------:R-:W-:-:S04]  /*ee60*/  IMAD.MOV.U32 R3, RZ, RZ, 0x0 ;  /* 0x00000000ff037424 */ /* 0x000fc800078e00ff */
[----:B------:R-:W-:Y:S05]  /*ee70*/  RET.REL.NODEC R2 `(_ZN7cutlass13device_kernelIN5flash19enable_sm80_to_sm89INS1_16FlashAttnFwdSm80INS1_25CollectiveMainloopFwdSm80ILi8ELi1ELb1EN4cute5tupleIJNS5_1CILi128EEENS7_ILi48EEENS7_ILi256EEEEEELi256ENS_6half_tEfNS_4arch4Sm80ELb0ELb0ELb0ELb1ELb0ELb0ELb1ELb1EEENS1_21CollectiveEpilogueFwdINS6_IJS8_SA_S9_EEENS6_IJNS7_ILi1EEESI_SI_EEESC_SE_Li256ELb1ELb1ELb1ELb0EEENS1_36VarlenDynamicPersistentTileSchedulerILi128ELi48ELi256ELi256ELb1ELb1ELb0ELb0ELb1ELb1EEEEEEEEEvNT_6ParamsE) ;  /* 0xffff118002007950 */ /* 0x000fea0003c3ffff */
.L_x_2705:
        /* <DEDUP_REMOVED lines=16> */
.L_x_5213:


//--------------------- .text._ZN7cutlass13device_kernelIN5flash19enable_sm80_to_sm89INS1_16FlashAttnFwdSm80INS1_25CollectiveMainloopFwdSm80ILi8ELi1ELb0EN4cute5tupleIJNS5_1CILi128EEENS7_ILi32EEENS7_ILi256EEEEEELi256ENS_6half_tEfNS_4arch4Sm80ELb0ELb0ELb0ELb1ELb0ELb1ELb1ELb1EEENS1_21CollectiveEpilogueFwdINS6_IJS8_SA_S9_EEENS6_IJNS7_ILi1EEESI_SI_EEESC_SE_Li256ELb1ELb1ELb1ELb0EEENS1_36VarlenDynamicPersistentTileSchedulerILi128ELi32ELi256ELi256ELb1ELb1ELb0ELb0ELb1ELb1EEEEEEEEEvNT_6ParamsE --------------------------
	.section	.text._ZN7cutlass13device_kernelIN5flash19enable_sm80_to_sm89INS1_16FlashAttnFwdSm80INS1_25CollectiveMainloopFwdSm80ILi8ELi1ELb0EN4cute5tupleIJNS5_1CILi128EEENS7_ILi32EEENS7_ILi256EEEEEELi256ENS_6half_tEfNS_4arch4Sm80ELb0ELb0ELb0ELb1ELb0ELb1ELb1ELb1EEENS1_21CollectiveEpilogueFwdINS6_IJS8_SA_S9_EEENS6_IJNS7_ILi1EEESI_SI_EEESC_SE_Li256ELb1ELb1ELb1ELb0EEENS1_36VarlenDynamicPersistentTileSchedulerILi128ELi32ELi256ELi256ELb1ELb1ELb0ELb0ELb1ELb1EEEEEEEEEvNT_6ParamsE,"ax",@progbits
	.sectioninfo	@"SHI_REGISTERS=255"
	.align	128
.text._ZN7cutlass13device_kernelIN5flash19enable_sm80_to_sm89INS1_16FlashAttnFwdSm80INS1_25CollectiveMainloopFwdSm80ILi8ELi1ELb0EN4cute5tupleIJNS5_1CILi128EEENS7_ILi32EEENS7_ILi256EEEEEELi256ENS_6half_tEfNS_4arch4Sm80ELb0ELb0ELb0ELb1ELb0ELb1ELb1ELb1EEENS1_21CollectiveEpilogueFwdINS6_IJS8_SA_S9_EEENS6_IJNS7_ILi1EEESI_SI_EEESC_SE_Li256ELb1ELb1ELb1ELb0EEENS1_36VarlenDynamicPersistentTileSchedulerILi128ELi32ELi256ELi256ELb1ELb1ELb0ELb0ELb1ELb1EEEEEEEEEvNT_6ParamsE:
        .type           _ZN7cutlass13device_kernelIN5flash19enable_sm80_to_sm89INS1_16FlashAttnFwdSm80INS1_25CollectiveMainloopFwdSm80ILi8ELi1ELb0EN4cute5tupleIJNS5_1CILi128EEENS7_ILi32EEENS7_ILi256EEEEEELi256ENS_6half_tEfNS_4arch4Sm80ELb0ELb0ELb0ELb1ELb0ELb1ELb1ELb1EEENS1_21CollectiveEpilogueFwdINS6_IJS8_SA_S9_EEENS6_IJNS7_ILi1EEESI_SI_EEESC_SE_Li256ELb1ELb1ELb1ELb0EEENS1_36VarlenDynamicPersistentTileSchedulerILi128ELi32ELi256ELi256ELb1ELb1ELb0ELb0ELb1ELb1EEEEEEEEEvNT_6ParamsE,@function
        .size           _ZN7cutlass13device_kernelIN5flash19enable_sm80_to_sm89INS1_16FlashAttnFwdSm80INS1_25CollectiveMainloopFwdSm80ILi8ELi1ELb0EN4cute5tupleIJNS5_1CILi128EEENS7_ILi32EEENS7_ILi256EEEEEELi256ENS_6half_tEfNS_4arch4Sm80ELb0ELb0ELb0ELb1ELb0ELb1ELb1ELb1EEENS1_21CollectiveEpilogueFwdINS6_IJS8_SA_S9_EEENS6_IJNS7_ILi1EEESI_SI_EEESC_SE_Li256ELb1ELb1ELb1ELb0EEENS1_36VarlenDynamicPersistentTileSchedulerILi128ELi32ELi256ELi256ELb1ELb1ELb0ELb0ELb1ELb1EEEEEEEEEvNT_6ParamsE,(.L_x_5218 - _ZN7cutlass13device_kernelIN5flash19enable_sm80_to_sm89INS1_16FlashAttnFwdSm80INS1_25CollectiveMainloopFwdSm80ILi8ELi1ELb0EN4cute5tupleIJNS5_1CILi128EEENS7_ILi32EEENS7_ILi256EEEEEELi256ENS_6half_tEfNS_4arch4Sm80ELb0ELb0ELb0ELb1ELb0ELb1ELb1ELb1EEENS1_21CollectiveEpilogueFwdINS6_IJS8_SA_S9_EEENS6_IJNS7_ILi1EEESI_SI_EEESC_SE_Li256ELb1ELb1ELb1ELb0EEENS1_36VarlenDynamicPersistentTileSchedulerILi128ELi32ELi256ELi256ELb1ELb1ELb0ELb0ELb1ELb1EEEEEEEEEvNT_6ParamsE)
        .other          _ZN7cutlass13device_kernelIN5flash19enable_sm80_to_sm89INS1_16FlashAttnFwdSm80INS1_25CollectiveMainloopFwdSm80ILi8ELi1ELb0EN4cute5tupleIJNS5_1CILi128EEENS7_ILi32EEENS7_ILi256EEEEEELi256ENS_6half_tEfNS_4arch4Sm80ELb0ELb0ELb0ELb1ELb0ELb1ELb1ELb1EEENS1_21CollectiveEpilogueFwdINS6_IJS8_SA_S9_EEENS6_IJNS7_ILi1EEESI_SI_EEESC_SE_Li256ELb1ELb1ELb1ELb0EEENS1_36VarlenDynamicPersistentTileSchedulerILi128ELi32ELi256ELi256ELb1ELb1ELb0ELb0ELb1ELb1EEEEEEEEEvNT_6ParamsE,@"STO_CUDA_ENTRY STV_DEFAULT"
_ZN7cutlass13device_kernelIN5flash19enable_sm80_to_sm89INS1_16FlashAttnFwdSm80INS1_25CollectiveMainloopFwdSm80ILi8ELi1ELb0EN4cute5tupleIJNS5_1CILi128EEENS7_ILi32EEENS7_ILi256EEEEEELi256ENS_6half_tEfNS_4arch4Sm80ELb0ELb0ELb0ELb1ELb0ELb1ELb1ELb1EEENS1_21CollectiveEpilogueFwdINS6_IJS8_SA_S9_EEENS6_IJNS7_ILi1EEESI_SI_EEESC_SE_Li256ELb1ELb1ELb1ELb0EEENS1_36VarlenDynamicPersistentTileSchedulerILi128ELi32ELi256ELi256ELb1ELb1ELb0ELb0ELb1ELb1EEEEEEEEEvNT_6ParamsE:
        /* <DEDUP_REMOVED lines=52> */
.L_x_2711:
        /* <DEDUP_REMOVED lines=17> */
.L_x_2873:
        /* <DEDUP_REMOVED lines=16> */
.L_x_2874:
[----:B---3--:R-:W-:-:S05]  /*0550*/  IMAD R0, R0, c[0x0][0x538], RZ ;  /* 0x00014e0000007a24 */ /* 0x008fca00078e02ff */
[----:B------:R-:W-:-:S04]  /*0560*/  IADD3 R6, R0, R6, RZ ;  /* 0x0000000600067210 */ /* 0x000fc80007ffe0ff */
[----:B------:R-:W-:-:S13]  /*0570*/  ISETP.GT.AND P0, PT, R6, UR4, PT ;  /* 0x0000000406007c0c */ /* 0x000fda000bf04270 */
[----:B-12---:R-:W-:Y:S05]  /*0580*/  @!P0 BRA `(.L_x_2711) ;  /* 0xfffffdb000008947 */ /* 0x006fea000383ffff */
.L_x_2707:
[----:B--2---:R-:W-:-:S05]  /*0590*/  IADD3 R212, -R0, R6, RZ ;  /* 0x0000000600d47210 */ /* 0x004fca0007ffe1ff */
[----:B------:R-:W-:-:S05]  /*05a0*/  IMAD R0, R4, c[0x0][0x538], R212 ;  /* 0x00014e0004007a24 */ /* 0x000fca00078e02d4 */
[----:B------:R-:W-:Y:S01]  /*05b0*/  ISETP.GT.AND P0, PT, R0, UR4, PT ;  /* 0x0000000400007c0c */ /* 0x000fe2000bf04270 */
[----:B------:R-:W-:-:S12]  /*05c0*/  BRA.DIV ~URZ, `(.L_x_2712) ;  /* 0x00015a627f007947 */ /* 0x000fd8000b800000 */
[----:B------:R-:W-:-:S04]  /*05d0*/  VOTE.ANY R6, PT, !P0 ;  /* 0x0000000000067806 */ /* 0x000fc800040e0100 */
.L_x_2875:
[----:B------:R1:W2:Y:S01]  /*05e0*/  POPC R215, R6 ;  /* 0x0000000600d77309 */ /* 0x0002a20000000000 */
[----:B------:R-:W-:Y:S05]  /*05f0*/  BRA.DIV ~URZ, `(.L_x_2713) ;  /* 0x00015a827f007947 */ /* 0x000fea000b800000 */
[----:B--2---:R-:W2:Y:S04]  /*0600*/  SHFL.IDX PT, R11, R8, R215, 0x1f ;  /* 0x00001fd7080b7589 */ /* 0x004ea800000e0000 */
[----:B------:R3:W4:Y:S02]  /*0610*/  SHFL.IDX PT, R10, R7, R215, 0x1f ;  /* 0x00001fd7070a7589 */ /* 0x00072400000e0000 */
[----:B---3--:R-:W-:Y:S02]  /*0620*/  MOV R7, RZ ;  /* 0x000000ff00077202 */ /* 0x008fe40000000f00 */
.L_x_2876:
[----:B--2-4-:R-:W-:Y:S01]  /*0630*/  ISETP.NE.AND P0, PT, R6, RZ, PT ;  /* 0x000000ff0600720c */ /* 0x014fe20003f05270 */
[----:B------:R-:W-:-:S12]  /*0640*/  BSSY B0, `(.L_x_2714) ;  /* 0x0000005000007945 */ /* 0x000fd80003800000 */
[----:B------:R-:W-:Y:S05]  /*0650*/  @!P0 BRA `(.L_x_2715) ;  /* 0x0000003000008947 */ /* 0x000fea0003800000 */
[----:B------:R-:W-:Y:S01]  /*0660*/  IADD3 R3, R215, -0x1, RZ ;  /* 0xffffffffd7037810 */ /* 0x000fe20007ffe0ff */
[----:B------:R-:W-:Y:S05]  /*0670*/  BRA.DIV ~URZ, `(.L_x_2716) ;  /* 0x00015ae27f007947 */ /* 0x000fea000b800000 */
[----:B------:R2:W3:Y:S02]  /*0680*/  SHFL.IDX PT, R7, R4, R3, 0x1f ;  /* 0x00001f0304077589 */ /* 0x0004e400000e0000 */
.L_x_2715:
[----:B------:R-:W-:Y:S05]  /*0690*/  BSYNC B0 ;  /* 0x0000000000007941 */ /* 0x000fea0003800000 */
.L_x_2714:
        /* <DEDUP_REMOVED lines=65> */
.L_x_2708:
[----:B--2---:R-:W-:Y:S01]  /*0ab0*/  IMAD.MOV.U32 R213, RZ, RZ, RZ ;  /* 0x000000ffffd57224 */ /* 0x004fe200078e00ff */
[----:B------:R-:W-:Y:S01]  /*0ac0*/  MOV R214, RZ ;  /* 0x000000ff00d67202 */ /* 0x000fe20000000f00 */
[----:B------:R-:W-:Y:S01]  /*0ad0*/  IMAD.U32 R212, RZ, RZ, UR4 ;  /* 0x00000004ffd47e24 */ /* 0x000fe2000f8e00ff */
[----:B------:R-:W-:Y:S02]  /*0ae0*/  MOV R215, c[0x0][0x53c] ;  /* 0x00014f0000d77a02 */ /* 0x000fe40000000f00 */
.L_x_2717:
[----:B------:R-:W-:Y:S01]  /*0af0*/  ISETP.NE.AND P0, PT, R12, RZ, PT ;  /* 0x000000ff0c00720c */ /* 0x000fe20003f05270 */
[----:B------:R-:W-:-:S12]  /*0b00*/  WARPSYNC 0xffffffff ;  /* 0xffffffff00007948 */ /* 0x000fd80003800000 */
[----:B------:R1:W-:Y:S04]  /*0b10*/  @!P0 STS.128 [0x20080], R212 ;  /* 0x020080d4ff008388 */ /* 0x0003e80000000c00 */
[----:B------:R-:W-:Y:S06]  /*0b20*/  BAR.ARV 0x5, 0x100 ;  /* 0x0144000000007b1d */ /* 0x000fec0000002000 */
.L_x_2706:
        /* <DEDUP_REMOVED lines=30> */
[C---:B------:R-:W-:Y:S01]  /*0d10*/  IMAD.SHL.U32 R4, R219.reuse, 0x40, RZ ;  /* 0x00000040db047824 */ /* 0x040fe200078e00ff */
        /* <DEDUP_REMOVED lines=74> */
[----:B------:R-:W-:Y:S01]  /*11c0*/  IADD3 R5, R226, 0x80, RZ ;  /* 0x00000080e2057810 */ /* 0x000fe20007ffe0ff */
        /* <DEDUP_REMOVED lines=15> */
[----:B------:R-:W-:Y:S01]  /*12c0*/  IADD3 R244, R194, 0x8, RZ ;  /* 0x00000008c2f47810 */ /* 0x000fe20007ffe0ff */
[----:B------:R-:W-:Y:S01]  /*12d0*/  IMAD.IADD R178, R2, 0x1, R177 ;  /* 0x0000000102b27824 */ /* 0x000fe200078e02b1 */
[----:B------:R-:W-:-:S02]  /*12e0*/  SEL R6, R10, 0xffffffc0, !P2 ;  /* 0xffffffc00a067807 */ /* 0x000fc40005000000 */
[----:B------:R-:W-:Y:S02]  /*12f0*/  SEL R0, R10, 0xffffffc0, !P3 ;  /* 0xffffffc00a007807 */ /* 0x000fe40005800000 */
[----:B------:R-:W-:Y:S01]  /*1300*/  IADD3 R243, R194, 0x10, RZ ;  /* 0x00000010c2f37810 */ /* 0x000fe20007ffe0ff */
        /* <DEDUP_REMOVED lines=15> */
[----:B------:R-:W-:-:S02]  /*1400*/  SHF.R.S32.HI R8, RZ, 0x1f, R244 ;  /* 0x0000001fff087819 */ /* 0x000fc400000114f4 */
[----:B-1----:R-:W-:Y:S02]  /*1410*/  SHF.R.S32.HI R11, RZ, 0x1f, R243 ;  /* 0x0000001fff0b7819 */ /* 0x002fe400000114f3 */
[----:B------:R-:W-:Y:S02]  /*1420*/  SHF.R.S32.HI R10, RZ, 0x1f, R242 ;  /* 0x0000001fff0a7819 */ /* 0x000fe400000114f2 */
[----:B------:R-:W-:Y:S02]  /*1430*/  SHF.R.S32.HI R8, RZ, 0x1f, R241 ;  /* 0x0000001fff087819 */ /* 0x000fe400000114f1 */
[C---:B------:R-:W-:Y:S02]  /*1440*/  IADD3 R142, R138.reuse, 0x20, RZ ;  /* 0x000000208a8e7810 */ /* 0x040fe40007ffe0ff */
[----:B------:R-:W-:Y:S02]  /*1450*/  IADD3 R141, R138, 0x60, RZ ;  /* 0x000000608a8d7810 */ /* 0x000fe40007ffe0ff */
[----:B------:R-:W-:-:S02]  /*1460*/  IADD3 R191, R132, 0x80, RZ ;  /* 0x0000008084bf7810 */ /* 0x000fc40007ffe0ff */
[----:B------:R-:W-:Y:S02]  /*1470*/  IADD3 R192, R132, 0xc0, RZ ;  /* 0x000000c084c07810 */ /* 0x000fe40007ffe0ff */
[----:B------:R-:W-:Y:S02]  /*1480*/  IADD3 R234, R194, 0x50, RZ ;  /* 0x00000050c2ea7810 */ /* 0x000fe40007ffe0ff */
[----:B------:R-:W-:Y:S02]  /*1490*/  SHF.R.S32.HI R11, RZ, 0x1f, R240 ;  /* 0x0000001fff0b7819 */ /* 0x000fe400000114f0 */
[----:B------:R-:W-:Y:S02]  /*14a0*/  SHF.R.S32.HI R10, RZ, 0x1f, R239 ;  /* 0x0000001fff0a7819 */ /* 0x000fe400000114ef */
[----:B------:R-:W-:Y:S02]  /*14b0*/  SHF.R.S32.HI R8, RZ, 0x1f, R238 ;  /* 0x0000001fff087819 */ /* 0x000fe400000114ee */
[----:B------:R-:W-:-:S02]  /*14c0*/  SHF.R.S32.HI R252, RZ, 0x1f, R237 ;  /* 0x0000001ffffc7819 */ /* 0x000fc400000114ed */
[----:B------:R-:W-:Y:S02]  /*14d0*/  SHF.R.S32.HI R251, RZ, 0x1f, R236 ;  /* 0x0000001ffffb7819 */ /* 0x000fe400000114ec */
[----:B------:R-:W-:Y:S02]  /*14e0*/  LEA R250, R9, 0x10080, 0x1 ;  /* 0x0001008009fa7811 */ /* 0x000fe400078e08ff */
[----:B------:R-:W-:Y:S02]  /*14f0*/  LEA R249, R7, 0x10080, 0x1 ;  /* 0x0001008007f97811 */ /* 0x000fe400078e08ff */
.L_x_2872:
        /* <DEDUP_REMOVED lines=41> */
.L_x_2718:
[----:B------:R-:W-:-:S04]  /*1790*/  ISETP.NE.U32.AND P0, PT, RZ, c[0x0][0x368], PT ;  /* 0x0000da00ff007a0c */ /* 0x000fc80003f05070 */
[----:B------:R-:W-:-:S13]  /*17a0*/  ISETP.NE.AND.EX P0, PT, RZ, c[0x0][0x36c], PT, P0 ;  /* 0x0000db00ff007a0c */ /* 0x000fda0003f05300 */
[----:B------:R-:W-:Y:S05]  /*17b0*/  @!P0 BRA `(.L_x_2719) ;  /* 0x0000004000008947 */ /* 0x000fea0003800000 */
[----:B---3--:R-:W-:-:S04]  /*17c0*/  LEA R4, P0, R209, c[0x0][0x368], 0x2 ;  /* 0x0000da00d1047a11 */ /* 0x008fc800078010ff */
[----:B------:R-:W-:-:S05]  /*17d0*/  LEA.HI.X R5, R209, c[0x0][0x36c], R224, 0x2, P0 ;  /* 0x0000db00d1057a11 */ /* 0x000fca00000f14e0 */
[----:B------:R1:W5:Y:S01]  /*17e0*/  LDG.E R9, [R4.64] ;  /* 0x0000000604097981 */ /* 0x000362000c1e1900 */
[----:B------:R-:W-:Y:S05]  /*17f0*/  BRA `(.L_x_2720) ;  /* 0x0000005000007947 */ /* 0x000fea0003800000 */
.L_x_2719:
[----:B------:R-:W-:Y:S01]  /*1800*/  MOV R9, c[0x0][0x1d0] ;  /* 0x0000740000097a02 */ /* 0x000fe20000000f00 */
[----:B------:R-:W-:Y:S05]  /*1810*/  @!P6 BRA `(.L_x_2720) ;  /* 0x000000300000e947 */ /* 0x000fea0003800000 */
[----:B---3--:R-:W2:Y:S04]  /*1820*/  LDG.E R6, [R4.64] ;  /* 0x0000000604067981 */ /* 0x008ea8000c1e1900 */
[----:B------:R-:W2:Y:S02]  /*1830*/  LDG.E R0, [R4.64+0x4] ;  /* 0x0000040604007981 */ /* 0x000ea4000c1e1900 */
[----:B--2---:R-:W-:Y:S02]  /*1840*/  IADD3 R9, -R6, R0, RZ ;  /* 0x0000000006097210 */ /* 0x004fe40007ffe1ff */
.L_x_2720:
        /* <DEDUP_REMOVED lines=57> */
.L_x_2722:
[----:B------:R-:W-:Y:S05]  /*1be0*/  BSYNC B0 ;  /* 0x0000000000007941 */ /* 0x000fea0003800000 */
.L_x_2721:
        /* <DEDUP_REMOVED lines=107> */
[----:B------:R-:W-:Y:S01]  /*22a0*/  IADD3 R17, -R4, c[0x0][0x1d4], RZ ;  /* 0x0000750004117a10 */ /* 0x000fe20007ffe1ff */
[----:B------:R-:W-:Y:S01]  /*22b0*/  IMAD.WIDE.U32 R2, R220, c[0x0][0x260], R132 ;  /* 0x00009800dc027a25 */ /* 0x000fe200078e0084 */
[----:B------:R-:W-:Y:S01]  /*22c0*/  SEL R15, RZ, c[0x0][0x27c], !P1 ;  /* 0x00009f00ff0f7a07 */ /* 0x000fe20004800000 */
[----:B------:R-:W-:Y:S01]  /*22d0*/  BAR.SYNC.DEFER_BLOCKING 0x0 ;  /* 0x0000000000007b1d */ /* 0x000fe20000010000 */
[-C--:B------:R-:W-:Y:S01]  /*22e0*/  SEL R16, R4, R17.reuse, !P1 ;  /* 0x0000001104107207 */ /* 0x080fe20004800000 */
[C---:B------:R-:W-:Y:S01]  /*22f0*/  IMAD.X R109, R13.reuse, 0x1, R11, P0 ;  /* 0x000000010d6d7824 */ /* 0x040fe200000e060b */
        /* <DEDUP_REMOVED lines=109> */
.L_x_2742:
        /* <DEDUP_REMOVED lines=70> */
.L_x_2728:
[----:B------:R-:W-:Y:S05]  /*2e30*/  BSYNC B0 ;  /* 0x0000000000007941 */ /* 0x000fea0003800000 */
.L_x_2727:
        /* <DEDUP_REMOVED lines=77> */
.L_x_2731:
[----:B------:R-:W-:Y:S05]  /*3310*/  BSYNC B0 ;  /* 0x0000000000007941 */ /* 0x000fea0003800000 */
.L_x_2730:
        /* <DEDUP_REMOVED lines=56> */
.L_x_2733:
[----:B------:R-:W-:Y:S05]  /*36a0*/  BSYNC B0 ;  /* 0x0000000000007941 */ /* 0x000fea0003800000 */
.L_x_2732:
        /* <DEDUP_REMOVED lines=56> */
.L_x_2735:
[----:B------:R-:W-:Y:S05]  /*3a30*/  BSYNC B0 ;  /* 0x0000000000007941 */ /* 0x000fea0003800000 */
.L_x_2734:
        /* <DEDUP_REMOVED lines=56> */
.L_x_2726:
        /* <DEDUP_REMOVED lines=31> */
.L_x_2737:
[----:B------:R-:W-:Y:S05]  /*3fb0*/  BSYNC B0 ;  /* 0x0000000000007941 */ /* 0x000fea0003800000 */
.L_x_2736:
        /* <DEDUP_REMOVED lines=137> */
.L_x_2739:
[----:B------:R-:W-:Y:S05]  /*4850*/  BSYNC B0 ;  /* 0x0000000000007941 */ /* 0x000fea0003800000 */
.L_x_2738:
        /* <DEDUP_REMOVED lines=117> */
.L_x_2725:
        /* <DEDUP_REMOVED lines=21> */
.L_x_2729:
[----:B------:R-:W-:Y:S05]  /*5100*/  BSYNC B1 ;  /* 0x0000000000017941 */ /* 0x000fea0003800000 */
.L_x_2724:
        /* <DEDUP_REMOVED lines=55> */
.L_x_2741:
[----:B-1----:R-:W-:Y:S05]  /*5480*/  BSYNC B0 ;  /* 0x0000000000007941 */ /* 0x002fea0003800000 */
.L_x_2740:
        /* <DEDUP_REMOVED lines=22> */
.L_x_2723:
        /* <DEDUP_REMOVED lines=34> */
.L_x_2744:
[----:B------:R-:W-:Y:S05]  /*5810*/  BSYNC B0 ;  /* 0x0000000000007941 */ /* 0x000fea0003800000 */
.L_x_2743:
        /* <DEDUP_REMOVED lines=125> */
[----:B------:R-:W-:Y:S01]  /*5ff0*/  IMAD R18, R4, c[0x0][0x1e4], R5 ;  /* 0x0000790004127a24 */ /* 0x000fe200078e0205 */
        /* <DEDUP_REMOVED lines=48> */
.L_x_2877:
[----:B------:R-:W-:Y:S05]  /*6300*/  BRA.DIV ~URZ, `(.L_x_2747) ;  /* 0x0000ff227f007947 */ /* 0x000fea000b800000 */
[----:B------:R3:W4:Y:S02]  /*6310*/  SHFL.IDX PT, R0, R21, RZ, 0x181f ;  /* 0x00181fff15007589 */ /* 0x00072400000e0000 */
.L_x_2878:
        /* <DEDUP_REMOVED lines=25> */
.L_x_2749:
[----:B------:R-:W-:Y:S05]  /*64b0*/  BSYNC B0 ;  /* 0x0000000000007941 */ /* 0x000fea0003800000 */
.L_x_2748:
[----:B------:R-:W-:Y:S05]  /*64c0*/  BRA.DIV ~URZ, `(.L_x_2750) ;  /* 0x0000fdc27f007947 */ /* 0x000fea000b800000 */
[----:B--2---:R2:W1:Y:S04]  /*64d0*/  SHFL.IDX PT, R6, R19, 0x1, 0x181f ;  /* 0x00381f0013067f89 */ /* 0x00446800000e0000 */
[----:B----4-:R2:W4:Y:S02]  /*64e0*/  SHFL.IDX PT, R0, R21, 0x1, 0x181f ;  /* 0x00381f0015007f89 */ /* 0x01052400000e0000 */
.L_x_2879:
        /* <DEDUP_REMOVED lines=21> */
.L_x_2752:
[----:B------:R-:W-:Y:S05]  /*6640*/  BSYNC B0 ;  /* 0x0000000000007941 */ /* 0x000fea0003800000 */
.L_x_2751:
[----:B------:R-:W-:Y:S05]  /*6650*/  BRA.DIV ~URZ, `(.L_x_2753) ;  /* 0x0000fcf27f007947 */ /* 0x000fea000b800000 */
[----:B-1----:R1:W2:Y:S02]  /*6660*/  SHFL.IDX PT, R6, R19, 0x2, 0x181f ;  /* 0x00581f0013067f89 */ /* 0x0022a400000e0000 */
.L_x_2880:
[----:B------:R-:W-:Y:S05]  /*6670*/  BRA.DIV ~URZ, `(.L_x_2754) ;  /* 0x0000fd427f007947 */ /* 0x000fea000b800000 */
[----:B----4-:R4:W1:Y:S02]  /*6680*/  SHFL.IDX PT, R0, R21, 0x2, 0x181f ;  /* 0x00581f0015007f89 */ /* 0x01086400000e0000 */
.L_x_2881:
        /* <DEDUP_REMOVED lines=19> */
.L_x_2756:
[----:B------:R-:W-:Y:S05]  /*67c0*/  BSYNC B0 ;  /* 0x0000000000007941 */ /* 0x000fea0003800000 */
.L_x_2755:
[----:B------:R-:W-:Y:S05]  /*67d0*/  BRA.DIV ~URZ, `(.L_x_2757) ;  /* 0x0000fc427f007947 */ /* 0x000fea000b800000 */
[----:B--2---:R2:W3:Y:S04]  /*67e0*/  SHFL.IDX PT, R6, R19, 0x3, 0x181f ;  /* 0x00781f0013067f89 */ /* 0x0044e800000e0000 */
[----:B-1----:R2:W1:Y:S02]  /*67f0*/  SHFL.IDX PT, R0, R21, 0x3, 0x181f ;  /* 0x00781f0015007f89 */ /* 0x00246400000e0000 */
.L_x_2882:
        /* <DEDUP_REMOVED lines=29> */
[C---:B------:R-:W-:Y:S01]  /*69d0*/  LOP3.LUT P2, RZ, R222.reuse, 0x8, RZ, 0xc0, !PT ;  /* 0x00000008deff7812 */ /* 0x040fe2000784c0ff */
        /* <DEDUP_REMOVED lines=15> */
.L_x_2759:
[----:B------:R-:W-:Y:S05]  /*6ad0*/  BSYNC B0 ;  /* 0x0000000000007941 */ /* 0x000fea0003800000 */
.L_x_2758:
[----:B------:R-:W-:Y:S01]  /*6ae0*/  ISETP.LT.AND P0, PT, RZ, c[0x0][0x27c], PT ;  /* 0x00009f00ff007a0c */ /* 0x000fe20003f01270 */
[----:B------:R-:W0:-:S12]  /*6af0*/  LDGDEPBAR ;  /* 0x00000000000079af */ /* 0x000e180000000000 */
[----:B------:R-:W-:Y:S05]  /*6b00*/  @P0 BRA `(.L_x_2760) ;  /* 0x0000002000000947 */ /* 0x000fea0003800000 */
[----:B------:R-:W-:-:S04]  /*6b10*/  DEPBAR.LE SB0, 0x1 ;  /* 0x000080400000791a */ /* 0x000fc80000000000 */
[----:B------:R-:W-:Y:S05]  /*6b20*/  BRA `(.L_x_2761) ;  /* 0x000068c000007947 */ /* 0x000fea0003800000 */
.L_x_2760:
        /* <DEDUP_REMOVED lines=74> */
.L_x_2764:
[----:B-123--:R-:W-:Y:S05]  /*6fd0*/  BSYNC B0 ;  /* 0x0000000000007941 */ /* 0x00efea0003800000 */
.L_x_2763:
        /* <DEDUP_REMOVED lines=103> */
.L_x_2768:
[----:B------:R-:W-:Y:S05]  /*7650*/  BSYNC B0 ;  /* 0x0000000000007941 */ /* 0x000fea0003800000 */
.L_x_2767:
        /* <DEDUP_REMOVED lines=41> */
.L_x_2770:
[----:B------:R-:W-:Y:S05]  /*78f0*/  BSYNC B0 ;  /* 0x0000000000007941 */ /* 0x000fea0003800000 */
.L_x_2769:
        /* <DEDUP_REMOVED lines=41> */
.L_x_2772:
[----:B------:R-:W-:Y:S05]  /*7b90*/  BSYNC B0 ;  /* 0x0000000000007941 */ /* 0x000fea0003800000 */
.L_x_2771:
        /* <DEDUP_REMOVED lines=40> */
.L_x_2766:
[----:B------:R-:W-:Y:S05]  /*7e20*/  BSYNC B1 ;  /* 0x0000000000017941 */ /* 0x000fea0003800000 */
.L_x_2765:
        /* <DEDUP_REMOVED lines=45> */
.L_x_2776:
[----:B------:R-:W-:Y:S05]  /*8100*/  BSYNC B0 ;  /* 0x0000000000007941 */ /* 0x000fea0003800000 */
.L_x_2775:
        /* <DEDUP_REMOVED lines=41> */
.L_x_2778:
[----:B------:R-:W-:Y:S05]  /*83a0*/  BSYNC B0 ;  /* 0x0000000000007941 */ /* 0x000fea0003800000 */
.L_x_2777:
        /* <DEDUP_REMOVED lines=41> */
.L_x_2780:
[----:B------:R-:W-:Y:S05]  /*8640*/  BSYNC B0 ;  /* 0x0000000000007941 */ /* 0x000fea0003800000 */
.L_x_2779:
        /* <DEDUP_REMOVED lines=40> */
.L_x_2774:
[----:B------:R-:W-:Y:S05]  /*88d0*/  BSYNC B1 ;  /* 0x0000000000017941 */ /* 0x000fea0003800000 */
.L_x_2773:
        /* <DEDUP_REMOVED lines=45> */
.L_x_2784:
[----:B------:R-:W-:Y:S05]  /*8bb0*/  BSYNC B0 ;  /* 0x0000000000007941 */ /* 0x000fea0003800000 */
.L_x_2783:
        /* <DEDUP_REMOVED lines=41> */
.L_x_2786:
[----:B------:R-:W-:Y:S05]  /*8e50*/  BSYNC B0 ;  /* 0x0000000000007941 */ /* 0x000fea0003800000 */
.L_x_2785:
        /* <DEDUP_REMOVED lines=41> */
.L_x_2788:
[----:B------:R-:W-:Y:S05]  /*90f0*/  BSYNC B0 ;  /* 0x0000000000007941 */ /* 0x000fea0003800000 */
.L_x_2787:
        /* <DEDUP_REMOVED lines=40> */
.L_x_2782:
[----:B------:R-:W-:Y:S05]  /*9380*/  BSYNC B1 ;  /* 0x0000000000017941 */ /* 0x000fea0003800000 */
.L_x_2781:
        /* <DEDUP_REMOVED lines=44> */
.L_x_2791:
[----:B------:R-:W-:Y:S05]  /*9650*/  BSYNC B0 ;  /* 0x0000000000007941 */ /* 0x000fea0003800000 */
.L_x_2790:
        /* <DEDUP_REMOVED lines=41> */
.L_x_2793:
[----:B------:R-:W-:Y:S05]  /*98f0*/  BSYNC B0 ;  /* 0x0000000000007941 */ /* 0x000fea0003800000 */
.L_x_2792:
        /* <DEDUP_REMOVED lines=41> */
.L_x_2795:
[----:B------:R-:W-:Y:S05]  /*9b90*/  BSYNC B0 ;  /* 0x0000000000007941 */ /* 0x000fea0003800000 */
.L_x_2794:
        /* <DEDUP_REMOVED lines=41> */
.L_x_2762:
        /* <DEDUP_REMOVED lines=36> */
.L_x_2797:
[----:B-123--:R-:W-:Y:S05]  /*a070*/  BSYNC B0 ;  /* 0x0000000000007941 */ /* 0x00efea0003800000 */
.L_x_2796:
        /* <DEDUP_REMOVED lines=146> */
.L_x_2801:
[----:B------:R-:W-:Y:S05]  /*a9a0*/  BSYNC B0 ;  /* 0x0000000000007941 */ /* 0x000fea0003800000 */
.L_x_2800:
        /* <DEDUP_REMOVED lines=96> */
.L_x_2799:
[----:B------:R-:W-:Y:S05]  /*afb0*/  BSYNC B1 ;  /* 0x0000000000017941 */ /* 0x000fea0003800000 */
.L_x_2798:
        /* <DEDUP_REMOVED lines=104> */
.L_x_2805:
[----:B------:R-:W-:Y:S05]  /*b640*/  BSYNC B0 ;  /* 0x0000000000007941 */ /* 0x000fea0003800000 */
.L_x_2804:
        /* <DEDUP_REMOVED lines=96> */
.L_x_2803:
[----:B------:R-:W-:Y:S05]  /*bc50*/  BSYNC B1 ;  /* 0x0000000000017941 */ /* 0x000fea0003800000 */
.L_x_2802:
        /* <DEDUP_REMOVED lines=98> */
.L_x_2809:
[----:B------:R-:W-:Y:S05]  /*c280*/  BSYNC B0 ;  /* 0x0000000000007941 */ /* 0x000fea0003800000 */
.L_x_2808:
        /* <DEDUP_REMOVED lines=89> */
.L_x_2807:
[----:B------:R-:W-:Y:S05]  /*c820*/  BSYNC B1 ;  /* 0x0000000000017941 */ /* 0x000fea0003800000 */
.L_x_2806:
        /* <DEDUP_REMOVED lines=97> */
.L_x_2811:
[----:B------:R-:W-:Y:S05]  /*ce40*/  BSYNC B0 ;  /* 0x0000000000007941 */ /* 0x000fea0003800000 */
.L_x_2810:
        /* <DEDUP_REMOVED lines=89> */
.L_x_2789:
[----:B------:R-:W-:Y:S05]  /*d3e0*/  BSYNC B2 ;  /* 0x0000000000027941 */ /* 0x000fea0003800000 */
.L_x_2761:
        /* <DEDUP_REMOVED lines=17> */
[----:B------:R-:W1:Y:S01]  /*d500*/  LDSM.16.M88.4 R28, [R143] ;  /* 0x000000008f1c783b */ /* 0x000e620000000200 */
[----:B------:R-:W-:Y:S02]  /*d510*/  ISETP.GT.AND P0, PT, R60, R193, PT ;  /* 0x000000c13c00720c */ /* 0x000fe40003f04270 */
[----:B------:R-:W-:Y:S01]  /*d520*/  LOP3.LUT P3, RZ, R62, 0x2, RZ, 0xc0, !PT ;  /* 0x000000023eff7812 */ /* 0x000fe2000786c0ff */
[----:B--2-4-:R-:W2:Y:S01]  /*d530*/  LDSM.16.M88.4 R20, [R143+0x800] ;  /* 0x000800008f14783b */ /* 0x014ea20000000200 */
[----:B------:R-:W-:-:S02]  /*d540*/  ISETP.NE.U32.OR P0, PT, R0, 0x1, !P0 ;  /* 0x000000010000780c */ /* 0x000fc40004705470 */
[C---:B------:R-:W-:Y:S01]  /*d550*/  IADD3 R0, R143.reuse, 0x20, RZ ;  /* 0x000000208f007810 */ /* 0x040fe20007ffe0ff */
[----:B------:R-:W-:Y:S01]  /*d560*/  LDSM.16.M88.4 R12, [R182] ;  /* 0x00000000b60c783b */ /* 0x000fe20000000200 */
[C---:B------:R-:W-:Y:S02]  /*d570*/  @P1 IADD3 R0, R143.reuse, -0x20, RZ ;  /* 0xffffffe08f001810 */ /* 0x040fe40007ffe0ff */
        /* <DEDUP_REMOVED lines=20> */
[----:B------:R-:W1:Y:S04]  /*d6c0*/  LDSM.16.M88.4 R48, [R3] ;  /* 0x000000000330783b */ /* 0x000e680000000200 */
[----:B------:R-:W1:Y:S01]  /*d6d0*/  LDSM.16.M88.4 R44, [R3+0x800] ;  /* 0x00080000032c783b */ /* 0x000e620000000200 */
[C---:B--2---:R-:W-:Y:S03]  /*d6e0*/  HMMA.16816.F32 R36, R8.reuse, R20, RZ ;  /* 0x000000140824723c */ /* 0x044fe600000018ff */
[----:B------:R-:W-:Y:S04]  /*d6f0*/  LDSM.16.M88.4 R56, [R176] ;  /* 0x00000000b038783b */ /* 0x000fe80000000200 */
[----:B------:R-:W-:Y:S01]  /*d700*/  LDSM.16.M88.4 R52, [R143+0x1000] ;  /* 0x001000008f34783b */ /* 0x000fe20000000200 */
[----:B------:R-:W-:Y:S03]  /*d710*/  HMMA.16816.F32 R8, R8, R22, RZ ;  /* 0x000000160808723c */ /* 0x000fe600000018ff */
[----:B------:R-:W0:Y:S04]  /*d720*/  LDGDEPBAR ;  /* 0x00000000000079af */ /* 0x000e280000000000 */
[----:B---3--:R-:W2:Y:S01]  /*d730*/  LDSM.16.M88.4 R4, [R183] ;  /* 0x00000000b704783b */ /* 0x008ea20000000200 */
[C---:B------:R-:W-:Y:S08]  /*d740*/  HMMA.16816.F32 R20, R12.reuse, R32, R24 ;  /* 0x000000200c14723c */ /* 0x040ff00000001818 */
[C---:B------:R-:W-:Y:S01]  /*d750*/  HMMA.16816.F32 R24, R12.reuse, R34, R28 ;  /* 0x000000220c18723c */ /* 0x040fe2000000181c */
[----:B------:R-:W3:Y:S07]  /*d760*/  LDSM.16.M88.4 R32, [R176+0x800] ;  /* 0x00080000b020783b */ /* 0x000eee0000000200 */
[C---:B----4-:R-:W-:Y:S01]  /*d770*/  HMMA.16816.F32 R28, R12.reuse, R40, R36 ;  /* 0x000000280c1c723c */ /* 0x050fe20000001824 */
[----:B------:R-:W-:Y:S07]  /*d780*/  LDSM.16.M88.4 R36, [R143+0x1800] ;  /* 0x001800008f24783b */ /* 0x000fee0000000200 */
[----:B------:R-:W-:Y:S01]  /*d790*/  HMMA.16816.F32 R12, R12, R42, R8 ;  /* 0x0000002a0c0c723c */ /* 0x000fe20000001808 */
[----:B------:R-:W4:Y:S04]  /*d7a0*/  LDSM.16.M88.4 R8, [R181+0x4000] ;  /* 0x00400000b508783b */ /* 0x000f280000000200 */
[----:B------:R-:W-:Y:S03]  /*d7b0*/  LDSM.16.M88.4 R40, [R0+0x1000] ;  /* 0x001000000028783b */ /* 0x000fe60000000200 */
[C---:B-1----:R-:W-:Y:S08]  /*d7c0*/  HMMA.16816.F32 R20, R16.reuse, R48, R20 ;  /* 0x000000301014723c */ /* 0x042ff00000001814 */
[C---:B------:R-:W-:Y:S01]  /*d7d0*/  HMMA.16816.F32 R24, R16.reuse, R50, R24 ;  /* 0x000000321018723c */ /* 0x040fe20000001818 */
[----:B------:R-:W-:Y:S07]  /*d7e0*/  LDSM.16.M88.4 R48, [R3+0x1000] ;  /* 0x001000000330783b */ /* 0x000fee0000000200 */
[C---:B------:R-:W-:Y:S08]  /*d7f0*/  HMMA.16816.F32 R28, R16.reuse, R44, R28 ;  /* 0x0000002c101c723c */ /* 0x040ff0000000181c */
[----:B------:R-:W-:Y:S01]  /*d800*/  HMMA.16816.F32 R12, R16, R46, R12 ;  /* 0x0000002e100c723c */ /* 0x000fe2000000180c */
[----:B------:R-:W1:Y:S04]  /*d810*/  LDSM.16.M88.4 R16, [R182+0x4000] ;  /* 0x00400000b610783b */ /* 0x000e680000000200 */
[----:B------:R-:W-:Y:S03]  /*d820*/  LDSM.16.M88.4 R44, [R176+0x1000] ;  /* 0x00100000b02c783b */ /* 0x000fe60000000200 */
[C---:B--2---:R-:W-:Y:S08]  /*d830*/  HMMA.16816.F32 R20, R4.reuse, R56, R20 ;  /* 0x000000380414723c */ /* 0x044ff00000001814 */
[C---:B------:R-:W-:Y:S08]  /*d840*/  HMMA.16816.F32 R24, R4.reuse, R58, R24 ;  /* 0x0000003a0418723c */ /* 0x040ff00000001818 */
[C---:B---3--:R-:W-:Y:S08]  /*d850*/  HMMA.16816.F32 R28, R4.reuse, R32, R28 ;  /* 0x00000020041c723c */ /* 0x048ff0000000181c */
[----:B------:R-:W-:Y:S01]  /*d860*/  HMMA.16816.F32 R12, R4, R34, R12 ;  /* 0x00000022040c723c */ /* 0x000fe2000000180c */
[----:B------:R-:W2:Y:S04]  /*d870*/  LDSM.16.M88.4 R32, [R0+0x1800] ;  /* 0x001800000020783b */ /* 0x000ea80000000200 */
[----:B------:R-:W3:Y:S03]  /*d880*/  LDSM.16.M88.4 R4, [R184+0x4000] ;  /* 0x00400000b804783b */ /* 0x000ee60000000200 */
[C---:B----4-:R-:W-:Y:S08]  /*d890*/  HMMA.16816.F32 R20, R8.reuse, R52, R20 ;  /* 0x000000340814723c */ /* 0x050ff00000001814 */
[C---:B------:R-:W-:Y:S01]  /*d8a0*/  HMMA.16816.F32 R24, R8.reuse, R54, R24 ;  /* 0x000000360818723c */ /* 0x040fe20000001818 */
[----:B------:R-:W-:Y:S07]  /*d8b0*/  LDSM.16.M88.4 R52, [R0+0x2000] ;  /* 0x002000000034783b */ /* 0x000fee0000000200 */
[C---:B------:R-:W-:Y:S08]  /*d8c0*/  HMMA.16816.F32 R28, R8.reuse, R36, R28 ;  /* 0x00000024081c723c */ /* 0x040ff0000000181c */
[----:B------:R-:W-:Y:S01]  /*d8d0*/  HMMA.16816.F32 R8, R8, R38, R12 ;  /* 0x000000260808723c */ /* 0x000fe2000000180c */
[----:B------:R-:W4:Y:S04]  /*d8e0*/  LDSM.16.M88.4 R36, [R3+0x1800] ;  /* 0x001800000324783b */ /* 0x000f280000000200 */
[----:B------:R-:W4:Y:S03]  /*d8f0*/  LDSM.16.M88.4 R12, [R183+0x4000] ;  /* 0x00400000b70c783b */ /* 0x000f260000000200 */
[C---:B-1----:R-:W-:Y:S08]  /*d900*/  HMMA.16816.F32 R20, R16.reuse, R40, R20 ;  /* 0x000000281014723c */ /* 0x042ff00000001814 */
[C---:B------:R-:W-:Y:S01]  /*d910*/  HMMA.16816.F32 R24, R16.reuse, R42, R24 ;  /* 0x0000002a1018723c */ /* 0x040fe20000001818 */
[----:B------:R-:W-:Y:S07]  /*d920*/  LDSM.16.M88.4 R40, [R143+0x2000] ;  /* 0x002000008f28783b */ /* 0x000fee0000000200 */
[C---:B--2---:R-:W-:Y:S08]  /*d930*/  HMMA.16816.F32 R28, R16.reuse, R32, R28 ;  /* 0x00000020101c723c */ /* 0x044ff0000000181c */
[----:B------:R-:W-:Y:S01]  /*d940*/  HMMA.16816.F32 R8, R16, R34, R8 ;  /* 0x000000221008723c */ /* 0x000fe20000001808 */
[----:B------:R-:W1:Y:S04]  /*d950*/  LDSM.16.M88.4 R32, [R176+0x1800] ;  /* 0x00180000b020783b */ /* 0x000e680000000200 */
[----:B------:R-:W2:Y:S03]  /*d960*/  LDSM.16.M88.4 R16, [R181+0x8000] ;  /* 0x00800000b510783b */ /* 0x000ea60000000200 */
[C---:B---3--:R-:W-:Y:S08]  /*d970*/  HMMA.16816.F32 R20, R4.reuse, R48, R20 ;  /* 0x000000300414723c */ /* 0x048ff00000001814 */
[C---:B------:R-:W-:Y:S01]  /*d980*/  HMMA.16816.F32 R24, R4.reuse, R50, R24 ;  /* 0x000000320418723c */ /* 0x040fe20000001818 */
[----:B------:R-:W-:Y:S07]  /*d990*/  LDSM.16.M88.4 R48, [R3+0x2000] ;  /* 0x002000000330783b */ /* 0x000fee0000000200 */
[C---:B----4-:R-:W-:Y:S08]  /*d9a0*/  HMMA.16816.F32 R28, R4.reuse, R36, R28 ;  /* 0x00000024041c723c */ /* 0x050ff0000000181c */
[----:B------:R-:W-:Y:S01]  /*d9b0*/  HMMA.16816.F32 R4, R4, R38, R8 ;  /* 0x000000260404723c */ /* 0x000fe20000001808 */
[----:B------:R-:W3:Y:S04]  /*d9c0*/  LDSM.16.M88.4 R36, [R143+0x2800] ;  /* 0x002800008f24783b */ /* 0x000ee80000000200 */
[----:B------:R-:W4:Y:S03]  /*d9d0*/  LDSM.16.M88.4 R8, [R182+0x8000] ;  /* 0x00800000b608783b */ /* 0x000f260000000200 */
[C---:B------:R-:W-:Y:S08]  /*d9e0*/  HMMA.16816.F32 R20, R12.reuse, R44, R20 ;  /* 0x0000002c0c14723c */ /* 0x040ff00000001814 */
[C---:B------:R-:W-:Y:S01]  /*d9f0*/  HMMA.16816.F32 R24, R12.reuse, R46, R24 ;  /* 0x0000002e0c18723c */ /* 0x040fe20000001818 */
[----:B------:R-:W-:Y:S07]  /*da00*/  LDSM.16.M88.4 R44, [R176+0x2000] ;  /* 0x00200000b02c783b */ /* 0x000fee0000000200 */
[C---:B-1----:R-:W-:Y:S08]  /*da10*/  HMMA.16816.F32 R28, R12.reuse, R32, R28 ;  /* 0x000000200c1c723c */ /* 0x042ff0000000181c */
[----:B------:R-:W-:Y:S01]  /*da20*/  HMMA.16816.F32 R12, R12, R34, R4 ;  /* 0x000000220c0c723c */ /* 0x000fe20000001804 */
[----:B------:R-:W1:Y:S04]  /*da30*/  LDSM.16.M88.4 R32, [R0+0x2800] ;  /* 0x002800000020783b */ /* 0x000e680000000200 */
[----:B------:R-:W1:Y:S03]  /*da40*/  LDSM.16.M88.4 R4, [R184+0x8000] ;  /* 0x00800000b804783b */ /* 0x000e660000000200 */
[C---:B--2---:R-:W-:Y:S08]  /*da50*/  HMMA.16816.F32 R20, R16.reuse, R40, R20 ;  /* 0x000000281014723c */ /* 0x044ff00000001814 */
[C---:B------:R-:W-:Y:S01]  /*da60*/  HMMA.16816.F32 R24, R16.reuse, R42, R24 ;  /* 0x0000002a1018723c */ /* 0x040fe20000001818 */
[----:B------:R-:W2:Y:S07]  /*da70*/  LDSM.16.M88.4 R40, [R3+0x2800] ;  /* 0x002800000328783b */ /* 0x000eae0000000200 */
[C---:B---3--:R-:W-:Y:S08]  /*da80*/  HMMA.16816.F32 R28, R16.reuse, R36, R28 ;  /* 0x00000024101c723c */ /* 0x048ff0000000181c */
[----:B------:R-:W-:Y:S01]  /*da90*/  HMMA.16816.F32 R12, R16, R38, R12 ;  /* 0x00000026100c723c */ /* 0x000fe2000000180c */
[----:B------:R-:W3:Y:S04]  /*daa0*/  LDSM.16.M88.4 R16, [R183+0x8000] ;  /* 0x00800000b710783b */ /* 0x000ee80000000200 */
[----:B------:R-:W2:Y:S03]  /*dab0*/  LDSM.16.M88.4 R36, [R176+0x2800] ;  /* 0x00280000b024783b */ /* 0x000ea60000000200 */
[C---:B----4-:R-:W-:Y:S08]  /*dac0*/  HMMA.16816.F32 R20, R8.reuse, R52, R20 ;  /* 0x000000340814723c */ /* 0x050ff00000001814 */
[C---:B------:R-:W-:Y:S01]  /*dad0*/  HMMA.16816.F32 R24, R8.reuse, R54, R24 ;  /* 0x000000360818723c */ /* 0x040fe20000001818 */
[----:B------:R-:W-:Y:S07]  /*dae0*/  LDSM.16.M88.4 R52, [R143+0x3000] ;  /* 0x003000008f34783b */ /* 0x000fee0000000200 */
[C---:B-1----:R-:W-:Y:S08]  /*daf0*/  HMMA.16816.F32 R28, R8.reuse, R32, R28 ;  /* 0x00000020081c723c */ /* 0x042ff0000000181c */
[----:B------:R-:W-:Y:S01]  /*db00*/  HMMA.16816.F32 R12, R8, R34, R12 ;  /* 0x00000022080c723c */ /* 0x000fe2000000180c */
[----:B------:R-:W1:Y:S04]  /*db10*/  LDSM.16.M88.4 R8, [R181+0xc000] ;  /* 0x00c00000b508783b */ /* 0x000e680000000200 */
[----:B------:R-:W4:Y:S03]  /*db20*/  LDSM.16.M88.4 R32, [R143+0x3800] ;  /* 0x003800008f20783b */ /* 0x000f260000000200 */
[C---:B------:R-:W-:Y:S08]  /*db30*/  HMMA.16816.F32 R20, R4.reuse, R48, R20 ;  /* 0x000000300414723c */ /* 0x040ff00000001814 */
[C---:B------:R-:W-:Y:S01]  /*db40*/  HMMA.16816.F32 R24, R4.reuse, R50, R24 ;  /* 0x000000320418723c */ /* 0x040fe20000001818 */
[----:B------:R-:W-:Y:S07]  /*db50*/  LDSM.16.M88.4 R48, [R3+0x3000] ;  /* 0x003000000330783b */ /* 0x000fee0000000200 */
[C---:B--2---:R-:W-:Y:S08]  /*db60*/  HMMA.16816.F32 R28, R4.reuse, R40, R28 ;  /* 0x00000028041c723c */ /* 0x044ff0000000181c */
[----:B------:R-:W-:Y:S01]  /*db70*/  HMMA.16816.F32 R4, R4, R42, R12 ;  /* 0x0000002a0404723c */ /* 0x000fe2000000180c */
[----:B------:R-:W-:Y:S04]  /*db80*/  LDSM.16.M88.4 R12, [R182+0xc000] ;  /* 0x00c00000b60c783b */ /* 0x000fe80000000200 */
[----:B------:R-:W2:Y:S03]  /*db90*/  LDSM.16.M88.4 R40, [R0+0x3000] ;  /* 0x003000000028783b */ /* 0x000ea60000000200 */
[C---:B---3--:R-:W-:Y:S08]  /*dba0*/  HMMA.16816.F32 R20, R16.reuse, R44, R20 ;  /* 0x0000002c1014723c */ /* 0x048ff00000001814 */
[C---:B------:R-:W-:Y:S01]  /*dbb0*/  HMMA.16816.F32 R24, R16.reuse, R46, R24 ;  /* 0x0000002e1018723c */ /* 0x040fe20000001818 */
[----:B------:R3:W2:Y:S07]  /*dbc0*/  LDSM.16.M88.4 R44, [R0+0x3800] ;  /* 0x00380000002c783b */ /* 0x0006ae0000000200 */
[C---:B------:R-:W-:Y:S08]  /*dbd0*/  HMMA.16816.F32 R28, R16.reuse, R36, R28 ;  /* 0x00000024101c723c */ /* 0x040ff0000000181c */
[----:B------:R-:W-:Y:S01]  /*dbe0*/  HMMA.16816.F32 R16, R16, R38, R4 ;  /* 0x000000261010723c */ /* 0x000fe20000001804 */
[----:B------:R-:W2:Y:S04]  /*dbf0*/  LDSM.16.M88.4 R4, [R184+0xc000] ;  /* 0x00c00000b804783b */ /* 0x000ea80000000200 */
[----:B------:R-:W2:Y:S03]  /*dc00*/  LDSM.16.M88.4 R36, [R3+0x3800] ;  /* 0x003800000324783b */ /* 0x000ea60000000200 */
[----:B-1----:R-:W-:Y:S01]  /*dc10*/  HMMA.16816.F32 R20, R8, R52, R20 ;  /* 0x000000340814723c */ /* 0x002fe20000001814 */
[----:B---3--:R-:W-:-:S05]  /*dc20*/  IMAD.IADD R0, R60, 0x1, -R194 ;  /* 0x000000013c007824 */ /* 0x008fca00078e0ac2 */
[C---:B------:R-:W-:Y:S02]  /*dc30*/  ISETP.GT.AND P0, PT, R0.reuse, RZ, PT ;  /* 0x000000ff0000720c */ /* 0x040fe40003f04270 */
[----:B------:R-:W-:Y:S01]  /*dc40*/  HMMA.16816.F32 R24, R8, R54, R24 ;  /* 0x000000360818723c */ /* 0x000fe20000001818 */
[C---:B------:R-:W-:Y:S02]  /*dc50*/  ISETP.GT.AND P1, PT, R0.reuse, 0x1, PT ;  /* 0x000000010000780c */ /* 0x040fe40003f24270 */
[C---:B------:R-:W-:Y:S02]  /*dc60*/  ISETP.GT.AND P3, PT, R0.reuse, 0x8, PT ;  /* 0x000000080000780c */ /* 0x040fe40003f64270 */
[----:B------:R-:W-:-:S03]  /*dc70*/  ISETP.GT.AND P2, PT, R0, 0x10, PT ;  /* 0x000000100000780c */ /* 0x000fc60003f44270 */
[C---:B----4-:R-:W-:Y:S08]  /*dc80*/  HMMA.16816.F32 R28, R8.reuse, R32, R28 ;  /* 0x00000020081c723c */ /* 0x050ff0000000181c */
[----:B------:R-:W-:Y:S01]  /*dc90*/  HMMA.16816.F32 R16, R8, R34, R16 ;  /* 0x000000220810723c */ /* 0x000fe20000001810 */
[----:B------:R-:W-:Y:S04]  /*dca0*/  LDSM.16.M88.4 R8, [R183+0xc000] ;  /* 0x00c00000b708783b */ /* 0x000fe80000000200 */
[----:B------:R-:W-:Y:S03]  /*dcb0*/  LDSM.16.M88.4 R32, [R176+0x3800] ;  /* 0x00380000b020783b */ /* 0x000fe60000000200 */
[C---:B--2---:R-:W-:Y:S08]  /*dcc0*/  HMMA.16816.F32 R20, R12.reuse, R40, R20 ;  /* 0x000000280c14723c */ /* 0x044ff00000001814 */
[----:B------:R-:W-:Y:S01]  /*dcd0*/  HMMA.16816.F32 R24, R12, R42, R24 ;  /* 0x0000002a0c18723c */ /* 0x000fe20000001818 */
[----:B------:R-:W1:Y:S01]  /*dce0*/  LDSM.16.M88.4 R40, [R176+0x3000] ;  /* 0x00300000b028783b */ /* 0x000e620000000200 */
[----:B------:R-:W-:-:S06]  /*dcf0*/  DEPBAR.LE SB0, 0x0 ;  /* 0x000080000000791a */ /* 0x000fcc0000000000 */
[C---:B------:R-:W-:Y:S08]  /*dd00*/  HMMA.16816.F32 R28, R12.reuse, R44, R28 ;  /* 0x0000002c0c1c723c */ /* 0x040ff0000000181c */
[----:B------:R-:W-:Y:S08]  /*dd10*/  HMMA.16816.F32 R12, R12, R46, R16 ;  /* 0x0000002e0c0c723c */ /* 0x000ff00000001810 */
[C---:B------:R-:W-:Y:S08]  /*dd20*/  HMMA.16816.F32 R16, R4.reuse, R48, R20 ;  /* 0x000000300410723c */ /* 0x040ff00000001814 */
[C---:B------:R-:W-:Y:S08]  /*dd30*/  HMMA.16816.F32 R20, R4.reuse, R50, R24 ;  /* 0x000000320414723c */ /* 0x040ff00000001818 */
[C---:B------:R-:W-:Y:S08]  /*dd40*/  HMMA.16816.F32 R24, R4.reuse, R36, R28 ;  /* 0x000000240418723c */ /* 0x040ff0000000181c */
[----:B------:R-:W-:Y:S08]  /*dd50*/  HMMA.16816.F32 R4, R4, R38, R12 ;  /* 0x000000260404723c */ /* 0x000ff0000000180c */
[C---:B-1----:R-:W-:Y:S08]  /*dd60*/  HMMA.16816.F32 R12, R8.reuse, R40, R16 ;  /* 0x00000028080c723c */ /* 0x042ff00000001810 */
[C---:B------:R-:W-:Y:S08]  /*dd70*/  HMMA.16816.F32 R16, R8.reuse, R42, R20 ;  /* 0x0000002a0810723c */ /* 0x040ff00000001814 */
[C---:B------:R-:W-:Y:S08]  /*dd80*/  HMMA.16816.F32 R24, R8.reuse, R32, R24 ;  /* 0x000000200818723c */ /* 0x040ff00000001818 */
[----:B------:R-:W-:Y:S01]  /*dd90*/  HMMA.16816.F32 R20, R8, R34, R4 ;  /* 0x000000220814723c */ /* 0x000fe20000001804 */
[----:B------:R-:W-:-:S06]  /*dda0*/  FSEL R14, R14, -INF , P0 ;  /* 0xff8000000e0e7808 */ /* 0x000fcc0000000000 */
[----:B------:R-:W-:Y:S02]  /*ddb0*/  FSEL R5, R12, -INF , P0 ;  /* 0xff8000000c057808 */ /* 0x000fe40000000000 */
[----:B------:R-:W-:Y:S01]  /*ddc0*/  FSEL R6, R13, -INF , P1 ;  /* 0xff8000000d067808 */ /* 0x000fe20000800000 */
[----:B------:R-:W-:Y:S01]  /*ddd0*/  BAR.SYNC.DEFER_BLOCKING 0x0 ;  /* 0x0000000000007b1d */ /* 0x000fe20000010000 */
[----:B------:R-:W-:Y:S02]  /*dde0*/  ISETP.GT.AND P0, PT, R0, 0x9, PT ;  /* 0x000000090000780c */ /* 0x000fe40003f04270 */
[----:B------:R-:W-:Y:S02]  /*ddf0*/  FSEL R7, R16, -INF , P3 ;  /* 0xff80000010077808 */ /* 0x000fe40001800000 */
[----:B------:R-:W-:Y:S02]  /*de00*/  FMNMX.FTZ R2, R5, R6, !PT ;  /* 0x0000000605027209 */ /* 0x000fe40007810000 */
        /* <DEDUP_REMOVED lines=11> */
[----:B------:R-:W-:Y:S02]  /*dec0*/  ISETP.GT.AND P0, PT, R0, 0x19, PT ;  /* 0x000000190000780c */ /* 0x000fe40003f04270 */
[----:B------:R-:W-:-:S02]  /*ded0*/  FSEL R12, R20, -INF , P1 ;  /* 0xff800000140c7808 */ /* 0x000fc40000800000 */
[----:B------:R-:W-:Y:S02]  /*dee0*/  FMNMX.FTZ R0, R11, R2, !PT ;  /* 0x000000020b007209 */ /* 0x000fe40007810000 */
[----:B------:R-:W-:Y:S02]  /*def0*/  FSEL R21, R21, -INF , P0 ;  /* 0xff80000015157808 */ /* 0x000fe40000000000 */
[----:B------:R-:W-:Y:S02]  /*df00*/  FMNMX.FTZ R0, R12, R0, !PT ;  /* 0x000000000c007209 */ /* 0x000fe40007810000 */
[----:B------:R-:W-:Y:S02]  /*df10*/  FMNMX.FTZ R3, R14, R16, !PT ;  /* 0x000000100e037209 */ /* 0x000fe40007810000 */
[----:B------:R-:W-:Y:S02]  /*df20*/  FMNMX.FTZ R0, R21, R0, !PT ;  /* 0x0000000015007209 */ /* 0x000fe40007810000 */
[----:B------:R-:W-:-:S02]  /*df30*/  FMNMX.FTZ R3, R18, R3, !PT ;  /* 0x0000000312037209 */ /* 0x000fc40007810000 */
[----:B------:R-:W-:Y:S01]  /*df40*/  FSEL R26, R26, -INF , P2 ;  /* 0xff8000001a1a7808 */ /* 0x000fe20001000000 */
[----:B------:R-:W1:Y:S01]  /*df50*/  SHFL.BFLY PT, R2, R0, 0x2, 0x1f ;  /* 0x0c401f0000027f89 */ /* 0x000e6200000e0000 */
[----:B------:R-:W-:Y:S02]  /*df60*/  FMNMX.FTZ R3, R24, R3, !PT ;  /* 0x0000000318037209 */ /* 0x000fe40007810000 */
[----:B------:R-:W-:Y:S02]  /*df70*/  FSEL R20, R27, -INF , P3 ;  /* 0xff8000001b147808 */ /* 0x000fe40001800000 */
[----:B------:R-:W-:Y:S02]  /*df80*/  FMNMX.FTZ R3, R26, R3, !PT ;  /* 0x000000031a037209 */ /* 0x000fe40007810000 */
[----:B------:R-:W-:Y:S02]  /*df90*/  FSEL R22, R22, -INF , P1 ;  /* 0xff80000016167808 */ /* 0x000fe40000800000 */
[----:B------:R-:W-:-:S02]  /*dfa0*/  FMNMX.FTZ R3, R20, R3, !PT ;  /* 0x0000000314037209 */ /* 0x000fc40007810000 */
[----:B------:R-:W-:Y:S02]  /*dfb0*/  FSEL R23, R23, -INF , P0 ;  /* 0xff80000017177808 */ /* 0x000fe40000000000 */
[----:B------:R-:W-:Y:S02]  /*dfc0*/  FMNMX.FTZ R3, R22, R3, !PT ;  /* 0x0000000316037209 */ /* 0x000fe40007810000 */
[----:B------:R-:W-:Y:S02]  /*dfd0*/  LOP3.LUT P2, RZ, R222, 0x8, RZ, 0xc0, !PT ;  /* 0x00000008deff7812 */ /* 0x000fe4000784c0ff */
[----:B------:R-:W-:-:S05]  /*dfe0*/  FMNMX.FTZ R3, R23, R3, !PT ;  /* 0x0000000317037209 */ /* 0x000fca0007810000 */
[----:B------:R-:W-:Y:S01]  /*dff0*/  SHFL.BFLY PT, R4, R3, 0x2, 0x1f ;  /* 0x0c401f0003047f89 */ /* 0x000fe200000e0000 */
[----:B-1----:R-:W-:-:S05]  /*e000*/  FMNMX.FTZ R0, R0, R2, !PT ;  /* 0x0000000200007209 */ /* 0x002fca0007810000 */
[----:B------:R-:W1:Y:S02]  /*e010*/  SHFL.BFLY PT, R2, R0, 0x1, 0x1f ;  /* 0x0c201f0000027f89 */ /* 0x000e6400000e0000 */
[----:B-1----:R-:W-:-:S04]  /*e020*/  FMNMX.FTZ R135, R0, R2, !PT ;  /* 0x0000000200877209 */ /* 0x002fc80007810000 */
[C---:B------:R-:W-:Y:S01]  /*e030*/  FSETP.NEU.FTZ.AND P0, PT, R135.reuse, -INF , PT ;  /* 0xff8000008700780b */ /* 0x040fe20003f1d000 */
[----:B------:R-:W-:-:S05]  /*e040*/  FMUL.FTZ R2, R135, c[0x0][0x2d0] ;  /* 0x0000b40087027a20 */ /* 0x000fca0000410000 */
[----:B------:R-:W-:Y:S02]  /*e050*/  FSEL R2, R2, RZ, P0 ;  /* 0x000000ff02027208 */ /* 0x000fe40000000000 */
[----:B------:R-:W-:-:S03]  /*e060*/  ISETP.GT.AND P0, PT, R61, R214, PT ;  /* 0x000000d63d00720c */ /* 0x000fc60003f04270 */
[----:B------:R-:W-:-:S04]  /*e070*/  FFMA.FTZ R0, R5, c[0x0][0x2d0], -R2 ;  /* 0x0000b40005007a23 */ /* 0x000fc80000010802 */
[----:B------:R1:W-:Y:S02]  /*e080*/  MUFU.EX2 R208, R0 ;  /* 0x0000000000d07308 */ /* 0x0003e40000000800 */
[----:B-1----:R-:W-:Y:S01]  /*e090*/  FMNMX.FTZ R0, R3, R4, !PT ;  /* 0x0000000403007209 */ /* 0x002fe20007810000 */
[----:B------:R-:W-:-:S03]  /*e0a0*/  FFMA.FTZ R3, R6, c[0x0][0x2d0], -R2 ;  /* 0x0000b40006037a23 */ /* 0x000fc60000010802 */
[----:B------:R-:W-:Y:S01]  /*e0b0*/  @P0 SHF.R.S32.HI R6, RZ, 0x1f, R223 ;  /* 0x0000001fff060819 */ /* 0x000fe200000114df */
[----:B------:R-:W-:Y:S01]  /*e0c0*/  @P0 IMAD.WIDE.U32 R4, R223, c[0x0][0x1e0], RZ ;  /* 0x00007800df040a25 */ /* 0x000fe200078e00ff */
[----:B------:R-:W1:Y:S01]  /*e0d0*/  SHFL.BFLY PT, R9, R0, 0x1, 0x1f ;  /* 0x0c201f0000097f89 */ /* 0x000e6200000e0000 */
[----:B------:R2:W-:Y:S02]  /*e0e0*/  MUFU.EX2 R205, R3 ;  /* 0x0000000300cd7308 */ /* 0x0005e40000000800 */
[----:B------:R-:W-:-:S04]  /*e0f0*/  @P0 IMAD R6, R6, c[0x0][0x1e0], RZ ;  /* 0x0000780006060a24 */ /* 0x000fc800078e02ff */
[----:B------:R-:W-:-:S04]  /*e100*/  @P0 IMAD R6, R223, c[0x0][0x1e4], R6 ;  /* 0x00007900df060a24 */ /* 0x000fc800078e0206 */
[----:B------:R-:W-:Y:S02]  /*e110*/  @P0 IMAD.IADD R5, R5, 0x1, R6 ;  /* 0x0000000105050824 */ /* 0x000fe400078e0206 */
[--C-:B--2---:R-:W-:Y:S02]  /*e120*/  FFMA.FTZ R3, R7, c[0x0][0x2d0], -R2.reuse ;  /* 0x0000b40007037a23 */ /* 0x104fe40000010802 */
[--C-:B------:R-:W-:Y:S02]  /*e130*/  FFMA.FTZ R7, R10, c[0x0][0x2d0], -R2.reuse ;  /* 0x0000b4000a077a23 */ /* 0x100fe40000010802 */
[----:B------:R2:W-:Y:S08]  /*e140*/  MUFU.EX2 R204, R3 ;  /* 0x0000000300cc7308 */ /* 0x0005f00000000800 */
[----:B------:R-:W-:Y:S01]  /*e150*/  MUFU.EX2 R206, R7 ;  /* 0x0000000700ce7308 */ /* 0x000fe20000000800 */
[--C-:B--2---:R-:W-:Y:S01]  /*e160*/  FFMA.FTZ R3, R8, c[0x0][0x2d0], -R2.reuse ;  /* 0x0000b40008037a23 */ /* 0x104fe20000010802 */
[----:B-1----:R-:W-:Y:S01]  /*e170*/  FMNMX.FTZ R8, R0, R9, !PT ;  /* 0x0000000900087209 */ /* 0x002fe20007810000 */
[----:B------:R-:W-:-:S05]  /*e180*/  FFMA.FTZ R0, R11, c[0x0][0x2d0], -R2 ;  /* 0x0000b4000b007a23 */ /* 0x000fca0000010802 */
[----:B------:R1:W2:Y:S08]  /*e190*/  MUFU.EX2 R207, R3 ;  /* 0x0000000300cf7308 */ /* 0x0002b00000000800 */
[----:B------:R3:W4:Y:S01]  /*e1a0*/  MUFU.EX2 R195, R0 ;  /* 0x0000000000c37308 */ /* 0x0007220000000800 */
[----:B-1----:R-:W-:Y:S02]  /*e1b0*/  @P0 LEA R3, P1, R4, R210, 0x5 ;  /* 0x000000d204030211 */ /* 0x002fe400078228ff */
[----:B--2---:R-:W-:-:S02]  /*e1c0*/  F2FP.PACK_AB R6, R207, R204 ;  /* 0x000000cccf06723e */ /* 0x004fc400000000ff */
[----:B------:R-:W-:Y:S02]  /*e1d0*/  @P0 LEA.HI.X R5, R4, R218, R5, 0x5, P1 ;  /* 0x000000da04050211 */ /* 0x000fe400008f2c05 */
[----:B------:R-:W-:Y:S01]  /*e1e0*/  @P0 LEA R4, P1, R3, c[0x0][0x1c8], 0x1 ;  /* 0x0000720003040a11 */ /* 0x000fe200078208ff */
[----:B---3--:R-:W-:Y:S01]  /*e1f0*/  FMUL.FTZ R0, R8, c[0x0][0x2d0] ;  /* 0x0000b40008007a20 */ /* 0x008fe20000410000 */
[----:B----4-:R-:W-:Y:S02]  /*e200*/  F2FP.PACK_AB R156, R195, R206 ;  /* 0x000000cec39c723e */ /* 0x010fe400000000ff */
        /* <DEDUP_REMOVED lines=13> */
[----:B------:R-:W-:Y:S02]  /*e2e0*/  LDSM.16.MT88.4 R12, [R177] ;  /* 0x00000000b10c783b */ /* 0x000fe40000004200 */
[----:B------:R1:W-:Y:S02]  /*e2f0*/  MUFU.EX2 R188, R3 ;  /* 0x0000000300bc7308 */ /* 0x0003e40000000800 */
[----:B------:R-:W-:Y:S01]  /*e300*/  LDSM.16.MT88.4 R32, [R180] ;  /* 0x00000000b420783b */ /* 0x000fe20000004200 */
[--C-:B---3--:R-:W-:Y:S01]  /*e310*/  FFMA.FTZ R2, R26, c[0x0][0x2d0], -R0.reuse ;  /* 0x0000b4001a027a23 */ /* 0x108fe20000010800 */
[----:B----4-:R-:W-:Y:S02]  /*e320*/  F2FP.PACK_AB R158, R190, R189 ;  /* 0x000000bdbe9e723e */ /* 0x010fe400000000ff */
[----:B------:R-:W-:Y:S02]  /*e330*/  LDSM.16.MT88.4 R148, [R177+0x800] ;  /* 0x00080000b194783b */ /* 0x000fe40000004200 */
[----:B------:R3:W-:Y:S02]  /*e340*/  MUFU.EX2 R186, R2 ;  /* 0x0000000200ba7308 */ /* 0x0007e40000000800 */
[----:B------:R-:W-:Y:S04]  /*e350*/  LDSM.16.MT88.4 R40, [R180+0x800] ;  /* 0x00080000b428783b */ /* 0x000fe80000004200 */
[----:B------:R-:W-:Y:S01]  /*e360*/  LDSM.16.MT88.4 R44, [R179] ;  /* 0x00000000b32c783b */ /* 0x000fe20000004200 */
[----:B-1----:R-:W-:-:S03]  /*e370*/  FFMA.FTZ R3, R16, c[0x0][0x2d0], -R0 ;  /* 0x0000b40010037a23 */ /* 0x002fc60000010800 */
[----:B------:R-:W-:Y:S01]  /*e380*/  LDSM.16.MT88.4 R48, [R177+0x1000] ;  /* 0x00100000b130783b */ /* 0x000fe20000004200 */
[----:B------:R1:W4:Y:S01]  /*e390*/  MUFU.EX2 R137, R3 ;  /* 0x0000000300897308 */ /* 0x0003220000000800 */
[----:B--2---:R-:W-:Y:S02]  /*e3a0*/  F2FP.PACK_AB R4, R205, R208 ;  /* 0x000000d0cd04723e */ /* 0x004fe400000000ff */
[----:B------:R-:W-:Y:S01]  /*e3b0*/  LDSM.16.MT88.4 R56, [R178+0x1000] ;  /* 0x00100000b238783b */ /* 0x000fe20000004200 */
[----:B---3--:R-:W-:-:S03]  /*e3c0*/  FFMA.FTZ R2, R20, c[0x0][0x2d0], -R0 ;  /* 0x0000b40014027a23 */ /* 0x008fc60000010800 */
[----:B------:R-:W-:Y:S01]  /*e3d0*/  LDSM.16.MT88.4 R64, [R180+0x1000] ;  /* 0x00100000b440783b */ /* 0x000fe20000004200 */
[----:B------:R2:W3:Y:S03]  /*e3e0*/  MUFU.EX2 R11, R2 ;  /* 0x00000002000b7308 */ /* 0x0004e60000000800 */
[----:B------:R-:W-:Y:S04]  /*e3f0*/  LDSM.16.MT88.4 R72, [R179+0x800] ;  /* 0x00080000b348783b */ /* 0x000fe80000004200 */
[----:B------:R-:W-:Y:S01]  /*e400*/  LDSM.16.MT88.4 R68, [R180+0x1800] ;  /* 0x00180000b444783b */ /* 0x000fe20000004200 */
[----:B-1----:R-:W-:Y:S01]  /*e410*/  FFMA.FTZ R3, R18, c[0x0][0x2d0], -R0 ;  /* 0x0000b40012037a23 */ /* 0x002fe20000010800 */
[----:B----4-:R-:W-:-:S02]  /*e420*/  F2FP.PACK_AB R5, R137, R188 ;  /* 0x000000bc8905723e */ /* 0x010fc400000000ff */
[----:B------:R-:W1:Y:S01]  /*e430*/  LDSM.16.MT88.4 R16, [R178] ;  /* 0x00000000b210783b */ /* 0x000e620000004200 */
[----:B------:R4:W-:Y:S03]  /*e440*/  MUFU.EX2 R136, R3 ;  /* 0x0000000300887308 */ /* 0x0009e60000000800 */
[----:B------:R-:W-:Y:S01]  /*e450*/  LDSM.16.MT88.4 R76, [R179+0x1000] ;  /* 0x00100000b34c783b */ /* 0x000fe20000004200 */
[--C-:B--2---:R-:W-:Y:S01]  /*e460*/  FFMA.FTZ R2, R22, c[0x0][0x2d0], -R0.reuse ;  /* 0x0000b40016027a23 */ /* 0x104fe20000010800 */
[----:B---3--:R-:W-:Y:S02]  /*e470*/  F2FP.PACK_AB R157, R11, R186 ;  /* 0x000000ba0b9d723e */ /* 0x008fe400000000ff */
[----:B------:R-:W-:Y:S01]  /*e480*/  LDSM.16.MT88.4 R88, [R178+0x2000] ;  /* 0x00200000b258783b */ /* 0x000fe20000004200 */
[----:B------:R2:W-:Y:S03]  /*e490*/  MUFU.EX2 R10, R2 ;  /* 0x00000002000a7308 */ /* 0x0005e60000000800 */
[----:B------:R-:W-:Y:S04]  /*e4a0*/  LDSM.16.MT88.4 R80, [R177+0x2000] ;  /* 0x00200000b150783b */ /* 0x000fe80000004200 */
[----:B------:R-:W-:Y:S01]  /*e4b0*/  LDSM.16.MT88.4 R92, [R179+0x1800] ;  /* 0x00180000b35c783b */ /* 0x000fe20000004200 */
[----:B----4-:R-:W-:-:S03]  /*e4c0*/  FFMA.FTZ R3, R24, c[0x0][0x2d0], -R0 ;  /* 0x0000b40018037a23 */ /* 0x010fc60000010800 */
[----:B------:R-:W3:Y:S01]  /*e4d0*/  LDSM.16.MT88.4 R24, [R178+0x800] ;  /* 0x00080000b218783b */ /* 0x000ee20000004200 */
[----:B------:R-:W-:Y:S01]  /*e4e0*/  FFMA.FTZ R0, R23, c[0x0][0x2d0], -R0 ;  /* 0x0000b40017007a23 */ /* 0x000fe20000010800 */
[----:B------:R-:W4:Y:S02]  /*e4f0*/  MUFU.EX2 R187, R3 ;  /* 0x0000000300bb7308 */ /* 0x000f240000000800 */
[----:B------:R-:W-:Y:S01]  /*e500*/  LDSM.16.MT88.4 R120, [R178+0x3000] ;  /* 0x00300000b278783b */ /* 0x000fe20000004200 */
[----:B--2---:R-:W-:-:S03]  /*e510*/  FADD.FTZ R2, R208, R205 ;  /* 0x000000cdd0027221 */ /* 0x004fc60000010000 */
[----:B------:R-:W-:Y:S02]  /*e520*/  LDSM.16.MT88.4 R96, [R180+0x2000] ;  /* 0x00200000b460783b */ /* 0x000fe40000004200 */
[----:B------:R-:W2:Y:S02]  /*e530*/  MUFU.EX2 R9, R0 ;  /* 0x0000000000097308 */ /* 0x000ea40000000800 */
[----:B------:R-:W-:Y:S04]  /*e540*/  LDSM.16.MT88.4 R104, [R179+0x2000] ;  /* 0x00200000b368783b */ /* 0x000fe80000004200 */
[----:B------:R-:W-:Y:S01]  /*e550*/  LDSM.16.MT88.4 R124, [R177+0x3000] ;  /* 0x00300000b17c783b */ /* 0x000fe20000004200 */
[----:B----4-:R-:W-:Y:S01]  /*e560*/  F2FP.PACK_AB R7, R187, R136 ;  /* 0x00000088bb07723e */ /* 0x010fe200000000ff */
[----:B------:R-:W-:-:S02]  /*e570*/  FADD.FTZ R3, R204, R2 ;  /* 0x00000002cc037221 */ /* 0x000fc40000010000 */
[----:B------:R-:W-:Y:S04]  /*e580*/  LDSM.16.MT88.4 R116, [R180+0x3000] ;  /* 0x00300000b474783b */ /* 0x000fe80000004200 */
[----:B-----5:R-:W-:Y:S01]  /*e590*/  LDSM.16.MT88.4 R112, [R179+0x3000] ;  /* 0x00300000b370783b */ /* 0x020fe20000004200 */
[C---:B-1----:R-:W-:Y:S01]  /*e5a0*/  HMMA.16816.F32 R20, R4.reuse, R16, RZ ;  /* 0x000000100414723c */ /* 0x042fe200000018ff */
[----:B--2---:R-:W-:Y:S01]  /*e5b0*/  F2FP.PACK_AB R159, R9, R10 ;  /* 0x0000000a099f723e */ /* 0x004fe200000000ff */
[----:B------:R-:W-:Y:S01]  /*e5c0*/  FADD.FTZ R0, R188, R137 ;  /* 0x00000089bc007221 */ /* 0x000fe20000010000 */
[----:B------:R-:W-:Y:S03]  /*e5d0*/  LDSM.16.MT88.4 R160, [R180+0x2800] ;  /* 0x00280000b4a0783b */ /* 0x000fe60000004200 */
[----:B------:R-:W-:Y:S01]  /*e5e0*/  FADD.FTZ R2, R136, R0 ;  /* 0x0000000088027221 */ /* 0x000fe20000010000 */
[----:B------:R-:W-:Y:S01]  /*e5f0*/  LDSM.16.MT88.4 R196, [R179+0x2800] ;  /* 0x00280000b3c4783b */ /* 0x000fe20000004200 */
[----:B------:R-:W-:Y:S01]  /*e600*/  HMMA.16816.F32 R144, R4, R12, RZ ;  /* 0x0000000c0490723c */ /* 0x000fe200000018ff */
[----:B------:R-:W-:-:S02]  /*e610*/  FADD.FTZ R0, R207, R3 ;  /* 0x00000003cf007221 */ /* 0x000fc40000010000 */
[----:B------:R-:W-:Y:S01]  /*e620*/  LDSM.16.MT88.4 R200, [R177+0x3800] ;  /* 0x00380000b1c8783b */ /* 0x000fe20000004200 */
[----:B------:R-:W-:Y:S02]  /*e630*/  FADD.FTZ R2, R187, R2 ;  /* 0x00000002bb027221 */ /* 0x000fe40000010000 */
[----:B------:R-:W-:Y:S01]  /*e640*/  FADD.FTZ R0, R206, R0 ;  /* 0x00000000ce007221 */ /* 0x000fe20000010000 */
[----:B------:R-:W0:Y:S01]  /*e650*/  LDGDEPBAR ;  /* 0x00000000000079af */ /* 0x000e220000000000 */
[----:B------:R-:W-:Y:S01]  /*e660*/  HMMA.16816.F32 R16, R4, R18, RZ ;  /* 0x000000120410723c */ /* 0x000fe200000018ff */
[----:B------:R-:W-:Y:S02]  /*e670*/  FADD.FTZ R2, R186, R2 ;  /* 0x00000002ba027221 */ /* 0x000fe40000010000 */
[----:B------:R-:W-:Y:S02]  /*e680*/  FADD.FTZ R0, R195, R0 ;  /* 0x00000000c3007221 */ /* 0x000fe40000010000 */
[----:B------:R-:W-:-:S02]  /*e690*/  FADD.FTZ R2, R11, R2 ;  /* 0x000000020b027221 */ /* 0x000fc40000010000 */
[----:B------:R-:W-:Y:S01]  /*e6a0*/  FADD.FTZ R0, R189, R0 ;  /* 0x00000000bd007221 */ /* 0x000fe20000010000 */
[----:B------:R-:W-:Y:S01]  /*e6b0*/  HMMA.16816.F32 R12, R4, R14, RZ ;  /* 0x0000000e040c723c */ /* 0x000fe200000018ff */
[----:B------:R-:W-:Y:S02]  /*e6c0*/  FADD.FTZ R2, R10, R2 ;  /* 0x000000020a027221 */ /* 0x000fe40000010000 */
[----:B------:R-:W-:Y:S02]  /*e6d0*/  FADD.FTZ R190, R190, R0 ;  /* 0x00000000bebe7221 */ /* 0x000fe40000010000 */
[----:B------:R-:W-:-:S03]  /*e6e0*/  FADD.FTZ R189, R9, R2 ;  /* 0x0000000209bd7221 */ /* 0x000fc60000010000 */
[C---:B------:R-:W-:Y:S08]  /*e6f0*/  HMMA.16816.F32 R28, R4.reuse, R32, RZ ;  /* 0x00000020041c723c */ /* 0x040ff000000018ff */
[----:B------:R-:W-:Y:S08]  /*e700*/  HMMA.16816.F32 R32, R4, R34, RZ ;  /* 0x000000220420723c */ /* 0x000ff000000018ff */
[C---:B---3--:R-:W-:Y:S08]  /*e710*/  HMMA.16816.F32 R20, R156.reuse, R24, R20 ;  /* 0x000000189c14723c */ /* 0x048ff00000001814 */
[C---:B------:R-:W-:Y:S08]  /*e720*/  HMMA.16816.F32 R144, R156.reuse, R148, R144 ;  /* 0x000000949c90723c */ /* 0x040ff00000001890 */
[C---:B------:R-:W-:Y:S01]  /*e730*/  HMMA.16816.F32 R24, R156.reuse, R26, R16 ;  /* 0x0000001a9c18723c */ /* 0x040fe20000001810 */
[----:B------:R-:W1:Y:S07]  /*e740*/  LDSM.16.MT88.4 R16, [R177+0x1800] ;  /* 0x00180000b110783b */ /* 0x000e6e0000004200 */
[C---:B------:R-:W-:Y:S01]  /*e750*/  HMMA.16816.F32 R148, R156.reuse, R150, R12 ;  /* 0x000000969c94723c */ /* 0x040fe2000000180c */
[----:B------:R-:W2:Y:S07]  /*e760*/  LDSM.16.MT88.4 R12, [R178+0x1800] ;  /* 0x00180000b20c783b */ /* 0x000eae0000004200 */
        /* <DEDUP_REMOVED lines=10> */
[C---:B-1----:R-:W-:Y:S08]  /*e810*/  HMMA.16816.F32 R44, R156.reuse, R16, R44 ;  /* 0x000000109c2c723c */ /* 0x042ff0000000182c */
[C---:B------:R-:W-:Y:S01]  /*e820*/  HMMA.16816.F32 R48, R156.reuse, R18, R48 ;  /* 0x000000129c30723c */ /* 0x040fe20000001830 */
[----:B------:R-:W1:Y:S07]  /*e830*/  LDSM.16.MT88.4 R16, [R178+0x2800] ;  /* 0x00280000b210783b */ /* 0x000e6e0000004200 */
[C---:B--2---:R-:W-:Y:S08]  /*e840*/  HMMA.16816.F32 R52, R156.reuse, R12, R52 ;  /* 0x0000000c9c34723c */ /* 0x044ff00000001834 */
[C---:B------:R-:W-:Y:S01]  /*e850*/  HMMA.16816.F32 R56, R156.reuse, R14, R56 ;  /* 0x0000000e9c38723c */ /* 0x040fe20000001838 */
[----:B------:R-:W2:Y:S07]  /*e860*/  LDSM.16.MT88.4 R12, [R177+0x2800] ;  /* 0x00280000b10c783b */ /* 0x000eae0000004200 */
[C---:B------:R-:W-:Y:S08]  /*e870*/  HMMA.16816.F32 R36, R156.reuse, R72, R36 ;  /* 0x000000489c24723c */ /* 0x040ff00000001824 */
[C---:B------:R-:W-:Y:S08]  /*e880*/  HMMA.16816.F32 R40, R156.reuse, R74, R40 ;  /* 0x0000004a9c28723c */ /* 0x040ff00000001828 */
[C---:B------:R-:W-:Y:S08]  /*e890*/  HMMA.16816.F32 R60, R156.reuse, R68, R60 ;  /* 0x000000449c3c723c */ /* 0x040ff0000000183c */
[----:B------:R-:W-:Y:S08]  /*e8a0*/  HMMA.16816.F32 R64, R156, R70, R64 ;  /* 0x000000469c40723c */ /* 0x000ff00000001840 */
[C---:B------:R-:W-:Y:S08]  /*e8b0*/  HMMA.16816.F32 R68, R4.reuse, R76, RZ ;  /* 0x0000004c0444723c */ /* 0x040ff000000018ff */
[C---:B------:R-:W-:Y:S08]  /*e8c0*/  HMMA.16816.F32 R72, R4.reuse, R78, RZ ;  /* 0x0000004e0448723c */ /* 0x040ff000000018ff */
[C---:B------:R-:W-:Y:S08]  /*e8d0*/  HMMA.16816.F32 R84, R4.reuse, R88, RZ ;  /* 0x000000580454723c */ /* 0x040ff000000018ff */
[C---:B------:R-:W-:Y:S08]  /*e8e0*/  HMMA.16816.F32 R76, R4.reuse, R80, RZ ;  /* 0x00000050044c723c */ /* 0x040ff000000018ff */
[C---:B------:R-:W-:Y:S08]  /*e8f0*/  HMMA.16816.F32 R88, R4.reuse, R90, RZ ;  /* 0x0000005a0458723c */ /* 0x040ff000000018ff */
[----:B------:R-:W-:Y:S08]  /*e900*/  HMMA.16816.F32 R80, R4, R82, RZ ;  /* 0x000000520450723c */ /* 0x000ff000000018ff */
[C---:B-1----:R-:W-:Y:S08]  /*e910*/  HMMA.16816.F32 R84, R156.reuse, R16, R84 ;  /* 0x000000109c54723c */ /* 0x042ff00000001854 */
[C---:B------:R-:W-:Y:S08]  /*e920*/  HMMA.16816.F32 R88, R156.reuse, R18, R88 ;  /* 0x000000129c58723c */ /* 0x040ff00000001858 */
[C---:B------:R-:W-:Y:S08]  /*e930*/  HMMA.16816.F32 R68, R156.reuse, R92, R68 ;  /* 0x0000005c9c44723c */ /* 0x040ff00000001844 */
[C---:B------:R-:W-:Y:S08]  /*e940*/  HMMA.16816.F32 R72, R156.reuse, R94, R72 ;  /* 0x0000005e9c48723c */ /* 0x040ff00000001848 */
[C---:B--2---:R-:W-:Y:S08]  /*e950*/  HMMA.16816.F32 R76, R156.reuse, R12, R76 ;  /* 0x0000000c9c4c723c */ /* 0x044ff0000000184c */
[----:B------:R-:W-:Y:S08]  /*e960*/  HMMA.16816.F32 R80, R156, R14, R80 ;  /* 0x0000000e9c50723c */ /* 0x000ff00000001850 */
[C---:B------:R-:W-:Y:S08]  /*e970*/  HMMA.16816.F32 R16, R4.reuse, R120, RZ ;  /* 0x000000780410723c */ /* 0x040ff000000018ff */
[C---:B------:R-:W-:Y:S01]  /*e980*/  HMMA.16816.F32 R128, R4.reuse, R122, RZ ;  /* 0x0000007a0480723c */ /* 0x040fe200000018ff */
[----:B------:R-:W1:Y:S07]  /*e990*/  LDSM.16.MT88.4 R120, [R178+0x3800] ;  /* 0x00380000b278783b */ /* 0x000e6e0000004200 */
[C---:B------:R-:W-:Y:S08]  /*e9a0*/  HMMA.16816.F32 R92, R4.reuse, R96, RZ ;  /* 0x00000060045c723c */ /* 0x040ff000000018ff */
[C---:B------:R-:W-:Y:S08]  /*e9b0*/  HMMA.16816.F32 R100, R4.reuse, R104, RZ ;  /* 0x000000680464723c */ /* 0x040ff000000018ff */
[C---:B------:R-:W-:Y:S08]  /*e9c0*/  HMMA.16816.F32 R108, R4.reuse, R124, RZ ;  /* 0x0000007c046c723c */ /* 0x040ff000000018ff */
[C---:B------:R-:W-:Y:S01]  /*e9d0*/  HMMA.16816.F32 R12, R4.reuse, R126, RZ ;  /* 0x0000007e040c723c */ /* 0x040fe200000018ff */
[----:B------:R-:W2:Y:S07]  /*e9e0*/  LDSM.16.MT88.4 R124, [R180+0x3800] ;  /* 0x00380000b47c783b */ /* 0x000eae0000004200 */
[C---:B------:R-:W-:Y:S08]  /*e9f0*/  HMMA.16816.F32 R96, R4.reuse, R98, RZ ;  /* 0x000000620460723c */ /* 0x040ff000000018ff */
        /* <DEDUP_REMOVED lines=17> */
[----:B------:R-:W-:Y:S01]  /*eb10*/  HMMA.16816.F32 R156, R156, R6, R172 ;  /* 0x000000069c9c723c */ /* 0x000fe200000018ac */
[----:B------:R-:W-:Y:S07]  /*eb20*/  @!UPT UIADD3 URZ, URZ, URZ, URZ ;  /* 0x0000003f3f3ff290 */ /* 0x000fee000fffe03f */
[----:B------:R-:W-:Y:S11]  /*eb30*/  @!P0 BRA `(.L_x_2812) ;  /* 0x00001de000008947 */ /* 0x000ff60003800000 */
[----:B------:R-:W-:Y:S02]  /*eb40*/  MOV R188, R223 ;  /* 0x000000df00bc7202 */ /* 0x000fe40000000f00 */
[----:B------:R-:W-:-:S02]  /*eb50*/  MOV R137, R8 ;  /* 0x0000000800897202 */ /* 0x000fc40000000f00 */
[----:B------:R-:W-:Y:S02]  /*eb60*/  MOV R136, R135 ;  /* 0x0000008700887202 */ /* 0x000fe40000000f00 */
.L_x_2813:
        /* <DEDUP_REMOVED lines=13> */
[----:B------:R-:W-:Y:S07]  /*ec40*/  LDSM.16.M88.4 R16, [R181] ;  /* 0x00000000b510783b */ /* 0x000fee0000000200 */
[----:B------:R-:W1:Y:S07]  /*ec50*/  LDSM.16.M88.4 R8, [R143] ;  /* 0x000000008f08783b */ /* 0x000e6e0000000200 */
[----:B------:R-:W2:Y:S07]  /*ec60*/  LDSM.16.M88.4 R160, [R143+0x800] ;  /* 0x000800008fa0783b */ /* 0x000eae0000000200 */
[----:B------:R-:W-:Y:S07]  /*ec70*/  LDSM.16.M88.4 R164, [R182] ;  /* 0x00000000b6a4783b */ /* 0x000fee0000000200 */
[----:B------:R-:W3:Y:S07]  /*ec80*/  LDSM.16.M88.4 R168, [R0] ;  /* 0x0000000000a8783b */ /* 0x000eee0000000200 */
        /* <DEDUP_REMOVED lines=23> */
[----:B------:R1:W-:Y:S07]  /*ee00*/  LDGSTS.E.BYPASS.LTC128B.128 [R185+0x9080], [R186.64+0x80], !P4 ;  /* 0x09080080bab97fae */ /* 0x0003ee000e101d46 */
[----:B------:R1:W-:Y:S07]  /*ee10*/  LDGSTS.E.BYPASS.LTC128B.128 [R185+0xa080], [R186.64+0x100], !P5 ;  /* 0x0a080100bab97fae */ /* 0x0003ee000e901d46 */
[----:B------:R1:W-:Y:S07]  /*ee20*/  LDGSTS.E.BYPASS.LTC128B.128 [R185+0xb080], [R186.64+0x180], !P6 ;  /* 0x0b080180bab97fae */ /* 0x0003ee000f101d46 */
[----:B------:R-:W-:Y:S07]  /*ee30*/  LDSM.16.M88.4 R160, [R184] ;  /* 0x00000000b8a0783b */ /* 0x000fee0000000200 */
[----:B------:R-:W2:Y:S07]  /*ee40*/  LDSM.16.M88.4 R168, [R2] ;  /* 0x0000000002a8783b */ /* 0x000eae0000000200 */
[----:B------:R-:W3:Y:S07]  /*ee50*/  LDSM.16.M88.4 R164, [R2+0x800] ;  /* 0x0008000002a4783b */ /* 0x000eee0000000200 */
[----:B------:R-:W0:Y:S07]  /*ee60*/  LDGDEPBAR ;  /* 0x00000000000079af */ /* 0x000e2e0000000000 */
[----:B------:R-:W-:Y:S01]  /*ee70*/  LDSM.16.M88.4 R172, [R176] ;  /* 0x00000000b0ac783b */ /* 0x000fe20000000200 */
[C---:B--2---:R-:W-:Y:S08]  /*ee80*/  HMMA.16816.F32 R4, R160.reuse, R168, R4 ;  /* 0x000000a8a004723c */ /* 0x044ff00000001804 */
[C---:B------:R-:W-:Y:S01]  /*ee90*/  HMMA.16816.F32 R8, R160.reuse, R170, R8 ;  /* 0x000000aaa008723c */ /* 0x040fe20000001808 */
[----:B------:R-:W2:Y:S07]  /*eea0*/  LDSM.16.M88.4 R168, [R183] ;  /* 0x00000000b7a8783b */ /* 0x000eae0000000200 */
[C---:B---3--:R-:W-:Y:S08]  /*eeb0*/  HMMA.16816.F32 R12, R160.reuse, R164, R12 ;  /* 0x000000a4a00c723c */ /* 0x048ff0000000180c */
[----:B------:R-:W-:Y:S01]  /*eec0*/  HMMA.16816.F32 R16, R160, R166, R16 ;  /* 0x000000a6a010723c */ /* 0x000fe20000001810 */
[----:B------:R-:W3:Y:S07]  /*eed0*/  LDSM.16.M88.4 R160, [R176+0x800] ;  /* 0x00080000b0a0783b */ /* 0x000eee0000000200 */
[----:B------:R-:W-:Y:S01]  /*eee0*/  LDSM.16.M88.4 R164, [R181+0x4000] ;  /* 0x00400000b5a4783b */ /* 0x000fe20000000200 */
[C---:B--2---:R-:W-:Y:S08]  /*eef0*/  HMMA.16816.F32 R4, R168.reuse, R172, R4 ;  /* 0x000000aca804723c */ /* 0x044ff00000001804 */
[C---:B------:R-:W-:Y:S01]  /*ef00*/  HMMA.16816.F32 R8, R168.reuse, R174, R8 ;  /* 0x000000aea808723c */ /* 0x040fe20000001808 */
[----:B------:R-:W2:Y:S07]  /*ef10*/  LDSM.16.M88.4 R172, [R143+0x1000] ;  /* 0x001000008fac783b */ /* 0x000eae0000000200 */
        /* <DEDUP_REMOVED lines=79> */
[----:B------:R-:W3:Y:S01]  /*f410*/  LDSM.16.M88.4 R160, [R176+0x3800] ;  /* 0x00380000b0a0783b */ /* 0x000ee20000000200 */
[----:B------:R-:W-:Y:S06]  /*f420*/  DEPBAR.LE SB0, 0x0 ;  /* 0x000080000000791a */ /* 0x000fec0000000000 */
[----:B------:R-:W-:Y:S01]  /*f430*/  BAR.SYNC.DEFER_BLOCKING 0x0 ;  /* 0x0000000000007b1d */ /* 0x000fe20000010000 */
[C---:B--2---:R-:W-:Y:S08]  /*f440*/  HMMA.16816.F32 R4, R168.reuse, R172, R4 ;  /* 0x000000aca804723c */ /* 0x044ff00000001804 */
[C---:B------:R-:W-:Y:S08]  /*f450*/  HMMA.16816.F32 R8, R168.reuse, R174, R8 ;  /* 0x000000aea808723c */ /* 0x040ff00000001808 */
[C---:B---3--:R-:W-:Y:S08]  /*f460*/  HMMA.16816.F32 R12, R168.reuse, R160, R12 ;  /* 0x000000a0a80c723c */ /* 0x048ff0000000180c */
[----:B------:R-:W-:Y:S04]  /*f470*/  HMMA.16816.F32 R16, R168, R162, R16 ;  /* 0x000000a2a810723c */ /* 0x000fe80000001810 */
[----:B------:R-:W-:Y:S02]  /*f480*/  FMNMX.FTZ R0, R4, R136, !PT ;  /* 0x0000008804007209 */ /* 0x000fe40007810000 */
[----:B------:R-:W-:Y:S02]  /*f490*/  FMNMX.FTZ R2, R6, R137, !PT ;  /* 0x0000008906027209 */ /* 0x000fe40007810000 */
[----:B------:R-:W-:Y:S04]  /*f4a0*/  FMNMX.FTZ R0, R5, R0, !PT ;  /* 0x0000000005007209 */ /* 0x000fe80007810000 */
        /* <DEDUP_REMOVED lines=13> */
[----:B------:R-:W-:Y:S06]  /*f580*/  FMNMX.FTZ R0, R19, R0, !PT ;  /* 0x0000000013007209 */ /* 0x000fec0007810000 */
[----:B------:R-:W3:Y:S01]  /*f590*/  SHFL.BFLY PT, R2, R0, 0x2, 0x1f ;  /* 0x0c401f0000027f89 */ /* 0x000ee200000e0000 */
[----:B--2---:R-:W-:Y:S06]  /*f5a0*/  FMNMX.FTZ R135, R3, R135, !PT ;  /* 0x0000008703877209 */ /* 0x004fec0007810000 */
[----:B------:R-:W2:Y:S01]  /*f5b0*/  SHFL.BFLY PT, R160, R135, 0x1, 0x1f ;  /* 0x0c201f0087a07f89 */ /* 0x000ea200000e0000 */
[----:B---3--:R-:W-:Y:S06]  /*f5c0*/  FMNMX.FTZ R0, R0, R2, !PT ;  /* 0x0000000200007209 */ /* 0x008fec0007810000 */
[----:B------:R-:W3:Y:S01]  /*f5d0*/  SHFL.BFLY PT, R3, R0, 0x1, 0x1f ;  /* 0x0c201f0000037f89 */ /* 0x000ee200000e0000 */
[----:B--2---:R-:W-:Y:S05]  /*f5e0*/  FMNMX.FTZ R135, R135, R160, !PT ;  /* 0x000000a087877209 */ /* 0x004fea0007810000 */
[----:B------:R-:W-:Y:S01]  /*f5f0*/  FADD.FTZ R2, -R135, R136 ;  /* 0x0000008887027221 */ /* 0x000fe20000010100 */
[----:B---3--:R-:W-:Y:S03]  /*f600*/  FMNMX.FTZ R3, R0, R3, !PT ;  /* 0x0000000300037209 */ /* 0x008fe60007810000 */
[----:B------:R-:W-:Y:S04]  /*f610*/  FMUL.FTZ R0, R2, c[0x0][0x2d0] ;  /* 0x0000b40002007a20 */ /* 0x000fe80000410000 */
[----:B------:R2:W3:Y:S02]  /*f620*/  MUFU.EX2 R2, R0 ;  /* 0x0000000000027308 */ /* 0x0004e40000000800 */
[----:B--2---:R-:W-:Y:S02]  /*f630*/  FADD.FTZ R0, -R3, R137 ;  /* 0x0000008903007221 */ /* 0x004fe40000010100 */
[----:B------:R-:W-:Y:S02]  /*f640*/  FMUL.FTZ R137, R135, c[0x0][0x2d0] ;  /* 0x0000b40087897a20 */ /* 0x000fe40000410000 */
[----:B------:R-:W-:Y:S02]  /*f650*/  FMUL.FTZ R0, R0, c[0x0][0x2d0] ;  /* 0x0000b40000007a20 */ /* 0x000fe40000410000 */
[--C-:B------:R-:W-:Y:S02]  /*f660*/  FFMA.FTZ R5, R5, c[0x0][0x2d0], -R137.reuse ;  /* 0x0000b40005057a23 */ /* 0x100fe40000010889 */
[--C-:B------:R-:W-:Y:S02]  /*f670*/  FFMA.FTZ R4, R4, c[0x0][0x2d0], -R137.reuse ;  /* 0x0000b40004047a23 */ /* 0x100fe40000010889 */
[----:B-1----:R1:W-:Y:S01]  /*f680*/  MUFU.EX2 R186, R5 ;  /* 0x0000000500ba7308 */ /* 0x0023e20000000800 */
[--C-:B------:R-:W-:Y:S02]  /*f690*/  FFMA.FTZ R9, R9, c[0x0][0x2d0], -R137.reuse ;  /* 0x0000b40009097a23 */ /* 0x100fe40000010889 */
[C---:B---3--:R-:W-:Y:S02]  /*f6a0*/  FMUL.FTZ R20, R2.reuse, R20 ;  /* 0x0000001402147220 */ /* 0x048fe40000410000 */
        /* <DEDUP_REMOVED lines=8> */
[C---:B------:R-:W-:Y:S01]  /*f730*/  FMUL.FTZ R36, R2.reuse, R36 ;  /* 0x0000002402247220 */ /* 0x040fe20000410000 */
[----:B------:R-:W3:Y:S01]  /*f740*/  MUFU.EX2 R0, R0 ;  /* 0x0000000000007308 */ /* 0x000ee20000000800 */
[C---:B------:R-:W-:Y:S02]  /*f750*/  FMUL.FTZ R37, R2.reuse, R37 ;  /* 0x0000002502257220 */ /* 0x040fe40000410000 */
[----:B------:R-:W-:Y:S02]  /*f760*/  FMUL.FTZ R40, R2, R40 ;  /* 0x0000002802287220 */ /* 0x000fe40000410000 */
[----:B-1----:R-:W-:Y:S02]  /*f770*/  FFMA.FTZ R5, R8, c[0x0][0x2d0], -R137 ;  /* 0x0000b40008057a23 */ /* 0x002fe40000010889 */
[C---:B------:R-:W-:Y:S02]  /*f780*/  FMUL.FTZ R41, R2.reuse, R41 ;  /* 0x0000002902297220 */ /* 0x040fe40000410000 */
[C---:B------:R-:W-:Y:S01]  /*f790*/  FMUL.FTZ R44, R2.reuse, R44 ;  /* 0x0000002c022c7220 */ /* 0x040fe20000410000 */
[----:B------:R1:W-:Y:S01]  /*f7a0*/  MUFU.EX2 R175, R5 ;  /* 0x0000000500af7308 */ /* 0x0003e20000000800 */
[C---:B------:R-:W-:Y:S02]  /*f7b0*/  FMUL.FTZ R45, R2.reuse, R45 ;  /* 0x0000002d022d7220 */ /* 0x040fe40000410000 */
[C---:B------:R-:W-:Y:S01]  /*f7c0*/  FMUL.FTZ R48, R2.reuse, R48 ;  /* 0x0000003002307220 */ /* 0x040fe20000410000 */
[----:B--2---:R-:W-:Y:S01]  /*f7d0*/  @P0 SHF.R.S32.HI R4, RZ, 0x1f, R188 ;  /* 0x0000001fff040819 */ /* 0x004fe200000114bc */
[C---:B------:R-:W-:Y:S02]  /*f7e0*/  FMUL.FTZ R49, R2.reuse, R49 ;  /* 0x0000003102317220 */ /* 0x040fe40000410000 */
[----:B------:R-:W-:Y:S02]  /*f7f0*/  FMUL.FTZ R52, R2, R52 ;  /* 0x0000003402347220 */ /* 0x000fe40000410000 */
[----:B------:R-:W-:Y:S01]  /*f800*/  @P0 IMAD R8, R4, c[0x0][0x1e0], RZ ;  /* 0x0000780004080a24 */ /* 0x000fe200078e02ff */
[----:B------:R2:W-:Y:S01]  /*f810*/  MUFU.EX2 R174, R9 ;  /* 0x0000000900ae7308 */ /* 0x0005e20000000800 */
[----:B------:R-:W-:Y:S02]  /*f820*/  FMUL.FTZ R53, R2, R53 ;  /* 0x0000003502357220 */ /* 0x000fe40000410000 */
[----:B------:R-:W-:Y:S02]  /*f830*/  @P0 IMAD R136, R188, c[0x0][0x1e4], R8 ;  /* 0x00007900bc880a24 */ /* 0x000fe400078e0208 */
[C---:B---3--:R-:W-:Y:S02]  /*f840*/  FMUL.FTZ R22, R0.reuse, R22 ;  /* 0x0000001600167220 */ /* 0x048fe40000410000 */
[C---:B------:R-:W-:Y:S02]  /*f850*/  FMUL.FTZ R23, R0.reuse, R23 ;  /* 0x0000001700177220 */ /* 0x040fe40000410000 */
[C---:B------:R-:W-:Y:S02]  /*f860*/  FMUL.FTZ R26, R0.reuse, R26 ;  /* 0x0000001a001a7220 */ /* 0x040fe40000410000 */
[C---:B------:R-:W-:Y:S02]  /*f870*/  FMUL.FTZ R27, R0.reuse, R27 ;  /* 0x0000001b001b7220 */ /* 0x040fe40000410000 */
[----:B------:R-:W-:Y:S02]  /*f880*/  FMUL.FTZ R30, R0, R30 ;  /* 0x0000001e001e7220 */ /* 0x000fe40000410000 */
[----:B-1----:R-:W-:Y:S04]  /*f890*/  @P0 IMAD.WIDE.U32 R4, R188, c[0x0][0x1e0], RZ ;  /* 0x00007800bc040a25 */ /* 0x002fe800078e00ff */
[----:B------:R-:W-:Y:S01]  /*f8a0*/  FMUL.FTZ R31, R0, R31 ;  /* 0x0000001f001f7220 */ /* 0x000fe20000410000 */
[----:B------:R-:W-:Y:S01]  /*f8b0*/  @P0 LEA R8, P1, R4, R210, 0x5 ;  /* 0x000000d204080211 */ /* 0x000fe200078228ff */
[----:B------:R-:W-:Y:S01]  /*f8c0*/  FMUL.FTZ R34, R0, R34 ;  /* 0x0000002200227220 */ /* 0x000fe20000410000 */
[----:B------:R-:W-:Y:S01]  /*f8d0*/  @P0 IADD3 R5, R5, R136, RZ ;  /* 0x0000008805050210 */ /* 0x000fe20007ffe0ff */
[----:B------:R-:W-:Y:S02]  /*f8e0*/  FMUL.FTZ R136, R3, c[0x0][0x2d0] ;  /* 0x0000b40003887a20 */ /* 0x000fe40000410000 */
[----:B--2---:R-:W-:Y:S01]  /*f8f0*/  FMUL.FTZ R9, R2, R149 ;  /* 0x0000009502097220 */ /* 0x004fe20000410000 */
[----:B------:R-:W-:Y:S01]  /*f900*/  @P0 LEA.HI.X R5, R4, R218, R5, 0x5, P1 ;  /* 0x000000da04050211 */ /* 0x000fe200008f2c05 */
[--C-:B------:R-:W-:Y:S01]  /*f910*/  FFMA.FTZ R6, R6, c[0x0][0x2d0], -R136.reuse ;  /* 0x0000b40006067a23 */ /* 0x100fe20000010888 */
[C---:B------:R-:W-:Y:S01]  /*f920*/  @P0 LEA R4, P1, R8.reuse, c[0x0][0x1c8], 0x1 ;  /* 0x0000720008040a11 */ /* 0x040fe200078208ff */
[--C-:B------:R-:W-:Y:S02]  /*f930*/  FFMA.FTZ R7, R7, c[0x0][0x2d0], -R136.reuse ;  /* 0x0000b40007077a23 */ /* 0x100fe40000010888 */
[----:B------:R1:W-:Y:S01]  /*f940*/  MUFU.EX2 R171, R6 ;  /* 0x0000000600ab7308 */ /* 0x0003e20000000800 */
[----:B------:R-:W-:Y:S01]  /*f950*/  @P0 LEA.HI.X R5, R8, c[0x0][0x1cc], R5, 0x1, P1 ;  /* 0x0000730008050a11 */ /* 0x000fe200008f0c05 */
[----:B------:R-:W-:Y:S02]  /*f960*/  FMUL.FTZ R8, R2, R148 ;  /* 0x0000009402087220 */ /* 0x000fe40000410000 */
[C---:B------:R-:W-:Y:S02]  /*f970*/  FMUL.FTZ R35, R0.reuse, R35 ;  /* 0x0000002300237220 */ /* 0x040fe40000410000 */
[----:B------:R2:W-:Y:S01]  /*f980*/  @P0 LDGSTS.E.BYPASS.LTC128B.128 [R185+0xc080], [R4.64], !P3 ;  /* 0x0c08000004b90fae */ /* 0x0005e2000d901d46 */
[C---:B------:R-:W-:Y:S02]  /*f990*/  FMUL.FTZ R38, R0.reuse, R38 ;  /* 0x0000002600267220 */ /* 0x040fe40000410000 */
[C---:B------:R-:W-:Y:S01]  /*f9a0*/  FMUL.FTZ R39, R0.reuse, R39 ;  /* 0x0000002700277220 */ /* 0x040fe20000410000 */
[----:B------:R3:W4:Y:S01]  /*f9b0*/  MUFU.EX2 R170, R7 ;  /* 0x0000000700aa7308 */ /* 0x0007220000000800 */
[C---:B------:R-:W-:Y:S02]  /*f9c0*/  FMUL.FTZ R42, R0.reuse, R42 ;  /* 0x0000002a002a7220 */ /* 0x040fe40000410000 */
[----:B------:R2:W-:Y:S01]  /*f9d0*/  @P0 LDGSTS.E.BYPASS.LTC128B.128 [R185+0xd080], [R4.64+0x80], !P4 ;  /* 0x0d08008004b90fae */ /* 0x0005e2000e101d46 */
[C---:B------:R-:W-:Y:S02]  /*f9e0*/  FMUL.FTZ R43, R0.reuse, R43 ;  /* 0x0000002b002b7220 */ /* 0x040fe40000410000 */
[C---:B------:R-:W-:Y:S02]  /*f9f0*/  FMUL.FTZ R46, R0.reuse, R46 ;  /* 0x0000002e002e7220 */ /* 0x040fe40000410000 */
[C---:B------:R-:W-:Y:S02]  /*fa00*/  FMUL.FTZ R47, R0.reuse, R47 ;  /* 0x0000002f002f7220 */ /* 0x040fe40000410000 */
[----:B------:R2:W-:Y:S01]  /*fa10*/  @P0 LDGSTS.E.BYPASS.LTC128B.128 [R185+0xe080], [R4.64+0x100], !P5 ;  /* 0x0e08010004b90fae */ /* 0x0005e2000e901d46 */
[C---:B------:R-:W-:Y:S02]  /*fa20*/  FMUL.FTZ R50, R0.reuse, R50 ;  /* 0x0000003200327220 */ /* 0x040fe40000410000 */
[----:B------:R-:W-:Y:S02]  /*fa30*/  FMUL.FTZ R51, R0, R51 ;  /* 0x0000003300337220 */ /* 0x000fe40000410000 */
[--C-:B-1----:R-:W-:Y:S02]  /*fa40*/  FFMA.FTZ R6, R10, c[0x0][0x2d0], -R136.reuse ;  /* 0x0000b4000a067a23 */ /* 0x102fe40000010888 */
[----:B------:R2:W-:Y:S01]  /*fa50*/  @P0 LDGSTS.E.BYPASS.LTC128B.128 [R185+0xf080], [R4.64+0x180], !P6 ;  /* 0x0f08018004b90fae */ /* 0x0005e2000f101d46 */
[C---:B------:R-:W-:Y:S01]  /*fa60*/  FMUL.FTZ R10, R0.reuse, R150 ;  /* 0x00000096000a7220 */ /* 0x040fe20000410000 */
[----:B------:R1:W-:Y:S01]  /*fa70*/  MUFU.EX2 R169, R6 ;  /* 0x0000000600a97308 */ /* 0x0003e20000000800 */
[C---:B------:R-:W-:Y:S02]  /*fa80*/  FMUL.FTZ R54, R0.reuse, R54 ;  /* 0x0000003600367220 */ /* 0x040fe40000410000 */
[C---:B------:R-:W-:Y:S02]  /*fa90*/  FMUL.FTZ R55, R0.reuse, R55 ;  /* 0x0000003700377220 */ /* 0x040fe40000410000 */
[----:B------:R-:W5:Y:S01]  /*faa0*/  LDSM.16.MT88.4 R160, [R177] ;  /* 0x00000000b1a0783b */ /* 0x000f620000004200 */
[----:B---3--:R-:W-:Y:S02]  /*fab0*/  FMUL.FTZ R7, R0, R147 ;  /* 0x0000009300077220 */ /* 0x008fe40000410000 */
[C---:B------:R-:W-:Y:S02]  /*fac0*/  FMUL.FTZ R56, R2.reuse, R56 ;  /* 0x0000003802387220 */ /* 0x040fe40000410000 */
[----:B------:R-:W-:Y:S02]  /*fad0*/  FMUL.FTZ R57, R2, R57 ;  /* 0x0000003902397220 */ /* 0x000fe40000410000 */
[----:B------:R-:W3:Y:S01]  /*fae0*/  LDSM.16.MT88.4 R164, [R178] ;  /* 0x00000000b2a4783b */ /* 0x000ee20000004200 */
[C---:B------:R-:W-:Y:S02]  /*faf0*/  FMUL.FTZ R58, R0.reuse, R58 ;  /* 0x0000003a003a7220 */ /* 0x040fe40000410000 */
[----:B------:R-:W-:Y:S02]  /*fb00*/  FMUL.FTZ R59, R0, R59 ;  /* 0x0000003b003b7220 */ /* 0x000fe40000410000 */
[C---:B------:R-:W-:Y:S02]  /*fb10*/  FMUL.FTZ R60, R2.reuse, R60 ;  /* 0x0000003c023c7220 */ /* 0x040fe40000410000 */
[----:B------:R-:W-:Y:S01]  /*fb20*/  FMUL.FTZ R61, R2, R61 ;  /* 0x0000003d023d7220 */ /* 0x000fe20000410000 */
[----:B------:R-:W0:Y:S01]  /*fb30*/  LDGDEPBAR ;  /* 0x00000000000079af */ /* 0x000e220000000000 */
[C---:B------:R-:W-:Y:S02]  /*fb40*/  FMUL.FTZ R62, R0.reuse, R62 ;  /* 0x0000003e003e7220 */ /* 0x040fe40000410000 */
[C---:B------:R-:W-:Y:S02]  /*fb50*/  FMUL.FTZ R63, R0.reuse, R63 ;  /* 0x0000003f003f7220 */ /* 0x040fe40000410000 */
[--C-:B--2---:R-:W-:Y:S02]  /*fb60*/  FFMA.FTZ R4, R11, c[0x0][0x2d0], -R136.reuse ;  /* 0x0000b4000b047a23 */ /* 0x104fe40000010888 */
[----:B------:R-:W-:Y:S02]  /*fb70*/  FMUL.FTZ R11, R0, R151 ;  /* 0x00000097000b7220 */ /* 0x000fe40000410000 */
[----:B------:R2:W2:Y:S01]  /*fb80*/  MUFU.EX2 R168, R4 ;  /* 0x0000000400a87308 */ /* 0x0004a20000000800 */
[----:B------:R-:W3:Y:S01]  /*fb90*/  LDSM.16.MT88.4 R148, [R180] ;  /* 0x00000000b494783b */ /* 0x000ee20000004200 */
[----:B------:R-:W-:Y:S01]  /*fba0*/  FMUL.FTZ R5, R2, R145 ;  /* 0x0000009102057220 */ /* 0x000fe20000410000 */
[----:B----4-:R-:W-:Y:S01]  /*fbb0*/  F2FP.PACK_AB R145, R170, R171 ;  /* 0x000000abaa91723e */ /* 0x010fe200000000ff */
[----:B-1----:R-:W-:Y:S01]  /*fbc0*/  FMUL.FTZ R6, R0, R146 ;  /* 0x0000009200067220 */ /* 0x002fe20000410000 */
        /* <DEDUP_REMOVED lines=10> */
[----:B--2---:R-:W-:Y:S01]  /*fc70*/  FMUL.FTZ R4, R2, R144 ;  /* 0x0000009002047220 */ /* 0x004fe20000410000 */
[----:B------:R-:W-:Y:S01]  /*fc80*/  F2FP.PACK_AB R144, R186, R187 ;  /* 0x000000bbba90723e */ /* 0x000fe200000000ff */
[----:B------:R-:W-:Y:S01]  /*fc90*/  FMUL.FTZ R73, R2, R73 ;  /* 0x0000004902497220 */ /* 0x000fe20000410000 */
[----:B------:R-:W-:Y:S01]  /*fca0*/  F2FP.PACK_AB R147, R168, R169 ;  /* 0x000000a9a893723e */ /* 0x000fe200000000ff */
[C---:B------:R-:W-:Y:S02]  /*fcb0*/  FMUL.FTZ R74, R0.reuse, R74 ;  /* 0x0000004a004a7220 */ /* 0x040fe40000410000 */
[----:B------:R-:W-:Y:S02]  /*fcc0*/  FMUL.FTZ R75, R0, R75 ;  /* 0x0000004b004b7220 */ /* 0x000fe40000410000 */
[C---:B------:R-:W-:Y:S02]  /*fcd0*/  FMUL.FTZ R76, R2.reuse, R76 ;  /* 0x0000004c024c7220 */ /* 0x040fe40000410000 */
[C---:B-----5:R-:W-:Y:S05]  /*fce0*/  HMMA.16816.F32 R4, R144.reuse, R160, R4 ;  /* 0x000000a09004723c */ /* 0x060fea0000001804 */
[----:B------:R-:W-:Y:S02]  /*fcf0*/  FMUL.FTZ R77, R2, R77 ;  /* 0x0000004d024d7220 */ /* 0x000fe40000410000 */
[C---:B------:R-:W-:Y:S01]  /*fd00*/  FMUL.FTZ R78, R0.reuse, R78 ;  /* 0x0000004e004e7220 */ /* 0x040fe20000410000 */
[C---:B------:R-:W-:Y:S01]  /*fd10*/  HMMA.16816.F32 R8, R144.reuse, R162, R8 ;  /* 0x000000a29008723c */ /* 0x040fe20000001808 */
[----:B------:R-:W1:Y:S03]  /*fd20*/  LDSM.16.MT88.4 R160, [R179] ;  /* 0x00000000b3a0783b */ /* 0x000e660000004200 */
[----:B------:R-:W-:Y:S02]  /*fd30*/  FMUL.FTZ R79, R0, R79 ;  /* 0x0000004f004f7220 */ /* 0x000fe40000410000 */
[C---:B------:R-:W-:Y:S02]  /*fd40*/  FMUL.FTZ R80, R2.reuse, R80 ;  /* 0x0000005002507220 */ /* 0x040fe40000410000 */
[C---:B---3--:R-:W-:Y:S04]  /*fd50*/  HMMA.16816.F32 R20, R144.reuse, R164, R20 ;  /* 0x000000a49014723c */ /* 0x048fe80000001814 */
[----:B------:R-:W-:Y:S02]  /*fd60*/  FMUL.FTZ R81, R2, R81 ;  /* 0x0000005102517220 */ /* 0x000fe40000410000 */
[C---:B------:R-:W-:Y:S02]  /*fd70*/  FMUL.FTZ R82, R0.reuse, R82 ;  /* 0x0000005200527220 */ /* 0x040fe40000410000 */
[C---:B------:R-:W-:Y:S04]  /*fd80*/  HMMA.16816.F32 R24, R144.reuse, R166, R24 ;  /* 0x000000a69018723c */ /* 0x040fe80000001818 */
        /* <DEDUP_REMOVED lines=45> */
[--C-:B------:R-:W-:Y:S02]  /*10060*/  FFMA.FTZ R13, R13, c[0x0][0x2d0], -R137.reuse ;  /* 0x0000b4000d0d7a23 */ /* 0x100fe40000010889 */
[--C-:B------:R-:W-:Y:S02]  /*10070*/  FFMA.FTZ R14, R14, c[0x0][0x2d0], -R136.reuse ;  /* 0x0000b4000e0e7a23 */ /* 0x100fe40000010888 */
[--C-:B------:R-:W-:Y:S01]  /*10080*/  FFMA.FTZ R15, R15, c[0x0][0x2d0], -R136.reuse ;  /* 0x0000b4000f0f7a23 */ /* 0x100fe20000010888 */
[----:B------:R3:W-:Y:S01]  /*10090*/  MUFU.EX2 R172, R13 ;  /* 0x0000000d00ac7308 */ /* 0x0007e20000000800 */
[C---:B------:R-:W-:Y:S01]  /*100a0*/  FMUL.FTZ R116, R2.reuse, R116 ;  /* 0x0000007402747220 */ /* 0x040fe20000410000 */
[C---:B--2---:R-:W-:Y:S03]  /*100b0*/  HMMA.16816.F32 R60, R144.reuse, R148, R60 ;  /* 0x00000094903c723c */ /* 0x044fe6000000183c */
[----:B------:R-:W-:Y:S02]  /*100c0*/  FMUL.FTZ R117, R2, R117 ;  /* 0x0000007502757220 */ /* 0x000fe40000410000 */
[C---:B------:R-:W-:Y:S03]  /*100d0*/  FMUL.FTZ R118, R0.reuse, R118 ;  /* 0x0000007600767220 */ /* 0x040fe60000410000 */
[----:B------:R2:W-:Y:S01]  /*100e0*/  MUFU.EX2 R165, R14 ;  /* 0x0000000e00a57308 */ /* 0x0005e20000000800 */
[C---:B------:R-:W-:Y:S01]  /*100f0*/  HMMA.16816.F32 R64, R144.reuse, R150, R64 ;  /* 0x000000969040723c */ /* 0x040fe20000001840 */
[----:B------:R-:W4:Y:S02]  /*10100*/  LDSM.16.MT88.4 R148, [R177+0x2000] ;  /* 0x00200000b194783b */ /* 0x000f240000004200 */
[----:B------:R-:W-:Y:S02]  /*10110*/  FMUL.FTZ R119, R0, R119 ;  /* 0x0000007700777220 */ /* 0x000fe40000410000 */
[C---:B------:R-:W-:Y:S02]  /*10120*/  FMUL.FTZ R120, R2.reuse, R120 ;  /* 0x0000007802787220 */ /* 0x040fe40000410000 */
[----:B------:R-:W-:Y:S01]  /*10130*/  FMUL.FTZ R121, R2, R121 ;  /* 0x0000007902797220 */ /* 0x000fe20000410000 */
[C---:B-1----:R-:W-:Y:S01]  /*10140*/  HMMA.16816.F32 R68, R144.reuse, R160, R68 ;  /* 0x000000a09044723c */ /* 0x042fe20000001844 */
[----:B------:R1:W-:Y:S03]  /*10150*/  MUFU.EX2 R164, R15 ;  /* 0x0000000f00a47308 */ /* 0x0003e60000000800 */
[----:B------:R-:W-:Y:S02]  /*10160*/  FMUL.FTZ R122, R0, R122 ;  /* 0x0000007a007a7220 */ /* 0x000fe40000410000 */
[----:B---3--:R-:W-:Y:S02]  /*10170*/  FMUL.FTZ R13, R2, R153 ;  /* 0x00000099020d7220 */ /* 0x008fe40000410000 */
[----:B------:R-:W-:Y:S01]  /*10180*/  FMUL.FTZ R123, R0, R123 ;  /* 0x0000007b007b7220 */ /* 0x000fe20000410000 */
[C---:B------:R-:W-:Y:S01]  /*10190*/  HMMA.16816.F32 R72, R144.reuse, R162, R72 ;  /* 0x000000a29048723c */ /* 0x040fe20000001848 */
[----:B------:R-:W3:Y:S02]  /*101a0*/  LDSM.16.MT88.4 R160, [R178+0x2000] ;  /* 0x00200000b2a0783b */ /* 0x000ee40000004200 */
[----:B------:R-:W-:Y:S02]  /*101b0*/  FMUL.FTZ R124, R2, R124 ;  /* 0x0000007c027c7220 */ /* 0x000fe40000410000 */
[----:B--2---:R-:W-:Y:S02]  /*101c0*/  FMUL.FTZ R14, R0, R154 ;  /* 0x0000009a000e7220 */ /* 0x004fe40000410000 */
[----:B------:R-:W-:Y:S02]  /*101d0*/  FMUL.FTZ R125, R2, R125 ;  /* 0x0000007d027d7220 */ /* 0x000fe40000410000 */
[C---:B------:R-:W-:Y:S03]  /*101e0*/  FMUL.FTZ R126, R0.reuse, R126 ;  /* 0x0000007e007e7220 */ /* 0x040fe60000410000 */
[----:B------:R-:W-:Y:S02]  /*101f0*/  FMUL.FTZ R127, R0, R127 ;  /* 0x0000007f007f7220 */ /* 0x000fe40000410000 */
[--C-:B------:R-:W-:Y:S02]  /*10200*/  FFMA.FTZ R12, R12, c[0x0][0x2d0], -R137.reuse ;  /* 0x0000b4000c0c7a23 */ /* 0x100fe40000010889 */
[----:B-1----:R-:W-:Y:S02]  /*10210*/  FMUL.FTZ R15, R0, R155 ;  /* 0x0000009b000f7220 */ /* 0x002fe40000410000 */
[----:B------:R1:W2:Y:S01]  /*10220*/  MUFU.EX2 R173, R12 ;  /* 0x0000000c00ad7308 */ /* 0x0002a20000000800 */
[C---:B------:R-:W-:Y:S02]  /*10230*/  FMUL.FTZ R128, R2.reuse, R128 ;  /* 0x0000008002807220 */ /* 0x040fe40000410000 */
[----:B------:R-:W-:Y:S01]  /*10240*/  FMUL.FTZ R129, R2, R129 ;  /* 0x0000008102817220 */ /* 0x000fe20000410000 */
[C---:B----4-:R-:W-:Y:S03]  /*10250*/  HMMA.16816.F32 R76, R144.reuse, R148, R76 ;  /* 0x00000094904c723c */ /* 0x050fe6000000184c */
[C---:B------:R-:W-:Y:S02]  /*10260*/  FMUL.FTZ R130, R0.reuse, R130 ;  /* 0x0000008200827220 */ /* 0x040fe40000410000 */
[----:B------:R-:W-:Y:S02]  /*10270*/  FMUL.FTZ R131, R0, R131 ;  /* 0x0000008300837220 */ /* 0x000fe40000410000 */
[--C-:B------:R-:W-:Y:S01]  /*10280*/  FFMA.FTZ R17, R17, c[0x0][0x2d0], -R137.reuse ;  /* 0x0000b40011117a23 */ /* 0x100fe20000010889 */
[C---:B------:R-:W-:Y:S01]  /*10290*/  HMMA.16816.F32 R80, R144.reuse, R150, R80 ;  /* 0x000000969050723c */ /* 0x040fe20000001850 */
[----:B------:R-:W4:Y:S02]  /*102a0*/  LDSM.16.MT88.4 R148, [R180+0x2000] ;  /* 0x00200000b494783b */ /* 0x000f240000004200 */
[----:B------:R5:W-:Y:S01]  /*102b0*/  MUFU.EX2 R166, R17 ;  /* 0x0000001100a67308 */ /* 0x000be20000000800 */
[--C-:B------:R-:W-:Y:S02]  /*102c0*/  FFMA.FTZ R18, R18, c[0x0][0x2d0], -R136.reuse ;  /* 0x0000b40012127a23 */ /* 0x100fe40000010888 */
[----:B------:R-:W-:Y:S02]  /*102d0*/  FFMA.FTZ R136, R19, c[0x0][0x2d0], -R136 ;  /* 0x0000b40013887a23 */ /* 0x000fe40000010888 */
[----:B------:R-:W-:Y:S01]  /*102e0*/  FMUL.FTZ R19, R0, R159 ;  /* 0x0000009f00137220 */ /* 0x000fe20000410000 */
[C---:B---3--:R-:W-:Y:S03]  /*102f0*/  HMMA.16816.F32 R84, R144.reuse, R160, R84 ;  /* 0x000000a09054723c */ /* 0x048fe60000001854 */
[----:B-1----:R-:W-:Y:S01]  /*10300*/  FFMA.FTZ R12, R16, c[0x0][0x2d0], -R137 ;  /* 0x0000b400100c7a23 */ /* 0x002fe20000010889 */
[----:B------:R-:W-:Y:S01]  /*10310*/  MUFU.EX2 R136, R136 ;  /* 0x0000008800887308 */ /* 0x000fe20000000800 */
[----:B------:R-:W-:Y:S01]  /*10320*/  FMUL.FTZ R16, R2, R156 ;  /* 0x0000009c02107220 */ /* 0x000fe20000410000 */
[----:B--2---:R-:W-:Y:S02]  /*10330*/  F2FP.PACK_AB R156, R172, R173 ;  /* 0x000000adac9c723e */ /* 0x004fe400000000ff */
[C---:B------:R-:W-:Y:S01]  /*10340*/  HMMA.16816.F32 R88, R144.reuse, R162, R88 ;  /* 0x000000a29058723c */ /* 0x040fe20000001858 */
[----:B------:R-:W1:Y:S05]  /*10350*/  LDSM.16.MT88.4 R160, [R179+0x2000] ;  /* 0x00200000b3a0783b */ /* 0x000e6a0000004200 */
[----:B------:R2:W-:Y:S01]  /*10360*/  MUFU.EX2 R167, R12 ;  /* 0x0000000c00a77308 */ /* 0x0005e20000000800 */
[----:B-----5:R-:W-:Y:S01]  /*10370*/  FMUL.FTZ R17, R2, R157 ;  /* 0x0000009d02117220 */ /* 0x020fe20000410000 */
[----:B------:R-:W-:Y:S08]  /*10380*/  F2FP.PACK_AB R157, R164, R165 ;  /* 0x000000a5a49d723e */ /* 0x000ff000000000ff */
[----:B------:R-:W3:Y:S01]  /*10390*/  MUFU.EX2 R137, R18 ;  /* 0x0000001200897308 */ /* 0x000ee20000000800 */
[C---:B----4-:R-:W-:Y:S03]  /*103a0*/  HMMA.16816.F32 R92, R144.reuse, R148, R92 ;  /* 0x00000094905c723c */ /* 0x050fe6000000185c */
[C---:B--2---:R-:W-:Y:S05]  /*103b0*/  FMUL.FTZ R12, R2.reuse, R152 ;  /* 0x00000098020c7220 */ /* 0x044fea0000410000 */
[C---:B------:R-:W-:Y:S01]  /*103c0*/  HMMA.16816.F32 R96, R144.reuse, R150, R96 ;  /* 0x000000969060723c */ /* 0x040fe20000001860 */
[----:B------:R-:W2:Y:S03]  /*103d0*/  LDSM.16.MT88.4 R148, [R177+0x3000] ;  /* 0x00300000b194783b */ /* 0x000ea60000004200 */
[----:B------:R-:W-:Y:S04]  /*103e0*/  FFMA.FTZ R2, R2, R190, R187 ;  /* 0x000000be02027223 */ /* 0x000fe800000100bb */
[----:B------:R-:W-:Y:S01]  /*103f0*/  LDSM.16.MT88.4 R152, [R178+0x800] ;  /* 0x00080000b298783b */ /* 0x000fe20000004200 */
[C---:B-1----:R-:W-:Y:S03]  /*10400*/  HMMA.16816.F32 R100, R144.reuse, R160, R100 ;  /* 0x000000a09064723c */ /* 0x042fe60000001864 */
[----:B---3--:R-:W-:Y:S01]  /*10410*/  F2FP.PACK_AB R159, R136, R137 ;  /* 0x00000089889f723e */ /* 0x008fe200000000ff */
[----:B------:R-:W-:Y:S01]  /*10420*/  FMUL.FTZ R18, R0, R158 ;  /* 0x0000009e00127220 */ /* 0x000fe20000410000 */
[----:B------:R-:W-:Y:S01]  /*10430*/  F2FP.PACK_AB R158, R166, R167 ;  /* 0x000000a7a69e723e */ /* 0x000fe200000000ff */
[----:B------:R-:W-:Y:S02]  /*10440*/  FFMA.FTZ R0, R0, R189, R171 ;  /* 0x000000bd00007223 */ /* 0x000fe400000100ab */
[C---:B------:R-:W-:Y:S01]  /*10450*/  HMMA.16816.F32 R104, R144.reuse, R162, R104 ;  /* 0x000000a29068723c */ /* 0x040fe20000001868 */
[----:B------:R-:W1:Y:S03]  /*10460*/  LDSM.16.MT88.4 R160, [R178+0x3000] ;  /* 0x00300000b2a0783b */ /* 0x000e660000004200 */
[----:B------:R-:W-:Y:S02]  /*10470*/  FADD.FTZ R2, R186, R2 ;  /* 0x00000002ba027221 */ /* 0x000fe40000010000 */
[----:B------:R-:W-:Y:S02]  /*10480*/  FADD.FTZ R0, R170, R0 ;  /* 0x00000000aa007221 */ /* 0x000fe40000010000 */
[----:B------:R-:W-:Y:S04]  /*10490*/  FADD.FTZ R2, R175, R2 ;  /* 0x00000002af027221 */ /* 0x000fe80000010000 */
[----:B------:R-:W-:Y:S01]  /*104a0*/  FADD.FTZ R0, R169, R0 ;  /* 0x00000000a9007221 */ /* 0x000fe20000010000 */
        /* <DEDUP_REMOVED lines=10> */
[----:B------:R-:W-:Y:S08]  /*10550*/  HMMA.16816.F32 R16, R144, R162, R16 ;  /* 0x000000a29010723c */ /* 0x000ff00000001810 */
[C---:B--2---:R-:W-:Y:S01]  /*10560*/  HMMA.16816.F32 R144, R156.reuse, R148, R4 ;  /* 0x000000949c90723c */ /* 0x044fe20000001804 */
[----:B------:R-:W1:Y:S07]  /*10570*/  LDSM.16.MT88.4 R4, [R180+0x800] ;  /* 0x00080000b404783b */ /* 0x000e6e0000004200 */
        /* <DEDUP_REMOVED lines=58> */
.L_x_2812:
        /* <DEDUP_REMOVED lines=9> */
.L_x_2883:
        /* <DEDUP_REMOVED lines=86> */
[----:B------:R-:W-:Y:S02]  /*10f10*/  @P1 FMUL.FTZ R5, R5, 0.69314718246459960938 ;  /* 0x3f31721805051820 */ /* 0x000fe40000410000 */
        /* <DEDUP_REMOVED lines=21> */
[C---:B------:R-:W-:Y:S02]  /*11070*/  FMUL.FTZ R75, R0.reuse, R79 ;  /* 0x0000004f004b7220 */ /* 0x040fe40000410000 */
[----:B------:R-:W-:-:S02]  /*11080*/  FMUL.FTZ R70, R0, R82 ;  /* 0x0000005200467220 */ /* 0x000fc40000410000 */
[C---:B------:R-:W-:Y:S02]  /*11090*/  FMUL.FTZ R71, R0.reuse, R83 ;  /* 0x0000005300477220 */ /* 0x040fe40000410000 */
[C---:B------:R-:W-:Y:S02]  /*110a0*/  FMUL.FTZ R78, R0.reuse, R90 ;  /* 0x0000005a004e7220 */ /* 0x040fe40000410000 */
[----:B------:R-:W-:Y:S02]  /*110b0*/  FMUL.FTZ R79, R0, R91 ;  /* 0x0000005b004f7220 */ /* 0x000fe40000410000 */
[----:B---3--:R-:W-:Y:S02]  /*110c0*/  @P0 FMUL.FTZ R2, R2, 0.69314718246459960938 ;  /* 0x3f31721802020820 */ /* 0x008fe40000410000 */
        /* <DEDUP_REMOVED lines=35> */
.L_x_2745:
        /* <DEDUP_REMOVED lines=17> */
.L_x_2816:
[----:B------:R-:W-:Y:S05]  /*11410*/  BSYNC B0 ;  /* 0x0000000000007941 */ /* 0x000fea0003800000 */
.L_x_2815:
        /* <DEDUP_REMOVED lines=155> */
.L_x_2819:
        /* <DEDUP_REMOVED lines=121> */
.L_x_2884:
[----:B------:R-:W-:Y:S05]  /*12560*/  BRA.DIV ~URZ, `(.L_x_2822) ;  /* 0x000041527f007947 */ /* 0x000fea000b800000 */
[----:B------:R4:W2:Y:S02]  /*12570*/  SHFL.IDX PT, R0, R16, RZ, 0x181f ;  /* 0x00181fff10007589 */ /* 0x0008a400000e0000 */
.L_x_2885:
        /* <DEDUP_REMOVED lines=26> */
.L_x_2824:
[----:B------:R-:W-:Y:S05]  /*12720*/  BSYNC B0 ;  /* 0x0000000000007941 */ /* 0x000fea0003800000 */
.L_x_2823:
[----:B------:R-:W-:Y:S05]  /*12730*/  BRA.DIV ~URZ, `(.L_x_2825) ;  /* 0x00003fe27f007947 */ /* 0x000fea000b800000 */
[----:B---3--:R3:W4:Y:S04]  /*12740*/  SHFL.IDX PT, R12, R15, 0x1, 0x181f ;  /* 0x00381f000f0c7f89 */ /* 0x00872800000e0000 */
[----:B--2---:R3:W2:Y:S02]  /*12750*/  SHFL.IDX PT, R0, R16, 0x1, 0x181f ;  /* 0x00381f0010007f89 */ /* 0x0046a400000e0000 */
.L_x_2886:
        /* <DEDUP_REMOVED lines=20> */
.L_x_2827:
[----:B------:R-:W-:Y:S05]  /*128a0*/  BSYNC B0 ;  /* 0x0000000000007941 */ /* 0x000fea0003800000 */
.L_x_2826:
[----:B------:R-:W-:Y:S05]  /*128b0*/  BRA.DIV ~URZ, `(.L_x_2828) ;  /* 0x00003f227f007947 */ /* 0x000fea000b800000 */
[----:B----4-:R4:W3:Y:S02]  /*128c0*/  SHFL.IDX PT, R12, R15, 0x2, 0x181f ;  /* 0x00581f000f0c7f89 */ /* 0x0108e400000e0000 */
.L_x_2887:
[----:B------:R-:W-:Y:S05]  /*128d0*/  BRA.DIV ~URZ, `(.L_x_2829) ;  /* 0x00003f727f007947 */ /* 0x000fea000b800000 */
[----:B--2---:R2:W4:Y:S02]  /*128e0*/  SHFL.IDX PT, R0, R16, 0x2, 0x181f ;  /* 0x00581f0010007f89 */ /* 0x00452400000e0000 */
.L_x_2888:
        /* <DEDUP_REMOVED lines=20> */
.L_x_2831:
[----:B------:R-:W-:Y:S05]  /*12a30*/  BSYNC B0 ;  /* 0x0000000000007941 */ /* 0x000fea0003800000 */
.L_x_2830:
[----:B------:R-:W-:Y:S05]  /*12a40*/  BRA.DIV ~URZ, `(.L_x_2832) ;  /* 0x00003e627f007947 */ /* 0x000fea000b800000 */
[----:B---3--:R3:W2:Y:S04]  /*12a50*/  SHFL.IDX PT, R10, R15, 0x3, 0x181f ;  /* 0x00781f000f0a7f89 */ /* 0x0086a800000e0000 */
[----:B----4-:R3:W4:Y:S02]  /*12a60*/  SHFL.IDX PT, R0, R16, 0x3, 0x181f ;  /* 0x00781f0010007f89 */ /* 0x01072400000e0000 */
.L_x_2889:
        /* <DEDUP_REMOVED lines=21> */
.L_x_2820:
        /* <DEDUP_REMOVED lines=33> */
.L_x_2890:
[----:B------:R-:W-:Y:S05]  /*12dd0*/  BRA.DIV ~URZ, `(.L_x_2835) ;  /* 0x00003c027f007947 */ /* 0x000fea000b800000 */
[----:B------:R3:W4:Y:S02]  /*12de0*/  SHFL.IDX PT, R0, R17, RZ, 0x1c1f ;  /* 0x001c1fff11007589 */ /* 0x00072400000e0000 */
.L_x_2891:
        /* <DEDUP_REMOVED lines=28> */
[----:B------:R-:W-:Y:S01]  /*12fb0*/  SHF.R.S32.HI R10, RZ, 0x1f, R240 ;  /* 0x0000001fff0a7819 */ /* 0x000fe200000114f0 */
[----:B------:R4:W-:Y:S01]  /*12fc0*/  @!P6 ST.E.64 [R2.64], R24 ;  /* 0x000000180200e985 */ /* 0x0009e2000c101b06 */
[----:B------:R-:W-:Y:S02]  /*12fd0*/  SHF.R.S32.HI R5, RZ, 0x1f, R239 ;  /* 0x0000001fff057819 */ /* 0x000fe400000114ef */
[----:B------:R-:W-:Y:S01]  /*12fe0*/  ISETP.GE.AND P1, PT, R237, c[0x0][0x3c8], PT ;  /* 0x0000f200ed007a0c */ /* 0x000fe20003f26270 */
[----:B------:R5:W-:Y:S01]  /*12ff0*/  @!P5 ST.E.64 [R8.64], R28 ;  /* 0x0000001c0800d985 */ /* 0x000be2000c101b06 */
[----:B------:R-:W-:Y:S02]  /*13000*/  ISETP.GE.AND P6, PT, R234, c[0x0][0x3c8], PT ;  /* 0x0000f200ea007a0c */ /* 0x000fe40003fc6270 */
[----:B--2---:R-:W-:-:S04]  /*13010*/  @!P4 LEA R6, P0, R240, R0, 0x2 ;  /* 0x00000000f006c211 */ /* 0x004fc800078010ff */
[----:B------:R-:W-:Y:S02]  /*13020*/  @!P4 LEA.HI.X R7, R240, R4, R10, 0x2, P0 ;  /* 0x00000004f007c211 */ /* 0x000fe400000f140a */
[----:B------:R-:W-:-:S03]  /*13030*/  ISETP.GE.AND P0, PT, R236, c[0x0][0x3c8], PT ;  /* 0x0000f200ec007a0c */ /* 0x000fc60003f06270 */
[----:B------:R2:W-:Y:S01]  /*13040*/  @!P4 ST.E.64 [R6.64], R32 ;  /* 0x000000200600c985 */ /* 0x0005e2000c101b06 */
[CC--:B----4-:R-:W-:Y:S02]  /*13050*/  @!P3 LEA R2, P5, R239.reuse, R0.reuse, 0x2 ;  /* 0x00000000ef02b211 */ /* 0x0d0fe400078a10ff */
[----:B------:R-:W-:Y:S02]  /*13060*/  @!P2 LEA R10, P4, R238, R0, 0x2 ;  /* 0x00000000ee0aa211 */ /* 0x000fe400078810ff */
[----:B------:R-:W-:Y:S02]  /*13070*/  @!P3 LEA.HI.X R3, R239, R4, R5, 0x2, P5 ;  /* 0x00000004ef03b211 */ /* 0x000fe400028f1405 */
[----:B------:R-:W-:-:S03]  /*13080*/  SHF.R.S32.HI R5, RZ, 0x1f, R238 ;  /* 0x0000001fff057819 */ /* 0x000fc600000114ee */
[----:B------:R4:W-:Y:S01]  /*13090*/  @!P3 ST.E.64 [R2.64], R36 ;  /* 0x000000240200b985 */ /* 0x0009e2000c101b06 */
[----:B------:R-:W-:Y:S02]  /*130a0*/  @!P2 LEA.HI.X R11, R238, R4, R5, 0x2, P4 ;  /* 0x00000004ee0ba211 */ /* 0x000fe400020f1405 */
[----:B-----5:R-:W-:Y:S02]  /*130b0*/  @!P0 LEA R8, P4, R236, R0, 0x2 ;  /* 0x00000000ec088211 */ /* 0x020fe400078810ff */
[----:B------:R-:W-:Y:S01]  /*130c0*/  IADD3 R5, R194, 0x70, RZ ;  /* 0x00000070c2057810 */ /* 0x000fe20007ffe0ff */
        /* <DEDUP_REMOVED lines=36> */
[----:B------:R-:W-:Y:S01]  /*13310*/  SHF.R.S32.HI R7, RZ, 0x1f, R3 ;  /* 0x0000001fff077819 */ /* 0x000fe20000011403 */
[----:B------:R2:W-:Y:S01]  /*13320*/  @!P3 ST.E.64 [R8.64], R56 ;  /* 0x000000380800b985 */ /* 0x0005e2000c101b06 */
[----:B------:R-:W-:Y:S02]  /*13330*/  IADD3 R5, R194, 0x90, RZ ;  /* 0x00000090c2057810 */ /* 0x000fe40007ffe0ff */
[----:B------:R-:W-:Y:S01]  /*13340*/  ISETP.GE.AND P3, PT, R6, c[0x0][0x3c8], PT ;  /* 0x0000f20006007a0c */ /* 0x000fe20003f66270 */
[----:B------:R4:W-:Y:S01]  /*13350*/  @!P4 ST.E.64 [R10.64], R68 ;  /* 0x000000440a00c985 */ /* 0x0009e2000c101b06 */
[----:B------:R-:W-:Y:S02]  /*13360*/  ISETP.GE.AND P6, PT, R5, c[0x0][0x3c8], PT ;  /* 0x0000f20005007a0c */ /* 0x000fe40003fc6270 */
[----:B------:R-:W-:-:S02]  /*13370*/  ISETP.GE.AND P4, PT, R2, c[0x0][0x3c8], PT ;  /* 0x0000f20002007a0c */ /* 0x000fc40003f86270 */
[----:B-----5:R-:W-:Y:S02]  /*13380*/  SHF.R.S32.HI R13, RZ, 0x1f, R2 ;  /* 0x0000001fff0d7819 */ /* 0x020fe40000011402 */
[----:B------:R-:W-:-:S04]  /*13390*/  @!P5 LEA R12, P0, R2, R0, 0x2 ;  /* 0x00000000020cd211 */ /* 0x000fc800078010ff */
[----:B------:R-:W-:Y:S02]  /*133a0*/  @!P5 LEA.HI.X R13, R2, R4, R13, 0x2, P0 ;  /* 0x00000004020dd211 */ /* 0x000fe400000f140d */
[----:B------:R-:W-:Y:S02]  /*133b0*/  IADD3 R2, R194, 0xb0, RZ ;  /* 0x000000b0c2027810 */ /* 0x000fe40007ffe0ff */
[-C--:B------:R-:W-:Y:S02]  /*133c0*/  @!P6 LEA R14, P0, R5, R0.reuse, 0x2 ;  /* 0x00000000050ee211 */ /* 0x080fe400078010ff */
[----:B--2---:R-:W-:-:S04]  /*133d0*/  @!P2 LEA R8, P1, R3, R0, 0x2 ;  /* 0x000000000308a211 */ /* 0x004fc800078210ff */
[----:B------:R-:W-:Y:S02]  /*133e0*/  @!P2 LEA.HI.X R9, R3, R4, R7, 0x2, P1 ;  /* 0x000000040309a211 */ /* 0x000fe400008f1407 */
[----:B------:R-:W-:Y:S02]  /*133f0*/  IADD3 R7, R194, 0x98, RZ ;  /* 0x00000098c2077810 */ /* 0x000fe40007ffe0ff */
[----:B----4-:R-:W-:Y:S01]  /*13400*/  @!P3 LEA R10, P1, R6, R0, 0x2 ;  /* 0x00000000060ab211 */ /* 0x010fe200078210ff */
[----:B------:R2:W-:Y:S01]  /*13410*/  @!P2 ST.E.64 [R8.64], R64 ;  /* 0x000000400800a985 */ /* 0x0005e2000c101b06 */
[----:B------:R-:W-:Y:S02]  /*13420*/  ISETP.GE.AND P2, PT, R7, c[0x0][0x3c8], PT ;  /* 0x0000f20007007a0c */ /* 0x000fe40003f46270 */
[----:B------:R-:W-:Y:S01]  /*13430*/  SHF.R.S32.HI R3, RZ, 0x1f, R5 ;  /* 0x0000001fff037819 */ /* 0x000fe20000011405 */
[----:B------:R4:W-:Y:S03]  /*13440*/  @!P4 ST.E.64 [R12.64], R76 ;  /* 0x0000004c0c00c985 */ /* 0x0009e6000c101b06 */
[----:B------:R-:W-:-:S02]  /*13450*/  @!P6 LEA.HI.X R15, R5, R4, R3, 0x2, P0 ;  /* 0x00000004050fe211 */ /* 0x000fc400000f1403 */
[C---:B------:R-:W-:Y:S02]  /*13460*/  IADD3 R3, R194.reuse, 0xa8, RZ ;  /* 0x000000a8c2037810 */ /* 0x040fe40007ffe0ff */
[----:B------:R-:W-:Y:S02]  /*13470*/  SHF.R.S32.HI R5, RZ, 0x1f, R7 ;  /* 0x0000001fff057819 */ /* 0x000fe40000011407 */
[----:B--2---:R-:W-:Y:S02]  /*13480*/  SHF.R.S32.HI R9, RZ, 0x1f, R6 ;  /* 0x0000001fff097819 */ /* 0x004fe40000011406 */
[----:B------:R-:W-:Y:S02]  /*13490*/  IADD3 R8, R194, 0xa0, RZ ;  /* 0x000000a0c2087810 */ /* 0x000fe40007ffe0ff */
[----:B------:R-:W-:Y:S02]  /*134a0*/  @!P3 LEA.HI.X R11, R6, R4, R9, 0x2, P1 ;  /* 0x00000004060bb211 */ /* 0x000fe400008f1409 */
[----:B------:R-:W-:-:S02]  /*134b0*/  ISETP.GE.AND P5, PT, R8, c[0x0][0x3c8], PT ;  /* 0x0000f20008007a0c */ /* 0x000fc40003fa6270 */
[----:B------:R-:W-:Y:S01]  /*134c0*/  @!P2 LEA R6, P1, R7, R0, 0x2 ;  /* 0x000000000706a211 */ /* 0x000fe200078210ff */
[----:B------:R2:W-:Y:S01]  /*134d0*/  @!P3 ST.E.64 [R10.64], R72 ;  /* 0x000000480a00b985 */ /* 0x0005e2000c101b06 */
[----:B------:R-:W-:Y:S02]  /*134e0*/  ISETP.GE.AND P3, PT, R3, c[0x0][0x3c8], PT ;  /* 0x0000f20003007a0c */ /* 0x000fe40003f66270 */
[----:B------:R-:W-:Y:S01]  /*134f0*/  @!P2 LEA.HI.X R7, R7, R4, R5, 0x2, P1 ;  /* 0x000000040707a211 */ /* 0x000fe200008f1405 */
[----:B------:R-:W-:Y:S01]  /*13500*/  @!P6 ST.E.64 [R14.64], R84 ;  /* 0x000000540e00e985 */ /* 0x000fe2000c101b06 */
[----:B------:R-:W-:Y:S02]  /*13510*/  ISETP.GE.AND P6, PT, R2, c[0x0][0x3c8], PT ;  /* 0x0000f20002007a0c */ /* 0x000fe40003fc6270 */
[----:B------:R-:W-:Y:S01]  /*13520*/  IADD3 R5, R194, 0xc0, RZ ;  /* 0x000000c0c2057810 */ /* 0x000fe20007ffe0ff */
[----:B------:R5:W-:Y:S01]  /*13530*/  @!P2 ST.E.64 [R6.64], R80 ;  /* 0x000000500600a985 */ /* 0x000be2000c101b06 */
[----:B------:R-:W-:-:S02]  /*13540*/  SHF.R.S32.HI R9, RZ, 0x1f, R8 ;  /* 0x0000001fff097819 */ /* 0x000fc40000011408 */
[C---:B----4-:R-:W-:Y:S02]  /*13550*/  @!P5 LEA R12, P0, R8.reuse, R0, 0x2 ;  /* 0x00000000080cd211 */ /* 0x050fe400078010ff */
[----:B------:R-:W-:Y:S02]  /*13560*/  ISETP.GE.AND P4, PT, R5, c[0x0][0x3c8], PT ;  /* 0x0000f20005007a0c */ /* 0x000fe40003f86270 */
[----:B------:R-:W-:Y:S02]  /*13570*/  @!P5 LEA.HI.X R13, R8, R4, R9, 0x2, P0 ;  /* 0x00000004080dd211 */ /* 0x000fe400000f1409 */
[----:B------:R-:W-:Y:S02]  /*13580*/  SHF.R.S32.HI R9, RZ, 0x1f, R3 ;  /* 0x0000001fff097819 */ /* 0x000fe40000011403 */
[C---:B------:R-:W-:Y:S01]  /*13590*/  @!P3 LEA R8, P1, R3.reuse, R0, 0x2 ;  /* 0x000000000308b211 */ /* 0x040fe200078210ff */
[----:B------:R4:W-:Y:S03]  /*135a0*/  @!P5 ST.E.64 [R12.64], R92 ;  /* 0x0000005c0c00d985 */ /* 0x0009e6000c101b06 */
[----:B------:R-:W-:-:S02]  /*135b0*/  @!P3 LEA.HI.X R9, R3, R4, R9, 0x2, P1 ;  /* 0x000000040309b211 */ /* 0x000fc400008f1409 */
[----:B------:R-:W-:-:S03]  /*135c0*/  IADD3 R3, R194, 0xc8, RZ ;  /* 0x000000c8c2037810 */ /* 0x000fc60007ffe0ff */
[----:B------:R1:W-:Y:S01]  /*135d0*/  @!P3 ST.E.64 [R8.64], R88 ;  /* 0x000000580800b985 */ /* 0x0003e2000c101b06 */
[----:B--2---:R-:W-:Y:S02]  /*135e0*/  @!P6 LEA R10, P0, R2, R0, 0x2 ;  /* 0x00000000020ae211 */ /* 0x004fe400078010ff */
[----:B------:R-:W-:Y:S02]  /*135f0*/  ISETP.GE.AND P1, PT, R3, c[0x0][0x3c8], PT ;  /* 0x0000f20003007a0c */ /* 0x000fe40003f26270 */
[----:B-----5:R-:W-:Y:S02]  /*13600*/  IADD3 R6, R194, 0xb8, RZ ;  /* 0x000000b8c2067810 */ /* 0x020fe40007ffe0ff */
[----:B------:R-:W-:Y:S02]  /*13610*/  SHF.R.S32.HI R7, RZ, 0x1f, R2 ;  /* 0x0000001fff077819 */ /* 0x000fe40000011402 */
[----:B------:R-:W-:Y:S02]  /*13620*/  ISETP.GE.AND P2, PT, R6, c[0x0][0x3c8], PT ;  /* 0x0000f20006007a0c */ /* 0x000fe40003f46270 */
[----:B------:R-:W-:-:S02]  /*13630*/  @!P6 LEA.HI.X R11, R2, R4, R7, 0x2, P0 ;  /* 0x00000004020be211 */ /* 0x000fc400000f1407 */
[----:B------:R-:W-:Y:S02]  /*13640*/  IADD3 R2, R194, 0xd0, RZ ;  /* 0x000000d0c2027810 */ /* 0x000fe40007ffe0ff */
[----:B------:R-:W-:Y:S01]  /*13650*/  SHF.R.S32.HI R7, RZ, 0x1f, R5 ;  /* 0x0000001fff077819 */ /* 0x000fe20000011405 */
[----:B------:R2:W-:Y:S01]  /*13660*/  @!P6 ST.E.64 [R10.64], R100 ;  /* 0x000000640a00e985 */ /* 0x0005e2000c101b06 */
[C---:B----4-:R-:W-:Y:S02]  /*13670*/  @!P4 LEA R12, P0, R5.reuse, R0, 0x2 ;  /* 0x00000000050cc211 */ /* 0x050fe400078010ff */
[----:B------:R-:W-:Y:S02]  /*13680*/  ISETP.GE.AND P5, PT, R2, c[0x0][0x3c8], PT ;  /* 0x0000f20002007a0c */ /* 0x000fe40003fa6270 */
[----:B------:R-:W-:Y:S02]  /*13690*/  @!P4 LEA.HI.X R13, R5, R4, R7, 0x2, P0 ;  /* 0x00000004050dc211 */ /* 0x000fe400000f1407 */
[----:B------:R-:W-:-:S02]  /*136a0*/  IADD3 R7, R194, 0xe0, RZ ;  /* 0x000000e0c2077810 */ /* 0x000fc40007ffe0ff */
[----:B-1----:R-:W-:Y:S02]  /*136b0*/  SHF.R.S32.HI R9, RZ, 0x1f, R6 ;  /* 0x0000001fff097819 */ /* 0x002fe40000011406 */
[C---:B------:R-:W-:Y:S02]  /*136c0*/  @!P2 LEA R8, P3, R6.reuse, R0, 0x2 ;  /* 0x000000000608a211 */ /* 0x040fe400078610ff */
[----:B------:R-:W-:Y:S02]  /*136d0*/  SHF.R.S32.HI R5, RZ, 0x1f, R2 ;  /* 0x0000001fff057819 */ /* 0x000fe40000011402 */
[----:B------:R-:W-:Y:S02]  /*136e0*/  @!P2 LEA.HI.X R9, R6, R4, R9, 0x2, P3 ;  /* 0x000000040609a211 */ /* 0x000fe400018f1409 */
[----:B------:R-:W-:Y:S02]  /*136f0*/  IADD3 R6, R194, 0xd8, RZ ;  /* 0x000000d8c2067810 */ /* 0x000fe40007ffe0ff */
[----:B------:R-:W-:Y:S01]  /*13700*/  ISETP.GE.AND P6, PT, R7, c[0x0][0x3c8], PT ;  /* 0x0000f20007007a0c */ /* 0x000fe20003fc6270 */
[----:B------:R1:W-:Y:S04]  /*13710*/  @!P2 ST.E.64 [R8.64], R96 ;  /* 0x000000600800a985 */ /* 0x0003e8000c101b06 */
[----:B------:R4:W-:Y:S01]  /*13720*/  @!P4 ST.E.64 [R12.64], R108 ;  /* 0x0000006c0c00c985 */ /* 0x0009e2000c101b06 */
[----:B------:R-:W-:-:S02]  /*13730*/  ISETP.GE.AND P4, PT, R6, c[0x0][0x3c8], PT ;  /* 0x0000f20006007a0c */ /* 0x000fc40003f86270 */
[----:B--2---:R-:W-:-:S04]  /*13740*/  @!P5 LEA R10, P0, R2, R0, 0x2 ;  /* 0x00000000020ad211 */ /* 0x004fc800078010ff */
[----:B------:R-:W-:Y:S02]  /*13750*/  @!P5 LEA.HI.X R11, R2, R4, R5, 0x2, P0 ;  /* 0x00000004020bd211 */ /* 0x000fe400000f1405 */
[----:B------:R-:W-:Y:S02]  /*13760*/  IADD3 R5, R194, 0xe8, RZ ;  /* 0x000000e8c2057810 */ /* 0x000fe40007ffe0ff */
[----:B------:R-:W-:Y:S02]  /*13770*/  SHF.R.S32.HI R2, RZ, 0x1f, R6 ;  /* 0x0000001fff027819 */ /* 0x000fe40000011406 */
[----:B------:R-:W-:Y:S02]  /*13780*/  ISETP.GE.AND P3, PT, R5, c[0x0][0x3c8], PT ;  /* 0x0000f20005007a0c */ /* 0x000fe40003f66270 */
[----:B-1----:R-:W-:Y:S02]  /*13790*/  SHF.R.S32.HI R9, RZ, 0x1f, R3 ;  /* 0x0000001fff097819 */ /* 0x002fe40000011403 */
[----:B------:R-:W-:-:S02]  /*137a0*/  @!P1 LEA R8, P2, R3, R0, 0x2 ;  /* 0x0000000003089211 */ /* 0x000fc400078410ff */
[----:B----4-:R-:W-:Y:S02]  /*137b0*/  @!P6 LEA R12, P0, R7, R0, 0x2 ;  /* 0x00000000070ce211 */ /* 0x010fe400078010ff */
        /* <DEDUP_REMOVED lines=25> */
.L_x_2837:
[----:B------:R-:W-:Y:S05]  /*13950*/  BSYNC B0 ;  /* 0x0000000000007941 */ /* 0x000fea0003800000 */
.L_x_2836:
[----:B------:R-:W-:Y:S05]  /*13960*/  BRA.DIV ~URZ, `(.L_x_2838) ;  /* 0x000030d27f007947 */ /* 0x000fea000b800000 */
[----:B--2---:R2:W1:Y:S04]  /*13970*/  SHFL.IDX PT, R4, R16, 0x1, 0x1c1f ;  /* 0x003c1f0010047f89 */ /* 0x00446800000e0000 */
[----:B----4-:R2:W4:Y:S02]  /*13980*/  SHFL.IDX PT, R0, R17, 0x1, 0x1c1f ;  /* 0x003c1f0011007f89 */ /* 0x01052400000e0000 */
.L_x_2892:
        /* <DEDUP_REMOVED lines=8> */
[----:B------:R-:W-:Y:S01]  /*13a10*/  SHF.R.S32.HI R10, RZ, 0x1f, R243 ;  /* 0x0000001fff0a7819 */ /* 0x000fe200000114f3 */
[----:B----4-:R-:W-:Y:S01]  /*13a20*/  @!P2 IMAD.MOV.U32 R2, RZ, RZ, R0 ;  /* 0x000000ffff02a224 */ /* 0x010fe200078e0000 */
[----:B------:R-:W-:Y:S01]  /*13a30*/  SHF.R.S32.HI R12, RZ, 0x1f, R240 ;  /* 0x0000001fff0c7819 */ /* 0x000fe200000114f0 */
[----:B-1----:R-:W-:Y:S01]  /*13a40*/  @!P2 IMAD.MOV.U32 R3, RZ, RZ, R4 ;  /* 0x000000ffff03a224 */ /* 0x002fe200078e0004 */
        /* <DEDUP_REMOVED lines=15> */
[----:B----4-:R-:W-:Y:S01]  /*13b40*/  @!P4 LEA R8, P1, R240, R0, 0x2 ;  /* 0x00000000f008c211 */ /* 0x010fe200078210ff */
[----:B------:R1:W-:Y:S01]  /*13b50*/  @!P3 ST.E.64 [R2.64], R26 ;  /* 0x0000001a0200b985 */ /* 0x0003e2000c101b06 */
[----:B------:R-:W-:Y:S02]  /*13b60*/  @!P5 LEA.HI.X R11, R241, R4, R5, 0x2, P0 ;  /* 0x00000004f10bd211 */ /* 0x000fe400000f1405 */
[----:B-----5:R-:W-:Y:S02]  /*13b70*/  @!P2 LEA R6, P0, R239, R0, 0x2 ;  /* 0x00000000ef06a211 */ /* 0x020fe400078010ff */
[----:B------:R-:W-:Y:S01]  /*13b80*/  SHF.R.S32.HI R5, RZ, 0x1f, R239 ;  /* 0x0000001fff057819 */ /* 0x000fe200000114ef */
[----:B------:R4:W-:Y:S01]  /*13b90*/  @!P5 ST.E.64 [R10.64], R156 ;  /* 0x0000009c0a00d985 */ /* 0x0009e2000c101b06 */
[----:B------:R-:W-:-:S02]  /*13ba0*/  ISETP.GE.AND P5, PT, R238, c[0x0][0x3c8], PT ;  /* 0x0000f200ee007a0c */ /* 0x000fc40003fa6270 */
[-C--:B------:R-:W-:Y:S02]  /*13bb0*/  @!P4 LEA.HI.X R9, R240, R4.reuse, R12, 0x2, P1 ;  /* 0x00000004f009c211 */ /* 0x080fe400008f140c */
[----:B------:R-:W-:Y:S02]  /*13bc0*/  @!P2 LEA.HI.X R7, R239, R4, R5, 0x2, P0 ;  /* 0x00000004ef07a211 */ /* 0x000fe400000f1405 */
[----:B------:R-:W-:Y:S01]  /*13bd0*/  ISETP.GE.AND P6, PT, R237, c[0x0][0x3c8], PT ;  /* 0x0000f200ed007a0c */ /* 0x000fe20003fc6270 */
[----:B------:R5:W-:Y:S01]  /*13be0*/  @!P4 ST.E.64 [R8.64], R30 ;  /* 0x0000001e0800c985 */ /* 0x000be2000c101b06 */
[----:B------:R-:W-:Y:S02]  /*13bf0*/  SHF.R.S32.HI R5, RZ, 0x1f, R238 ;  /* 0x0000001fff057819 */ /* 0x000fe400000114ee */
[----:B------:R-:W-:Y:S01]  /*13c00*/  ISETP.GE.AND P0, PT, R236, c[0x0][0x3c8], PT ;  /* 0x0000f200ec007a0c */ /* 0x000fe20003f06270 */
[----:B------:R2:W-:Y:S01]  /*13c10*/  @!P2 ST.E.64 [R6.64], R22 ;  /* 0x000000160600a985 */ /* 0x0005e2000c101b06 */
[----:B------:R-:W-:-:S02]  /*13c20*/  ISETP.GE.AND P4, PT, R234, c[0x0][0x3c8], PT ;  /* 0x0000f200ea007a0c */ /* 0x000fc40003f86270 */
[----:B------:R-:W-:-:S04]  /*13c30*/  @!P5 LEA R12, P1, R238, R0, 0x2 ;  /* 0x00000000ee0cd211 */ /* 0x000fc800078210ff */
[----:B------:R-:W-:Y:S02]  /*13c40*/  @!P5 LEA.HI.X R13, R238, R4, R5, 0x2, P1 ;  /* 0x00000004ee0dd211 */ /* 0x000fe400008f1405 */
[C---:B------:R-:W-:Y:S02]  /*13c50*/  IADD3 R5, R194.reuse, 0x68, RZ ;  /* 0x00000068c2057810 */ /* 0x040fe40007ffe0ff */
[----:B-1----:R-:W-:Y:S01]  /*13c60*/  IADD3 R2, R194, 0x58, RZ ;  /* 0x00000058c2027810 */ /* 0x002fe20007ffe0ff */
[----:B------:R-:W-:Y:S03]  /*13c70*/  @!P5 ST.E.64 [R12.64], R42 ;  /* 0x0000002a0c00d985 */ /* 0x000fe6000c101b06 */
[----:B------:R-:W-:Y:S02]  /*13c80*/  ISETP.GE.AND P3, PT, R2, c[0x0][0x3c8], PT ;  /* 0x0000f20002007a0c */ /* 0x000fe40003f66270 */
[----:B------:R-:W-:-:S02]  /*13c90*/  SHF.R.S32.HI R3, RZ, 0x1f, R2 ;  /* 0x0000001fff037819 */ /* 0x000fc40000011402 */
[----:B----4-:R-:W-:-:S04]  /*13ca0*/  @!P6 LEA R10, P2, R237, R0, 0x2 ;  /* 0x00000000ed0ae211 */ /* 0x010fc800078410ff */
[----:B------:R-:W-:Y:S02]  /*13cb0*/  @!P6 LEA.HI.X R11, R237, R4, R252, 0x2, P2 ;  /* 0x00000004ed0be211 */ /* 0x000fe400010f14fc */
[----:B-----5:R-:W-:-:S03]  /*13cc0*/  @!P0 LEA R8, P2, R236, R0, 0x2 ;  /* 0x00000000ec088211 */ /* 0x020fc600078410ff */
[----:B------:R-:W-:Y:S01]  /*13cd0*/  @!P3 LEA R14, P1, R2, R0, 0x2 ;  /* 0x00000000020eb211 */ /* 0x000fe200078210ff */
[----:B------:R1:W-:Y:S01]  /*13ce0*/  @!P6 ST.E.64 [R10.64], R38 ;  /* 0x000000260a00e985 */ /* 0x0003e2000c101b06 */
[----:B--2---:R-:W-:Y:S02]  /*13cf0*/  IADD3 R6, R194, 0x60, RZ ;  /* 0x00000060c2067810 */ /* 0x004fe40007ffe0ff */
[-C--:B------:R-:W-:Y:S02]  /*13d00*/  @!P3 LEA.HI.X R15, R2, R4.reuse, R3, 0x2, P1 ;  /* 0x00000004020fb211 */ /* 0x080fe400008f1403 */
[----:B------:R-:W-:Y:S02]  /*13d10*/  ISETP.GE.AND P3, PT, R6, c[0x0][0x3c8], PT ;  /* 0x0000f20006007a0c */ /* 0x000fe40003f66270 */
[----:B------:R-:W-:Y:S02]  /*13d20*/  @!P0 LEA.HI.X R9, R236, R4, R251, 0x2, P2 ;  /* 0x00000004ec098211 */ /* 0x000fe400010f14fb */
[----:B------:R-:W-:-:S02]  /*13d30*/  ISETP.GE.AND P2, PT, R5, c[0x0][0x3c8], PT ;  /* 0x0000f20005007a0c */ /* 0x000fc40003f46270 */
[C---:B------:R-:W-:Y:S01]  /*13d40*/  IADD3 R3, R194.reuse, 0x70, RZ ;  /* 0x00000070c2037810 */ /* 0x040fe20007ffe0ff */
[----:B------:R2:W-:Y:S01]  /*13d50*/  @!P0 ST.E.64 [R8.64], R34 ;  /* 0x0000002208008985 */ /* 0x0005e2000c101b06 */
[----:B------:R-:W-:Y:S02]  /*13d60*/  IADD3 R7, R194, 0x78, RZ ;  /* 0x00000078c2077810 */ /* 0x000fe40007ffe0ff */
[----:B------:R-:W-:Y:S02]  /*13d70*/  ISETP.GE.AND P6, PT, R3, c[0x0][0x3c8], PT ;  /* 0x0000f20003007a0c */ /* 0x000fe40003fc6270 */
[----:B------:R-:W-:Y:S02]  /*13d80*/  ISETP.GE.AND P5, PT, R7, c[0x0][0x3c8], PT ;  /* 0x0000f20007007a0c */ /* 0x000fe40003fa6270 */
[----:B------:R-:W-:Y:S02]  /*13d90*/  @!P3 LEA R16, P1, R6, R0, 0x2 ;  /* 0x000000000610b211 */ /* 0x000fe400078210ff */
[----:B-1----:R-:W-:-:S02]  /*13da0*/  SHF.R.S32.HI R11, RZ, 0x1f, R6 ;  /* 0x0000001fff0b7819 */ /* 0x002fc40000011406 */
[----:B------:R-:W-:Y:S02]  /*13db0*/  SHF.R.S32.HI R10, RZ, 0x1f, R5 ;  /* 0x0000001fff0a7819 */ /* 0x000fe40000011405 */
[----:B---3--:R-:W-:Y:S02]  /*13dc0*/  @!P3 LEA.HI.X R17, R6, R4, R11, 0x2, P1 ;  /* 0x000000040611b211 */ /* 0x008fe400008f140b */
[----:B------:R-:W-:Y:S02]  /*13dd0*/  ISETP.GE.AND P1, PT, R2, c[0x0][0x3c8], PT ;  /* 0x0000f20002007a0c */ /* 0x000fe40003f26270 */
[----:B------:R-:W-:Y:S02]  /*13de0*/  IADD3 R2, R194, 0x80, RZ ;  /* 0x00000080c2027810 */ /* 0x000fe40007ffe0ff */
[----:B------:R-:W-:Y:S02]  /*13df0*/  SHF.R.S32.HI R6, RZ, 0x1f, R7 ;  /* 0x0000001fff067819 */ /* 0x000fe40000011407 */
[----:B--2---:R-:W-:-:S02]  /*13e00*/  SHF.R.S32.HI R9, RZ, 0x1f, R234 ;  /* 0x0000001fff097819 */ /* 0x004fc400000114ea */
[----:B------:R-:W-:-:S04]  /*13e10*/  @!P4 LEA R8, P0, R234, R0, 0x2 ;  /* 0x00000000ea08c211 */ /* 0x000fc800078010ff */
[----:B------:R-:W-:Y:S02]  /*13e20*/  @!P4 LEA.HI.X R9, R234, R4, R9, 0x2, P0 ;  /* 0x00000004ea09c211 */ /* 0x000fe400000f1409 */
[----:B------:R-:W-:-:S03]  /*13e30*/  @!P2 LEA R12, P0, R5, R0, 0x2 ;  /* 0x00000000050ca211 */ /* 0x000fc600078010ff */
[----:B------:R1:W-:Y:S01]  /*13e40*/  @!P4 ST.E.64 [R8.64], R50 ;  /* 0x000000320800c985 */ /* 0x0003e2000c101b06 */
[----:B------:R-:W-:Y:S02]  /*13e50*/  @!P2 LEA.HI.X R13, R5, R4, R10, 0x2, P0 ;  /* 0x00000004050da211 */ /* 0x000fe400000f140a */
        /* <DEDUP_REMOVED lines=17> */
[-C--:B------:R-:W-:Y:S02]  /*13f70*/  @!P3 LEA R14, P1, R2, R0.reuse, 0x2 ;  /* 0x00000000020eb211 */ /* 0x080fe400078210ff */
[----:B------:R-:W-:Y:S02]  /*13f80*/  SHF.R.S32.HI R16, RZ, 0x1f, R5 ;  /* 0x0000001fff107819 */ /* 0x000fe40000011405 */
[----:B------:R-:W-:-:S02]  /*13f90*/  @!P6 LEA R12, P0, R5, R0, 0x2 ;  /* 0x00000000050ce211 */ /* 0x000fc400078010ff */
[-C--:B------:R-:W-:Y:S02]  /*13fa0*/  @!P3 LEA.HI.X R15, R2, R4.reuse, R13, 0x2, P1 ;  /* 0x00000004020fb211 */ /* 0x080fe400008f140d */
[C---:B------:R-:W-:Y:S02]  /*13fb0*/  IADD3 R7, R194.reuse, 0x98, RZ ;  /* 0x00000098c2077810 */ /* 0x040fe40007ffe0ff */
[----:B------:R-:W-:Y:S02]  /*13fc0*/  @!P6 LEA.HI.X R13, R5, R4, R16, 0x2, P0 ;  /* 0x00000004050de211 */ /* 0x000fe400000f1410 */
[----:B------:R-:W-:Y:S02]  /*13fd0*/  ISETP.GE.AND P3, PT, R7, c[0x0][0x3c8], PT ;  /* 0x0000f20007007a0c */ /* 0x000fe40003f66270 */
[C---:B------:R-:W-:Y:S02]  /*13fe0*/  IADD3 R5, R194.reuse, 0xa0, RZ ;  /* 0x000000a0c2057810 */ /* 0x040fe40007ffe0ff */
[----:B------:R-:W-:-:S02]  /*13ff0*/  IADD3 R3, R194, 0xa8, RZ ;  /* 0x000000a8c2037810 */ /* 0x000fc40007ffe0ff */
[----:B------:R-:W-:Y:S02]  /*14000*/  ISETP.GE.AND P2, PT, R5, c[0x0][0x3c8], PT ;  /* 0x0000f20005007a0c */ /* 0x000fe40003f46270 */
[----:B------:R-:W-:Y:S02]  /*14010*/  ISETP.GE.AND P1, PT, R3, c[0x0][0x3c8], PT ;  /* 0x0000f20003007a0c */ /* 0x000fe40003f26270 */
[----:B-1----:R-:W-:Y:S02]  /*14020*/  SHF.R.S32.HI R11, RZ, 0x1f, R6 ;  /* 0x0000001fff0b7819 */ /* 0x002fe40000011406 */
[C---:B------:R-:W-:Y:S02]  /*14030*/  @!P4 LEA R10, P0, R6.reuse, R0, 0x2 ;  /* 0x00000000060ac211 */ /* 0x040fe400078010ff */
[----:B--2---:R-:W-:Y:S02]  /*14040*/  SHF.R.S32.HI R9, RZ, 0x1f, R7 ;  /* 0x0000001fff097819 */ /* 0x004fe40000011407 */
[----:B------:R-:W-:-:S02]  /*14050*/  @!P4 LEA.HI.X R11, R6, R4, R11, 0x2, P0 ;  /* 0x00000004060bc211 */ /* 0x000fc400000f140b */
[----:B------:R-:W-:Y:S02]  /*14060*/  ISETP.GE.AND P0, PT, R2, c[0x0][0x3c8], PT ;  /* 0x0000f20002007a0c */ /* 0x000fe40003f06270 */
[C---:B------:R-:W-:Y:S02]  /*14070*/  @!P3 LEA R8, P5, R7.reuse, R0, 0x2 ;  /* 0x000000000708b211 */ /* 0x040fe400078a10ff */
[C---:B------:R-:W-:Y:S02]  /*14080*/  IADD3 R6, R194.reuse, 0xb0, RZ ;  /* 0x000000b0c2067810 */ /* 0x040fe40007ffe0ff */
[----:B------:R-:W-:Y:S02]  /*14090*/  @!P3 LEA.HI.X R9, R7, R4, R9, 0x2, P5 ;  /* 0x000000040709b211 */ /* 0x000fe400028f1409 */
[----:B------:R-:W-:Y:S02]  /*140a0*/  IADD3 R7, R194, 0xb8, RZ ;  /* 0x000000b8c2077810 */ /* 0x000fe40007ffe0ff */
[----:B------:R-:W-:-:S02]  /*140b0*/  ISETP.GE.AND P5, PT, R6, c[0x0][0x3c8], PT ;  /* 0x0000f20006007a0c */ /* 0x000fc40003fa6270 */
        /* <DEDUP_REMOVED lines=19> */
[----:B------:R-:W-:Y:S02]  /*141f0*/  @!P0 LEA R8, P3, R7, R0, 0x2 ;  /* 0x0000000007088211 */ /* 0x000fe400078610ff */
        /* <DEDUP_REMOVED lines=53> */
.L_x_2818:
        /* <DEDUP_REMOVED lines=19> */
.L_x_2839:
        /* <DEDUP_REMOVED lines=54> */
.L_x_2841:
[----:B------:R-:W-:Y:S05]  /*149e0*/  BSYNC B0 ;  /* 0x0000000000007941 */ /* 0x000fea0003800000 */
.L_x_2840:
[----:B------:R-:W-:-:S13]  /*149f0*/  ISETP.GT.AND P0, PT, R18, 0x1, PT ;  /* 0x000000011200780c */ /* 0x000fda0003f04270 */
[----:B------:R-:W-:Y:S05]  /*14a00*/  @P0 BRA `(.L_x_2833) ;  /* 0x0000087000000947 */ /* 0x000fea0003800000 */
[----:B------:R-:W-:Y:S01]  /*14a10*/  MOV R2, c[0x0][0x4e8] ;  /* 0x00013a0000027a02 */ /* 0x000fe20000000f00 */
[----:B-1----:R-:W-:Y:S01]  /*14a20*/  IMAD R0, R17, c[0x0][0x3a0], RZ ;  /* 0x0000e80011007a24 */ /* 0x002fe200078e02ff */
[-C--:B------:R-:W-:Y:S01]  /*14a30*/  LEA R4, R219, R193.reuse, 0x5 ;  /* 0x000000c1db047211 */ /* 0x080fe200078e28ff */
        /* <DEDUP_REMOVED lines=31> */
.L_x_2893:
[----:B------:R-:W-:Y:S05]  /*14c30*/  BRA.DIV ~URZ, `(.L_x_2843) ;  /* 0x00001f327f007947 */ /* 0x000fea000b800000 */
[----:B------:R3:W4:Y:S02]  /*14c40*/  SHFL.IDX PT, R0, R16, RZ, 0x181f ;  /* 0x00181fff10007589 */ /* 0x00072400000e0000 */
.L_x_2894:
        /* <DEDUP_REMOVED lines=27> */
.L_x_2845:
[----:B------:R-:W-:Y:S05]  /*14e00*/  BSYNC B0 ;  /* 0x0000000000007941 */ /* 0x000fea0003800000 */
.L_x_2844:
[----:B------:R-:W-:Y:S05]  /*14e10*/  BRA.DIV ~URZ, `(.L_x_2846) ;  /* 0x00001db27f007947 */ /* 0x000fea000b800000 */
[----:B--2---:R2:W1:Y:S04]  /*14e20*/  SHFL.IDX PT, R12, R13, 0x1, 0x181f ;  /* 0x00381f000d0c7f89 */ /* 0x00446800000e0000 */
[----:B----4-:R2:W4:Y:S02]  /*14e30*/  SHFL.IDX PT, R0, R16, 0x1, 0x181f ;  /* 0x00381f0010007f89 */ /* 0x01052400000e0000 */
.L_x_2895:
        /* <DEDUP_REMOVED lines=20> */
.L_x_2848:
[----:B------:R-:W-:Y:S05]  /*14f80*/  BSYNC B0 ;  /* 0x0000000000007941 */ /* 0x000fea0003800000 */
.L_x_2847:
[----:B------:R-:W-:Y:S05]  /*14f90*/  BRA.DIV ~URZ, `(.L_x_2849) ;  /* 0x00001cf27f007947 */ /* 0x000fea000b800000 */
[----:B-1----:R1:W2:Y:S02]  /*14fa0*/  SHFL.IDX PT, R12, R13, 0x2, 0x181f ;  /* 0x00581f000d0c7f89 */ /* 0x0022a400000e0000 */
.L_x_2896:
[----:B------:R-:W-:Y:S05]  /*14fb0*/  BRA.DIV ~URZ, `(.L_x_2850) ;  /* 0x00001d427f007947 */ /* 0x000fea000b800000 */
[----:B----4-:R4:W1:Y:S02]  /*14fc0*/  SHFL.IDX PT, R0, R16, 0x2, 0x181f ;  /* 0x00581f0010007f89 */ /* 0x01086400000e0000 */
.L_x_2897:
        /* <DEDUP_REMOVED lines=20> */
.L_x_2852:
[----:B------:R-:W-:Y:S05]  /*15110*/  BSYNC B0 ;  /* 0x0000000000007941 */ /* 0x000fea0003800000 */
.L_x_2851:
[----:B------:R-:W-:Y:S05]  /*15120*/  BRA.DIV ~URZ, `(.L_x_2853) ;  /* 0x00001c327f007947 */ /* 0x000fea000b800000 */
[----:B--2---:R2:W3:Y:S04]  /*15130*/  SHFL.IDX PT, R12, R13, 0x3, 0x181f ;  /* 0x00781f000d0c7f89 */ /* 0x0044e800000e0000 */
[----:B-1----:R2:W1:Y:S02]  /*15140*/  SHFL.IDX PT, R0, R16, 0x3, 0x181f ;  /* 0x00781f0010007f89 */ /* 0x00246400000e0000 */
.L_x_2898:
        /* <DEDUP_REMOVED lines=19> */
.L_x_2833:
[----:B------:R-:W-:Y:S05]  /*15280*/  BSYNC B1 ;  /* 0x0000000000017941 */ /* 0x000fea0003800000 */
.L_x_2817:
        /* <DEDUP_REMOVED lines=13> */
.L_x_2899:
[----:B------:R-:W-:Y:S05]  /*15360*/  BRA.DIV ~URZ, `(.L_x_2856) ;  /* 0x00001b227f007947 */ /* 0x000fea000b800000 */
[----:B------:R2:W4:Y:S02]  /*15370*/  SHFL.IDX PT, R8, R21, 0x1, 0x1f ;  /* 0x00201f0015087f89 */ /* 0x00052400000e0000 */
.L_x_2900:
        /* <DEDUP_REMOVED lines=18> */
.L_x_2901:
        /* <DEDUP_REMOVED lines=16> */
.L_x_2902:
[----:B---3--:R-:W-:Y:S01]  /*155a0*/  IMAD R0, R0, c[0x0][0x538], RZ ;  /* 0x00014e0000007a24 */ /* 0x008fe200078e02ff */
[----:B------:R-:W-:Y:S04]  /*155b0*/  BSSY B1, `(.L_x_2859) ;  /* 0x000007d000017945 */ /* 0x000fe80003800000 */
[----:B----4-:R-:W-:-:S04]  /*155c0*/  IADD3 R8, R0, R8, RZ ;  /* 0x0000000800087210 */ /* 0x010fc80007ffe0ff */
[----:B------:R-:W-:-:S13]  /*155d0*/  ISETP.GT.AND P0, PT, R8, R9, PT ;  /* 0x000000090800720c */ /* 0x000fda0003f04270 */
[----:B------:R-:W-:Y:S05]  /*155e0*/  @P0 BRA `(.L_x_2860) ;  /* 0x0000024000000947 */ /* 0x000fea0003800000 */
.L_x_2864:
        /* <DEDUP_REMOVED lines=16> */
.L_x_2903:
        /* <DEDUP_REMOVED lines=16> */
.L_x_2904:
[----:B---3--:R-:W-:-:S05]  /*157f0*/  IMAD R0, R0, c[0x0][0x538], RZ ;  /* 0x00014e0000007a24 */ /* 0x008fca00078e02ff */
[----:B------:R-:W-:-:S04]  /*15800*/  IADD3 R8, R0, R8, RZ ;  /* 0x0000000800087210 */ /* 0x000fc80007ffe0ff */
[----:B------:R-:W-:-:S13]  /*15810*/  ISETP.GT.AND P0, PT, R8, R9, PT ;  /* 0x000000090800720c */ /* 0x000fda0003f04270 */
[----:B-12---:R-:W-:Y:S05]  /*15820*/  @!P0 BRA `(.L_x_2864) ;  /* 0xfffffdc000008947 */ /* 0x006fea000383ffff */
.L_x_2860:
[----:B------:R-:W-:-:S05]  /*15830*/  IADD3 R10, -R0, R8, RZ ;  /* 0x00000008000a7210 */ /* 0x000fca0007ffe1ff */
[----:B------:R-:W-:-:S05]  /*15840*/  IMAD R0, R4, c[0x0][0x538], R10 ;  /* 0x00014e0004007a24 */ /* 0x000fca00078e020a */
[----:B------:R-:W-:Y:S01]  /*15850*/  ISETP.GT.AND P0, PT, R0, R9, PT ;  /* 0x000000090000720c */ /* 0x000fe20003f04270 */
[----:B------:R-:W-:-:S12]  /*15860*/  BRA.DIV ~URZ, `(.L_x_2865) ;  /* 0x00001a627f007947 */ /* 0x000fd8000b800000 */
[----:B------:R-:W-:-:S04]  /*15870*/  VOTE.ANY R8, PT, !P0 ;  /* 0x0000000000087806 */ /* 0x000fc800040e0100 */
.L_x_2905:
[----:B------:R3:W4:Y:S01]  /*15880*/  POPC R11, R8 ;  /* 0x00000008000b7309 */ /* 0x0007220000000000 */
[----:B------:R-:W-:Y:S05]  /*15890*/  BRA.DIV ~URZ, `(.L_x_2866) ;  /* 0x00001a827f007947 */ /* 0x000fea000b800000 */
[----:B----4-:R4:W1:Y:S04]  /*158a0*/  SHFL.IDX PT, R6, R6, R11, 0x1f ;  /* 0x00001f0b06067589 */ /* 0x01086800000e0000 */
[----:B------:R4:W2:Y:S02]  /*158b0*/  SHFL.IDX PT, R7, R7, R11, 0x1f ;  /* 0x00001f0b07077589 */ /* 0x0008a400000e0000 */
.L_x_2906:
[----:B------:R-:W-:Y:S01]  /*158c0*/  ISETP.NE.AND P0, PT, R8, RZ, PT ;  /* 0x000000ff0800720c */ /* 0x000fe20003f05270 */
[----:B------:R-:W-:-:S12]  /*158d0*/  BSSY B0, `(.L_x_2867) ;  /* 0x0000005000007945 */ /* 0x000fd80003800000 */
[----:B------:R-:W-:Y:S05]  /*158e0*/  @!P0 BRA `(.L_x_2868) ;  /* 0x0000003000008947 */ /* 0x000fea0003800000 */
[----:B------:R-:W-:Y:S01]  /*158f0*/  IADD3 R3, R11, -0x1, RZ ;  /* 0xffffffff0b037810 */ /* 0x000fe20007ffe0ff */
[----:B------:R-:W-:Y:S05]  /*15900*/  BRA.DIV ~URZ, `(.L_x_2869) ;  /* 0x00001ae27f007947 */ /* 0x000fea000b800000 */
[----:B------:R3:W4:Y:S02]  /*15910*/  SHFL.IDX PT, R12, R4, R3, 0x1f ;  /* 0x00001f03040c7589 */ /* 0x00072400000e0000 */
.L_x_2868:
[----:B------:R-:W-:Y:S05]  /*15920*/  BSYNC B0 ;  /* 0x0000000000007941 */ /* 0x000fea0003800000 */
.L_x_2867:
        /* <DEDUP_REMOVED lines=65> */
.L_x_2861:
[----:B------:R-:W-:Y:S01]  /*15d40*/  IMAD.MOV.U32 R212, RZ, RZ, R9 ;  /* 0x000000ffffd47224 */ /* 0x000fe200078e0009 */
[----:B------:R-:W-:Y:S01]  /*15d50*/  MOV R214, RZ ;  /* 0x000000ff00d67202 */ /* 0x000fe20000000f00 */
[----:B------:R-:W-:Y:S01]  /*15d60*/  IMAD.MOV.U32 R213, RZ, RZ, RZ ;  /* 0x000000ffffd57224 */ /* 0x000fe200078e00ff */
[----:B------:R-:W-:Y:S02]  /*15d70*/  MOV R215, c[0x0][0x53c] ;  /* 0x00014f0000d77a02 */ /* 0x000fe40000000f00 */
.L_x_2870:
[----:B------:R-:W-:Y:S05]  /*15d80*/  BSYNC B1 ;  /* 0x0000000000017941 */ /* 0x000fea0003800000 */
.L_x_2859:
[----:B------:R-:W-:Y:S01]  /*15d90*/  WARPSYNC 0xffffffff ;  /* 0xffffffff00007948 */ /* 0x000fe20003800000 */
[----:B------:R-:W-:Y:S01]  /*15da0*/  BAR.SYNC.DEFER_BLOCKING 0x4, 0x100 ;  /* 0x0104000000007b1d */ /* 0x000fe20000010000 */
[----:B------:R-:W-:-:S13]  /*15db0*/  ISETP.NE.AND P0, PT, R13, RZ, PT ;  /* 0x000000ff0d00720c */ /* 0x000fda0003f05270 */
[----:B------:R3:W-:Y:S04]  /*15dc0*/  @!P0 STS.128 [0x20080], R212 ;  /* 0x020080d4ff008388 */ /* 0x0007e80000000c00 */
[----:B------:R-:W-:Y:S06]  /*15dd0*/  BAR.ARV 0x5, 0x100 ;  /* 0x0144000000007b1d */ /* 0x000fec0000002000 */
.L_x_2854:
[----:B-1----:R-:W-:-:S13]  /*15de0*/  ISETP.GE.AND P0, PT, R215, c[0x0][0x53c], PT ;  /* 0x00014f00d7007a0c */ /* 0x002fda0003f06270 */
[----:B--23--:R-:W-:Y:S01]  /*15df0*/  @P0 CALL.REL.NOINC `(.L_x_2871) ;  /* 0x0000001000000944 */ /* 0x00cfe20003c00000 */
[----:B------:R-:W-:Y:S05]  /*15e00*/  BRA `(.L_x_2872) ;  /* 0xfffeb6f000007947 */ /* 0x000fea000383ffff */
.L_x_2871:
[----:B------:R-:W-:Y:S05]  /*15e10*/  EXIT ;  /* 0x000000000000794d */ /* 0x000fea0003800000 */
.L_x_2709:
[----:B------:R-:W-:Y:S01]  /*15e20*/  IMAD.MOV.U32 R0, RZ, RZ, R5 ;  /* 0x000000ffff007224 */ /* 0x000fe200078e0005 */
[----:B------:R-:W-:Y:S02]  /*15e30*/  MOV R2, 0x1 ;  /* 0x0000000100027802 */ /* 0x000fe40000000f00 */
[----:B------:R-:W-:Y:S02]  /*15e40*/  MOV R3, 0x15e60 ;  /* 0x00015e6000037802 */ /* 0x000fe40000000f00 */
[----:B--2---:R-:W-:Y:S05]  /*15e50*/  CALL.REL.NOINC `($__internal_58_$__cuda_sm70_shflsync_up_p) ;  /* 0x0000169000007944 */ /* 0x004fea0003c00000 */
[----:B------:R-:W-:Y:S01]  /*15e60*/  MOV R0, R4 ;  /* 0x0000000400007202 */ /* 0x000fe20000000f00 */
[----:B------:R-:W-:Y:S05]  /*15e70*/  BRA `(.L_x_2873) ;  /* 0xfffea5d000007947 */ /* 0x000fea000383ffff */
.L_x_2710:
[----:B------:R-:W-:Y:S01]  /*15e80*/  IMAD.MOV.U32 R0, RZ, RZ, R5 ;  /* 0x000000ffff007224 */ /* 0x000fe200078e0005 */
[----:B------:R-:W-:Y:S02]  /*15e90*/  MOV R2, 0x2 ;  /* 0x0000000200027802 */ /* 0x000fe40000000f00 */
[----:B------:R-:W-:Y:S02]  /*15ea0*/  MOV R3, 0x15ec0 ;  /* 0x00015ec000037802 */ /* 0x000fe40000000f00 */
[----:B--2---:R-:W-:Y:S05]  /*15eb0*/  CALL.REL.NOINC `($__internal_58_$__cuda_sm70_shflsync_up_p) ;  /* 0x0000163000007944 */ /* 0x004fea0003c00000 */
[----:B------:R-:W-:Y:S01]  /*15ec0*/  SEL R0, R4, RZ, P4 ;  /* 0x000000ff04007207 */ /* 0x000fe20002000000 */
[----:B------:R-:W-:Y:S01]  /*15ed0*/  IMAD.MOV.U32 R2, RZ, RZ, 0x4 ;  /* 0x00000004ff027424 */ /* 0x000fe200078e00ff */
[----:B------:R-:W-:-:S03]  /*15ee0*/  MOV R3, 0x15f10 ;  /* 0x00015f1000037802 */ /* 0x000fc60000000f00 */
[----:B------:R-:W-:Y:S02]  /*15ef0*/  IMAD.IADD R0, R5, 0x1, R0 ;  /* 0x0000000105007824 */ /* 0x000fe400078e0200 */
[----:B------:R-:W-:Y:S05]  /*15f00*/  CALL.REL.NOINC `($__internal_58_$__cuda_sm70_shflsync_up_p) ;  /* 0x000015e000007944 */ /* 0x000fea0003c00000 */
        /* <DEDUP_REMOVED lines=13> */
[----:B------:R-:W-:Y:S01]  /*15fe0*/  IMAD.IADD R4, R0, 0x1, R4 ;  /* 0x0000000100047824 */ /* 0x000fe200078e0204 */
[----:B------:R-:W-:-:S03]  /*15ff0*/  MOV R0, 0x1f ;  /* 0x0000001f00007802 */ /* 0x000fc60000000f00 */
[----:B------:R-:W-:Y:S02]  /*16000*/  IMAD.MOV.U32 R5, RZ, RZ, R4 ;  /* 0x000000ffff057224 */ /* 0x000fe400078e0004 */
[----:B------:R-:W-:Y:S05]  /*16010*/  CALL.REL.NOINC `($__internal_57_$__cuda_sm70_shflsync_idx_p) ;  /* 0x0000148000007944 */ /* 0x000fea0003c00000 */
[----:B------:R-:W-:Y:S05]  /*16020*/  BRA `(.L_x_2874) ;  /* 0xfffea52000007947 */ /* 0x000fea000383ffff */
.L_x_2712:
[----:B------:R-:W-:Y:S02]  /*16030*/  SEL R0, RZ, 0x1, P0 ;  /* 0x00000001ff007807 */ /* 0x000fe40000000000 */
[----:B------:R-:W-:Y:S02]  /*16040*/  MOV R2, 0x16060 ;  /* 0x0001606000027802 */ /* 0x000fe40000000f00 */
[----:B------:R-:W-:Y:S05]  /*16050*/  CALL.REL.NOINC `($__internal_59_$__cuda_sm70_votesync_ballot) ;  /* 0x0000150000007944 */ /* 0x000fea0003c00000 */
[----:B------:R-:W-:Y:S01]  /*16060*/  MOV R6, R0 ;  /* 0x0000000000067202 */ /* 0x000fe20000000f00 */
[----:B------:R-:W-:Y:S05]  /*16070*/  BRA `(.L_x_2875) ;  /* 0xfffea56000007947 */ /* 0x000fea000383ffff */
.L_x_2713:
[----:B------:R-:W-:Y:S01]  /*16080*/  IMAD.MOV.U32 R5, RZ, RZ, R8 ;  /* 0x000000ffff057224 */ /* 0x000fe200078e0008 */
[----:B--2---:R-:W-:Y:S01]  /*16090*/  MOV R3, R215 ;  /* 0x000000d700037202 */ /* 0x004fe20000000f00 */
[----:B------:R-:W-:Y:S01]  /*160a0*/  IMAD.MOV.U32 R0, RZ, RZ, 0x1f ;  /* 0x0000001fff007424 */ /* 0x000fe200078e00ff */
[----:B------:R-:W-:Y:S02]  /*160b0*/  MOV R2, 0x160d0 ;  /* 0x000160d000027802 */ /* 0x000fe40000000f00 */
[----:B-1----:R-:W-:Y:S05]  /*160c0*/  CALL.REL.NOINC `($__internal_57_$__cuda_sm70_shflsync_idx_p) ;  /* 0x000013d000007944 */ /* 0x002fea0003c00000 */
[----:B------:R-:W-:Y:S01]  /*160d0*/  IMAD.MOV.U32 R11, RZ, RZ, R0 ;  /* 0x000000ffff0b7224 */ /* 0x000fe200078e0000 */
[----:B------:R-:W-:Y:S01]  /*160e0*/  MOV R5, R7 ;  /* 0x0000000700057202 */ /* 0x000fe20000000f00 */
[----:B------:R-:W-:Y:S01]  /*160f0*/  IMAD.MOV.U32 R7, RZ, RZ, RZ ;  /* 0x000000ffff077224 */ /* 0x000fe200078e00ff */
[----:B------:R-:W-:Y:S01]  /*16100*/  MOV R3, R215 ;  /* 0x000000d700037202 */ /* 0x000fe20000000f00 */
[----:B------:R-:W-:Y:S01]  /*16110*/  IMAD.MOV.U32 R0, RZ, RZ, 0x1f ;  /* 0x0000001fff007424 */ /* 0x000fe200078e00ff */
[----:B------:R-:W-:-:S02]  /*16120*/  MOV R2, 0x16140 ;  /* 0x0001614000027802 */ /* 0x000fc40000000f00 */
[----:B------:R-:W-:Y:S05]  /*16130*/  CALL.REL.NOINC `($__internal_57_$__cuda_sm70_shflsync_idx_p) ;  /* 0x0000136000007944 */ /* 0x000fea0003c00000 */
[----:B------:R-:W-:Y:S01]  /*16140*/  MOV R10, R0 ;  /* 0x00000000000a7202 */ /* 0x000fe20000000f00 */
[----:B------:R-:W-:Y:S05]  /*16150*/  BRA `(.L_x_2876) ;  /* 0xfffea4d000007947 */ /* 0x000fea000383ffff */
.L_x_2716:
[----:B------:R-:W-:Y:S01]  /*16160*/  IMAD.MOV.U32 R5, RZ, RZ, R4 ;  /* 0x000000ffff057224 */ /* 0x000fe200078e0004 */
[----:B------:R-:W-:-:S02]  /*16170*/  MOV R0, 0x1f ;  /* 0x0000001f00007802 */ /* 0x000fc40000000f00 */
[----:B------:R-:W-:Y:S02]  /*16180*/  MOV R2, 0x161a0 ;  /* 0x000161a000027802 */ /* 0x000fe40000000f00 */
[----:B-1----:R-:W-:Y:S05]  /*16190*/  CALL.REL.NOINC `($__internal_57_$__cuda_sm70_shflsync_idx_p) ;  /* 0x0000130000007944 */ /* 0x002fea0003c00000 */
[----:B------:R-:W-:Y:S01]  /*161a0*/  MOV R7, R0 ;  /* 0x0000000000077202 */ /* 0x000fe20000000f00 */
[----:B------:R-:W-:Y:S05]  /*161b0*/  BRA `(.L_x_2715) ;  /* 0xfffea4d000007947 */ /* 0x000fea000383ffff */
.L_x_2746:
[----:B------:R-:W-:Y:S01]  /*161c0*/  IMAD.MOV.U32 R5, RZ, RZ, R19 ;  /* 0x000000ffff057224 */ /* 0x000fe200078e0013 */
[----:B------:R-:W-:Y:S01]  /*161d0*/  MOV R3, RZ ;  /* 0x000000ff00037202 */ /* 0x000fe20000000f00 */
[----:B------:R-:W-:Y:S01]  /*161e0*/  IMAD.MOV.U32 R0, RZ, RZ, 0x181f ;  /* 0x0000181fff007424 */ /* 0x000fe200078e00ff */
[----:B------:R-:W-:Y:S02]  /*161f0*/  MOV R2, 0x16210 ;  /* 0x0001621000027802 */ /* 0x000fe40000000f00 */
[----:B-----5:R-:W-:Y:S05]  /*16200*/  CALL.REL.NOINC `($__internal_57_$__cuda_sm70_shflsync_idx_p) ;  /* 0x0000129000007944 */ /* 0x020fea0003c00000 */
[----:B------:R-:W-:Y:S01]  /*16210*/  MOV R4, R0 ;  /* 0x0000000000047202 */ /* 0x000fe20000000f00 */
[----:B------:R-:W-:Y:S05]  /*16220*/  BRA `(.L_x_2877) ;  /* 0xffff00d000007947 */ /* 0x000fea000383ffff */
.L_x_2747:
[----:B------:R-:W-:Y:S01]  /*16230*/  IMAD.MOV.U32 R5, RZ, RZ, R21 ;  /* 0x000000ffff057224 */ /* 0x000fe200078e0015 */
[----:B------:R-:W-:Y:S01]  /*16240*/  MOV R3, RZ ;  /* 0x000000ff00037202 */ /* 0x000fe20000000f00 */
[----:B------:R-:W-:Y:S01]  /*16250*/  IMAD.MOV.U32 R0, RZ, RZ, 0x181f ;  /* 0x0000181fff007424 */ /* 0x000fe200078e00ff */
[----:B------:R-:W-:Y:S02]  /*16260*/  MOV R2, 0x16280 ;  /* 0x0001628000027802 */ /* 0x000fe40000000f00 */
[----:B-12--5:R-:W-:Y:S05]  /*16270*/  CALL.REL.NOINC `($__internal_57_$__cuda_sm70_shflsync_idx_p) ;  /* 0x0000122000007944 */ /* 0x026fea0003c00000 */
[----:B------:R-:W-:Y:S05]  /*16280*/  BRA `(.L_x_2878) ;  /* 0xffff009000007947 */ /* 0x000fea000383ffff */
.L_x_2750:
[----:B------:R-:W-:Y:S01]  /*16290*/  IMAD.MOV.U32 R5, RZ, RZ, R19 ;  /* 0x000000ffff057224 */ /* 0x000fe200078e0013 */
[----:B--2---:R-:W-:Y:S01]  /*162a0*/  MOV R3, 0x1 ;  /* 0x0000000100037802 */ /* 0x004fe20000000f00 */
[----:B----4-:R-:W-:Y:S01]  /*162b0*/  IMAD.MOV.U32 R0, RZ, RZ, 0x181f ;  /* 0x0000181fff007424 */ /* 0x010fe200078e00ff */
[----:B------:R-:W-:-:S02]  /*162c0*/  MOV R2, 0x162e0 ;  /* 0x000162e000027802 */ /* 0x000fc40000000f00 */
[----:B-1-3-5:R-:W-:Y:S05]  /*162d0*/  CALL.REL.NOINC `($__internal_57_$__cuda_sm70_shflsync_idx_p) ;  /* 0x000011c000007944 */ /* 0x02afea0003c00000 */
[----:B------:R-:W-:Y:S01]  /*162e0*/  IMAD.MOV.U32 R6, RZ, RZ, R0 ;  /* 0x000000ffff067224 */ /* 0x000fe200078e0000 */
[----:B------:R-:W-:Y:S01]  /*162f0*/  MOV R3, 0x1 ;  /* 0x0000000100037802 */ /* 0x000fe20000000f00 */
[----:B------:R-:W-:Y:S01]  /*16300*/  IMAD.MOV.U32 R5, RZ, RZ, R21 ;  /* 0x000000ffff057224 */ /* 0x000fe200078e0015 */
[----:B------:R-:W-:-:S02]  /*16310*/  MOV R0, 0x181f ;  /* 0x0000181f00007802 */ /* 0x000fc40000000f00 */
[----:B------:R-:W-:Y:S02]  /*16320*/  MOV R2, 0x16340 ;  /* 0x0001634000027802 */ /* 0x000fe40000000f00 */
[----:B------:R-:W-:Y:S05]  /*16330*/  CALL.REL.NOINC `($__internal_57_$__cuda_sm70_shflsync_idx_p) ;  /* 0x0000116000007944 */ /* 0x000fea0003c00000 */
[----:B------:R-:W-:Y:S05]  /*16340*/  BRA `(.L_x_2879) ;  /* 0xffff01a000007947 */ /* 0x000fea000383ffff */
.L_x_2753:
[----:B------:R-:W-:Y:S01]  /*16350*/  IMAD.MOV.U32 R5, RZ, RZ, R19 ;  /* 0x000000ffff057224 */ /* 0x000fe200078e0013 */
[----:B-1----:R-:W-:Y:S01]  /*16360*/  MOV R3, 0x2 ;  /* 0x0000000200037802 */ /* 0x002fe20000000f00 */
[----:B----4-:R-:W-:Y:S01]  /*16370*/  IMAD.MOV.U32 R0, RZ, RZ, 0x181f ;  /* 0x0000181fff007424 */ /* 0x010fe200078e00ff */
[----:B------:R-:W-:Y:S02]  /*16380*/  MOV R2, 0x163a0 ;  /* 0x000163a000027802 */ /* 0x000fe40000000f00 */
[----:B--23-5:R-:W-:Y:S05]  /*16390*/  CALL.REL.NOINC `($__internal_57_$__cuda_sm70_shflsync_idx_p) ;  /* 0x0000110000007944 */ /* 0x02cfea0003c00000 */
[----:B------:R-:W-:Y:S01]  /*163a0*/  MOV R6, R0 ;  /* 0x0000000000067202 */ /* 0x000fe20000000f00 */
[----:B------:R-:W-:Y:S05]  /*163b0*/  BRA `(.L_x_2880) ;  /* 0xffff02b000007947 */ /* 0x000fea000383ffff */
.L_x_2754:
[----:B------:R-:W-:Y:S01]  /*163c0*/  IMAD.MOV.U32 R5, RZ, RZ, R21 ;  /* 0x000000ffff057224 */ /* 0x000fe200078e0015 */
[----:B------:R-:W-:Y:S01]  /*163d0*/  MOV R3, 0x2 ;  /* 0x0000000200037802 */ /* 0x000fe20000000f00 */
[----:B----4-:R-:W-:Y:S01]  /*163e0*/  IMAD.MOV.U32 R0, RZ, RZ, 0x181f ;  /* 0x0000181fff007424 */ /* 0x010fe200078e00ff */
[----:B------:R-:W-:Y:S02]  /*163f0*/  MOV R2, 0x16410 ;  /* 0x0001641000027802 */ /* 0x000fe40000000f00 */
[----:B-123-5:R-:W-:Y:S05]  /*16400*/  CALL.REL.NOINC `($__internal_57_$__cuda_sm70_shflsync_idx_p) ;  /* 0x0000109000007944 */ /* 0x02efea0003c00000 */
[----:B------:R-:W-:Y:S05]  /*16410*/  BRA `(.L_x_2881) ;  /* 0xffff027000007947 */ /* 0x000fea000383ffff */
.L_x_2757:
[----:B------:R-:W-:Y:S01]  /*16420*/  IMAD.MOV.U32 R5, RZ, RZ, R19 ;  /* 0x000000ffff057224 */ /* 0x000fe200078e0013 */
[----:B-1----:R-:W-:Y:S01]  /*16430*/  MOV R3, 0x3 ;  /* 0x0000000300037802 */ /* 0x002fe20000000f00 */
[----:B------:R-:W-:Y:S01]  /*16440*/  IMAD.MOV.U32 R0, RZ, RZ, 0x181f ;  /* 0x0000181fff007424 */ /* 0x000fe200078e00ff */
[----:B------:R-:W-:-:S02]  /*16450*/  MOV R2, 0x16470 ;  /* 0x0001647000027802 */ /* 0x000fc40000000f00 */
[----:B--2345:R-:W-:Y:S05]  /*16460*/  CALL.REL.NOINC `($__internal_57_$__cuda_sm70_shflsync_idx_p) ;  /* 0x0000103000007944 */ /* 0x03cfea0003c00000 */
[----:B------:R-:W-:Y:S01]  /*16470*/  IMAD.MOV.U32 R6, RZ, RZ, R0 ;  /* 0x000000ffff067224 */ /* 0x000fe200078e0000 */
[----:B------:R-:W-:Y:S01]  /*16480*/  MOV R3, 0x3 ;  /* 0x0000000300037802 */ /* 0x000fe20000000f00 */
[----:B------:R-:W-:Y:S01]  /*16490*/  IMAD.MOV.U32 R5, RZ, RZ, R21 ;  /* 0x000000ffff057224 */ /* 0x000fe200078e0015 */
[----:B------:R-:W-:-:S02]  /*164a0*/  MOV R0, 0x181f ;  /* 0x0000181f00007802 */ /* 0x000fc40000000f00 */
[----:B------:R-:W-:Y:S02]  /*164b0*/  MOV R2, 0x164d0 ;  /* 0x000164d000027802 */ /* 0x000fe40000000f00 */
[----:B------:R-:W-:Y:S05]  /*164c0*/  CALL.REL.NOINC `($__internal_57_$__cuda_sm70_shflsync_idx_p) ;  /* 0x00000fd000007944 */ /* 0x000fea0003c00000 */
[----:B------:R-:W-:Y:S05]  /*164d0*/  BRA `(.L_x_2882) ;  /* 0xffff032000007947 */ /* 0x000fea000383ffff */
.L_x_2814:
[----:B------:R-:W-:Y:S01]  /*164e0*/  IMAD.MOV.U32 R2, RZ, RZ, R190 ;  /* 0x000000ffff027224 */ /* 0x000fe200078e00be */
[----:B------:R-:W-:Y:S01]  /*164f0*/  MOV R7, 0x1f ;  /* 0x0000001f00077802 */ /* 0x000fe20000000f00 */
[----:B------:R-:W-:Y:S01]  /*16500*/  IMAD.MOV.U32 R5, RZ, RZ, 0x2 ;  /* 0x00000002ff057424 */ /* 0x000fe200078e00ff */
[----:B------:R-:W-:Y:S02]  /*16510*/  MOV R6, 0xffffffff ;  /* 0xffffffff00067802 */ /* 0x000fe40000000f00 */
[----:B------:R-:W-:Y:S02]  /*16520*/  MOV R3, 0x16540 ;  /* 0x0001654000037802 */ /* 0x000fe40000000f00 */
[----:B------:R-:W-:Y:S05]  /*16530*/  CALL.REL.NOINC `($__internal_56_$__cuda_sm70_shflsync_bfly_p) ;  /* 0x00000f1000007944 */ /* 0x000fea0003c00000 */
[----:B------:R-:W-:Y:S01]  /*16540*/  FADD.FTZ R0, R190, R5 ;  /* 0x00000005be007221 */ /* 0x000fe20000010000 */
[----:B------:R-:W-:Y:S02]  /*16550*/  MOV R5, 0x1 ;  /* 0x0000000100057802 */ /* 0x000fe40000000f00 */
[----:B------:R-:W-:Y:S02]  /*16560*/  MOV R3, 0x16590 ;  /* 0x0001659000037802 */ /* 0x000fe40000000f00 */
[----:B------:R-:W-:-:S02]  /*16570*/  MOV R2, R0 ;  /* 0x0000000000027202 */ /* 0x000fc40000000f00 */
[----:B------:R-:W-:Y:S05]  /*16580*/  CALL.REL.NOINC `($__internal_56_$__cuda_sm70_shflsync_bfly_p) ;  /* 0x00000ec000007944 */ /* 0x000fea0003c00000 */
[----:B------:R-:W-:Y:S01]  /*16590*/  FADD.FTZ R0, R0, R5 ;  /* 0x0000000500007221 */ /* 0x000fe20000010000 */
[----:B------:R-:W-:-:S02]  /*165a0*/  MOV R2, R189 ;  /* 0x000000bd00027202 */ /* 0x000fc40000000f00 */
[----:B------:R-:W-:Y:S02]  /*165b0*/  MOV R5, 0x2 ;  /* 0x0000000200057802 */ /* 0x000fe40000000f00 */
[----:B------:R-:W-:Y:S02]  /*165c0*/  MOV R3, 0x165e0 ;  /* 0x000165e000037802 */ /* 0x000fe40000000f00 */
[----:B------:R-:W-:Y:S05]  /*165d0*/  CALL.REL.NOINC `($__internal_56_$__cuda_sm70_shflsync_bfly_p) ;  /* 0x00000e7000007944 */ /* 0x000fea0003c00000 */
[----:B------:R-:W-:Y:S01]  /*165e0*/  FADD.FTZ R4, R189, R5 ;  /* 0x00000005bd047221 */ /* 0x000fe20000010000 */
[----:B------:R-:W-:Y:S02]  /*165f0*/  MOV R5, 0x1 ;  /* 0x0000000100057802 */ /* 0x000fe40000000f00 */
[----:B------:R-:W-:Y:S02]  /*16600*/  MOV R3, 0x16630 ;  /* 0x0001663000037802 */ /* 0x000fe40000000f00 */
[----:B------:R-:W-:Y:S02]  /*16610*/  MOV R2, R4 ;  /* 0x0000000400027202 */ /* 0x000fe40000000f00 */
[----:B------:R-:W-:Y:S05]  /*16620*/  CALL.REL.NOINC `($__internal_56_$__cuda_sm70_shflsync_bfly_p) ;  /* 0x00000e2000007944 */ /* 0x000fea0003c00000 */
[----:B------:R-:W-:Y:S01]  /*16630*/  MOV R3, R5 ;  /* 0x0000000500037202 */ /* 0x000fe20000000f00 */
[----:B------:R-:W-:Y:S05]  /*16640*/  BRA `(.L_x_2883) ;  /* 0xffffa36000007947 */ /* 0x000fea000383ffff */
.L_x_2821:
[----:B--234-:R-:W-:Y:S01]  /*16650*/  IMAD.MOV.U32 R5, RZ, RZ, R15 ;  /* 0x000000ffff057224 */ /* 0x01cfe200078e000f */
[----:B------:R-:W-:Y:S01]  /*16660*/  MOV R3, RZ ;  /* 0x000000ff00037202 */ /* 0x000fe20000000f00 */
[----:B------:R-:W-:Y:S01]  /*16670*/  IMAD.MOV.U32 R0, RZ, RZ, 0x181f ;  /* 0x0000181fff007424 */ /* 0x000fe200078e00ff */
[----:B------:R-:W-:-:S02]  /*16680*/  MOV R2, 0x166a0 ;  /* 0x000166a000027802 */ /* 0x000fc40000000f00 */
[----:B-1----:R-:W-:Y:S05]  /*16690*/  CALL.REL.NOINC `($__internal_57_$__cuda_sm70_shflsync_idx_p) ;  /* 0x00000e0000007944 */ /* 0x002fea0003c00000 */
[----:B------:R-:W-:Y:S01]  /*166a0*/  MOV R12, R0 ;  /* 0x00000000000c7202 */ /* 0x000fe20000000f00 */
[----:B------:R-:W-:Y:S05]  /*166b0*/  BRA `(.L_x_2884) ;  /* 0xffffbea000007947 */ /* 0x000fea000383ffff */
.L_x_2822:
[----:B------:R-:W-:Y:S01]  /*166c0*/  IMAD.MOV.U32 R5, RZ, RZ, R16 ;  /* 0x000000ffff057224 */ /* 0x000fe200078e0010 */
[----:B------:R-:W-:Y:S01]  /*166d0*/  MOV R3, RZ ;  /* 0x000000ff00037202 */ /* 0x000fe20000000f00 */
[----:B------:R-:W-:Y:S01]  /*166e0*/  IMAD.MOV.U32 R0, RZ, RZ, 0x181f ;  /* 0x0000181fff007424 */ /* 0x000fe200078e00ff */
[----:B------:R-:W-:-:S02]  /*166f0*/  MOV R2, 0x16710 ;  /* 0x0001671000027802 */ /* 0x000fc40000000f00 */
[----:B-123--:R-:W-:Y:S05]  /*16700*/  CALL.REL.NOINC `($__internal_57_$__cuda_sm70_shflsync_idx_p) ;  /* 0x00000d9000007944 */ /* 0x00efea0003c00000 */
[----:B------:R-:W-:Y:S05]  /*16710*/  BRA `(.L_x_2885) ;  /* 0xffffbe6000007947 */ /* 0x000fea000383ffff */
.L_x_2825:
[----:B------:R-:W-:Y:S01]  /*16720*/  IMAD.MOV.U32 R5, RZ, RZ, R15 ;  /* 0x000000ffff057224 */ /* 0x000fe200078e000f */
[----:B--2---:R-:W-:Y:S01]  /*16730*/  MOV R3, 0x1 ;  /* 0x0000000100037802 */ /* 0x004fe20000000f00 */
[----:B------:R-:W-:Y:S01]  /*16740*/  IMAD.MOV.U32 R0, RZ, RZ, 0x181f ;  /* 0x0000181fff007424 */ /* 0x000fe200078e00ff */
[----:B------:R-:W-:-:S02]  /*16750*/  MOV R2, 0x16770 ;  /* 0x0001677000027802 */ /* 0x000fc40000000f00 */
[----:B-1-34-:R-:W-:Y:S05]  /*16760*/  CALL.REL.NOINC `($__internal_57_$__cuda_sm70_shflsync_idx_p) ;  /* 0x00000d3000007944 */ /* 0x01afea0003c00000 */
[----:B------:R-:W-:Y:S01]  /*16770*/  IMAD.MOV.U32 R12, RZ, RZ, R0 ;  /* 0x000000ffff0c7224 */ /* 0x000fe200078e0000 */
[----:B------:R-:W-:Y:S01]  /*16780*/  MOV R3, 0x1 ;  /* 0x0000000100037802 */ /* 0x000fe20000000f00 */
[----:B------:R-:W-:Y:S01]  /*16790*/  IMAD.MOV.U32 R5, RZ, RZ, R16 ;  /* 0x000000ffff057224 */ /* 0x000fe200078e0010 */
[----:B------:R-:W-:-:S02]  /*167a0*/  MOV R0, 0x181f ;  /* 0x0000181f00007802 */ /* 0x000fc40000000f00 */
[----:B------:R-:W-:Y:S02]  /*167b0*/  MOV R2, 0x167d0 ;  /* 0x000167d000027802 */ /* 0x000fe40000000f00 */
[----:B------:R-:W-:Y:S05]  /*167c0*/  CALL.REL.NOINC `($__internal_57_$__cuda_sm70_shflsync_idx_p) ;  /* 0x00000cd000007944 */ /* 0x000fea0003c00000 */
[----:B------:R-:W-:Y:S05]  /*167d0*/  BRA `(.L_x_2886) ;  /* 0xffffbf8000007947 */ /* 0x000fea000383ffff */
.L_x_2828:
[----:B------:R-:W-:Y:S01]  /*167e0*/  IMAD.MOV.U32 R5, RZ, RZ, R15 ;  /* 0x000000ffff057224 */ /* 0x000fe200078e000f */
[----:B--2---:R-:W-:Y:S01]  /*167f0*/  MOV R3, 0x2 ;  /* 0x0000000200037802 */ /* 0x004fe20000000f00 */
[----:B------:R-:W-:Y:S01]  /*16800*/  IMAD.MOV.U32 R0, RZ, RZ, 0x181f ;  /* 0x0000181fff007424 */ /* 0x000fe200078e00ff */
[----:B------:R-:W-:Y:S02]  /*16810*/  MOV R2, 0x16830 ;  /* 0x0001683000027802 */ /* 0x000fe40000000f00 */
[----:B-1-34-:R-:W-:Y:S05]  /*16820*/  CALL.REL.NOINC `($__internal_57_$__cuda_sm70_shflsync_idx_p) ;  /* 0x00000c7000007944 */ /* 0x01afea0003c00000 */
[----:B------:R-:W-:Y:S01]  /*16830*/  MOV R12, R0 ;  /* 0x00000000000c7202 */ /* 0x000fe20000000f00 */
[----:B------:R-:W-:Y:S05]  /*16840*/  BRA `(.L_x_2887) ;  /* 0xffffc08000007947 */ /* 0x000fea000383ffff */
.L_x_2829:
[----:B------:R-:W-:Y:S01]  /*16850*/  IMAD.MOV.U32 R5, RZ, RZ, R16 ;  /* 0x000000ffff057224 */ /* 0x000fe200078e0010 */
[----:B--2---:R-:W-:Y:S01]  /*16860*/  MOV R3, 0x2 ;  /* 0x0000000200037802 */ /* 0x004fe20000000f00 */
[----:B------:R-:W-:Y:S01]  /*16870*/  IMAD.MOV.U32 R0, RZ, RZ, 0x181f ;  /* 0x0000181fff007424 */ /* 0x000fe200078e00ff */
[----:B------:R-:W-:Y:S02]  /*16880*/  MOV R2, 0x168a0 ;  /* 0x000168a000027802 */ /* 0x000fe40000000f00 */
[----:B-1-34-:R-:W-:Y:S05]  /*16890*/  CALL.REL.NOINC `($__internal_57_$__cuda_sm70_shflsync_idx_p) ;  /* 0x00000c0000007944 */ /* 0x01afea0003c00000 */
[----:B------:R-:W-:Y:S05]  /*168a0*/  BRA `(.L_x_2888) ;  /* 0xffffc04000007947 */ /* 0x000fea000383ffff */
.L_x_2832:
[----:B------:R-:W-:Y:S01]  /*168b0*/  IMAD.MOV.U32 R5, RZ, RZ, R15 ;  /* 0x000000ffff057224 */ /* 0x000fe200078e000f */
[----:B---3--:R-:W-:Y:S01]  /*168c0*/  MOV R3, 0x3 ;  /* 0x0000000300037802 */ /* 0x008fe20000000f00 */
[----:B----4-:R-:W-:Y:S01]  /*168d0*/  IMAD.MOV.U32 R0, RZ, RZ, 0x181f ;  /* 0x0000181fff007424 */ /* 0x010fe200078e00ff */
[----:B------:R-:W-:-:S02]  /*168e0*/  MOV R2, 0x16900 ;  /* 0x0001690000027802 */ /* 0x000fc40000000f00 */
[----:B-12---:R-:W-:Y:S05]  /*168f0*/  CALL.REL.NOINC `($__internal_57_$__cuda_sm70_shflsync_idx_p) ;  /* 0x00000ba000007944 */ /* 0x006fea0003c00000 */
[----:B------:R-:W-:Y:S01]  /*16900*/  IMAD.MOV.U32 R10, RZ, RZ, R0 ;  /* 0x000000ffff0a7224 */ /* 0x000fe200078e0000 */
[----:B------:R-:W-:Y:S01]  /*16910*/  MOV R3, 0x3 ;  /* 0x0000000300037802 */ /* 0x000fe20000000f00 */
[----:B------:R-:W-:Y:S01]  /*16920*/  IMAD.MOV.U32 R5, RZ, RZ, R16 ;  /* 0x000000ffff057224 */ /* 0x000fe200078e0010 */
[----:B------:R-:W-:-:S02]  /*16930*/  MOV R0, 0x181f ;  /* 0x0000181f00007802 */ /* 0x000fc40000000f00 */
[----:B------:R-:W-:Y:S02]  /*16940*/  MOV R2, 0x16960 ;  /* 0x0001696000027802 */ /* 0x000fe40000000f00 */
[----:B------:R-:W-:Y:S05]  /*16950*/  CALL.REL.NOINC `($__internal_57_$__cuda_sm70_shflsync_idx_p) ;  /* 0x00000b4000007944 */ /* 0x000fea0003c00000 */
[----:B------:R-:W-:Y:S05]  /*16960*/  BRA `(.L_x_2889) ;  /* 0xffffc10000007947 */ /* 0x000fea000383ffff */
.L_x_2834:
[----:B------:R-:W-:Y:S01]  /*16970*/  IMAD.MOV.U32 R5, RZ, RZ, R16 ;  /* 0x000000ffff057224 */ /* 0x000fe200078e0010 */
[----:B------:R-:W-:Y:S01]  /*16980*/  MOV R3, RZ ;  /* 0x000000ff00037202 */ /* 0x000fe20000000f00 */
[----:B------:R-:W-:Y:S01]  /*16990*/  IMAD.MOV.U32 R0, RZ, RZ, 0x1c1f ;  /* 0x00001c1fff007424 */ /* 0x000fe200078e00ff */
[----:B------:R-:W-:Y:S02]  /*169a0*/  MOV R2, 0x169c0 ;  /* 0x000169c000027802 */ /* 0x000fe40000000f00 */
[----:B------:R-:W-:Y:S05]  /*169b0*/  CALL.REL.NOINC `($__internal_57_$__cuda_sm70_shflsync_idx_p) ;  /* 0x00000ae000007944 */ /* 0x000fea0003c00000 */
[----:B------:R-:W-:Y:S01]  /*169c0*/  MOV R4, R0 ;  /* 0x0000000000047202 */ /* 0x000fe20000000f00 */
[----:B------:R-:W-:Y:S05]  /*169d0*/  BRA `(.L_x_2890) ;  /* 0xffffc3f000007947 */ /* 0x000fea000383ffff */
.L_x_2835:
[----:B------:R-:W-:Y:S01]  /*169e0*/  IMAD.MOV.U32 R5, RZ, RZ, R17 ;  /* 0x000000ffff057224 */ /* 0x000fe200078e0011 */
[----:B------:R-:W-:Y:S01]  /*169f0*/  MOV R3, RZ ;  /* 0x000000ff00037202 */ /* 0x000fe20000000f00 */
[----:B------:R-:W-:Y:S01]  /*16a00*/  IMAD.MOV.U32 R0, RZ, RZ, 0x1c1f ;  /* 0x00001c1fff007424 */ /* 0x000fe200078e00ff */
[----:B------:R-:W-:Y:S02]  /*16a10*/  MOV R2, 0x16a30 ;  /* 0x00016a3000027802 */ /* 0x000fe40000000f00 */
[----:B-12---:R-:W-:Y:S05]  /*16a20*/  CALL.REL.NOINC `($__internal_57_$__cuda_sm70_shflsync_idx_p) ;  /* 0x00000a7000007944 */ /* 0x006fea0003c00000 */
[----:B------:R-:W-:Y:S05]  /*16a30*/  BRA `(.L_x_2891) ;  /* 0xffffc3b000007947 */ /* 0x000fea000383ffff */
.L_x_2838:
[----:B------:R-:W-:Y:S01]  /*16a40*/  IMAD.MOV.U32 R5, RZ, RZ, R16 ;  /* 0x000000ffff057224 */ /* 0x000fe200078e0010 */
[----:B------:R-:W-:Y:S01]  /*16a50*/  MOV R3, 0x1 ;  /* 0x0000000100037802 */ /* 0x000fe20000000f00 */
[----:B----4-:R-:W-:Y:S01]  /*16a60*/  IMAD.MOV.U32 R0, RZ, RZ, 0x1c1f ;  /* 0x00001c1fff007424 */ /* 0x010fe200078e00ff */
[----:B------:R-:W-:-:S02]  /*16a70*/  MOV R2, 0x16a90 ;  /* 0x00016a9000027802 */ /* 0x000fc40000000f00 */
[----:B-123--:R-:W-:Y:S05]  /*16a80*/  CALL.REL.NOINC `($__internal_57_$__cuda_sm70_shflsync_idx_p) ;  /* 0x00000a1000007944 */ /* 0x00efea0003c00000 */
[----:B------:R-:W-:Y:S01]  /*16a90*/  IMAD.MOV.U32 R4, RZ, RZ, R0 ;  /* 0x000000ffff047224 */ /* 0x000fe200078e0000 */
[----:B------:R-:W-:Y:S01]  /*16aa0*/  MOV R3, 0x1 ;  /* 0x0000000100037802 */ /* 0x000fe20000000f00 */
[----:B------:R-:W-:Y:S01]  /*16ab0*/  IMAD.MOV.U32 R5, RZ, RZ, R17 ;  /* 0x000000ffff057224 */ /* 0x000fe200078e0011 */
[----:B------:R-:W-:-:S02]  /*16ac0*/  MOV R0, 0x1c1f ;  /* 0x00001c1f00007802 */ /* 0x000fc40000000f00 */
[----:B------:R-:W-:Y:S02]  /*16ad0*/  MOV R2, 0x16af0 ;  /* 0x00016af000027802 */ /* 0x000fe40000000f00 */
[----:B------:R-:W-:Y:S05]  /*16ae0*/  CALL.REL.NOINC `($__internal_57_$__cuda_sm70_shflsync_idx_p) ;  /* 0x000009b000007944 */ /* 0x000fea0003c00000 */
[----:B------:R-:W-:Y:S05]  /*16af0*/  BRA `(.L_x_2892) ;  /* 0xffffce9000007947 */ /* 0x000fea000383ffff */
.L_x_2842:
[----:B------:R-:W-:Y:S01]  /*16b00*/  IMAD.MOV.U32 R5, RZ, RZ, R13 ;  /* 0x000000ffff057224 */ /* 0x000fe200078e000d */
[----:B------:R-:W-:Y:S01]  /*16b10*/  MOV R3, RZ ;  /* 0x000000ff00037202 */ /* 0x000fe20000000f00 */
[----:B------:R-:W-:Y:S01]  /*16b20*/  IMAD.MOV.U32 R0, RZ, RZ, 0x181f ;  /* 0x0000181fff007424 */ /* 0x000fe200078e00ff */
[----:B------:R-:W-:Y:S02]  /*16b30*/  MOV R2, 0x16b50 ;  /* 0x00016b5000027802 */ /* 0x000fe40000000f00 */
[----:B------:R-:W-:Y:S05]  /*16b40*/  CALL.REL.NOINC `($__internal_57_$__cuda_sm70_shflsync_idx_p) ;  /* 0x0000095000007944 */ /* 0x000fea0003c00000 */
[----:B------:R-:W-:Y:S01]  /*16b50*/  MOV R12, R0 ;  /* 0x00000000000c7202 */ /* 0x000fe20000000f00 */
[----:B------:R-:W-:Y:S05]  /*16b60*/  BRA `(.L_x_2893) ;  /* 0xffffe0c000007947 */ /* 0x000fea000383ffff */
.L_x_2843:
[----:B------:R-:W-:Y:S01]  /*16b70*/  IMAD.MOV.U32 R5, RZ, RZ, R16 ;  /* 0x000000ffff057224 */ /* 0x000fe200078e0010 */
[----:B------:R-:W-:Y:S01]  /*16b80*/  MOV R3, RZ ;  /* 0x000000ff00037202 */ /* 0x000fe20000000f00 */
[----:B------:R-:W-:Y:S01]  /*16b90*/  IMAD.MOV.U32 R0, RZ, RZ, 0x181f ;  /* 0x0000181fff007424 */ /* 0x000fe200078e00ff */
[----:B------:R-:W-:Y:S02]  /*16ba0*/  MOV R2, 0x16bc0 ;  /* 0x00016bc000027802 */ /* 0x000fe40000000f00 */
[----:B-12---:R-:W-:Y:S05]  /*16bb0*/  CALL.REL.NOINC `($__internal_57_$__cuda_sm70_shflsync_idx_p) ;  /* 0x000008e000007944 */ /* 0x006fea0003c00000 */
[----:B------:R-:W-:Y:S05]  /*16bc0*/  BRA `(.L_x_2894) ;  /* 0xffffe08000007947 */ /* 0x000fea000383ffff */
.L_x_2846:
[----:B------:R-:W-:Y:S01]  /*16bd0*/  IMAD.MOV.U32 R5, RZ, RZ, R13 ;  /* 0x000000ffff057224 */ /* 0x000fe200078e000d */
[----:B--2---:R-:W-:Y:S01]  /*16be0*/  MOV R3, 0x1 ;  /* 0x0000000100037802 */ /* 0x004fe20000000f00 */
[----:B----4-:R-:W-:Y:S01]  /*16bf0*/  IMAD.MOV.U32 R0, RZ, RZ, 0x181f ;  /* 0x0000181fff007424 */ /* 0x010fe200078e00ff */
[----:B------:R-:W-:-:S02]  /*16c00*/  MOV R2, 0x16c20 ;  /* 0x00016c2000027802 */ /* 0x000fc40000000f00 */
[----:B-1-3--:R-:W-:Y:S05]  /*16c10*/  CALL.REL.NOINC `($__internal_57_$__cuda_sm70_shflsync_idx_p) ;  /* 0x0000088000007944 */ /* 0x00afea0003c00000 */
[----:B------:R-:W-:Y:S01]  /*16c20*/  IMAD.MOV.U32 R12, RZ, RZ, R0 ;  /* 0x000000ffff0c7224 */ /* 0x000fe200078e0000 */
[----:B------:R-:W-:Y:S01]  /*16c30*/  MOV R3, 0x1 ;  /* 0x0000000100037802 */ /* 0x000fe20000000f00 */
[----:B------:R-:W-:Y:S01]  /*16c40*/  IMAD.MOV.U32 R5, RZ, RZ, R16 ;  /* 0x000000ffff057224 */ /* 0x000fe200078e0010 */
[----:B------:R-:W-:-:S02]  /*16c50*/  MOV R0, 0x181f ;  /* 0x0000181f00007802 */ /* 0x000fc40000000f00 */
[----:B------:R-:W-:Y:S02]  /*16c60*/  MOV R2, 0x16c80 ;  /* 0x00016c8000027802 */ /* 0x000fe40000000f00 */
[----:B------:R-:W-:Y:S05]  /*16c70*/  CALL.REL.NOINC `($__internal_57_$__cuda_sm70_shflsync_idx_p) ;  /* 0x0000082000007944 */ /* 0x000fea0003c00000 */
[----:B------:R-:W-:Y:S05]  /*16c80*/  BRA `(.L_x_2895) ;  /* 0xffffe1b000007947 */ /* 0x000fea000383ffff */
.L_x_2849:
[----:B------:R-:W-:Y:S01]  /*16c90*/  IMAD.MOV.U32 R5, RZ, RZ, R13 ;  /* 0x000000ffff057224 */ /* 0x000fe200078e000d */
[----:B-1----:R-:W-:Y:S01]  /*16ca0*/  MOV R3, 0x2 ;  /* 0x0000000200037802 */ /* 0x002fe20000000f00 */
[----:B----4-:R-:W-:Y:S01]  /*16cb0*/  IMAD.MOV.U32 R0, RZ, RZ, 0x181f ;  /* 0x0000181fff007424 */ /* 0x010fe200078e00ff */
[----:B------:R-:W-:Y:S02]  /*16cc0*/  MOV R2, 0x16ce0 ;  /* 0x00016ce000027802 */ /* 0x000fe40000000f00 */
[----:B--23--:R-:W-:Y:S05]  /*16cd0*/  CALL.REL.NOINC `($__internal_57_$__cuda_sm70_shflsync_idx_p) ;  /* 0x000007c000007944 */ /* 0x00cfea0003c00000 */
[----:B------:R-:W-:Y:S01]  /*16ce0*/  MOV R12, R0 ;  /* 0x00000000000c7202 */ /* 0x000fe20000000f00 */
[----:B------:R-:W-:Y:S05]  /*16cf0*/  BRA `(.L_x_2896) ;  /* 0xffffe2b000007947 */ /* 0x000fea000383ffff */
.L_x_2850:
[----:B------:R-:W-:Y:S01]  /*16d00*/  IMAD.MOV.U32 R5, RZ, RZ, R16 ;  /* 0x000000ffff057224 */ /* 0x000fe200078e0010 */
[----:B------:R-:W-:Y:S01]  /*16d10*/  MOV R3, 0x2 ;  /* 0x0000000200037802 */ /* 0x000fe20000000f00 */
[----:B----4-:R-:W-:Y:S01]  /*16d20*/  IMAD.MOV.U32 R0, RZ, RZ, 0x181f ;  /* 0x0000181fff007424 */ /* 0x010fe200078e00ff */
[----:B------:R-:W-:Y:S02]  /*16d30*/  MOV R2, 0x16d50 ;  /* 0x00016d5000027802 */ /* 0x000fe40000000f00 */
[----:B-123--:R-:W-:Y:S05]  /*16d40*/  CALL.REL.NOINC `($__internal_57_$__cuda_sm70_shflsync_idx_p) ;  /* 0x0000075000007944 */ /* 0x00efea0003c00000 */
[----:B------:R-:W-:Y:S05]  /*16d50*/  BRA `(.L_x_2897) ;  /* 0xffffe27000007947 */ /* 0x000fea000383ffff */
.L_x_2853:
[----:B------:R-:W-:Y:S01]  /*16d60*/  IMAD.MOV.U32 R5, RZ, RZ, R13 ;  /* 0x000000ffff057224 */ /* 0x000fe200078e000d */
[----:B-1----:R-:W-:Y:S01]  /*16d70*/  MOV R3, 0x3 ;  /* 0x0000000300037802 */ /* 0x002fe20000000f00 */
[----:B------:R-:W-:Y:S01]  /*16d80*/  IMAD.MOV.U32 R0, RZ, RZ, 0x181f ;  /* 0x0000181fff007424 */ /* 0x000fe200078e00ff */
[----:B------:R-:W-:-:S02]  /*16d90*/  MOV R2, 0x16db0 ;  /* 0x00016db000027802 */ /* 0x000fc40000000f00 */
[----:B--234-:R-:W-:Y:S05]  /*16da0*/  CALL.REL.NOINC `($__internal_57_$__cuda_sm70_shflsync_idx_p) ;  /* 0x000006f000007944 */ /* 0x01cfea0003c00000 */
[----:B------:R-:W-:Y:S01]  /*16db0*/  IMAD.MOV.U32 R12, RZ, RZ, R0 ;  /* 0x000000ffff0c7224 */ /* 0x000fe200078e0000 */
[----:B------:R-:W-:Y:S01]  /*16dc0*/  MOV R3, 0x3 ;  /* 0x0000000300037802 */ /* 0x000fe20000000f00 */
[----:B------:R-:W-:Y:S01]  /*16dd0*/  IMAD.MOV.U32 R5, RZ, RZ, R16 ;  /* 0x000000ffff057224 */ /* 0x000fe200078e0010 */
[----:B------:R-:W-:-:S02]  /*16de0*/  MOV R0, 0x181f ;  /* 0x0000181f00007802 */ /* 0x000fc40000000f00 */
[----:B------:R-:W-:Y:S02]  /*16df0*/  MOV R2, 0x16e10 ;  /* 0x00016e1000027802 */ /* 0x000fe40000000f00 */
[----:B------:R-:W-:Y:S05]  /*16e00*/  CALL.REL.NOINC `($__internal_57_$__cuda_sm70_shflsync_idx_p) ;  /* 0x0000069000007944 */ /* 0x000fea0003c00000 */
[----:B------:R-:W-:Y:S05]  /*16e10*/  BRA `(.L_x_2898) ;  /* 0xffffe33000007947 */ /* 0x000fea000383ffff */
.L_x_2855:
[----:B------:R-:W-:Y:S01]  /*16e20*/  IMAD.MOV.U32 R5, RZ, RZ, R21 ;  /* 0x000000ffff057224 */ /* 0x000fe200078e0015 */
[----:B------:R-:W-:Y:S01]  /*16e30*/  MOV R3, RZ ;  /* 0x000000ff00037202 */ /* 0x000fe20000000f00 */
[----:B------:R-:W-:Y:S01]  /*16e40*/  IMAD.MOV.U32 R0, RZ, RZ, 0x1f ;  /* 0x0000001fff007424 */ /* 0x000fe200078e00ff */
[----:B------:R-:W-:Y:S02]  /*16e50*/  MOV R2, 0x16e70 ;  /* 0x00016e7000027802 */ /* 0x000fe40000000f00 */
[----:B-1-3--:R-:W-:Y:S05]  /*16e60*/  CALL.REL.NOINC `($__internal_57_$__cuda_sm70_shflsync_idx_p) ;  /* 0x0000063000007944 */ /* 0x00afea0003c00000 */
[----:B------:R-:W-:Y:S01]  /*16e70*/  MOV R9, R0 ;  /* 0x0000000000097202 */ /* 0x000fe20000000f00 */
[----:B------:R-:W-:Y:S05]  /*16e80*/  BRA `(.L_x_2899) ;  /* 0xffffe4d000007947 */ /* 0x000fea000383ffff */
.L_x_2856:
[----:B------:R-:W-:Y:S01]  /*16e90*/  IMAD.MOV.U32 R5, RZ, RZ, R21 ;  /* 0x000000ffff057224 */ /* 0x000fe200078e0015 */
[----:B------:R-:W-:Y:S01]  /*16ea0*/  MOV R3, 0x1 ;  /* 0x0000000100037802 */ /* 0x000fe20000000f00 */
[----:B------:R-:W-:Y:S01]  /*16eb0*/  IMAD.MOV.U32 R0, RZ, RZ, 0x1f ;  /* 0x0000001fff007424 */ /* 0x000fe200078e00ff */
[----:B------:R-:W-:Y:S02]  /*16ec0*/  MOV R2, 0x16ee0 ;  /* 0x00016ee000027802 */ /* 0x000fe40000000f00 */
[----:B-1234-:R-:W-:Y:S05]  /*16ed0*/  CALL.REL.NOINC `($__internal_57_$__cuda_sm70_shflsync_idx_p) ;  /* 0x000005c000007944 */ /* 0x01efea0003c00000 */
[----:B------:R-:W-:Y:S01]  /*16ee0*/  MOV R8, R0 ;  /* 0x0000000000087202 */ /* 0x000fe20000000f00 */
[----:B------:R-:W-:Y:S05]  /*16ef0*/  BRA `(.L_x_2900) ;  /* 0xffffe48000007947 */ /* 0x000fea000383ffff */
.L_x_2857:
[----:B------:R-:W-:Y:S02]  /*16f00*/  MOV R2, 0x1 ;  /* 0x0000000100027802 */ /* 0x000fe40000000f00 */
[----:B------:R-:W-:-:S02]  /*16f10*/  MOV R3, 0x16f30 ;  /* 0x00016f3000037802 */ /* 0x000fc40000000f00 */
[----:B--2-4-:R-:W-:Y:S05]  /*16f20*/  CALL.REL.NOINC `($__internal_58_$__cuda_sm70_shflsync_up_p) ;  /* 0x000005c000007944 */ /* 0x014fea0003c00000 */
[----:B------:R-:W-:Y:S05]  /*16f30*/  BRA `(.L_x_2901) ;  /* 0xffffe56000007947 */ /* 0x000fea000383ffff */
.L_x_2858:
[----:B------:R-:W-:Y:S02]  /*16f40*/  MOV R2, 0x2 ;  /* 0x0000000200027802 */ /* 0x000fe40000000f00 */
[----:B------:R-:W-:-:S02]  /*16f50*/  MOV R3, 0x16f70 ;  /* 0x00016f7000037802 */ /* 0x000fc40000000f00 */
[----:B--2-4-:R-:W-:Y:S05]  /*16f60*/  CALL.REL.NOINC `($__internal_58_$__cuda_sm70_shflsync_up_p) ;  /* 0x0000058000007944 */ /* 0x014fea0003c00000 */
        /* <DEDUP_REMOVED lines=23> */
.L_x_2862:
[----:B------:R-:W-:Y:S02]  /*170e0*/  MOV R2, 0x1 ;  /* 0x0000000100027802 */ /* 0x000fe40000000f00 */
[----:B------:R-:W-:Y:S02]  /*170f0*/  MOV R3, 0x17110 ;  /* 0x0001711000037802 */ /* 0x000fe40000000f00 */
[----:B--2---:R-:W-:Y:S05]  /*17100*/  CALL.REL.NOINC `($__internal_58_$__cuda_sm70_shflsync_up_p) ;  /* 0x000003e000007944 */ /* 0x004fea0003c00000 */
[----:B------:R-:W-:Y:S01]  /*17110*/  MOV R2, R4 ;  /* 0x0000000400027202 */ /* 0x000fe20000000f00 */
[----:B------:R-:W-:Y:S05]  /*17120*/  BRA `(.L_x_2903) ;  /* 0xffffe5c000007947 */ /* 0x000fea000383ffff */
.L_x_2863:
        /* <DEDUP_REMOVED lines=26> */
.L_x_2865:
[----:B------:R-:W-:Y:S02]  /*172d0*/  SEL R0, RZ, 0x1, P0 ;  /* 0x00000001ff007807 */ /* 0x000fe40000000000 */
[----:B------:R-:W-:Y:S02]  /*172e0*/  MOV R2, 0x17300 ;  /* 0x0001730000027802 */ /* 0x000fe40000000f00 */
[----:B-12---:R-:W-:Y:S05]  /*172f0*/  CALL.REL.NOINC `($__internal_59_$__cuda_sm70_votesync_ballot) ;  /* 0x0000026000007944 */ /* 0x006fea0003c00000 */
[----:B------:R-:W-:Y:S01]  /*17300*/  MOV R8, R0 ;  /* 0x0000000000087202 */ /* 0x000fe20000000f00 */
[----:B------:R-:W-:Y:S05]  /*17310*/  BRA `(.L_x_2905) ;  /* 0xffffe56000007947 */ /* 0x000fea000383ffff */
.L_x_2866:
[----:B------:R-:W-:Y:S01]  /*17320*/  IMAD.MOV.U32 R5, RZ, RZ, R6 ;  /* 0x000000ffff057224 */ /* 0x000fe200078e0006 */
[----:B----4-:R-:W-:Y:S01]  /*17330*/  MOV R3, R11 ;  /* 0x0000000b00037202 */ /* 0x010fe20000000f00 */
[----:B------:R-:W-:Y:S01]  /*17340*/  IMAD.MOV.U32 R0, RZ, RZ, 0x1f ;  /* 0x0000001fff007424 */ /* 0x000fe200078e00ff */
[----:B------:R-:W-:Y:S02]  /*17350*/  MOV R2, 0x17370 ;  /* 0x0001737000027802 */ /* 0x000fe40000000f00 */
[----:B-123--:R-:W-:Y:S05]  /*17360*/  CALL.REL.NOINC `($__internal_57_$__cuda_sm70_shflsync_idx_p) ;  /* 0x0000013000007944 */ /* 0x00efea0003c00000 */
[----:B------:R-:W-:Y:S01]  /*17370*/  IMAD.MOV.U32 R6, RZ, RZ, R0 ;  /* 0x000000ffff067224 */ /* 0x000fe200078e0000 */
[----:B------:R-:W-:Y:S01]  /*17380*/  MOV R3, R11 ;  /* 0x0000000b00037202 */ /* 0x000fe20000000f00 */
[----:B------:R-:W-:Y:S01]  /*17390*/  IMAD.MOV.U32 R5, RZ, RZ, R7 ;  /* 0x000000ffff057224 */ /* 0x000fe200078e0007 */
[----:B------:R-:W-:Y:S02]  /*173a0*/  MOV R0, 0x1f ;  /* 0x0000001f00007802 */ /* 0x000fe40000000f00 */
[----:B------:R-:W-:-:S02]  /*173b0*/  MOV R2, 0x173d0 ;  /* 0x000173d000027802 */ /* 0x000fc40000000f00 */
[----:B------:R-:W-:Y:S05]  /*173c0*/  CALL.REL.NOINC `($__internal_57_$__cuda_sm70_shflsync_idx_p) ;  /* 0x000000d000007944 */ /* 0x000fea0003c00000 */
[----:B------:R-:W-:Y:S01]  /*173d0*/  MOV R7, R0 ;  /* 0x0000000000077202 */ /* 0x000fe20000000f00 */
[----:B------:R-:W-:Y:S05]  /*173e0*/  BRA `(.L_x_2906) ;  /* 0xffffe4d000007947 */ /* 0x000fea000383ffff */
.L_x_2869:
[----:B------:R-:W-:Y:S01]  /*173f0*/  IMAD.MOV.U32 R5, RZ, RZ, R4 ;  /* 0x000000ffff057224 */ /* 0x000fe200078e0004 */
[----:B------:R-:W-:-:S02]  /*17400*/  MOV R0, 0x1f ;  /* 0x0000001f00007802 */ /* 0x000fc40000000f00 */
[----:B------:R-:W-:Y:S02]  /*17410*/  MOV R2, 0x17430 ;  /* 0x0001743000027802 */ /* 0x000fe40000000f00 */
[----:B-1234-:R-:W-:Y:S05]  /*17420*/  CALL.REL.NOINC `($__internal_57_$__cuda_sm70_shflsync_idx_p) ;  /* 0x0000007000007944 */ /* 0x01efea0003c00000 */
[----:B------:R-:W-:Y:S01]  /*17430*/  MOV R12, R0 ;  /* 0x00000000000c7202 */ /* 0x000fe20000000f00 */
[----:B------:R-:W-:Y:S05]  /*17440*/  BRA `(.L_x_2868) ;  /* 0xffffe4d000007947 */ /* 0x000fea000383ffff */
        .weak           $__internal_56_$__cuda_sm70_shflsync_bfly_p
        .type           $__internal_56_$__cuda_sm70_shflsync_bfly_p,@function
        .size           $__internal_56_$__cuda_sm70_shflsync_bfly_p,($__internal_57_$__cuda_sm70_shflsync_idx_p - $__internal_56_$__cuda_sm70_shflsync_bfly_p)
$__internal_56_$__cuda_sm70_shflsync_bfly_p:
[----:B------:R-:W-:Y:S04]  /*17450*/  WARPSYNC R6 ;  /* 0x0000000600007348 */ /* 0x000fe80003800000 */
[----:B------:R1:W2:Y:S02]  /*17460*/  SHFL.BFLY PT, R5, R2, R5, R7 ;  /* 0x0c00000502057389 */ /* 0x0002a400000e0007 */
[----:B-1----:R-:W-:Y:S02]  /*17470*/  MOV R2, R3 ;  /* 0x0000000300027202 */ /* 0x002fe40000000f00 */
[----:B------:R-:W-:-:S04]  /*17480*/  MOV R3, 0x0 ;  /* 0x0000000000037802 */ /* 0x000fc80000000f00 */
[----:B--2---:R-:W-:Y:S05]  /*17490*/  RET.REL.NODEC R2 `(_ZN7cutlass13device_kernelIN5flash19enable_sm80_to_sm89INS1_16FlashAttnFwdSm80INS1_25CollectiveMainloopFwdSm80ILi8ELi1ELb0EN4cute5tupleIJNS5_1CILi128EEENS7_ILi32EEENS7_ILi256EEEEEELi256ENS_6half_tEfNS_4arch4Sm80ELb0ELb0ELb0ELb1ELb0ELb1ELb1ELb1EEENS1_21CollectiveEpilogueFwdINS6_IJS8_SA_S9_EEENS6_IJNS7_ILi1EEESI_SI_EEESC_SE_Li256ELb1ELb1ELb1ELb0EEENS1_36VarlenDynamicPersistentTileSchedulerILi128ELi32ELi256ELi256ELb1ELb1ELb0ELb0ELb1ELb1EEEEEEEEEvNT_6ParamsE) ;  /* 0xfffe8b6002007950 */ /* 0x004fea0003c3ffff */
        .weak           $__internal_57_$__cuda_sm70_shflsync_idx_p
        .type           $__internal_57_$__cuda_sm70_shflsync_idx_p,@function
        .size           $__internal_57_$__cuda_sm70_shflsync_idx_p,($__internal_58_$__cuda_sm70_shflsync_up_p - $__internal_57_$__cuda_sm70_shflsync_idx_p)
$__internal_57_$__cuda_sm70_shflsync_idx_p:
[----:B------:R-:W-:-:S04]  /*174a0*/  MOV R126, 0xffffffff ;  /* 0xffffffff007e7802 */ /* 0x000fc80000000f00 */
[----:B------:R-:W-:Y:S04]  /*174b0*/  WARPSYNC R126 ;  /* 0x0000007e00007348 */ /* 0x000fe80003800000 */
[----:B------:R1:W2:Y:S02]  /*174c0*/  SHFL.IDX PT, R0, R5, R3, R0 ;  /* 0x0000000305007389 */ /* 0x0002a400000e0000 */
[----:B-1----:R-:W-:-:S04]  /*174d0*/  MOV R3, 0x0 ;  /* 0x0000000000037802 */ /* 0x002fc80000000f00 */
[----:B--2---:R-:W-:Y:S05]  /*174e0*/  RET.REL.NODEC R2 `(_ZN7cutlass13device_kernelIN5flash19enable_sm80_to_sm89INS1_16FlashAttnFwdSm80INS1_25CollectiveMainloopFwdSm80ILi8ELi1ELb0EN4cute5tupleIJNS5_1CILi128EEENS7_ILi32EEENS7_ILi256EEEEEELi256ENS_6half_tEfNS_4arch4Sm80ELb0ELb0ELb0ELb1ELb0ELb1ELb1ELb1EEENS1_21CollectiveEpilogueFwdINS6_IJS8_SA_S9_EEENS6_IJNS7_ILi1EEESI_SI_EEESC_SE_Li256ELb1ELb1ELb1ELb0EEENS1_36VarlenDynamicPersistentTileSchedulerILi128ELi32ELi256ELi256ELb1ELb1ELb0ELb0ELb1ELb1EEEEEEEEEvNT_6ParamsE) ;  /* 0xfffe8b1002007950 */ /* 0x004fea0003c3ffff */
        .weak           $__internal_58_$__cuda_sm70_shflsync_up_p
        .type           $__internal_58_$__cuda_sm70_shflsync_up_p,@function
        .size           $__internal_58_$__cuda_sm70_shflsync_up_p,($__internal_59_$__cuda_sm70_votesync_ballot - $__internal_58_$__cuda_sm70_shflsync_up_p)
$__internal_58_$__cuda_sm70_shflsync_up_p:
[----:B------:R-:W-:Y:S02]  /*174f0*/  IMAD.MOV.U32 R4, RZ, RZ, RZ ;  /* 0x000000ffff047224 */ /* 0x000fe400078e00ff */
[----:B------:R-:W-:-:S04]  /*17500*/  IMAD.MOV.U32 R10, RZ, RZ, -0x1 ;  /* 0xffffffffff0a7424 */ /* 0x000fc800078e00ff */
[----:B------:R-:W-:Y:S04]  /*17510*/  WARPSYNC R10 ;  /* 0x0000000a00007348 */ /* 0x000fe80003800000 */
[----:B------:R1:W2:Y:S02]  /*17520*/  SHFL.UP PT, R4, R0, R2, R4 ;  /* 0x0400000200047389 */ /* 0x0002a400000e0004 */
[----:B-1----:R-:W-:Y:S02]  /*17530*/  MOV R2, R3 ;  /* 0x0000000300027202 */ /* 0x002fe40000000f00 */
[----:B------:R-:W-:-:S04]  /*17540*/  MOV R3, 0x0 ;  /* 0x0000000000037802 */ /* 0x000fc80000000f00 */
[----:B--2---:R-:W-:Y:S05]  /*17550*/  RET.REL.NODEC R2 `(_ZN7cutlass13device_kernelIN5flash19enable_sm80_to_sm89INS1_16FlashAttnFwdSm80INS1_25CollectiveMainloopFwdSm80ILi8ELi1ELb0EN4cute5tupleIJNS5_1CILi128EEENS7_ILi32EEENS7_ILi256EEEEEELi256ENS_6half_tEfNS_4arch4Sm80ELb0ELb0ELb0ELb1ELb0ELb1ELb1ELb1EEENS1_21CollectiveEpilogueFwdINS6_IJS8_SA_S9_EEENS6_IJNS7_ILi1EEESI_SI_EEESC_SE_Li256ELb1ELb1ELb1ELb0EEENS1_36VarlenDynamicPersistentTileSchedulerILi128ELi32ELi256ELi256ELb1ELb1ELb0ELb0ELb1ELb1EEEEEEEEEvNT_6ParamsE) ;  /* 0xfffe8aa002007950 */ /* 0x004fea0003c3ffff */
        .weak           $__internal_59_$__cuda_sm70_votesync_ballot
        .type           $__internal_59_$__cuda_sm70_votesync_ballot,@function
        .size           $__internal_59_$__cuda_sm70_votesync_ballot,(.L_x_5218 - $__internal_59_$__cuda_sm70_votesync_ballot)
$__internal_59_$__cuda_sm70_votesync_ballot:
[----:B------:R-:W-:Y:S01]  /*17560*/  ISETP.NE.U32.AND P0, PT, R0, 0x1, PT ;  /* 0x000000010000780c */ /* 0x000fe20003f05070 */
[----:B------:R-:W-:-:S04]  /*17570*/  IMAD.MOV.U32 R3, RZ, RZ, -0x1 ;  /* 0xffffffffff037424 */ /* 0x000fc800078e00ff */
[----:B------:R-:W-:Y:S08]  /*17580*/  WARPSYNC R3 ;  /* 0x0000000300007348 */ /* 0x000ff00003800000 */
[----:B------:R-:W-:-:S04]  /*17590*/  VOTE.ANY R0, PT, !P0 ;  /* 0x0000000000007806 */ /* 0x000fc800040e0100 */
[----:B------:R-:W-:Y:S01]  /*175a0*/  LOP3.LUT R0, R0, R3, RZ, 0xc0, !PT ;  /* 0x0000000300007212 */ /* 0x000fe200078ec0ff */
[----:B------:R-:W-:-:S04]  /*175b0*/  IMAD.MOV.U32 R3, RZ, RZ, 0x0 ;  /* 0x00000000ff037424 */ /* 0x000fc800078e00ff */
[----:B------:R-:W-:Y:S05]  /*175c0*/  RET.REL.NODEC R2 `(_ZN7cutlass13device_kernelIN5flash19enable_sm80_to_sm89INS1_16FlashAttnFwdSm80INS1_25CollectiveMainloopFwdSm80ILi8ELi1ELb0EN4cute5tupleIJNS5_1CILi128EEENS7_ILi32EEENS7_ILi256EEEEEELi256ENS_6half_tEfNS_4arch4Sm80ELb0ELb0ELb0ELb1ELb0ELb1ELb1ELb1EEENS1_21CollectiveEpilogueFwdINS6_IJS8_SA_S9_EEENS6_IJNS7_ILi1EEESI_SI_EEESC_SE_Li256ELb1ELb1ELb1ELb0EEENS1_36VarlenDynamicPersistentTileSchedulerILi128ELi32ELi256ELi256ELb1ELb1ELb0ELb0ELb1ELb1EEEEEEEEEvNT_6ParamsE) ;  /* 0xfffe8a3002007950 */ /* 0x000fea0003c3ffff */
.L_x_2907:
        /* <DEDUP_REMOVED lines=11> */
.L_x_5218:


//--------------------- .text._ZN7cutlass13device_kernelIN5flash19enable_sm80_to_sm89INS1_16FlashAttnFwdSm80INS1_25CollectiveMainloopFwdSm80ILi8ELi1ELb1EN4cute5tupleIJNS5_1CILi128EEENS7_ILi48EEENS7_ILi256EEEEEELi256ENS_6half_tEfNS_4arch4Sm80ELb0ELb1ELb0ELb0ELb0ELb0ELb1ELb1EEENS1_21CollectiveEpilogueFwdINS6_IJS8_SA_S9_EEENS6_IJNS7_ILi1EEESI_SI_EEESC_SE_Li256ELb0ELb1ELb1ELb0EEENS1_19SingleTileSchedulerILb0ELb1ELb1ELi128EEEEEEEEEvNT_6ParamsE --------------------------
	.section	.text._ZN7cutlass13device_kernelIN5flash19enable_sm80_to_sm89INS1_16FlashAttnFwdSm80INS1_25CollectiveMainloopFwdSm80ILi8ELi1ELb1EN4cute5tupleIJNS5_1CILi128EEENS7_ILi48EEENS7_ILi256EEEEEELi256ENS_6half_tEfNS_4arch4Sm80ELb0ELb1ELb0ELb0ELb0ELb0ELb1ELb1EEENS1_21CollectiveEpilogueFwdINS6_IJS8_SA_S9_EEENS6_IJNS7_ILi1EEESI_SI_EEESC_SE_Li256ELb0ELb1ELb1ELb0EEENS1_19SingleTileSchedulerILb0ELb1ELb1ELi128EEEEEEEEEvNT_6ParamsE,"ax",@progbits
	.sectioninfo	@"SHI_REGISTERS=255"
	.align	128
.text._ZN7cutlass13device_kernelIN5flash19enable_sm80_to_sm89INS1_16FlashAttnFwdSm80INS1_25CollectiveMainloopFwdSm80ILi8ELi1ELb1EN4cute5tupleIJNS5_1CILi128EEENS7_ILi48EEENS7_ILi256EEEEEELi256ENS_6half_tEfNS_4arch4Sm80ELb0ELb1ELb0ELb0ELb0ELb0ELb1ELb1EEENS1_21CollectiveEpilogueFwdINS6_IJS8_SA_S9_EEENS6_IJNS7_ILi1EEESI_SI_EEESC_SE_Li256ELb0ELb1ELb1ELb0EEENS1_19SingleTileSchedulerILb0ELb1ELb1ELi128EEEEEEEEEvNT_6ParamsE:
        .type           _ZN7cutlass13device_kernelIN5flash19enable_sm80_to_sm89INS1_16FlashAttnFwdSm80INS1_25CollectiveMainloopFwdSm80ILi8ELi1ELb1EN4cute5tupleIJNS5_1CILi128EEENS7_ILi48EEENS7_ILi256EEEEEELi256ENS_6half_tEfNS_4arch4Sm80ELb0ELb1ELb0ELb0ELb0ELb0ELb1ELb1EEENS1_21CollectiveEpilogueFwdINS6_IJS8_SA_S9_EEENS6_IJNS7_ILi1EEESI_SI_EEESC_SE_Li256ELb0ELb1ELb1ELb0EEENS1_19SingleTileSchedulerILb0ELb1ELb1ELi128EEEEEEEEEvNT_6ParamsE,@function
        .size           _ZN7cutlass13device_kernelIN5flash19enable_sm80_to_sm89INS1_16FlashAttnFwdSm80INS1_25CollectiveMainloopFwdSm80ILi8ELi1ELb1EN4cute5tupleIJNS5_1CILi128EEENS7_ILi48EEENS7_ILi256EEEEEELi256ENS_6half_tEfNS_4arch4Sm80ELb0ELb1ELb0ELb0ELb0ELb0ELb1ELb1EEENS1_21CollectiveEpilogueFwdINS6_IJS8_SA_S9_EEENS6_IJNS7_ILi1EEESI_SI_EEESC_SE_Li256ELb0ELb1ELb1ELb0EEENS1_19SingleTileSchedulerILb0ELb1ELb1ELi128EEEEEEEEEvNT_6ParamsE,(.L_x_5223 - _ZN7cutlass13device_kernelIN5flash19enable_sm80_to_sm89INS1_16FlashAttnFwdSm80INS1_25CollectiveMainloopFwdSm80ILi8ELi1ELb1EN4cute5tupleIJNS5_1CILi128EEENS7_ILi48EEENS7_ILi256EEEEEELi256ENS_6half_tEfNS_4arch4Sm80ELb0ELb1ELb0ELb0ELb0ELb0ELb1ELb1EEENS1_21CollectiveEpilogueFwdINS6_IJS8_SA_S9_EEENS6_IJNS7_ILi1EEESI_SI_EEESC_SE_Li256ELb0ELb1ELb1ELb0EEENS1_19SingleTileSchedulerILb0ELb1ELb1ELi128EEEEEEEEEvNT_6ParamsE)
        .other          _ZN7cutlass13device_kernelIN5flash19enable_sm80_to_sm89INS1_16FlashAttnFwdSm80INS1_25CollectiveMainloopFwdSm80ILi8ELi1ELb1EN4cute5tupleIJNS5_1CILi128EEENS7_ILi48EEENS7_ILi256EEEEEELi256ENS_6half_tEfNS_4arch4Sm80ELb0ELb1ELb0ELb0ELb0ELb0ELb1ELb1EEENS1_21CollectiveEpilogueFwdINS6_IJS8_SA_S9_EEENS6_IJNS7_ILi1EEESI_SI_EEESC_SE_Li256ELb0ELb1ELb1ELb0EEENS1_19SingleTileSchedulerILb0ELb1ELb1ELi128EEEEEEEEEvNT_6ParamsE,@"STO_CUDA_ENTRY STV_DEFAULT"
_ZN7cutlass13device_kernelIN5flash19enable_sm80_to_sm89INS1_16FlashAttnFwdSm80INS1_25CollectiveMainloopFwdSm80ILi8ELi1ELb1EN4cute5tupleIJNS5_1CILi128EEENS7_ILi48EEENS7_ILi256EEEEEELi256ENS_6half_tEfNS_4arch4Sm80ELb0ELb1ELb0ELb0ELb0ELb0ELb1ELb1EEENS1_21CollectiveEpilogueFwdINS6_IJS8_SA_S9_EEENS6_IJNS7_ILi1EEESI_SI_EEESC_SE_Li256ELb0ELb1ELb1ELb0EEENS1_19SingleTileSchedulerILb0ELb1ELb1ELi128EEEEEEEEEvNT_6ParamsE:
        /* <DEDUP_REMOVED lines=18> */
.L_x_2908:
[----:B---3--:R-:W-:Y:S02]  /*0120*/  ULDC.64 UR4, c[0x0][0x550] ;  /* 0x0001540000047ab9 */ /* 0x008fe40000000a00 */
[----:B------:R-:W-:Y:S02]  /*0130*/  UISETP.NE.AND UP0, UPT, UR4, 0x1, UPT ;  /* 0x000000010400788c */ /* 0x000fe4000bf05270 */
[----:B------:R-:W-:-:S02]  /*0140*/  UIMAD.WIDE.U32 UR8, UR6, UR5, URZ ;  /* 0x00000005060872a5 */ /* 0x000fc4000f8e003f */
[----:B------:R-:W-:Y:S02]  /*0150*/  ULDC UR4, c[0x0][0x558] ;  /* 0x0001560000047ab9 */ /* 0x000fe40000000800 */
[----:B------:R-:W-:-:S05]  /*0160*/  UMOV UR12, UR6 ;  /* 0x00000006000c7c82 */ /* 0x000fca0008000000 */
[----:B------:R-:W-:-:S03]  /*0170*/  @UP0 USHF.R.U32.HI UR12, URZ, UR4, UR9 ;  /* 0x000000043f0c0299 */ /* 0x000fc60008011609 */
.L_x_2909:
        /* <DEDUP_REMOVED lines=37> */
.L_x_2911:
[----:B------:R-:W-:Y:S02]  /*03d0*/  ULDC UR4, c[0x0][0x32c] ;  /* 0x0000cb0000047ab9 */ /* 0x000fe40000000800 */
[----:B------:R-:W-:-:S03]  /*03e0*/  UISETP.NE.AND UP0, UPT, UR10, UR4, UPT ;  /* 0x000000040a00728c */ /* 0x000fc6000bf05270 */
[----:B------:R-:W-:Y:S02]  /*03f0*/  ULDC.64 UR4, c[0x0][0x330] ;  /* 0x0000cc0000047ab9 */ /* 0x000fe40000000a00 */
[----:B------:R-:W-:-:S06]  /*0400*/  UIMAD.WIDE.U32 UR16, UR9, UR4, URZ ;  /* 0x00000004091072a5 */ /* 0x000fcc000f8e003f */
[----:B------:R-:W-:Y:S02]  /*0410*/  @UP0 USHF.R.U32.HI UR9, URZ, UR5, UR17 ;  /* 0x000000053f090299 */ /* 0x000fe40008011611 */
.L_x_2912:
[----:B------:R-:W-:Y:S02]  /*0420*/  ULDC UR4, c[0x0][0x32c] ;  /* 0x0000cb0000047ab9 */ /* 0x000fe40000000800 */
[----:B------:R-:W-:-:S04]  /*0430*/  UIMAD UR4, UR9, UR4, UR4 ;  /* 0x00000004090472a4 */ /* 0x000fc8000f8e0204 */
[----:B------:R-:W-:-:S04]  /*0440*/  UISETP.LT.AND UP0, UPT, UR8, UR4, UPT ;  /* 0x000000040800728c */ /* 0x000fc8000bf01270 */
[----:B------:R-:W-:Y:S02]  /*0450*/  USEL UR8, UR8, UR4, UP0 ;  /* 0x0000000408087287 */ /* 0x000fe40008000000 */
.L_x_2910:
        /* <DEDUP_REMOVED lines=39> */
.L_x_2914:
[----:B------:R-:W-:Y:S02]  /*06d0*/  ULDC UR4, c[0x0][0x32c] ;  /* 0x0000cb0000047ab9 */ /* 0x000fe40000000800 */
[----:B------:R-:W-:-:S03]  /*06e0*/  UISETP.NE.AND UP0, UPT, UR4, 0x1, UPT ;  /* 0x000000010400788c */ /* 0x000fc6000bf05270 */
[----:B------:R-:W-:Y:S02]  /*06f0*/  ULDC.64 UR4, c[0x0][0x330] ;  /* 0x0000cc0000047ab9 */ /* 0x000fe40000000a00 */
[----:B------:R-:W-:-:S06]  /*0700*/  UIMAD.WIDE.U32 UR16, UR15, UR4, URZ ;  /* 0x000000040f1072a5 */ /* 0x000fcc000f8e003f */
[----:B------:R-:W-:Y:S02]  /*0710*/  @UP0 USHF.R.U32.HI UR15, URZ, UR5, UR17 ;  /* 0x000000053f0f0299 */ /* 0x000fe40008011611 */
.L_x_2915:
[----:B------:R-:W-:Y:S02]  /*0720*/  ULDC UR4, c[0x0][0x32c] ;  /* 0x0000cb0000047ab9 */ /* 0x000fe40000000800 */
[----:B------:R-:W-:-:S04]  /*0730*/  UIMAD UR4, UR15, UR4, URZ ;  /* 0x000000040f0472a4 */ /* 0x000fc8000f8e023f */
[----:B------:R-:W-:-:S04]  /*0740*/  UISETP.LT.AND UP0, UPT, UR9, UR4, UPT ;  /* 0x000000040900728c */ /* 0x000fc8000bf01270 */
[----:B------:R-:W-:-:S04]  /*0750*/  USEL UR9, UR9, UR4, !UP0 ;  /* 0x0000000409097287 */ /* 0x000fc8000c000000 */
.L_x_2913:
        /* <DEDUP_REMOVED lines=46> */
.L_x_2916:
        /* <DEDUP_REMOVED lines=110> */
[----:B------:R-:W-:Y:S02]  /*1120*/  ULDC UR18, c[0x0][0x1d0] ;  /* 0x0000740000127ab9 */ /* 0x000fe40000000800 */
        /* <DEDUP_REMOVED lines=175> */
[----:B------:R-:W-:Y:S01]  /*1c20*/  IMAD.U32 R5, RZ, RZ, UR27 ;  /* 0x0000001bff057e24 */ /* 0x000fe2000f8e00ff */
[----:B------:R-:W-:Y:S01]  /*1c30*/  USHF.L.U32 UR15, UR6, 0x5, URZ ;  /* 0x00000005060f7899 */ /* 0x000fe2000800063f */
[----:B------:R-:W-:Y:S01]  /*1c40*/  IMAD.WIDE.U32 R26, R8, c[0x0][0x218], R2 ;  /* 0x00008600081a7a25 */ /* 0x000fe200078e0002 */
[----:B------:R-:W-:Y:S01]  /*1c50*/  UIMAD UR4, UR20, UR5, UR4 ;  /* 0x00000005140472a4 */ /* 0x000fe2000f8e0204 */
[----:B------:R-:W-:Y:S02]  /*1c60*/  STL.64 [R1+0x30], R72 ;  /* 0x0000304801007387 */ /* 0x000fe40000100a00 */
        /* <DEDUP_REMOVED lines=34> */
[----:B-1----:R-:W-:Y:S01]  /*1e90*/  LEA.HI R10, R67, R132, RZ, 0x4 ;  /* 0x00000084430a7211 */ /* 0x002fe200078f20ff */
[----:B------:R4:W-:Y:S01]  /*1ea0*/  @P2 LDGSTS.E.BYPASS.LTC128B.128 [R68+0x13100], [R2.64+0x100], !P5 ;  /* 0x1310010002442fae */ /* 0x0009e2000e901d50 */
[----:B------:R-:W-:Y:S02]  /*1eb0*/  @P1 LEA.HI.X R9, R4, c[0x0][0x1cc], R0, 0x1, P0 ;  /* 0x0000730004091a11 */ /* 0x000fe400000f0c00 */
[----:B------:R-:W-:Y:S01]  /*1ec0*/  IADD3 R0, R7, UR4, RZ ;  /* 0x0000000407007c10 */ /* 0x000fe2000fffe0ff */
[----:B------:R4:W-:Y:S01]  /*1ed0*/  @P2 LDGSTS.E.BYPASS.LTC128B.128 [R68+0x14900], [R2.64+0x180], !P4 ;  /* 0x1490018002442fae */ /* 0x0009e2000e101d50 */
[----:B------:R-:W-:-:S02]  /*1ee0*/  LEA R12, P0, R6, c[0x0][0x1f8], 0x1 ;  /* 0x00007e00060c7a11 */ /* 0x000fc400078008ff */
[----:B------:R-:W-:Y:S01]  /*1ef0*/  LOP3.LUT P2, RZ, R133, 0x1, RZ, 0xc0, !PT ;  /* 0x0000000185ff7812 */ /* 0x000fe2000784c0ff */
[----:B------:R1:W-:Y:S01]  /*1f00*/  @P1 LDGSTS.E.BYPASS.LTC128B.128 [R68+0x11100], [R8.64], !P6 ;  /* 0x1110000008441fae */ /* 0x0003e2000f101d50 */
[----:B------:R-:W-:Y:S01]  /*1f10*/  LEA.HI.X R13, R6, c[0x0][0x1fc], R0, 0x1, P0 ;  /* 0x00007f00060d7a11 */ /* 0x000fe200000f0c00 */
[----:B------:R-:W-:Y:S02]  /*1f20*/  IMAD.SHL.U32 R6, R69, 0x8, RZ ;  /* 0x0000000845067824 */ /* 0x000fe400078e00ff */
[----:B------:R-:W-:Y:S02]  /*1f30*/  @!P3 IMAD.MOV.U32 R7, RZ, RZ, c[0x0][0x208] ;  /* 0x00008200ff07b624 */ /* 0x000fe400078e00ff */
[----:B------:R-:W-:-:S03]  /*1f40*/  @!P3 IMAD.MOV.U32 R11, RZ, RZ, c[0x0][0x20c] ;  /* 0x00008300ff0bb624 */ /* 0x000fc600078e00ff */
[----:B--2---:R-:W-:-:S03]  /*1f50*/  @!P3 LEA R14, P0, R7, R12, 0x6 ;  /* 0x0000000c070eb211 */ /* 0x004fc600078030ff */
[----:B------:R1:W-:Y:S01]  /*1f60*/  @P1 LDGSTS.E.BYPASS.LTC128B.128 [R68+0x12900], [R8.64+0x80], !P2 ;  /* 0x1290008008441fae */ /* 0x0003e2000d101d50 */
[----:B------:R-:W-:Y:S02]  /*1f70*/  @!P3 LEA.HI.X R15, R7, R13, R11, 0x6, P0 ;  /* 0x0000000d070fb211 */ /* 0x000fe400000f340b */
[----:B------:R-:W-:Y:S01]  /*1f80*/  LOP3.LUT P0, RZ, R21, 0x2, RZ, 0xc0, !PT ;  /* 0x0000000215ff7812 */ /* 0x000fe2000780c0ff */
[----:B------:R1:W-:Y:S01]  /*1f90*/  @P1 LDGSTS.E.BYPASS.LTC128B.128 [R68+0x14100], [R8.64+0x100], !P5 ;  /* 0x1410010008441fae */ /* 0x0003e2000e901d50 */
[----:B------:R-:W-:Y:S02]  /*1fa0*/  SEL R7, RZ, 0x1, P6 ;  /* 0x00000001ff077807 */ /* 0x000fe40003000000 */
[----:B------:R-:W-:Y:S01]  /*1fb0*/  P2R R11, PR, RZ, 0x8 ;  /* 0x00000008ff0b7803 */ /* 0x000fe20000000000 */
[----:B------:R1:W-:Y:S01]  /*1fc0*/  @P1 LDGSTS.E.BYPASS.LTC128B.128 [R68+0x15900], [R8.64+0x180], !P4 ;  /* 0x1590018008441fae */ /* 0x0003e2000e101d50 */
[----:B----4-:R-:W-:-:S03]  /*1fd0*/  LOP3.LUT R2, R10, 0xfffffff0, RZ, 0xc0, !PT ;  /* 0xfffffff00a027812 */ /* 0x010fc600078ec0ff */
[----:B------:R-:W0:Y:S01]  /*1fe0*/  LDGDEPBAR ;  /* 0x00000000000079af */ /* 0x000e220000000000 */
[----:B------:R-:W-:Y:S01]  /*1ff0*/  SHF.R.S32.HI R3, RZ, 0x4, R10 ;  /* 0x00000004ff037819 */ /* 0x000fe2000001140a */
[----:B------:R-:W-:-:S03]  /*2000*/  IMAD.IADD R0, R132, 0x1, -R2 ;  /* 0x0000000184007824 */ /* 0x000fc600078e0a02 */
[----:B------:R-:W-:Y:S01]  /*2010*/  LEA.HI R4, R10, R3, RZ, 0x1 ;  /* 0x000000030a047211 */ /* 0x000fe200078f08ff */
[----:B------:R-:W-:Y:S01]  /*2020*/  IMAD.SHL.U32 R2, R21, 0x40, RZ ;  /* 0x0000004015027824 */ /* 0x000fe200078e00ff */
[----:B------:R-:W-:-:S04]  /*2030*/  SHF.R.S32.HI R5, RZ, 0x1f, R0 ;  /* 0x0000001fff057819 */ /* 0x000fc80000011400 */
[----:B------:R-:W-:Y:S02]  /*2040*/  LOP3.LUT R2, R2, 0x1c0, RZ, 0xc0, !PT ;  /* 0x000001c002027812 */ /* 0x000fe400078ec0ff */
[----:B------:R-:W-:Y:S02]  /*2050*/  LEA.HI R10, R5, R0, RZ, 0x3 ;  /* 0x00000000050a7211 */ /* 0x000fe400078f18ff */
[----:B------:R-:W-:Y:S02]  /*2060*/  LOP3.LUT R4, R4, 0xfffffffe, RZ, 0xc0, !PT ;  /* 0xfffffffe04047812 */ /* 0x000fe400078ec0ff */
[----:B------:R-:W-:Y:S02]  /*2070*/  LOP3.LUT R5, R10, 0xfffffff8, RZ, 0xc0, !PT ;  /* 0xfffffff80a057812 */ /* 0x000fe400078ec0ff */
[----:B------:R-:W-:Y:S01]  /*2080*/  LOP3.LUT R6, R2, 0x8, R6, 0xf8, !PT ;  /* 0x0000000802067812 */ /* 0x000fe200078ef806 */
[----:B------:R-:W-:Y:S01]  /*2090*/  IMAD.IADD R3, R3, 0x1, -R4 ;  /* 0x0000000103037824 */ /* 0x000fe200078e0a04 */
[----:B------:R-:W-:Y:S01]  /*20a0*/  SHF.R.U32.HI R2, RZ, 0x3, R2 ;  /* 0x00000003ff027819 */ /* 0x000fe20000011602 */
[----:B------:R-:W-:Y:S01]  /*20b0*/  IMAD.IADD R4, R0, 0x1, -R5 ;  /* 0x0000000100047824 */ /* 0x000fe200078e0a05 */
[----:B------:R-:W-:Y:S01]  /*20c0*/  SEL R5, RZ, 0x4, P5 ;  /* 0x00000004ff057807 */ /* 0x000fe20002800000 */
[----:B------:R-:W-:-:S04]  /*20d0*/  DEPBAR.LE SB0, 0x1 ;  /* 0x000080400000791a */ /* 0x000fc80000000000 */
        /* <DEDUP_REMOVED lines=67> */
[----:B---3--:R-:W-:Y:S04]  /*2510*/  LDSM.16.M88.4 R16, [R135+0x10100] ;  /* 0x010100008710783b */ /* 0x008fe80000000200 */
[----:B------:R-:W2:Y:S04]  /*2520*/  LDSM.16.M88.4 R24, [R135+0x10900] ;  /* 0x010900008718783b */ /* 0x000ea80000000200 */
[----:B------:R-:W3:Y:S04]  /*2530*/  LDSM.16.M88.4 R28, [R135+0x11100] ;  /* 0x01110000871c783b */ /* 0x000ee80000000200 */
[----:B------:R-:W-:Y:S04]  /*2540*/  LDSM.16.M88.4 R36, [R242] ;  /* 0x00000000f224783b */ /* 0x000fe80000000200 */
[----:B------:R-:W4:Y:S04]  /*2550*/  LDSM.16.M88.4 R44, [R242+0x800] ;  /* 0x00080000f22c783b */ /* 0x000f280000000200 */
[----:B------:R-:W5:Y:S04]  /*2560*/  LDSM.16.M88.4 R52, [R242+0x1000] ;  /* 0x00100000f234783b */ /* 0x000f680000000200 */
        /* <DEDUP_REMOVED lines=8> */
[C---:B------:R-:W-:Y:S01]  /*25f0*/  IMAD.IADD R238, R242.reuse, 0x1, R2 ;  /* 0x00000001f2ee7824 */ /* 0x040fe200078e0202 */
[----:B------:R-:W-:-:S05]  /*2600*/  IADD3 R2, R242, 0x800, RZ ;  /* 0x00000800f2027810 */ /* 0x000fca0007ffe0ff */
[----:B------:R-:W-:Y:S01]  /*2610*/  STL [R1], R2 ;  /* 0x0000000201007387 */ /* 0x000fe20000100800 */
[----:B--2---:R-:W-:Y:S03]  /*2620*/  HMMA.16816.F32 R20, R160, R24, RZ ;  /* 0x00000018a014723c */ /* 0x004fe600000018ff */
[----:B------:R2:W-:Y:S01]  /*2630*/  LDGSTS.E.BYPASS.LTC128B.128 [R68+0x1900], [R12.64+0x80], !P0 ;  /* 0x019000800c447fae */ /* 0x0005e2000c101d50 */
[----:B------:R-:W-:-:S04]  /*2640*/  ISETP.LT.OR P0, PT, R5, 0x1, !P1 ;  /* 0x000000010500780c */ /* 0x000fc80004f01670 */
[C---:B------:R-:W-:Y:S09]  /*2650*/  HMMA.16816.F32 R24, R160.reuse, R26, RZ ;  /* 0x0000001aa018723c */ /* 0x040ff200000018ff */
[----:B------:R2:W-:Y:S01]  /*2660*/  LDGSTS.E.BYPASS.LTC128B.128 [R68+0x3100], [R12.64+0x100], !P0 ;  /* 0x031001000c447fae */ /* 0x0005e2000c101d50 */
[----:B------:R-:W-:Y:S01]  /*2670*/  LOP3.LUT P0, RZ, R6, 0x8, RZ, 0xc0, !PT ;  /* 0x0000000806ff7812 */ /* 0x000fe2000780c0ff */
[----:B---3--:R-:W-:Y:S03]  /*2680*/  HMMA.16816.F32 R32, R160, R28, RZ ;  /* 0x0000001ca020723c */ /* 0x008fe600000018ff */
[----:B------:R-:W-:-:S05]  /*2690*/  ISETP.LT.OR P3, PT, R5, 0x1, !P0 ;  /* 0x000000010500780c */ /* 0x000fca0004761670 */
[----:B------:R-:W-:Y:S08]  /*26a0*/  HMMA.16816.F32 R40, R160, R30, RZ ;  /* 0x0000001ea028723c */ /* 0x000ff000000018ff */
[----:B------:R2:W-:Y:S01]  /*26b0*/  LDGSTS.E.BYPASS.LTC128B.128 [R68+0x4900], [R12.64+0x180], !P3 ;  /* 0x049001800c447fae */ /* 0x0005e2000d901d50 */
[----:B------:R-:W-:Y:S01]  /*26c0*/  ISETP.NE.AND P3, PT, R11, RZ, PT ;  /* 0x000000ff0b00720c */ /* 0x000fe20003f65270 */
[----:B----4-:R-:W-:Y:S08]  /*26d0*/  HMMA.16816.F32 R20, R164, R44, R20 ;  /* 0x0000002ca414723c */ /* 0x010ff00000001814 */
[----:B-1----:R-:W-:Y:S04]  /*26e0*/  HMMA.16816.F32 R8, R160, R16, RZ ;  /* 0x00000010a008723c */ /* 0x002fe800000018ff */
[----:B------:R-:W-:-:S02]  /*26f0*/  @!P3 ISETP.LT.OR P6, PT, R5, 0x21, !P6 ;  /* 0x000000210500b80c */ /* 0x000fc400077c1670 */
[C---:B------:R-:W-:Y:S02]  /*2700*/  @!P3 ISETP.LT.OR P2, PT, R5.reuse, 0x21, !P2 ;  /* 0x000000210500b80c */ /* 0x040fe40005741670 */
[C---:B------:R-:W-:Y:S01]  /*2710*/  @!P3 ISETP.LT.OR P1, PT, R5.reuse, 0x21, !P1 ;  /* 0x000000210500b80c */ /* 0x040fe20004f21670 */
[----:B------:R-:W-:Y:S01]  /*2720*/  HMMA.16816.F32 R16, R160, R18, RZ ;  /* 0x00000012a010723c */ /* 0x000fe200000018ff */
[----:B------:R-:W-:-:S07]  /*2730*/  @!P3 ISETP.LT.OR P0, PT, R5, 0x21, !P0 ;  /* 0x000000210500b80c */ /* 0x000fce0004701670 */
[----:B------:R2:W-:Y:S01]  /*2740*/  @!P3 LDGSTS.E.BYPASS.LTC128B.128 [R68+0x1100], [R14.64], !P6 ;  /* 0x011000000e44bfae */ /* 0x0005e2000f101d50 */
[C---:B------:R-:W-:Y:S01]  /*2750*/  HMMA.16816.F32 R24, R164.reuse, R46, R24 ;  /* 0x0000002ea418723c */ /* 0x040fe20000001818 */
[----:B------:R-:W-:Y:S02]  /*2760*/  ISETP.NE.AND P6, PT, R7, RZ, PT ;  /* 0x000000ff0700720c */ /* 0x000fe40003fc5270 */
[----:B------:R2:W-:Y:S04]  /*2770*/  @!P3 LDGSTS.E.BYPASS.LTC128B.128 [R68+0x2900], [R14.64+0x80], !P2 ;  /* 0x029000800e44bfae */ /* 0x0005e8000d101d50 */
[----:B------:R2:W-:Y:S01]  /*2780*/  @!P3 LDGSTS.E.BYPASS.LTC128B.128 [R68+0x4100], [R14.64+0x100], !P1 ;  /* 0x041001000e44bfae */ /* 0x0005e2000c901d50 */
[----:B------:R-:W-:Y:S03]  /*2790*/  HMMA.16816.F32 R8, R164, R36, R8 ;  /* 0x00000024a408723c */ /* 0x000fe60000001808 */
[----:B------:R2:W-:Y:S01]  /*27a0*/  @!P3 LDGSTS.E.BYPASS.LTC128B.128 [R68+0x5900], [R14.64+0x180], !P0 ;  /* 0x059001800e44bfae */ /* 0x0005e2000c101d50 */
[----:B------:R-:W-:-:S03]  /*27b0*/  PLOP3.LUT P0, PT, PT, PT, UP0, 0x40, 0x0 ;  /* 0x000000000000781c */ /* 0x000fc60003f0e808 */
[----:B------:R-:W1:Y:S01]  /*27c0*/  LDSM.16.M88.4 R48, [R241+0x10100] ;  /* 0x01010000f130783b */ /* 0x000e620000000200 */
[C---:B------:R-:W-:Y:S03]  /*27d0*/  HMMA.16816.F32 R16, R164.reuse, R38, R16 ;  /* 0x00000026a410723c */ /* 0x040fe60000001810 */
[----:B------:R-:W3:Y:S04]  /*27e0*/  LDSM.16.M88.4 R56, [R241+0x10900] ;  /* 0x01090000f138783b */ /* 0x000ee80000000200 */
[----:B------:R-:W4:Y:S01]  /*27f0*/  LDSM.16.M88.4 R60, [R241+0x11100] ;  /* 0x01110000f13c783b */ /* 0x000f220000000200 */
[C---:B-----5:R-:W-:Y:S03]  /*2800*/  HMMA.16816.F32 R28, R164.reuse, R52, R32 ;  /* 0x00000034a41c723c */ /* 0x060fe60000001820 */
[----:B------:R-:W-:Y:S04]  /*2810*/  LDSM.16.M88.4 R36, [R135+0x11900] ;  /* 0x011900008724783b */ /* 0x000fe80000000200 */
[----:B------:R-:W-:Y:S01]  /*2820*/  LDSM.16.M88.4 R44, [R135+0x12100] ;  /* 0x01210000872c783b */ /* 0x000fe20000000200 */
[----:B------:R-:W-:Y:S03]  /*2830*/  HMMA.16816.F32 R32, R164, R54, R40 ;  /* 0x00000036a420723c */ /* 0x000fe60000001828 */
[----:B------:R-:W-:Y:S04]  /*2840*/  LDSM.16.M88.4 R40, [R238+0x800] ;  /* 0x00080000ee28783b */ /* 0x000fe80000000200 */
[----:B--2---:R-:W2:Y:S04]  /*2850*/  LDSM.16.M88.4 R12, [R238] ;  /* 0x00000000ee0c783b */ /* 0x004ea80000000200 */
[----:B------:R-:W5:Y:S04]  /*2860*/  LDSM.16.M88.4 R52, [R238+0x1000] ;  /* 0x00100000ee34783b */ /* 0x000f680000000200 */
[----:B------:R-:W0:Y:S01]  /*2870*/  LDGDEPBAR ;  /* 0x00000000000079af */ /* 0x000e220000000000 */
[C---:B-1----:R-:W-:Y:S08]  /*2880*/  HMMA.16816.F32 R8, R180.reuse, R48, R8 ;  /* 0x00000030b408723c */ /* 0x042ff00000001808 */
[C---:B------:R-:W-:Y:S01]  /*2890*/  HMMA.16816.F32 R16, R180.reuse, R50, R16 ;  /* 0x00000032b410723c */ /* 0x040fe20000001810 */
[----:B------:R-:W-:Y:S07]  /*28a0*/  LDSM.16.M88.4 R48, [R242+0x2800] ;  /* 0x00280000f230783b */ /* 0x000fee0000000200 */
[C---:B---3--:R-:W-:Y:S08]  /*28b0*/  HMMA.16816.F32 R20, R180.reuse, R56, R20 ;  /* 0x00000038b414723c */ /* 0x048ff00000001814 */
[C---:B------:R-:W-:Y:S01]  /*28c0*/  HMMA.16816.F32 R24, R180.reuse, R58, R24 ;  /* 0x0000003ab418723c */ /* 0x040fe20000001818 */
[----:B------:R-:W1:Y:S07]  /*28d0*/  LDSM.16.M88.4 R56, [R135+0x12900] ;  /* 0x012900008738783b */ /* 0x000e6e0000000200 */
[C---:B----4-:R-:W-:Y:S08]  /*28e0*/  HMMA.16816.F32 R28, R180.reuse, R60, R28 ;  /* 0x0000003cb41c723c */ /* 0x050ff0000000181c */
[----:B------:R-:W-:Y:S01]  /*28f0*/  HMMA.16816.F32 R32, R180, R62, R32 ;  /* 0x0000003eb420723c */ /* 0x000fe20000001820 */
[----:B------:R-:W-:Y:S07]  /*2900*/  LDSM.16.M88.4 R60, [R135+0x15900] ;  /* 0x01590000873c783b */ /* 0x000fee0000000200 */
[C---:B--2---:R-:W-:Y:S08]  /*2910*/  HMMA.16816.F32 R8, R184.reuse, R12, R8 ;  /* 0x0000000cb808723c */ /* 0x044ff00000001808 */
[C---:B------:R-:W-:Y:S01]  /*2920*/  HMMA.16816.F32 R16, R184.reuse, R14, R16 ;  /* 0x0000000eb810723c */ /* 0x040fe20000001810 */
[----:B------:R-:W2:Y:S07]  /*2930*/  LDSM.16.M88.4 R12, [R242+0x1800] ;  /* 0x00180000f20c783b */ /* 0x000eae0000000200 */
[C---:B------:R-:W-:Y:S08]  /*2940*/  HMMA.16816.F32 R20, R184.reuse, R40, R20 ;  /* 0x00000028b814723c */ /* 0x040ff00000001814 */
[C---:B------:R-:W-:Y:S01]  /*2950*/  HMMA.16816.F32 R24, R184.reuse, R42, R24 ;  /* 0x0000002ab818723c */ /* 0x040fe20000001818 */
[----:B------:R-:W3:Y:S07]  /*2960*/  LDSM.16.M88.4 R40, [R242+0x2000] ;  /* 0x00200000f228783b */ /* 0x000eee0000000200 */
[C---:B-----5:R-:W-:Y:S08]  /*2970*/  HMMA.16816.F32 R28, R184.reuse, R52, R28 ;  /* 0x00000034b81c723c */ /* 0x060ff0000000181c */
[----:B------:R-:W-:Y:S01]  /*2980*/  HMMA.16816.F32 R32, R184, R54, R32 ;  /* 0x00000036b820723c */ /* 0x000fe20000001820 */
[----:B------:R-:W-:Y:S07]  /*2990*/  LDSM.16.M88.4 R52, [R238+0x2800] ;  /* 0x00280000ee34783b */ /* 0x000fee0000000200 */
[C---:B------:R-:W-:Y:S08]  /*29a0*/  HMMA.16816.F32 R8, R188.reuse, R36, R8 ;  /* 0x00000024bc08723c */ /* 0x040ff00000001808 */
[C---:B------:R-:W-:Y:S01]  /*29b0*/  HMMA.16816.F32 R16, R188.reuse, R38, R16 ;  /* 0x00000026bc10723c */ /* 0x040fe20000001810 */
[----:B------:R-:W4:Y:S07]  /*29c0*/  LDSM.16.M88.4 R36, [R241+0x11900] ;  /* 0x01190000f124783b */ /* 0x000f2e0000000200 */
[C---:B------:R-:W-:Y:S08]  /*29d0*/  HMMA.16816.F32 R20, R188.reuse, R44, R20 ;  /* 0x0000002cbc14723c */ /* 0x040ff00000001814 */
[C---:B------:R-:W-:Y:S01]  /*29e0*/  HMMA.16816.F32 R24, R188.reuse, R46, R24 ;  /* 0x0000002ebc18723c */ /* 0x040fe20000001818 */
[----:B------:R-:W5:Y:S07]  /*29f0*/  LDSM.16.M88.4 R44, [R241+0x12100] ;  /* 0x01210000f12c783b */ /* 0x000f6e0000000200 */
        /* <DEDUP_REMOVED lines=9> */
[C---:B------:R-:W-:Y:S08]  /*2a90*/  HMMA.16816.F32 R28, R192.reuse, R48, R28 ;  /* 0x00000030c01c723c */ /* 0x040ff0000000181c */
[----:B------:R-:W-:Y:S01]  /*2aa0*/  HMMA.16816.F32 R32, R192, R50, R32 ;  /* 0x00000032c020723c */ /* 0x000fe20000001820 */
[----:B------:R-:W-:Y:S07]  /*2ab0*/  LDSM.16.M88.4 R48, [R135+0x13900] ;  /* 0x013900008730783b */ /* 0x000fee0000000200 */
[C---:B----4-:R-:W-:Y:S08]  /*2ac0*/  HMMA.16816.F32 R8, R196.reuse, R36, R8 ;  /* 0x00000024c408723c */ /* 0x050ff00000001808 */
[C---:B------:R-:W-:Y:S01]  /*2ad0*/  HMMA.16816.F32 R16, R196.reuse, R38, R16 ;  /* 0x00000026c410723c */ /* 0x040fe20000001810 */
[----:B------:R-:W4:Y:S07]  /*2ae0*/  LDSM.16.M88.4 R36, [R135+0x13100] ;  /* 0x013100008724783b */ /* 0x000f2e0000000200 */
[C---:B-----5:R-:W-:Y:S08]  /*2af0*/  HMMA.16816.F32 R20, R196.reuse, R44, R20 ;  /* 0x0000002cc414723c */ /* 0x060ff00000001814 */
[C---:B------:R-:W-:Y:S01]  /*2b00*/  HMMA.16816.F32 R24, R196.reuse, R46, R24 ;  /* 0x0000002ec418723c */ /* 0x040fe20000001818 */
[----:B------:R-:W-:Y:S07]  /*2b10*/  LDSM.16.M88.4 R44, [R242+0x3800] ;  /* 0x00380000f22c783b */ /* 0x000fee0000000200 */
        /* <DEDUP_REMOVED lines=8> */
[----:B------:R-:W-:Y:S07]  /*2ba0*/  LDSM.16.M88.4 R40, [R241+0x13100] ;  /* 0x01310000f128783b */ /* 0x000fee0000000200 */
[C---:B------:R-:W-:Y:S08]  /*2bb0*/  HMMA.16816.F32 R28, R200.reuse, R52, R28 ;  /* 0x00000034c81c723c */ /* 0x040ff0000000181c */
[----:B------:R-:W-:Y:S01]  /*2bc0*/  HMMA.16816.F32 R32, R200, R54, R32 ;  /* 0x00000036c820723c */ /* 0x000fe20000001820 */
[----:B------:R-:W3:Y:S07]  /*2bd0*/  LDSM.16.M88.4 R52, [R242+0x4000] ;  /* 0x00400000f234783b */ /* 0x000eee0000000200 */
[C---:B----4-:R-:W-:Y:S08]  /*2be0*/  HMMA.16816.F32 R8, R204.reuse, R36, R8 ;  /* 0x00000024cc08723c */ /* 0x050ff00000001808 */
[C---:B------:R-:W-:Y:S01]  /*2bf0*/  HMMA.16816.F32 R16, R204.reuse, R38, R16 ;  /* 0x00000026cc10723c */ /* 0x040fe20000001810 */
[----:B------:R-:W-:Y:S07]  /*2c00*/  LDSM.16.M88.4 R36, [R238+0x3000] ;  /* 0x00300000ee24783b */ /* 0x000fee0000000200 */
[C---:B------:R-:W-:Y:S08]  /*2c10*/  HMMA.16816.F32 R20, R204.reuse, R48, R20 ;  /* 0x00000030cc14723c */ /* 0x040ff00000001814 */
[C---:B------:R-:W-:Y:S01]  /*2c20*/  HMMA.16816.F32 R24, R204.reuse, R50, R24 ;  /* 0x00000032cc18723c */ /* 0x040fe20000001818 */
[----:B------:R-:W4:Y:S07]  /*2c30*/  LDSM.16.M88.4 R48, [R241+0x13900] ;  /* 0x01390000f130783b */ /* 0x000f2e0000000200 */
[C---:B-1----:R-:W-:Y:S08]  /*2c40*/  HMMA.16816.F32 R28, R204.reuse, R56, R28 ;  /* 0x00000038cc1c723c */ /* 0x042ff0000000181c */
[----:B------:R-:W-:Y:S01]  /*2c50*/  HMMA.16816.F32 R32, R204, R58, R32 ;  /* 0x0000003acc20723c */ /* 0x000fe20000001820 */
[----:B------:R-:W1:Y:S07]  /*2c60*/  LDSM.16.M88.4 R56, [R241+0x14100] ;  /* 0x01410000f138783b */ /* 0x000e6e0000000200 */
[C---:B--2---:R-:W-:Y:S08]  /*2c70*/  HMMA.16816.F32 R8, R208.reuse, R12, R8 ;  /* 0x0000000cd008723c */ /* 0x044ff00000001808 */
[C---:B------:R-:W-:Y:S08]  /*2c80*/  HMMA.16816.F32 R16, R208.reuse, R14, R16 ;  /* 0x0000000ed010723c */ /* 0x040ff00000001810 */
[C---:B------:R-:W-:Y:S08]  /*2c90*/  HMMA.16816.F32 R20, R208.reuse, R44, R20 ;  /* 0x0000002cd014723c */ /* 0x040ff00000001814 */
[C---:B------:R-:W-:Y:S01]  /*2ca0*/  HMMA.16816.F32 R24, R208.reuse, R46, R24 ;  /* 0x0000002ed018723c */ /* 0x040fe20000001818 */
[----:B------:R-:W2:Y:S07]  /*2cb0*/  LDSM.16.M88.4 R44, [R238+0x3800] ;  /* 0x00380000ee2c783b */ /* 0x000eae0000000200 */
[C---:B---3--:R-:W-:Y:S08]  /*2cc0*/  HMMA.16816.F32 R28, R208.reuse, R52, R28 ;  /* 0x00000034d01c723c */ /* 0x048ff0000000181c */
[----:B------:R-:W-:Y:S01]  /*2cd0*/  HMMA.16816.F32 R32, R208, R54, R32 ;  /* 0x00000036d020723c */ /* 0x000fe20000001820 */
[----:B------:R-:W3:Y:S07]  /*2ce0*/  LDSM.16.M88.4 R52, [R238+0x4000] ;  /* 0x00400000ee34783b */ /* 0x000eee0000000200 */
[C---:B------:R-:W-:Y:S08]  /*2cf0*/  HMMA.16816.F32 R12, R212.reuse, R40, R8 ;  /* 0x00000028d40c723c */ /* 0x040ff00000001808 */
[C---:B------:R-:W-:Y:S01]  /*2d00*/  HMMA.16816.F32 R8, R212.reuse, R42, R16 ;  /* 0x0000002ad408723c */ /* 0x040fe20000001810 */
[----:B------:R-:W5:Y:S07]  /*2d10*/  LDSM.16.M88.4 R40, [R135+0x14900] ;  /* 0x014900008728783b */ /* 0x000f6e0000000200 */
[C---:B----4-:R-:W-:Y:S08]  /*2d20*/  HMMA.16816.F32 R20, R212.reuse, R48, R20 ;  /* 0x00000030d414723c */ /* 0x050ff00000001814 */
[C---:B------:R-:W-:Y:S01]  /*2d30*/  HMMA.16816.F32 R24, R212.reuse, R50, R24 ;  /* 0x00000032d418723c */ /* 0x040fe20000001818 */
[----:B------:R-:W4:Y:S07]  /*2d40*/  LDSM.16.M88.4 R48, [R135+0x15100] ;  /* 0x015100008730783b */ /* 0x000f2e0000000200 */
[C---:B-1----:R-:W-:Y:S08]  /*2d50*/  HMMA.16816.F32 R28, R212.reuse, R56, R28 ;  /* 0x00000038d41c723c */ /* 0x042ff0000000181c */
[----:B------:R-:W-:Y:S01]  /*2d60*/  HMMA.16816.F32 R32, R212, R58, R32 ;  /* 0x0000003ad420723c */ /* 0x000fe20000001820 */
[----:B------:R-:W-:Y:S07]  /*2d70*/  LDSM.16.M88.4 R56, [R242+0x5800] ;  /* 0x00580000f238783b */ /* 0x000fee0000000200 */
[C---:B------:R-:W-:Y:S08]  /*2d80*/  HMMA.16816.F32 R16, R216.reuse, R36, R12 ;  /* 0x00000024d810723c */ /* 0x040ff0000000180c */
[C---:B------:R-:W-:Y:S01]  /*2d90*/  HMMA.16816.F32 R12, R216.reuse, R38, R8 ;  /* 0x00000026d80c723c */ /* 0x040fe20000001808 */
[----:B------:R-:W1:Y:S07]  /*2da0*/  LDSM.16.M88.4 R36, [R242+0x4800] ;  /* 0x00480000f224783b */ /* 0x000e6e0000000200 */
[C---:B--2---:R-:W-:Y:S08]  /*2db0*/  HMMA.16816.F32 R8, R216.reuse, R44, R20 ;  /* 0x0000002cd808723c */ /* 0x044ff00000001814 */
[C---:B------:R-:W-:Y:S01]  /*2dc0*/  HMMA.16816.F32 R24, R216.reuse, R46, R24 ;  /* 0x0000002ed818723c */ /* 0x040fe20000001818 */
[----:B------:R-:W2:Y:S07]  /*2dd0*/  LDSM.16.M88.4 R44, [R242+0x5000] ;  /* 0x00500000f22c783b */ /* 0x000eae0000000200 */
[C---:B---3--:R-:W-:Y:S08]  /*2de0*/  HMMA.16816.F32 R28, R216.reuse, R52, R28 ;  /* 0x00000034d81c723c */ /* 0x048ff0000000181c */
[----:B------:R-:W-:Y:S01]  /*2df0*/  HMMA.16816.F32 R32, R216, R54, R32 ;  /* 0x00000036d820723c */ /* 0x000fe20000001820 */
[----:B------:R-:W-:Y:S07]  /*2e00*/  LDSM.16.M88.4 R52, [R241+0x15100] ;  /* 0x01510000f134783b */ /* 0x000fee0000000200 */
[C---:B-----5:R-:W-:Y:S08]  /*2e10*/  HMMA.16816.F32 R20, R220.reuse, R40, R16 ;  /* 0x00000028dc14723c */ /* 0x060ff00000001810 */
[C---:B------:R-:W-:Y:S01]  /*2e20*/  HMMA.16816.F32 R16, R220.reuse, R42, R12 ;  /* 0x0000002adc10723c */ /* 0x040fe2000000180c */
[----:B------:R-:W-:Y:S07]  /*2e30*/  LDSM.16.M88.4 R40, [R238+0x5000] ;  /* 0x00500000ee28783b */ /* 0x000fee0000000200 */
[C---:B----4-:R-:W-:Y:S08]  /*2e40*/  HMMA.16816.F32 R12, R220.reuse, R48, R8 ;  /* 0x00000030dc0c723c */ /* 0x050ff00000001808 */
[C---:B------:R-:W-:Y:S01]  /*2e50*/  HMMA.16816.F32 R8, R220.reuse, R50, R24 ;  /* 0x00000032dc08723c */ /* 0x040fe20000001818 */
[----:B------:R-:W3:Y:S07]  /*2e60*/  LDSM.16.M88.4 R48, [R241+0x14900] ;  /* 0x01490000f130783b */ /* 0x000eee0000000200 */
[C---:B------:R-:W-:Y:S08]  /*2e70*/  HMMA.16816.F32 R28, R220.reuse, R60, R28 ;  /* 0x0000003cdc1c723c */ /* 0x040ff0000000181c */
[----:B------:R-:W-:Y:S01]  /*2e80*/  HMMA.16816.F32 R32, R220, R62, R32 ;  /* 0x0000003edc20723c */ /* 0x000fe20000001820 */
[----:B------:R-:W4:Y:S07]  /*2e90*/  LDSM.16.M88.4 R60, [R241+0x15900] ;  /* 0x01590000f13c783b */ /* 0x000f2e0000000200 */
[C---:B-1----:R-:W-:Y:S08]  /*2ea0*/  HMMA.16816.F32 R24, R224.reuse, R36, R20 ;  /* 0x00000024e018723c */ /* 0x042ff00000001814 */
[C---:B------:R-:W-:Y:S01]  /*2eb0*/  HMMA.16816.F32 R20, R224.reuse, R38, R16 ;  /* 0x00000026e014723c */ /* 0x040fe20000001810 */
[----:B------:R-:W-:Y:S07]  /*2ec0*/  LDSM.16.M88.4 R36, [R238+0x5800] ;  /* 0x00580000ee24783b */ /* 0x000fee0000000200 */
[C---:B--2---:R-:W-:Y:S08]  /*2ed0*/  HMMA.16816.F32 R16, R224.reuse, R44, R12 ;  /* 0x0000002ce010723c */ /* 0x044ff0000000180c */
[----:B------:R-:W-:Y:S01]  /*2ee0*/  HMMA.16816.F32 R12, R224, R46, R8 ;  /* 0x0000002ee00c723c */ /* 0x000fe20000001808 */
[----:B------:R-:W1:Y:S01]  /*2ef0*/  LDSM.16.M88.4 R44, [R238+0x4800] ;  /* 0x00480000ee2c783b */ /* 0x000e620000000200 */
[----:B------:R-:W-:-:S06]  /*2f00*/  DEPBAR.LE SB0, 0x0 ;  /* 0x000080000000791a */ /* 0x000fcc0000000000 */
[C---:B------:R-:W-:Y:S08]  /*2f10*/  HMMA.16816.F32 R8, R224.reuse, R56, R28 ;  /* 0x00000038e008723c */ /* 0x040ff0000000181c */
[----:B------:R-:W-:Y:S08]  /*2f20*/  HMMA.16816.F32 R32, R224, R58, R32 ;  /* 0x0000003ae020723c */ /* 0x000ff00000001820 */
[C---:B---3--:R-:W-:Y:S08]  /*2f30*/  HMMA.16816.F32 R28, R228.reuse, R48, R24 ;  /* 0x00000030e41c723c */ /* 0x048ff00000001818 */
[C---:B------:R-:W-:Y:S08]  /*2f40*/  HMMA.16816.F32 R24, R228.reuse, R50, R20 ;  /* 0x00000032e418723c */ /* 0x040ff00000001814 */
[C---:B------:R-:W-:Y:S08]  /*2f50*/  HMMA.16816.F32 R20, R228.reuse, R52, R16 ;  /* 0x00000034e414723c */ /* 0x040ff00000001810 */
[C---:B------:R-:W-:Y:S08]  /*2f60*/  HMMA.16816.F32 R16, R228.reuse, R54, R12 ;  /* 0x00000036e410723c */ /* 0x040ff0000000180c */
[C---:B----4-:R-:W-:Y:S08]  /*2f70*/  HMMA.16816.F32 R12, R228.reuse, R60, R8 ;  /* 0x0000003ce40c723c */ /* 0x050ff00000001808 */
[----:B------:R-:W-:Y:S08]  /*2f80*/  HMMA.16816.F32 R8, R228, R62, R32 ;  /* 0x0000003ee408723c */ /* 0x000ff00000001820 */
[C---:B-1----:R-:W-:Y:S08]  /*2f90*/  HMMA.16816.F32 R32, R232.reuse, R44, R28 ;  /* 0x0000002ce820723c */ /* 0x042ff0000000181c */
[C---:B------:R-:W-:Y:S08]  /*2fa0*/  HMMA.16816.F32 R44, R232.reuse, R46, R24 ;  /* 0x0000002ee82c723c */ /* 0x040ff00000001818 */
[C---:B------:R-:W-:Y:S08]  /*2fb0*/  HMMA.16816.F32 R28, R232.reuse, R40, R20 ;  /* 0x00000028e81c723c */ /* 0x040ff00000001814 */
[C---:B------:R-:W-:Y:S08]  /*2fc0*/  HMMA.16816.F32 R24, R232.reuse, R36, R12 ;  /* 0x00000024e818723c */ /* 0x040ff0000000180c */
[C---:B------:R-:W-:Y:S08]  /*2fd0*/  HMMA.16816.F32 R40, R232.reuse, R42, R16 ;  /* 0x0000002ae828723c */ /* 0x040ff00000001810 */
[----:B------:R-:W-:Y:S01]  /*2fe0*/  HMMA.16816.F32 R36, R232, R38, R8 ;  /* 0x00000026e824723c */ /* 0x000fe20000001808 */
[----:B------:R-:W-:Y:S06]  /*2ff0*/  BAR.SYNC.DEFER_BLOCKING 0x0 ;  /* 0x0000000000007b1d */ /* 0x000fec0000010000 */
[----:B------:R-:W-:Y:S05]  /*3000*/  @P0 BRA `(.L_x_2918) ;  /* 0x000001f000000947 */ /* 0x000fea0003800000 */
[----:B------:R-:W-:Y:S01]  /*3010*/  IADD3 R2, -R69, 0x30, RZ ;  /* 0x0000003045027810 */ /* 0x000fe20007ffe1ff */
[----:B------:R-:W-:Y:S01]  /*3020*/  UIADD3 UR5, UR8, -0x2, URZ ;  /* 0xfffffffe08057890 */ /* 0x000fe2000fffe03f */
[----:B------:R-:W-:-:S02]  /*3030*/  IMAD.U32 R5, RZ, RZ, UR15 ;  /* 0x0000000fff057e24 */ /* 0x000fc4000f8e00ff */
[----:B------:R-:W-:Y:S01]  /*3040*/  ISETP.GE.AND P0, PT, R2, 0x21, PT ;  /* 0x000000210200780c */ /* 0x000fe20003f06270 */
[----:B------:R-:W-:Y:S01]  /*3050*/  USHF.R.S32.HI UR4, URZ, 0x1f, UR5 ;  /* 0x0000001f3f047899 */ /* 0x000fe20008011405 */
[----:B------:R-:W-:Y:S01]  /*3060*/  IMAD.U32 R7, RZ, RZ, UR6 ;  /* 0x00000006ff077e24 */ /* 0x000fe2000f8e00ff */
[----:B------:R-:W-:Y:S02]  /*3070*/  UIMAD UR21, UR21, UR5, URZ ;  /* 0x00000005151572a4 */ /* 0x000fe4000f8e023f */
        /* <DEDUP_REMOVED lines=24> */
.L_x_2918:
[----:B------:R-:W-:Y:S01]  /*3200*/  LOP3.LUT R2, R66, 0xffffffe0, RZ, 0xc0, !PT ;  /* 0xffffffe042027812 */ /* 0x000fe200078ec0ff */
[----:B------:R-:W-:Y:S01]  /*3210*/  UISETP.NE.AND UP1, UPT, UR14, URZ, UPT ;  /* 0x0000003f0e00728c */ /* 0x000fe2000bf25270 */
[----:B------:R-:W-:Y:S01]  /*3220*/  LEA.HI R5, R67, R132, RZ, 0x2 ;  /* 0x0000008443057211 */ /* 0x000fe200078f10ff */
[----:B------:R-:W-:Y:S01]  /*3230*/  UISETP.NE.AND UP0, UPT, UR13, URZ, UPT ;  /* 0x0000003f0d00728c */ /* 0x000fe2000bf05270 */
[----:B-1----:R-:W-:Y:S01]  /*3240*/  SHF.R.S32.HI R7, RZ, 0x1f, R65 ;  /* 0x0000001fff077819 */ /* 0x002fe20000011441 */
[C---:B------:R-:W-:Y:S01]  /*3250*/  IMAD.IADD R2, R132.reuse, 0x1, -R2 ;  /* 0x0000000184027824 */ /* 0x040fe200078e0a02 */
[----:B------:R-:W-:Y:S01]  /*3260*/  LOP3.LUT R5, R5, 0xfffffffc, RZ, 0xc0, !PT ;  /* 0xfffffffc05057812 */ /* 0x000fe200078ec0ff */
[----:B------:R-:W-:Y:S01]  /*3270*/  ULDC UR7, c[0x0][0x324] ;  /* 0x0000c90000077ab9 */ /* 0x000fe20000000800 */
[----:B------:R-:W-:Y:S01]  /*3280*/  LEA.HI R7, R7, R65, RZ, 0x3 ;  /* 0x0000004107077211 */ /* 0x000fe200078f18ff */
[----:B------:R-:W-:Y:S01]  /*3290*/  ULOP3.LUT UR7, URZ, UR7, URZ, 0x33, !UPT ;  /* 0x000000073f077292 */ /* 0x000fe2000f8e333f */
[----:B------:R-:W-:Y:S01]  /*32a0*/  SHF.R.S32.HI R6, RZ, 0x1f, R2 ;  /* 0x0000001fff067819 */ /* 0x000fe20000011402 */
[----:B------:R-:W-:Y:S01]  /*32b0*/  IMAD.IADD R5, R132, 0x1, -R5 ;  /* 0x0000000184057824 */ /* 0x000fe200078e0a05 */
[----:B------:R-:W-:Y:S01]  /*32c0*/  LOP3.LUT R7, R7, 0xffffff8, RZ, 0xc0, !PT ;  /* 0x0ffffff807077812 */ /* 0x000fe200078ec0ff */
[----:B------:R-:W0:Y:S01]  /*32d0*/  LDGDEPBAR ;  /* 0x00000000000079af */ /* 0x000e220000000000 */
[----:B------:R-:W-:-:S02]  /*32e0*/  LEA.HI R6, R6, R2, RZ, 0x2 ;  /* 0x0000000206067211 */ /* 0x000fc400078f10ff */
[----:B------:R-:W-:Y:S01]  /*32f0*/  LEA.HI R8, R5, R5, RZ, 0x1 ;  /* 0x0000000505087211 */ /* 0x000fe200078f08ff */
[----:B------:R-:W-:Y:S01]  /*3300*/  IMAD.IADD R9, R65, 0x1, -R7 ;  /* 0x0000000141097824 */ /* 0x000fe200078e0a07 */
[----:B------:R-:W-:Y:S02]  /*3310*/  PLOP3.LUT P1, PT, PT, PT, UP1, 0x80, 0x0 ;  /* 0x000000000000781c */ /* 0x000fe40003f2f018 */
[----:B------:R-:W-:Y:S02]  /*3320*/  LEA.HI.SX32 R7, R6, UR11, 0x1e ;  /* 0x0000000b06077c11 */ /* 0x000fe4000f8ff2ff */
[----:B------:R-:W-:Y:S02]  /*3330*/  LOP3.LUT R8, R8, 0x1ffffffe, RZ, 0xc0, !PT ;  /* 0x1ffffffe08087812 */ /* 0x000fe400078ec0ff */
[----:B------:R-:W-:Y:S01]  /*3340*/  PLOP3.LUT P0, PT, PT, PT, UP1, 0x80, 0x0 ;  /* 0x000000000000781c */ /* 0x000fe20003f0f018 */
[----:B------:R-:W-:Y:S02]  /*3350*/  IMAD R7, R9, 0x10, R7 ;  /* 0x0000001009077824 */ /* 0x000fe400078e0207 */
[----:B------:R-:W-:-:S04]  /*3360*/  IMAD.IADD R5, R5, 0x1, -R8 ;  /* 0x0000000105057824 */ /* 0x000fc800078e0a08 */
[----:B------:R-:W-:-:S04]  /*3370*/  IMAD R10, R5, 0x8, R7 ;  /* 0x00000008050a7824 */ /* 0x000fc800078e0207 */
[----:B------:R-:W-:Y:S01]  /*3380*/  @P1 IMAD.HI.U32 R5, R10, c[0x0][0x2c8], RZ ;  /* 0x0000b2000a051a27 */ /* 0x000fe200078e00ff */
[----:B------:R1:W-:Y:S03]  /*3390*/  STL [R1+0x78], R10 ;  /* 0x0000780a01007387 */ /* 0x0003e60000100800 */
[----:B------:R-:W-:Y:S01]  /*33a0*/  IMAD.MOV.U32 R7, RZ, RZ, R10 ;  /* 0x000000ffff077224 */ /* 0x000fe200078e000a */
[----:B------:R-:W-:Y:S02]  /*33b0*/  @P0 SHF.R.U32.HI R7, RZ, c[0x0][0x2cc], R5 ;  /* 0x0000b300ff070a19 */ /* 0x000fe40000011605 */
[----:B------:R-:W-:Y:S02]  /*33c0*/  LOP3.LUT R5, R6, 0x7ffffffc, RZ, 0xc0, !PT ;  /* 0x7ffffffc06057812 */ /* 0x000fe400078ec0ff */
[----:B------:R-:W-:Y:S01]  /*33d0*/  PLOP3.LUT P0, PT, PT, PT, UP0, 0x40, 0x0 ;  /* 0x000000000000781c */ /* 0x000fe20003f0e808 */
[----:B------:R-:W2:Y:S02]  /*33e0*/  SHFL.IDX PT, R6, R7, RZ, 0x1c1f ;  /* 0x001c1fff07067589 */ /* 0x000ea400000e0000 */
[----:B------:R-:W-:-:S02]  /*33f0*/  IMAD.IADD R5, R2, 0x1, -R5 ;  /* 0x0000000102057824 */ /* 0x000fc400078e0a05 */
[----:B------:R-:W-:Y:S02]  /*3400*/  IMAD.U32 R2, RZ, RZ, UR18 ;  /* 0x00000012ff027e24 */ /* 0x000fe4000f8e00ff */
[----:B------:R-:W-:-:S05]  /*3410*/  IMAD.SHL.U32 R11, R5, 0x2, RZ ;  /* 0x00000002050b7824 */ /* 0x000fca00078e00ff */
[C---:B------:R-:W-:Y:S01]  /*3420*/  IADD3 R2, -R11.reuse, 0x1, R2 ;  /* 0x000000010b027810 */ /* 0x040fe20007ffe102 */
[----:B------:R3:W-:Y:S01]  /*3430*/  STL [R1+0x74], R11 ;  /* 0x0000740b01007387 */ /* 0x0007e20000100800 */
[----:B------:R-:W-:Y:S02]  /*3440*/  IADD3 R9, -R11, c[0x0][0x1d0], R64 ;  /* 0x000074000b097a10 */ /* 0x000fe40007ffe140 */
[----:B------:R-:W-:-:S04]  /*3450*/  IADD3 R2, R2, -c[0x0][0x168], RZ ;  /* 0x80005a0002027a10 */ /* 0x000fc80007ffe0ff */
[C---:B------:R-:W-:Y:S02]  /*3460*/  IADD3 R8, R2.reuse, c[0x0][0x328], RZ ;  /* 0x0000ca0002087a10 */ /* 0x040fe40007ffe0ff */
[----:B-1----:R-:W-:-:S03]  /*3470*/  IADD3 R10, R2, UR7, RZ ;  /* 0x00000007020a7c10 */ /* 0x002fc6000fffe0ff */
[--C-:B--2---:R-:W-:Y:S02]  /*3480*/  IMAD.IADD R5, R8, 0x1, R6.reuse ;  /* 0x0000000108057824 */ /* 0x104fe400078e0206 */
[----:B------:R-:W-:-:S03]  /*3490*/  IMAD.IADD R2, R10, 0x1, R6 ;  /* 0x000000010a027824 */ /* 0x000fc600078e0206 */
[----:B------:R-:W-:Y:S02]  /*34a0*/  IMNMX R5, R5, R9, PT ;  /* 0x0000000905057217 */ /* 0x000fe40003800200 */
[----:B---3--:R-:W-:Y:S01]  /*34b0*/  IADD3 R11, -R11, UR19, RZ ;  /* 0x000000130b0b7c10 */ /* 0x008fe2000fffe1ff */
[----:B------:R-:W-:Y:S05]  /*34c0*/  @P0 BRA `(.L_x_2919) ;  /* 0x0000015000000947 */ /* 0x000fea0003800000 */
[----:B------:R-:W-:Y:S01]  /*34d0*/  IADD3 R6, R6, c[0x0][0x1d0], RZ ;  /* 0x0000740006067a10 */ /* 0x000fe20007ffe0ff */
        /* <DEDUP_REMOVED lines=11> */
.L_x_2921:
[----:B------:R-:W-:-:S04]  /*3590*/  MOV R12, c[0x0][0x32c] ;  /* 0x0000cb00000c7a02 */ /* 0x000fc80000000f00 */
[----:B------:R-:W-:-:S13]  /*35a0*/  ISETP.NE.AND P0, PT, R12, 0x1, PT ;  /* 0x000000010c00780c */ /* 0x000fda0003f05270 */
[----:B------:R-:W-:-:S05]  /*35b0*/  @P0 IMAD.HI.U32 R12, R6, c[0x0][0x330], RZ ;  /* 0x0000cc00060c0a27 */ /* 0x000fca00078e00ff */
[----:B------:R-:W-:Y:S02]  /*35c0*/  @P0 SHF.R.U32.HI R6, RZ, c[0x0][0x334], R12 ;  /* 0x0000cd00ff060a19 */ /* 0x000fe4000001160c */
.L_x_2922:
[----:B------:R-:W-:Y:S05]  /*35d0*/  BSYNC B0 ;  /* 0x0000000000007941 */ /* 0x000fea0003800000 */
.L_x_2920:
[----:B------:R-:W-:-:S05]  /*35e0*/  IMAD R6, R6, c[0x0][0x32c], R11 ;  /* 0x0000cb0006067a24 */ /* 0x000fca00078e020b */
[----:B------:R-:W-:Y:S02]  /*35f0*/  IADD3 R12, R6, c[0x0][0x32c], RZ ;  /* 0x0000cb00060c7a10 */ /* 0x000fe40007ffe0ff */
[----:B------:R-:W-:Y:S02]  /*3600*/  IMNMX R2, R2, R6, !PT ;  /* 0x0000000602027217 */ /* 0x000fe40007800200 */
[----:B------:R-:W-:Y:S02]  /*3610*/  IMNMX R5, R5, R12, PT ;  /* 0x0000000c05057217 */ /* 0x000fe40003800200 */
.L_x_2919:
        /* <DEDUP_REMOVED lines=32> */
[----:B------:R-:W-:-:S02]  /*3820*/  FSEL R20, R44, -INF , !P1 ;  /* 0xff8000002c147808 */ /* 0x000fc40004800000 */
[----:B------:R-:W-:Y:S01]  /*3830*/  PLOP3.LUT P1, PT, PT, PT, UP0, 0x40, 0x0 ;  /* 0x000000000000781c */ /* 0x000fe20003f2e808 */
[----:B------:R-:W-:Y:S01]  /*3840*/  UISETP.GE.AND UP0, UPT, UR19, 0x2a, UPT ;  /* 0x0000002a1300788c */ /* 0x000fe2000bf06270 */
[----:B------:R-:W-:Y:S02]  /*3850*/  FSEL R19, R45, -INF , !P0 ;  /* 0xff8000002d137808 */ /* 0x000fe40004000000 */
[----:B------:R-:W-:Y:S01]  /*3860*/  PLOP3.LUT P0, PT, PT, PT, UP6, 0x40, 0x0 ;  /* 0x000000000000781c */ /* 0x000fe20003f0e868 */
[----:B------:R-:W-:Y:S01]  /*3870*/  UISETP.NE.AND UP6, UPT, UR13, URZ, UPT ;  /* 0x0000003f0d00728c */ /* 0x000fe2000bfc5270 */
[C---:B------:R-:W-:Y:S02]  /*3880*/  ISETP.GT.AND P1, PT, R2.reuse, 0x10, P1 ;  /* 0x000000100200780c */ /* 0x040fe40000f24270 */
[----:B------:R-:W-:Y:S02]  /*3890*/  ISETP.GT.AND P0, PT, R2, 0x11, P0 ;  /* 0x000000110200780c */ /* 0x000fe40000704270 */
[----:B------:R-:W-:-:S02]  /*38a0*/  ISETP.LT.OR P1, PT, R5, 0x11, P1 ;  /* 0x000000110500780c */ /* 0x000fc40000f21670 */
[----:B------:R-:W-:Y:S02]  /*38b0*/  ISETP.LT.OR P0, PT, R5, 0x12, P0 ;  /* 0x000000120500780c */ /* 0x000fe40000701670 */
[----:B------:R-:W-:Y:S02]  /*38c0*/  FSEL R18, R28, -INF , !P1 ;  /* 0xff8000001c127808 */ /* 0x000fe40004800000 */
[----:B------:R-:W-:Y:S02]  /*38d0*/  PLOP3.LUT P1, PT, PT, PT, UP5, 0x40, 0x0 ;  /* 0x000000000000781c */ /* 0x000fe40003f2e858 */
[----:B------:R-:W-:Y:S02]  /*38e0*/  FSEL R17, R29, -INF , !P0 ;  /* 0xff8000001d117808 */ /* 0x000fe40004000000 */
[----:B------:R-:W-:Y:S02]  /*38f0*/  PLOP3.LUT P0, PT, PT, PT, UP4, 0x40, 0x0 ;  /* 0x000000000000781c */ /* 0x000fe40003f0e848 */
[----:B------:R-:W-:-:S02]  /*3900*/  ISETP.GT.AND P1, PT, R2, 0x18, P1 ;  /* 0x000000180200780c */ /* 0x000fc40000f24270 */
[----:B------:R-:W-:Y:S02]  /*3910*/  ISETP.GT.AND P0, PT, R2, 0x19, P0 ;  /* 0x000000190200780c */ /* 0x000fe40000704270 */
[C---:B------:R-:W-:Y:S02]  /*3920*/  ISETP.LT.OR P1, PT, R5.reuse, 0x19, P1 ;  /* 0x000000190500780c */ /* 0x040fe40000f21670 */
[----:B------:R-:W-:Y:S02]  /*3930*/  ISETP.LT.OR P0, PT, R5, 0x1a, P0 ;  /* 0x0000001a0500780c */ /* 0x000fe40000701670 */
[----:B------:R-:W-:Y:S02]  /*3940*/  FSEL R22, R40, -INF , !P1 ;  /* 0xff80000028167808 */ /* 0x000fe40004800000 */
[----:B------:R-:W-:Y:S02]  /*3950*/  PLOP3.LUT P1, PT, PT, PT, UP3, 0x40, 0x0 ;  /* 0x000000000000781c */ /* 0x000fe40003f2e838 */
[----:B------:R-:W-:-:S02]  /*3960*/  FSEL R21, R41, -INF , !P0 ;  /* 0xff80000029157808 */ /* 0x000fc40004000000 */
[----:B------:R-:W-:Y:S02]  /*3970*/  PLOP3.LUT P0, PT, PT, PT, UP2, 0x40, 0x0 ;  /* 0x000000000000781c */ /* 0x000fe40003f0e828 */
[C---:B------:R-:W-:Y:S02]  /*3980*/  ISETP.GT.AND P1, PT, R2.reuse, 0x20, P1 ;  /* 0x000000200200780c */ /* 0x040fe40000f24270 */
[----:B------:R-:W-:Y:S02]  /*3990*/  ISETP.GT.AND P0, PT, R2, 0x21, P0 ;  /* 0x000000210200780c */ /* 0x000fe40000704270 */
[C---:B------:R-:W-:Y:S02]  /*39a0*/  ISETP.LT.OR P1, PT, R5.reuse, 0x21, P1 ;  /* 0x000000210500780c */ /* 0x040fe40000f21670 */
[----:B------:R-:W-:Y:S02]  /*39b0*/  ISETP.LT.OR P0, PT, R5, 0x22, P0 ;  /* 0x000000220500780c */ /* 0x000fe40000701670 */
[----:B------:R-:W-:-:S02]  /*39c0*/  FSEL R96, R24, -INF , !P1 ;  /* 0xff80000018607808 */ /* 0x000fc40004800000 */
[----:B------:R-:W-:Y:S02]  /*39d0*/  PLOP3.LUT P1, PT, PT, PT, UP1, 0x40, 0x0 ;  /* 0x000000000000781c */ /* 0x000fe40003f2e818 */
[----:B------:R-:W-:Y:S02]  /*39e0*/  FSEL R95, R25, -INF , !P0 ;  /* 0xff800000195f7808 */ /* 0x000fe40004000000 */
[----:B------:R-:W-:Y:S02]  /*39f0*/  PLOP3.LUT P0, PT, PT, PT, UP0, 0x40, 0x0 ;  /* 0x000000000000781c */ /* 0x000fe40003f0e808 */
[C---:B------:R-:W-:Y:S02]  /*3a00*/  ISETP.GT.AND P1, PT, R2.reuse, 0x28, P1 ;  /* 0x000000280200780c */ /* 0x040fe40000f24270 */
[----:B------:R-:W-:Y:S01]  /*3a10*/  ISETP.GT.AND P0, PT, R2, 0x29, P0 ;  /* 0x000000290200780c */ /* 0x000fe20000704270 */
[----:B-1----:R-:W-:Y:S01]  /*3a20*/  IMAD.IADD R2, R10, 0x1, R6 ;  /* 0x000000010a027824 */ /* 0x002fe200078e0206 */
[----:B------:R-:W-:-:S02]  /*3a30*/  ISETP.LT.OR P2, PT, R5, 0x29, P1 ;  /* 0x000000290500780c */ /* 0x000fc40000f41670 */
[----:B------:R-:W-:Y:S01]  /*3a40*/  ISETP.LT.OR P1, PT, R5, 0x2a, P0 ;  /* 0x0000002a0500780c */ /* 0x000fe20000721670 */
[----:B------:R-:W-:Y:S01]  /*3a50*/  IMAD.IADD R5, R8, 0x1, R6 ;  /* 0x0000000108057824 */ /* 0x000fe200078e0206 */
[----:B------:R-:W-:Y:S01]  /*3a60*/  PLOP3.LUT P0, PT, PT, PT, UP6, 0x40, 0x0 ;  /* 0x000000000000781c */ /* 0x000fe20003f0e868 */
[----:B------:R-:W-:Y:S01]  /*3a70*/  UISETP.NE.AND UP6, UPT, UR22, URZ, UPT ;  /* 0x0000003f1600728c */ /* 0x000fe2000bfc5270 */
[----:B------:R-:W-:Y:S02]  /*3a80*/  FSEL R94, R36, -INF , !P2 ;  /* 0xff800000245e7808 */ /* 0x000fe40005000000 */
[----:B------:R-:W-:Y:S02]  /*3a90*/  IMNMX R5, R5, R9, PT ;  /* 0x0000000905057217 */ /* 0x000fe40003800200 */
[----:B------:R-:W-:-:S07]  /*3aa0*/  FSEL R93, R37, -INF , !P1 ;  /* 0xff800000255d7808 */ /* 0x000fce0004800000 */
        /* <DEDUP_REMOVED lines=13> */
.L_x_2925:
[----:B------:R-:W-:-:S04]  /*3b80*/  MOV R7, c[0x0][0x32c] ;  /* 0x0000cb0000077a02 */ /* 0x000fc80000000f00 */
[----:B------:R-:W-:-:S13]  /*3b90*/  ISETP.NE.AND P0, PT, R7, 0x1, PT ;  /* 0x000000010700780c */ /* 0x000fda0003f05270 */
[----:B------:R-:W-:-:S05]  /*3ba0*/  @P0 IMAD.HI.U32 R7, R6, c[0x0][0x330], RZ ;  /* 0x0000cc0006070a27 */ /* 0x000fca00078e00ff */
[----:B------:R-:W-:Y:S02]  /*3bb0*/  @P0 SHF.R.U32.HI R6, RZ, c[0x0][0x334], R7 ;  /* 0x0000cd00ff060a19 */ /* 0x000fe40000011607 */
.L_x_2926:
[----:B------:R-:W-:Y:S05]  /*3bc0*/  BSYNC B0 ;  /* 0x0000000000007941 */ /* 0x000fea0003800000 */
.L_x_2924:
[----:B------:R-:W-:-:S05]  /*3bd0*/  IMAD R6, R6, c[0x0][0x32c], R11 ;  /* 0x0000cb0006067a24 */ /* 0x000fca00078e020b */
[----:B------:R-:W-:Y:S02]  /*3be0*/  IADD3 R7, R6, c[0x0][0x32c], RZ ;  /* 0x0000cb0006077a10 */ /* 0x000fe40007ffe0ff */
[----:B------:R-:W-:Y:S02]  /*3bf0*/  IMNMX R2, R2, R6, !PT ;  /* 0x0000000602027217 */ /* 0x000fe40007800200 */
[----:B------:R-:W-:Y:S02]  /*3c00*/  IMNMX R5, R5, R7, PT ;  /* 0x0000000705057217 */ /* 0x000fe40003800200 */
.L_x_2923:
[----:B------:R-:W-:Y:S01]  /*3c10*/  UP2UR UR19, UPR, URZ, 0x10 ;  /* 0x000000103f137883 */ /* 0x000fe20008000000 */
        /* <DEDUP_REMOVED lines=11> */
[----:B------:R-:W-:Y:S01]  /*3cd0*/  ISETP.GT.AND P0, PT, R2, RZ, P0 ;  /* 0x000000ff0200720c */ /* 0x000fe20000704270 */
[----:B------:R-:W-:Y:S01]  /*3ce0*/  UP2UR UR18, UPR, URZ, 0x2 ;  /* 0x000000023f127883 */ /* 0x000fe20008000000 */
[----:B------:R-:W-:Y:S01]  /*3cf0*/  PLOP3.LUT P2, PT, PT, PT, UP3, 0x40, 0x0 ;  /* 0x000000000000781c */ /* 0x000fe20003f4e838 */
[----:B------:R-:W-:Y:S01]  /*3d00*/  UISETP.NE.AND UP1, UPT, UR5, URZ, UPT ;  /* 0x0000003f0500728c */ /* 0x000fe2000bf25270 */
[C---:B------:R-:W-:Y:S01]  /*3d10*/  ISETP.LT.OR P0, PT, R5.reuse, 0x1, P0 ;  /* 0x000000010500780c */ /* 0x040fe20000701670 */
        /* <DEDUP_REMOVED lines=18> */
[----:B------:R-:W-:Y:S01]  /*3e40*/  ISETP.LT.OR P0, PT, R5, 0x9, P0 ;  /* 0x000000090500780c */ /* 0x000fe20000701670 */
[----:B------:R-:W-:Y:S01]  /*3e50*/  LDSM.16.MT88.4 R68, [R240+0x1900] ;  /* 0x00190000f044783b */ /* 0x000fe20000004200 */
[----:B------:R-:W-:Y:S01]  /*3e60*/  FMNMX.FTZ R7, R17, R7, !PT ;  /* 0x0000000711077209 */ /* 0x000fe20007810000 */
[----:B------:R-:W-:Y:S01]  /*3e70*/  ULDC.64 UR4, c[0x0][0x2c8] ;  /* 0x0000b20000047ab9 */ /* 0x000fe20000000a00 */
[----:B------:R-:W-:Y:S01]  /*3e80*/  FSEL R10, R46, -INF , !P0 ;  /* 0xff8000002e0a7808 */ /* 0x000fe20004000000 */
[----:B------:R-:W-:Y:S01]  /*3e90*/  LDSM.16.MT88.4 R60, [R236+0x2100] ;  /* 0x00210000ec3c783b */ /* 0x000fe20000004200 */
[----:B------:R-:W-:Y:S02]  /*3ea0*/  ISETP.GT.AND P0, PT, R2, 0x9, P2 ;  /* 0x000000090200780c */ /* 0x000fe40001704270 */
[----:B------:R-:W-:Y:S01]  /*3eb0*/  FMNMX.FTZ R7, R22, R7, !PT ;  /* 0x0000000716077209 */ /* 0x000fe20007810000 */
[----:B------:R-:W-:Y:S01]  /*3ec0*/  LDSM.16.MT88.4 R64, [R237+0x1900] ;  /* 0x00190000ed40783b */ /* 0x000fe20000004200 */
[----:B------:R-:W-:-:S02]  /*3ed0*/  ISETP.LT.OR P0, PT, R5, 0xa, P0 ;  /* 0x0000000a0500780c */ /* 0x000fc40000701670 */
[----:B------:R-:W-:Y:S01]  /*3ee0*/  FMNMX.FTZ R7, R21, R7, !PT ;  /* 0x0000000715077209 */ /* 0x000fe20007810000 */
[----:B------:R-:W-:Y:S01]  /*3ef0*/  LDSM.16.MT88.4 R56, [R237+0x2100] ;  /* 0x00210000ed38783b */ /* 0x000fe20000004200 */
[----:B------:R-:W-:Y:S02]  /*3f00*/  FSEL R9, R47, -INF , !P0 ;  /* 0xff8000002f097808 */ /* 0x000fe40004000000 */
[----:B------:R-:W-:Y:S01]  /*3f10*/  ISETP.GT.AND P0, PT, R2, 0x10, P1 ;  /* 0x000000100200780c */ /* 0x000fe20000f04270 */
[----:B------:R-:W-:Y:S01]  /*3f20*/  LDSM.16.MT88.4 R44, [R240+0x100] ;  /* 0x00010000f02c783b */ /* 0x000fe20000004200 */
[----:B------:R-:W-:Y:S01]  /*3f30*/  PLOP3.LUT P2, PT, PT, PT, UP6, 0x40, 0x0 ;  /* 0x000000000000781c */ /* 0x000fe20003f4e868 */
[----:B------:R-:W-:Y:S01]  /*3f40*/  UISETP.NE.AND UP6, UPT, UR13, URZ, UPT ;  /* 0x0000003f0d00728c */ /* 0x000fe2000bfc5270 */
[----:B------:R-:W-:Y:S01]  /*3f50*/  ISETP.LT.OR P0, PT, R5, 0x11, P0 ;  /* 0x000000110500780c */ /* 0x000fe20000701670 */
[----:B------:R-:W-:Y:S01]  /*3f60*/  STL [R1+0x90], R163 ;  /* 0x000090a301007387 */ /* 0x000fe20000100800 */
[----:B------:R-:W-:-:S02]  /*3f70*/  FMNMX.FTZ R7, R96, R7, !PT ;  /* 0x0000000760077209 */ /* 0x000fc40007810000 */
[----:B------:R-:W-:Y:S01]  /*3f80*/  FSEL R8, R30, -INF , !P0 ;  /* 0xff8000001e087808 */ /* 0x000fe20004000000 */
[----:B------:R-:W-:Y:S01]  /*3f90*/  STL [R1+0x8c], R162 ;  /* 0x00008ca201007387 */ /* 0x000fe20000100800 */
[----:B------:R-:W-:Y:S02]  /*3fa0*/  ISETP.GT.AND P0, PT, R2, 0x11, P2 ;  /* 0x000000110200780c */ /* 0x000fe40001704270 */
[----:B------:R-:W-:Y:S01]  /*3fb0*/  FMNMX.FTZ R7, R95, R7, !PT ;  /* 0x000000075f077209 */ /* 0x000fe20007810000 */
[----:B------:R-:W-:Y:S01]  /*3fc0*/  STL [R1+0x88], R161 ;  /* 0x000088a101007387 */ /* 0x000fe20000100800 */
[----:B------:R-:W-:Y:S02]  /*3fd0*/  ISETP.LT.OR P0, PT, R5, 0x12, P0 ;  /* 0x000000120500780c */ /* 0x000fe40000701670 */
[----:B------:R-:W-:Y:S01]  /*3fe0*/  PLOP3.LUT P1, PT, PT, PT, UP5, 0x40, 0x0 ;  /* 0x000000000000781c */ /* 0x000fe20003f2e858 */
[----:B------:R-:W-:Y:S01]  /*3ff0*/  STL [R1+0x84], R160 ;  /* 0x000084a001007387 */ /* 0x000fe20000100800 */
[----:B------:R-:W-:Y:S01]  /*4000*/  FMNMX.FTZ R133, R94, R7, !PT ;  /* 0x000000075e857209 */ /* 0x000fe20007810000 */
[----:B------:R-:W-:Y:S01]  /*4010*/  UISETP.NE.AND UP5, UPT, UR14, URZ, UPT ;  /* 0x0000003f0e00728c */ /* 0x000fe2000bfa5270 */
[----:B------:R-:W-:Y:S01]  /*4020*/  FSEL R7, R31, -INF , !P0 ;  /* 0xff8000001f077808 */ /* 0x000fe20004000000 */
[----:B------:R-:W-:Y:S01]  /*4030*/  STL [R1+0x80], R135 ;  /* 0x0000808701007387 */ /* 0x000fe20000100800 */
[----:B------:R-:W-:-:S02]  /*4040*/  PLOP3.LUT P0, PT, PT, PT, UP4, 0x40, 0x0 ;  /* 0x000000000000781c */ /* 0x000fc40003f0e848 */
[----:B------:R-:W-:Y:S01]  /*4050*/  ISETP.GT.AND P1, PT, R2, 0x18, P1 ;  /* 0x000000180200780c */ /* 0x000fe20000f24270 */
[----:B------:R-:W-:Y:S01]  /*4060*/  LDSM.16.MT88.4 R28, [R237+0x100] ;  /* 0x00010000ed1c783b */ /* 0x000fe20000004200 */
[----:B------:R-:W-:Y:S02]  /*4070*/  FMNMX.FTZ R23, R6, R11, !PT ;  /* 0x0000000b06177209 */ /* 0x000fe40007810000 */
[----:B------:R-:W-:Y:S02]  /*4080*/  ISETP.GT.AND P0, PT, R2, 0x19, P0 ;  /* 0x000000190200780c */ /* 0x000fe40000704270 */
[C---:B------:R-:W-:Y:S02]  /*4090*/  ISETP.LT.OR P1, PT, R5.reuse, 0x19, P1 ;  /* 0x000000190500780c */ /* 0x040fe40000f21670 */
[----:B------:R-:W-:Y:S02]  /*40a0*/  FMNMX.FTZ R23, R10, R23, !PT ;  /* 0x000000170a177209 */ /* 0x000fe40007810000 */
[----:B------:R-:W-:-:S02]  /*40b0*/  ISETP.LT.OR P0, PT, R5, 0x1a, P0 ;  /* 0x0000001a0500780c */ /* 0x000fc40000701670 */
[----:B------:R-:W-:Y:S02]  /*40c0*/  FSEL R13, R42, -INF , !P1 ;  /* 0xff8000002a0d7808 */ /* 0x000fe40004800000 */
[----:B------:R-:W-:Y:S02]  /*40d0*/  PLOP3.LUT P1, PT, PT, PT, UP3, 0x40, 0x0 ;  /* 0x000000000000781c */ /* 0x000fe40003f2e838 */
[----:B------:R-:W-:Y:S02]  /*40e0*/  FMNMX.FTZ R23, R9, R23, !PT ;  /* 0x0000001709177209 */ /* 0x000fe40007810000 */
[----:B------:R-:W-:Y:S02]  /*40f0*/  FSEL R15, R43, -INF , !P0 ;  /* 0xff8000002b0f7808 */ /* 0x000fe40004000000 */
[----:B------:R-:W-:Y:S01]  /*4100*/  PLOP3.LUT P0, PT, PT, PT, UP2, 0x40, 0x0 ;  /* 0x000000000000781c */ /* 0x000fe20003f0e828 */
[----:B------:R-:W-:Y:S01]  /*4110*/  LDSM.16.MT88.4 R40, [R240+0x900] ;  /* 0x00090000f028783b */ /* 0x000fe20000004200 */
[----:B------:R-:W-:-:S02]  /*4120*/  ISETP.GT.AND P1, PT, R2, 0x20, P1 ;  /* 0x000000200200780c */ /* 0x000fc40000f24270 */
[----:B------:R-:W-:Y:S02]  /*4130*/  FMNMX.FTZ R23, R8, R23, !PT ;  /* 0x0000001708177209 */ /* 0x000fe40007810000 */
[----:B------:R-:W-:Y:S02]  /*4140*/  ISETP.GT.AND P0, PT, R2, 0x21, P0 ;  /* 0x000000210200780c */ /* 0x000fe40000704270 */
[----:B------:R-:W-:Y:S02]  /*4150*/  ISETP.LT.OR P1, PT, R5, 0x21, P1 ;  /* 0x000000210500780c */ /* 0x000fe40000f21670 */
[----:B------:R-:W-:Y:S02]  /*4160*/  FMNMX.FTZ R23, R7, R23, !PT ;  /* 0x0000001707177209 */ /* 0x000fe40007810000 */
[----:B------:R-:W-:Y:S02]  /*4170*/  ISETP.LT.OR P0, PT, R5, 0x22, P0 ;  /* 0x000000220500780c */ /* 0x000fe40000701670 */
[----:B------:R-:W-:-:S02]  /*4180*/  FSEL R91, R26, -INF , !P1 ;  /* 0xff8000001a5b7808 */ /* 0x000fc40004800000 */
[----:B------:R-:W-:Y:S02]  /*4190*/  PLOP3.LUT P1, PT, PT, PT, UP1, 0x40, 0x0 ;  /* 0x000000000000781c */ /* 0x000fe40003f2e818 */
[----:B------:R-:W-:Y:S02]  /*41a0*/  FMNMX.FTZ R23, R13, R23, !PT ;  /* 0x000000170d177209 */ /* 0x000fe40007810000 */
[----:B------:R-:W-:Y:S02]  /*41b0*/  FSEL R92, R27, -INF , !P0 ;  /* 0xff8000001b5c7808 */ /* 0x000fe40004000000 */
[----:B------:R-:W-:Y:S01]  /*41c0*/  PLOP3.LUT P0, PT, PT, PT, UP0, 0x40, 0x0 ;  /* 0x000000000000781c */ /* 0x000fe20003f0e808 */
[----:B------:R-:W-:Y:S01]  /*41d0*/  LDSM.16.MT88.4 R24, [R236+0x900] ;  /* 0x00090000ec18783b */ /* 0x000fe20000004200 */
[----:B------:R-:W-:Y:S02]  /*41e0*/  ISETP.GT.AND P1, PT, R2, 0x28, P1 ;  /* 0x000000280200780c */ /* 0x000fe40000f24270 */
        /* <DEDUP_REMOVED lines=10> */
[----:B------:R-:W-:Y:S02]  /*4290*/  FMNMX.FTZ R132, R90, R132, !PT ;  /* 0x000000845a847209 */ /* 0x000fe40007810000 */
        /* <DEDUP_REMOVED lines=222> */
[----:B------:R-:W-:Y:S02]  /*5080*/  IMAD.MOV.U32 R43, RZ, RZ, R155 ;  /* 0x000000ffff2b7224 */ /* 0x000fe400078e009b */
[----:B------:R-:W-:-:S05]  /*5090*/  IMAD.MOV.U32 R94, RZ, RZ, R39 ;  /* 0x000000ffff5e7224 */ /* 0x000fca00078e0027 */
        /* <DEDUP_REMOVED lines=11> */
[----:B------:R-:W-:Y:S01]  /*5150*/  MOV R28, R154 ;  /* 0x0000009a001c7202 */ /* 0x000fe20000000f00 */
[----:B------:R-:W-:Y:S11]  /*5160*/  MUFU.EX2 R21, R21 ;  /* 0x0000001500157308 */ /* 0x000ff60000000800 */
[----:B------:R-:W-:Y:S06]  /*5170*/  @!UPT UIADD3 URZ, URZ, URZ, URZ ;  /* 0x0000003f3f3ff290 */ /* 0x000fec000fffe03f */
        /* <DEDUP_REMOVED lines=28> */
[----:B------:R1:W-:Y:S01]  /*5340*/  MUFU.EX2 R6, R0 ;  /* 0x0000000000067308 */ /* 0x0003e20000000800 */
[----:B------:R-:W-:Y:S01]  /*5350*/  F2FP.PACK_AB R128, R20, R21 ;  /* 0x000000151480723e */ /* 0x000fe200000000ff */
[----:B------:R-:W-:Y:S02]  /*5360*/  IMAD.MOV.U32 R8, RZ, RZ, R35 ;  /* 0x000000ffff087224 */ /* 0x000fe400078e0023 */
[----:B------:R-:W-:-:S04]  /*5370*/  IMAD.MOV.U32 R92, RZ, RZ, R41 ;  /* 0x000000ffff5c7224 */ /* 0x000fc800078e0029 */
[----:B------:R2:W3:Y:S01]  /*5380*/  MUFU.EX2 R3, R2 ;  /* 0x0000000200037308 */ /* 0x0004e20000000800 */
[----:B------:R-:W-:Y:S02]  /*5390*/  IMAD.MOV.U32 R40, RZ, RZ, R161 ;  /* 0x000000ffff287224 */ /* 0x000fe400078e00a1 */
[----:B------:R-:W-:Y:S02]  /*53a0*/  IMAD.MOV.U32 R42, RZ, RZ, R135 ;  /* 0x000000ffff2a7224 */ /* 0x000fe400078e0087 */
[----:B------:R-:W-:Y:S01]  /*53b0*/  IMAD.MOV.U32 R51, RZ, RZ, R162 ;  /* 0x000000ffff337224 */ /* 0x000fe200078e00a2 */
[----:B------:R-:W-:Y:S01]  /*53c0*/  MOV R41, R160 ;  /* 0x000000a000297202 */ /* 0x000fe20000000f00 */
[----:B------:R-:W-:Y:S01]  /*53d0*/  IMAD.MOV.U32 R9, RZ, RZ, R67 ;  /* 0x000000ffff097224 */ /* 0x000fe200078e0043 */
[----:B------:R-:W-:Y:S01]  /*53e0*/  MOV R10, R66 ;  /* 0x00000042000a7202 */ /* 0x000fe20000000f00 */
[----:B-1----:R-:W-:Y:S01]  /*53f0*/  FADD.FTZ R0, R86, R84 ;  /* 0x0000005456007221 */ /* 0x002fe20000010000 */
[----:B------:R4:W5:Y:S01]  /*5400*/  LDL.LU R162, [R1+0x8c] ;  /* 0x00008c0001a27983 */ /* 0x0009620000300800 */
[----:B--2---:R-:W-:Y:S01]  /*5410*/  FADD.FTZ R2, R130, R4 ;  /* 0x0000000482027221 */ /* 0x004fe20000010000 */
[----:B------:R-:W-:-:S02]  /*5420*/  F2FP.PACK_AB R130, R22, R23 ;  /* 0x000000171682723e */ /* 0x000fc400000000ff */
        /* <DEDUP_REMOVED lines=95> */
.L_x_2928:
[----:B------:R-:W-:Y:S02]  /*5a20*/  UISETP.NE.AND UP0, UPT, UR10, 0x1, UPT ;  /* 0x000000010a00788c */ /* 0x000fe4000bf05270 */
[----:B------:R-:W-:Y:S02]  /*5a30*/  ULDC.64 UR4, c[0x0][0x330] ;  /* 0x0000cc0000047ab9 */ /* 0x000fe40000000a00 */
[----:B------:R-:W-:-:S07]  /*5a40*/  UIMAD.WIDE.U32 UR20, UR18, UR4, URZ ;  /* 0x00000004121472a5 */ /* 0x000fce000f8e003f */
[----:B------:R-:W-:Y:S02]  /*5a50*/  @UP0 UMOV UR19, UR21 ;  /* 0x0000001500130c82 */ /* 0x000fe40008000000 */
[----:B------:R-:W-:Y:S02]  /*5a60*/  @UP0 USHF.R.U32.HI UR18, URZ, UR5, UR19 ;  /* 0x000000053f120299 */ /* 0x000fe40008011613 */
.L_x_2929:
[----:B------:R-:W-:Y:S02]  /*5a70*/  ULDC UR4, c[0x0][0x32c] ;  /* 0x0000cb0000047ab9 */ /* 0x000fe40000000800 */
[----:B------:R-:W-:-:S04]  /*5a80*/  UIMAD UR4, UR18, UR10, UR4 ;  /* 0x0000000a120472a4 */ /* 0x000fc8000f8e0204 */
[----:B------:R-:W-:-:S04]  /*5a90*/  UISETP.LT.AND UP0, UPT, UR11, UR4, UPT ;  /* 0x000000040b00728c */ /* 0x000fc8000bf01270 */
[----:B------:R-:W-:-:S04]  /*5aa0*/  USEL UR11, UR11, UR4, UP0 ;  /* 0x000000040b0b7287 */ /* 0x000fc80008000000 */
.L_x_2927:
        /* <DEDUP_REMOVED lines=38> */
.L_x_2941:
        /* <DEDUP_REMOVED lines=79> */
.L_x_2931:
        /* <DEDUP_REMOVED lines=136> */
[----:B------:R-:W2:Y:S01]  /*6a80*/  LDSM.16.M88.4 R172, [R238+0x5800] ;  /* 0x00580000eeac783b */ /* 0x000ea20000000200 */
[----:B------:R-:W-:Y:S06]  /*6a90*/  DEPBAR.LE SB0, 0x0 ;  /* 0x000080000000791a */ /* 0x000fec0000000000 */
[----:B------:R-:W-:Y:S01]  /*6aa0*/  BAR.SYNC.DEFER_BLOCKING 0x0 ;  /* 0x0000000000007b1d */ /* 0x000fe20000010000 */
[C---:B-1----:R-:W-:Y:S08]  /*6ab0*/  HMMA.16816.F32 R12, R232.reuse, R168, R12 ;  /* 0x000000a8e80c723c */ /* 0x042ff0000000180c */
[C---:B------:R-:W-:Y:S08]  /*6ac0*/  HMMA.16816.F32 R16, R232.reuse, R170, R16 ;  /* 0x000000aae810723c */ /* 0x040ff00000001810 */
[C---:B--2---:R-:W-:Y:S08]  /*6ad0*/  HMMA.16816.F32 R20, R232.reuse, R172, R20 ;  /* 0x000000ace814723c */ /* 0x044ff00000001814 */
[----:B------:R-:W-:Y:S01]  /*6ae0*/  HMMA.16816.F32 R24, R232, R174, R24 ;  /* 0x000000aee818723c */ /* 0x000fe20000001818 */
[----:B------:R-:W-:-:S07]  /*6af0*/  @P0 BRA `(.L_x_2932) ;  /* 0x000004e000000947 */ /* 0x000fce0003800000 */
[----:B------:R-:W2:Y:S01]  /*6b00*/  LDL.64 R174, [R1+0x30] ;  /* 0x0000300001ae7983 */ /* 0x000ea20000100a00 */
[----:B------:R-:W-:Y:S02]  /*6b10*/  UIADD3 UR18, UR8, -0x1, URZ ;  /* 0xffffffff08127890 */ /* 0x000fe4000fffe03f */
[----:B------:R-:W-:Y:S01]  /*6b20*/  ULDC.64 UR4, c[0x0][0x1e0] ;  /* 0x0000780000047ab9 */ /* 0x000fe20000000a00 */
[----:B------:R-:W3:Y:S01]  /*6b30*/  LDL.64 R178, [R1+0x28] ;  /* 0x0000280001b27983 */ /* 0x000ee20000100a00 */
[----:B------:R-:W-:Y:S02]  /*6b40*/  USHF.R.S32.HI UR11, URZ, 0x1f, UR18 ;  /* 0x0000001f3f0b7899 */ /* 0x000fe40008011412 */
[----:B------:R-:W-:Y:S01]  /*6b50*/  UIMAD.WIDE.U32 UR20, UR18, UR4, URZ ;  /* 0x00000004121472a5 */ /* 0x000fe2000f8e003f */
[----:B------:R-:W4:Y:S01]  /*6b60*/  LDL R177, [R1+0x4] ;  /* 0x0000040001b17983 */ /* 0x000f220000100800 */
[----:B------:R-:W-:Y:S03]  /*6b70*/  UIMAD UR11, UR11, UR4, URZ ;  /* 0x000000040b0b72a4 */ /* 0x000fe6000f8e023f */
[----:B------:R-:W5:Y:S01]  /*6b80*/  LDL R173, [R1+0x50] ;  /* 0x0000500001ad7983 */ /* 0x000f620000100800 */
        /* <DEDUP_REMOVED lines=69> */
.L_x_2932:
[----:B------:R-:W2:Y:S01]  /*6fe0*/  LDL R3, [R1+0x78] ;  /* 0x0000780001037983 */ /* 0x000ea20000100800 */
        /* <DEDUP_REMOVED lines=35> */
.L_x_2935:
[----:B------:R-:W-:Y:S04]  /*7220*/  MOV R170, c[0x0][0x32c] ;  /* 0x0000cb0000aa7a02 */ /* 0x000fe80000000f00 */
[----:B------:R-:W-:Y:S11]  /*7230*/  ISETP.NE.AND P0, PT, R170, 0x1, PT ;  /* 0x00000001aa00780c */ /* 0x000ff60003f05270 */
[----:B------:R-:W-:Y:S02]  /*7240*/  @!UPT UIADD3 URZ, URZ, URZ, URZ ;  /* 0x0000003f3f3ff290 */ /* 0x000fe4000fffe03f */
[----:B------:R-:W-:Y:S05]  /*7250*/  @P0 IMAD.HI.U32 R170, R132, c[0x0][0x330], RZ ;  /* 0x0000cc0084aa0a27 */ /* 0x000fea00078e00ff */
[----:B------:R-:W-:Y:S02]  /*7260*/  @P0 SHF.R.U32.HI R132, RZ, c[0x0][0x334], R170 ;  /* 0x0000cd00ff840a19 */ /* 0x000fe400000116aa */
.L_x_2936:
[----:B------:R-:W-:Y:S05]  /*7270*/  BSYNC B0 ;  /* 0x0000000000007941 */ /* 0x000fea0003800000 */
.L_x_2934:
[----:B------:R-:W-:Y:S05]  /*7280*/  IADD3 R170, -R171, UR4, RZ ;  /* 0x00000004abaa7c10 */ /* 0x000fea000fffe1ff */
[----:B------:R-:W-:Y:S05]  /*7290*/  IMAD R132, R132, c[0x0][0x32c], R170 ;  /* 0x0000cb0084847a24 */ /* 0x000fea00078e02aa */
[----:B------:R-:W-:Y:S02]  /*72a0*/  IMNMX R0, R0, R132, !PT ;  /* 0x0000008400007217 */ /* 0x000fe40007800200 */
[----:B------:R-:W-:Y:S04]  /*72b0*/  IADD3 R132, R132, c[0x0][0x32c], RZ ;  /* 0x0000cb0084847a10 */ /* 0x000fe80007ffe0ff */
[----:B------:R-:W-:Y:S02]  /*72c0*/  IMNMX R3, R3, R132, PT ;  /* 0x0000008403037217 */ /* 0x000fe40003800200 */
.L_x_2933:
[----:B------:R-:W-:Y:S02]  /*72d0*/  UISETP.GE.AND UP1, UPT, UR4, 0x1, UPT ;  /* 0x000000010400788c */ /* 0x000fe4000bf26270 */
        /* <DEDUP_REMOVED lines=29> */
[----:B------:R-:W1:Y:S01]  /*74b0*/  SHFL.IDX PT, R5, R133, 0x1, 0x1c1f ;  /* 0x003c1f0085057f89 */ /* 0x000e6200000e0000 */
[----:B------:R-:W-:Y:S01]  /*74c0*/  FSEL R8, R8, -INF , !P1 ;  /* 0xff80000008087808 */ /* 0x000fe20004800000 */
[----:B------:R-:W-:Y:S01]  /*74d0*/  UP2UR UR21, UPR, URZ, 0x40 ;  /* 0x000000403f157883 */ /* 0x000fe20008000000 */
        /* <DEDUP_REMOVED lines=12> */
[----:B------:R-:W-:Y:S01]  /*75a0*/  PLOP3.LUT P0, PT, PT, PT, UP4, 0x40, 0x0 ;  /* 0x000000000000781c */ /* 0x000fe20003f0e848 */
[--C-:B-1----:R-:W-:Y:S01]  /*75b0*/  IMAD.IADD R4, R169, 0x1, R5.reuse ;  /* 0x00000001a9047824 */ /* 0x102fe200078e0205 */
        /* <DEDUP_REMOVED lines=40> */
.L_x_2939:
[----:B------:R-:W-:Y:S04]  /*7840*/  MOV R5, c[0x0][0x32c] ;  /* 0x0000cb0000057a02 */ /* 0x000fe80000000f00 */
[----:B------:R-:W-:Y:S11]  /*7850*/  ISETP.NE.AND P0, PT, R5, 0x1, PT ;  /* 0x000000010500780c */ /* 0x000ff60003f05270 */
[----:B------:R-:W-:Y:S02]  /*7860*/  @!UPT UIADD3 URZ, URZ, URZ, URZ ;  /* 0x0000003f3f3ff290 */ /* 0x000fe4000fffe03f */
[----:B------:R-:W-:Y:S05]  /*7870*/  @P0 IMAD.HI.U32 R5, R0, c[0x0][0x330], RZ ;  /* 0x0000cc0000050a27 */ /* 0x000fea00078e00ff */
[----:B------:R-:W-:Y:S02]  /*7880*/  @P0 SHF.R.U32.HI R0, RZ, c[0x0][0x334], R5 ;  /* 0x0000cd00ff000a19 */ /* 0x000fe40000011605 */
.L_x_2940:
[----:B------:R-:W-:Y:S05]  /*7890*/  BSYNC B0 ;  /* 0x0000000000007941 */ /* 0x000fea0003800000 */
.L_x_2938:
[----:B------:R-:W-:Y:S05]  /*78a0*/  IADD3 R5, -R171, UR4, RZ ;  /* 0x00000004ab057c10 */ /* 0x000fea000fffe1ff */
[----:B------:R-:W-:Y:S05]  /*78b0*/  IMAD R0, R0, c[0x0][0x32c], R5 ;  /* 0x0000cb0000007a24 */ /* 0x000fea00078e0205 */
[----:B------:R-:W-:Y:S02]  /*78c0*/  IMNMX R3, R3, R0, !PT ;  /* 0x0000000003037217 */ /* 0x000fe40007800200 */
[----:B------:R-:W-:Y:S04]  /*78d0*/  IADD3 R0, R0, c[0x0][0x32c], RZ ;  /* 0x0000cb0000007a10 */ /* 0x000fe80007ffe0ff */
[----:B------:R-:W-:Y:S02]  /*78e0*/  IMNMX R4, R4, R0, PT ;  /* 0x0000000004047217 */ /* 0x000fe40003800200 */
.L_x_2937:
        /* <DEDUP_REMOVED lines=40> */
[----:B------:R-:W2:Y:S01]  /*7b70*/  LDL.LU R12, [R1+0x14] ;  /* 0x00001400010c7983 */ /* 0x000ea20000300800 */
[--C-:B------:R-:W-:Y:S02]  /*7b80*/  FFMA.FTZ R132, R132, c[0x0][0x2d0], -R2.reuse ;  /* 0x0000b40084847a23 */ /* 0x100fe40000010802 */
        /* <DEDUP_REMOVED lines=16> */
[--C-:B------:R-:W-:Y:S01]  /*7c90*/  FFMA.FTZ R17, R17, c[0x0][0x2d0], -R2.reuse ;  /* 0x0000b40011117a23 */ /* 0x100fe20000010802 */
[----:B------:R-:W-:Y:S01]  /*7ca0*/  PLOP3.LUT P1, PT, PT, PT, UP0, 0x40, 0x0 ;  /* 0x000000000000781c */ /* 0x000fe20003f2e808 */
[----:B------:R-:W-:Y:S01]  /*7cb0*/  FFMA.FTZ R169, R20, c[0x0][0x2d0], -R2 ;  /* 0x0000b40014a97a23 */ /* 0x000fe20000010802 */
[----:B------:R-:W-:Y:S01]  /*7cc0*/  ISETP.LT.OR P0, PT, R4, 0x9, P0 ;  /* 0x000000090400780c */ /* 0x000fe20000701670 */
[----:B------:R-:W-:Y:S01]  /*7cd0*/  UISETP.NE.AND UP1, UPT, UR18, URZ, UPT ;  /* 0x0000003f1200728c */ /* 0x000fe2000bf25270 */
[----:B------:R-:W1:Y:S01]  /*7ce0*/  MUFU.EX2 R2, R0 ;  /* 0x0000000000027308 */ /* 0x000e620000000800 */
[----:B------:R-:W-:Y:S01]  /*7cf0*/  UISETP.NE.AND UP0, UPT, UR11, URZ, UPT ;  /* 0x0000003f0b00728c */ /* 0x000fe2000bf05270 */
[----:B------:R-:W-:Y:S02]  /*7d00*/  FSEL R10, R10, -INF , !P0 ;  /* 0xff8000000a0a7808 */ /* 0x000fe40004000000 */
[----:B------:R-:W-:Y:S02]  /*7d10*/  ISETP.GT.AND P0, PT, R3, 0x9, P2 ;  /* 0x000000090300780c */ /* 0x000fe40001704270 */
[----:B------:R-:W-:Y:S02]  /*7d20*/  PLOP3.LUT P2, PT, PT, PT, UP6, 0x40, 0x0 ;  /* 0x000000000000781c */ /* 0x000fe40003f4e868 */
[C---:B------:R-:W-:Y:S02]  /*7d30*/  ISETP.LT.OR P0, PT, R4.reuse, 0xa, P0 ;  /* 0x0000000a0400780c */ /* 0x040fe40000701670 */
[----:B------:R-:W-:Y:S02]  /*7d40*/  MUFU.EX2 R168, R170 ;  /* 0x000000aa00a87308 */ /* 0x000fe40000000800 */
[----:B------:R-:W-:Y:S02]  /*7d50*/  FSEL R171, R11, -INF , !P0 ;  /* 0xff8000000bab7808 */ /* 0x000fe40004000000 */
[C---:B------:R-:W-:Y:S02]  /*7d60*/  ISETP.GT.AND P0, PT, R3.reuse, 0x10, P1 ;  /* 0x000000100300780c */ /* 0x040fe40000f04270 */
[----:B------:R-:W-:Y:S02]  /*7d70*/  PLOP3.LUT P1, PT, PT, PT, UP5, 0x40, 0x0 ;  /* 0x000000000000781c */ /* 0x000fe40003f2e858 */
[----:B------:R-:W-:Y:S02]  /*7d80*/  ISETP.LT.OR P0, PT, R4, 0x11, P0 ;  /* 0x000000110400780c */ /* 0x000fe40000701670 */
[C---:B------:R-:W-:Y:S01]  /*7d90*/  ISETP.GT.AND P1, PT, R3.reuse, 0x18, P1 ;  /* 0x000000180300780c */ /* 0x040fe20000f24270 */
[----:B------:R-:W-:Y:S01]  /*7da0*/  MUFU.EX2 R8, R8 ;  /* 0x0000000800087308 */ /* 0x000fe20000000800 */
[----:B------:R-:W-:Y:S02]  /*7db0*/  FSEL R173, R14, -INF , !P0 ;  /* 0xff8000000ead7808 */ /* 0x000fe40004000000 */
[----:B------:R-:W-:Y:S01]  /*7dc0*/  ISETP.GT.AND P0, PT, R3, 0x11, P2 ;  /* 0x000000110300780c */ /* 0x000fe20001704270 */
[----:B-1----:R-:W-:Y:S01]  /*7dd0*/  FMUL.FTZ R16, R2, R144 ;  /* 0x0000009002107220 */ /* 0x002fe20000410000 */
[----:B------:R-:W-:Y:S01]  /*7de0*/  ISETP.LT.OR P1, PT, R4, 0x19, P1 ;  /* 0x000000190400780c */ /* 0x000fe20000f21670 */
[----:B------:R-:W-:Y:S01]  /*7df0*/  FMUL.FTZ R13, R2, R149 ;  /* 0x00000095020d7220 */ /* 0x000fe20000410000 */
[----:B------:R-:W-:Y:S01]  /*7e00*/  ISETP.LT.OR P0, PT, R4, 0x12, P0 ;  /* 0x000000120400780c */ /* 0x000fe20000701670 */
[----:B------:R-:W-:Y:S01]  /*7e10*/  FMUL.FTZ R20, R2, R140 ;  /* 0x0000008c02147220 */ /* 0x000fe20000410000 */
[----:B------:R-:W-:Y:S01]  /*7e20*/  FSEL R174, R18, -INF , !P1 ;  /* 0xff80000012ae7808 */ /* 0x000fe20004800000 */
[----:B------:R-:W1:Y:S01]  /*7e30*/  MUFU.EX2 R9, R9 ;  /* 0x0000000900097308 */ /* 0x000e620000000800 */
[----:B------:R-:W-:Y:S01]  /*7e40*/  FSEL R172, R15, -INF , !P0 ;  /* 0xff8000000fac7808 */ /* 0x000fe20004000000 */
[C---:B------:R-:W-:Y:S01]  /*7e50*/  FMUL.FTZ R28, R2.reuse, R28 ;  /* 0x0000001c021c7220 */ /* 0x040fe20000410000 */
[----:B------:R-:W-:Y:S01]  /*7e60*/  PLOP3.LUT P0, PT, PT, PT, UP4, 0x40, 0x0 ;  /* 0x000000000000781c */ /* 0x000fe20003f0e848 */
[C---:B------:R-:W-:Y:S01]  /*7e70*/  FMUL.FTZ R29, R2.reuse, R29 ;  /* 0x0000001d021d7220 */ /* 0x040fe20000410000 */
[----:B------:R-:W-:Y:S01]  /*7e80*/  PLOP3.LUT P1, PT, PT, PT, UP3, 0x40, 0x0 ;  /* 0x000000000000781c */ /* 0x000fe20003f2e838 */
[C---:B------:R-:W-:Y:S01]  /*7e90*/  FMUL.FTZ R32, R2.reuse, R32 ;  /* 0x0000002002207220 */ /* 0x040fe20000410000 */
[C---:B------:R-:W-:Y:S01]  /*7ea0*/  ISETP.GT.AND P0, PT, R3.reuse, 0x19, P0 ;  /* 0x000000190300780c */ /* 0x040fe20000704270 */
[C---:B------:R-:W-:Y:S01]  /*7eb0*/  FMUL.FTZ R33, R2.reuse, R33 ;  /* 0x0000002102217220 */ /* 0x040fe20000410000 */
[----:B------:R-:W-:Y:S01]  /*7ec0*/  ISETP.GT.AND P1, PT, R3, 0x20, P1 ;  /* 0x000000200300780c */ /* 0x000fe20000f24270 */
[----:B------:R-:W-:Y:S01]  /*7ed0*/  FMUL.FTZ R36, R2, R36 ;  /* 0x0000002402247220 */ /* 0x000fe20000410000 */
[----:B------:R-:W-:Y:S01]  /*7ee0*/  ISETP.LT.OR P0, PT, R4, 0x1a, P0 ;  /* 0x0000001a0400780c */ /* 0x000fe20000701670 */
[----:B------:R-:W-:Y:S01]  /*7ef0*/  FMUL.FTZ R37, R2, R37 ;  /* 0x0000002502257220 */ /* 0x000fe20000410000 */
[----:B------:R-:W-:Y:S01]  /*7f00*/  ISETP.LT.OR P1, PT, R4, 0x21, P1 ;  /* 0x000000210400780c */ /* 0x000fe20000f21670 */
[C---:B------:R-:W-:Y:S01]  /*7f10*/  FMUL.FTZ R40, R2.reuse, R40 ;  /* 0x0000002802287220 */ /* 0x040fe20000410000 */
        /* <DEDUP_REMOVED lines=15> */
[C---:B------:R-:W-:Y:S01]  /*8010*/  FMUL.FTZ R56, R2.reuse, R56 ;  /* 0x0000003802387220 */ /* 0x040fe20000410000 */
[----:B------:R-:W-:Y:S01]  /*8020*/  PLOP3.LUT P0, PT, PT, PT, UP0, 0x40, 0x0 ;  /* 0x000000000000781c */ /* 0x000fe20003f0e808 */
[----:B------:R-:W-:Y:S01]  /*8030*/  FMUL.FTZ R57, R2, R57 ;  /* 0x0000003902397220 */ /* 0x000fe20000410000 */
[----:B------:R-:W-:Y:S01]  /*8040*/  ISETP.LT.OR P1, PT, R4, 0x29, P1 ;  /* 0x000000290400780c */ /* 0x000fe20000f21670 */
[C---:B------:R-:W-:Y:S01]  /*8050*/  FMUL.FTZ R60, R2.reuse, R60 ;  /* 0x0000003c023c7220 */ /* 0x040fe20000410000 */
[----:B------:R-:W-:Y:S01]  /*8060*/  ISETP.GT.AND P0, PT, R3, 0x29, P0 ;  /* 0x000000290300780c */ /* 0x000fe20000704270 */
[C---:B------:R-:W-:Y:S01]  /*8070*/  FMUL.FTZ R61, R2.reuse, R61 ;  /* 0x0000003d023d7220 */ /* 0x040fe20000410000 */
[----:B------:R-:W-:Y:S01]  /*8080*/  MOV R15, R176 ;  /* 0x000000b0000f7202 */ /* 0x000fe20000000f00 */
[----:B------:R-:W-:Y:S01]  /*8090*/  FMUL.FTZ R64, R2, R64 ;  /* 0x0000004002407220 */ /* 0x000fe20000410000 */
[----:B------:R-:W-:Y:S01]  /*80a0*/  ISETP.LT.OR P0, PT, R4, 0x2a, P0 ;  /* 0x0000002a0400780c */ /* 0x000fe20000701670 */
[----:B------:R-:W-:Y:S01]  /*80b0*/  FMUL.FTZ R65, R2, R65 ;  /* 0x0000004102417220 */ /* 0x000fe20000410000 */
[----:B------:R-:W-:Y:S01]  /*80c0*/  FSEL R176, R26, -INF , !P1 ;  /* 0xff8000001ab07808 */ /* 0x000fe20004800000 */
[C---:B------:R-:W-:Y:S01]  /*80d0*/  FMUL.FTZ R68, R2.reuse, R68 ;  /* 0x0000004402447220 */ /* 0x040fe20000410000 */
[----:B-1----:R-:W-:Y:S01]  /*80e0*/  F2FP.PACK_AB R170, R9, R8 ;  /* 0x0000000809aa723e */ /* 0x002fe200000000ff */
        /* <DEDUP_REMOVED lines=48> */
[----:B------:R-:W-:Y:S01]  /*83f0*/  FADD.FTZ R4, R168, R0 ;  /* 0x00000000a8047221 */ /* 0x000fe20000010000 */
[----:B------:R-:W-:Y:S02]  /*8400*/  FMNMX.FTZ R0, R6, R134, !PT ;  /* 0x0000008606007209 */ /* 0x000fe40007810000 */
[----:B------:R-:W-:Y:S02]  /*8410*/  F2FP.PACK_AB R168, R168, R132 ;  /* 0x00000084a8a8723e */ /* 0x000fe400000000ff */
[----:B------:R-:W-:Y:S02]  /*8420*/  FMNMX.FTZ R0, R7, R0, !PT ;  /* 0x0000000007007209 */ /* 0x000fe40007810000 */
[----:B------:R-:W-:Y:S02]  /*8430*/  FSEL R132, R27, -INF , !P0 ;  /* 0xff8000001b847808 */ /* 0x000fe40004000000 */
        /* <DEDUP_REMOVED lines=16> */
[----:B------:R-:W-:Y:S01]  /*8540*/  MOV R152, R21 ;  /* 0x0000001500987202 */ /* 0x000fe20000000f00 */
[C---:B------:R-:W-:Y:S01]  /*8550*/  FMUL.FTZ R21, R2.reuse, R141 ;  /* 0x0000008d02157220 */ /* 0x040fe20000410000 */
[----:B------:R-:W-:Y:S01]  /*8560*/  FSETP.NEU.FTZ.AND P0, PT, R3, -INF , PT ;  /* 0xff8000000300780b */ /* 0x000fe20003f1d000 */
[----:B------:R-:W2:Y:S01]  /*8570*/  LDL.LU R141, [R1+0x18] ;  /* 0x00001800018d7983 */ /* 0x000ea20000300800 */
[----:B------:R-:W-:Y:S02]  /*8580*/  FADD.FTZ R179, R9, R0 ;  /* 0x0000000009b37221 */ /* 0x000fe40000010000 */
[C---:B------:R-:W-:Y:S01]  /*8590*/  FSEL R0, R3.reuse, RZ, P0 ;  /* 0x000000ff03007208 */ /* 0x040fe20000000000 */
[C---:B------:R-:W-:Y:S01]  /*85a0*/  FMUL.FTZ R9, R2.reuse, R153 ;  /* 0x0000009902097220 */ /* 0x040fe20000410000 */
[----:B------:R-:W-:Y:S01]  /*85b0*/  MOV R153, R24 ;  /* 0x0000001800997202 */ /* 0x000fe20000000f00 */
[----:B------:R-:W-:Y:S01]  /*85c0*/  FMUL.FTZ R24, R2, R136 ;  /* 0x0000008802187220 */ /* 0x000fe20000410000 */
[----:B------:R-:W-:Y:S01]  /*85d0*/  MUFU.EX2 R152, R152 ;  /* 0x0000009800987308 */ /* 0x000fe20000000800 */
[----:B------:R-:W-:Y:S02]  /*85e0*/  FADD.FTZ R0, -R0, R134 ;  /* 0x0000008600007221 */ /* 0x000fe40000010100 */
[----:B------:R-:W-:Y:S02]  /*85f0*/  FMUL.FTZ R134, R3, c[0x0][0x2d0] ;  /* 0x0000b40003867a20 */ /* 0x000fe40000410000 */
[----:B------:R-:W-:Y:S02]  /*8600*/  FMUL.FTZ R0, R0, c[0x0][0x2d0] ;  /* 0x0000b40000007a20 */ /* 0x000fe40000410000 */
[----:B------:R-:W-:Y:S01]  /*8610*/  FMUL.FTZ R4, R2, R156 ;  /* 0x0000009c02047220 */ /* 0x000fe20000410000 */
[----:B------:R-:W-:Y:S02]  /*8620*/  FSEL R134, R134, RZ, P0 ;  /* 0x000000ff86867208 */ /* 0x000fe40000000000 */
[----:B------:R-:W-:Y:S01]  /*8630*/  MOV R156, R14 ;  /* 0x0000000e009c7202 */ /* 0x000fe20000000f00 */
[----:B------:R-:W1:Y:S01]  /*8640*/  MUFU.EX2 R0, R0 ;  /* 0x0000000000007308 */ /* 0x000e620000000800 */
[----:B------:R-:W-:Y:S01]  /*8650*/  PLOP3.LUT P0, PT, PT, PT, UP0, 0x80, 0x0 ;  /* 0x000000000000781c */ /* 0x000fe20003f0f008 */
[--C-:B------:R-:W-:Y:S02]  /*8660*/  FFMA.FTZ R169, R6, c[0x0][0x2d0], -R134.reuse ;  /* 0x0000b40006a97a23 */ /* 0x100fe40000010886 */
[--C-:B------:R-:W-:Y:S02]  /*8670*/  FFMA.FTZ R7, R7, c[0x0][0x2d0], -R134.reuse ;  /* 0x0000b40007077a23 */ /* 0x100fe40000010886 */
[--C-:B------:R-:W-:Y:S04]  /*8680*/  FFMA.FTZ R2, R10, c[0x0][0x2d0], -R134.reuse ;  /* 0x0000b4000a027a23 */ /* 0x100fe80000010886 */
[----:B------:R-:W2:Y:S10]  /*8690*/  MUFU.EX2 R169, R169 ;  /* 0x000000a900a97308 */ /* 0x000eb40000000800 */
[----:B------:R3:W4:Y:S01]  /*86a0*/  MUFU.EX2 R144, R7 ;  /* 0x0000000700907308 */ /* 0x0007220000000800 */
[C---:B-1----:R-:W-:Y:S02]  /*86b0*/  FMUL.FTZ R26, R0.reuse, R138 ;  /* 0x0000008a001a7220 */ /* 0x042fe40000410000 */
[C---:B------:R-:W-:Y:S02]  /*86c0*/  FMUL.FTZ R27, R0.reuse, R139 ;  /* 0x0000008b001b7220 */ /* 0x040fe40000410000 */
[----:B------:R-:W1:Y:S01]  /*86d0*/  LDSM.16.MT88.4 R136, [R236+0x100] ;  /* 0x00010000ec88783b */ /* 0x000e620000004200 */
[C---:B------:R-:W-:Y:S04]  /*86e0*/  FMUL.FTZ R11, R0.reuse, R155 ;  /* 0x0000009b000b7220 */ /* 0x040fe80000410000 */
[----:B------:R-:W-:Y:S01]  /*86f0*/  MUFU.EX2 R156, R156 ;  /* 0x0000009c009c7308 */ /* 0x000fe20000000800 */
        /* <DEDUP_REMOVED lines=9> */
[C---:B---3--:R-:W-:Y:S01]  /*8790*/  FMUL.FTZ R7, R0.reuse, R159 ;  /* 0x0000009f00077220 */ /* 0x048fe20000410000 */
        /* <DEDUP_REMOVED lines=58> */
[C---:B----4-:R-:W-:Y:S01]  /*8b40*/  F2FP.PACK_AB R169, R144.reuse, R169 ;  /* 0x000000a990a9723e */ /* 0x050fe200000000ff */
[--C-:B------:R-:W-:Y:S01]  /*8b50*/  FFMA.FTZ R0, R171, c[0x0][0x2d0], -R134.reuse ;  /* 0x0000b400ab007a23 */ /* 0x100fe20000010886 */
[----:B---3--:R-:W-:Y:S01]  /*8b60*/  LDSM.16.MT88.4 R140, [R236+0x900] ;  /* 0x00090000ec8c783b */ /* 0x008fe20000004200 */
        /* <DEDUP_REMOVED lines=197> */
.L_x_2930:
        /* <DEDUP_REMOVED lines=26> */
.L_x_2943:
[----:B------:R-:W-:Y:S02]  /*9960*/  ULDC UR4, c[0x0][0x32c] ;  /* 0x0000cb0000047ab9 */ /* 0x000fe40000000800 */
[----:B------:R-:W-:-:S03]  /*9970*/  UISETP.NE.AND UP0, UPT, UR4, 0x1, UPT ;  /* 0x000000010400788c */ /* 0x000fc6000bf05270 */
[----:B------:R-:W-:Y:S02]  /*9980*/  ULDC.64 UR4, c[0x0][0x330] ;  /* 0x0000cc0000047ab9 */ /* 0x000fe40000000a00 */
[----:B------:R-:W-:-:S06]  /*9990*/  UIMAD.WIDE.U32 UR18, UR11, UR4, URZ ;  /* 0x000000040b1272a5 */ /* 0x000fcc000f8e003f */
[----:B------:R-:W-:Y:S02]  /*99a0*/  @UP0 USHF.R.U32.HI UR11, URZ, UR5, UR19 ;  /* 0x000000053f0b0299 */ /* 0x000fe40008011613 */
.L_x_2944:
[----:B------:R-:W-:Y:S02]  /*99b0*/  ULDC UR4, c[0x0][0x32c] ;  /* 0x0000cb0000047ab9 */ /* 0x000fe40000000800 */
[----:B------:R-:W-:-:S04]  /*99c0*/  UIMAD UR4, UR11, UR4, URZ ;  /* 0x000000040b0472a4 */ /* 0x000fc8000f8e023f */
[----:B------:R-:W-:-:S04]  /*99d0*/  UISETP.LT.AND UP0, UPT, UR10, UR4, UPT ;  /* 0x000000040a00728c */ /* 0x000fc8000bf01270 */
[----:B------:R-:W-:-:S04]  /*99e0*/  USEL UR10, UR10, UR4, !UP0 ;  /* 0x000000040a0a7287 */ /* 0x000fc8000c000000 */
.L_x_2942:
        /* <DEDUP_REMOVED lines=37> */
.L_x_2948:
[----:B--2---:R-:W2:Y:S01]  /*9c40*/  LDL R0, [R1] ;  /* 0x0000000001007983 */ /* 0x004ea20000100800 */
[----:B------:R-:W-:Y:S04]  /*9c50*/  DEPBAR.LE SB0, 0x0 ;  /* 0x000080000000791a */ /* 0x000fe80000000000 */
[----:B------:R-:W-:Y:S01]  /*9c60*/  BAR.SYNC.DEFER_BLOCKING 0x0 ;  /* 0x0000000000007b1d */ /* 0x000fe20000010000 */
[----:B------:R-:W-:Y:S06]  /*9c70*/  UISETP.GT.AND UP0, UPT, UR9, UR8, UPT ;  /* 0x000000080900728c */ /* 0x000fec000bf04270 */
[----:B------:R-:W-:Y:S01]  /*9c80*/  PLOP3.LUT P0, PT, PT, PT, UP0, 0x80, 0x0 ;  /* 0x000000000000781c */ /* 0x000fe20003f0f008 */
[----:B-----5:R-:W1:Y:S04]  /*9c90*/  LDSM.16.M88.4 R8, [R135+0x10100] ;  /* 0x010100008708783b */ /* 0x020e680000000200 */
[----:B------:R-:W3:Y:S04]  /*9ca0*/  LDSM.16.M88.4 R16, [R135+0x10900] ;  /* 0x010900008710783b */ /* 0x000ee80000000200 */
[----:B------:R-:W4:Y:S04]  /*9cb0*/  LDSM.16.M88.4 R24, [R135+0x11100] ;  /* 0x011100008718783b */ /* 0x000f280000000200 */
[----:B------:R-:W1:Y:S04]  /*9cc0*/  LDSM.16.M88.4 R168, [R242] ;  /* 0x00000000f2a8783b */ /* 0x000e680000000200 */
[----:B------:R-:W1:Y:S04]  /*9cd0*/  LDSM.16.M88.4 R176, [R252] ;  /* 0x00000000fcb0783b */ /* 0x000e680000000200 */
[----:B--2---:R2:W1:Y:S02]  /*9ce0*/  LDSM.16.M88.4 R172, [R0] ;  /* 0x0000000000ac783b */ /* 0x0044640000000200 */
[----:B--2---:R-:W-:Y:S01]  /*9cf0*/  MOV R0, R133 ;  /* 0x0000008500007202 */ /* 0x004fe20000000f00 */
[----:B------:R-:W-:-:S05]  /*9d00*/  @P0 BRA `(.L_x_2946) ;  /* 0x0000045000000947 */ /* 0x000fca0003800000 */
[----:B---34-:R-:W2:Y:S01]  /*9d10*/  LDL R2, [R1+0x1c] ;  /* 0x00001c0001027983 */ /* 0x018ea20000100800 */
[----:B------:R-:W-:Y:S02]  /*9d20*/  ULDC.64 UR4, c[0x0][0x208] ;  /* 0x0000820000047ab9 */ /* 0x000fe40000000a00 */
[----:B------:R-:W-:Y:S01]  /*9d30*/  UIMAD.WIDE.U32 UR18, UR8, UR4, URZ ;  /* 0x00000004081272a5 */ /* 0x000fe2000f8e003f */
[----:B-1----:R1:W-:Y:S01]  /*9d40*/  STL.64 [R1+0x80], R8 ;  /* 0x0000800801007387 */ /* 0x0023e20000100a00 */
[----:B------:R-:W-:Y:S03]  /*9d50*/  USHF.R.S32.HI UR11, URZ, 0x1f, UR8 ;  /* 0x0000001f3f0b7899 */ /* 0x000fe60008011408 */
[----:B------:R-:W3:Y:S01]  /*9d60*/  LDL.64 R22, [R1+0x38] ;  /* 0x0000380001167983 */ /* 0x000ee20000100a00 */
[----:B------:R-:W-:Y:S03]  /*9d70*/  UIMAD UR11, UR11, UR4, URZ ;  /* 0x000000040b0b72a4 */ /* 0x000fe6000f8e023f */
[----:B------:R-:W4:Y:S01]  /*9d80*/  LDL R7, [R1+0x4] ;  /* 0x0000040001077983 */ /* 0x000f220000100800 */
        /* <DEDUP_REMOVED lines=9> */
[----:B-1----:R-:W3:Y:S04]  /*9e20*/  LDL.64 R8, [R1+0x40] ;  /* 0x0000400001087983 */ /* 0x002ee80000100a00 */
[----:B------:R-:W4:Y:S04]  /*9e30*/  LDL R13, [R1+0x5c] ;  /* 0x00005c00010d7983 */ /* 0x000f280000100800 */
[----:B------:R-:W4:Y:S01]  /*9e40*/  LDL R12, [R1+0x58] ;  /* 0x00005800010c7983 */ /* 0x000f220000100800 */
[----:B--2---:R-:W-:Y:S02]  /*9e50*/  LOP3.LUT P2, RZ, R2, 0x1, RZ, 0xc0, !PT ;  /* 0x0000000102ff7812 */ /* 0x004fe4000784c0ff */
[----:B---3--:R-:W-:Y:S04]  /*9e60*/  IADD3 R3, P1, R8, UR18, RZ ;  /* 0x0000001208037c10 */ /* 0x008fe8000ff3e0ff */
[----:B------:R-:W-:Y:S02]  /*9e70*/  LEA R2, P0, R3, c[0x0][0x1f8], 0x1 ;  /* 0x00007e0003027a11 */ /* 0x000fe400078008ff */
[----:B------:R-:W-:Y:S04]  /*9e80*/  IADD3.X R4, R23, UR4, RZ, P1, !PT ;  /* 0x0000000417047c10 */ /* 0x000fe80008ffe4ff */
[----:B------:R-:W-:Y:S05]  /*9e90*/  LEA.HI.X R3, R3, c[0x0][0x1fc], R4, 0x1, P0 ;  /* 0x00007f0003037a11 */ /* 0x000fea00000f0c04 */
[----:B------:R-:W-:Y:S01]  /*9ea0*/  @!PT LDS RZ, [RZ] ;  /* 0x00000000fffff984 */ /* 0x000fe20000000800 */
[----:B------:R-:W-:Y:S01]  /*9eb0*/  @!PT LDS RZ, [RZ] ;  /* 0x00000000fffff984 */ /* 0x000fe20000000800 */
[----:B------:R-:W-:Y:S01]  /*9ec0*/  @!PT LDS RZ, [RZ] ;  /* 0x00000000fffff984 */ /* 0x000fe20000000800 */
[----:B----4-:R1:W-:Y:S02]  /*9ed0*/  LDGSTS.E.BYPASS.LTC128B.128 [R7+0x100], [R2.64], !P6 ;  /* 0x0010000002077fae */ /* 0x0103e4000f101d50 */
        /* <DEDUP_REMOVED lines=13> */
[----:B------:R-:W-:Y:S01]  /*9fb0*/  LEA.HI.X R3, R3, c[0x0][0x1fc], R4, 0x1, P0 ;  /* 0x00007f0003037a11 */ /* 0x000fe200000f0c04 */
[----:B------:R-:W-:Y:S04]  /*9fc0*/  @!P3 IMAD.MOV.U32 R4, RZ, RZ, c[0x0][0x20c] ;  /* 0x00008300ff04b624 */ /* 0x000fe800078e00ff */
[----:B------:R1:W-:Y:S02]  /*9fd0*/  LDGSTS.E.BYPASS.LTC128B.128 [R7+0x4900], [R2.64], !P4 ;  /* 0x0490000002077fae */ /* 0x0003e4000e101d50 */
[----:B-1----:R-:W-:Y:S05]  /*9fe0*/  @!P3 IMAD.MOV.U32 R2, RZ, RZ, c[0x0][0x208] ;  /* 0x00008200ff02b624 */ /* 0x002fea00078e00ff */
[C---:B------:R-:W-:Y:S04]  /*9ff0*/  @!P3 LEA R3, P0, R2.reuse, UR18, 0x5 ;  /* 0x000000120203bc11 */ /* 0x040fe8000f8028ff */
[----:B------:R-:W-:Y:S02]  /*a000*/  @!P3 IADD3 R5, P1, R3, R8, RZ ;  /* 0x000000080305b210 */ /* 0x000fe40007f3e0ff */
[----:B------:R-:W-:Y:S01]  /*a010*/  @!P3 LEA.HI.X R2, R2, UR4, R4, 0x5, P0 ;  /* 0x000000040202bc11 */ /* 0x000fe200080f2c04 */
[----:B------:R1:W5:Y:S01]  /*a020*/  LDL.LU.64 R8, [R1+0x80] ;  /* 0x0000800001087983 */ /* 0x0003620000300a00 */
[C---:B------:R-:W-:Y:S03]  /*a030*/  @!P3 LEA R4, P0, R5.reuse, c[0x0][0x1f8], 0x1 ;  /* 0x00007e000504ba11 */ /* 0x040fe600078008ff */
[C---:B------:R-:W-:Y:S05]  /*a040*/  @!P3 IMAD.X R6, R2.reuse, 0x1, R23, P1 ;  /* 0x000000010206b824 */ /* 0x040fea00008e0617 */
[----:B------:R-:W-:Y:S05]  /*a050*/  @!P3 LEA.HI.X R5, R5, c[0x0][0x1fc], R6, 0x1, P0 ;  /* 0x00007f000505ba11 */ /* 0x000fea00000f0c06 */
[----:B------:R2:W-:Y:S02]  /*a060*/  @!P3 LDGSTS.E.BYPASS.LTC128B.128 [R7+0x1100], [R4.64], !P6 ;  /* 0x011000000407bfae */ /* 0x0005e4000f101d50 */
[----:B--2---:R-:W-:Y:S04]  /*a070*/  @!P3 IADD3 R5, P1, R3, R21, RZ ;  /* 0x000000150305b210 */ /* 0x004fe80007f3e0ff */
[C---:B------:R-:W-:Y:S01]  /*a080*/  @!P3 LEA R4, P0, R5.reuse, c[0x0][0x1f8], 0x1 ;  /* 0x00007e000504ba11 */ /* 0x040fe200078008ff */
[C---:B------:R-:W-:Y:S05]  /*a090*/  @!P3 IMAD.X R6, R2.reuse, 0x1, R20, P1 ;  /* 0x000000010206b824 */ /* 0x040fea00008e0614 */
        /* <DEDUP_REMOVED lines=12> */
.L_x_2946:
[C---:B-1-345:R-:W-:Y:S01]  /*a160*/  HMMA.16816.F32 R4, R160.reuse, R8, RZ ;  /* 0x00000008a004723c */ /* 0x07afe200000018ff */
[----:B------:R-:W0:Y:S01]  /*a170*/  LDGDEPBAR ;  /* 0x00000000000079af */ /* 0x000e220000000000 */
[----:B------:R-:W-:Y:S06]  /*a180*/  UISETP.GT.AND UP0, UPT, UR8, UR9, UPT ;  /* 0x000000090800728c */ /* 0x000fec000bf04270 */
[C---:B------:R-:W-:Y:S01]  /*a190*/  HMMA.16816.F32 R8, R160.reuse, R10, RZ ;  /* 0x0000000aa008723c */ /* 0x040fe200000018ff */
[----:B------:R-:W-:Y:S07]  /*a1a0*/  PLOP3.LUT P0, PT, PT, PT, UP0, 0x80, 0x0 ;  /* 0x000000000000781c */ /* 0x000fee0003f0f008 */
[C---:B------:R-:W-:Y:S08]  /*a1b0*/  HMMA.16816.F32 R12, R160.reuse, R16, RZ ;  /* 0x00000010a00c723c */ /* 0x040ff000000018ff */
[C---:B------:R-:W-:Y:S08]  /*a1c0*/  HMMA.16816.F32 R16, R160.reuse, R18, RZ ;  /* 0x00000012a010723c */ /* 0x040ff000000018ff */
[C---:B------:R-:W-:Y:S08]  /*a1d0*/  HMMA.16816.F32 R20, R160.reuse, R24, RZ ;  /* 0x00000018a014723c */ /* 0x040ff000000018ff */
        /* <DEDUP_REMOVED lines=135> */
[----:B------:R-:W-:-:S07]  /*aa50*/  @!P0 BRA `(.L_x_2947) ;  /* 0x000004e000008947 */ /* 0x000fce0003800000 */
        /* <DEDUP_REMOVED lines=19> */
[----:B------:R-:W5:Y:S04]  /*ab90*/  LDL R168, [R1+0x10] ;  /* 0x0000100001a87983 */ /* 0x000f680000100800 */
        /* <DEDUP_REMOVED lines=13> */
[----:B------:R-:W-:Y:S05]  /*ac70*/  @P1 LEA.HI.X R3, R3, c[0x0][0x1cc], R134, 0x1, P2 ;  /* 0x0000730003031a11 */ /* 0x000fea00010f0c86 */
[----:B------:R-:W-:Y:S01]  /*ac80*/  @!PT LDS RZ, [RZ] ;  /* 0x00000000fffff984 */ /* 0x000fe20000000800 */
[----:B------:R-:W-:Y:S01]  /*ac90*/  @!PT LDS RZ, [RZ] ;  /* 0x00000000fffff984 */ /* 0x000fe20000000800 */
[----:B------:R-:W-:Y:S01]  /*aca0*/  @!PT LDS RZ, [RZ] ;  /* 0x00000000fffff984 */ /* 0x000fe20000000800 */
[----:B----4-:R5:W-:Y:S02]  /*acb0*/  @P1 LDGSTS.E.BYPASS.LTC128B.128 [R177+0x10100], [R2.64], !P6 ;  /* 0x1010000002b11fae */ /* 0x010be4000f101d50 */
[----:B-----5:R-:W-:Y:S04]  /*acc0*/  @P1 IADD3 R3, P2, R173, UR20, RZ ;  /* 0x00000014ad031c10 */ /* 0x020fe8000ff5e0ff */
[----:B------:R-:W-:Y:S02]  /*acd0*/  @P1 IADD3.X R134, R172, UR4, RZ, P2, !PT ;  /* 0x00000004ac861c10 */ /* 0x000fe400097fe4ff */
[C---:B------:R-:W-:Y:S04]  /*ace0*/  @P1 LEA R2, P2, R3.reuse, c[0x0][0x1c8], 0x1 ;  /* 0x0000720003021a11 */ /* 0x040fe800078408ff */
[----:B------:R-:W-:Y:S02]  /*acf0*/  @P1 LEA.HI.X R3, R3, c[0x0][0x1cc], R134, 0x1, P2 ;  /* 0x0000730003031a11 */ /* 0x000fe400010f0c86 */
[----:B------:R-:W-:Y:S11]  /*ad00*/  LOP3.LUT P2, RZ, R176, 0x1, RZ, 0xc0, !PT ;  /* 0x00000001b0ff7812 */ /* 0x000ff6000784c0ff */
[----:B------:R-:W-:Y:S02]  /*ad10*/  @!UPT UIADD3 URZ, URZ, URZ, URZ ;  /* 0x0000003f3f3ff290 */ /* 0x000fe4000fffe03f */
[----:B------:R1:W-:Y:S02]  /*ad20*/  @P1 LDGSTS.E.BYPASS.LTC128B.128 [R177+0x11900], [R2.64], !P2 ;  /* 0x1190000002b11fae */ /* 0x0003e4000d101d50 */
[----:B-1----:R-:W-:Y:S04]  /*ad30*/  @P1 IADD3 R3, P2, R171, UR20, RZ ;  /* 0x00000014ab031c10 */ /* 0x002fe8000ff5e0ff */
[----:B------:R-:W-:Y:S02]  /*ad40*/  @P1 IADD3.X R134, R170, UR4, RZ, P2, !PT ;  /* 0x00000004aa861c10 */ /* 0x000fe400097fe4ff */
[C---:B------:R-:W-:Y:S04]  /*ad50*/  @P1 LEA R2, P2, R3.reuse, c[0x0][0x1c8], 0x1 ;  /* 0x0000720003021a11 */ /* 0x040fe800078408ff */
[----:B------:R-:W-:Y:S05]  /*ad60*/  @P1 LEA.HI.X R3, R3, c[0x0][0x1cc], R134, 0x1, P2 ;  /* 0x0000730003031a11 */ /* 0x000fea00010f0c86 */
[----:B------:R1:W-:Y:S02]  /*ad70*/  @P1 LDGSTS.E.BYPASS.LTC128B.128 [R177+0x13100], [R2.64], !P5 ;  /* 0x1310000002b11fae */ /* 0x0003e4000e901d50 */
[----:B-1----:R-:W-:Y:S01]  /*ad80*/  @P1 IADD3 R3, P2, R169, UR20, RZ ;  /* 0x00000014a9031c10 */ /* 0x002fe2000ff5e0ff */
[----:B------:R-:W-:Y:S03]  /*ad90*/  @UP0 UIADD3 UR20, UP1, UR15, UR20, URZ ;  /* 0x000000140f140290 */ /* 0x000fe6000ff3e03f */
[----:B------:R-:W-:Y:S01]  /*ada0*/  @P1 IADD3.X R134, R168, UR4, RZ, P2, !PT ;  /* 0x00000004a8861c10 */ /* 0x000fe200097fe4ff */
[----:B------:R-:W-:Y:S01]  /*adb0*/  @UP0 UIADD3.X UR4, UR6, UR4, URZ, UP1, !UPT ;  /* 0x0000000406040290 */ /* 0x000fe20008ffe43f */
[C---:B------:R-:W-:Y:S04]  /*adc0*/  @P1 LEA R2, P2, R3.reuse, c[0x0][0x1c8], 0x1 ;  /* 0x0000720003021a11 */ /* 0x040fe800078408ff */
[----:B------:R-:W-:Y:S02]  /*add0*/  @P1 LEA.HI.X R3, R3, c[0x0][0x1cc], R134, 0x1, P2 ;  /* 0x0000730003031a11 */ /* 0x000fe400010f0c86 */
[----:B------:R-:W-:Y:S03]  /*ade0*/  LOP3.LUT P2, RZ, R176, 0x1, RZ, 0xc0, !PT ;  /* 0x00000001b0ff7812 */ /* 0x000fe6000784c0ff */
[----:B------:R1:W-:Y:S02]  /*adf0*/  @P1 LDGSTS.E.BYPASS.LTC128B.128 [R177+0x14900], [R2.64], !P4 ;  /* 0x1490000002b11fae */ /* 0x0003e4000e101d50 */
[----:B-1----:R-:W-:Y:S04]  /*ae00*/  @P0 IADD3 R3, P1, R174, UR20, RZ ;  /* 0x00000014ae030c10 */ /* 0x002fe8000ff3e0ff */
[----:B------:R-:W-:Y:S02]  /*ae10*/  @P0 IADD3.X R134, R179, UR4, RZ, P1, !PT ;  /* 0x00000004b3860c10 */ /* 0x000fe40008ffe4ff */
[C---:B------:R-:W-:Y:S04]  /*ae20*/  @P0 LEA R2, P1, R3.reuse, c[0x0][0x1c8], 0x1 ;  /* 0x0000720003020a11 */ /* 0x040fe800078208ff */
[----:B------:R-:W-:Y:S05]  /*ae30*/  @P0 LEA.HI.X R3, R3, c[0x0][0x1cc], R134, 0x1, P1 ;  /* 0x0000730003030a11 */ /* 0x000fea00008f0c86 */
        /* <DEDUP_REMOVED lines=15> */
[----:B------:R1:W-:Y:S04]  /*af30*/  @P0 LDGSTS.E.BYPASS.LTC128B.128 [R177+0x15900], [R2.64], !P4 ;  /* 0x1590000002b10fae */ /* 0x0003e8000e101d50 */
.L_x_2947:
[----:B------:R-:W2:Y:S01]  /*af40*/  LDL.LU R168, [R1+0x14] ;  /* 0x0000140001a87983 */ /* 0x000ea20000300800 */
        /* <DEDUP_REMOVED lines=16> */
[----:B-1----:R-:W1:Y:S02]  /*b050*/  SHFL.BFLY PT, R2, R133, 0x2, 0x1f ;  /* 0x0c401f0085027f89 */ /* 0x002e6400000e0000 */
[----:B-1----:R-:W-:Y:S06]  /*b060*/  FMNMX.FTZ R133, R133, R2, !PT ;  /* 0x0000000285857209 */ /* 0x002fec0007810000 */
[----:B------:R-:W1:Y:S02]  /*b070*/  SHFL.BFLY PT, R2, R133, 0x1, 0x1f ;  /* 0x0c201f0085027f89 */ /* 0x000e6400000e0000 */
[----:B-1----:R-:W-:Y:S05]  /*b080*/  FMNMX.FTZ R133, R133, R2, !PT ;  /* 0x0000000285857209 */ /* 0x002fea0007810000 */
[C---:B------:R-:W-:Y:S02]  /*b090*/  FMUL.FTZ R2, R133.reuse, c[0x0][0x2d0] ;  /* 0x0000b40085027a20 */ /* 0x040fe40000410000 */
[----:B------:R-:W-:Y:S02]  /*b0a0*/  FADD.FTZ R0, -R133, R0 ;  /* 0x0000000085007221 */ /* 0x000fe40000010100 */
[--C-:B------:R-:W-:Y:S02]  /*b0b0*/  FFMA.FTZ R179, R12, c[0x0][0x2d0], -R2.reuse ;  /* 0x0000b4000cb37a23 */ /* 0x100fe40000010802 */
[----:B------:R-:W3:Y:S01]  /*b0c0*/  LDL.LU R12, [R1+0x18] ;  /* 0x00001800010c7983 */ /* 0x000ee20000300800 */
[--C-:B------:R-:W-:Y:S02]  /*b0d0*/  FFMA.FTZ R4, R4, c[0x0][0x2d0], -R2.reuse ;  /* 0x0000b40004047a23 */ /* 0x100fe40000010802 */
[----:B------:R-:W-:Y:S02]  /*b0e0*/  FMUL.FTZ R0, R0, c[0x0][0x2d0] ;  /* 0x0000b40000007a20 */ /* 0x000fe40000410000 */
[--C-:B------:R-:W-:Y:S02]  /*b0f0*/  FFMA.FTZ R5, R5, c[0x0][0x2d0], -R2.reuse ;  /* 0x0000b40005057a23 */ /* 0x100fe40000010802 */
[----:B------:R-:W1:Y:S01]  /*b100*/  MUFU.EX2 R3, R0 ;  /* 0x0000000000037308 */ /* 0x000e620000000800 */
        /* <DEDUP_REMOVED lines=9> */
[----:B------:R-:W-:Y:S03]  /*b1a0*/  FFMA.FTZ R176, R17, c[0x0][0x2d0], -R2 ;  /* 0x0000b40011b07a23 */ /* 0x000fe60000010802 */
[----:B------:R-:W-:Y:S01]  /*b1b0*/  MUFU.EX2 R5, R5 ;  /* 0x0000000500057308 */ /* 0x000fe20000000800 */
[C---:B-1----:R-:W-:Y:S02]  /*b1c0*/  FMUL.FTZ R17, R3.reuse, R145 ;  /* 0x0000009103117220 */ /* 0x042fe40000410000 */
[C---:B------:R-:W-:Y:S02]  /*b1d0*/  FMUL.FTZ R13, R3.reuse, R149 ;  /* 0x00000095030d7220 */ /* 0x040fe40000410000 */
        /* <DEDUP_REMOVED lines=58> */
[C---:B------:R-:W-:Y:S03]  /*b580*/  F2FP.PACK_AB R168, R5.reuse, R4 ;  /* 0x0000000405a8723e */ /* 0x040fe600000000ff */
[----:B------:R-:W-:Y:S02]  /*b590*/  FADD.FTZ R0, R5, R0 ;  /* 0x0000000005007221 */ /* 0x000fe40000010000 */
[C---:B------:R-:W-:Y:S02]  /*b5a0*/  FMUL.FTZ R5, R3.reuse, R157 ;  /* 0x0000009d03057220 */ /* 0x040fe40000410000 */
[----:B------:R-:W-:Y:S02]  /*b5b0*/  FADD.FTZ R0, R8, R0 ;  /* 0x0000000008007221 */ /* 0x000fe40000010000 */
[----:B------:R-:W-:Y:S02]  /*b5c0*/  FMUL.FTZ R8, R3, R152 ;  /* 0x0000009803087220 */ /* 0x000fe40000410000 */
[----:B------:R-:W-:Y:S01]  /*b5d0*/  FADD.FTZ R20, R9, R0 ;  /* 0x0000000009147221 */ /* 0x000fe20000010000 */
[----:B------:R-:W-:Y:S01]  /*b5e0*/  FMNMX.FTZ R0, R6, R132, !PT ;  /* 0x0000008406007209 */ /* 0x000fe20007810000 */
[----:B------:R-:W-:Y:S03]  /*b5f0*/  FMUL.FTZ R9, R3, R153 ;  /* 0x0000009903097220 */ /* 0x000fe60000410000 */
        /* <DEDUP_REMOVED lines=20> */
[----:B------:R-:W-:Y:S01]  /*b740*/  MUFU.EX2 R6, R6 ;  /* 0x0000000600067308 */ /* 0x000fe20000000800 */
[--C-:B------:R-:W-:Y:S02]  /*b750*/  FFMA.FTZ R26, R26, c[0x0][0x2d0], -R4.reuse ;  /* 0x0000b4001a1a7a23 */ /* 0x100fe40000010804 */
[--C-:B------:R-:W-:Y:S02]  /*b760*/  FFMA.FTZ R27, R27, c[0x0][0x2d0], -R4.reuse ;  /* 0x0000b4001b1b7a23 */ /* 0x100fe40000010804 */
[--C-:B------:R-:W-:Y:S01]  /*b770*/  FFMA.FTZ R174, R18, c[0x0][0x2d0], -R4.reuse ;  /* 0x0000b40012ae7a23 */ /* 0x100fe20000010804 */
[----:B------:R-:W-:Y:S01]  /*b780*/  MOV R157, R26 ;  /* 0x0000001a009d7202 */ /* 0x000fe20000000f00 */
[--C-:B------:R-:W-:Y:S01]  /*b790*/  FFMA.FTZ R175, R19, c[0x0][0x2d0], -R4.reuse ;  /* 0x0000b40013af7a23 */ /* 0x100fe20000010804 */
[----:B------:R-:W-:Y:S01]  /*b7a0*/  MOV R18, R21 ;  /* 0x0000001500127202 */ /* 0x000fe20000000f00 */
[--C-:B------:R-:W-:Y:S01]  /*b7b0*/  FFMA.FTZ R22, R22, c[0x0][0x2d0], -R4.reuse ;  /* 0x0000b40016167a23 */ /* 0x100fe20000010804 */
[----:B------:R-:W3:Y:S01]  /*b7c0*/  MUFU.EX2 R0, R0 ;  /* 0x0000000000007308 */ /* 0x000ee20000000800 */
[--C-:B------:R-:W-:Y:S02]  /*b7d0*/  FFMA.FTZ R23, R23, c[0x0][0x2d0], -R4.reuse ;  /* 0x0000b40017177a23 */ /* 0x100fe40000010804 */
[--C-:B------:R-:W-:Y:S01]  /*b7e0*/  FFMA.FTZ R171, R10, c[0x0][0x2d0], -R4.reuse ;  /* 0x0000b4000aab7a23 */ /* 0x100fe20000010804 */
[----:B------:R-:W-:Y:S01]  /*b7f0*/  MOV R10, R134 ;  /* 0x00000086000a7202 */ /* 0x000fe20000000f00 */
[--C-:B------:R-:W-:Y:S01]  /*b800*/  FFMA.FTZ R134, R11, c[0x0][0x2d0], -R4.reuse ;  /* 0x0000b4000b867a23 */ /* 0x100fe20000010804 */
[----:B------:R-:W-:Y:S01]  /*b810*/  MOV R11, R25 ;  /* 0x00000019000b7202 */ /* 0x000fe20000000f00 */
[--C-:B------:R-:W-:Y:S01]  /*b820*/  FFMA.FTZ R173, R14, c[0x0][0x2d0], -R4.reuse ;  /* 0x0000b4000ead7a23 */ /* 0x100fe20000010804 */
[----:B------:R-:W-:Y:S01]  /*b830*/  MOV R14, R20 ;  /* 0x00000014000e7202 */ /* 0x000fe20000000f00 */
[----:B------:R-:W-:Y:S01]  /*b840*/  FFMA.FTZ R172, R15, c[0x0][0x2d0], -R4 ;  /* 0x0000b4000fac7a23 */ /* 0x000fe20000010804 */
[----:B------:R-:W1:Y:S01]  /*b850*/  MUFU.EX2 R7, R7 ;  /* 0x0000000700077308 */ /* 0x000e620000000800 */
[C---:B------:R-:W-:Y:S01]  /*b860*/  FMUL.FTZ R25, R3.reuse, R137 ;  /* 0x0000008903197220 */ /* 0x040fe20000410000 */
[----:B------:R-:W-:Y:S01]  /*b870*/  MOV R15, R24 ;  /* 0x00000018000f7202 */ /* 0x000fe20000000f00 */
[C---:B------:R-:W-:Y:S01]  /*b880*/  FMUL.FTZ R24, R3.reuse, R136 ;  /* 0x0000008803187220 */ /* 0x040fe20000410000 */
[----:B------:R-:W-:Y:S01]  /*b890*/  MOV R145, R10 ;  /* 0x0000000a00917202 */ /* 0x000fe20000000f00 */
[C---:B------:R-:W-:Y:S01]  /*b8a0*/  FMUL.FTZ R20, R3.reuse, R140 ;  /* 0x0000008c03147220 */ /* 0x040fe20000410000 */
[----:B------:R-:W-:Y:S01]  /*b8b0*/  MOV R153, R22 ;  /* 0x0000001600997202 */ /* 0x000fe20000000f00 */
[C---:B------:R-:W-:Y:S01]  /*b8c0*/  FMUL.FTZ R21, R3.reuse, R141 ;  /* 0x0000008d03157220 */ /* 0x040fe20000410000 */
[----:B------:R-:W-:Y:S02]  /*b8d0*/  MOV R152, R23 ;  /* 0x0000001700987202 */ /* 0x000fe40000000f00 */
[----:B------:R-:W2:Y:S01]  /*b8e0*/  MUFU.EX2 R171, R171 ;  /* 0x000000ab00ab7308 */ /* 0x000ea20000000800 */
[C---:B---3--:R-:W-:Y:S02]  /*b8f0*/  FFMA.FTZ R4, R0.reuse, R12, R6 ;  /* 0x0000000c00047223 */ /* 0x048fe40000010006 */
[C---:B------:R-:W-:Y:S02]  /*b900*/  FMUL.FTZ R26, R0.reuse, R138 ;  /* 0x0000008a001a7220 */ /* 0x040fe40000410000 */
[----:B------:R-:W-:Y:S02]  /*b910*/  FMUL.FTZ R12, R3, R148 ;  /* 0x00000094030c7220 */ /* 0x000fe40000410000 */
[C---:B------:R-:W-:Y:S01]  /*b920*/  FMUL.FTZ R10, R0.reuse, R154 ;  /* 0x0000009a000a7220 */ /* 0x040fe20000410000 */
[----:B------:R-:W-:Y:S01]  /*b930*/  MOV R154, R18 ;  /* 0x00000012009a7202 */ /* 0x000fe20000000f00 */
[C---:B------:R-:W-:Y:S01]  /*b940*/  FMUL.FTZ R18, R0.reuse, R146 ;  /* 0x0000009200127220 */ /* 0x040fe20000410000 */
[----:B------:R-:W-:Y:S01]  /*b950*/  MUFU.EX2 R149, R173 ;  /* 0x000000ad00957308 */ /* 0x000fe20000000800 */
[C---:B-1----:R-:W-:Y:S01]  /*b960*/  FADD.FTZ R132, R7.reuse, R4 ;  /* 0x0000000407847221 */ /* 0x042fe20000010000 */
[----:B------:R-:W-:Y:S01]  /*b970*/  F2FP.PACK_AB R169, R7, R6 ;  /* 0x0000000607a9723e */ /* 0x000fe200000000ff */
[----:B------:R-:W-:Y:S01]  /*b980*/  FMUL.FTZ R4, R3, R156 ;  /* 0x0000009c03047220 */ /* 0x000fe20000410000 */
[----:B------:R-:W-:Y:S01]  /*b990*/  MOV R156, R27 ;  /* 0x0000001b009c7202 */ /* 0x000fe20000000f00 */
[C---:B------:R-:W-:Y:S02]  /*b9a0*/  FMUL.FTZ R27, R0.reuse, R139 ;  /* 0x0000008b001b7220 */ /* 0x040fe40000410000 */
[----:B------:R-:W1:Y:S01]  /*b9b0*/  LDSM.16.MT88.4 R136, [R236+0x100] ;  /* 0x00010000ec88783b */ /* 0x000e620000004200 */
[C---:B------:R-:W-:Y:S01]  /*b9c0*/  FMUL.FTZ R6, R0.reuse, R158 ;  /* 0x0000009e00067220 */ /* 0x040fe20000410000 */
[----:B------:R-:W-:Y:S01]  /*b9d0*/  MOV R158, R11 ;  /* 0x0000000b009e7202 */ /* 0x000fe20000000f00 */
[C---:B------:R-:W-:Y:S01]  /*b9e0*/  FMUL.FTZ R11, R0.reuse, R155 ;  /* 0x0000009b000b7220 */ /* 0x040fe20000410000 */
[----:B------:R-:W-:Y:S01]  /*b9f0*/  MOV R155, R14 ;  /* 0x0000000e009b7202 */ /* 0x000fe20000000f00 */
[C---:B------:R-:W-:Y:S01]  /*ba00*/  FMUL.FTZ R14, R0.reuse, R150 ;  /* 0x00000096000e7220 */ /* 0x040fe20000410000 */
[----:B------:R-:W-:Y:S01]  /*ba10*/  MUFU.EX2 R3, R178 ;  /* 0x000000b200037308 */ /* 0x000fe20000000800 */
[C---:B------:R-:W-:Y:S01]  /*ba20*/  FMUL.FTZ R7, R0.reuse, R159 ;  /* 0x0000009f00077220 */ /* 0x040fe20000410000 */
[----:B------:R-:W-:Y:S01]  /*ba30*/  MOV R159, R15 ;  /* 0x0000000f009f7202 */ /* 0x000fe20000000f00 */
[----:B--2---:R-:W-:Y:S02]  /*ba40*/  FADD.FTZ R148, R171, R132 ;  /* 0x00000084ab947221 */ /* 0x004fe40000010000 */
[C---:B------:R-:W-:Y:S02]  /*ba50*/  FMUL.FTZ R15, R0.reuse, R151 ;  /* 0x00000097000f7220 */ /* 0x040fe40000410000 */
[C---:B------:R-:W-:Y:S02]  /*ba60*/  FMUL.FTZ R19, R0.reuse, R147 ;  /* 0x0000009300137220 */ /* 0x040fe40000410000 */
[C---:B------:R-:W-:Y:S01]  /*ba70*/  FMUL.FTZ R22, R0.reuse, R142 ;  /* 0x0000008e00167220 */ /* 0x040fe20000410000 */
[----:B------:R-:W2:Y:S01]  /*ba80*/  MUFU.EX2 R150, R134 ;  /* 0x0000008600967308 */ /* 0x000ea20000000800 */
[C---:B------:R-:W-:Y:S02]  /*ba90*/  FMUL.FTZ R23, R0.reuse, R143 ;  /* 0x0000008f00177220 */ /* 0x040fe40000410000 */
[C---:B------:R-:W-:Y:S01]  /*baa0*/  FMUL.FTZ R30, R0.reuse, R30 ;  /* 0x0000001e001e7220 */ /* 0x040fe20000410000 */
[----:B------:R-:W-:Y:S01]  /*bab0*/  LDSM.16.MT88.4 R140, [R236+0x900] ;  /* 0x00090000ec8c783b */ /* 0x000fe20000004200 */
[C---:B------:R-:W-:Y:S02]  /*bac0*/  FMUL.FTZ R31, R0.reuse, R31 ;  /* 0x0000001f001f7220 */ /* 0x040fe40000410000 */
[C---:B------:R-:W-:Y:S02]  /*bad0*/  FMUL.FTZ R34, R0.reuse, R34 ;  /* 0x0000002200227220 */ /* 0x040fe40000410000 */
[C---:B------:R-:W-:Y:S01]  /*bae0*/  FMUL.FTZ R35, R0.reuse, R35 ;  /* 0x0000002300237220 */ /* 0x040fe20000410000 */
[----:B------:R-:W3:Y:S01]  /*baf0*/  MUFU.EX2 R132, R179 ;  /* 0x000000b300847308 */ /* 0x000ee20000000800 */
[C---:B------:R-:W-:Y:S02]  /*bb00*/  FMUL.FTZ R38, R0.reuse, R38 ;  /* 0x0000002600267220 */ /* 0x040fe40000410000 */
[C---:B------:R-:W-:Y:S02]  /*bb10*/  FMUL.FTZ R39, R0.reuse, R39 ;  /* 0x0000002700277220 */ /* 0x040fe40000410000 */
[C---:B------:R-:W-:Y:S02]  /*bb20*/  FMUL.FTZ R42, R0.reuse, R42 ;  /* 0x0000002a002a7220 */ /* 0x040fe40000410000 */
[C---:B------:R-:W-:Y:S02]  /*bb30*/  FMUL.FTZ R43, R0.reuse, R43 ;  /* 0x0000002b002b7220 */ /* 0x040fe40000410000 */
[C---:B------:R-:W-:Y:S01]  /*bb40*/  FMUL.FTZ R46, R0.reuse, R46 ;  /* 0x0000002e002e7220 */ /* 0x040fe20000410000 */
[----:B------:R-:W4:Y:S01]  /*bb50*/  MUFU.EX2 R134, R176 ;  /* 0x000000b000867308 */ /* 0x000f220000000800 */
[C---:B------:R-:W-:Y:S02]  /*bb60*/  FMUL.FTZ R47, R0.reuse, R47 ;  /* 0x0000002f002f7220 */ /* 0x040fe40000410000 */
[----:B------:R-:W-:Y:S01]  /*bb70*/  FMUL.FTZ R50, R0, R50 ;  /* 0x0000003200327220 */ /* 0x000fe20000410000 */
[----:B--2---:R-:W-:Y:S01]  /*bb80*/  F2FP.PACK_AB R171, R150, R171 ;  /* 0x000000ab96ab723e */ /* 0x004fe200000000ff */
[C---:B------:R-:W-:Y:S02]  /*bb90*/  FMUL.FTZ R51, R0.reuse, R51 ;  /* 0x0000003300337220 */ /* 0x040fe40000410000 */
[C---:B------:R-:W-:Y:S02]  /*bba0*/  FMUL.FTZ R54, R0.reuse, R54 ;  /* 0x0000003600367220 */ /* 0x040fe40000410000 */
[C---:B------:R-:W-:Y:S01]  /*bbb0*/  FMUL.FTZ R55, R0.reuse, R55 ;  /* 0x0000003700377220 */ /* 0x040fe20000410000 */
[----:B------:R-:W2:Y:S01]  /*bbc0*/  MUFU.EX2 R178, R172 ;  /* 0x000000ac00b27308 */ /* 0x000ea20000000800 */
[C---:B-1----:R-:W-:Y:S05]  /*bbd0*/  HMMA.16816.F32 R4, R168.reuse, R136, R4 ;  /* 0x00000088a804723c */ /* 0x042fea0000001804 */
[C---:B------:R-:W-:Y:S02]  /*bbe0*/  FMUL.FTZ R58, R0.reuse, R58 ;  /* 0x0000003a003a7220 */ /* 0x040fe40000410000 */
[C---:B------:R-:W-:Y:S01]  /*bbf0*/  FMUL.FTZ R59, R0.reuse, R59 ;  /* 0x0000003b003b7220 */ /* 0x040fe20000410000 */
[C---:B------:R-:W-:Y:S01]  /*bc00*/  HMMA.16816.F32 R8, R168.reuse, R138, R8 ;  /* 0x0000008aa808723c */ /* 0x040fe20000001808 */
[----:B------:R-:W1:Y:S01]  /*bc10*/  LDSM.16.MT88.4 R136, [R237+0x100] ;  /* 0x00010000ed88783b */ /* 0x000e620000004200 */
[----:B------:R-:W-:Y:S02]  /*bc20*/  MUFU.EX2 R177, R174 ;  /* 0x000000ae00b17308 */ /* 0x000fe40000000800 */
[C---:B------:R-:W-:Y:S02]  /*bc30*/  FMUL.FTZ R62, R0.reuse, R62 ;  /* 0x0000003e003e7220 */ /* 0x040fe40000410000 */
[C---:B------:R-:W-:Y:S02]  /*bc40*/  FMUL.FTZ R63, R0.reuse, R63 ;  /* 0x0000003f003f7220 */ /* 0x040fe40000410000 */
[C---:B------:R-:W-:Y:S04]  /*bc50*/  FMUL.FTZ R66, R0.reuse, R66 ;  /* 0x0000004200427220 */ /* 0x040fe80000410000 */
[----:B------:R-:W-:Y:S01]  /*bc60*/  MUFU.EX2 R174, R153 ;  /* 0x0000009900ae7308 */ /* 0x000fe20000000800 */
        /* <DEDUP_REMOVED lines=11> */
[----:B------:R-:W2:Y:S01]  /*bd20*/  MUFU.EX2 R175, R152 ;  /* 0x0000009800af7308 */ /* 0x000ea20000000800 */
[C---:B------:R-:W-:Y:S02]  /*bd30*/  FMUL.FTZ R87, R0.reuse, R87 ;  /* 0x0000005700577220 */ /* 0x040fe40000410000 */
[C---:B------:R-:W-:Y:S02]  /*bd40*/  FMUL.FTZ R90, R0.reuse, R90 ;  /* 0x0000005a005a7220 */ /* 0x040fe40000410000 */
[C---:B------:R-:W-:Y:S02]  /*bd50*/  FMUL.FTZ R91, R0.reuse, R91 ;  /* 0x0000005b005b7220 */ /* 0x040fe40000410000 */
[C---:B------:R-:W-:Y:S01]  /*bd60*/  FMUL.FTZ R94, R0.reuse, R94 ;  /* 0x0000005e005e7220 */ /* 0x040fe20000410000 */
[C---:B-1----:R-:W-:Y:S02]  /*bd70*/  HMMA.16816.F32 R12, R168.reuse, R136, R12 ;  /* 0x00000088a80c723c */ /* 0x042fe4000000180c */
[----:B------:R-:W-:Y:S01]  /*bd80*/  MUFU.EX2 R172, R157 ;  /* 0x0000009d00ac7308 */ /* 0x000fe20000000800 */
[C---:B------:R-:W-:Y:S02]  /*bd90*/  FMUL.FTZ R95, R0.reuse, R95 ;  /* 0x0000005f005f7220 */ /* 0x040fe40000410000 */
[C---:B------:R-:W-:Y:S02]  /*bda0*/  FMUL.FTZ R98, R0.reuse, R98 ;  /* 0x0000006200627220 */ /* 0x040fe40000410000 */
[C---:B------:R-:W-:Y:S01]  /*bdb0*/  FMUL.FTZ R99, R0.reuse, R99 ;  /* 0x0000006300637220 */ /* 0x040fe20000410000 */
[C---:B------:R-:W-:Y:S01]  /*bdc0*/  HMMA.16816.F32 R16, R168.reuse, R138, R16 ;  /* 0x0000008aa810723c */ /* 0x040fe20000001810 */
[----:B------:R-:W1:Y:S03]  /*bdd0*/  LDSM.16.MT88.4 R136, [R240+0x100] ;  /* 0x00010000f088783b */ /* 0x000e660000004200 */
[----:B------:R-:W1:Y:S01]  /*bde0*/  MUFU.EX2 R173, R156 ;  /* 0x0000009c00ad7308 */ /* 0x000e620000000800 */
[C---:B------:R-:W-:Y:S02]  /*bdf0*/  FMUL.FTZ R102, R0.reuse, R102 ;  /* 0x0000006600667220 */ /* 0x040fe40000410000 */
[C---:B------:R-:W-:Y:S02]  /*be00*/  FMUL.FTZ R103, R0.reuse, R103 ;  /* 0x0000006700677220 */ /* 0x040fe40000410000 */
[C---:B------:R-:W-:Y:S03]  /*be10*/  FMUL.FTZ R106, R0.reuse, R106 ;  /* 0x0000006a006a7220 */ /* 0x040fe60000410000 */
        /* <DEDUP_REMOVED lines=13> */
[----:B---3--:R-:W-:Y:S01]  /*bef0*/  FADD.FTZ R0, R132, R155 ;  /* 0x0000009b84007221 */ /* 0x008fe20000010000 */
[----:B------:R-:W-:Y:S01]  /*bf00*/  MOV R155, R145 ;  /* 0x00000091009b7202 */ /* 0x000fe20000000f00 */
[C---:B-1----:R-:W-:Y:S03]  /*bf10*/  HMMA.16816.F32 R20, R168.reuse, R136, R20 ;  /* 0x00000088a814723c */ /* 0x042fe60000001814 */
[C---:B------:R-:W-:Y:S04]  /*bf20*/  FADD.FTZ R0, R3.reuse, R0 ;  /* 0x0000000003007221 */ /* 0x040fe80000010000 */
[----:B------:R-:W-:Y:S01]  /*bf30*/  FADD.FTZ R0, R144, R0 ;  /* 0x0000000090007221 */ /* 0x000fe20000010000 */
[C---:B------:R-:W-:Y:S01]  /*bf40*/  HMMA.16816.F32 R24, R168.reuse, R138, R24 ;  /* 0x0000008aa818723c */ /* 0x040fe20000001818 */
[----:B------:R-:W1:Y:S03]  /*bf50*/  LDSM.16.MT88.4 R136, [R239+0x100] ;  /* 0x00010000ef88783b */ /* 0x000e660000004200 */
[----:B----4-:R-:W-:Y:S04]  /*bf60*/  FADD.FTZ R0, R134, R0 ;  /* 0x0000000086007221 */ /* 0x010fe80000010000 */
        /* <DEDUP_REMOVED lines=39> */
[----:B------:R-:W1:Y:S03]  /*c1e0*/  MUFU.EX2 R132, R155 ;  /* 0x0000009b00847308 */ /* 0x000e660000000800 */
[----:B--2---:R-:W-:Y:S01]  /*c1f0*/  F2FP.PACK_AB R137, R178, R149 ;  /* 0x00000095b289723e */ /* 0x004fe200000000ff */
[----:B------:R-:W-:Y:S02]  /*c200*/  FADD.FTZ R3, R150, R148 ;  /* 0x0000009496037221 */ /* 0x000fe40000010000 */
[----:B------:R-:W-:Y:S02]  /*c210*/  F2FP.PACK_AB R138, R134, R144 ;  /* 0x00000090868a723e */ /* 0x000fe400000000ff */
[----:B------:R-:W2:Y:S02]  /*c220*/  LDSM.16.MT88.4 R144, [R237+0x900] ;  /* 0x00090000ed90783b */ /* 0x000ea40000004200 */
[----:B------:R-:W3:Y:S01]  /*c230*/  MUFU.EX2 R168, R154 ;  /* 0x0000009a00a87308 */ /* 0x000ee20000000800 */
[----:B-----5:R-:W-:Y:S02]  /*c240*/  F2FP.PACK_AB R139, R176, R177 ;  /* 0x000000b1b08b723e */ /* 0x020fe400000000ff */
[----:B------:R-:W-:Y:S02]  /*c250*/  F2FP.PACK_AB R169, R175, R174 ;  /* 0x000000aeafa9723e */ /* 0x000fe400000000ff */
[----:B------:R-:W-:Y:S03]  /*c260*/  F2FP.PACK_AB R171, R173, R172 ;  /* 0x000000acadab723e */ /* 0x000fe600000000ff */
[C---:B------:R-:W-:Y:S02]  /*c270*/  HMMA.16816.F32 R4, R136.reuse, R140, R4 ;  /* 0x0000008c8804723c */ /* 0x040fe40000001804 */
[----:B------:R-:W4:Y:S03]  /*c280*/  MUFU.EX2 R134, R159 ;  /* 0x0000009f00867308 */ /* 0x000f260000000800 */
[----:B-1----:R-:W-:Y:S03]  /*c290*/  FADD.FTZ R0, R132, R0 ;  /* 0x0000000084007221 */ /* 0x002fe60000010000 */
[C---:B------:R-:W-:Y:S01]  /*c2a0*/  HMMA.16816.F32 R8, R136.reuse, R142, R8 ;  /* 0x0000008e8808723c */ /* 0x040fe20000001808 */
[----:B------:R-:W1:Y:S03]  /*c2b0*/  LDSM.16.MT88.4 R140, [R240+0x900] ;  /* 0x00090000f08c783b */ /* 0x000e660000004200 */
[----:B------:R-:W5:Y:S01]  /*c2c0*/  MUFU.EX2 R170, R158 ;  /* 0x0000009e00aa7308 */ /* 0x000f620000000800 */
[C---:B---3--:R-:W-:Y:S04]  /*c2d0*/  FADD.FTZ R0, R168.reuse, R0 ;  /* 0x00000000a8007221 */ /* 0x048fe80000010000 */
[----:B------:R-:W-:Y:S03]  /*c2e0*/  LDSM.16.MT88.4 R152, [R236+0x1100] ;  /* 0x00110000ec98783b */ /* 0x000fe60000004200 */
[----:B------:R-:W-:Y:S01]  /*c2f0*/  F2FP.PACK_AB R168, R168, R132 ;  /* 0x00000084a8a8723e */ /* 0x000fe200000000ff */
[----:B----4-:R-:W-:Y:S01]  /*c300*/  FADD.FTZ R0, R134, R0 ;  /* 0x0000000086007221 */ /* 0x010fe20000010000 */
[C---:B--2---:R-:W-:Y:S03]  /*c310*/  HMMA.16816.F32 R12, R136.reuse, R144, R12 ;  /* 0x00000090880c723c */ /* 0x044fe6000000180c */
[C---:B-----5:R-:W-:Y:S01]  /*c320*/  FADD.FTZ R132, R170.reuse, R0 ;  /* 0x00000000aa847221 */ /* 0x060fe20000010000 */
[----:B------:R-:W-:Y:S04]  /*c330*/  F2FP.PACK_AB R170, R170, R134 ;  /* 0x00000086aaaa723e */ /* 0x000fe800000000ff */
[C---:B------:R-:W-:Y:S01]  /*c340*/  HMMA.16816.F32 R16, R136.reuse, R146, R16 ;  /* 0x000000928810723c */ /* 0x040fe20000001810 */
[----:B------:R-:W2:Y:S03]  /*c350*/  LDSM.16.MT88.4 R144, [R239+0x900] ;  /* 0x00090000ef90783b */ /* 0x000ea60000004200 */
[----:B------:R-:W-:Y:S04]  /*c360*/  FADD.FTZ R0, R149, R3 ;  /* 0x0000000395007221 */ /* 0x000fe80000010000 */
[----:B------:R-:W-:Y:S01]  /*c370*/  FADD.FTZ R0, R178, R0 ;  /* 0x00000000b2007221 */ /* 0x000fe20000010000 */
[----:B------:R3:W-:Y:S01]  /*c380*/  STL [R1+0x14], R132 ;  /* 0x0000148401007387 */ /* 0x0007e20000100800 */
[C---:B-1----:R-:W-:Y:S03]  /*c390*/  HMMA.16816.F32 R20, R136.reuse, R140, R20 ;  /* 0x0000008c8814723c */ /* 0x042fe60000001814 */
[----:B------:R-:W-:Y:S04]  /*c3a0*/  FADD.FTZ R0, R177, R0 ;  /* 0x00000000b1007221 */ /* 0x000fe80000010000 */
[----:B------:R-:W-:Y:S01]  /*c3b0*/  FADD.FTZ R0, R176, R0 ;  /* 0x00000000b0007221 */ /* 0x000fe20000010000 */
[C---:B------:R-:W-:Y:S01]  /*c3c0*/  HMMA.16816.F32 R24, R136.reuse, R142, R24 ;  /* 0x0000008e8818723c */ /* 0x040fe20000001818 */
[----:B------:R-:W1:Y:S03]  /*c3d0*/  LDSM.16.MT88.4 R140, [R236+0x2100] ;  /* 0x00210000ec8c783b */ /* 0x000e660000004200 */
[----:B------:R-:W-:Y:S04]  /*c3e0*/  FADD.FTZ R0, R174, R0 ;  /* 0x00000000ae007221 */ /* 0x000fe80000010000 */
[----:B------:R-:W-:Y:S04]  /*c3f0*/  FADD.FTZ R0, R175, R0 ;  /* 0x00000000af007221 */ /* 0x000fe80000010000 */
[----:B------:R-:W-:Y:S01]  /*c400*/  FADD.FTZ R0, R172, R0 ;  /* 0x00000000ac007221 */ /* 0x000fe20000010000 */
[----:B---3--:R-:W-:Y:S03]  /*c410*/  MOV R132, R2 ;  /* 0x0000000200847202 */ /* 0x008fe60000000f00 */
[----:B------:R-:W-:Y:S05]  /*c420*/  FADD.FTZ R0, R173, R0 ;  /* 0x00000000ad007221 */ /* 0x000fea0000010000 */
[----:B------:R-:W-:Y:S01]  /*c430*/  STL [R1+0x18], R0 ;  /* 0x0000180001007387 */ /* 0x000fe20000100800 */
        /* <DEDUP_REMOVED lines=85> */
.L_x_2945:
        /* <DEDUP_REMOVED lines=44> */
.L_x_2959:
[----:B------:R-:W2:Y:S01]  /*cc50*/  LDL.64 R26, [R1+0x40] ;  /* 0x00004000011a7983 */ /* 0x000ea20000100a00 */
[----:B------:R-:W-:Y:S01]  /*cc60*/  USHF.R.S32.HI UR5, URZ, 0x1f, UR8 ;  /* 0x0000001f3f057899 */ /* 0x000fe20008011408 */
[----:B------:R-:W-:Y:S01]  /*cc70*/  IMAD.MOV.U32 R133, RZ, RZ, c[0x0][0x208] ;  /* 0x00008200ff857624 */ /* 0x000fe200078e00ff */
[----:B------:R-:W-:Y:S01]  /*cc80*/  UIMAD UR4, UR10, UR8, URZ ;  /* 0x000000080a0472a4 */ /* 0x000fe2000f8e023f */
[----:B------:R-:W3:Y:S01]  /*cc90*/  LDL.64 R22, [R1+0x38] ;  /* 0x0000380001167983 */ /* 0x000ee20000100a00 */
[----:B------:R-:W-:Y:S01]  /*cca0*/  UIMAD.WIDE.U32 UR20, UR18, UR8, URZ ;  /* 0x00000008121472a5 */ /* 0x000fe2000f8e003f */
[----:B------:R-:W-:Y:S01]  /*ccb0*/  IMAD.MOV.U32 R172, RZ, RZ, c[0x0][0x20c] ;  /* 0x00008300ffac7624 */ /* 0x000fe200078e00ff */
[----:B------:R-:W-:Y:S01]  /*ccc0*/  UIMAD UR4, UR5, UR18, UR4 ;  /* 0x00000012050472a4 */ /* 0x000fe2000f8e0204 */
[----:B------:R-:W4:Y:S01]  /*ccd0*/  LDL R24, [R1+0x70] ;  /* 0x0000700001187983 */ /* 0x000f220000100800 */
[----:B------:R-:W-:Y:S04]  /*cce0*/  DEPBAR.LE SB0, 0x0 ;  /* 0x000080000000791a */ /* 0x000fe80000000000 */
[----:B------:R-:W4:Y:S01]  /*ccf0*/  LDL R132, [R1+0x6c] ;  /* 0x00006c0001847983 */ /* 0x000f220000100800 */
[----:B------:R-:W-:Y:S02]  /*cd00*/  UIADD3 UR4, UR21, UR4, URZ ;  /* 0x0000000415047290 */ /* 0x000fe4000fffe03f */
[----:B------:R-:W-:Y:S01]  /*cd10*/  UISETP.GT.AND UP0, UPT, UR8, UR9, UPT ;  /* 0x000000090800728c */ /* 0x000fe2000bf04270 */
[----:B------:R-:W4:Y:S04]  /*cd20*/  LDL R171, [R1+0x68] ;  /* 0x0000680001ab7983 */ /* 0x000f280000100800 */
[----:B------:R-:W4:Y:S04]  /*cd30*/  LDL R170, [R1+0x60] ;  /* 0x0000600001aa7983 */ /* 0x000f280000100800 */
[----:B------:R-:W4:Y:S04]  /*cd40*/  LDL R169, [R1+0x64] ;  /* 0x0000640001a97983 */ /* 0x000f280000100800 */
[----:B------:R-:W4:Y:S04]  /*cd50*/  LDL R168, [R1+0x5c] ;  /* 0x00005c0001a87983 */ /* 0x000f280000100800 */
[----:B------:R-:W4:Y:S04]  /*cd60*/  LDL R25, [R1+0x1c] ;  /* 0x00001c0001197983 */ /* 0x000f280000100800 */
[----:B-1----:R1:W-:Y:S04]  /*cd70*/  STL.64 [R1+0x88], R30 ;  /* 0x0000881e01007387 */ /* 0x0023e80000100a00 */
[----:B------:R1:W-:Y:S04]  /*cd80*/  STL.64 [R1+0x80], R28 ;  /* 0x0000801c01007387 */ /* 0x0003e80000100a00 */
[----:B------:R-:W-:Y:S06]  /*cd90*/  BAR.SYNC.DEFER_BLOCKING 0x0 ;  /* 0x0000000000007b1d */ /* 0x000fec0000010000 */
[----:B-----5:R-:W1:Y:S04]  /*cda0*/  LDSM.16.M88.4 R8, [R135+0x10100] ;  /* 0x010100008708783b */ /* 0x020e680000000200 */
[----:B------:R-:W1:Y:S04]  /*cdb0*/  LDSM.16.M88.4 R16, [R135+0x10900] ;  /* 0x010900008710783b */ /* 0x000e680000000200 */
[----:B------:R-:W-:Y:S01]  /*cdc0*/  LDSM.16.M88.4 R176, [R252] ;  /* 0x00000000fcb0783b */ /* 0x000fe20000000200 */
[----:B-12---:R-:W-:Y:S04]  /*cdd0*/  IADD3 R0, P1, R26, UR20, RZ ;  /* 0x000000141a007c10 */ /* 0x006fe8000ff3e0ff */
[----:B---3--:R-:W-:Y:S02]  /*cde0*/  IADD3.X R4, R23, UR4, RZ, P1, !PT ;  /* 0x0000000417047c10 */ /* 0x008fe40008ffe4ff */
[----:B------:R-:W-:Y:S02]  /*cdf0*/  LEA R14, P1, R0, c[0x0][0x1f8], 0x1 ;  /* 0x00007e00000e7a11 */ /* 0x000fe400078208ff */
[----:B----4-:R-:W-:Y:S02]  /*ce00*/  IADD3 R3, P0, R24, UR20, RZ ;  /* 0x0000001418037c10 */ /* 0x010fe4000ff1e0ff */
[----:B------:R-:W-:Y:S02]  /*ce10*/  LEA.HI.X R15, R0, c[0x0][0x1fc], R4, 0x1, P1 ;  /* 0x00007f00000f7a11 */ /* 0x000fe400008f0c04 */
[----:B------:R-:W-:Y:S02]  /*ce20*/  IADD3.X R5, R132, UR4, RZ, P0, !PT ;  /* 0x0000000484057c10 */ /* 0x000fe400087fe4ff */
[----:B------:R-:W-:Y:S02]  /*ce30*/  LEA R12, P0, R3, c[0x0][0x1f8], 0x1 ;  /* 0x00007e00030c7a11 */ /* 0x000fe400078008ff */
[----:B------:R-:W-:Y:S02]  /*ce40*/  IADD3 R0, P1, R171, UR20, RZ ;  /* 0x00000014ab007c10 */ /* 0x000fe4000ff3e0ff */
[----:B------:R-:W-:Y:S02]  /*ce50*/  LEA.HI.X R13, R3, c[0x0][0x1fc], R5, 0x1, P0 ;  /* 0x00007f00030d7a11 */ /* 0x000fe400000f0c05 */
[----:B------:R-:W-:Y:S02]  /*ce60*/  LEA R6, P0, R0, c[0x0][0x1f8], 0x1 ;  /* 0x00007e0000067a11 */ /* 0x000fe400078008ff */
[----:B------:R-:W-:Y:S02]  /*ce70*/  IADD3.X R3, R169, UR4, RZ, P1, !PT ;  /* 0x00000004a9037c10 */ /* 0x000fe40008ffe4ff */
[----:B------:R-:W-:Y:S02]  /*ce80*/  IADD3 R4, P1, R170, UR20, RZ ;  /* 0x00000014aa047c10 */ /* 0x000fe4000ff3e0ff */
[----:B------:R-:W-:Y:S02]  /*ce90*/  LEA.HI.X R7, R0, c[0x0][0x1fc], R3, 0x1, P0 ;  /* 0x00007f0000077a11 */ /* 0x000fe400000f0c03 */
[----:B------:R-:W-:Y:S02]  /*cea0*/  IADD3.X R21, R168, UR4, RZ, P1, !PT ;  /* 0x00000004a8157c10 */ /* 0x000fe40008ffe4ff */
[C---:B------:R-:W-:Y:S02]  /*ceb0*/  LEA R20, P2, R4.reuse, c[0x0][0x1f8], 0x1 ;  /* 0x00007e0004147a11 */ /* 0x040fe400078408ff */
[C---:B------:R-:W-:Y:S02]  /*cec0*/  @!P3 LEA R3, P0, R133.reuse, UR20, 0x5 ;  /* 0x000000148503bc11 */ /* 0x040fe4000f8028ff */
[----:B------:R-:W-:Y:S02]  /*ced0*/  LEA.HI.X R21, R4, c[0x0][0x1fc], R21, 0x1, P2 ;  /* 0x00007f0004157a11 */ /* 0x000fe400010f0c15 */
[----:B------:R-:W-:Y:S02]  /*cee0*/  @!P3 LEA.HI.X R0, R133, UR4, R172, 0x5, P0 ;  /* 0x000000048500bc11 */ /* 0x000fe400080f2cac */
[C---:B------:R-:W-:Y:S01]  /*cef0*/  @!P3 IADD3 R5, P1, R3.reuse, R26, RZ ;  /* 0x0000001a0305b210 */ /* 0x040fe20007f3e0ff */
[----:B------:R-:W2:Y:S01]  /*cf00*/  LDL R172, [R1] ;  /* 0x0000000001ac7983 */ /* 0x000ea20000100800 */
[----:B------:R-:W-:Y:S02]  /*cf10*/  @!P3 IADD3 R4, P0, R3, R24, RZ ;  /* 0x000000180304b210 */ /* 0x000fe40007f1e0ff */
[----:B------:R-:W-:Y:S01]  /*cf20*/  LOP3.LUT P2, RZ, R25, 0x1, RZ, 0xc0, !PT ;  /* 0x0000000119ff7812 */ /* 0x000fe2000784c0ff */
[C---:B------:R-:W-:Y:S01]  /*cf30*/  @!P3 IMAD.X R23, R0.reuse, 0x1, R23, P1 ;  /* 0x000000010017b824 */ /* 0x040fe200008e0617 */
[C---:B------:R-:W-:Y:S01]  /*cf40*/  @!P3 LEA R22, P1, R5.reuse, c[0x0][0x1f8], 0x1 ;  /* 0x00007e000516ba11 */ /* 0x040fe200078208ff */
[----:B------:R-:W-:Y:S01]  /*cf50*/  @!P3 IMAD.X R133, R0, 0x1, R132, P0 ;  /* 0x000000010085b824 */ /* 0x000fe200000e0684 */
[C---:B------:R-:W-:Y:S01]  /*cf60*/  @!P3 LEA R132, P0, R4.reuse, c[0x0][0x1f8], 0x1 ;  /* 0x00007e000484ba11 */ /* 0x040fe200078008ff */
[----:B------:R-:W1:Y:S01]  /*cf70*/  LDSM.16.M88.4 R24, [R135+0x11100] ;  /* 0x011100008718783b */ /* 0x000e620000000200 */
[----:B------:R-:W-:Y:S02]  /*cf80*/  @!P3 LEA.HI.X R23, R5, c[0x0][0x1fc], R23, 0x1, P1 ;  /* 0x00007f000517ba11 */ /* 0x000fe400008f0c17 */
[C---:B------:R-:W-:Y:S02]  /*cf90*/  @!P3 IADD3 R5, P1, R3.reuse, R171, RZ ;  /* 0x000000ab0305b210 */ /* 0x040fe40007f3e0ff */
[----:B------:R-:W-:Y:S02]  /*cfa0*/  @!P3 LEA.HI.X R133, R4, c[0x0][0x1fc], R133, 0x1, P0 ;  /* 0x00007f000485ba11 */ /* 0x000fe400000f0c85 */
[----:B------:R-:W-:Y:S01]  /*cfb0*/  @!P3 IADD3 R3, P0, R3, R170, RZ ;  /* 0x000000aa0303b210 */ /* 0x000fe20007f1e0ff */
[C---:B------:R-:W-:Y:S01]  /*cfc0*/  @!P3 IMAD.X R4, R0.reuse, 0x1, R169, P1 ;  /* 0x000000010004b824 */ /* 0x040fe200008e06a9 */
[----:B------:R-:W-:Y:S03]  /*cfd0*/  @!P3 LEA R30, P1, R5, c[0x0][0x1f8], 0x1 ;  /* 0x00007e00051eba11 */ /* 0x000fe600078208ff */
[----:B------:R-:W-:Y:S01]  /*cfe0*/  @!P3 IMAD.X R0, R0, 0x1, R168, P0 ;  /* 0x000000010000b824 */ /* 0x000fe200000e06a8 */
[----:B------:R-:W-:Y:S01]  /*cff0*/  @!P3 LEA R28, P0, R3, c[0x0][0x1f8], 0x1 ;  /* 0x00007e00031cba11 */ /* 0x000fe200078008ff */
[----:B------:R-:W3:Y:S01]  /*d000*/  LDSM.16.M88.4 R168, [R242] ;  /* 0x00000000f2a8783b */ /* 0x000ee20000000200 */
[----:B------:R-:W-:Y:S02]  /*d010*/  @!P3 LEA.HI.X R31, R5, c[0x0][0x1fc], R4, 0x1, P1 ;  /* 0x00007f00051fba11 */ /* 0x000fe400008f0c04 */
[----:B------:R-:W-:Y:S02]  /*d020*/  @!P3 LEA.HI.X R29, R3, c[0x0][0x1fc], R0, 0x1, P0 ;  /* 0x00007f00031dba11 */ /* 0x000fe400000f0c00 */
[----:B------:R-:W4:Y:S01]  /*d030*/  LDL R0, [R1+0x4] ;  /* 0x0000040001007983 */ /* 0x000f220000100800 */
[----:B------:R-:W-:Y:S03]  /*d040*/  PLOP3.LUT P0, PT, PT, PT, UP0, 0x40, 0x0 ;  /* 0x000000000000781c */ /* 0x000fe60003f0e808 */
[----:B--2---:R-:W2:Y:S04]  /*d050*/  LDSM.16.M88.4 R172, [R172] ;  /* 0x00000000acac783b */ /* 0x004ea80000000200 */
[----:B------:R-:W-:Y:S01]  /*d060*/  @!PT LDS RZ, [RZ] ;  /* 0x00000000fffff984 */ /* 0x000fe20000000800 */
[----:B------:R-:W-:Y:S01]  /*d070*/  @!PT LDS RZ, [RZ] ;  /* 0x00000000fffff984 */ /* 0x000fe20000000800 */
[----:B------:R-:W-:Y:S01]  /*d080*/  @!PT LDS RZ, [RZ] ;  /* 0x00000000fffff984 */ /* 0x000fe20000000800 */
[----:B----4-:R4:W-:Y:S04]  /*d090*/  LDGSTS.E.BYPASS.LTC128B.128 [R0+0x100], [R14.64], !P6 ;  /* 0x001000000e007fae */ /* 0x0109e8000f101d50 */
[----:B------:R4:W-:Y:S04]  /*d0a0*/  LDGSTS.E.BYPASS.LTC128B.128 [R0+0x1900], [R12.64], !P2 ;  /* 0x019000000c007fae */ /* 0x0009e8000d101d50 */
[----:B------:R1:W-:Y:S04]  /*d0b0*/  LDGSTS.E.BYPASS.LTC128B.128 [R0+0x3100], [R6.64], !P5 ;  /* 0x0310000006007fae */ /* 0x0003e8000e901d50 */
[----:B------:R2:W-:Y:S04]  /*d0c0*/  LDGSTS.E.BYPASS.LTC128B.128 [R0+0x4900], [R20.64], !P4 ;  /* 0x0490000014007fae */ /* 0x0005e8000e101d50 */
[----:B------:R2:W-:Y:S04]  /*d0d0*/  @!P3 LDGSTS.E.BYPASS.LTC128B.128 [R0+0x1100], [R22.64], !P6 ;  /* 0x011000001600bfae */ /* 0x0005e8000f101d50 */
[----:B------:R2:W-:Y:S04]  /*d0e0*/  @!P3 LDGSTS.E.BYPASS.LTC128B.128 [R0+0x2900], [R132.64], !P2 ;  /* 0x029000008400bfae */ /* 0x0005e8000d101d50 */
[----:B------:R2:W-:Y:S04]  /*d0f0*/  @!P3 LDGSTS.E.BYPASS.LTC128B.128 [R0+0x4100], [R30.64], !P5 ;  /* 0x041000001e00bfae */ /* 0x0005e8000e901d50 */
[----:B------:R3:W-:Y:S04]  /*d100*/  @!P3 LDGSTS.E.BYPASS.LTC128B.128 [R0+0x5900], [R28.64], !P4 ;  /* 0x059000001c00bfae */ /* 0x0007e8000e101d50 */
[----:B------:R-:W0:Y:S01]  /*d110*/  LDGDEPBAR ;  /* 0x00000000000079af */ /* 0x000e220000000000 */
[C---:B-1----:R-:W-:Y:S08]  /*d120*/  HMMA.16816.F32 R4, R160.reuse, R8, RZ ;  /* 0x00000008a004723c */ /* 0x042ff000000018ff */
[C---:B------:R-:W-:Y:S08]  /*d130*/  HMMA.16816.F32 R8, R160.reuse, R10, RZ ;  /* 0x0000000aa008723c */ /* 0x040ff000000018ff */
[C---:B----4-:R-:W-:Y:S01]  /*d140*/  HMMA.16816.F32 R12, R160.reuse, R16, RZ ;  /* 0x00000010a00c723c */ /* 0x050fe200000018ff */
[----:B--2---:R1:W5:Y:S04]  /*d150*/  LDL.LU.64 R30, [R1+0x88] ;  /* 0x00008800011e7983 */ /* 0x0043680000300a00 */
[----:B---3--:R1:W5:Y:S03]  /*d160*/  LDL.LU.64 R28, [R1+0x80] ;  /* 0x00008000011c7983 */ /* 0x0083660000300a00 */
[C---:B------:R-:W-:Y:S08]  /*d170*/  HMMA.16816.F32 R16, R160.reuse, R18, RZ ;  /* 0x00000012a010723c */ /* 0x040ff000000018ff */
[C---:B------:R-:W-:Y:S08]  /*d180*/  HMMA.16816.F32 R20, R160.reuse, R24, RZ ;  /* 0x00000018a014723c */ /* 0x040ff000000018ff */
[----:B------:R-:W-:Y:S08]  /*d190*/  HMMA.16816.F32 R24, R160, R26, RZ ;  /* 0x0000001aa018723c */ /* 0x000ff000000018ff */
[C---:B------:R-:W-:Y:S08]  /*d1a0*/  HMMA.16816.F32 R4, R164.reuse, R168, R4 ;  /* 0x000000a8a404723c */ /* 0x040ff00000001804 */
[C---:B------:R-:W-:Y:S01]  /*d1b0*/  HMMA.16816.F32 R8, R164.reuse, R170, R8 ;  /* 0x000000aaa408723c */ /* 0x040fe20000001808 */
[----:B------:R-:W2:Y:S07]  /*d1c0*/  LDSM.16.M88.4 R168, [R241+0x10100] ;  /* 0x01010000f1a8783b */ /* 0x000eae0000000200 */
[C---:B------:R-:W-:Y:S08]  /*d1d0*/  HMMA.16816.F32 R12, R164.reuse, R172, R12 ;  /* 0x000000aca40c723c */ /* 0x040ff0000000180c */
        /* <DEDUP_REMOVED lines=121> */
[----:B------:R-:W4:Y:S01]  /*d970*/  LDSM.16.M88.4 R176, [R238+0x5800] ;  /* 0x00580000eeb0783b */ /* 0x000f220000000200 */
[----:B------:R-:W-:Y:S04]  /*d980*/  DEPBAR.LE SB0, 0x0 ;  /* 0x000080000000791a */ /* 0x000fe80000000000 */
[----:B------:R-:W-:Y:S02]  /*d990*/  BAR.SYNC.DEFER_BLOCKING 0x0 ;  /* 0x0000000000007b1d */ /* 0x000fe40000010000 */
[C---:B--2---:R-:W-:Y:S08]  /*d9a0*/  HMMA.16816.F32 R4, R232.reuse, R168, R4 ;  /* 0x000000a8e804723c */ /* 0x044ff00000001804 */
[C---:B------:R-:W-:Y:S08]  /*d9b0*/  HMMA.16816.F32 R8, R232.reuse, R170, R8 ;  /* 0x000000aae808723c */ /* 0x040ff00000001808 */
[C---:B---3--:R-:W-:Y:S08]  /*d9c0*/  HMMA.16816.F32 R12, R232.reuse, R172, R12 ;  /* 0x000000ace80c723c */ /* 0x048ff0000000180c */
[C---:B------:R-:W-:Y:S08]  /*d9d0*/  HMMA.16816.F32 R16, R232.reuse, R174, R16 ;  /* 0x000000aee810723c */ /* 0x040ff00000001810 */
[C---:B----4-:R-:W-:Y:S08]  /*d9e0*/  HMMA.16816.F32 R20, R232.reuse, R176, R20 ;  /* 0x000000b0e814723c */ /* 0x050ff00000001814 */
[----:B------:R-:W-:Y:S01]  /*d9f0*/  HMMA.16816.F32 R24, R232, R178, R24 ;  /* 0x000000b2e818723c */ /* 0x000fe20000001818 */
[----:B------:R-:W-:-:S07]  /*da00*/  @P0 BRA `(.L_x_2950) ;  /* 0x0000046000000947 */ /* 0x000fce0003800000 */
[----:B-1----:R-:W2:Y:S01]  /*da10*/  LDL R174, [R1+0x8] ;  /* 0x0000080001ae7983 */ /* 0x002ea20000100800 */
        /* <DEDUP_REMOVED lines=18> */
[----:B------:R-:W4:Y:S01]  /*db40*/  LDL R168, [R1+0x20] ;  /* 0x0000200001a87983 */ /* 0x000f220000100800 */
        /* <DEDUP_REMOVED lines=50> */
.L_x_2950:
[----:B-1----:R-:W2:Y:S01]  /*de70*/  LDL R132, [R1+0x78] ;  /* 0x0000780001847983 */ /* 0x002ea20000100800 */
        /* <DEDUP_REMOVED lines=36> */
.L_x_2953:
[----:B------:R-:W-:Y:S04]  /*e0c0*/  MOV R171, c[0x0][0x32c] ;  /* 0x0000cb0000ab7a02 */ /* 0x000fe80000000f00 */
[----:B------:R-:W-:Y:S11]  /*e0d0*/  ISETP.NE.AND P0, PT, R171, 0x1, PT ;  /* 0x00000001ab00780c */ /* 0x000ff60003f05270 */
[----:B------:R-:W-:Y:S02]  /*e0e0*/  @!UPT UIADD3 URZ, URZ, URZ, URZ ;  /* 0x0000003f3f3ff290 */ /* 0x000fe4000fffe03f */
[----:B------:R-:W-:Y:S05]  /*e0f0*/  @P0 IMAD.HI.U32 R171, R132, c[0x0][0x330], RZ ;  /* 0x0000cc0084ab0a27 */ /* 0x000fea00078e00ff */
[----:B------:R-:W-:Y:S02]  /*e100*/  @P0 SHF.R.U32.HI R132, RZ, c[0x0][0x334], R171 ;  /* 0x0000cd00ff840a19 */ /* 0x000fe400000116ab */
.L_x_2954:
[----:B------:R-:W-:Y:S05]  /*e110*/  BSYNC B0 ;  /* 0x0000000000007941 */ /* 0x000fea0003800000 */
.L_x_2952:
[----:B------:R-:W-:Y:S05]  /*e120*/  IMAD R132, R132, c[0x0][0x32c], R170 ;  /* 0x0000cb0084847a24 */ /* 0x000fea00078e02aa */
[----:B------:R-:W-:Y:S02]  /*e130*/  IMNMX R0, R0, R132, !PT ;  /* 0x0000008400007217 */ /* 0x000fe40007800200 */
[----:B------:R-:W-:Y:S04]  /*e140*/  IADD3 R132, R132, c[0x0][0x32c], RZ ;  /* 0x0000cb0084847a10 */ /* 0x000fe80007ffe0ff */
[----:B------:R-:W-:Y:S02]  /*e150*/  IMNMX R3, R3, R132, PT ;  /* 0x0000008403037217 */ /* 0x000fe40003800200 */
.L_x_2951:
        /* <DEDUP_REMOVED lines=87> */
.L_x_2957:
[----:B------:R-:W-:Y:S04]  /*e6d0*/  MOV R5, c[0x0][0x32c] ;  /* 0x0000cb0000057a02 */ /* 0x000fe80000000f00 */
[----:B------:R-:W-:Y:S11]  /*e6e0*/  ISETP.NE.AND P0, PT, R5, 0x1, PT ;  /* 0x000000010500780c */ /* 0x000ff60003f05270 */
[----:B------:R-:W-:Y:S02]  /*e6f0*/  @!UPT UIADD3 URZ, URZ, URZ, URZ ;  /* 0x0000003f3f3ff290 */ /* 0x000fe4000fffe03f */
[----:B------:R-:W-:Y:S05]  /*e700*/  @P0 IMAD.HI.U32 R5, R0, c[0x0][0x330], RZ ;  /* 0x0000cc0000050a27 */ /* 0x000fea00078e00ff */
[----:B------:R-:W-:Y:S02]  /*e710*/  @P0 SHF.R.U32.HI R0, RZ, c[0x0][0x334], R5 ;  /* 0x0000cd00ff000a19 */ /* 0x000fe40000011605 */
.L_x_2958:
[----:B------:R-:W-:Y:S05]  /*e720*/  BSYNC B0 ;  /* 0x0000000000007941 */ /* 0x000fea0003800000 */
.L_x_2956:
[----:B------:R-:W-:Y:S05]  /*e730*/  IMAD R0, R0, c[0x0][0x32c], R170 ;  /* 0x0000cb0000007a24 */ /* 0x000fea00078e02aa */
[----:B------:R-:W-:Y:S02]  /*e740*/  IMNMX R3, R3, R0, !PT ;  /* 0x0000000003037217 */ /* 0x000fe40007800200 */
[----:B------:R-:W-:Y:S04]  /*e750*/  IADD3 R0, R0, c[0x0][0x32c], RZ ;  /* 0x0000cb0000007a10 */ /* 0x000fe80007ffe0ff */
[----:B------:R-:W-:Y:S02]  /*e760*/  IMNMX R4, R4, R0, PT ;  /* 0x0000000004047217 */ /* 0x000fe40003800200 */
.L_x_2955:
        /* <DEDUP_REMOVED lines=63> */
[----:B------:R-:W-:Y:S01]  /*eb60*/  ISETP.LT.OR P0, PT, R4, 0x9, P0 ;  /* 0x000000090400780c */ /* 0x000fe20000701670 */
[----:B------:R-:W-:Y:S01]  /*eb70*/  UISETP.NE.AND UP0, UPT, UR11, URZ, UPT ;  /* 0x0000003f0b00728c */ /* 0x000fe2000bf05270 */
[----:B------:R-:W1:Y:S02]  /*eb80*/  MUFU.EX2 R2, R0 ;  /* 0x0000000000027308 */ /* 0x000e640000000800 */
        /* <DEDUP_REMOVED lines=10> */
[----:B------:R-:W3:Y:S01]  /*ec30*/  MUFU.EX2 R9, R9 ;  /* 0x0000000900097308 */ /* 0x000ee20000000800 */
[----:B------:R-:W-:Y:S02]  /*ec40*/  FSEL R174, R14, -INF , !P0 ;  /* 0xff8000000eae7808 */ /* 0x000fe40004000000 */
[----:B------:R-:W-:Y:S01]  /*ec50*/  ISETP.GT.AND P0, PT, R3, 0x11, P2 ;  /* 0x000000110300780c */ /* 0x000fe20001704270 */
[----:B-1----:R-:W-:Y:S01]  /*ec60*/  FMUL.FTZ R20, R2, R140 ;  /* 0x0000008c02147220 */ /* 0x002fe20000410000 */
[----:B------:R-:W-:Y:S01]  /*ec70*/  ISETP.LT.OR P1, PT, R4, 0x19, P1 ;  /* 0x000000190400780c */ /* 0x000fe20000f21670 */
[----:B------:R-:W-:Y:S01]  /*ec80*/  FMUL.FTZ R12, R2, R148 ;  /* 0x00000094020c7220 */ /* 0x000fe20000410000 */
[----:B------:R-:W-:Y:S01]  /*ec90*/  ISETP.LT.OR P0, PT, R4, 0x12, P0 ;  /* 0x000000120400780c */ /* 0x000fe20000701670 */
[----:B-----5:R-:W-:Y:S01]  /*eca0*/  FMUL.FTZ R28, R2, R28 ;  /* 0x0000001c021c7220 */ /* 0x020fe20000410000 */
[----:B------:R-:W-:Y:S01]  /*ecb0*/  FSEL R175, R18, -INF , !P1 ;  /* 0xff80000012af7808 */ /* 0x000fe20004800000 */
[C---:B------:R-:W-:Y:S01]  /*ecc0*/  FMUL.FTZ R29, R2.reuse, R29 ;  /* 0x0000001d021d7220 */ /* 0x040fe20000410000 */
        /* <DEDUP_REMOVED lines=83> */
[----:B---3--:R-:W-:Y:S03]  /*f200*/  F2FP.PACK_AB R170, R9, R8 ;  /* 0x0000000809aa723e */ /* 0x008fe600000000ff */
        /* <DEDUP_REMOVED lines=30> */
[----:B------:R-:W-:Y:S01]  /*f3f0*/  MOV R149, R11 ;  /* 0x0000000b00957202 */ /* 0x000fe20000000f00 */
[----:B------:R-:W-:Y:S01]  /*f400*/  FADD.FTZ R0, -R0, R134 ;  /* 0x0000008600007221 */ /* 0x000fe20000010100 */
[----:B------:R-:W-:Y:S01]  /*f410*/  MUFU.EX2 R152, R152 ;  /* 0x0000009800987308 */ /* 0x000fe20000000800 */
[----:B------:R-:W-:Y:S02]  /*f420*/  FMUL.FTZ R134, R3, c[0x0][0x2d0] ;  /* 0x0000b40003867a20 */ /* 0x000fe40000410000 */
[----:B------:R-:W-:Y:S02]  /*f430*/  FMUL.FTZ R0, R0, c[0x0][0x2d0] ;  /* 0x0000b40000007a20 */ /* 0x000fe40000410000 */
[----:B------:R-:W-:Y:S01]  /*f440*/  FMUL.FTZ R9, R2, R153 ;  /* 0x0000009902097220 */ /* 0x000fe20000410000 */
[----:B------:R-:W-:Y:S02]  /*f450*/  FSEL R134, R134, RZ, P0 ;  /* 0x000000ff86867208 */ /* 0x000fe40000000000 */
[----:B------:R-:W-:Y:S01]  /*f460*/  MOV R153, R24 ;  /* 0x0000001800997202 */ /* 0x000fe20000000f00 */
[----:B------:R-:W-:Y:S01]  /*f470*/  FMUL.FTZ R24, R2, R136 ;  /* 0x0000008802187220 */ /* 0x000fe20000410000 */
[----:B------:R-:W1:Y:S01]  /*f480*/  MUFU.EX2 R0, R0 ;  /* 0x0000000000007308 */ /* 0x000e620000000800 */
[--C-:B------:R-:W-:Y:S01]  /*f490*/  FFMA.FTZ R169, R6, c[0x0][0x2d0], -R134.reuse ;  /* 0x0000b40006a97a23 */ /* 0x100fe20000010886 */
[----:B------:R-:W-:Y:S01]  /*f4a0*/  PLOP3.LUT P0, PT, PT, PT, UP0, 0x80, 0x0 ;  /* 0x000000000000781c */ /* 0x000fe20003f0f008 */
[--C-:B------:R-:W-:Y:S02]  /*f4b0*/  FFMA.FTZ R7, R7, c[0x0][0x2d0], -R134.reuse ;  /* 0x0000b40007077a23 */ /* 0x100fe40000010886 */
[--C-:B------:R-:W-:Y:S05]  /*f4c0*/  FFMA.FTZ R2, R10, c[0x0][0x2d0], -R134.reuse ;  /* 0x0000b4000a027a23 */ /* 0x100fea0000010886 */
        /* <DEDUP_REMOVED lines=17> */
[C---:B------:R-:W-:Y:S02]  /*f5e0*/  FMUL.FTZ R18, R0.reuse, R146 ;  /* 0x0000009200127220 */ /* 0x040fe40000410000 */
[C---:B---3--:R-:W-:Y:S01]  /*f5f0*/  FMUL.FTZ R7, R0.reuse, R159 ;  /* 0x0000009f00077220 */ /* 0x048fe20000410000 */
[----:B------:R-:W-:Y:S01]  /*f600*/  MOV R159, R140 ;  /* 0x0000008c009f7202 */ /* 0x000fe20000000f00 */
        /* <DEDUP_REMOVED lines=57> */
[----:B----4-:R-:W-:Y:S01]  /*f9a0*/  F2FP.PACK_AB R169, R144, R169 ;  /* 0x000000a990a9723e */ /* 0x010fe200000000ff */
[--C-:B------:R-:W-:Y:S01]  /*f9b0*/  FFMA.FTZ R0, R172, c[0x0][0x2d0], -R134.reuse ;  /* 0x0000b400ac007a23 */ /* 0x100fe20000010886 */
[----:B------:R-:W-:Y:S01]  /*f9c0*/  LDSM.16.MT88.4 R140, [R236+0x900] ;  /* 0x00090000ec8c783b */ /* 0x000fe20000004200 */
        /* <DEDUP_REMOVED lines=16> */
[----:B------:R-:W-:Y:S10]  /*fad0*/  MUFU.EX2 R176, R159 ;  /* 0x0000009f00b07308 */ /* 0x000ff40000000800 */
        /* <DEDUP_REMOVED lines=181> */
.L_x_2949:
        /* <DEDUP_REMOVED lines=157> */
.L_x_2917:
        /* <DEDUP_REMOVED lines=311> */
.L_x_2962:
[----:B------:R-:W-:Y:S05]  /*12370*/  BSYNC B0 ;  /* 0x0000000000007941 */ /* 0x000fea0003800000 */
.L_x_2961:
        /* <DEDUP_REMOVED lines=195> */
.L_x_2960:
        /* <DEDUP_REMOVED lines=50> */
.L_x_2963:
        /* <DEDUP_REMOVED lines=11> */
.L_x_5223:


//--------------------- .text._ZN7cutlass13device_kernelIN5flash19enable_sm80_to_sm89INS1_16FlashAttnFwdSm80INS1_25CollectiveMainloopFwdSm80ILi8ELi1ELb1EN4cute5tupleIJNS5_1CILi128EEENS7_ILi48EEENS7_ILi256EEEEEELi256ENS_6half_tEfNS_4arch4Sm80ELb0ELb1ELb0ELb1ELb0ELb0ELb1ELb1EEENS1_21CollectiveEpilogueFwdINS6_IJS8_SA_S9_EEENS6_IJNS7_ILi1EEESI_SI_EEESC_SE_Li256ELb1ELb1ELb1ELb0EEENS1_36VarlenDynamicPersistentTileSchedulerILi128ELi48ELi256ELi256ELb1ELb1ELb0ELb1ELb0ELb1EEEEEEEEEvNT_6ParamsE --------------------------
	.section	.text._ZN7cutlass13device_kernelIN5flash19enable_sm80_to_sm89INS1_16FlashAttnFwdSm80INS1_25CollectiveMainloopFwdSm80ILi8ELi1ELb1EN4cute5tupleIJNS5_1CILi128EEENS7_ILi48EEENS7_ILi256EEEEEELi256ENS_6half_tEfNS_4arch4Sm80ELb0ELb1ELb0ELb1ELb0ELb0ELb1ELb1EEENS1_21CollectiveEpilogueFwdINS6_IJS8_SA_S9_EEENS6_IJNS7_ILi1EEESI_SI_EEESC_SE_Li256ELb1ELb1ELb1ELb0EEENS1_36VarlenDynamicPersistentTileSchedulerILi128ELi48ELi256ELi256ELb1ELb1ELb0ELb1ELb0ELb1EEEEEEEEEvNT_6ParamsE,"ax",@progbits
	.sectioninfo	@"SHI_REGISTERS=255"
	.align	128
.text._ZN7cutlass13device_kernelIN5flash19enable_sm80_to_sm89INS1_16FlashAttnFwdSm80INS1_25CollectiveMainloopFwdSm80ILi8ELi1ELb1EN4cute5tupleIJNS5_1CILi128EEENS7_ILi48EEENS7_ILi256EEEEEELi256ENS_6half_tEfNS_4arch4Sm80ELb0ELb1ELb0ELb1ELb0ELb0ELb1ELb1EEENS1_21CollectiveEpilogueFwdINS6_IJS8_SA_S9_EEENS6_IJNS7_ILi1EEESI_SI_EEESC_SE_Li256ELb1ELb1ELb1ELb0EEENS1_36VarlenDynamicPersistentTileSchedulerILi128ELi48ELi256ELi256ELb1ELb1ELb0ELb1ELb0ELb1EEEEEEEEEvNT_6ParamsE:
        .type           _ZN7cutlass13device_kernelIN5flash19enable_sm80_to_sm89INS1_16FlashAttnFwdSm80INS1_25CollectiveMainloopFwdSm80ILi8ELi1ELb1EN4cute5tupleIJNS5_1CILi128EEENS7_ILi48EEENS7_ILi256EEEEEELi256ENS_6half_tEfNS_4arch4Sm80ELb0ELb1ELb0ELb1ELb0ELb0ELb1ELb1EEENS1_21CollectiveEpilogueFwdINS6_IJS8_SA_S9_EEENS6_IJNS7_ILi1EEESI_SI_EEESC_SE_Li256ELb1ELb1ELb1ELb0EEENS1_36VarlenDynamicPersistentTileSchedulerILi128ELi48ELi256ELi256ELb1ELb1ELb0ELb1ELb0ELb1EEEEEEEEEvNT_6ParamsE,@function
        .size           _ZN7cutlass13device_kernelIN5flash19enable_sm80_to_sm89INS1_16FlashAttnFwdSm80INS1_25CollectiveMainloopFwdSm80ILi8ELi1ELb1EN4cute5tupleIJNS5_1CILi128EEENS7_ILi48EEENS7_ILi256EEEEEELi256ENS_6half_tEfNS_4arch4Sm80ELb0ELb1ELb0ELb1ELb0ELb0ELb1ELb1EEENS1_21CollectiveEpilogueFwdINS6_IJS8_SA_S9_EEENS6_IJNS7_ILi1EEESI_SI_EEESC_SE_Li256ELb1ELb1ELb1ELb0EEENS1_36VarlenDynamicPersistentTileSchedulerILi128ELi48ELi256ELi256ELb1ELb1ELb0ELb1ELb0ELb1EEEEEEEEEvNT_6ParamsE,(.L_x_5224 - _ZN7cutlass13device_kernelIN5flash19enable_sm80_to_sm89INS1_16FlashAttnFwdSm80INS1_25CollectiveMainloopFwdSm80ILi8ELi1ELb1EN4cute5tupleIJNS5_1CILi128EEENS7_ILi48EEENS7_ILi256EEEEEELi256ENS_6half_tEfNS_4arch4Sm80ELb0ELb1ELb0ELb1ELb0ELb0ELb1ELb1EEENS1_21CollectiveEpilogueFwdINS6_IJS8_SA_S9_EEENS6_IJNS7_ILi1EEESI_SI_EEESC_SE_Li256ELb1ELb1ELb1ELb0EEENS1_36VarlenDynamicPersistentTileSchedulerILi128ELi48ELi256ELi256ELb1ELb1ELb0ELb1ELb0ELb1EEEEEEEEEvNT_6ParamsE)
        .other          _ZN7cutlass13device_kernelIN5flash19enable_sm80_to_sm89INS1_16FlashAttnFwdSm80INS1_25CollectiveMainloopFwdSm80ILi8ELi1ELb1EN4cute5tupleIJNS5_1CILi128EEENS7_ILi48EEENS7_ILi256EEEEEELi256ENS_6half_tEfNS_4arch4Sm80ELb0ELb1ELb0ELb1ELb0ELb0ELb1ELb1EEENS1_21CollectiveEpilogueFwdINS6_IJS8_SA_S9_EEENS6_IJNS7_ILi1EEESI_SI_EEESC_SE_Li256ELb1ELb1ELb1ELb0EEENS1_36VarlenDynamicPersistentTileSchedulerILi128ELi48ELi256ELi256ELb1ELb1ELb0ELb1ELb0ELb1EEEEEEEEEvNT_6ParamsE,@"STO_CUDA_ENTRY STV_DEFAULT"
_ZN7cutlass13device_kernelIN5flash19enable_sm80_to_sm89INS1_16FlashAttnFwdSm80INS1_25CollectiveMainloopFwdSm80ILi8ELi1ELb1EN4cute5tupleIJNS5_1CILi128EEENS7_ILi48EEENS7_ILi256EEEEEELi256ENS_6half_tEfNS_4arch4Sm80ELb0ELb1ELb0ELb1ELb0ELb0ELb1ELb1EEENS1_21CollectiveEpilogueFwdINS6_IJS8_SA_S9_EEENS6_IJNS7_ILi1EEESI_SI_EEESC_SE_Li256ELb1ELb1ELb1ELb0EEENS1_36VarlenDynamicPersistentTileSchedulerILi128ELi48ELi256ELi256ELb1ELb1ELb0ELb1ELb0ELb1EEEEEEEEEvNT_6ParamsE:
        /* <DEDUP_REMOVED lines=54> */
.L_x_2969:
        /* <DEDUP_REMOVED lines=16> */
.L_x_3106:
        /* <DEDUP_REMOVED lines=16> */
.L_x_3107:
[----:B--2---:R-:W-:-:S05]  /*0560*/  IMAD R0, R0, c[0x0][0x538], RZ ;  /* 0x00014e0000007a24 */ /* 0x004fca00078e02ff */
[----:B------:R-:W-:-:S04]  /*0570*/  IADD3 R6, R0, R6, RZ ;  /* 0x0000000600067210 */ /* 0x000fc80007ffe0ff */
[----:B------:R-:W-:-:S13]  /*0580*/  ISETP.GT.AND P0, PT, R6, UR4, PT ;  /* 0x0000000406007c0c */ /* 0x000fda000bf04270 */
[----:B-1----:R-:W-:Y:S05]  /*0590*/  @!P0 BRA `(.L_x_2969) ;  /* 0xfffffdc000008947 */ /* 0x002fea000383ffff */
.L_x_2965:
[----:B------:R-:W-:-:S05]  /*05a0*/  IADD3 R11, -R0, R6, RZ ;  /* 0x00000006000b7210 */ /* 0x000fca0007ffe1ff */
[----:B------:R-:W-:-:S05]  /*05b0*/  IMAD R0, R4, c[0x0][0x538], R11 ;  /* 0x00014e0004007a24 */ /* 0x000fca00078e020b */
[----:B------:R-:W-:Y:S01]  /*05c0*/  ISETP.GT.AND P0, PT, R0, UR4, PT ;  /* 0x0000000400007c0c */ /* 0x000fe2000bf04270 */
[----:B------:R-:W-:-:S12]  /*05d0*/  BRA.DIV ~URZ, `(.L_x_2970) ;  /* 0x00015ae27f007947 */ /* 0x000fd8000b800000 */
[----:B------:R-:W-:-:S04]  /*05e0*/  VOTE.ANY R10, PT, !P0 ;  /* 0x00000000000a7806 */ /* 0x000fc800040e0100 */
.L_x_3108:
[----:B------:R-:W1:Y:S02]  /*05f0*/  POPC R6, R10 ;  /* 0x0000000a00067309 */ /* 0x000e640000000000 */
[----:B-1----:R-:W-:-:S05]  /*0600*/  IADD3 R0, R6, R7, RZ ;  /* 0x0000000706007210 */ /* 0x002fca0007ffe0ff */
[----:B------:R1:W-:Y:S01]  /*0610*/  STL [R1+0x7c], R0 ;  /* 0x00007c0001007387 */ /* 0x0003e20000100800 */
[----:B------:R-:W-:Y:S05]  /*0620*/  BRA.DIV ~URZ, `(.L_x_2971) ;  /* 0x00015ae27f007947 */ /* 0x000fea000b800000 */
[----:B------:R2:W3:Y:S01]  /*0630*/  SHFL.IDX PT, R12, R9, R6, 0x1f ;  /* 0x00001f06090c7589 */ /* 0x0004e200000e0000 */
[----:B------:R-:W-:-:S03]  /*0640*/  MOV R7, RZ ;  /* 0x000000ff00077202 */ /* 0x000fc60000000f00 */
[----:B------:R2:W4:Y:S04]  /*0650*/  SHFL.IDX PT, R9, R8, R6, 0x1f ;  /* 0x00001f0608097589 */ /* 0x00052800000e0000 */
.L_x_3109:
[----:B------:R-:W-:Y:S01]  /*0660*/  ISETP.NE.AND P0, PT, R10, RZ, PT ;  /* 0x000000ff0a00720c */ /* 0x000fe20003f05270 */
[----:B------:R-:W-:-:S12]  /*0670*/  BSSY B0, `(.L_x_2972) ;  /* 0x0000005000007945 */ /* 0x000fd80003800000 */
[----:B------:R-:W-:Y:S05]  /*0680*/  @!P0 BRA `(.L_x_2973) ;  /* 0x0000003000008947 */ /* 0x000fea0003800000 */
[----:B------:R-:W-:Y:S01]  /*0690*/  IADD3 R3, R6, -0x1, RZ ;  /* 0xffffffff06037810 */ /* 0x000fe20007ffe0ff */
[----:B------:R-:W-:Y:S05]  /*06a0*/  BRA.DIV ~URZ, `(.L_x_2974) ;  /* 0x00015b427f007947 */ /* 0x000fea000b800000 */
[----:B------:R1:W2:Y:S02]  /*06b0*/  SHFL.IDX PT, R7, R4, R3, 0x1f ;  /* 0x00001f0304077589 */ /* 0x0002a400000e0000 */
.L_x_2973:
[----:B------:R-:W-:Y:S05]  /*06c0*/  BSYNC B0 ;  /* 0x0000000000007941 */ /* 0x000fea0003800000 */
.L_x_2972:
        /* <DEDUP_REMOVED lines=69> */
.L_x_2976:
        /* <DEDUP_REMOVED lines=70> */
.L_x_2977:
[----:B------:R-:W-:Y:S05]  /*0f80*/  BSYNC B0 ;  /* 0x0000000000007941 */ /* 0x000fea0003800000 */
.L_x_2975:
[----:B------:R-:W-:-:S04]  /*0f90*/  LOP3.LUT R0, RZ, R0, RZ, 0x33, !PT ;  /* 0x00000000ff007212 */ /* 0x000fc800078e33ff */
[----:B------:R-:W-:-:S05]  /*0fa0*/  IADD3 R0, R0, R12, RZ ;  /* 0x0000000c00007210 */ /* 0x000fca0007ffe0ff */
[----:B------:R2:W-:Y:S01]  /*0fb0*/  STL [R1+0x74], R0 ;  /* 0x0000740001007387 */ /* 0x0005e20000100800 */
[----:B------:R-:W-:Y:S05]  /*0fc0*/  BRA `(.L_x_2978) ;  /* 0x0000006000007947 */ /* 0x000fea0003800000 */
.L_x_2966:
[----:B------:R-:W-:Y:S01]  /*0fd0*/  MOV R0, UR4 ;  /* 0x0000000400007c02 */ /* 0x000fe20008000f00 */
[----:B------:R-:W-:Y:S04]  /*0fe0*/  STL [R1+0x74], RZ ;  /* 0x000074ff01007387 */ /* 0x000fe80000100800 */
[----:B------:R-:W-:Y:S04]  /*0ff0*/  STL [R1+0x78], RZ ;  /* 0x000078ff01007387 */ /* 0x000fe80000100800 */
[----:B------:R1:W-:Y:S02]  /*1000*/  STL [R1+0x70], R0 ;  /* 0x0000700001007387 */ /* 0x0003e40000100800 */
[----:B-1----:R-:W-:-:S05]  /*1010*/  MOV R0, c[0x0][0x53c] ;  /* 0x00014f0000007a02 */ /* 0x002fca0000000f00 */
[----:B------:R1:W-:Y:S02]  /*1020*/  STL [R1+0x7c], R0 ;  /* 0x00007c0001007387 */ /* 0x0003e40000100800 */
.L_x_2978:
        /* <DEDUP_REMOVED lines=8> */
.L_x_2964:
        /* <DEDUP_REMOVED lines=126> */
.L_x_3105:
        /* <DEDUP_REMOVED lines=33> */
.L_x_2979:
[----:B------:R-:W-:-:S04]  /*1aa0*/  ISETP.NE.U32.AND P0, PT, RZ, c[0x0][0x368], PT ;  /* 0x0000da00ff007a0c */ /* 0x000fc80003f05070 */
[----:B------:R-:W-:-:S13]  /*1ab0*/  ISETP.NE.AND.EX P0, PT, RZ, c[0x0][0x36c], PT, P0 ;  /* 0x0000db00ff007a0c */ /* 0x000fda0003f05300 */
[----:B------:R-:W-:Y:S05]  /*1ac0*/  @!P0 BRA `(.L_x_2980) ;  /* 0x0000003000008947 */ /* 0x000fea0003800000 */
[----:B-1----:R-:W-:-:S05]  /*1ad0*/  IMAD.WIDE R2, R16, R14, c[0x0][0x368] ;  /* 0x0000da0010027625 */ /* 0x002fca00078e020e */
[----:B------:R1:W5:Y:S01]  /*1ae0*/  LDG.E R0, [R2.64] ;  /* 0x0000000602007981 */ /* 0x000362000c1e1900 */
[----:B------:R-:W-:Y:S05]  /*1af0*/  BRA `(.L_x_2981) ;  /* 0x0000005000007947 */ /* 0x000fea0003800000 */
.L_x_2980:
[----:B-1----:R-:W-:Y:S01]  /*1b00*/  MOV R0, c[0x0][0x1d0] ;  /* 0x0000740000007a02 */ /* 0x002fe20000000f00 */
[----:B------:R-:W-:Y:S05]  /*1b10*/  @!P4 BRA `(.L_x_2981) ;  /* 0x000000300000c947 */ /* 0x000fea0003800000 */
[----:B------:R-:W2:Y:S04]  /*1b20*/  LDG.E R5, [R2.64] ;  /* 0x0000000602057981 */ /* 0x000ea8000c1e1900 */
[----:B------:R-:W2:Y:S02]  /*1b30*/  LDG.E R0, [R2.64+0x4] ;  /* 0x0000040602007981 */ /* 0x000ea4000c1e1900 */
[----:B--2---:R-:W-:Y:S02]  /*1b40*/  IADD3 R0, -R5, R0, RZ ;  /* 0x0000000005007210 */ /* 0x004fe40007ffe1ff */
.L_x_2981:
        /* <DEDUP_REMOVED lines=36> */
.L_x_2984:
[----:B------:R-:W-:-:S13]  /*1d90*/  ISETP.NE.AND P0, PT, R66, 0x1, PT ;  /* 0x000000014200780c */ /* 0x000fda0003f05270 */
[----:B------:R-:W-:-:S05]  /*1da0*/  @P0 IMAD.HI.U32 R0, R2, c[0x0][0x330], RZ ;  /* 0x0000cc0002000a27 */ /* 0x000fca00078e00ff */
[----:B------:R-:W-:Y:S02]  /*1db0*/  @P0 SHF.R.U32.HI R2, RZ, c[0x0][0x334], R0 ;  /* 0x0000cd00ff020a19 */ /* 0x000fe40000011600 */
.L_x_2985:
[----:B------:R-:W-:Y:S05]  /*1dc0*/  BSYNC B0 ;  /* 0x0000000000007941 */ /* 0x000fea0003800000 */
.L_x_2983:
[----:B------:R-:W-:-:S05]  /*1dd0*/  IMAD R2, R2, R66, c[0x0][0x32c] ;  /* 0x0000cb0002027624 */ /* 0x000fca00078e0242 */
[----:B------:R-:W-:-:S04]  /*1de0*/  IMNMX R3, R3, R2, PT ;  /* 0x0000000203037217 */ /* 0x000fc80003800200 */
.L_x_2982:
        /* <DEDUP_REMOVED lines=25> */
.L_x_2988:
[----:B------:R-:W-:-:S13]  /*1f80*/  ISETP.NE.AND P0, PT, R66, 0x1, PT ;  /* 0x000000014200780c */ /* 0x000fda0003f05270 */
[----:B------:R-:W-:-:S05]  /*1f90*/  @P0 IMAD.HI.U32 R3, R0, c[0x0][0x330], RZ ;  /* 0x0000cc0000030a27 */ /* 0x000fca00078e00ff */
[----:B------:R-:W-:Y:S02]  /*1fa0*/  @P0 SHF.R.U32.HI R0, RZ, c[0x0][0x334], R3 ;  /* 0x0000cd00ff000a19 */ /* 0x000fe40000011603 */
.L_x_2989:
[----:B------:R-:W-:Y:S05]  /*1fb0*/  BSYNC B0 ;  /* 0x0000000000007941 */ /* 0x000fea0003800000 */
.L_x_2987:
[----:B------:R-:W-:-:S05]  /*1fc0*/  IMAD R0, R0, c[0x0][0x32c], RZ ;  /* 0x0000cb0000007a24 */ /* 0x000fca00078e02ff */
[----:B------:R-:W-:-:S05]  /*1fd0*/  IMNMX R2, R2, R0, !PT ;  /* 0x0000000002027217 */ /* 0x000fca0007800200 */
.L_x_2986:
        /* <DEDUP_REMOVED lines=47> */
.L_x_2991:
[----:B------:R-:W-:Y:S05]  /*22d0*/  BSYNC B0 ;  /* 0x0000000000007941 */ /* 0x000fea0003800000 */
.L_x_2990:
        /* <DEDUP_REMOVED lines=83> */
[----:B------:R-:W-:Y:S01]  /*2810*/  IADD3 R65, R134, -0x1, RZ ;  /* 0xffffffff86417810 */ /* 0x000fe20007ffe0ff */
        /* <DEDUP_REMOVED lines=12> */
[----:B------:R-:W-:Y:S02]  /*28e0*/  IMAD.IADD R17, R69, 0x1, R115 ;  /* 0x0000000145117824 */ /* 0x000fe400078e0273 */
        /* <DEDUP_REMOVED lines=27> */
[----:B------:R-:W4:Y:S02]  /*2aa0*/  SHFL.IDX PT, R6, R14, RZ, 0x181f ;  /* 0x00181fff0e067589 */ /* 0x000f2400000e0000 */
        /* <DEDUP_REMOVED lines=171> */
[C---:B------:R-:W-:Y:S02]  /*3560*/  @!P5 LEA R10, P0, R3.reuse, R12, 0x6 ;  /* 0x0000000c030ad211 */ /* 0x040fe400078030ff */
        /* <DEDUP_REMOVED lines=17> */
[----:B------:R-:W-:Y:S01]  /*3680*/  IADD3 R252, R242, 0x800, RZ ;  /* 0x00000800f2fc7810 */ /* 0x000fe20007ffe0ff */
        /* <DEDUP_REMOVED lines=11> */
[----:B------:R-:W-:Y:S01]  /*3740*/  SEL R3, RZ, 0x4, P6 ;  /* 0x00000004ff037807 */ /* 0x000fe20003000000 */
[----:B------:R-:W-:Y:S01]  /*3750*/  STL [R1], R0 ;  /* 0x0000000001007387 */ /* 0x000fe20000100800 */
        /* <DEDUP_REMOVED lines=14> */
[----:B------:R-:W-:-:S02]  /*3840*/  IADD3 R244, R242, 0x2800, RZ ;  /* 0x00002800f2f47810 */ /* 0x000fc40007ffe0ff */
        /* <DEDUP_REMOVED lines=20> */
[----:B--2---:R-:W1:Y:S04]  /*3990*/  LDSM.16.M88.4 R4, [R135] ;  /* 0x000000008704783b */ /* 0x004e680000000200 */
[----:B------:R-:W-:Y:S04]  /*39a0*/  LDSM.16.M88.4 R24, [R135+0x800] ;  /* 0x000800008718783b */ /* 0x000fe80000000200 */
[----:B------:R-:W2:Y:S04]  /*39b0*/  LDSM.16.M88.4 R28, [R135+0x1000] ;  /* 0x00100000871c783b */ /* 0x000ea80000000200 */
[----:B------:R-:W3:Y:S04]  /*39c0*/  LDSM.16.M88.4 R36, [R242] ;  /* 0x00000000f224783b */ /* 0x000ee80000000200 */
[----:B------:R-:W-:Y:S04]  /*39d0*/  LDSM.16.M88.4 R44, [R242+0x800] ;  /* 0x00080000f22c783b */ /* 0x000fe80000000200 */
        /* <DEDUP_REMOVED lines=8> */
[C---:B-1----:R-:W-:Y:S08]  /*3a60*/  HMMA.16816.F32 R16, R160.reuse, R4, RZ ;  /* 0x00000004a010723c */ /* 0x042ff000000018ff */
[----:B------:R-:W-:Y:S04]  /*3a70*/  HMMA.16816.F32 R4, R160, R6, RZ ;  /* 0x00000006a004723c */ /* 0x000fe800000018ff */
[----:B------:R1:W-:Y:S01]  /*3a80*/  LDGSTS.E.BYPASS.LTC128B.128 [R68+0x7080], [R12.64+0x100], !P0 ;  /* 0x070801000c447fae */ /* 0x0003e2000c101d46 */
[----:B------:R-:W-:-:S03]  /*3a90*/  LOP3.LUT P0, RZ, R3, 0x8, RZ, 0xc0, !PT ;  /* 0x0000000803ff7812 */ /* 0x000fc6000780c0ff */
[----:B--2---:R-:W-:Y:S01]  /*3aa0*/  HMMA.16816.F32 R32, R160, R28, RZ ;  /* 0x0000001ca020723c */ /* 0x004fe200000018ff */
[----:B------:R-:W-:-:S07]  /*3ab0*/  ISETP.LT.OR P4, PT, R2, 0x1, !P0 ;  /* 0x000000010200780c */ /* 0x000fce0004781670 */
[----:B------:R-:W-:Y:S06]  /*3ac0*/  HMMA.16816.F32 R40, R160, R30, RZ ;  /* 0x0000001ea028723c */ /* 0x000fec00000018ff */
[----:B------:R1:W-:Y:S01]  /*3ad0*/  LDGSTS.E.BYPASS.LTC128B.128 [R68+0x8880], [R12.64+0x180], !P4 ;  /* 0x088801800c447fae */ /* 0x0003e2000e101d46 */
[----:B------:R-:W-:Y:S01]  /*3ae0*/  ISETP.GT.AND P4, PT, R22, 0x7f, PT ;  /* 0x0000007f1600780c */ /* 0x000fe20003f84270 */
[----:B---3--:R-:W-:Y:S08]  /*3af0*/  HMMA.16816.F32 R4, R164, R38, R4 ;  /* 0x00000026a404723c */ /* 0x008ff00000001804 */
[----:B------:R-:W-:Y:S04]  /*3b00*/  HMMA.16816.F32 R20, R160, R24, RZ ;  /* 0x00000018a014723c */ /* 0x000fe800000018ff */
[----:B------:R-:W-:-:S02]  /*3b10*/  @!P4 ISETP.LT.OR P3, PT, R2, 0x21, !P3 ;  /* 0x000000210200c80c */ /* 0x000fc40005f61670 */
[C---:B------:R-:W-:Y:S02]  /*3b20*/  @!P4 ISETP.LT.OR P2, PT, R2.reuse, 0x21, !P2 ;  /* 0x000000210200c80c */ /* 0x040fe40005741670 */
[C---:B------:R-:W-:Y:S01]  /*3b30*/  @!P4 ISETP.LT.OR P1, PT, R2.reuse, 0x21, !P1 ;  /* 0x000000210200c80c */ /* 0x040fe20004f21670 */
[----:B------:R-:W-:Y:S01]  /*3b40*/  HMMA.16816.F32 R24, R160, R26, RZ ;  /* 0x0000001aa018723c */ /* 0x000fe200000018ff */
[----:B------:R-:W-:-:S07]  /*3b50*/  @!P4 ISETP.LT.OR P0, PT, R2, 0x21, !P0 ;  /* 0x000000210200c80c */ /* 0x000fce0004701670 */
[----:B------:R2:W-:Y:S01]  /*3b60*/  @!P4 LDGSTS.E.BYPASS.LTC128B.128 [R68+0x5080], [R10.64], !P3 ;  /* 0x050800000a44cfae */ /* 0x0005e2000d901d46 */
[C---:B----4-:R-:W-:Y:S03]  /*3b70*/  HMMA.16816.F32 R28, R164.reuse, R52, R32 ;  /* 0x00000034a41c723c */ /* 0x050fe60000001820 */
[----:B------:R2:W-:Y:S04]  /*3b80*/  @!P4 LDGSTS.E.BYPASS.LTC128B.128 [R68+0x6880], [R10.64+0x80], !P2 ;  /* 0x068800800a44cfae */ /* 0x0005e8000d101d46 */
[----:B------:R2:W-:Y:S01]  /*3b90*/  @!P4 LDGSTS.E.BYPASS.LTC128B.128 [R68+0x8080], [R10.64+0x100], !P1 ;  /* 0x080801000a44cfae */ /* 0x0005e2000c901d46 */
[----:B------:R-:W-:Y:S03]  /*3ba0*/  HMMA.16816.F32 R32, R164, R54, R40 ;  /* 0x00000036a420723c */ /* 0x000fe60000001828 */
[----:B------:R2:W-:Y:S01]  /*3bb0*/  @!P4 LDGSTS.E.BYPASS.LTC128B.128 [R68+0x9880], [R10.64+0x180], !P0 ;  /* 0x098801800a44cfae */ /* 0x0005e2000c101d46 */
[----:B------:R-:W-:-:S03]  /*3bc0*/  ISETP.GT.AND P0, PT, R65, R75, PT ;  /* 0x0000004b4100720c */ /* 0x000fc60003f04270 */
[----:B------:R-:W3:Y:S04]  /*3bd0*/  LDSM.16.M88.4 R48, [R237] ;  /* 0x00000000ed30783b */ /* 0x000ee80000000200 */
[----:B------:R-:W4:Y:S04]  /*3be0*/  LDSM.16.M88.4 R56, [R237+0x800] ;  /* 0x00080000ed38783b */ /* 0x000f280000000200 */
[----:B------:R-:W5:Y:S04]  /*3bf0*/  LDSM.16.M88.4 R60, [R237+0x1000] ;  /* 0x00100000ed3c783b */ /* 0x000f680000000200 */
[----:B------:R-:W-:Y:S04]  /*3c00*/  LDSM.16.M88.4 R52, [R236+0x1000] ;  /* 0x00100000ec34783b */ /* 0x000fe80000000200 */
[----:B------:R-:W-:Y:S04]  /*3c10*/  LDSM.16.M88.4 R40, [R135+0x1800] ;  /* 0x001800008728783b */ /* 0x000fe80000000200 */
[----:B------:R-:W0:Y:S01]  /*3c20*/  LDGDEPBAR ;  /* 0x00000000000079af */ /* 0x000e220000000000 */
[C---:B--2---:R-:W-:Y:S03]  /*3c30*/  HMMA.16816.F32 R8, R164.reuse, R36, R16 ;  /* 0x00000024a408723c */ /* 0x044fe60000001810 */
[----:B------:R-:W2:Y:S05]  /*3c40*/  LDSM.16.M88.4 R36, [R236] ;  /* 0x00000000ec24783b */ /* 0x000eaa0000000200 */
[C---:B------:R-:W-:Y:S08]  /*3c50*/  HMMA.16816.F32 R16, R164.reuse, R44, R20 ;  /* 0x0000002ca410723c */ /* 0x040ff00000001814 */
[----:B------:R-:W-:Y:S01]  /*3c60*/  HMMA.16816.F32 R20, R164, R46, R24 ;  /* 0x0000002ea414723c */ /* 0x000fe20000001818 */
[----:B------:R-:W1:Y:S07]  /*3c70*/  LDSM.16.M88.4 R44, [R236+0x800] ;  /* 0x00080000ec2c783b */ /* 0x000e6e0000000200 */
[C---:B---3--:R-:W-:Y:S01]  /*3c80*/  HMMA.16816.F32 R24, R180.reuse, R48, R8 ;  /* 0x00000030b418723c */ /* 0x048fe20000001808 */
[----:B------:R-:W-:Y:S07]  /*3c90*/  LDSM.16.M88.4 R8, [R242+0x1800] ;  /* 0x00180000f208783b */ /* 0x000fee0000000200 */
[C---:B------:R-:W-:Y:S01]  /*3ca0*/  HMMA.16816.F32 R4, R180.reuse, R50, R4 ;  /* 0x00000032b404723c */ /* 0x040fe20000001804 */
[----:B------:R-:W3:Y:S07]  /*3cb0*/  LDSM.16.M88.4 R48, [R135+0x2000] ;  /* 0x002000008730783b */ /* 0x000eee0000000200 */
[C---:B----4-:R-:W-:Y:S08]  /*3cc0*/  HMMA.16816.F32 R16, R180.reuse, R56, R16 ;  /* 0x00000038b410723c */ /* 0x050ff00000001810 */
[C---:B------:R-:W-:Y:S01]  /*3cd0*/  HMMA.16816.F32 R20, R180.reuse, R58, R20 ;  /* 0x0000003ab414723c */ /* 0x040fe20000001814 */
[----:B------:R-:W4:Y:S07]  /*3ce0*/  LDSM.16.M88.4 R56, [R135+0x2800] ;  /* 0x002800008738783b */ /* 0x000f2e0000000200 */
[C---:B-----5:R-:W-:Y:S08]  /*3cf0*/  HMMA.16816.F32 R28, R180.reuse, R60, R28 ;  /* 0x0000003cb41c723c */ /* 0x060ff0000000181c */
[----:B------:R-:W-:Y:S01]  /*3d00*/  HMMA.16816.F32 R32, R180, R62, R32 ;  /* 0x0000003eb420723c */ /* 0x000fe20000001820 */
[----:B------:R-:W-:Y:S07]  /*3d10*/  LDSM.16.M88.4 R60, [R135+0x5800] ;  /* 0x00580000873c783b */ /* 0x000fee0000000200 */
[C---:B--2---:R-:W-:Y:S08]  /*3d20*/  HMMA.16816.F32 R24, R184.reuse, R36, R24 ;  /* 0x00000024b818723c */ /* 0x044ff00000001818 */
[C---:B------:R-:W-:Y:S01]  /*3d30*/  HMMA.16816.F32 R4, R184.reuse, R38, R4 ;  /* 0x00000026b804723c */ /* 0x040fe20000001804 */
[----:B------:R-:W-:Y:S07]  /*3d40*/  LDSM.16.M88.4 R36, [R237+0x1800] ;  /* 0x00180000ed24783b */ /* 0x000fee0000000200 */
[C---:B-1----:R-:W-:Y:S08]  /*3d50*/  HMMA.16816.F32 R16, R184.reuse, R44, R16 ;  /* 0x0000002cb810723c */ /* 0x042ff00000001810 */
[C---:B------:R-:W-:Y:S01]  /*3d60*/  HMMA.16816.F32 R20, R184.reuse, R46, R20 ;  /* 0x0000002eb814723c */ /* 0x040fe20000001814 */
[----:B------:R-:W1:Y:S07]  /*3d70*/  LDSM.16.M88.4 R44, [R242+0x2000] ;  /* 0x00200000f22c783b */ /* 0x000e6e0000000200 */
[C---:B------:R-:W-:Y:S08]  /*3d80*/  HMMA.16816.F32 R28, R184.reuse, R52, R28 ;  /* 0x00000034b81c723c */ /* 0x040ff0000000181c */
        /* <DEDUP_REMOVED lines=8> */
[C---:B----4-:R-:W-:Y:S08]  /*3e10*/  HMMA.16816.F32 R28, R188.reuse, R56, R28 ;  /* 0x00000038bc1c723c */ /* 0x050ff0000000181c */
[----:B------:R-:W-:Y:S01]  /*3e20*/  HMMA.16816.F32 R32, R188, R58, R32 ;  /* 0x0000003abc20723c */ /* 0x000fe20000001820 */
[----:B------:R-:W4:Y:S07]  /*3e30*/  LDSM.16.M88.4 R56, [R237+0x2800] ;  /* 0x00280000ed38783b */ /* 0x000f2e0000000200 */
[C---:B------:R-:W-:Y:S08]  /*3e40*/  HMMA.16816.F32 R24, R192.reuse, R8, R24 ;  /* 0x00000008c018723c */ /* 0x040ff00000001818 */
[C---:B------:R-:W-:Y:S01]  /*3e50*/  HMMA.16816.F32 R4, R192.reuse, R10, R4 ;  /* 0x0000000ac004723c */ /* 0x040fe20000001804 */
[----:B------:R-:W5:Y:S07]  /*3e60*/  LDSM.16.M88.4 R8, [R236+0x1800] ;  /* 0x00180000ec08783b */ /* 0x000f6e0000000200 */
[C---:B-1----:R-:W-:Y:S08]  /*3e70*/  HMMA.16816.F32 R16, R192.reuse, R44, R16 ;  /* 0x0000002cc010723c */ /* 0x042ff00000001810 */
[C---:B------:R-:W-:Y:S01]  /*3e80*/  HMMA.16816.F32 R20, R192.reuse, R46, R20 ;  /* 0x0000002ec014723c */ /* 0x040fe20000001814 */
[----:B------:R-:W-:Y:S07]  /*3e90*/  LDSM.16.M88.4 R44, [R135+0x3800] ;  /* 0x00380000872c783b */ /* 0x000fee0000000200 */
[C---:B--2---:R-:W-:Y:S08]  /*3ea0*/  HMMA.16816.F32 R28, R192.reuse, R52, R28 ;  /* 0x00000034c01c723c */ /* 0x044ff0000000181c */
[----:B------:R-:W-:Y:S01]  /*3eb0*/  HMMA.16816.F32 R32, R192, R54, R32 ;  /* 0x00000036c020723c */ /* 0x000fe20000001820 */
[----:B------:R-:W1:Y:S07]  /*3ec0*/  LDSM.16.M88.4 R52, [R236+0x2800] ;  /* 0x00280000ec34783b */ /* 0x000e6e0000000200 */
[C---:B------:R-:W-:Y:S08]  /*3ed0*/  HMMA.16816.F32 R24, R196.reuse, R36, R24 ;  /* 0x00000024c418723c */ /* 0x040ff00000001818 */
[C---:B------:R-:W-:Y:S01]  /*3ee0*/  HMMA.16816.F32 R4, R196.reuse, R38, R4 ;  /* 0x00000026c404723c */ /* 0x040fe20000001804 */
[----:B------:R-:W2:Y:S07]  /*3ef0*/  LDSM.16.M88.4 R36, [R135+0x3000] ;  /* 0x003000008724783b */ /* 0x000eae0000000200 */
[C---:B---3--:R-:W-:Y:S08]  /*3f00*/  HMMA.16816.F32 R16, R196.reuse, R48, R16 ;  /* 0x00000030c410723c */ /* 0x048ff00000001810 */
[C---:B------:R-:W-:Y:S01]  /*3f10*/  HMMA.16816.F32 R20, R196.reuse, R50, R20 ;  /* 0x00000032c414723c */ /* 0x040fe20000001814 */
[----:B------:R-:W3:Y:S07]  /*3f20*/  LDSM.16.M88.4 R48, [R135+0x4000] ;  /* 0x004000008730783b */ /* 0x000eee0000000200 */
[C---:B----4-:R-:W-:Y:S08]  /*3f30*/  HMMA.16816.F32 R28, R196.reuse, R56, R28 ;  /* 0x00000038c41c723c */ /* 0x050ff0000000181c */
[----:B------:R-:W-:Y:S01]  /*3f40*/  HMMA.16816.F32 R32, R196, R58, R32 ;  /* 0x0000003ac420723c */ /* 0x000fe20000001820 */
[----:B------:R-:W-:Y:S07]  /*3f50*/  LDSM.16.M88.4 R56, [R237+0x4000] ;  /* 0x00400000ed38783b */ /* 0x000fee0000000200 */
[C---:B-----5:R-:W-:Y:S08]  /*3f60*/  HMMA.16816.F32 R24, R200.reuse, R8, R24 ;  /* 0x00000008c818723c */ /* 0x060ff00000001818 */
        /* <DEDUP_REMOVED lines=28> */
[----:B------:R-:W-:Y:S07]  /*4130*/  LDSM.16.M88.4 R36, [R242+0x4800] ;  /* 0x00480000f224783b */ /* 0x000fee0000000200 */
[C---:B---3--:R-:W-:Y:S08]  /*4140*/  HMMA.16816.F32 R16, R212.reuse, R48, R16 ;  /* 0x00000030d410723c */ /* 0x048ff00000001810 */
[C---:B------:R-:W-:Y:S01]  /*4150*/  HMMA.16816.F32 R20, R212.reuse, R50, R20 ;  /* 0x00000032d414723c */ /* 0x040fe20000001814 */
[----:B------:R-:W2:Y:S07]  /*4160*/  LDSM.16.M88.4 R48, [R135+0x5000] ;  /* 0x005000008730783b */ /* 0x000eae0000000200 */
[C---:B------:R-:W-:Y:S08]  /*4170*/  HMMA.16816.F32 R28, R212.reuse, R56, R28 ;  /* 0x00000038d41c723c */ /* 0x040ff0000000181c */
[----:B------:R-:W-:Y:S01]  /*4180*/  HMMA.16816.F32 R32, R212, R58, R32 ;  /* 0x0000003ad420723c */ /* 0x000fe20000001820 */
[----:B------:R-:W-:Y:S07]  /*4190*/  LDSM.16.M88.4 R56, [R242+0x5800] ;  /* 0x00580000f238783b */ /* 0x000fee0000000200 */
[C---:B----4-:R-:W-:Y:S08]  /*41a0*/  HMMA.16816.F32 R24, R216.reuse, R8, R24 ;  /* 0x00000008d818723c */ /* 0x050ff00000001818 */
[C---:B------:R-:W-:Y:S08]  /*41b0*/  HMMA.16816.F32 R8, R216.reuse, R10, R4 ;  /* 0x0000000ad808723c */ /* 0x040ff00000001804 */
[C---:B------:R-:W-:Y:S08]  /*41c0*/  HMMA.16816.F32 R4, R216.reuse, R44, R16 ;  /* 0x0000002cd804723c */ /* 0x040ff00000001810 */
[C---:B------:R-:W-:Y:S01]  /*41d0*/  HMMA.16816.F32 R20, R216.reuse, R46, R20 ;  /* 0x0000002ed814723c */ /* 0x040fe20000001814 */
[----:B------:R-:W3:Y:S07]  /*41e0*/  LDSM.16.M88.4 R44, [R242+0x5000] ;  /* 0x00500000f22c783b */ /* 0x000eee0000000200 */
[C---:B-1----:R-:W-:Y:S08]  /*41f0*/  HMMA.16816.F32 R28, R216.reuse, R52, R28 ;  /* 0x00000034d81c723c */ /* 0x042ff0000000181c */
[----:B------:R-:W-:Y:S01]  /*4200*/  HMMA.16816.F32 R32, R216, R54, R32 ;  /* 0x00000036d820723c */ /* 0x000fe20000001820 */
[----:B------:R-:W-:Y:S07]  /*4210*/  LDSM.16.M88.4 R52, [R237+0x5000] ;  /* 0x00500000ed34783b */ /* 0x000fee0000000200 */
[C---:B------:R-:W-:Y:S08]  /*4220*/  HMMA.16816.F32 R24, R220.reuse, R40, R24 ;  /* 0x00000028dc18723c */ /* 0x040ff00000001818 */
[C---:B------:R-:W-:Y:S01]  /*4230*/  HMMA.16816.F32 R16, R220.reuse, R42, R8 ;  /* 0x0000002adc10723c */ /* 0x040fe20000001808 */
[----:B------:R-:W-:Y:S07]  /*4240*/  LDSM.16.M88.4 R40, [R236+0x5000] ;  /* 0x00500000ec28783b */ /* 0x000fee0000000200 */
[C---:B--2---:R-:W-:Y:S08]  /*4250*/  HMMA.16816.F32 R8, R220.reuse, R48, R4 ;  /* 0x00000030dc08723c */ /* 0x044ff00000001804 */
        /* <DEDUP_REMOVED lines=9> */
[----:B------:R-:W-:Y:S01]  /*42f0*/  HMMA.16816.F32 R8, R224, R46, R4 ;  /* 0x0000002ee008723c */ /* 0x000fe20000001804 */
[----:B------:R-:W3:Y:S01]  /*4300*/  LDSM.16.M88.4 R44, [R236+0x4800] ;  /* 0x00480000ec2c783b */ /* 0x000ee20000000200 */
[----:B------:R-:W-:-:S06]  /*4310*/  DEPBAR.LE SB0, 0x0 ;  /* 0x000080000000791a */ /* 0x000fcc0000000000 */
[C---:B------:R-:W-:Y:S08]  /*4320*/  HMMA.16816.F32 R4, R224.reuse, R56, R28 ;  /* 0x00000038e004723c */ /* 0x040ff0000000181c */
[----:B------:R-:W-:Y:S08]  /*4330*/  HMMA.16816.F32 R32, R224, R58, R32 ;  /* 0x0000003ae020723c */ /* 0x000ff00000001820 */
[C---:B-1----:R-:W-:Y:S08]  /*4340*/  HMMA.16816.F32 R28, R228.reuse, R48, R24 ;  /* 0x00000030e41c723c */ /* 0x042ff00000001818 */
[C---:B------:R-:W-:Y:S08]  /*4350*/  HMMA.16816.F32 R24, R228.reuse, R50, R20 ;  /* 0x00000032e418723c */ /* 0x040ff00000001814 */
[C---:B------:R-:W-:Y:S08]  /*4360*/  HMMA.16816.F32 R20, R228.reuse, R52, R16 ;  /* 0x00000034e414723c */ /* 0x040ff00000001810 */
[C---:B------:R-:W-:Y:S08]  /*4370*/  HMMA.16816.F32 R16, R228.reuse, R54, R8 ;  /* 0x00000036e410723c */ /* 0x040ff00000001808 */
[C---:B--2---:R-:W-:Y:S08]  /*4380*/  HMMA.16816.F32 R8, R228.reuse, R60, R4 ;  /* 0x0000003ce408723c */ /* 0x044ff00000001804 */
[----:B------:R-:W-:Y:S08]  /*4390*/  HMMA.16816.F32 R4, R228, R62, R32 ;  /* 0x0000003ee404723c */ /* 0x000ff00000001820 */
[C---:B---3--:R-:W-:Y:S08]  /*43a0*/  HMMA.16816.F32 R32, R232.reuse, R44, R28 ;  /* 0x0000002ce820723c */ /* 0x048ff0000000181c */
[C---:B------:R-:W-:Y:S08]  /*43b0*/  HMMA.16816.F32 R44, R232.reuse, R46, R24 ;  /* 0x0000002ee82c723c */ /* 0x040ff00000001818 */
[C---:B------:R-:W-:Y:S08]  /*43c0*/  HMMA.16816.F32 R28, R232.reuse, R40, R20 ;  /* 0x00000028e81c723c */ /* 0x040ff00000001814 */
[C---:B------:R-:W-:Y:S08]  /*43d0*/  HMMA.16816.F32 R24, R232.reuse, R36, R8 ;  /* 0x00000024e818723c */ /* 0x040ff00000001808 */
[C---:B------:R-:W-:Y:S08]  /*43e0*/  HMMA.16816.F32 R40, R232.reuse, R42, R16 ;  /* 0x0000002ae828723c */ /* 0x040ff00000001810 */
[----:B------:R-:W-:Y:S01]  /*43f0*/  HMMA.16816.F32 R36, R232, R38, R4 ;  /* 0x00000026e824723c */ /* 0x000fe20000001804 */
[----:B------:R-:W-:Y:S06]  /*4400*/  BAR.SYNC.DEFER_BLOCKING 0x0 ;  /* 0x0000000000007b1d */ /* 0x000fec0000010000 */
[----:B------:R-:W-:Y:S01]  /*4410*/  @!UPT UIADD3 URZ, URZ, URZ, URZ ;  /* 0x0000003f3f3ff290 */ /* 0x000fe2000fffe03f */
[----:B------:R-:W-:Y:S11]  /*4420*/  @!P0 BRA `(.L_x_2994) ;  /* 0x0000025000008947 */ /* 0x000ff60003800000 */
[----:B------:R-:W-:Y:S02]  /*4430*/  IADD3 R4, -R69, 0x30, RZ ;  /* 0x0000003045047810 */ /* 0x000fe40007ffe1ff */
        /* <DEDUP_REMOVED lines=36> */
.L_x_2994:
[----:B------:R-:W-:Y:S05]  /*4680*/  BSYNC B0 ;  /* 0x0000000000007941 */ /* 0x000fea0003800000 */
.L_x_2993:
[----:B------:R-:W2:Y:S04]  /*4690*/  LDL R0, [R1+0x80] ;  /* 0x0000800001007983 */ /* 0x000ea80000100800 */
[----:B------:R-:W3:Y:S01]  /*46a0*/  LDL R8, [R1+0x30] ;  /* 0x0000300001087983 */ /* 0x000ee20000100800 */
[----:B------:R-:W-:Y:S01]  /*46b0*/  ISETP.NE.AND P0, PT, R67, 0x1, PT ;  /* 0x000000014300780c */ /* 0x000fe20003f05270 */
[----:B------:R-:W-:-:S02]  /*46c0*/  ULDC UR4, c[0x0][0x324] ;  /* 0x0000c90000047ab9 */ /* 0x000fc40000000800 */
[----:B------:R-:W-:Y:S01]  /*46d0*/  ULOP3.LUT UR4, URZ, UR4, URZ, 0x33, !UPT ;  /* 0x000000043f047292 */ /* 0x000fe2000f8e333f */
[----:B------:R-:W0:Y:S01]  /*46e0*/  LDGDEPBAR ;  /* 0x00000000000079af */ /* 0x000e220000000000 */
[----:B--2---:R-:W-:-:S08]  /*46f0*/  IMAD.IADD R0, R0, 0x1, R115 ;  /* 0x0000000100007824 */ /* 0x004fd000078e0273 */
[----:B-1----:R-:W-:Y:S01]  /*4700*/  @P0 IMAD.HI.U32 R2, R0, c[0x0][0x2c8], RZ ;  /* 0x0000b20000020a27 */ /* 0x002fe200078e00ff */
        /* <DEDUP_REMOVED lines=24> */
.L_x_2997:
[----:B------:R-:W-:-:S13]  /*4890*/  ISETP.NE.AND P0, PT, R66, 0x1, PT ;  /* 0x000000014200780c */ /* 0x000fda0003f05270 */
[----:B------:R-:W-:-:S05]  /*48a0*/  @P0 IMAD.HI.U32 R9, R3, c[0x0][0x330], RZ ;  /* 0x0000cc0003090a27 */ /* 0x000fca00078e00ff */
[----:B------:R-:W-:Y:S02]  /*48b0*/  @P0 SHF.R.U32.HI R3, RZ, c[0x0][0x334], R9 ;  /* 0x0000cd00ff030a19 */ /* 0x000fe40000011609 */
.L_x_2998:
[----:B------:R-:W-:Y:S05]  /*48c0*/  BSYNC B0 ;  /* 0x0000000000007941 */ /* 0x000fea0003800000 */
.L_x_2996:
[----:B------:R-:W-:-:S05]  /*48d0*/  IMAD R3, R3, c[0x0][0x32c], R8 ;  /* 0x0000cb0003037a24 */ /* 0x000fca00078e0208 */
[----:B------:R-:W-:Y:S02]  /*48e0*/  IADD3 R9, R3, c[0x0][0x32c], RZ ;  /* 0x0000cb0003097a10 */ /* 0x000fe40007ffe0ff */
[----:B------:R-:W-:Y:S02]  /*48f0*/  IMNMX R0, R0, R3, !PT ;  /* 0x0000000300007217 */ /* 0x000fe40007800200 */
[----:B------:R-:W-:Y:S02]  /*4900*/  IMNMX R2, R2, R9, PT ;  /* 0x0000000902027217 */ /* 0x000fe40003800200 */
.L_x_2995:
        /* <DEDUP_REMOVED lines=70> */
.L_x_3001:
[----:B------:R-:W-:-:S13]  /*4d70*/  ISETP.NE.AND P0, PT, R66, 0x1, PT ;  /* 0x000000014200780c */ /* 0x000fda0003f05270 */
[----:B------:R-:W-:-:S05]  /*4d80*/  @P0 IMAD.HI.U32 R4, R3, c[0x0][0x330], RZ ;  /* 0x0000cc0003040a27 */ /* 0x000fca00078e00ff */
[----:B------:R-:W-:Y:S02]  /*4d90*/  @P0 SHF.R.U32.HI R3, RZ, c[0x0][0x334], R4 ;  /* 0x0000cd00ff030a19 */ /* 0x000fe40000011604 */
.L_x_3002:
[----:B------:R-:W-:Y:S05]  /*4da0*/  BSYNC B0 ;  /* 0x0000000000007941 */ /* 0x000fea0003800000 */
.L_x_3000:
[----:B------:R-:W-:-:S05]  /*4db0*/  IMAD R3, R3, c[0x0][0x32c], R8 ;  /* 0x0000cb0003037a24 */ /* 0x000fca00078e0208 */
[----:B------:R-:W-:Y:S02]  /*4dc0*/  IADD3 R4, R3, c[0x0][0x32c], RZ ;  /* 0x0000cb0003047a10 */ /* 0x000fe40007ffe0ff */
[----:B------:R-:W-:Y:S02]  /*4dd0*/  IMNMX R0, R0, R3, !PT ;  /* 0x0000000300007217 */ /* 0x000fe40007800200 */
[----:B------:R-:W-:Y:S02]  /*4de0*/  IMNMX R2, R2, R4, PT ;  /* 0x0000000402027217 */ /* 0x000fe40003800200 */
.L_x_2999:
        /* <DEDUP_REMOVED lines=15> */
[----:B------:R-:W-:Y:S03]  /*4ee0*/  LDSM.16.MT88.4 R32, [R238] ;  /* 0x00000000ee20783b */ /* 0x000fe60000004200 */
[----:B------:R-:W-:Y:S01]  /*4ef0*/  ISETP.GT.AND P0, PT, R0, 0x8, !P0 ;  /* 0x000000080000780c */ /* 0x000fe20004704270 */
[----:B------:R-:W-:Y:S03]  /*4f00*/  LDSM.16.MT88.4 R64, [R239+0x800] ;  /* 0x00080000ef40783b */ /* 0x000fe60000004200 */
[----:B------:R-:W-:Y:S01]  /*4f10*/  ISETP.LT.OR P0, PT, R2, 0x9, P0 ;  /* 0x000000090200780c */ /* 0x000fe20000701670 */
[----:B------:R-:W-:Y:S03]  /*4f20*/  LDSM.16.MT88.4 R72, [R240+0x800] ;  /* 0x00080000f048783b */ /* 0x000fe60000004200 */
[----:B------:R-:W-:Y:S01]  /*4f30*/  FSEL R9, R46, -INF , !P0 ;  /* 0xff8000002e097808 */ /* 0x000fe20004000000 */
[----:B------:R-:W-:Y:S01]  /*4f40*/  LDSM.16.MT88.4 R68, [R241+0x1800] ;  /* 0x00180000f144783b */ /* 0x000fe20000004200 */
        /* <DEDUP_REMOVED lines=30> */
[----:B------:R-:W-:Y:S02]  /*5130*/  ISETP.GT.AND P0, PT, R0, 0x29, !P1 ;  /* 0x000000290000780c */ /* 0x000fe40004f04270 */
[----:B------:R-:W-:Y:S02]  /*5140*/  FMNMX.FTZ R0, R11, R10, !PT ;  /* 0x0000000a0b007209 */ /* 0x000fe40007810000 */
[----:B------:R-:W-:Y:S02]  /*5150*/  ISETP.LT.OR P0, PT, R2, 0x2a, P0 ;  /* 0x0000002a0200780c */ /* 0x000fe40000701670 */
[----:B------:R-:W-:Y:S02]  /*5160*/  FMNMX.FTZ R0, R19, R0, !PT ;  /* 0x0000000013007209 */ /* 0x000fe40007810000 */
[----:B------:R-:W-:-:S02]  /*5170*/  FSEL R88, R39, -INF , !P0 ;  /* 0xff80000027587808 */ /* 0x000fc40004000000 */
[----:B------:R-:W-:-:S04]  /*5180*/  FMNMX.FTZ R0, R18, R0, !PT ;  /* 0x0000000012007209 */ /* 0x000fc80007810000 */
        /* <DEDUP_REMOVED lines=353> */
.L_x_3005:
[----:B------:R-:W-:-:S13]  /*67a0*/  ISETP.NE.AND P0, PT, R27, 0x1, PT ;  /* 0x000000011b00780c */ /* 0x000fda0003f05270 */
[----:B------:R-:W-:-:S05]  /*67b0*/  @P0 IMAD.HI.U32 R0, R2, c[0x0][0x330], RZ ;  /* 0x0000cc0002000a27 */ /* 0x000fca00078e00ff */
[----:B------:R-:W-:Y:S02]  /*67c0*/  @P0 SHF.R.U32.HI R2, RZ, c[0x0][0x334], R0 ;  /* 0x0000cd00ff020a19 */ /* 0x000fe40000011600 */
.L_x_3006:
[----:B------:R-:W-:Y:S05]  /*67d0*/  BSYNC B0 ;  /* 0x0000000000007941 */ /* 0x000fea0003800000 */
.L_x_3004:
[----:B------:R-:W-:-:S05]  /*67e0*/  IMAD R2, R2, R27, c[0x0][0x32c] ;  /* 0x0000cb0002027624 */ /* 0x000fca00078e021b */
[----:B------:R-:W-:-:S04]  /*67f0*/  IMNMX R3, R3, R2, PT ;  /* 0x0000000203037217 */ /* 0x000fc80003800200 */
.L_x_3003:
        /* <DEDUP_REMOVED lines=12> */
.L_x_3020:
[----:B------:R-:W2:Y:S01]  /*68c0*/  LDL R3, [R1] ;  /* 0x0000000001037983 */ /* 0x000ea20000100800 */
[----:B------:R-:W-:Y:S04]  /*68d0*/  DEPBAR.LE SB0, 0x0 ;  /* 0x000080000000791a */ /* 0x000fe80000000000 */
[----:B------:R-:W3:Y:S01]  /*68e0*/  LDL R133, [R1+0x20] ;  /* 0x0000200001857983 */ /* 0x000ee20000100800 */
[----:B------:R-:W-:Y:S01]  /*68f0*/  WARPSYNC 0xffffffff ;  /* 0xffffffff00007948 */ /* 0x000fe20003800000 */
[----:B------:R-:W-:Y:S02]  /*6900*/  BSSY B0, `(.L_x_3008) ;  /* 0x0000034000007945 */ /* 0x000fe40003800000 */
[----:B------:R-:W3:Y:S04]  /*6910*/  LDL R132, [R1+0x34] ;  /* 0x0000340001847983 */ /* 0x000ee80000100800 */
[----:B-1----:R-:W4:Y:S04]  /*6920*/  LDL R0, [R1+0x14] ;  /* 0x0000140001007983 */ /* 0x002f280000100800 */
        /* <DEDUP_REMOVED lines=14> */
[C---:B------:R-:W-:Y:S01]  /*6a10*/  IMAD.WIDE.U32 R4, R133.reuse, c[0x0][0x208], RZ ;  /* 0x0000820085047a25 */ /* 0x040fe200078e00ff */
[----:B------:R-:W-:Y:S01]  /*6a20*/  SHF.R.S32.HI R0, RZ, 0x1f, R133 ;  /* 0x0000001fff007819 */ /* 0x000fe20000011485 */
[----:B------:R-:W5:Y:S04]  /*6a30*/  LDL.64 R14, [R1+0x48] ;  /* 0x00004800010e7983 */ /* 0x000f680000100a00 */
[----:B--2---:R-:W2:Y:S01]  /*6a40*/  LDL R13, [R1+0x18] ;  /* 0x00001800010d7983 */ /* 0x004ea20000100800 */
        /* <DEDUP_REMOVED lines=13> */
[----:B-----5:R-:W-:Y:S01]  /*6b20*/  IMAD.X R3, R3, 0x1, R15, P1 ;  /* 0x0000000103037824 */ /* 0x020fe200008e060f */
[C---:B------:R-:W-:Y:S04]  /*6b30*/  LEA R6, P0, R5.reuse, c[0x0][0x1f8], 0x1 ;  /* 0x00007e0005067a11 */ /* 0x040fe800078008ff */
[----:B------:R-:W-:Y:S02]  /*6b40*/  LEA.HI.X R7, R5, c[0x0][0x1fc], R3, 0x1, P0 ;  /* 0x00007f0005077a11 */ /* 0x000fe400000f0c03 */
[----:B------:R-:W-:Y:S03]  /*6b50*/  @!P2 IADD3 R0, P0, R12, R20, RZ ;  /* 0x000000140c00a210 */ /* 0x000fe60007f1e0ff */
[----:B------:R-:W-:Y:S01]  /*6b60*/  @!PT LDS RZ, [RZ] ;  /* 0x00000000fffff984 */ /* 0x000fe20000000800 */
[----:B------:R-:W-:Y:S01]  /*6b70*/  @!PT LDS RZ, [RZ] ;  /* 0x00000000fffff984 */ /* 0x000fe20000000800 */
[----:B------:R-:W-:Y:S01]  /*6b80*/  @!PT LDS RZ, [RZ] ;  /* 0x00000000fffff984 */ /* 0x000fe20000000800 */
[----:B--2---:R1:W-:Y:S02]  /*6b90*/  LDGSTS.E.BYPASS.LTC128B.128 [R13+0x4080], [R6.64], !P3 ;  /* 0x04080000060d7fae */ /* 0x0043e4000d901d46 */
        /* <DEDUP_REMOVED lines=10> */
.L_x_3009:
[----:B-1----:R-:W-:Y:S05]  /*6c40*/  BSYNC B0 ;  /* 0x0000000000007941 */ /* 0x002fea0003800000 */
.L_x_3008:
[C---:B------:R-:W-:Y:S01]  /*6c50*/  HMMA.16816.F32 R4, R160.reuse, R8, RZ ;  /* 0x00000008a004723c */ /* 0x040fe200000018ff */
[----:B------:R-:W0:Y:S01]  /*6c60*/  LDGDEPBAR ;  /* 0x00000000000079af */ /* 0x000e220000000000 */
[----:B------:R-:W-:Y:S06]  /*6c70*/  BSSY B0, `(.L_x_3010) ;  /* 0x00000bc000007945 */ /* 0x000fec0003800000 */
        /* <DEDUP_REMOVED lines=11> */
[C---:B---3--:R-:W-:Y:S01]  /*6d30*/  HMMA.16816.F32 R20, R164.reuse, R176, R20 ;  /* 0x000000b0a414723c */ /* 0x048fe20000001814 */
[----:B------:R3:W5:Y:S07]  /*6d40*/  LDL R177, [R1+0x14] ;  /* 0x0000140001b17983 */ /* 0x00076e0000100800 */
[----:B------:R-:W-:Y:S07]  /*6d50*/  HMMA.16816.F32 R24, R164, R178, R24 ;  /* 0x000000b2a418723c */ /* 0x000fee0000001818 */
[----:B------:R-:W-:Y:S01]  /*6d60*/  MOV R179, R133 ;  /* 0x0000008500b37202 */ /* 0x000fe20000000f00 */
[C---:B-1----:R-:W-:Y:S05]  /*6d70*/  HMMA.16816.F32 R4, R180.reuse, R168, R4 ;  /* 0x000000a8b404723c */ /* 0x042fea0000001804 */
[----:B------:R-:W-:Y:S03]  /*6d80*/  ISETP.GT.AND P0, PT, R179, R132, PT ;  /* 0x00000084b300720c */ /* 0x000fe60003f04270 */
[C---:B------:R-:W-:Y:S01]  /*6d90*/  HMMA.16816.F32 R8, R180.reuse, R170, R8 ;  /* 0x000000aab408723c */ /* 0x040fe20000001808 */
[----:B------:R-:W1:Y:S07]  /*6da0*/  LDSM.16.M88.4 R168, [R237+0x1000] ;  /* 0x00100000eda8783b */ /* 0x000e6e0000000200 */
[C---:B----4-:R-:W-:Y:S08]  /*6db0*/  HMMA.16816.F32 R12, R180.reuse, R172, R12 ;  /* 0x000000acb40c723c */ /* 0x050ff0000000180c */
[C---:B------:R-:W-:Y:S01]  /*6dc0*/  HMMA.16816.F32 R16, R180.reuse, R174, R16 ;  /* 0x000000aeb410723c */ /* 0x040fe20000001810 */
[----:B------:R-:W4:Y:S07]  /*6dd0*/  LDSM.16.M88.4 R172, [R236] ;  /* 0x00000000ecac783b */ /* 0x000f2e0000000200 */
[C---:B-1----:R-:W-:Y:S08]  /*6de0*/  HMMA.16816.F32 R20, R180.reuse, R168, R20 ;  /* 0x000000a8b414723c */ /* 0x042ff00000001814 */
        /* <DEDUP_REMOVED lines=8> */
[C---:B----4-:R-:W-:Y:S08]  /*6e70*/  HMMA.16816.F32 R20, R184.reuse, R172, R20 ;  /* 0x000000acb814723c */ /* 0x050ff00000001814 */
[----:B------:R-:W-:Y:S01]  /*6e80*/  HMMA.16816.F32 R24, R184, R174, R24 ;  /* 0x000000aeb818723c */ /* 0x000fe20000001818 */
[----:B------:R-:W4:Y:S07]  /*6e90*/  LDSM.16.M88.4 R172, [R135+0x2000] ;  /* 0x0020000087ac783b */ /* 0x000f2e0000000200 */
[C---:B-1----:R-:W-:Y:S08]  /*6ea0*/  HMMA.16816.F32 R4, R188.reuse, R168, R4 ;  /* 0x000000a8bc04723c */ /* 0x042ff00000001804 */
[C---:B------:R-:W-:Y:S01]  /*6eb0*/  HMMA.16816.F32 R8, R188.reuse, R170, R8 ;  /* 0x000000aabc08723c */ /* 0x040fe20000001808 */
[----:B------:R-:W1:Y:S07]  /*6ec0*/  LDSM.16.M88.4 R168, [R135+0x2800] ;  /* 0x0028000087a8783b */ /* 0x000e6e0000000200 */
[C---:B----4-:R-:W-:Y:S08]  /*6ed0*/  HMMA.16816.F32 R12, R188.reuse, R172, R12 ;  /* 0x000000acbc0c723c */ /* 0x050ff0000000180c */
[C---:B------:R-:W-:Y:S01]  /*6ee0*/  HMMA.16816.F32 R16, R188.reuse, R174, R16 ;  /* 0x000000aebc10723c */ /* 0x040fe20000001810 */
[----:B------:R-:W4:Y:S07]  /*6ef0*/  LDSM.16.M88.4 R172, [R245] ;  /* 0x00000000f5ac783b */ /* 0x000f2e0000000200 */
[C---:B-1----:R-:W-:Y:S08]  /*6f00*/  HMMA.16816.F32 R20, R188.reuse, R168, R20 ;  /* 0x000000a8bc14723c */ /* 0x042ff00000001814 */
[----:B------:R-:W-:Y:S01]  /*6f10*/  HMMA.16816.F32 R24, R188, R170, R24 ;  /* 0x000000aabc18723c */ /* 0x000fe20000001818 */
[----:B------:R-:W1:Y:S07]  /*6f20*/  LDSM.16.M88.4 R168, [R243] ;  /* 0x00000000f3a8783b */ /* 0x000e6e0000000200 */
[C---:B----4-:R-:W-:Y:S08]  /*6f30*/  HMMA.16816.F32 R4, R192.reuse, R172, R4 ;  /* 0x000000acc004723c */ /* 0x050ff00000001804 */
[C---:B------:R-:W-:Y:S01]  /*6f40*/  HMMA.16816.F32 R8, R192.reuse, R174, R8 ;  /* 0x000000aec008723c */ /* 0x040fe20000001808 */
[----:B------:R-:W4:Y:S07]  /*6f50*/  LDSM.16.M88.4 R172, [R244] ;  /* 0x00000000f4ac783b */ /* 0x000f2e0000000200 */
        /* <DEDUP_REMOVED lines=11> */
[----:B------:R-:W4:Y:S07]  /*7010*/  LDSM.16.M88.4 R172, [R236+0x1800] ;  /* 0x00180000ecac783b */ /* 0x000f2e0000000200 */
        /* <DEDUP_REMOVED lines=77> */
[----:B------:R-:W4:Y:S01]  /*74f0*/  LDSM.16.M88.4 R172, [R236+0x5800] ;  /* 0x00580000ecac783b */ /* 0x000f220000000200 */
[----:B------:R-:W-:Y:S05]  /*7500*/  DEPBAR.LE SB0, 0x0 ;  /* 0x000080000000791a */ /* 0x000fea0000000000 */
[----:B------:R-:W-:Y:S01]  /*7510*/  BAR.SYNC.DEFER_BLOCKING 0x0 ;  /* 0x0000000000007b1d */ /* 0x000fe20000010000 */
[C---:B-1----:R-:W-:Y:S08]  /*7520*/  HMMA.16816.F32 R12, R232.reuse, R168, R12 ;  /* 0x000000a8e80c723c */ /* 0x042ff0000000180c */
[C---:B------:R-:W-:Y:S08]  /*7530*/  HMMA.16816.F32 R16, R232.reuse, R170, R16 ;  /* 0x000000aae810723c */ /* 0x040ff00000001810 */
[C---:B----4-:R-:W-:Y:S08]  /*7540*/  HMMA.16816.F32 R20, R232.reuse, R172, R20 ;  /* 0x000000ace814723c */ /* 0x050ff00000001814 */
[----:B------:R-:W-:Y:S01]  /*7550*/  HMMA.16816.F32 R24, R232, R174, R24 ;  /* 0x000000aee818723c */ /* 0x000fe20000001818 */
[----:B------:R-:W-:Y:S07]  /*7560*/  @!UPT UIADD3 URZ, URZ, URZ, URZ ;  /* 0x0000003f3f3ff290 */ /* 0x000fee000fffe03f */
[----:B------:R-:W-:-:S11]  /*7570*/  @!P0 BRA `(.L_x_3011) ;  /* 0x000002b000008947 */ /* 0x000fd60003800000 */
[----:B---3--:R-:W3:Y:S04]  /*7580*/  LDL.64 R172, [R1+0x50] ;  /* 0x0000500001ac7983 */ /* 0x008ee80000100a00 */
[----:B------:R-:W4:Y:S04]  /*7590*/  LDL.64 R170, [R1+0x38] ;  /* 0x0000380001aa7983 */ /* 0x000f280000100a00 */
[----:B--2---:R-:W2:Y:S04]  /*75a0*/  LDL R176, [R1+0x18] ;  /* 0x0000180001b07983 */ /* 0x004ea80000100800 */
[----:B------:R-:W1:Y:S02]  /*75b0*/  S2R R0, SR_TID.X ;  /* 0x0000000000007919 */ /* 0x000e640000002100 */
[----:B-1----:R-:W-:Y:S04]  /*75c0*/  SHF.R.S32.HI R132, RZ, 0x1f, R0 ;  /* 0x0000001fff847819 */ /* 0x002fe80000011400 */
[----:B------:R-:W-:Y:S02]  /*75d0*/  LEA.HI R132, R132, R0, RZ, 0x3 ;  /* 0x0000000084847211 */ /* 0x000fe400078f18ff */
[----:B------:R-:W-:Y:S02]  /*75e0*/  IADD3 R0, R179, -0x1, RZ ;  /* 0xffffffffb3007810 */ /* 0x000fe40007ffe0ff */
[----:B------:R-:W-:Y:S02]  /*75f0*/  SHF.R.S32.HI R132, RZ, 0x3, R132 ;  /* 0x00000003ff847819 */ /* 0x000fe40000011484 */
[----:B------:R-:W-:Y:S02]  /*7600*/  SHF.R.S32.HI R3, RZ, 0x1f, R0 ;  /* 0x0000001fff037819 */ /* 0x000fe40000011400 */
[----:B------:R-:W-:Y:S03]  /*7610*/  IADD3 R132, -R132, 0x30, RZ ;  /* 0x0000003084847810 */ /* 0x000fe60007ffe1ff */
[----:B------:R-:W-:Y:S01]  /*7620*/  IMAD R3, R3, c[0x0][0x1e0], RZ ;  /* 0x0000780003037a24 */ /* 0x000fe200078e02ff */
[C---:B------:R-:W-:Y:S02]  /*7630*/  ISETP.GE.AND P0, PT, R132.reuse, 0x21, PT ;  /* 0x000000218400780c */ /* 0x040fe40003f06270 */
[----:B------:R-:W-:Y:S01]  /*7640*/  ISETP.GE.AND P1, PT, R132, 0x1, PT ;  /* 0x000000018400780c */ /* 0x000fe20003f26270 */
[C---:B------:R-:W-:Y:S02]  /*7650*/  IMAD R3, R0.reuse, c[0x0][0x1e4], R3 ;  /* 0x0000790000037a24 */ /* 0x040fe400078e0203 */
        /* <DEDUP_REMOVED lines=29> */
.L_x_3011:
[----:B---3--:R-:W-:Y:S05]  /*7830*/  BSYNC B0 ;  /* 0x0000000000007941 */ /* 0x008fea0003800000 */
.L_x_3010:
[----:B--2---:R-:W2:Y:S01]  /*7840*/  LDL R3, [R1+0x68] ;  /* 0x0000680001037983 */ /* 0x004ea20000100800 */
        /* <DEDUP_REMOVED lines=36> */
.L_x_3014:
[----:B------:R-:W-:Y:S04]  /*7a90*/  MOV R169, c[0x0][0x32c] ;  /* 0x0000cb0000a97a02 */ /* 0x000fe80000000f00 */
[----:B------:R-:W-:Y:S11]  /*7aa0*/  ISETP.NE.AND P0, PT, R169, 0x1, PT ;  /* 0x00000001a900780c */ /* 0x000ff60003f05270 */
[----:B------:R-:W-:Y:S02]  /*7ab0*/  @!UPT UIADD3 URZ, URZ, URZ, URZ ;  /* 0x0000003f3f3ff290 */ /* 0x000fe4000fffe03f */
[----:B------:R-:W-:Y:S05]  /*7ac0*/  @P0 IMAD.HI.U32 R169, R133, c[0x0][0x330], RZ ;  /* 0x0000cc0085a90a27 */ /* 0x000fea00078e00ff */
[----:B------:R-:W-:Y:S02]  /*7ad0*/  @P0 SHF.R.U32.HI R133, RZ, c[0x0][0x334], R169 ;  /* 0x0000cd00ff850a19 */ /* 0x000fe400000116a9 */
.L_x_3015:
[----:B------:R-:W-:Y:S05]  /*7ae0*/  BSYNC B0 ;  /* 0x0000000000007941 */ /* 0x000fea0003800000 */
.L_x_3013:
[----:B------:R-:W-:Y:S04]  /*7af0*/  IMAD.IADD R169, R0, 0x1, -R178 ;  /* 0x0000000100a97824 */ /* 0x000fe800078e0ab2 */
[----:B------:R-:W-:Y:S05]  /*7b00*/  IMAD R133, R133, c[0x0][0x32c], R169 ;  /* 0x0000cb0085857a24 */ /* 0x000fea00078e02a9 */
[----:B------:R-:W-:Y:S02]  /*7b10*/  IMNMX R3, R3, R133, !PT ;  /* 0x0000008503037217 */ /* 0x000fe40007800200 */
[----:B------:R-:W-:Y:S04]  /*7b20*/  IADD3 R133, R133, c[0x0][0x32c], RZ ;  /* 0x0000cb0085857a10 */ /* 0x000fe80007ffe0ff */
[----:B------:R-:W-:Y:S02]  /*7b30*/  IMNMX R132, R132, R133, PT ;  /* 0x0000008584847217 */ /* 0x000fe40003800200 */
.L_x_3012:
[C---:B------:R-:W-:Y:S01]  /*7b40*/  ISETP.GE.AND P0, PT, R0.reuse, 0x1, PT ;  /* 0x000000010000780c */ /* 0x040fe20003f06270 */
[----:B------:R-:W-:Y:S01]  /*7b50*/  IMAD.MOV.U32 R133, RZ, RZ, c[0x0][0x32c] ;  /* 0x0000cb00ff857624 */ /* 0x000fe200078e00ff */
[C---:B------:R-:W-:Y:S02]  /*7b60*/  ISETP.GE.AND P1, PT, R0.reuse, 0x2, PT ;  /* 0x000000020000780c */ /* 0x040fe40003f26270 */
[----:B-----5:R-:W-:Y:S02]  /*7b70*/  LOP3.LUT R177, R177, 0xffffffef, RZ, 0xc0, !PT ;  /* 0xffffffefb1b17812 */ /* 0x020fe400078ec0ff */
[C---:B------:R-:W-:Y:S02]  /*7b80*/  ISETP.GE.AND P6, PT, R0.reuse, 0x12, PT ;  /* 0x000000120000780c */ /* 0x040fe40003fc6270 */
[C---:B------:R-:W-:Y:S02]  /*7b90*/  ISETP.GE.AND P5, PT, R0.reuse, 0x19, PT ;  /* 0x000000190000780c */ /* 0x040fe40003fa6270 */
[C---:B------:R-:W-:Y:S02]  /*7ba0*/  ISETP.GE.AND P4, PT, R0.reuse, 0x1a, PT ;  /* 0x0000001a0000780c */ /* 0x040fe40003f86270 */
[----:B------:R-:W-:Y:S02]  /*7bb0*/  ISETP.GE.AND P3, PT, R0, 0x21, PT ;  /* 0x000000210000780c */ /* 0x000fe40003f66270 */
[----:B------:R-:W-:Y:S02]  /*7bc0*/  @P0 LOP3.LUT R177, R177, 0x10, RZ, 0xfc, !PT ;  /* 0x00000010b1b10812 */ /* 0x000fe400078efcff */
[----:B------:R-:W-:Y:S02]  /*7bd0*/  ISETP.GT.AND P0, PT, R3, RZ, !P0 ;  /* 0x000000ff0300720c */ /* 0x000fe40004704270 */
        /* <DEDUP_REMOVED lines=9> */
[----:B------:R-:W-:Y:S01]  /*7c70*/  ISETP.GT.AND P0, PT, R3, 0x8, !P1 ;  /* 0x000000080300780c */ /* 0x000fe20004f04270 */
[----:B------:R-:W1:Y:S01]  /*7c80*/  SHFL.IDX PT, R5, R168, 0x1, 0x1c1f ;  /* 0x003c1f00a8057f89 */ /* 0x000e6200000e0000 */
        /* <DEDUP_REMOVED lines=10> */
[----:B------:R-:W-:Y:S01]  /*7d30*/  FSEL R174, R9, -INF , !P0 ;  /* 0xff80000009ae7808 */ /* 0x000fe20004000000 */
[--C-:B-1----:R-:W-:Y:S01]  /*7d40*/  IMAD.IADD R4, R172, 0x1, R5.reuse ;  /* 0x00000001ac047824 */ /* 0x102fe200078e0205 */
[----:B------:R-:W-:Y:S02]  /*7d50*/  ISETP.GT.AND P0, PT, R3, 0x10, !P1 ;  /* 0x000000100300780c */ /* 0x000fe40004f04270 */
        /* <DEDUP_REMOVED lines=8> */
[----:B------:R-:W-:Y:S02]  /*7de0*/  ISETP.GT.AND P0, PT, R3, 0x18, !P5 ;  /* 0x000000180300780c */ /* 0x000fe40006f04270 */
        /* <DEDUP_REMOVED lines=15> */
[----:B------:R-:W-:Y:S11]  /*7ee0*/  ISETP.GE.AND P0, PT, R0, 0x2a, PT ;  /* 0x0000002a0000780c */ /* 0x000ff60003f06270 */
[----:B------:R-:W-:Y:S02]  /*7ef0*/  @!UPT UIADD3 URZ, URZ, URZ, URZ ;  /* 0x0000003f3f3ff290 */ /* 0x000fe4000fffe03f */
[----:B------:R-:W-:Y:S02]  /*7f00*/  @P0 LOP3.LUT R177, R177, 0x20, RZ, 0xfc, !PT ;  /* 0x00000020b1b10812 */ /* 0x000fe400078efcff */
[----:B------:R-:W-:Y:S01]  /*7f10*/  ISETP.GT.AND P0, PT, R3, 0x29, !P0 ;  /* 0x000000290300780c */ /* 0x000fe20004704270 */
[----:B------:R-:W-:Y:S02]  /*7f20*/  IMAD.IADD R3, R171, 0x1, R5 ;  /* 0x00000001ab037824 */ /* 0x000fe400078e0205 */
[----:B------:R1:W-:Y:S01]  /*7f30*/  STL [R1+0x14], R177 ;  /* 0x000014b101007387 */ /* 0x0003e20000100800 */
[----:B------:R-:W-:Y:S04]  /*7f40*/  ISETP.LT.OR P0, PT, R132, 0x2a, P0 ;  /* 0x0000002a8400780c */ /* 0x000fe80000701670 */
[----:B------:R-:W-:Y:S02]  /*7f50*/  FSEL R8, R25, -INF , !P0 ;  /* 0xff80000019087808 */ /* 0x000fe40004000000 */
[----:B------:R-:W-:Y:S11]  /*7f60*/  ISETP.GE.AND P0, PT, R133, 0x1, PT ;  /* 0x000000018500780c */ /* 0x000ff60003f06270 */
[----:B------:R-:W-:Y:S02]  /*7f70*/  @!UPT UIADD3 URZ, URZ, URZ, URZ ;  /* 0x0000003f3f3ff290 */ /* 0x000fe4000fffe03f */
[----:B------:R-:W-:-:S05]  /*7f80*/  @!P0 BRA `(.L_x_3016) ;  /* 0x000001a000008947 */ /* 0x000fca0003800000 */
[----:B------:R-:W2:Y:S01]  /*7f90*/  LDL R20, [R1+0x44] ;  /* 0x0000440001147983 */ /* 0x000ea20000100800 */
[----:B------:R-:W-:Y:S03]  /*7fa0*/  BSSY B0, `(.L_x_3017) ;  /* 0x0000013000007945 */ /* 0x000fe60003800000 */
[----:B------:R-:W2:Y:S02]  /*7fb0*/  LDL R133, [R1+0x40] ;  /* 0x0000400001857983 */ /* 0x000ea40000100800 */
        /* <DEDUP_REMOVED lines=12> */
.L_x_3018:
[----:B------:R-:W-:Y:S04]  /*8080*/  MOV R20, c[0x0][0x32c] ;  /* 0x0000cb0000147a02 */ /* 0x000fe80000000f00 */
[----:B------:R-:W-:Y:S11]  /*8090*/  ISETP.NE.AND P0, PT, R20, 0x1, PT ;  /* 0x000000011400780c */ /* 0x000ff60003f05270 */
[----:B------:R-:W-:Y:S02]  /*80a0*/  @!UPT UIADD3 URZ, URZ, URZ, URZ ;  /* 0x0000003f3f3ff290 */ /* 0x000fe4000fffe03f */
[----:B------:R-:W-:Y:S05]  /*80b0*/  @P0 IMAD.HI.U32 R20, R5, c[0x0][0x330], RZ ;  /* 0x0000cc0005140a27 */ /* 0x000fea00078e00ff */
[----:B------:R-:W-:Y:S02]  /*80c0*/  @P0 SHF.R.U32.HI R5, RZ, c[0x0][0x334], R20 ;  /* 0x0000cd00ff050a19 */ /* 0x000fe40000011614 */
.L_x_3019:
[----:B------:R-:W-:Y:S05]  /*80d0*/  BSYNC B0 ;  /* 0x0000000000007941 */ /* 0x000fea0003800000 */
.L_x_3017:
[----:B------:R-:W-:Y:S04]  /*80e0*/  IMAD.IADD R0, R0, 0x1, -R178 ;  /* 0x0000000100007824 */ /* 0x000fe800078e0ab2 */
[----:B------:R-:W-:Y:S05]  /*80f0*/  IMAD R0, R5, c[0x0][0x32c], R0 ;  /* 0x0000cb0005007a24 */ /* 0x000fea00078e0200 */
[----:B------:R-:W-:Y:S02]  /*8100*/  IMNMX R3, R3, R0, !PT ;  /* 0x0000000003037217 */ /* 0x000fe40007800200 */
[----:B------:R-:W-:Y:S04]  /*8110*/  IADD3 R0, R0, c[0x0][0x32c], RZ ;  /* 0x0000cb0000007a10 */ /* 0x000fe80007ffe0ff */
[----:B------:R-:W-:Y:S02]  /*8120*/  IMNMX R4, R4, R0, PT ;  /* 0x0000000004047217 */ /* 0x000fe40003800200 */
.L_x_3016:
        /* <DEDUP_REMOVED lines=12> */
[----:B------:R-:W2:Y:S02]  /*81f0*/  SHFL.BFLY PT, R5, R0, 0x2, 0x1f ;  /* 0x0c401f0000057f89 */ /* 0x000ea400000e0000 */
[----:B--2---:R-:W-:Y:S06]  /*8200*/  FMNMX.FTZ R0, R0, R5, !PT ;  /* 0x0000000500007209 */ /* 0x004fec0007810000 */
[----:B------:R-:W2:Y:S02]  /*8210*/  SHFL.BFLY PT, R5, R0, 0x1, 0x1f ;  /* 0x0c201f0000057f89 */ /* 0x000ea400000e0000 */
[----:B--2---:R-:W-:Y:S04]  /*8220*/  FMNMX.FTZ R133, R0, R5, !PT ;  /* 0x0000000500857209 */ /* 0x004fe80007810000 */
        /* <DEDUP_REMOVED lines=8> */
[----:B------:R-:W-:Y:S01]  /*82b0*/  MOV R170, R179 ;  /* 0x000000b300aa7202 */ /* 0x000fe20000000f00 */
[--C-:B------:R-:W-:Y:S01]  /*82c0*/  FFMA.FTZ R179, R16, c[0x0][0x2d0], -R2.reuse ;  /* 0x0000b40010b37a23 */ /* 0x100fe20000010802 */
[----:B------:R-:W-:Y:S01]  /*82d0*/  ISETP.GT.AND P0, PT, R3, RZ, !P0 ;  /* 0x000000ff0300720c */ /* 0x000fe20004704270 */
[----:B------:R-:W2:Y:S01]  /*82e0*/  LDL.LU R16, [R1+0x28] ;  /* 0x0000280001107983 */ /* 0x000ea20000300800 */
[--C-:B------:R-:W-:Y:S02]  /*82f0*/  FFMA.FTZ R5, R169, c[0x0][0x2d0], -R2.reuse ;  /* 0x0000b400a9057a23 */ /* 0x100fe40000010802 */
[----:B------:R-:W-:Y:S01]  /*8300*/  ISETP.LT.OR P0, PT, R4, 0x1, P0 ;  /* 0x000000010400780c */ /* 0x000fe20000701670 */
[--C-:B------:R-:W-:Y:S02]  /*8310*/  FFMA.FTZ R25, R173, c[0x0][0x2d0], -R2.reuse ;  /* 0x0000b400ad197a23 */ /* 0x100fe40000010802 */
[--C-:B------:R-:W-:Y:S01]  /*8320*/  FFMA.FTZ R24, R174, c[0x0][0x2d0], -R2.reuse ;  /* 0x0000b400ae187a23 */ /* 0x100fe20000010802 */
[----:B------:R-:W-:Y:S01]  /*8330*/  FSEL R6, R6, -INF , !P0 ;  /* 0xff80000006067808 */ /* 0x000fe20004000000 */
[--C-:B------:R-:W-:Y:S01]  /*8340*/  FFMA.FTZ R21, R175, c[0x0][0x2d0], -R2.reuse ;  /* 0x0000b400af157a23 */ /* 0x100fe20000010802 */
[----:B------:R-:W-:Y:S01]  /*8350*/  LOP3.LUT P0, RZ, R177, 0x8, RZ, 0xc0, !PT ;  /* 0x00000008b1ff7812 */ /* 0x000fe2000780c0ff */
[--C-:B------:R-:W-:Y:S01]  /*8360*/  FFMA.FTZ R20, R176, c[0x0][0x2d0], -R2.reuse ;  /* 0x0000b400b0147a23 */ /* 0x100fe20000010802 */
[----:B------:R-:W-:Y:S01]  /*8370*/  MUFU.EX2 R5, R5 ;  /* 0x0000000500057308 */ /* 0x000fe20000000800 */
[--C-:B------:R-:W-:Y:S01]  /*8380*/  FFMA.FTZ R171, R13, c[0x0][0x2d0], -R2.reuse ;  /* 0x0000b4000dab7a23 */ /* 0x100fe20000010802 */
[----:B------:R-:W-:Y:S01]  /*8390*/  ISETP.GT.AND P0, PT, R3, 0x1, !P0 ;  /* 0x000000010300780c */ /* 0x000fe20004704270 */
[--C-:B------:R-:W-:Y:S02]  /*83a0*/  FFMA.FTZ R17, R17, c[0x0][0x2d0], -R2.reuse ;  /* 0x0000b40011117a23 */ /* 0x100fe40000010802 */
[--C-:B------:R-:W-:Y:S01]  /*83b0*/  FFMA.FTZ R12, R12, c[0x0][0x2d0], -R2.reuse ;  /* 0x0000b4000c0c7a23 */ /* 0x100fe20000010802 */
[----:B------:R-:W-:Y:S01]  /*83c0*/  ISETP.LT.OR P0, PT, R4, 0x2, P0 ;  /* 0x000000020400780c */ /* 0x000fe20000701670 */
[--C-:B------:R-:W-:Y:S02]  /*83d0*/  FFMA.FTZ R9, R9, c[0x0][0x2d0], -R2.reuse ;  /* 0x0000b40009097a23 */ /* 0x100fe40000010802 */
[----:B------:R-:W-:Y:S01]  /*83e0*/  FFMA.FTZ R8, R8, c[0x0][0x2d0], -R2 ;  /* 0x0000b40008087a23 */ /* 0x000fe20000010802 */
[----:B------:R-:W-:Y:S01]  /*83f0*/  FSEL R7, R7, -INF , !P0 ;  /* 0xff80000007077808 */ /* 0x000fe20004000000 */
[----:B------:R-:W3:Y:S01]  /*8400*/  MUFU.EX2 R2, R0 ;  /* 0x0000000000027308 */ /* 0x000ee20000000800 */
[----:B------:R-:W-:Y:S04]  /*8410*/  LOP3.LUT P0, RZ, R177, 0x4, RZ, 0xc0, !PT ;  /* 0x00000004b1ff7812 */ /* 0x000fe8000780c0ff */
[----:B------:R-:W-:Y:S04]  /*8420*/  ISETP.GT.AND P0, PT, R3, 0x8, !P0 ;  /* 0x000000080300780c */ /* 0x000fe80004704270 */
[----:B------:R-:W-:Y:S04]  /*8430*/  ISETP.LT.OR P0, PT, R4, 0x9, P0 ;  /* 0x000000090400780c */ /* 0x000fe80000701670 */
[----:B------:R-:W-:Y:S02]  /*8440*/  FSEL R10, R10, -INF , !P0 ;  /* 0xff8000000a0a7808 */ /* 0x000fe40004000000 */
[----:B------:R-:W-:Y:S04]  /*8450*/  LOP3.LUT P0, RZ, R177, 0x2, RZ, 0xc0, !PT ;  /* 0x00000002b1ff7812 */ /* 0x000fe8000780c0ff */
[----:B------:R-:W-:Y:S04]  /*8460*/  ISETP.GT.AND P0, PT, R3, 0x9, !P0 ;  /* 0x000000090300780c */ /* 0x000fe80004704270 */
[----:B------:R-:W-:Y:S01]  /*8470*/  ISETP.LT.OR P0, PT, R4, 0xa, P0 ;  /* 0x0000000a0400780c */ /* 0x000fe20000701670 */
[C---:B---3--:R-:W-:Y:S02]  /*8480*/  FMUL.FTZ R13, R2.reuse, R149 ;  /* 0x00000095020d7220 */ /* 0x048fe40000410000 */
[C---:B------:R-:W-:Y:S01]  /*8490*/  FMUL.FTZ R28, R2.reuse, R28 ;  /* 0x0000001c021c7220 */ /* 0x040fe20000410000 */
[----:B------:R-:W-:Y:S01]  /*84a0*/  FSEL R169, R11, -INF , !P0 ;  /* 0xff8000000ba97808 */ /* 0x000fe20004000000 */
[C---:B------:R-:W-:Y:S01]  /*84b0*/  FMUL.FTZ R29, R2.reuse, R29 ;  /* 0x0000001d021d7220 */ /* 0x040fe20000410000 */
[----:B------:R-:W-:Y:S01]  /*84c0*/  LOP3.LUT P0, RZ, R177, 0x1, RZ, 0xc0, !PT ;  /* 0x00000001b1ff7812 */ /* 0x000fe2000780c0ff */
[C---:B------:R-:W-:Y:S01]  /*84d0*/  FMUL.FTZ R32, R2.reuse, R32 ;  /* 0x0000002002207220 */ /* 0x040fe20000410000 */
[----:B------:R-:W-:Y:S01]  /*84e0*/  MOV R11, R12 ;  /* 0x0000000c000b7202 */ /* 0x000fe20000000f00 */
[C---:B------:R-:W-:Y:S01]  /*84f0*/  FMUL.FTZ R12, R2.reuse, R148 ;  /* 0x00000094020c7220 */ /* 0x040fe20000410000 */
[C---:B------:R-:W-:Y:S01]  /*8500*/  ISETP.GT.AND P0, PT, R3.reuse, 0x10, !P0 ;  /* 0x000000100300780c */ /* 0x040fe20004704270 */
[C---:B------:R-:W-:Y:S01]  /*8510*/  FMUL.FTZ R33, R2.reuse, R33 ;  /* 0x0000002102217220 */ /* 0x040fe20000410000 */
[----:B------:R-:W-:Y:S01]  /*8520*/  MOV R149, R11 ;  /* 0x0000000b00957202 */ /* 0x000fe20000000f00 */
[----:B------:R-:W-:Y:S01]  /*8530*/  FMUL.FTZ R36, R2, R36 ;  /* 0x0000002402247220 */ /* 0x000fe20000410000 */
[----:B------:R-:W-:Y:S01]  /*8540*/  ISETP.LT.OR P0, PT, R4, 0x11, P0 ;  /* 0x000000110400780c */ /* 0x000fe20000701670 */
[C---:B------:R-:W-:Y:S01]  /*8550*/  FMUL.FTZ R37, R2.reuse, R37 ;  /* 0x0000002502257220 */ /* 0x040fe20000410000 */
[----:B------:R-:W-:Y:S01]  /*8560*/  MOV R148, R171 ;  /* 0x000000ab00947202 */ /* 0x000fe20000000f00 */
[----:B------:R-:W-:Y:S01]  /*8570*/  FMUL.FTZ R40, R2, R40 ;  /* 0x0000002802287220 */ /* 0x000fe20000410000 */
[----:B------:R-:W-:Y:S01]  /*8580*/  FSEL R172, R14, -INF , !P0 ;  /* 0xff8000000eac7808 */ /* 0x000fe20004000000 */
[C---:B------:R-:W-:Y:S01]  /*8590*/  FMUL.FTZ R41, R2.reuse, R41 ;  /* 0x0000002902297220 */ /* 0x040fe20000410000 */
[----:B------:R-:W-:Y:S01]  /*85a0*/  ISETP.GT.AND P0, PT, R3, 0x11, !P6 ;  /* 0x000000110300780c */ /* 0x000fe20007704270 */
[C---:B------:R-:W-:Y:S01]  /*85b0*/  FMUL.FTZ R44, R2.reuse, R44 ;  /* 0x0000002c022c7220 */ /* 0x040fe20000410000 */
[----:B------:R-:W-:Y:S01]  /*85c0*/  LOP3.LUT P6, RZ, R177, 0x20, RZ, 0xc0, !PT ;  /* 0x00000020b1ff7812 */ /* 0x000fe200078cc0ff */
[----:B------:R-:W-:Y:S01]  /*85d0*/  FMUL.FTZ R45, R2, R45 ;  /* 0x0000002d022d7220 */ /* 0x000fe20000410000 */
[----:B------:R-:W-:Y:S01]  /*85e0*/  ISETP.LT.OR P0, PT, R4, 0x12, P0 ;  /* 0x000000120400780c */ /* 0x000fe20000701670 */
[C---:B------:R-:W-:Y:S01]  /*85f0*/  FMUL.FTZ R48, R2.reuse, R48 ;  /* 0x0000003002307220 */ /* 0x040fe20000410000 */
[----:B------:R-:W-:Y:S01]  /*8600*/  MOV R14, R9 ;  /* 0x00000009000e7202 */ /* 0x000fe20000000f00 */
[C---:B------:R-:W-:Y:S01]  /*8610*/  FMUL.FTZ R9, R2.reuse, R153 ;  /* 0x0000009902097220 */ /* 0x040fe20000410000 */
[----:B------:R-:W-:Y:S01]  /*8620*/  FSEL R173, R15, -INF , !P0 ;  /* 0xff8000000fad7808 */ /* 0x000fe20004000000 */
[C---:B------:R-:W-:Y:S01]  /*8630*/  FMUL.FTZ R49, R2.reuse, R49 ;  /* 0x0000003102317220 */ /* 0x040fe20000410000 */
[C---:B------:R-:W-:Y:S01]  /*8640*/  ISETP.GT.AND P0, PT, R3.reuse, 0x18, !P5 ;  /* 0x000000180300780c */ /* 0x040fe20006f04270 */
[C---:B------:R-:W-:Y:S01]  /*8650*/  FMUL.FTZ R52, R2.reuse, R52 ;  /* 0x0000003402347220 */ /* 0x040fe20000410000 */
[----:B------:R-:W-:Y:S01]  /*8660*/  MOV R15, R8 ;  /* 0x00000008000f7202 */ /* 0x000fe20000000f00 */
[----:B------:R-:W-:Y:S01]  /*8670*/  FMUL.FTZ R53, R2, R53 ;  /* 0x0000003502357220 */ /* 0x000fe20000410000 */
[----:B------:R-:W-:Y:S01]  /*8680*/  ISETP.LT.OR P0, PT, R4, 0x19, P0 ;  /* 0x000000190400780c */ /* 0x000fe20000701670 */
[----:B------:R3:W-:Y:S01]  /*8690*/  MUFU.EX2 R8, R21 ;  /* 0x0000001500087308 */ /* 0x0007e20000000800 */
[----:B------:R-:W-:Y:S02]  /*86a0*/  FMUL.FTZ R56, R2, R56 ;  /* 0x0000003802387220 */ /* 0x000fe40000410000 */
[----:B------:R-:W-:Y:S01]  /*86b0*/  FSEL R174, R18, -INF , !P0 ;  /* 0xff80000012ae7808 */ /* 0x000fe20004000000 */
[C---:B------:R-:W-:Y:S01]  /*86c0*/  FMUL.FTZ R57, R2.reuse, R57 ;  /* 0x0000003902397220 */ /* 0x040fe20000410000 */
[----:B------:R-:W-:Y:S01]  /*86d0*/  ISETP.GT.AND P0, PT, R3, 0x19, !P4 ;  /* 0x000000190300780c */ /* 0x000fe20006704270 */
[C---:B------:R-:W-:Y:S01]  /*86e0*/  FMUL.FTZ R60, R2.reuse, R60 ;  /* 0x0000003c023c7220 */ /* 0x040fe20000410000 */
[----:B------:R-:W-:Y:S01]  /*86f0*/  MOV R18, R170 ;  /* 0x000000aa00127202 */ /* 0x000fe20000000f00 */
        /* <DEDUP_REMOVED lines=12> */
[C---:B------:R-:W-:Y:S02]  /*87c0*/  FMUL.FTZ R72, R2.reuse, R72 ;  /* 0x0000004802487220 */ /* 0x040fe40000410000 */
[----:B------:R-:W-:Y:S01]  /*87d0*/  FMUL.FTZ R73, R2, R73 ;  /* 0x0000004902497220 */ /* 0x000fe20000410000 */
[----:B------:R-:W-:Y:S01]  /*87e0*/  FSEL R176, R22, -INF , !P0 ;  /* 0xff80000016b07808 */ /* 0x000fe20004000000 */
[C---:B---3--:R-:W-:Y:S01]  /*87f0*/  FMUL.FTZ R21, R2.reuse, R141 ;  /* 0x0000008d02157220 */ /* 0x048fe20000410000 */
        /* <DEDUP_REMOVED lines=8> */
[----:B-1----:R-:W-:Y:S01]  /*8880*/  FSEL R177, R23, -INF , !P0 ;  /* 0xff80000017b17808 */ /* 0x002fe20004000000 */
        /* <DEDUP_REMOVED lines=13> */
[----:B------:R-:W1:Y:S01]  /*8960*/  MUFU.EX2 R3, R20 ;  /* 0x0000001400037308 */ /* 0x000e620000000800 */
[----:B------:R-:W-:Y:S01]  /*8970*/  MOV R26, R25 ;  /* 0x00000019001a7202 */ /* 0x000fe20000000f00 */
[----:B------:R-:W-:Y:S01]  /*8980*/  FMUL.FTZ R25, R2, R137 ;  /* 0x0000008902197220 */ /* 0x000fe20000410000 */
[----:B------:R-:W-:Y:S01]  /*8990*/  ISETP.LT.OR P0, PT, R4, 0x2a, P0 ;  /* 0x0000002a0400780c */ /* 0x000fe20000701670 */
[C---:B------:R-:W-:Y:S02]  /*89a0*/  FMUL.FTZ R97, R2.reuse, R97 ;  /* 0x0000006102617220 */ /* 0x040fe40000410000 */
[C---:B------:R-:W-:Y:S01]  /*89b0*/  FMUL.FTZ R100, R2.reuse, R100 ;  /* 0x0000006402647220 */ /* 0x040fe20000410000 */
[----:B------:R-:W-:Y:S01]  /*89c0*/  FSEL R132, R27, -INF , !P0 ;  /* 0xff8000001b847808 */ /* 0x000fe20004000000 */
        /* <DEDUP_REMOVED lines=8> */
[C---:B------:R-:W-:Y:S01]  /*8a50*/  FMUL.FTZ R116, R2.reuse, R116 ;  /* 0x0000007402747220 */ /* 0x040fe20000410000 */
[C---:B-1----:R-:W-:Y:S01]  /*8a60*/  F2FP.PACK_AB R168, R3.reuse, R5 ;  /* 0x0000000503a8723e */ /* 0x042fe200000000ff */
        /* <DEDUP_REMOVED lines=9> */
[----:B------:R1:W2:Y:S01]  /*8b00*/  MUFU.EX2 R5, R24 ;  /* 0x0000001800057308 */ /* 0x0002a20000000800 */
[----:B------:R-:W-:Y:S02]  /*8b10*/  FMUL.FTZ R16, R2, R144 ;  /* 0x0000009002107220 */ /* 0x000fe40000410000 */
[----:B------:R-:W-:Y:S01]  /*8b20*/  FADD.FTZ R4, R3, R0 ;  /* 0x0000000003047221 */ /* 0x000fe20000010000 */
[----:B------:R-:W-:Y:S03]  /*8b30*/  FMNMX.FTZ R0, R6, R134, !PT ;  /* 0x0000008606007209 */ /* 0x000fe60007810000 */
[----:B------:R-:W-:Y:S01]  /*8b40*/  FADD.FTZ R4, R8, R4 ;  /* 0x0000000408047221 */ /* 0x000fe20000010000 */
[----:B------:R-:W-:Y:S04]  /*8b50*/  FMNMX.FTZ R0, R7, R0, !PT ;  /* 0x0000000007007209 */ /* 0x000fe80007810000 */
[----:B------:R-:W-:Y:S04]  /*8b60*/  FMNMX.FTZ R0, R10, R0, !PT ;  /* 0x000000000a007209 */ /* 0x000fe80007810000 */
[----:B------:R-:W-:Y:S04]  /*8b70*/  FMNMX.FTZ R0, R169, R0, !PT ;  /* 0x00000000a9007209 */ /* 0x000fe80007810000 */
[----:B------:R-:W-:Y:S01]  /*8b80*/  FMNMX.FTZ R0, R172, R0, !PT ;  /* 0x00000000ac007209 */ /* 0x000fe20007810000 */
[C---:B-1----:R-:W-:Y:S03]  /*8b90*/  FMUL.FTZ R24, R2.reuse, R136 ;  /* 0x0000008802187220 */ /* 0x042fe60000410000 */
[----:B------:R-:W-:Y:S01]  /*8ba0*/  FMNMX.FTZ R0, R173, R0, !PT ;  /* 0x00000000ad007209 */ /* 0x000fe20007810000 */
[----:B------:R-:W3:Y:S01]  /*8bb0*/  LDL.LU R136, [R1+0x2c] ;  /* 0x00002c0001887983 */ /* 0x000ee20000300800 */
[C---:B--2---:R-:W-:Y:S01]  /*8bc0*/  FADD.FTZ R179, R5.reuse, R4 ;  /* 0x0000000405b37221 */ /* 0x044fe20000010000 */
[----:B------:R-:W-:Y:S01]  /*8bd0*/  F2FP.PACK_AB R170, R5, R8 ;  /* 0x0000000805aa723e */ /* 0x000fe200000000ff */
[----:B------:R-:W-:Y:S01]  /*8be0*/  FMUL.FTZ R5, R2, R157 ;  /* 0x0000009d02057220 */ /* 0x000fe20000410000 */
[----:B------:R-:W-:Y:S01]  /*8bf0*/  FMNMX.FTZ R0, R174, R0, !PT ;  /* 0x00000000ae007209 */ /* 0x000fe20007810000 */
[----:B------:R-:W-:Y:S01]  /*8c00*/  FMUL.FTZ R8, R2, R152 ;  /* 0x0000009802087220 */ /* 0x000fe20000410000 */
[----:B------:R-:W-:Y:S02]  /*8c10*/  MOV R157, R19 ;  /* 0x00000013009d7202 */ /* 0x000fe40000000f00 */
[----:B------:R-:W-:Y:S04]  /*8c20*/  FMNMX.FTZ R0, R175, R0, !PT ;  /* 0x00000000af007209 */ /* 0x000fe80007810000 */
[----:B------:R-:W-:Y:S01]  /*8c30*/  FMNMX.FTZ R0, R176, R0, !PT ;  /* 0x00000000b0007209 */ /* 0x000fe20007810000 */
[----:B------:R-:W-:Y:S03]  /*8c40*/  MUFU.EX2 R157, R157 ;  /* 0x0000009d009d7308 */ /* 0x000fe60000000800 */
        /* <DEDUP_REMOVED lines=18> */
[----:B------:R-:W-:Y:S09]  /*8d70*/  FFMA.FTZ R7, R7, c[0x0][0x2d0], -R134 ;  /* 0x0000b40007077a23 */ /* 0x000ff20000010886 */
[----:B------:R-:W1:Y:S10]  /*8d80*/  MUFU.EX2 R0, R0 ;  /* 0x0000000000007308 */ /* 0x000e740000000800 */
[----:B------:R2:W3:Y:S10]  /*8d90*/  MUFU.EX2 R140, R6 ;  /* 0x00000006008c7308 */ /* 0x0004f40000000800 */
[----:B------:R4:W3:Y:S01]  /*8da0*/  MUFU.EX2 R152, R7 ;  /* 0x0000000700987308 */ /* 0x0008e20000000800 */
[C---:B-1----:R-:W-:Y:S02]  /*8db0*/  FMUL.FTZ R10, R0.reuse, R154 ;  /* 0x0000009a000a7220 */ /* 0x042fe40000410000 */
[----:B------:R-:W5:Y:S01]  /*8dc0*/  LDL R154, [R1+0x4] ;  /* 0x00000400019a7983 */ /* 0x000f620000100800 */
[C---:B------:R-:W-:Y:S02]  /*8dd0*/  FMUL.FTZ R27, R0.reuse, R139 ;  /* 0x0000008b001b7220 */ /* 0x040fe40000410000 */
[C---:B------:R-:W-:Y:S02]  /*8de0*/  FMUL.FTZ R22, R0.reuse, R142 ;  /* 0x0000008e00167220 */ /* 0x040fe40000410000 */
[C---:B------:R-:W-:Y:S02]  /*8df0*/  FMUL.FTZ R23, R0.reuse, R143 ;  /* 0x0000008f00177220 */ /* 0x040fe40000410000 */
[C---:B------:R-:W-:Y:S01]  /*8e00*/  FMUL.FTZ R11, R0.reuse, R155 ;  /* 0x0000009b000b7220 */ /* 0x040fe20000410000 */
[----:B------:R-:W-:Y:S01]  /*8e10*/  MOV R155, R148 ;  /* 0x00000094009b7202 */ /* 0x000fe20000000f00 */
[C---:B--2---:R-:W-:Y:S01]  /*8e20*/  FMUL.FTZ R6, R0.reuse, R158 ;  /* 0x0000009e00067220 */ /* 0x044fe20000410000 */
[----:B------:R-:W-:Y:S01]  /*8e30*/  MOV R158, R15 ;  /* 0x0000000f009e7202 */ /* 0x000fe20000000f00 */
[C---:B------:R-:W-:Y:S02]  /*8e40*/  FMUL.FTZ R14, R0.reuse, R150 ;  /* 0x00000096000e7220 */ /* 0x040fe40000410000 */
        /* <DEDUP_REMOVED lines=61> */
[----:B---3--:R-:W-:Y:S02]  /*9220*/  FFMA.FTZ R144, R0, R136, R140 ;  /* 0x0000008800907223 */ /* 0x008fe4000001008c */
        /* <DEDUP_REMOVED lines=26> */
[----:B------:R1:W-:Y:S01]  /*93d0*/  MUFU.EX2 R148, R0 ;  /* 0x0000000000947308 */ /* 0x0003e20000000800 */
[C---:B--2---:R-:W-:Y:S08]  /*93e0*/  HMMA.16816.F32 R36, R168.reuse, R136, R36 ;  /* 0x00000088a824723c */ /* 0x044ff00000001824 */
[C---:B------:R-:W-:Y:S01]  /*93f0*/  HMMA.16816.F32 R40, R168.reuse, R138, R40 ;  /* 0x0000008aa828723c */ /* 0x040fe20000001828 */
[----:B------:R-:W2:Y:S03]  /*9400*/  LDSM.16.MT88.4 R136, [R240+0x1800] ;  /* 0x00180000f088783b */ /* 0x000ea60000004200 */
[----:B-1----:R-:W-:Y:S02]  /*9410*/  FFMA.FTZ R0, R175, c[0x0][0x2d0], -R134 ;  /* 0x0000b400af007a23 */ /* 0x002fe40000010886 */
[----:B------:R-:W-:Y:S10]  /*9420*/  MUFU.EX2 R175, R155 ;  /* 0x0000009b00af7308 */ /* 0x000ff40000000800 */
        /* <DEDUP_REMOVED lines=180> */
.L_x_3007:
        /* <DEDUP_REMOVED lines=24> */
.L_x_3023:
[----:B------:R-:W-:-:S04]  /*a0f0*/  MOV R3, c[0x0][0x32c] ;  /* 0x0000cb0000037a02 */ /* 0x000fc80000000f00 */
[----:B------:R-:W-:-:S13]  /*a100*/  ISETP.NE.AND P0, PT, R3, 0x1, PT ;  /* 0x000000010300780c */ /* 0x000fda0003f05270 */
[----:B------:R-:W-:-:S05]  /*a110*/  @P0 IMAD.HI.U32 R3, R0, c[0x0][0x330], RZ ;  /* 0x0000cc0000030a27 */ /* 0x000fca00078e00ff */
[----:B------:R-:W-:Y:S02]  /*a120*/  @P0 SHF.R.U32.HI R0, RZ, c[0x0][0x334], R3 ;  /* 0x0000cd00ff000a19 */ /* 0x000fe40000011603 */
.L_x_3024:
[----:B------:R-:W-:Y:S05]  /*a130*/  BSYNC B0 ;  /* 0x0000000000007941 */ /* 0x000fea0003800000 */
.L_x_3022:
[----:B------:R-:W-:-:S05]  /*a140*/  IMAD R0, R0, c[0x0][0x32c], RZ ;  /* 0x0000cb0000007a24 */ /* 0x000fca00078e02ff */
[----:B------:R-:W-:Y:S02]  /*a150*/  IMNMX R2, R2, R0, !PT ;  /* 0x0000000002027217 */ /* 0x000fe40007800200 */
.L_x_3021:
        /* <DEDUP_REMOVED lines=11> */
.L_x_3030:
        /* <DEDUP_REMOVED lines=22> */
[----:B------:R-:W-:Y:S02]  /*a370*/  LOP3.LUT P3, RZ, R2, 0x200, RZ, 0xc0, !PT ;  /* 0x0000020002ff7812 */ /* 0x000fe4000786c0ff */
[----:B------:R-:W-:Y:S01]  /*a380*/  SHF.R.S32.HI R2, RZ, 0x1f, R7 ;  /* 0x0000001fff027819 */ /* 0x000fe20000011407 */
[----:B------:R-:W4:Y:S04]  /*a390*/  LDL.64 R14, [R1+0x48] ;  /* 0x00004800010e7983 */ /* 0x000f280000100a00 */
[----:B------:R-:W5:Y:S01]  /*a3a0*/  LDL R12, [R1+0x18] ;  /* 0x00001800010c7983 */ /* 0x000f620000100800 */
[----:B-1----:R-:W-:Y:S02]  /*a3b0*/  IMAD R4, R2, c[0x0][0x208], RZ ;  /* 0x0000820002047a24 */ /* 0x002fe400078e02ff */
[C---:B------:R-:W-:Y:S01]  /*a3c0*/  IMAD.WIDE.U32 R2, R7.reuse, c[0x0][0x208], RZ ;  /* 0x0000820007027a25 */ /* 0x040fe200078e00ff */
[----:B------:R-:W1:Y:S03]  /*a3d0*/  S2R R5, SR_TID.X ;  /* 0x0000000000057919 */ /* 0x000e660000002100 */
        /* <DEDUP_REMOVED lines=29> */
.L_x_3027:
[----:B------:R-:W-:Y:S05]  /*a5b0*/  BSYNC B0 ;  /* 0x0000000000007941 */ /* 0x000fea0003800000 */
.L_x_3026:
[----:B-1----:R-:W-:Y:S01]  /*a5c0*/  IMAD.MOV.U32 R2, RZ, RZ, R7 ;  /* 0x000000ffff027224 */ /* 0x002fe200078e0007 */
[----:B------:R-:W0:Y:S01]  /*a5d0*/  LDGDEPBAR ;  /* 0x00000000000079af */ /* 0x000e220000000000 */
[C---:B---3--:R-:W-:Y:S01]  /*a5e0*/  HMMA.16816.F32 R4, R160.reuse, R8, RZ ;  /* 0x00000008a004723c */ /* 0x048fe200000018ff */
        /* <DEDUP_REMOVED lines=138> */
[C---:B--2---:R-:W-:Y:S07]  /*ae90*/  HMMA.16816.F32 R20, R232.reuse, R172, R20 ;  /* 0x000000ace814723c */ /* 0x044fee0000001814 */
[----:B------:R-:W-:Y:S01]  /*aea0*/  MOV R173, R2 ;  /* 0x0000000200ad7202 */ /* 0x000fe20000000f00 */
[----:B------:R-:W-:Y:S03]  /*aeb0*/  HMMA.16816.F32 R24, R232, R174, R24 ;  /* 0x000000aee818723c */ /* 0x000fe60000001818 */
[----:B------:R-:W-:Y:S11]  /*aec0*/  ISETP.GT.AND P0, PT, R173, R134, PT ;  /* 0x00000086ad00720c */ /* 0x000ff60003f04270 */
[----:B------:R-:W-:Y:S02]  /*aed0*/  @!UPT UIADD3 URZ, URZ, URZ, URZ ;  /* 0x0000003f3f3ff290 */ /* 0x000fe4000fffe03f */
[----:B------:R-:W-:-:S05]  /*aee0*/  @!P0 BRA `(.L_x_3029) ;  /* 0x000002c000008947 */ /* 0x000fca0003800000 */
[----:B------:R-:W2:Y:S04]  /*aef0*/  LDL.64 R170, [R1+0x50] ;  /* 0x0000500001aa7983 */ /* 0x000ea80000100a00 */
[----:B------:R-:W3:Y:S04]  /*af00*/  LDL.64 R178, [R1+0x38] ;  /* 0x0000380001b27983 */ /* 0x000ee80000100a00 */
[----:B------:R-:W4:Y:S04]  /*af10*/  LDL R176, [R1+0x14] ;  /* 0x0000140001b07983 */ /* 0x000f280000100800 */
[----:B------:R-:W5:Y:S04]  /*af20*/  LDL R177, [R1+0x18] ;  /* 0x0000180001b17983 */ /* 0x000f680000100800 */
        /* <DEDUP_REMOVED lines=14> */
[----:B------:R-:W-:Y:S02]  /*b010*/  IMAD R134, R134, 0x30, RZ ;  /* 0x0000003086867824 */ /* 0x000fe400078e02ff */
[----:B------:R-:W-:Y:S02]  /*b020*/  @P0 IMAD.MOV.U32 R168, RZ, RZ, c[0x0][0x1e0] ;  /* 0x00007800ffa80624 */ /* 0x000fe400078e00ff */
[----:B------:R-:W-:Y:S02]  /*b030*/  IMAD.IADD R3, R3, 0x1, R134 ;  /* 0x0000000103037824 */ /* 0x000fe400078e0286 */
[----:B------:R-:W-:Y:S01]  /*b040*/  @P0 IMAD.MOV.U32 R169, RZ, RZ, c[0x0][0x1e4] ;  /* 0x00007900ffa90624 */ /* 0x000fe200078e00ff */
[-C--:B--2---:R-:W-:Y:S02]  /*b050*/  @P1 IADD3 R134, P3, R170, R2.reuse, RZ ;  /* 0x00000002aa861210 */ /* 0x084fe40007f7e0ff */
[C---:B------:R-:W-:Y:S04]  /*b060*/  @P0 LEA R2, P2, R168.reuse, R2, 0x5 ;  /* 0x00000002a8020211 */ /* 0x040fe800078428ff */
[----:B------:R-:W-:Y:S01]  /*b070*/  @P0 LEA.HI.X R168, R168, R3, R169, 0x5, P2 ;  /* 0x00000003a8a80211 */ /* 0x000fe200010f2ca9 */
[--C-:B---3--:R-:W-:Y:S01]  /*b080*/  @P1 IMAD.X R169, R3, 0x1, R179.reuse, P3 ;  /* 0x0000000103a91824 */ /* 0x108fe200018e06b3 */
        /* <DEDUP_REMOVED lines=18> */
.L_x_3029:
[----:B------:R-:W-:Y:S05]  /*b1b0*/  BSYNC B0 ;  /* 0x0000000000007941 */ /* 0x000fea0003800000 */
.L_x_3028:
[----:B------:R-:W2:Y:S01]  /*b1c0*/  LDL.LU R171, [R1+0x28] ;  /* 0x0000280001ab7983 */ /* 0x000ea20000300800 */
[----:B-1----:R-:W-:Y:S03]  /*b1d0*/  FMNMX.FTZ R2, R4, R133, !PT ;  /* 0x0000008504027209 */ /* 0x002fe60007810000 */
        /* <DEDUP_REMOVED lines=27> */
[--C-:B------:R-:W-:Y:S01]  /*b390*/  FFMA.FTZ R21, R25, c[0x0][0x2d0], -R2.reuse ;  /* 0x0000b40019157a23 */ /* 0x100fe20000010802 */
[----:B------:R-:W-:Y:S01]  /*b3a0*/  MOV R25, R168 ;  /* 0x000000a800197202 */ /* 0x000fe20000000f00 */
[--C-:B------:R-:W-:Y:S01]  /*b3b0*/  FFMA.FTZ R169, R24, c[0x0][0x2d0], -R2.reuse ;  /* 0x0000b40018a97a23 */ /* 0x100fe20000010802 */
[----:B------:R-:W-:Y:S01]  /*b3c0*/  MOV R24, R170 ;  /* 0x000000aa00187202 */ /* 0x000fe20000000f00 */
[--C-:B------:R-:W-:Y:S02]  /*b3d0*/  FFMA.FTZ R5, R5, c[0x0][0x2d0], -R2.reuse ;  /* 0x0000b40005057a23 */ /* 0x100fe40000010802 */
[--C-:B------:R-:W-:Y:S02]  /*b3e0*/  FFMA.FTZ R4, R8, c[0x0][0x2d0], -R2.reuse ;  /* 0x0000b40008047a23 */ /* 0x100fe40000010802 */
[----:B------:R-:W-:Y:S01]  /*b3f0*/  MUFU.EX2 R8, R134 ;  /* 0x0000008600087308 */ /* 0x000fe20000000800 */
[----:B-1----:R-:W-:Y:S02]  /*b400*/  FFMA.FTZ R0, R9, c[0x0][0x2d0], -R2 ;  /* 0x0000b40009007a23 */ /* 0x002fe40000010802 */
[----:B------:R-:W4:Y:S01]  /*b410*/  LDL.LU R9, [R1+0x2c] ;  /* 0x00002c0001097983 */ /* 0x000f220000300800 */
[C---:B---3--:R-:W-:Y:S02]  /*b420*/  FMUL.FTZ R13, R3.reuse, R149 ;  /* 0x00000095030d7220 */ /* 0x048fe40000410000 */
[C---:B------:R-:W-:Y:S04]  /*b430*/  FMUL.FTZ R28, R3.reuse, R28 ;  /* 0x0000001c031c7220 */ /* 0x040fe80000410000 */
        /* <DEDUP_REMOVED lines=25> */
[C---:B------:R-:W-:Y:S01]  /*b5d0*/  FMUL.FTZ R72, R3.reuse, R72 ;  /* 0x0000004803487220 */ /* 0x040fe20000410000 */
[----:B---3--:R-:W-:Y:S01]  /*b5e0*/  F2FP.PACK_AB R170, R2, R4 ;  /* 0x0000000402aa723e */ /* 0x008fe200000000ff */
        /* <DEDUP_REMOVED lines=30> */
[----:B------:R-:W-:Y:S02]  /*b7d0*/  FMUL.FTZ R8, R3, R152 ;  /* 0x0000009803087220 */ /* 0x000fe40000410000 */
[----:B------:R-:W-:Y:S02]  /*b7e0*/  FADD.FTZ R0, R5, R0 ;  /* 0x0000000005007221 */ /* 0x000fe40000010000 */
[----:B------:R-:W-:Y:S02]  /*b7f0*/  FMUL.FTZ R5, R3, R157 ;  /* 0x0000009d03057220 */ /* 0x000fe40000410000 */
        /* <DEDUP_REMOVED lines=29> */
[----:B------:R-:W4:Y:S01]  /*b9d0*/  MUFU.EX2 R6, R6 ;  /* 0x0000000600067308 */ /* 0x000f220000000800 */
        /* <DEDUP_REMOVED lines=8> */
[----:B------:R-:W-:Y:S01]  /*ba60*/  MOV R152, R20 ;  /* 0x0000001400987202 */ /* 0x000fe20000000f00 */
[C---:B------:R-:W-:Y:S01]  /*ba70*/  FMUL.FTZ R20, R3.reuse, R140 ;  /* 0x0000008c03147220 */ /* 0x040fe20000410000 */
[----:B------:R-:W-:Y:S01]  /*ba80*/  MOV R140, R21 ;  /* 0x00000015008c7202 */ /* 0x000fe20000000f00 */
[C---:B-1----:R-:W-:Y:S01]  /*ba90*/  FMUL.FTZ R26, R0.reuse, R138 ;  /* 0x0000008a001a7220 */ /* 0x042fe20000410000 */
        /* <DEDUP_REMOVED lines=9> */
[C---:B----4-:R-:W-:Y:S02]  /*bb30*/  FFMA.FTZ R4, R0.reuse, R9, R6 ;  /* 0x0000000900047223 */ /* 0x050fe40000010006 */
[C---:B------:R-:W-:Y:S02]  /*bb40*/  FMUL.FTZ R19, R0.reuse, R147 ;  /* 0x0000009300137220 */ /* 0x040fe40000410000 */
[C---:B------:R-:W-:Y:S02]  /*bb50*/  FMUL.FTZ R22, R0.reuse, R142 ;  /* 0x0000008e00167220 */ /* 0x040fe40000410000 */
[C---:B------:R-:W-:Y:S02]  /*bb60*/  FMUL.FTZ R23, R0.reuse, R143 ;  /* 0x0000008f00177220 */ /* 0x040fe40000410000 */
[----:B------:R-:W-:Y:S01]  /*bb70*/  FMUL.FTZ R9, R3, R153 ;  /* 0x0000009903097220 */ /* 0x000fe20000410000 */
[----:B------:R-:W-:Y:S01]  /*bb80*/  MOV R153, R16 ;  /* 0x0000001000997202 */ /* 0x000fe20000000f00 */
[C---:B--2---:R-:W-:Y:S01]  /*bb90*/  FADD.FTZ R132, R7.reuse, R4 ;  /* 0x0000000407847221 */ /* 0x044fe20000010000 */
[----:B------:R-:W-:Y:S01]  /*bba0*/  F2FP.PACK_AB R169, R7, R6 ;  /* 0x0000000607a9723e */ /* 0x000fe200000000ff */
[C---:B------:R-:W-:Y:S02]  /*bbb0*/  FMUL.FTZ R6, R0.reuse, R158 ;  /* 0x0000009e00067220 */ /* 0x040fe40000410000 */
[----:B------:R-:W2:Y:S01]  /*bbc0*/  LDL R158, [R1+0x4] ;  /* 0x00000400019e7983 */ /* 0x000ea20000100800 */
[C---:B------:R-:W-:Y:S01]  /*bbd0*/  FMUL.FTZ R4, R3.reuse, R156 ;  /* 0x0000009c03047220 */ /* 0x040fe20000410000 */
[----:B------:R-:W-:Y:S01]  /*bbe0*/  MOV R156, R11 ;  /* 0x0000000b009c7202 */ /* 0x000fe20000000f00 */
[C---:B------:R-:W-:Y:S01]  /*bbf0*/  FMUL.FTZ R12, R3.reuse, R148 ;  /* 0x00000094030c7220 */ /* 0x040fe20000410000 */
[----:B------:R-:W-:Y:S01]  /*bc00*/  MOV R11, R24 ;  /* 0x00000018000b7202 */ /* 0x000fe20000000f00 */
[C---:B------:R-:W-:Y:S02]  /*bc10*/  FMUL.FTZ R24, R3.reuse, R136 ;  /* 0x0000008803187220 */ /* 0x040fe40000410000 */
[----:B------:R-:W1:Y:S01]  /*bc20*/  LDSM.16.MT88.4 R136, [R238] ;  /* 0x00000000ee88783b */ /* 0x000e620000004200 */
[C---:B------:R-:W-:Y:S01]  /*bc30*/  FMUL.FTZ R16, R3.reuse, R144 ;  /* 0x0000009003107220 */ /* 0x040fe20000410000 */
[----:B------:R-:W-:Y:S01]  /*bc40*/  MOV R144, R17 ;  /* 0x0000001100907202 */ /* 0x000fe20000000f00 */
[----:B------:R-:W-:Y:S01]  /*bc50*/  FMUL.FTZ R17, R3, R145 ;  /* 0x0000009103117220 */ /* 0x000fe20000410000 */
        /* <DEDUP_REMOVED lines=8> */
[----:B------:R-:W-:Y:S01]  /*bce0*/  LDSM.16.MT88.4 R140, [R238+0x800] ;  /* 0x00080000ee8c783b */ /* 0x000fe20000004200 */
[C---:B------:R-:W-:Y:S01]  /*bcf0*/  FMUL.FTZ R15, R0.reuse, R151 ;  /* 0x00000097000f7220 */ /* 0x040fe20000410000 */
[----:B------:R-:W-:Y:S01]  /*bd00*/  MUFU.EX2 R150, R171 ;  /* 0x000000ab00967308 */ /* 0x000fe20000000800 */
[C---:B------:R-:W-:Y:S01]  /*bd10*/  FMUL.FTZ R30, R0.reuse, R30 ;  /* 0x0000001e001e7220 */ /* 0x040fe20000410000 */
[----:B------:R-:W-:Y:S01]  /*bd20*/  MOV R155, R3 ;  /* 0x00000003009b7202 */ /* 0x000fe20000000f00 */
[C---:B------:R-:W-:Y:S01]  /*bd30*/  FMUL.FTZ R31, R0.reuse, R31 ;  /* 0x0000001f001f7220 */ /* 0x040fe20000410000 */
        /* <DEDUP_REMOVED lines=56> */
[----:B------:R-:W3:Y:S10]  /*c0c0*/  MUFU.EX2 R0, R134 ;  /* 0x0000008600007308 */ /* 0x000ef40000000800 */
[----:B------:R-:W-:Y:S10]  /*c0d0*/  MUFU.EX2 R134, R176 ;  /* 0x000000b000867308 */ /* 0x000ff40000000800 */
[----:B------:R-:W-:Y:S01]  /*c0e0*/  MUFU.EX2 R176, R175 ;  /* 0x000000af00b07308 */ /* 0x000fe20000000800 */
[----:B---3--:R-:W-:Y:S01]  /*c0f0*/  F2FP.PACK_AB R171, R150, R0 ;  /* 0x0000000096ab723e */ /* 0x008fe200000000ff */
[----:B------:R-:W-:Y:S08]  /*c100*/  FADD.FTZ R148, R0, R132 ;  /* 0x0000008400947221 */ /* 0x000ff00000010000 */
[----:B------:R3:W4:Y:S01]  /*c110*/  MUFU.EX2 R132, R179 ;  /* 0x000000b300847308 */ /* 0x0007220000000800 */
[C---:B-1----:R-:W-:Y:S08]  /*c120*/  HMMA.16816.F32 R4, R168.reuse, R136, R4 ;  /* 0x00000088a804723c */ /* 0x042ff00000001804 */
[C---:B------:R-:W-:Y:S01]  /*c130*/  HMMA.16816.F32 R8, R168.reuse, R138, R8 ;  /* 0x0000008aa808723c */ /* 0x040fe20000001808 */
[----:B------:R-:W1:Y:S01]  /*c140*/  LDSM.16.MT88.4 R136, [R240] ;  /* 0x00000000f088783b */ /* 0x000e620000004200 */
[----:B------:R-:W-:Y:S07]  /*c150*/  MUFU.EX2 R175, R153 ;  /* 0x0000009900af7308 */ /* 0x000fee0000000800 */
[----:B---3--:R-:W3:Y:S03]  /*c160*/  LDL.LU R179, [R1+0x60] ;  /* 0x0000600001b37983 */ /* 0x008ee60000300800 */
[----:B----4-:R-:W-:Y:S01]  /*c170*/  FADD.FTZ R0, R132, R151 ;  /* 0x0000009784007221 */ /* 0x010fe20000010000 */
[----:B------:R-:W-:Y:S03]  /*c180*/  MOV R151, R145 ;  /* 0x0000009100977202 */ /* 0x000fe60000000f00 */
        /* <DEDUP_REMOVED lines=8> */
[----:B------:R-:W1:Y:S10]  /*c210*/  MUFU.EX2 R144, R177 ;  /* 0x000000b100907308 */ /* 0x000e740000000800 */
[----:B------:R-:W4:Y:S01]  /*c220*/  MUFU.EX2 R177, R174 ;  /* 0x000000ae00b17308 */ /* 0x000f220000000800 */
[C---:B--2---:R-:W-:Y:S09]  /*c230*/  HMMA.16816.F32 R28, R168.reuse, R136, R28 ;  /* 0x00000088a81c723c */ /* 0x044ff2000000181c */
[----:B------:R-:W2:Y:S01]  /*c240*/  MUFU.EX2 R174, R158 ;  /* 0x0000009e00ae7308 */ /* 0x000ea20000000800 */
[C---:B------:R-:W-:Y:S01]  /*c250*/  HMMA.16816.F32 R32, R168.reuse, R138, R32 ;  /* 0x0000008aa820723c */ /* 0x040fe20000001820 */
[----:B------:R-:W5:Y:S02]  /*c260*/  LDSM.16.MT88.4 R136, [R238+0x1800] ;  /* 0x00180000ee88783b */ /* 0x000f640000004200 */
[----:B-1----:R-:W-:Y:S04]  /*c270*/  FADD.FTZ R0, R144, R0 ;  /* 0x0000000090007221 */ /* 0x002fe80000010000 */
[----:B------:R-:W-:Y:S01]  /*c280*/  FADD.FTZ R0, R134, R0 ;  /* 0x0000000086007221 */ /* 0x000fe20000010000 */
[C---:B-----5:R-:W-:Y:S08]  /*c290*/  HMMA.16816.F32 R36, R168.reuse, R136, R36 ;  /* 0x00000088a824723c */ /* 0x060ff00000001824 */
        /* <DEDUP_REMOVED lines=36> */
[----:B------:R-:W-:Y:S03]  /*c4e0*/  F2FP.PACK_AB R137, R178, R149 ;  /* 0x00000095b289723e */ /* 0x000fe600000000ff */
[----:B------:R-:W-:Y:S02]  /*c4f0*/  F2FP.PACK_AB R138, R134, R144 ;  /* 0x00000090868a723e */ /* 0x000fe400000000ff */
[----:B------:R-:W1:Y:S02]  /*c500*/  LDSM.16.MT88.4 R144, [R240+0x800] ;  /* 0x00080000f090783b */ /* 0x000e640000004200 */
[----:B------:R-:W-:Y:S01]  /*c510*/  MUFU.EX2 R134, R159 ;  /* 0x0000009f00867308 */ /* 0x000fe20000000800 */
[----:B----4-:R-:W-:Y:S02]  /*c520*/  F2FP.PACK_AB R139, R176, R177 ;  /* 0x000000b1b08b723e */ /* 0x010fe400000000ff */
[----:B--2---:R-:W-:Y:S02]  /*c530*/  F2FP.PACK_AB R169, R175, R174 ;  /* 0x000000aeafa9723e */ /* 0x004fe400000000ff */
[----:B------:R-:W-:Y:S03]  /*c540*/  F2FP.PACK_AB R171, R173, R172 ;  /* 0x000000acadab723e */ /* 0x000fe600000000ff */
[C---:B------:R-:W-:Y:S02]  /*c550*/  HMMA.16816.F32 R4, R136.reuse, R140, R4 ;  /* 0x0000008c8804723c */ /* 0x040fe40000001804 */
[----:B------:R-:W2:Y:S06]  /*c560*/  MUFU.EX2 R132, R151 ;  /* 0x0000009700847308 */ /* 0x000eac0000000800 */
[C---:B------:R-:W-:Y:S01]  /*c570*/  HMMA.16816.F32 R8, R136.reuse, R142, R8 ;  /* 0x0000008e8808723c */ /* 0x040fe20000001808 */
[----:B------:R-:W4:Y:S03]  /*c580*/  LDSM.16.MT88.4 R140, [R239+0x800] ;  /* 0x00080000ef8c783b */ /* 0x000f260000004200 */
[C---:B--2---:R-:W-:Y:S01]  /*c590*/  F2FP.PACK_AB R168, R3.reuse, R132 ;  /* 0x0000008403a8723e */ /* 0x044fe200000000ff */
[----:B------:R-:W-:Y:S01]  /*c5a0*/  FADD.FTZ R0, R132, R0 ;  /* 0x0000000084007221 */ /* 0x000fe20000010000 */
[----:B------:R-:W-:Y:S02]  /*c5b0*/  MOV R132, R156 ;  /* 0x0000009c00847202 */ /* 0x000fe40000000f00 */
[C---:B-1----:R-:W-:Y:S04]  /*c5c0*/  HMMA.16816.F32 R12, R136.reuse, R144, R12 ;  /* 0x00000090880c723c */ /* 0x042fe8000000180c */
[----:B------:R-:W-:Y:S01]  /*c5d0*/  IADD3 R132, R132, -0x1, RZ ;  /* 0xffffffff84847810 */ /* 0x000fe20007ffe0ff */
[----:B------:R-:W-:Y:S02]  /*c5e0*/  FADD.FTZ R0, R3, R0 ;  /* 0x0000000003007221 */ /* 0x000fe40000010000 */
[----:B------:R-:W-:Y:S01]  /*c5f0*/  FADD.FTZ R3, R150, R148 ;  /* 0x0000009496037221 */ /* 0x000fe20000010000 */
[C---:B------:R-:W-:Y:S01]  /*c600*/  HMMA.16816.F32 R16, R136.reuse, R146, R16 ;  /* 0x000000928810723c */ /* 0x040fe20000001810 */
[----:B------:R-:W1:Y:S07]  /*c610*/  LDSM.16.MT88.4 R144, [R241+0x800] ;  /* 0x00080000f190783b */ /* 0x000e6e0000004200 */
[C---:B----4-:R-:W-:Y:S08]  /*c620*/  HMMA.16816.F32 R20, R136.reuse, R140, R20 ;  /* 0x0000008c8814723c */ /* 0x050ff00000001814 */
        /* <DEDUP_REMOVED lines=39> */
[C---:B------:R-:W-:Y:S01]  /*c8a0*/  F2FP.PACK_AB R170, R134.reuse, R140 ;  /* 0x0000008c86aa723e */ /* 0x040fe200000000ff */
[----:B------:R-:W2:Y:S02]  /*c8b0*/  LDSM.16.MT88.4 R152, [R238+0x1000] ;  /* 0x00100000ee98783b */ /* 0x000ea40000004200 */
[----:B------:R-:W-:Y:S01]  /*c8c0*/  FADD.FTZ R0, R134, R0 ;  /* 0x0000000086007221 */ /* 0x000fe20000010000 */
[C---:B-1----:R-:W-:Y:S05]  /*c8d0*/  HMMA.16816.F32 R124, R136.reuse, R144, R124 ;  /* 0x00000090887c723c */ /* 0x042fea000000187c */
[----:B------:R1:W-:Y:S03]  /*c8e0*/  STL [R1+0x28], R0 ;  /* 0x0000280001007387 */ /* 0x0003e60000100800 */
[----:B------:R-:W-:Y:S01]  /*c8f0*/  HMMA.16816.F32 R128, R136, R146, R128 ;  /* 0x000000928880723c */ /* 0x000fe20000001880 */
[----:B------:R-:W3:Y:S04]  /*c900*/  LDL R134, [R1+0x64] ;  /* 0x0000640001867983 */ /* 0x000ee80000100800 */
[----:B------:R-:W4:Y:S08]  /*c910*/  LDSM.16.MT88.4 R144, [R240+0x1000] ;  /* 0x00100000f090783b */ /* 0x000f300000004200 */
[----:B------:R-:W5:Y:S08]  /*c920*/  LDSM.16.MT88.4 R136, [R239+0x1000] ;  /* 0x00100000ef88783b */ /* 0x000f700000004200 */
[----:B------:R4:W-:Y:S01]  /*c930*/  STL [R1+0x1c], R132 ;  /* 0x00001c8401007387 */ /* 0x0009e20000100800 */
[----:B-1----:R-:W-:Y:S04]  /*c940*/  FADD.FTZ R0, R149, R3 ;  /* 0x0000000395007221 */ /* 0x002fe80000010000 */
[----:B------:R-:W-:Y:S01]  /*c950*/  FADD.FTZ R0, R178, R0 ;  /* 0x00000000b2007221 */ /* 0x000fe20000010000 */
[C---:B--2---:R-:W-:Y:S01]  /*c960*/  HMMA.16816.F32 R156, R168.reuse, R152, R4 ;  /* 0x00000098a89c723c */ /* 0x044fe20000001804 */
[----:B------:R-:W1:Y:S04]  /*c970*/  LDSM.16.MT88.4 R4, [R241+0x1000] ;  /* 0x00100000f104783b */ /* 0x000e680000004200 */
[----:B------:R-:W-:Y:S03]  /*c980*/  FADD.FTZ R0, R177, R0 ;  /* 0x00000000b1007221 */ /* 0x000fe60000010000 */
[C---:B------:R-:W-:Y:S01]  /*c990*/  HMMA.16816.F32 R152, R168.reuse, R154, R8 ;  /* 0x0000009aa898723c */ /* 0x040fe20000001808 */
[----:B------:R-:W2:Y:S03]  /*c9a0*/  LDSM.16.MT88.4 R8, [R238+0x2800] ;  /* 0x00280000ee08783b */ /* 0x000ea60000004200 */
[----:B------:R-:W-:Y:S04]  /*c9b0*/  FADD.FTZ R0, R176, R0 ;  /* 0x00000000b0007221 */ /* 0x000fe80000010000 */
[C---:B----4-:R-:W-:Y:S01]  /*c9c0*/  HMMA.16816.F32 R148, R168.reuse, R144, R12 ;  /* 0x00000090a894723c */ /* 0x050fe2000000180c */
[----:B------:R-:W4:Y:S03]  /*c9d0*/  LDSM.16.MT88.4 R12, [R240+0x2800] ;  /* 0x00280000f00c783b */ /* 0x000f260000004200 */
[----:B------:R-:W-:Y:S01]  /*c9e0*/  FADD.FTZ R0, R174, R0 ;  /* 0x00000000ae007221 */ /* 0x000fe20000010000 */
[----:B------:R-:W-:Y:S03]  /*c9f0*/  MOV R132, R2 ;  /* 0x0000000200847202 */ /* 0x000fe60000000f00 */
[C---:B------:R-:W-:Y:S04]  /*ca00*/  HMMA.16816.F32 R144, R168.reuse, R146, R16 ;  /* 0x00000092a890723c */ /* 0x040fe80000001810 */
[----:B------:R-:W-:Y:S04]  /*ca10*/  FADD.FTZ R0, R175, R0 ;  /* 0x00000000af007221 */ /* 0x000fe80000010000 */
[C---:B-----5:R-:W-:Y:S04]  /*ca20*/  HMMA.16816.F32 R140, R168.reuse, R136, R20 ;  /* 0x00000088a88c723c */ /* 0x060fe80000001814 */
[----:B------:R-:W-:Y:S04]  /*ca30*/  FADD.FTZ R0, R172, R0 ;  /* 0x00000000ac007221 */ /* 0x000fe80000010000 */
[C---:B------:R-:W-:Y:S04]  /*ca40*/  HMMA.16816.F32 R136, R168.reuse, R138, R24 ;  /* 0x0000008aa888723c */ /* 0x040fe80000001818 */
[----:B------:R-:W-:Y:S04]  /*ca50*/  FADD.FTZ R0, R173, R0 ;  /* 0x00000000ad007221 */ /* 0x000fe80000010000 */
[C---:B-1----:R-:W-:Y:S01]  /*ca60*/  HMMA.16816.F32 R28, R168.reuse, R4, R28 ;  /* 0x00000004a81c723c */ /* 0x042fe2000000181c */
[----:B------:R-:W-:Y:S07]  /*ca70*/  STL [R1+0x2c], R0 ;  /* 0x00002c0001007387 */ /* 0x000fee0000100800 */
        /* <DEDUP_REMOVED lines=38> */
.L_x_3025:
[----:B------:R-:W2:Y:S04]  /*cce0*/  LDL R2, [R1+0x34] ;  /* 0x0000340001027983 */ /* 0x000ea80000100800 */
[----:B------:R-:W2:Y:S02]  /*ccf0*/  LDL R0, [R1+0x1c] ;  /* 0x00001c0001007983 */ /* 0x000ea40000100800 */
[----:B--2---:R-:W-:-:S13]  /*cd00*/  ISETP.GE.AND P0, PT, R0, R2, PT ;  /* 0x000000020000720c */ /* 0x004fda0003f06270 */
[----:B------:R-:W-:Y:S05]  /*cd10*/  @!P0 BRA `(.L_x_3031) ;  /* 0x000036d000008947 */ /* 0x000fea0003800000 */
[----:B------:R-:W-:Y:S02]  /*cd20*/  MOV R134, R132 ;  /* 0x0000008400867202 */ /* 0x000fe40000000f00 */
[----:B------:R-:W-:Y:S02]  /*cd30*/  MOV R2, R133 ;  /* 0x0000008500027202 */ /* 0x000fe40000000f00 */
.L_x_3042:
[----:B--2---:R-:W2:Y:S01]  /*cd40*/  LDL R0, [R1+0x14] ;  /* 0x0000140001007983 */ /* 0x004ea20000100800 */
[----:B------:R-:W-:Y:S04]  /*cd50*/  DEPBAR.LE SB0, 0x0 ;  /* 0x000080000000791a */ /* 0x000fe80000000000 */
[----:B------:R-:W3:Y:S01]  /*cd60*/  LDL R7, [R1+0x1c] ;  /* 0x00001c0001077983 */ /* 0x000ee20000100800 */
[----:B------:R-:W-:Y:S01]  /*cd70*/  WARPSYNC 0xffffffff ;  /* 0xffffffff00007948 */ /* 0x000fe20003800000 */
[----:B------:R-:W-:Y:S03]  /*cd80*/  BSSY B0, `(.L_x_3032) ;  /* 0x00000f1000007945 */ /* 0x000fe60003800000 */
[----:B------:R-:W4:Y:S05]  /*cd90*/  LDL.64 R10, [R1+0x58] ;  /* 0x00005800010a7983 */ /* 0x000f2a0000100a00 */
[----:B------:R-:W4:Y:S05]  /*cda0*/  LDL.64 R8, [R1+0x48] ;  /* 0x0000480001087983 */ /* 0x000f2a0000100a00 */
[----:B------:R-:W4:Y:S05]  /*cdb0*/  LDL R14, [R1] ;  /* 0x00000000010e7983 */ /* 0x000f2a0000100800 */
[----:B------:R-:W4:Y:S05]  /*cdc0*/  LDL R20, [R1+0x18] ;  /* 0x0000180001147983 */ /* 0x000f2a0000100800 */
[----:B------:R-:W1:Y:S05]  /*cdd0*/  S2R R3, SR_TID.X ;  /* 0x0000000000037919 */ /* 0x000e6a0000002100 */
[----:B------:R-:W-:Y:S06]  /*cde0*/  BAR.SYNC.DEFER_BLOCKING 0x0 ;  /* 0x0000000000007b1d */ /* 0x000fec0000010000 */
[----:B------:R-:W-:Y:S05]  /*cdf0*/  LDSM.16.M88.4 R16, [R135+0x800] ;  /* 0x000800008710783b */ /* 0x000fea0000000200 */
[----:B------:R-:W-:Y:S05]  /*ce00*/  LDSM.16.M88.4 R24, [R135+0x1000] ;  /* 0x001000008718783b */ /* 0x000fea0000000200 */
[----:B------:R-:W-:Y:S05]  /*ce10*/  LDSM.16.M88.4 R168, [R242] ;  /* 0x00000000f2a8783b */ /* 0x000fea0000000200 */
[----:B------:R-:W-:Y:S01]  /*ce20*/  LDSM.16.M88.4 R172, [R252] ;  /* 0x00000000fcac783b */ /* 0x000fe20000000200 */
[----:B-1----:R-:W-:Y:S11]  /*ce30*/  ISETP.GT.AND P1, PT, R3, 0x7f, PT ;  /* 0x0000007f0300780c */ /* 0x002ff60003f24270 */
[----:B------:R-:W-:Y:S02]  /*ce40*/  @!UPT UIADD3 URZ, URZ, URZ, URZ ;  /* 0x0000003f3f3ff290 */ /* 0x000fe4000fffe03f */
[----:B------:R-:W-:Y:S01]  /*ce50*/  @!P1 IMAD.MOV.U32 R6, RZ, RZ, c[0x0][0x20c] ;  /* 0x00008300ff069624 */ /* 0x000fe200078e00ff */
[C---:B--2---:R-:W-:Y:S02]  /*ce60*/  LOP3.LUT P2, RZ, R0.reuse, 0x200, RZ, 0xc0, !PT ;  /* 0x0000020000ff7812 */ /* 0x044fe4000784c0ff */
[C---:B------:R-:W-:Y:S02]  /*ce70*/  LOP3.LUT P6, RZ, R0.reuse, 0x100, RZ, 0xc0, !PT ;  /* 0x0000010000ff7812 */ /* 0x040fe400078cc0ff */
[C---:B------:R-:W-:Y:S01]  /*ce80*/  LOP3.LUT P5, RZ, R0.reuse, 0x80, RZ, 0xc0, !PT ;  /* 0x0000008000ff7812 */ /* 0x040fe200078ac0ff */
[C---:B---3--:R-:W-:Y:S01]  /*ce90*/  IMAD.WIDE.U32 R4, R7.reuse, c[0x0][0x208], RZ ;  /* 0x0000820007047a25 */ /* 0x048fe200078e00ff */
[----:B------:R-:W-:Y:S02]  /*cea0*/  LOP3.LUT P4, RZ, R0, 0x40, RZ, 0xc0, !PT ;  /* 0x0000004000ff7812 */ /* 0x000fe4000788c0ff */
[----:B------:R-:W-:Y:S05]  /*ceb0*/  SHF.R.S32.HI R0, RZ, 0x1f, R7 ;  /* 0x0000001fff007819 */ /* 0x000fea0000011407 */
[----:B------:R-:W-:Y:S04]  /*cec0*/  IMAD R0, R0, c[0x0][0x208], RZ ;  /* 0x0000820000007a24 */ /* 0x000fe800078e02ff */
[----:B------:R-:W-:Y:S01]  /*ced0*/  IMAD R0, R7, c[0x0][0x20c], R0 ;  /* 0x0000830007007a24 */ /* 0x000fe200078e0200 */
[----:B----4-:R-:W-:Y:S03]  /*cee0*/  LDSM.16.M88.4 R176, [R14] ;  /* 0x000000000eb0783b */ /* 0x010fe60000000200 */
[----:B------:R-:W-:Y:S02]  /*cef0*/  IMAD.IADD R0, R5, 0x1, R0 ;  /* 0x0000000105007824 */ /* 0x000fe400078e0200 */
[----:B------:R-:W-:Y:S04]  /*cf00*/  IMAD.WIDE.U32 R4, R4, 0x30, RZ ;  /* 0x0000003004047825 */ /* 0x000fe800078e00ff */
[----:B------:R-:W-:Y:S02]  /*cf10*/  IMAD R3, R0, 0x30, RZ ;  /* 0x0000003000037824 */ /* 0x000fe400078e02ff */
[----:B------:R-:W-:Y:S02]  /*cf20*/  @!P1 IMAD.MOV.U32 R0, RZ, RZ, c[0x0][0x208] ;  /* 0x00008200ff009624 */ /* 0x000fe400078e00ff */
[----:B------:R-:W-:Y:S03]  /*cf30*/  IMAD.IADD R3, R5, 0x1, R3 ;  /* 0x0000000105037824 */ /* 0x000fe600078e0203 */
[CC--:B------:R-:W-:Y:S04]  /*cf40*/  @!P1 LEA R5, P0, R0.reuse, R4.reuse, 0x5 ;  /* 0x0000000400059211 */ /* 0x0c0fe800078028ff */
[----:B------:R-:W-:Y:S02]  /*cf50*/  @!P1 LEA.HI.X R6, R0, R3, R6, 0x5, P0 ;  /* 0x0000000300069211 */ /* 0x000fe400000f2c06 */
[----:B------:R-:W-:Y:S05]  /*cf60*/  IADD3 R0, P0, R10, R4, RZ ;  /* 0x000000040a007210 */ /* 0x000fea0007f1e0ff */
[----:B------:R-:W-:Y:S01]  /*cf70*/  IMAD.X R3, R3, 0x1, R9, P0 ;  /* 0x0000000103037824 */ /* 0x000fe200000e0609 */
[C---:B------:R-:W-:Y:S04]  /*cf80*/  LEA R12, P0, R0.reuse, c[0x0][0x1f8], 0x1 ;  /* 0x00007e00000c7a11 */ /* 0x040fe800078008ff */
[----:B------:R-:W-:Y:S02]  /*cf90*/  LEA.HI.X R13, R0, c[0x0][0x1fc], R3, 0x1, P0 ;  /* 0x00007f00000d7a11 */ /* 0x000fe400000f0c03 */
[----:B------:R-:W-:Y:S05]  /*cfa0*/  @!P1 IADD3 R0, P0, R5, R10, RZ ;  /* 0x0000000a05009210 */ /* 0x000fea0007f1e0ff */
[----:B------:R-:W-:Y:S01]  /*cfb0*/  @!P1 IMAD.X R3, R6, 0x1, R9, P0 ;  /* 0x0000000106039824 */ /* 0x000fe200000e0609 */
[C---:B------:R-:W-:Y:S01]  /*cfc0*/  @!P1 LEA R132, P0, R0.reuse, c[0x0][0x1f8], 0x1 ;  /* 0x00007e0000849a11 */ /* 0x040fe200078008ff */
[----:B------:R-:W1:Y:S03]  /*cfd0*/  LDSM.16.M88.4 R8, [R135] ;  /* 0x000000008708783b */ /* 0x000e660000000200 */
[----:B------:R-:W-:Y:S01]  /*cfe0*/  @!P1 LEA.HI.X R133, R0, c[0x0][0x1fc], R3, 0x1, P0 ;  /* 0x00007f0000859a11 */ /* 0x000fe200000f0c03 */
[----:B------:R-:W-:Y:S01]  /*cff0*/  IMAD.MOV.U32 R3, RZ, RZ, R7 ;  /* 0x000000ffff037224 */ /* 0x000fe200078e0007 */
[----:B------:R-:W-:Y:S01]  /*d000*/  @!PT LDS RZ, [RZ] ;  /* 0x00000000fffff984 */ /* 0x000fe20000000800 */
[----:B------:R-:W-:Y:S01]  /*d010*/  @!PT LDS RZ, [RZ] ;  /* 0x00000000fffff984 */ /* 0x000fe20000000800 */
[----:B------:R-:W-:Y:S01]  /*d020*/  @!PT LDS RZ, [RZ] ;  /* 0x00000000fffff984 */ /* 0x000fe20000000800 */
[----:B------:R2:W-:Y:S05]  /*d030*/  LDGSTS.E.BYPASS.LTC128B.128 [R20+0x4080], [R12.64], !P2 ;  /* 0x040800000c147fae */ /* 0x0005ea000d101d46 */
[----:B------:R2:W-:Y:S05]  /*d040*/  LDGSTS.E.BYPASS.LTC128B.128 [R20+0x5880], [R12.64+0x80], !P6 ;  /* 0x058800800c147fae */ /* 0x0005ea000f101d46 */
[----:B------:R2:W-:Y:S05]  /*d050*/  LDGSTS.E.BYPASS.LTC128B.128 [R20+0x7080], [R12.64+0x100], !P5 ;  /* 0x070801000c147fae */ /* 0x0005ea000e901d46 */
[----:B------:R2:W-:Y:S05]  /*d060*/  LDGSTS.E.BYPASS.LTC128B.128 [R20+0x8880], [R12.64+0x180], !P4 ;  /* 0x088801800c147fae */ /* 0x0005ea000e101d46 */
[----:B------:R3:W-:Y:S05]  /*d070*/  @!P1 LDGSTS.E.BYPASS.LTC128B.128 [R20+0x5080], [R132.64], !P2 ;  /* 0x0508000084149fae */ /* 0x0007ea000d101d46 */
[----:B------:R3:W-:Y:S05]  /*d080*/  @!P1 LDGSTS.E.BYPASS.LTC128B.128 [R20+0x6880], [R132.64+0x80], !P6 ;  /* 0x0688008084149fae */ /* 0x0007ea000f101d46 */
[----:B------:R3:W-:Y:S01]  /*d090*/  @!P1 LDGSTS.E.BYPASS.LTC128B.128 [R20+0x8080], [R132.64+0x100], !P5 ;  /* 0x0808010084149fae */ /* 0x0007e2000e901d46 */
[C---:B-1----:R-:W-:Y:S04]  /*d0a0*/  HMMA.16816.F32 R4, R160.reuse, R8, RZ ;  /* 0x00000008a004723c */ /* 0x042fe800000018ff */
[----:B------:R3:W-:Y:S05]  /*d0b0*/  @!P1 LDGSTS.E.BYPASS.LTC128B.128 [R20+0x9880], [R132.64+0x180], !P4 ;  /* 0x0988018084149fae */ /* 0x0007ea000e101d46 */
[----:B------:R-:W0:Y:S01]  /*d0c0*/  LDGDEPBAR ;  /* 0x00000000000079af */ /* 0x000e220000000000 */
[C---:B------:R-:W-:Y:S08]  /*d0d0*/  HMMA.16816.F32 R8, R160.reuse, R10, RZ ;  /* 0x0000000aa008723c */ /* 0x040ff000000018ff */
        /* <DEDUP_REMOVED lines=10> */
[C---:B------:R-:W-:Y:S01]  /*d180*/  HMMA.16816.F32 R20, R164.reuse, R176, R20 ;  /* 0x000000b0a414723c */ /* 0x040fe20000001814 */
[----:B------:R3:W5:Y:S07]  /*d190*/  LDL R177, [R1+0x14] ;  /* 0x0000140001b17983 */ /* 0x00076e0000100800 */
[----:B------:R-:W-:Y:S01]  /*d1a0*/  HMMA.16816.F32 R24, R164, R178, R24 ;  /* 0x000000b2a418723c */ /* 0x000fe20000001818 */
[----:B------:R-:W4:Y:S06]  /*d1b0*/  LDL R179, [R1+0x34] ;  /* 0x0000340001b37983 */ /* 0x000f2c0000100800 */
[----:B------:R-:W-:Y:S01]  /*d1c0*/  IMAD.MOV.U32 R178, RZ, RZ, R3 ;  /* 0x000000ffffb27224 */ /* 0x000fe200078e0003 */
        /* <DEDUP_REMOVED lines=35> */
[----:B------:R-:W2:Y:S02]  /*d400*/  LDSM.16.M88.4 R172, [R237+0x2000] ;  /* 0x00200000edac783b */ /* 0x000ea40000000200 */
[----:B----4-:R-:W-:Y:S05]  /*d410*/  ISETP.GT.AND P0, PT, R178, R179, PT ;  /* 0x000000b3b200720c */ /* 0x010fea0003f04270 */
        /* <DEDUP_REMOVED lines=84> */
[----:B------:R-:W-:Y:S04]  /*d960*/  DEPBAR.LE SB0, 0x0 ;  /* 0x000080000000791a */ /* 0x000fe80000000000 */
[----:B------:R-:W-:Y:S02]  /*d970*/  BAR.SYNC.DEFER_BLOCKING 0x0 ;  /* 0x0000000000007b1d */ /* 0x000fe40000010000 */
[C---:B-1----:R-:W-:Y:S08]  /*d980*/  HMMA.16816.F32 R12, R232.reuse, R168, R12 ;  /* 0x000000a8e80c723c */ /* 0x042ff0000000180c */
[C---:B------:R-:W-:Y:S08]  /*d990*/  HMMA.16816.F32 R16, R232.reuse, R170, R16 ;  /* 0x000000aae810723c */ /* 0x040ff00000001810 */
[C---:B--2---:R-:W-:Y:S08]  /*d9a0*/  HMMA.16816.F32 R20, R232.reuse, R172, R20 ;  /* 0x000000ace814723c */ /* 0x044ff00000001814 */
[----:B------:R-:W-:Y:S01]  /*d9b0*/  HMMA.16816.F32 R24, R232, R174, R24 ;  /* 0x000000aee818723c */ /* 0x000fe20000001818 */
[----:B------:R-:W-:Y:S07]  /*d9c0*/  @!UPT UIADD3 URZ, URZ, URZ, URZ ;  /* 0x0000003f3f3ff290 */ /* 0x000fee000fffe03f */
[----:B------:R-:W-:-:S11]  /*d9d0*/  @!P0 BRA `(.L_x_3033) ;  /* 0x000002b000008947 */ /* 0x000fd60003800000 */
[----:B---3--:R-:W2:Y:S04]  /*d9e0*/  LDL.64 R172, [R1+0x50] ;  /* 0x0000500001ac7983 */ /* 0x008ea80000100a00 */
[----:B------:R-:W3:Y:S04]  /*d9f0*/  LDL.64 R170, [R1+0x38] ;  /* 0x0000380001aa7983 */ /* 0x000ee80000100a00 */
[----:B------:R-:W4:Y:S04]  /*da00*/  LDL R176, [R1+0x18] ;  /* 0x0000180001b07983 */ /* 0x000f280000100800 */
        /* <DEDUP_REMOVED lines=40> */
.L_x_3033:
[----:B---3--:R-:W-:Y:S05]  /*dc90*/  BSYNC B0 ;  /* 0x0000000000007941 */ /* 0x008fea0003800000 */
.L_x_3032:
        /* <DEDUP_REMOVED lines=37> */
.L_x_3036:
[----:B------:R-:W-:Y:S04]  /*def0*/  MOV R169, c[0x0][0x32c] ;  /* 0x0000cb0000a97a02 */ /* 0x000fe80000000f00 */
[----:B------:R-:W-:Y:S11]  /*df00*/  ISETP.NE.AND P0, PT, R169, 0x1, PT ;  /* 0x00000001a900780c */ /* 0x000ff60003f05270 */
[----:B------:R-:W-:Y:S02]  /*df10*/  @!UPT UIADD3 URZ, URZ, URZ, URZ ;  /* 0x0000003f3f3ff290 */ /* 0x000fe4000fffe03f */
[----:B------:R-:W-:Y:S05]  /*df20*/  @P0 IMAD.HI.U32 R169, R133, c[0x0][0x330], RZ ;  /* 0x0000cc0085a90a27 */ /* 0x000fea00078e00ff */
[----:B------:R-:W-:Y:S02]  /*df30*/  @P0 SHF.R.U32.HI R133, RZ, c[0x0][0x334], R169 ;  /* 0x0000cd00ff850a19 */ /* 0x000fe400000116a9 */
.L_x_3037:
[----:B------:R-:W-:Y:S05]  /*df40*/  BSYNC B0 ;  /* 0x0000000000007941 */ /* 0x000fea0003800000 */
.L_x_3035:
[----:B------:R-:W-:Y:S04]  /*df50*/  IMAD.IADD R169, R0, 0x1, -R170 ;  /* 0x0000000100a97824 */ /* 0x000fe800078e0aaa */
[----:B------:R-:W-:Y:S05]  /*df60*/  IMAD R133, R133, c[0x0][0x32c], R169 ;  /* 0x0000cb0085857a24 */ /* 0x000fea00078e02a9 */
[----:B------:R-:W-:Y:S02]  /*df70*/  IMNMX R3, R3, R133, !PT ;  /* 0x0000008503037217 */ /* 0x000fe40007800200 */
[----:B------:R-:W-:Y:S04]  /*df80*/  IADD3 R133, R133, c[0x0][0x32c], RZ ;  /* 0x0000cb0085857a10 */ /* 0x000fe80007ffe0ff */
[----:B------:R-:W-:Y:S02]  /*df90*/  IMNMX R132, R132, R133, PT ;  /* 0x0000008584847217 */ /* 0x000fe40003800200 */
.L_x_3034:
        /* <DEDUP_REMOVED lines=84> */
.L_x_3040:
[----:B------:R-:W-:Y:S04]  /*e4e0*/  MOV R20, c[0x0][0x32c] ;  /* 0x0000cb0000147a02 */ /* 0x000fe80000000f00 */
[----:B------:R-:W-:Y:S11]  /*e4f0*/  ISETP.NE.AND P0, PT, R20, 0x1, PT ;  /* 0x000000011400780c */ /* 0x000ff60003f05270 */
[----:B------:R-:W-:Y:S02]  /*e500*/  @!UPT UIADD3 URZ, URZ, URZ, URZ ;  /* 0x0000003f3f3ff290 */ /* 0x000fe4000fffe03f */
[----:B------:R-:W-:Y:S05]  /*e510*/  @P0 IMAD.HI.U32 R20, R5, c[0x0][0x330], RZ ;  /* 0x0000cc0005140a27 */ /* 0x000fea00078e00ff */
[----:B------:R-:W-:Y:S02]  /*e520*/  @P0 SHF.R.U32.HI R5, RZ, c[0x0][0x334], R20 ;  /* 0x0000cd00ff050a19 */ /* 0x000fe40000011614 */
.L_x_3041:
[----:B------:R-:W-:Y:S05]  /*e530*/  BSYNC B0 ;  /* 0x0000000000007941 */ /* 0x000fea0003800000 */
.L_x_3039:
[----:B------:R-:W2:Y:S02]  /*e540*/  LDL R20, [R1+0x30] ;  /* 0x0000300001147983 */ /* 0x000ea40000100800 */
[----:B--2---:R-:W-:Y:S04]  /*e550*/  IMAD.IADD R0, R0, 0x1, -R20 ;  /* 0x0000000100007824 */ /* 0x004fe800078e0a14 */
[----:B------:R-:W-:Y:S05]  /*e560*/  IMAD R0, R5, c[0x0][0x32c], R0 ;  /* 0x0000cb0005007a24 */ /* 0x000fea00078e0200 */
[----:B------:R-:W-:Y:S02]  /*e570*/  IMNMX R3, R3, R0, !PT ;  /* 0x0000000003037217 */ /* 0x000fe40007800200 */
[----:B------:R-:W-:Y:S04]  /*e580*/  IADD3 R0, R0, c[0x0][0x32c], RZ ;  /* 0x0000cb0000007a10 */ /* 0x000fe80007ffe0ff */
[----:B------:R-:W-:Y:S02]  /*e590*/  IMNMX R4, R4, R0, PT ;  /* 0x0000000004047217 */ /* 0x000fe40003800200 */
.L_x_3038:
        /* <DEDUP_REMOVED lines=37> */
[--C-:B------:R-:W-:Y:S01]  /*e7f0*/  FFMA.FTZ R17, R17, c[0x0][0x2d0], -R2.reuse ;  /* 0x0000b40011117a23 */ /* 0x100fe20000010802 */
[----:B------:R-:W-:Y:S01]  /*e800*/  MOV R170, R179 ;  /* 0x000000b300aa7202 */ /* 0x000fe20000000f00 */
[--C-:B------:R-:W-:Y:S01]  /*e810*/  FFMA.FTZ R179, R16, c[0x0][0x2d0], -R2.reuse ;  /* 0x0000b40010b37a23 */ /* 0x100fe20000010802 */
[----:B------:R-:W-:Y:S01]  /*e820*/  ISETP.LT.OR P0, PT, R4, 0x2, P0 ;  /* 0x000000020400780c */ /* 0x000fe20000701670 */
[--C-:B------:R-:W-:Y:S01]  /*e830*/  FFMA.FTZ R12, R12, c[0x0][0x2d0], -R2.reuse ;  /* 0x0000b4000c0c7a23 */ /* 0x100fe20000010802 */
[----:B------:R-:W-:Y:S01]  /*e840*/  MOV R16, R178 ;  /* 0x000000b200107202 */ /* 0x000fe20000000f00 */
[--C-:B------:R-:W-:Y:S01]  /*e850*/  FFMA.FTZ R9, R9, c[0x0][0x2d0], -R2.reuse ;  /* 0x0000b40009097a23 */ /* 0x100fe20000010802 */
[----:B------:R-:W-:Y:S01]  /*e860*/  FSEL R7, R7, -INF , !P0 ;  /* 0xff80000007077808 */ /* 0x000fe20004000000 */
[----:B------:R-:W-:Y:S01]  /*e870*/  FFMA.FTZ R8, R8, c[0x0][0x2d0], -R2 ;  /* 0x0000b40008087a23 */ /* 0x000fe20000010802 */
[----:B------:R-:W-:Y:S01]  /*e880*/  LOP3.LUT P0, RZ, R177, 0x4, RZ, 0xc0, !PT ;  /* 0x00000004b1ff7812 */ /* 0x000fe2000780c0ff */
[----:B------:R-:W3:Y:S03]  /*e890*/  MUFU.EX2 R2, R0 ;  /* 0x0000000000027308 */ /* 0x000ee60000000800 */
[----:B------:R-:W-:Y:S04]  /*e8a0*/  ISETP.GT.AND P0, PT, R3, 0x8, !P0 ;  /* 0x000000080300780c */ /* 0x000fe80004704270 */
[----:B------:R-:W-:Y:S04]  /*e8b0*/  ISETP.LT.OR P0, PT, R4, 0x9, P0 ;  /* 0x000000090400780c */ /* 0x000fe80000701670 */
[----:B------:R-:W-:Y:S02]  /*e8c0*/  FSEL R10, R10, -INF , !P0 ;  /* 0xff8000000a0a7808 */ /* 0x000fe40004000000 */
[----:B------:R-:W-:Y:S04]  /*e8d0*/  LOP3.LUT P0, RZ, R177, 0x2, RZ, 0xc0, !PT ;  /* 0x00000002b1ff7812 */ /* 0x000fe8000780c0ff */
[----:B------:R-:W-:Y:S04]  /*e8e0*/  ISETP.GT.AND P0, PT, R3, 0x9, !P0 ;  /* 0x000000090300780c */ /* 0x000fe80004704270 */
[----:B------:R-:W-:Y:S01]  /*e8f0*/  ISETP.LT.OR P0, PT, R4, 0xa, P0 ;  /* 0x0000000a0400780c */ /* 0x000fe20000701670 */
[C---:B---3--:R-:W-:Y:S03]  /*e900*/  FMUL.FTZ R28, R2.reuse, R28 ;  /* 0x0000001c021c7220 */ /* 0x048fe60000410000 */
        /* <DEDUP_REMOVED lines=39> */
[C---:B------:R-:W-:Y:S02]  /*eb80*/  FMUL.FTZ R61, R2.reuse, R61 ;  /* 0x0000003d023d7220 */ /* 0x040fe40000410000 */
        /* <DEDUP_REMOVED lines=43> */
[----:B------:R-:W-:Y:S01]  /*ee40*/  MOV R27, R25 ;  /* 0x00000019001b7202 */ /* 0x000fe20000000f00 */
        /* <DEDUP_REMOVED lines=20> */
[----:B------:R-:W-:Y:S01]  /*ef90*/  FMUL.FTZ R13, R2, R149 ;  /* 0x00000095020d7220 */ /* 0x000fe20000410000 */
[----:B------:R-:W-:Y:S01]  /*efa0*/  MOV R149, R11 ;  /* 0x0000000b00957202 */ /* 0x000fe20000000f00 */
        /* <DEDUP_REMOVED lines=44> */
[C---:B------:R-:W-:Y:S01]  /*f270*/  FMUL.FTZ R10, R0.reuse, R154 ;  /* 0x0000009a000a7220 */ /* 0x040fe20000410000 */
[----:B------:R-:W-:Y:S01]  /*f280*/  MOV R154, R27 ;  /* 0x0000001b009a7202 */ /* 0x000fe20000000f00 */
[C---:B------:R-:W-:Y:S02]  /*f290*/  FMUL.FTZ R27, R0.reuse, R139 ;  /* 0x0000008b001b7220 */ /* 0x040fe40000410000 */
[C---:B------:R-:W-:Y:S02]  /*f2a0*/  FMUL.FTZ R22, R0.reuse, R142 ;  /* 0x0000008e00167220 */ /* 0x040fe40000410000 */
[C---:B------:R-:W-:Y:S02]  /*f2b0*/  FMUL.FTZ R23, R0.reuse, R143 ;  /* 0x0000008f00177220 */ /* 0x040fe40000410000 */
[C---:B--2---:R-:W-:Y:S01]  /*f2c0*/  FMUL.FTZ R6, R0.reuse, R158 ;  /* 0x0000009e00067220 */ /* 0x044fe20000410000 */
        /* <DEDUP_REMOVED lines=274> */
.L_x_3031:
[----:B------:R-:W-:Y:S02]  /*103f0*/  MOV R7, 0x1f ;  /* 0x0000001f00077802 */ /* 0x000fe40000000f00 */
[----:B------:R-:W-:Y:S01]  /*10400*/  MOV R6, 0xffffffff ;  /* 0xffffffff00067802 */ /* 0x000fe20000000f00 */
[----:B------:R-:W-:Y:S05]  /*10410*/  BRA.DIV ~URZ, `(.L_x_3043) ;  /* 0x00005e327f007947 */ /* 0x000fea000b800000 */
[----:B------:R-:W3:Y:S04]  /*10420*/  LDL R2, [R1+0x28] ;  /* 0x0000280001027983 */ /* 0x000ee80000100800 */
[----:B--23--:R2:W3:Y:S02]  /*10430*/  SHFL.BFLY PT, R0, R2, 0x2, 0x1f ;  /* 0x0c401f0002007f89 */ /* 0x00c4e400000e0000 */
.L_x_3110:
        /* <DEDUP_REMOVED lines=9> */
.L_x_3111:
        /* <DEDUP_REMOVED lines=149> */
.L_x_2992:
        /* <DEDUP_REMOVED lines=19> */
.L_x_3046:
[----:B---3--:R-:W-:Y:S05]  /*10f50*/  BSYNC B0 ;  /* 0x0000000000007941 */ /* 0x008fea0003800000 */
.L_x_3045:
        /* <DEDUP_REMOVED lines=172> */
.L_x_3049:
        /* <DEDUP_REMOVED lines=127> */
.L_x_3112:
[----:B------:R-:W-:Y:S05]  /*12210*/  BRA.DIV ~URZ, `(.L_x_3052) ;  /* 0x000042127f007947 */ /* 0x000fea000b800000 */
[----:B------:R4:W2:Y:S02]  /*12220*/  SHFL.IDX PT, R0, R15, RZ, 0x181f ;  /* 0x00181fff0f007589 */ /* 0x0008a400000e0000 */
.L_x_3113:
        /* <DEDUP_REMOVED lines=23> */
.L_x_3054:
[----:B------:R-:W-:Y:S05]  /*123a0*/  BSYNC B0 ;  /* 0x0000000000007941 */ /* 0x000fea0003800000 */
.L_x_3053:
[----:B------:R-:W-:Y:S05]  /*123b0*/  BRA.DIV ~URZ, `(.L_x_3055) ;  /* 0x000040d27f007947 */ /* 0x000fea000b800000 */
[----:B---3--:R3:W4:Y:S04]  /*123c0*/  SHFL.IDX PT, R10, R14, 0x1, 0x181f ;  /* 0x00381f000e0a7f89 */ /* 0x00872800000e0000 */
[----:B--2---:R3:W2:Y:S02]  /*123d0*/  SHFL.IDX PT, R0, R15, 0x1, 0x181f ;  /* 0x00381f000f007f89 */ /* 0x0046a400000e0000 */
.L_x_3114:
        /* <DEDUP_REMOVED lines=20> */
.L_x_3057:
[----:B------:R-:W-:Y:S05]  /*12520*/  BSYNC B0 ;  /* 0x0000000000007941 */ /* 0x000fea0003800000 */
.L_x_3056:
[----:B------:R-:W-:Y:S05]  /*12530*/  BRA.DIV ~URZ, `(.L_x_3058) ;  /* 0x000040127f007947 */ /* 0x000fea000b800000 */
[----:B----4-:R4:W1:Y:S02]  /*12540*/  SHFL.IDX PT, R10, R14, 0x2, 0x181f ;  /* 0x00581f000e0a7f89 */ /* 0x01086400000e0000 */
.L_x_3115:
[----:B------:R-:W-:Y:S05]  /*12550*/  BRA.DIV ~URZ, `(.L_x_3059) ;  /* 0x000040627f007947 */ /* 0x000fea000b800000 */
[----:B--2---:R2:W3:Y:S02]  /*12560*/  SHFL.IDX PT, R0, R15, 0x2, 0x181f ;  /* 0x00581f000f007f89 */ /* 0x0044e400000e0000 */
.L_x_3116:
        /* <DEDUP_REMOVED lines=20> */
.L_x_3061:
[----:B------:R-:W-:Y:S05]  /*126b0*/  BSYNC B0 ;  /* 0x0000000000007941 */ /* 0x000fea0003800000 */
.L_x_3060:
[----:B------:R-:W-:Y:S05]  /*126c0*/  BRA.DIV ~URZ, `(.L_x_3062) ;  /* 0x00003f527f007947 */ /* 0x000fea000b800000 */
[----:B-1----:R1:W2:Y:S04]  /*126d0*/  SHFL.IDX PT, R8, R14, 0x3, 0x181f ;  /* 0x00781f000e087f89 */ /* 0x0022a800000e0000 */
[----:B---3--:R1:W3:Y:S02]  /*126e0*/  SHFL.IDX PT, R0, R15, 0x3, 0x181f ;  /* 0x00781f000f007f89 */ /* 0x0082e400000e0000 */
.L_x_3117:
        /* <DEDUP_REMOVED lines=21> */
.L_x_3050:
        /* <DEDUP_REMOVED lines=35> */
.L_x_3118:
[----:B------:R-:W-:Y:S05]  /*12a70*/  BRA.DIV ~URZ, `(.L_x_3065) ;  /* 0x00003cd27f007947 */ /* 0x000fea000b800000 */
[----:B------:R3:W4:Y:S02]  /*12a80*/  SHFL.IDX PT, R0, R14, RZ, 0x1c1f ;  /* 0x001c1fff0e007589 */ /* 0x00072400000e0000 */
.L_x_3119:
        /* <DEDUP_REMOVED lines=194> */
.L_x_3067:
[----:B------:R-:W-:Y:S05]  /*136b0*/  BSYNC B0 ;  /* 0x0000000000007941 */ /* 0x000fea0003800000 */
.L_x_3066:
[----:B------:R-:W-:Y:S05]  /*136c0*/  BRA.DIV ~URZ, `(.L_x_3068) ;  /* 0x000030e27f007947 */ /* 0x000fea000b800000 */
[----:B--2---:R2:W1:Y:S04]  /*136d0*/  SHFL.IDX PT, R4, R12, 0x1, 0x1c1f ;  /* 0x003c1f000c047f89 */ /* 0x00446800000e0000 */
[----:B----4-:R2:W4:Y:S02]  /*136e0*/  SHFL.IDX PT, R0, R14, 0x1, 0x1c1f ;  /* 0x003c1f000e007f89 */ /* 0x01052400000e0000 */
.L_x_3120:
        /* <DEDUP_REMOVED lines=136> */
.L_x_3048:
        /* <DEDUP_REMOVED lines=20> */
.L_x_3069:
        /* <DEDUP_REMOVED lines=58> */
.L_x_3071:
[----:B------:R-:W-:Y:S05]  /*14450*/  BSYNC B0 ;  /* 0x0000000000007941 */ /* 0x000fea0003800000 */
.L_x_3070:
        /* <DEDUP_REMOVED lines=47> */
.L_x_3121:
[----:B------:R-:W-:Y:S05]  /*14750*/  BRA.DIV ~URZ, `(.L_x_3073) ;  /* 0x000021827f007947 */ /* 0x000fea000b800000 */
[----:B------:R3:W4:Y:S02]  /*14760*/  SHFL.IDX PT, R0, R15, RZ, 0x181f ;  /* 0x00181fff0f007589 */ /* 0x00072400000e0000 */
.L_x_3122:
        /* <DEDUP_REMOVED lines=24> */
.L_x_3075:
[----:B------:R-:W-:Y:S05]  /*148f0*/  BSYNC B0 ;  /* 0x0000000000007941 */ /* 0x000fea0003800000 */
.L_x_3074:
[----:B------:R-:W-:Y:S05]  /*14900*/  BRA.DIV ~URZ, `(.L_x_3076) ;  /* 0x000020327f007947 */ /* 0x000fea000b800000 */
[----:B--2---:R2:W1:Y:S04]  /*14910*/  SHFL.IDX PT, R10, R12, 0x1, 0x181f ;  /* 0x00381f000c0a7f89 */ /* 0x00446800000e0000 */
[----:B----4-:R2:W4:Y:S02]  /*14920*/  SHFL.IDX PT, R0, R15, 0x1, 0x181f ;  /* 0x00381f000f007f89 */ /* 0x01052400000e0000 */
.L_x_3123:
        /* <DEDUP_REMOVED lines=20> */
.L_x_3078:
[----:B------:R-:W-:Y:S05]  /*14a70*/  BSYNC B0 ;  /* 0x0000000000007941 */ /* 0x000fea0003800000 */
.L_x_3077:
[----:B------:R-:W-:Y:S05]  /*14a80*/  BRA.DIV ~URZ, `(.L_x_3079) ;  /* 0x00001f727f007947 */ /* 0x000fea000b800000 */
[----:B-1----:R1:W2:Y:S02]  /*14a90*/  SHFL.IDX PT, R10, R12, 0x2, 0x181f ;  /* 0x00581f000c0a7f89 */ /* 0x0022a400000e0000 */
.L_x_3124:
[----:B------:R-:W-:Y:S05]  /*14aa0*/  BRA.DIV ~URZ, `(.L_x_3080) ;  /* 0x00001fc27f007947 */ /* 0x000fea000b800000 */
[----:B----4-:R4:W1:Y:S02]  /*14ab0*/  SHFL.IDX PT, R0, R15, 0x2, 0x181f ;  /* 0x00581f000f007f89 */ /* 0x01086400000e0000 */
.L_x_3125:
        /* <DEDUP_REMOVED lines=20> */
.L_x_3082:
[----:B------:R-:W-:Y:S05]  /*14c00*/  BSYNC B0 ;  /* 0x0000000000007941 */ /* 0x000fea0003800000 */
.L_x_3081:
[----:B------:R-:W-:Y:S05]  /*14c10*/  BRA.DIV ~URZ, `(.L_x_3083) ;  /* 0x00001eb27f007947 */ /* 0x000fea000b800000 */
[----:B--2---:R2:W3:Y:S04]  /*14c20*/  SHFL.IDX PT, R10, R12, 0x3, 0x181f ;  /* 0x00781f000c0a7f89 */ /* 0x0044e800000e0000 */
[----:B-1----:R2:W1:Y:S02]  /*14c30*/  SHFL.IDX PT, R0, R15, 0x3, 0x181f ;  /* 0x00781f000f007f89 */ /* 0x00246400000e0000 */
.L_x_3126:
        /* <DEDUP_REMOVED lines=19> */
.L_x_3063:
[----:B------:R-:W-:Y:S05]  /*14d70*/  BSYNC B1 ;  /* 0x0000000000017941 */ /* 0x000fea0003800000 */
.L_x_3047:
        /* <DEDUP_REMOVED lines=15> */
.L_x_3127:
[----:B------:R-:W-:Y:S05]  /*14e70*/  BRA.DIV ~URZ, `(.L_x_3086) ;  /* 0x00001d827f007947 */ /* 0x000fea000b800000 */
[----:B------:R3:W4:Y:S02]  /*14e80*/  SHFL.IDX PT, R8, R111, 0x1, 0x1f ;  /* 0x00201f006f087f89 */ /* 0x00072400000e0000 */
.L_x_3128:
        /* <DEDUP_REMOVED lines=19> */
.L_x_3129:
        /* <DEDUP_REMOVED lines=16> */
.L_x_3130:
[----:B---3--:R-:W-:Y:S01]  /*150c0*/  IMAD R0, R0, c[0x0][0x538], RZ ;  /* 0x00014e0000007a24 */ /* 0x008fe200078e02ff */
[----:B------:R-:W-:Y:S04]  /*150d0*/  BSSY B1, `(.L_x_3089) ;  /* 0x00000cf000017945 */ /* 0x000fe80003800000 */
[----:B----4-:R-:W-:-:S04]  /*150e0*/  IADD3 R8, R0, R8, RZ ;  /* 0x0000000800087210 */ /* 0x010fc80007ffe0ff */
[----:B--2---:R-:W-:-:S13]  /*150f0*/  ISETP.GT.AND P0, PT, R8, R9, PT ;  /* 0x000000090800720c */ /* 0x004fda0003f04270 */
[----:B------:R-:W-:Y:S05]  /*15100*/  @P0 BRA `(.L_x_3090) ;  /* 0x0000025000000947 */ /* 0x000fea0003800000 */
.L_x_3094:
        /* <DEDUP_REMOVED lines=17> */
.L_x_3131:
        /* <DEDUP_REMOVED lines=16> */
.L_x_3132:
[----:B--2---:R-:W-:-:S05]  /*15320*/  IMAD R0, R0, c[0x0][0x538], RZ ;  /* 0x00014e0000007a24 */ /* 0x004fca00078e02ff */
[----:B------:R-:W-:-:S04]  /*15330*/  IADD3 R8, R0, R8, RZ ;  /* 0x0000000800087210 */ /* 0x000fc80007ffe0ff */
[----:B------:R-:W-:-:S13]  /*15340*/  ISETP.GT.AND P0, PT, R8, R9, PT ;  /* 0x000000090800720c */ /* 0x000fda0003f04270 */
[----:B-1----:R-:W-:Y:S05]  /*15350*/  @!P0 BRA `(.L_x_3094) ;  /* 0xfffffdb000008947 */ /* 0x002fea000383ffff */
.L_x_3090:
[----:B------:R-:W-:-:S05]  /*15360*/  IADD3 R11, -R0, R8, RZ ;  /* 0x00000008000b7210 */ /* 0x000fca0007ffe1ff */
[----:B------:R-:W-:-:S05]  /*15370*/  IMAD R0, R4, c[0x0][0x538], R11 ;  /* 0x00014e0004007a24 */ /* 0x000fca00078e020b */
[----:B------:R-:W-:Y:S01]  /*15380*/  ISETP.GT.AND P0, PT, R0, R9, PT ;  /* 0x000000090000720c */ /* 0x000fe20003f04270 */
[----:B------:R-:W-:-:S12]  /*15390*/  BRA.DIV ~URZ, `(.L_x_3095) ;  /* 0x00001ca27f007947 */ /* 0x000fd8000b800000 */
[----:B------:R-:W-:-:S03]  /*153a0*/  VOTE.ANY R10, PT, !P0 ;  /* 0x00000000000a7806 */ /* 0x000fc600040e0100 */
.L_x_3133:
[----:B------:R-:W2:Y:S01]  /*153b0*/  LDL.LU R0, [R1+0x7c] ;  /* 0x00007c0001007983 */ /* 0x000ea20000300800 */
[----:B------:R-:W2:Y:S02]  /*153c0*/  POPC R8, R10 ;  /* 0x0000000a00087309 */ /* 0x000ea40000000000 */
[----:B--2---:R-:W-:-:S05]  /*153d0*/  IADD3 R0, R8, R0, RZ ;  /* 0x0000000008007210 */ /* 0x004fca0007ffe0ff */
[----:B------:R2:W-:Y:S01]  /*153e0*/  STL [R1+0x7c], R0 ;  /* 0x00007c0001007387 */ /* 0x0005e20000100800 */
[----:B------:R-:W-:Y:S05]  /*153f0*/  BRA.DIV ~URZ, `(.L_x_3096) ;  /* 0x00001c927f007947 */ /* 0x000fea000b800000 */
[----:B------:R3:W4:Y:S04]  /*15400*/  SHFL.IDX PT, R12, R6, R8, 0x1f ;  /* 0x00001f08060c7589 */ /* 0x00072800000e0000 */
[----:B------:R3:W1:Y:S02]  /*15410*/  SHFL.IDX PT, R7, R7, R8, 0x1f ;  /* 0x00001f0807077589 */ /* 0x00066400000e0000 */
.L_x_3134:
[----:B------:R-:W-:Y:S01]  /*15420*/  ISETP.NE.AND P0, PT, R10, RZ, PT ;  /* 0x000000ff0a00720c */ /* 0x000fe20003f05270 */
[----:B------:R-:W-:-:S12]  /*15430*/  BSSY B0, `(.L_x_3097) ;  /* 0x0000005000007945 */ /* 0x000fd80003800000 */
[----:B------:R-:W-:Y:S05]  /*15440*/  @!P0 BRA `(.L_x_3098) ;  /* 0x0000003000008947 */ /* 0x000fea0003800000 */
[----:B------:R-:W-:Y:S01]  /*15450*/  IADD3 R3, R8, -0x1, RZ ;  /* 0xffffffff08037810 */ /* 0x000fe20007ffe0ff */
[----:B------:R-:W-:Y:S05]  /*15460*/  BRA.DIV ~URZ, `(.L_x_3099) ;  /* 0x00001cf27f007947 */ /* 0x000fea000b800000 */
[----:B------:R2:W3:Y:S02]  /*15470*/  SHFL.IDX PT, R13, R4, R3, 0x1f ;  /* 0x00001f03040d7589 */ /* 0x0004e400000e0000 */
.L_x_3098:
[----:B------:R-:W-:Y:S05]  /*15480*/  BSYNC B0 ;  /* 0x0000000000007941 */ /* 0x000fea0003800000 */
.L_x_3097:
        /* <DEDUP_REMOVED lines=68> */
.L_x_3101:
        /* <DEDUP_REMOVED lines=69> */
.L_x_3102:
[----:B------:R-:W-:Y:S05]  /*15d20*/  BSYNC B0 ;  /* 0x0000000000007941 */ /* 0x000fea0003800000 */
.L_x_3100:
[----:B------:R-:W-:-:S04]  /*15d30*/  LOP3.LUT R2, RZ, R2, RZ, 0x33, !PT ;  /* 0x00000002ff027212 */ /* 0x000fc800078e33ff */
[----:B-1----:R-:W-:-:S05]  /*15d40*/  IADD3 R0, R2, R12, RZ ;  /* 0x0000000c02007210 */ /* 0x002fca0007ffe0ff */
[----:B------:R1:W-:Y:S01]  /*15d50*/  STL [R1+0x74], R0 ;  /* 0x0000740001007387 */ /* 0x0003e20000100800 */
[----:B------:R-:W-:Y:S05]  /*15d60*/  BRA `(.L_x_3103) ;  /* 0x0000005000007947 */ /* 0x000fea0003800000 */
.L_x_3091:
[----:B------:R-:W-:Y:S01]  /*15d70*/  MOV R0, c[0x0][0x53c] ;  /* 0x00014f0000007a02 */ /* 0x000fe20000000f00 */
[----:B------:R2:W-:Y:S04]  /*15d80*/  STL [R1+0x70], R9 ;  /* 0x0000700901007387 */ /* 0x0005e80000100800 */
[----:B------:R2:W-:Y:S04]  /*15d90*/  STL [R1+0x74], RZ ;  /* 0x000074ff01007387 */ /* 0x0005e80000100800 */
[----:B------:R2:W-:Y:S04]  /*15da0*/  STL [R1+0x78], RZ ;  /* 0x000078ff01007387 */ /* 0x0005e80000100800 */
[----:B------:R2:W-:Y:S02]  /*15db0*/  STL [R1+0x7c], R0 ;  /* 0x00007c0001007387 */ /* 0x0005e40000100800 */
.L_x_3103:
[----:B------:R-:W-:Y:S05]  /*15dc0*/  BSYNC B1 ;  /* 0x0000000000017941 */ /* 0x000fea0003800000 */
.L_x_3089:
        /* <DEDUP_REMOVED lines=9> */
.L_x_3084:
[----:B--2---:R-:W2:Y:S02]  /*15e60*/  LDL R0, [R1+0x7c] ;  /* 0x00007c0001007983 */ /* 0x004ea40000100800 */
[----:B--2---:R-:W-:-:S13]  /*15e70*/  ISETP.GE.AND P0, PT, R0, c[0x0][0x53c], PT ;  /* 0x00014f0000007a0c */ /* 0x004fda0003f06270 */
[----:B-1----:R-:W-:Y:S01]  /*15e80*/  @P0 CALL.REL.NOINC `(.L_x_3104) ;  /* 0x0000001000000944 */ /* 0x002fe20003c00000 */
[----:B------:R-:W-:Y:S05]  /*15e90*/  BRA `(.L_x_3105) ;  /* 0xfffeb9f000007947 */ /* 0x000fea000383ffff */
.L_x_3104:
[----:B------:R-:W-:Y:S05]  /*15ea0*/  EXIT ;  /* 0x000000000000794d */ /* 0x000fea0003800000 */
.L_x_2967:
[----:B------:R-:W-:Y:S01]  /*15eb0*/  IMAD.MOV.U32 R0, RZ, RZ, R5 ;  /* 0x000000ffff007224 */ /* 0x000fe200078e0005 */
[----:B------:R-:W-:Y:S02]  /*15ec0*/  MOV R2, 0x1 ;  /* 0x0000000100027802 */ /* 0x000fe40000000f00 */
[----:B------:R-:W-:Y:S02]  /*15ed0*/  MOV R3, 0x15ef0 ;  /* 0x00015ef000037802 */ /* 0x000fe40000000f00 */
[----:B------:R-:W-:Y:S05]  /*15ee0*/  CALL.REL.NOINC `($__internal_62_$__cuda_sm70_shflsync_up_p) ;  /* 0x0000137000007944 */ /* 0x000fea0003c00000 */
[----:B------:R-:W-:Y:S01]  /*15ef0*/  MOV R0, R4 ;  /* 0x0000000400007202 */ /* 0x000fe20000000f00 */
[----:B------:R-:W-:Y:S05]  /*15f00*/  BRA `(.L_x_3106) ;  /* 0xfffea55000007947 */ /* 0x000fea000383ffff */
.L_x_2968:
[----:B------:R-:W-:Y:S01]  /*15f10*/  IMAD.MOV.U32 R0, RZ, RZ, R5 ;  /* 0x000000ffff007224 */ /* 0x000fe200078e0005 */
[----:B------:R-:W-:Y:S02]  /*15f20*/  MOV R2, 0x2 ;  /* 0x0000000200027802 */ /* 0x000fe40000000f00 */
[----:B------:R-:W-:Y:S02]  /*15f30*/  MOV R3, 0x15f50 ;  /* 0x00015f5000037802 */ /* 0x000fe40000000f00 */
[----:B------:R-:W-:Y:S05]  /*15f40*/  CALL.REL.NOINC `($__internal_62_$__cuda_sm70_shflsync_up_p) ;  /* 0x0000131000007944 */ /* 0x000fea0003c00000 */
[----:B------:R-:W-:Y:S01]  /*15f50*/  SEL R0, R4, RZ, P4 ;  /* 0x000000ff04007207 */ /* 0x000fe20002000000 */
[----:B------:R-:W-:Y:S01]  /*15f60*/  IMAD.MOV.U32 R2, RZ, RZ, 0x4 ;  /* 0x00000004ff027424 */ /* 0x000fe200078e00ff */
[----:B------:R-:W-:-:S03]  /*15f70*/  MOV R3, 0x15fa0 ;  /* 0x00015fa000037802 */ /* 0x000fc60000000f00 */
[----:B------:R-:W-:Y:S02]  /*15f80*/  IMAD.IADD R0, R5, 0x1, R0 ;  /* 0x0000000105007824 */ /* 0x000fe400078e0200 */
        /* <DEDUP_REMOVED lines=14> */
[----:B------:R-:W-:Y:S01]  /*16070*/  IMAD.IADD R4, R0, 0x1, R4 ;  /* 0x0000000100047824 */ /* 0x000fe200078e0204 */
[----:B------:R-:W-:-:S03]  /*16080*/  MOV R0, 0x1f ;  /* 0x0000001f00007802 */ /* 0x000fc60000000f00 */
[----:B------:R-:W-:Y:S02]  /*16090*/  IMAD.MOV.U32 R5, RZ, RZ, R4 ;  /* 0x000000ffff057224 */ /* 0x000fe400078e0004 */
[----:B------:R-:W-:Y:S05]  /*160a0*/  CALL.REL.NOINC `($__internal_61_$__cuda_sm70_shflsync_idx_p) ;  /* 0x0000116000007944 */ /* 0x000fea0003c00000 */
[----:B------:R-:W-:Y:S05]  /*160b0*/  BRA `(.L_x_3107) ;  /* 0xfffea4a000007947 */ /* 0x000fea000383ffff */
.L_x_2970:
[----:B------:R-:W-:Y:S02]  /*160c0*/  SEL R0, RZ, 0x1, P0 ;  /* 0x00000001ff007807 */ /* 0x000fe40000000000 */
[----:B------:R-:W-:Y:S02]  /*160d0*/  MOV R2, 0x160f0 ;  /* 0x000160f000027802 */ /* 0x000fe40000000f00 */
[----:B------:R-:W-:Y:S05]  /*160e0*/  CALL.REL.NOINC `($__internal_63_$__cuda_sm70_votesync_ballot) ;  /* 0x000011e000007944 */ /* 0x000fea0003c00000 */
[----:B------:R-:W-:Y:S01]  /*160f0*/  MOV R10, R0 ;  /* 0x00000000000a7202 */ /* 0x000fe20000000f00 */
[----:B------:R-:W-:Y:S05]  /*16100*/  BRA `(.L_x_3108) ;  /* 0xfffea4e000007947 */ /* 0x000fea000383ffff */
.L_x_2971:
[----:B------:R-:W-:Y:S01]  /*16110*/  IMAD.MOV.U32 R5, RZ, RZ, R9 ;  /* 0x000000ffff057224 */ /* 0x000fe200078e0009 */
[----:B------:R-:W-:Y:S01]  /*16120*/  MOV R3, R6 ;  /* 0x0000000600037202 */ /* 0x000fe20000000f00 */
[----:B-1----:R-:W-:Y:S01]  /*16130*/  IMAD.MOV.U32 R0, RZ, RZ, 0x1f ;  /* 0x0000001fff007424 */ /* 0x002fe200078e00ff */
[----:B------:R-:W-:Y:S02]  /*16140*/  MOV R2, 0x16160 ;  /* 0x0001616000027802 */ /* 0x000fe40000000f00 */
[----:B------:R-:W-:Y:S05]  /*16150*/  CALL.REL.NOINC `($__internal_61_$__cuda_sm70_shflsync_idx_p) ;  /* 0x000010b000007944 */ /* 0x000fea0003c00000 */
[----:B------:R-:W-:Y:S01]  /*16160*/  IMAD.MOV.U32 R12, RZ, RZ, R0 ;  /* 0x000000ffff0c7224 */ /* 0x000fe200078e0000 */
[----:B------:R-:W-:Y:S01]  /*16170*/  MOV R5, R8 ;  /* 0x0000000800057202 */ /* 0x000fe20000000f00 */
[----:B------:R-:W-:Y:S01]  /*16180*/  IMAD.MOV.U32 R7, RZ, RZ, RZ ;  /* 0x000000ffff077224 */ /* 0x000fe200078e00ff */
[----:B------:R-:W-:Y:S01]  /*16190*/  MOV R3, R6 ;  /* 0x0000000600037202 */ /* 0x000fe20000000f00 */
[----:B------:R-:W-:Y:S01]  /*161a0*/  IMAD.MOV.U32 R0, RZ, RZ, 0x1f ;  /* 0x0000001fff007424 */ /* 0x000fe200078e00ff */
[----:B------:R-:W-:-:S02]  /*161b0*/  MOV R2, 0x161d0 ;  /* 0x000161d000027802 */ /* 0x000fc40000000f00 */
[----:B------:R-:W-:Y:S05]  /*161c0*/  CALL.REL.NOINC `($__internal_61_$__cuda_sm70_shflsync_idx_p) ;  /* 0x0000104000007944 */ /* 0x000fea0003c00000 */
[----:B------:R-:W-:Y:S01]  /*161d0*/  MOV R9, R0 ;  /* 0x0000000000097202 */ /* 0x000fe20000000f00 */
[----:B------:R-:W-:Y:S05]  /*161e0*/  BRA `(.L_x_3109) ;  /* 0xfffea47000007947 */ /* 0x000fea000383ffff */
.L_x_2974:
[----:B------:R-:W-:Y:S01]  /*161f0*/  IMAD.MOV.U32 R5, RZ, RZ, R4 ;  /* 0x000000ffff057224 */ /* 0x000fe200078e0004 */
[----:B-1----:R-:W-:-:S02]  /*16200*/  MOV R0, 0x1f ;  /* 0x0000001f00007802 */ /* 0x002fc40000000f00 */
[----:B------:R-:W-:Y:S02]  /*16210*/  MOV R2, 0x16230 ;  /* 0x0001623000027802 */ /* 0x000fe40000000f00 */
[----:B--234-:R-:W-:Y:S05]  /*16220*/  CALL.REL.NOINC `($__internal_61_$__cuda_sm70_shflsync_idx_p) ;  /* 0x00000fe000007944 */ /* 0x01cfea0003c00000 */
[----:B------:R-:W-:Y:S01]  /*16230*/  MOV R7, R0 ;  /* 0x0000000000077202 */ /* 0x000fe20000000f00 */
[----:B------:R-:W-:Y:S05]  /*16240*/  BRA `(.L_x_2973) ;  /* 0xfffea47000007947 */ /* 0x000fea000383ffff */
.L_x_3043:
[----:B------:R3:W5:Y:S01]  /*16250*/  LDL R2, [R1+0x28] ;  /* 0x0000280001027983 */ /* 0x0007620000100800 */
[----:B------:R-:W-:Y:S02]  /*16260*/  MOV R5, 0x2 ;  /* 0x0000000200057802 */ /* 0x000fe40000000f00 */
[----:B------:R-:W-:Y:S02]  /*16270*/  MOV R3, 0x16290 ;  /* 0x0001629000037802 */ /* 0x000fe40000000f00 */
[----:B-123-5:R-:W-:Y:S05]  /*16280*/  CALL.REL.NOINC `($__internal_60_$__cuda_sm70_shflsync_bfly_p) ;  /* 0x00000f3000007944 */ /* 0x02efea0003c00000 */
[----:B------:R-:W-:Y:S01]  /*16290*/  MOV R0, R5 ;  /* 0x0000000500007202 */ /* 0x000fe20000000f00 */
[----:B------:R-:W-:Y:S05]  /*162a0*/  BRA `(.L_x_3110) ;  /* 0xffffa19000007947 */ /* 0x000fea000383ffff */
.L_x_3044:
[----:B------:R-:W-:Y:S01]  /*162b0*/  IMAD.MOV.U32 R2, RZ, RZ, R0 ;  /* 0x000000ffff027224 */ /* 0x000fe200078e0000 */
[----:B------:R-:W-:Y:S02]  /*162c0*/  MOV R5, 0x1 ;  /* 0x0000000100057802 */ /* 0x000fe40000000f00 */
[----:B------:R-:W-:Y:S02]  /*162d0*/  MOV R3, 0x162f0 ;  /* 0x000162f000037802 */ /* 0x000fe40000000f00 */
[----:B-1----:R-:W-:Y:S05]  /*162e0*/  CALL.REL.NOINC `($__internal_60_$__cuda_sm70_shflsync_bfly_p) ;  /* 0x00000ed000007944 */ /* 0x002fea0003c00000 */
[----:B------:R1:W5:Y:S01]  /*162f0*/  LDL R2, [R1+0x2c] ;  /* 0x00002c0001027983 */ /* 0x0003620000100800 */
[----:B------:R-:W-:Y:S01]  /*16300*/  FADD.FTZ R0, R0, R5 ;  /* 0x0000000500007221 */ /* 0x000fe20000010000 */
[----:B------:R-:W-:-:S02]  /*16310*/  MOV R5, 0x2 ;  /* 0x0000000200057802 */ /* 0x000fc40000000f00 */
[----:B------:R-:W-:Y:S02]  /*16320*/  MOV R3, 0x16340 ;  /* 0x0001634000037802 */ /* 0x000fe40000000f00 */
[----:B-1---5:R-:W-:Y:S05]  /*16330*/  CALL.REL.NOINC `($__internal_60_$__cuda_sm70_shflsync_bfly_p) ;  /* 0x00000e8000007944 */ /* 0x022fea0003c00000 */
[----:B------:R-:W2:Y:S01]  /*16340*/  LDL.LU R2, [R1+0x2c] ;  /* 0x00002c0001027983 */ /* 0x000ea20000300800 */
[----:B------:R-:W-:Y:S01]  /*16350*/  MOV R3, 0x163a0 ;  /* 0x000163a000037802 */ /* 0x000fe20000000f00 */
[----:B--2---:R-:W-:Y:S01]  /*16360*/  FADD.FTZ R4, R2, R5 ;  /* 0x0000000502047221 */ /* 0x004fe20000010000 */
[----:B------:R-:W-:-:S04]  /*16370*/  MOV R5, 0x1 ;  /* 0x0000000100057802 */ /* 0x000fc80000000f00 */
[----:B------:R-:W-:Y:S02]  /*16380*/  MOV R2, R4 ;  /* 0x0000000400027202 */ /* 0x000fe40000000f00 */
[----:B------:R-:W-:Y:S05]  /*16390*/  CALL.REL.NOINC `($__internal_60_$__cuda_sm70_shflsync_bfly_p) ;  /* 0x00000e2000007944 */ /* 0x000fea0003c00000 */
[----:B------:R-:W-:Y:S01]  /*163a0*/  MOV R3, R5 ;  /* 0x0000000500037202 */ /* 0x000fe20000000f00 */
[----:B------:R-:W-:Y:S05]  /*163b0*/  BRA `(.L_x_3111) ;  /* 0xffffa11000007947 */ /* 0x000fea000383ffff */
.L_x_3051:
[----:B--234-:R-:W-:Y:S01]  /*163c0*/  IMAD.MOV.U32 R5, RZ, RZ, R14 ;  /* 0x000000ffff057224 */ /* 0x01cfe200078e000e */
[----:B------:R-:W-:Y:S01]  /*163d0*/  MOV R3, RZ ;  /* 0x000000ff00037202 */ /* 0x000fe20000000f00 */
[----:B------:R-:W-:Y:S01]  /*163e0*/  IMAD.MOV.U32 R0, RZ, RZ, 0x181f ;  /* 0x0000181fff007424 */ /* 0x000fe200078e00ff */
[----:B------:R-:W-:Y:S02]  /*163f0*/  MOV R2, 0x16410 ;  /* 0x0001641000027802 */ /* 0x000fe40000000f00 */
[----:B-1----:R-:W-:Y:S05]  /*16400*/  CALL.REL.NOINC `($__internal_61_$__cuda_sm70_shflsync_idx_p) ;  /* 0x00000e0000007944 */ /* 0x002fea0003c00000 */
[----:B------:R-:W-:Y:S01]  /*16410*/  MOV R10, R0 ;  /* 0x00000000000a7202 */ /* 0x000fe20000000f00 */
[----:B------:R-:W-:Y:S05]  /*16420*/  BRA `(.L_x_3112) ;  /* 0xffffbde000007947 */ /* 0x000fea000383ffff */
.L_x_3052:
[----:B------:R-:W-:Y:S01]  /*16430*/  IMAD.MOV.U32 R5, RZ, RZ, R15 ;  /* 0x000000ffff057224 */ /* 0x000fe200078e000f */
[----:B------:R-:W-:Y:S01]  /*16440*/  MOV R3, RZ ;  /* 0x000000ff00037202 */ /* 0x000fe20000000f00 */
[----:B------:R-:W-:Y:S01]  /*16450*/  IMAD.MOV.U32 R0, RZ, RZ, 0x181f ;  /* 0x0000181fff007424 */ /* 0x000fe200078e00ff */
[----:B------:R-:W-:Y:S02]  /*16460*/  MOV R2, 0x16480 ;  /* 0x0001648000027802 */ /* 0x000fe40000000f00 */
[----:B-123--:R-:W-:Y:S05]  /*16470*/  CALL.REL.NOINC `($__internal_61_$__cuda_sm70_shflsync_idx_p) ;  /* 0x00000d9000007944 */ /* 0x00efea0003c00000 */
[----:B------:R-:W-:Y:S05]  /*16480*/  BRA `(.L_x_3113) ;  /* 0xffffbda000007947 */ /* 0x000fea000383ffff */
.L_x_3055:
[----:B-1----:R-:W-:Y:S01]  /*16490*/  IMAD.MOV.U32 R5, RZ, RZ, R14 ;  /* 0x000000ffff057224 */ /* 0x002fe200078e000e */
[----:B------:R-:W-:Y:S01]  /*164a0*/  MOV R3, 0x1 ;  /* 0x0000000100037802 */ /* 0x000fe20000000f00 */
[----:B--2---:R-:W-:Y:S01]  /*164b0*/  IMAD.MOV.U32 R0, RZ, RZ, 0x181f ;  /* 0x0000181fff007424 */ /* 0x004fe200078e00ff */
[----:B------:R-:W-:-:S02]  /*164c0*/  MOV R2, 0x164e0 ;  /* 0x000164e000027802 */ /* 0x000fc40000000f00 */
[----:B---34-:R-:W-:Y:S05]  /*164d0*/  CALL.REL.NOINC `($__internal_61_$__cuda_sm70_shflsync_idx_p) ;  /* 0x00000d3000007944 */ /* 0x018fea0003c00000 */
[----:B------:R-:W-:Y:S01]  /*164e0*/  IMAD.MOV.U32 R10, RZ, RZ, R0 ;  /* 0x000000ffff0a7224 */ /* 0x000fe200078e0000 */
[----:B------:R-:W-:Y:S01]  /*164f0*/  MOV R3, 0x1 ;  /* 0x0000000100037802 */ /* 0x000fe20000000f00 */
[----:B------:R-:W-:Y:S01]  /*16500*/  IMAD.MOV.U32 R5, RZ, RZ, R15 ;  /* 0x000000ffff057224 */ /* 0x000fe200078e000f */
[----:B------:R-:W-:-:S02]  /*16510*/  MOV R0, 0x181f ;  /* 0x0000181f00007802 */ /* 0x000fc40000000f00 */
[----:B------:R-:W-:Y:S02]  /*16520*/  MOV R2, 0x16540 ;  /* 0x0001654000027802 */ /* 0x000fe40000000f00 */
[----:B------:R-:W-:Y:S05]  /*16530*/  CALL.REL.NOINC `($__internal_61_$__cuda_sm70_shflsync_idx_p) ;  /* 0x00000cd000007944 */ /* 0x000fea0003c00000 */
[----:B------:R-:W-:Y:S05]  /*16540*/  BRA `(.L_x_3114) ;  /* 0xffffbe9000007947 */ /* 0x000fea000383ffff */
.L_x_3058:
[----:B-1----:R-:W-:Y:S01]  /*16550*/  IMAD.MOV.U32 R5, RZ, RZ, R14 ;  /* 0x000000ffff057224 */ /* 0x002fe200078e000e */
[----:B------:R-:W-:Y:S01]  /*16560*/  MOV R3, 0x2 ;  /* 0x0000000200037802 */ /* 0x000fe20000000f00 */
[----:B--2---:R-:W-:Y:S01]  /*16570*/  IMAD.MOV.U32 R0, RZ, RZ, 0x181f ;  /* 0x0000181fff007424 */ /* 0x004fe200078e00ff */
[----:B------:R-:W-:Y:S02]  /*16580*/  MOV R2, 0x165a0 ;  /* 0x000165a000027802 */ /* 0x000fe40000000f00 */
[----:B---34-:R-:W-:Y:S05]  /*16590*/  CALL.REL.NOINC `($__internal_61_$__cuda_sm70_shflsync_idx_p) ;  /* 0x00000c7000007944 */ /* 0x018fea0003c00000 */
[----:B------:R-:W-:Y:S01]  /*165a0*/  MOV R10, R0 ;  /* 0x00000000000a7202 */ /* 0x000fe20000000f00 */
[----:B------:R-:W-:Y:S05]  /*165b0*/  BRA `(.L_x_3115) ;  /* 0xffffbf9000007947 */ /* 0x000fea000383ffff */
.L_x_3059:
[----:B-1----:R-:W-:Y:S01]  /*165c0*/  IMAD.MOV.U32 R5, RZ, RZ, R15 ;  /* 0x000000ffff057224 */ /* 0x002fe200078e000f */
[----:B------:R-:W-:Y:S01]  /*165d0*/  MOV R3, 0x2 ;  /* 0x0000000200037802 */ /* 0x000fe20000000f00 */
[----:B--2---:R-:W-:Y:S01]  /*165e0*/  IMAD.MOV.U32 R0, RZ, RZ, 0x181f ;  /* 0x0000181fff007424 */ /* 0x004fe200078e00ff */
[----:B------:R-:W-:Y:S02]  /*165f0*/  MOV R2, 0x16610 ;  /* 0x0001661000027802 */ /* 0x000fe40000000f00 */
[----:B---34-:R-:W-:Y:S05]  /*16600*/  CALL.REL.NOINC `($__internal_61_$__cuda_sm70_shflsync_idx_p) ;  /* 0x00000c0000007944 */ /* 0x018fea0003c00000 */
[----:B------:R-:W-:Y:S05]  /*16610*/  BRA `(.L_x_3116) ;  /* 0xffffbf5000007947 */ /* 0x000fea000383ffff */
.L_x_3062:
[----:B-1----:R-:W-:Y:S01]  /*16620*/  IMAD.MOV.U32 R5, RZ, RZ, R14 ;  /* 0x000000ffff057224 */ /* 0x002fe200078e000e */
[----:B------:R-:W-:Y:S01]  /*16630*/  MOV R3, 0x3 ;  /* 0x0000000300037802 */ /* 0x000fe20000000f00 */
[----:B---3--:R-:W-:Y:S01]  /*16640*/  IMAD.MOV.U32 R0, RZ, RZ, 0x181f ;  /* 0x0000181fff007424 */ /* 0x008fe200078e00ff */
[----:B------:R-:W-:-:S02]  /*16650*/  MOV R2, 0x16670 ;  /* 0x0001667000027802 */ /* 0x000fc40000000f00 */
[----:B--2-4-:R-:W-:Y:S05]  /*16660*/  CALL.REL.NOINC `($__internal_61_$__cuda_sm70_shflsync_idx_p) ;  /* 0x00000ba000007944 */ /* 0x014fea0003c00000 */
[----:B------:R-:W-:Y:S01]  /*16670*/  IMAD.MOV.U32 R8, RZ, RZ, R0 ;  /* 0x000000ffff087224 */ /* 0x000fe200078e0000 */
[----:B------:R-:W-:Y:S01]  /*16680*/  MOV R3, 0x3 ;  /* 0x0000000300037802 */ /* 0x000fe20000000f00 */
[----:B------:R-:W-:Y:S01]  /*16690*/  IMAD.MOV.U32 R5, RZ, RZ, R15 ;  /* 0x000000ffff057224 */ /* 0x000fe200078e000f */
[----:B------:R-:W-:-:S02]  /*166a0*/  MOV R0, 0x181f ;  /* 0x0000181f00007802 */ /* 0x000fc40000000f00 */
[----:B------:R-:W-:Y:S02]  /*166b0*/  MOV R2, 0x166d0 ;  /* 0x000166d000027802 */ /* 0x000fe40000000f00 */
[----:B------:R-:W-:Y:S05]  /*166c0*/  CALL.REL.NOINC `($__internal_61_$__cuda_sm70_shflsync_idx_p) ;  /* 0x00000b4000007944 */ /* 0x000fea0003c00000 */
[----:B------:R-:W-:Y:S05]  /*166d0*/  BRA `(.L_x_3117) ;  /* 0xffffc01000007947 */ /* 0x000fea000383ffff */
.L_x_3064:
[----:B------:R-:W-:Y:S01]  /*166e0*/  IMAD.MOV.U32 R5, RZ, RZ, R12 ;  /* 0x000000ffff057224 */ /* 0x000fe200078e000c */
[----:B------:R-:W-:Y:S01]  /*166f0*/  MOV R3, RZ ;  /* 0x000000ff00037202 */ /* 0x000fe20000000f00 */
[----:B------:R-:W-:Y:S01]  /*16700*/  IMAD.MOV.U32 R0, RZ, RZ, 0x1c1f ;  /* 0x00001c1fff007424 */ /* 0x000fe200078e00ff */
[----:B------:R-:W-:Y:S02]  /*16710*/  MOV R2, 0x16730 ;  /* 0x0001673000027802 */ /* 0x000fe40000000f00 */
[----:B------:R-:W-:Y:S05]  /*16720*/  CALL.REL.NOINC `($__internal_61_$__cuda_sm70_shflsync_idx_p) ;  /* 0x00000ae000007944 */ /* 0x000fea0003c00000 */
[----:B------:R-:W-:Y:S01]  /*16730*/  MOV R4, R0 ;  /* 0x0000000000047202 */ /* 0x000fe20000000f00 */
[----:B------:R-:W-:Y:S05]  /*16740*/  BRA `(.L_x_3118) ;  /* 0xffffc32000007947 */ /* 0x000fea000383ffff */
.L_x_3065:
[----:B------:R-:W-:Y:S01]  /*16750*/  IMAD.MOV.U32 R5, RZ, RZ, R14 ;  /* 0x000000ffff057224 */ /* 0x000fe200078e000e */
[----:B------:R-:W-:Y:S01]  /*16760*/  MOV R3, RZ ;  /* 0x000000ff00037202 */ /* 0x000fe20000000f00 */
[----:B------:R-:W-:Y:S01]  /*16770*/  IMAD.MOV.U32 R0, RZ, RZ, 0x1c1f ;  /* 0x00001c1fff007424 */ /* 0x000fe200078e00ff */
[----:B------:R-:W-:Y:S02]  /*16780*/  MOV R2, 0x167a0 ;  /* 0x000167a000027802 */ /* 0x000fe40000000f00 */
[----:B-12---:R-:W-:Y:S05]  /*16790*/  CALL.REL.NOINC `($__internal_61_$__cuda_sm70_shflsync_idx_p) ;  /* 0x00000a7000007944 */ /* 0x006fea0003c00000 */
[----:B------:R-:W-:Y:S05]  /*167a0*/  BRA `(.L_x_3119) ;  /* 0xffffc2e000007947 */ /* 0x000fea000383ffff */
.L_x_3068:
[----:B------:R-:W-:Y:S01]  /*167b0*/  IMAD.MOV.U32 R5, RZ, RZ, R12 ;  /* 0x000000ffff057224 */ /* 0x000fe200078e000c */
[----:B----4-:R-:W-:Y:S01]  /*167c0*/  MOV R3, 0x1 ;  /* 0x0000000100037802 */ /* 0x010fe20000000f00 */
[----:B------:R-:W-:Y:S01]  /*167d0*/  IMAD.MOV.U32 R0, RZ, RZ, 0x1c1f ;  /* 0x00001c1fff007424 */ /* 0x000fe200078e00ff */
[----:B------:R-:W-:-:S02]  /*167e0*/  MOV R2, 0x16800 ;  /* 0x0001680000027802 */ /* 0x000fc40000000f00 */
[----:B-123--:R-:W-:Y:S05]  /*167f0*/  CALL.REL.NOINC `($__internal_61_$__cuda_sm70_shflsync_idx_p) ;  /* 0x00000a1000007944 */ /* 0x00efea0003c00000 */
[----:B------:R-:W-:Y:S01]  /*16800*/  IMAD.MOV.U32 R4, RZ, RZ, R0 ;  /* 0x000000ffff047224 */ /* 0x000fe200078e0000 */
[----:B------:R-:W-:Y:S01]  /*16810*/  MOV R3, 0x1 ;  /* 0x0000000100037802 */ /* 0x000fe20000000f00 */
[----:B------:R-:W-:Y:S01]  /*16820*/  IMAD.MOV.U32 R5, RZ, RZ, R14 ;  /* 0x000000ffff057224 */ /* 0x000fe200078e000e */
[----:B------:R-:W-:-:S02]  /*16830*/  MOV R0, 0x1c1f ;  /* 0x00001c1f00007802 */ /* 0x000fc40000000f00 */
[----:B------:R-:W-:Y:S02]  /*16840*/  MOV R2, 0x16860 ;  /* 0x0001686000027802 */ /* 0x000fe40000000f00 */
[----:B------:R-:W-:Y:S05]  /*16850*/  CALL.REL.NOINC `($__internal_61_$__cuda_sm70_shflsync_idx_p) ;  /* 0x000009b000007944 */ /* 0x000fea0003c00000 */
[----:B------:R-:W-:Y:S05]  /*16860*/  BRA `(.L_x_3120) ;  /* 0xffffce8000007947 */ /* 0x000fea000383ffff */
.L_x_3072:
[----:B------:R-:W-:Y:S01]  /*16870*/  IMAD.MOV.U32 R5, RZ, RZ, R12 ;  /* 0x000000ffff057224 */ /* 0x000fe200078e000c */
[----:B------:R-:W-:Y:S01]  /*16880*/  MOV R3, RZ ;  /* 0x000000ff00037202 */ /* 0x000fe20000000f00 */
[----:B------:R-:W-:Y:S01]  /*16890*/  IMAD.MOV.U32 R0, RZ, RZ, 0x181f ;  /* 0x0000181fff007424 */ /* 0x000fe200078e00ff */
[----:B------:R-:W-:Y:S02]  /*168a0*/  MOV R2, 0x168c0 ;  /* 0x000168c000027802 */ /* 0x000fe40000000f00 */
[----:B------:R-:W-:Y:S05]  /*168b0*/  CALL.REL.NOINC `($__internal_61_$__cuda_sm70_shflsync_idx_p) ;  /* 0x0000095000007944 */ /* 0x000fea0003c00000 */
[----:B------:R-:W-:Y:S01]  /*168c0*/  MOV R10, R0 ;  /* 0x00000000000a7202 */ /* 0x000fe20000000f00 */
[----:B------:R-:W-:Y:S05]  /*168d0*/  BRA `(.L_x_3121) ;  /* 0xffffde7000007947 */ /* 0x000fea000383ffff */
.L_x_3073:
[----:B------:R-:W-:Y:S01]  /*168e0*/  IMAD.MOV.U32 R5, RZ, RZ, R15 ;  /* 0x000000ffff057224 */ /* 0x000fe200078e000f */
[----:B------:R-:W-:Y:S01]  /*168f0*/  MOV R3, RZ ;  /* 0x000000ff00037202 */ /* 0x000fe20000000f00 */
[----:B------:R-:W-:Y:S01]  /*16900*/  IMAD.MOV.U32 R0, RZ, RZ, 0x181f ;  /* 0x0000181fff007424 */ /* 0x000fe200078e00ff */
[----:B------:R-:W-:Y:S02]  /*16910*/  MOV R2, 0x16930 ;  /* 0x0001693000027802 */ /* 0x000fe40000000f00 */
[----:B-12---:R-:W-:Y:S05]  /*16920*/  CALL.REL.NOINC `($__internal_61_$__cuda_sm70_shflsync_idx_p) ;  /* 0x000008e000007944 */ /* 0x006fea0003c00000 */
[----:B------:R-:W-:Y:S05]  /*16930*/  BRA `(.L_x_3122) ;  /* 0xffffde3000007947 */ /* 0x000fea000383ffff */
.L_x_3076:
[----:B--2---:R-:W-:Y:S01]  /*16940*/  IMAD.MOV.U32 R5, RZ, RZ, R12 ;  /* 0x000000ffff057224 */ /* 0x004fe200078e000c */
[----:B------:R-:W-:Y:S01]  /*16950*/  MOV R3, 0x1 ;  /* 0x0000000100037802 */ /* 0x000fe20000000f00 */
[----:B----4-:R-:W-:Y:S01]  /*16960*/  IMAD.MOV.U32 R0, RZ, RZ, 0x181f ;  /* 0x0000181fff007424 */ /* 0x010fe200078e00ff */
[----:B------:R-:W-:-:S02]  /*16970*/  MOV R2, 0x16990 ;  /* 0x0001699000027802 */ /* 0x000fc40000000f00 */
[----:B-1-3--:R-:W-:Y:S05]  /*16980*/  CALL.REL.NOINC `($__internal_61_$__cuda_sm70_shflsync_idx_p) ;  /* 0x0000088000007944 */ /* 0x00afea0003c00000 */
[----:B------:R-:W-:Y:S01]  /*16990*/  IMAD.MOV.U32 R10, RZ, RZ, R0 ;  /* 0x000000ffff0a7224 */ /* 0x000fe200078e0000 */
[----:B------:R-:W-:Y:S01]  /*169a0*/  MOV R3, 0x1 ;  /* 0x0000000100037802 */ /* 0x000fe20000000f00 */
[----:B------:R-:W-:Y:S01]  /*169b0*/  IMAD.MOV.U32 R5, RZ, RZ, R15 ;  /* 0x000000ffff057224 */ /* 0x000fe200078e000f */
[----:B------:R-:W-:-:S02]  /*169c0*/  MOV R0, 0x181f ;  /* 0x0000181f00007802 */ /* 0x000fc40000000f00 */
[----:B------:R-:W-:Y:S02]  /*169d0*/  MOV R2, 0x169f0 ;  /* 0x000169f000027802 */ /* 0x000fe40000000f00 */
[----:B------:R-:W-:Y:S05]  /*169e0*/  CALL.REL.NOINC `($__internal_61_$__cuda_sm70_shflsync_idx_p) ;  /* 0x0000082000007944 */ /* 0x000fea0003c00000 */
[----:B------:R-:W-:Y:S05]  /*169f0*/  BRA `(.L_x_3123) ;  /* 0xffffdf3000007947 */ /* 0x000fea000383ffff */
.L_x_3079:
[----:B-1----:R-:W-:Y:S01]  /*16a00*/  IMAD.MOV.U32 R5, RZ, RZ, R12 ;  /* 0x000000ffff057224 */ /* 0x002fe200078e000c */
[----:B------:R-:W-:Y:S01]  /*16a10*/  MOV R3, 0x2 ;  /* 0x0000000200037802 */ /* 0x000fe20000000f00 */
[----:B----4-:R-:W-:Y:S01]  /*16a20*/  IMAD.MOV.U32 R0, RZ, RZ, 0x181f ;  /* 0x0000181fff007424 */ /* 0x010fe200078e00ff */
[----:B------:R-:W-:Y:S02]  /*16a30*/  MOV R2, 0x16a50 ;  /* 0x00016a5000027802 */ /* 0x000fe40000000f00 */
[----:B--23--:R-:W-:Y:S05]  /*16a40*/  CALL.REL.NOINC `($__internal_61_$__cuda_sm70_shflsync_idx_p) ;  /* 0x000007c000007944 */ /* 0x00cfea0003c00000 */
[----:B------:R-:W-:Y:S01]  /*16a50*/  MOV R10, R0 ;  /* 0x00000000000a7202 */ /* 0x000fe20000000f00 */
[----:B------:R-:W-:Y:S05]  /*16a60*/  BRA `(.L_x_3124) ;  /* 0xffffe03000007947 */ /* 0x000fea000383ffff */
.L_x_3080:
[----:B------:R-:W-:Y:S01]  /*16a70*/  IMAD.MOV.U32 R5, RZ, RZ, R15 ;  /* 0x000000ffff057224 */ /* 0x000fe200078e000f */
[----:B------:R-:W-:Y:S01]  /*16a80*/  MOV R3, 0x2 ;  /* 0x0000000200037802 */ /* 0x000fe20000000f00 */
[----:B----4-:R-:W-:Y:S01]  /*16a90*/  IMAD.MOV.U32 R0, RZ, RZ, 0x181f ;  /* 0x0000181fff007424 */ /* 0x010fe200078e00ff */
[----:B------:R-:W-:Y:S02]  /*16aa0*/  MOV R2, 0x16ac0 ;  /* 0x00016ac000027802 */ /* 0x000fe40000000f00 */
[----:B-123--:R-:W-:Y:S05]  /*16ab0*/  CALL.REL.NOINC `($__internal_61_$__cuda_sm70_shflsync_idx_p) ;  /* 0x0000075000007944 */ /* 0x00efea0003c00000 */
[----:B------:R-:W-:Y:S05]  /*16ac0*/  BRA `(.L_x_3125) ;  /* 0xffffdff000007947 */ /* 0x000fea000383ffff */
.L_x_3083:
[----:B-1----:R-:W-:Y:S01]  /*16ad0*/  IMAD.MOV.U32 R5, RZ, RZ, R12 ;  /* 0x000000ffff057224 */ /* 0x002fe200078e000c */
[----:B------:R-:W-:Y:S01]  /*16ae0*/  MOV R3, 0x3 ;  /* 0x0000000300037802 */ /* 0x000fe20000000f00 */
[----:B------:R-:W-:Y:S01]  /*16af0*/  IMAD.MOV.U32 R0, RZ, RZ, 0x181f ;  /* 0x0000181fff007424 */ /* 0x000fe200078e00ff */
[----:B------:R-:W-:-:S02]  /*16b00*/  MOV R2, 0x16b20 ;  /* 0x00016b2000027802 */ /* 0x000fc40000000f00 */
[----:B--234-:R-:W-:Y:S05]  /*16b10*/  CALL.REL.NOINC `($__internal_61_$__cuda_sm70_shflsync_idx_p) ;  /* 0x000006f000007944 */ /* 0x01cfea0003c00000 */
[----:B------:R-:W-:Y:S01]  /*16b20*/  IMAD.MOV.U32 R10, RZ, RZ, R0 ;  /* 0x000000ffff0a7224 */ /* 0x000fe200078e0000 */
[----:B------:R-:W-:Y:S01]  /*16b30*/  MOV R3, 0x3 ;  /* 0x0000000300037802 */ /* 0x000fe20000000f00 */
[----:B------:R-:W-:Y:S01]  /*16b40*/  IMAD.MOV.U32 R5, RZ, RZ, R15 ;  /* 0x000000ffff057224 */ /* 0x000fe200078e000f */
[----:B------:R-:W-:-:S02]  /*16b50*/  MOV R0, 0x181f ;  /* 0x0000181f00007802 */ /* 0x000fc40000000f00 */
[----:B------:R-:W-:Y:S02]  /*16b60*/  MOV R2, 0x16b80 ;  /* 0x00016b8000027802 */ /* 0x000fe40000000f00 */
[----:B------:R-:W-:Y:S05]  /*16b70*/  CALL.REL.NOINC `($__internal_61_$__cuda_sm70_shflsync_idx_p) ;  /* 0x0000069000007944 */ /* 0x000fea0003c00000 */
[----:B------:R-:W-:Y:S05]  /*16b80*/  BRA `(.L_x_3126) ;  /* 0xffffe0b000007947 */ /* 0x000fea000383ffff */
.L_x_3085:
[----:B------:R-:W-:Y:S01]  /*16b90*/  IMAD.MOV.U32 R5, RZ, RZ, R111 ;  /* 0x000000ffff057224 */ /* 0x000fe200078e006f */
[----:B------:R-:W-:Y:S01]  /*16ba0*/  MOV R3, RZ ;  /* 0x000000ff00037202 */ /* 0x000fe20000000f00 */
[----:B------:R-:W-:Y:S01]  /*16bb0*/  IMAD.MOV.U32 R0, RZ, RZ, 0x1f ;  /* 0x0000001fff007424 */ /* 0x000fe200078e00ff */
[----:B------:R-:W-:Y:S02]  /*16bc0*/  MOV R2, 0x16be0 ;  /* 0x00016be000027802 */ /* 0x000fe40000000f00 */
[----:B------:R-:W-:Y:S05]  /*16bd0*/  CALL.REL.NOINC `($__internal_61_$__cuda_sm70_shflsync_idx_p) ;  /* 0x0000063000007944 */ /* 0x000fea0003c00000 */
[----:B------:R-:W-:Y:S01]  /*16be0*/  MOV R9, R0 ;  /* 0x0000000000097202 */ /* 0x000fe20000000f00 */
[----:B------:R-:W-:Y:S05]  /*16bf0*/  BRA `(.L_x_3127) ;  /* 0xffffe27000007947 */ /* 0x000fea000383ffff */
.L_x_3086:
[----:B------:R-:W-:Y:S01]  /*16c00*/  IMAD.MOV.U32 R5, RZ, RZ, R111 ;  /* 0x000000ffff057224 */ /* 0x000fe200078e006f */
[----:B------:R-:W-:Y:S01]  /*16c10*/  MOV R3, 0x1 ;  /* 0x0000000100037802 */ /* 0x000fe20000000f00 */
[----:B------:R-:W-:Y:S01]  /*16c20*/  IMAD.MOV.U32 R0, RZ, RZ, 0x1f ;  /* 0x0000001fff007424 */ /* 0x000fe200078e00ff */
[----:B------:R-:W-:Y:S02]  /*16c30*/  MOV R2, 0x16c50 ;  /* 0x00016c5000027802 */ /* 0x000fe40000000f00 */
[----:B-12---:R-:W-:Y:S05]  /*16c40*/  CALL.REL.NOINC `($__internal_61_$__cuda_sm70_shflsync_idx_p) ;  /* 0x000005c000007944 */ /* 0x006fea0003c00000 */
[----:B------:R-:W-:Y:S01]  /*16c50*/  MOV R8, R0 ;  /* 0x0000000000087202 */ /* 0x000fe20000000f00 */
[----:B------:R-:W-:Y:S05]  /*16c60*/  BRA `(.L_x_3128) ;  /* 0xffffe22000007947 */ /* 0x000fea000383ffff */
.L_x_3087:
[----:B------:R-:W-:Y:S02]  /*16c70*/  MOV R2, 0x1 ;  /* 0x0000000100027802 */ /* 0x000fe40000000f00 */
[----:B------:R-:W-:-:S02]  /*16c80*/  MOV R3, 0x16ca0 ;  /* 0x00016ca000037802 */ /* 0x000fc40000000f00 */
[----:B-1234-:R-:W-:Y:S05]  /*16c90*/  CALL.REL.NOINC `($__internal_62_$__cuda_sm70_shflsync_up_p) ;  /* 0x000005c000007944 */ /* 0x01efea0003c00000 */
[----:B------:R-:W-:Y:S05]  /*16ca0*/  BRA `(.L_x_3129) ;  /* 0xffffe31000007947 */ /* 0x000fea000383ffff */
.L_x_3088:
[----:B------:R-:W-:Y:S02]  /*16cb0*/  MOV R2, 0x2 ;  /* 0x0000000200027802 */ /* 0x000fe40000000f00 */
[----:B------:R-:W-:-:S02]  /*16cc0*/  MOV R3, 0x16ce0 ;  /* 0x00016ce000037802 */ /* 0x000fc40000000f00 */
[----:B--2-4-:R-:W-:Y:S05]  /*16cd0*/  CALL.REL.NOINC `($__internal_62_$__cuda_sm70_shflsync_up_p) ;  /* 0x0000058000007944 */ /* 0x014fea0003c00000 */
[----:B------:R-:W-:Y:S01]  /*16ce0*/  SEL R3, R4, RZ, P1 ;  /* 0x000000ff04037207 */ /* 0x000fe20000800000 */
[----:B------:R-:W-:-:S04]  /*16cf0*/  IMAD.MOV.U32 R2, RZ, RZ, 0x4 ;  /* 0x00000004ff027424 */ /* 0x000fc800078e00ff */
[----:B------:R-:W-:Y:S01]  /*16d00*/  IMAD.IADD R0, R0, 0x1, R3 ;  /* 0x0000000100007824 */ /* 0x000fe200078e0203 */
        /* <DEDUP_REMOVED lines=20> */
.L_x_3092:
[----:B------:R-:W-:Y:S02]  /*16e50*/  MOV R2, 0x1 ;  /* 0x0000000100027802 */ /* 0x000fe40000000f00 */
[----:B------:R-:W-:Y:S02]  /*16e60*/  MOV R3, 0x16e80 ;  /* 0x00016e8000037802 */ /* 0x000fe40000000f00 */
[----:B------:R-:W-:Y:S05]  /*16e70*/  CALL.REL.NOINC `($__internal_62_$__cuda_sm70_shflsync_up_p) ;  /* 0x000003e000007944 */ /* 0x000fea0003c00000 */
[----:B------:R-:W-:Y:S01]  /*16e80*/  MOV R2, R4 ;  /* 0x0000000400027202 */ /* 0x000fe20000000f00 */
[----:B------:R-:W-:Y:S05]  /*16e90*/  BRA `(.L_x_3131) ;  /* 0xffffe38000007947 */ /* 0x000fea000383ffff */
.L_x_3093:
        /* <DEDUP_REMOVED lines=26> */
.L_x_3095:
[----:B------:R-:W-:Y:S02]  /*17040*/  SEL R0, RZ, 0x1, P0 ;  /* 0x00000001ff007807 */ /* 0x000fe40000000000 */
[----:B------:R-:W-:Y:S02]  /*17050*/  MOV R2, 0x17070 ;  /* 0x0001707000027802 */ /* 0x000fe40000000f00 */
[----:B-1----:R-:W-:Y:S05]  /*17060*/  CALL.REL.NOINC `($__internal_63_$__cuda_sm70_votesync_ballot) ;  /* 0x0000026000007944 */ /* 0x002fea0003c00000 */
[----:B------:R-:W-:Y:S01]  /*17070*/  MOV R10, R0 ;  /* 0x00000000000a7202 */ /* 0x000fe20000000f00 */
[----:B------:R-:W-:Y:S05]  /*17080*/  BRA `(.L_x_3133) ;  /* 0xffffe32000007947 */ /* 0x000fea000383ffff */
.L_x_3096:
[----:B------:R-:W-:Y:S01]  /*17090*/  IMAD.MOV.U32 R5, RZ, RZ, R6 ;  /* 0x000000ffff057224 */ /* 0x000fe200078e0006 */
[----:B------:R-:W-:Y:S01]  /*170a0*/  MOV R3, R8 ;  /* 0x0000000800037202 */ /* 0x000fe20000000f00 */
[----:B--2---:R-:W-:Y:S01]  /*170b0*/  IMAD.MOV.U32 R0, RZ, RZ, 0x1f ;  /* 0x0000001fff007424 */ /* 0x004fe200078e00ff */
[----:B------:R-:W-:Y:S02]  /*170c0*/  MOV R2, 0x170e0 ;  /* 0x000170e000027802 */ /* 0x000fe40000000f00 */
[----:B-1----:R-:W-:Y:S05]  /*170d0*/  CALL.REL.NOINC `($__internal_61_$__cuda_sm70_shflsync_idx_p) ;  /* 0x0000013000007944 */ /* 0x002fea0003c00000 */
[----:B------:R-:W-:Y:S01]  /*170e0*/  IMAD.MOV.U32 R12, RZ, RZ, R0 ;  /* 0x000000ffff0c7224 */ /* 0x000fe200078e0000 */
[----:B------:R-:W-:Y:S01]  /*170f0*/  MOV R3, R8 ;  /* 0x0000000800037202 */ /* 0x000fe20000000f00 */
[----:B------:R-:W-:Y:S01]  /*17100*/  IMAD.MOV.U32 R5, RZ, RZ, R7 ;  /* 0x000000ffff057224 */ /* 0x000fe200078e0007 */
[----:B------:R-:W-:Y:S02]  /*17110*/  MOV R0, 0x1f ;  /* 0x0000001f00007802 */ /* 0x000fe40000000f00 */
[----:B------:R-:W-:-:S02]  /*17120*/  MOV R2, 0x17140 ;  /* 0x0001714000027802 */ /* 0x000fc40000000f00 */
[----:B------:R-:W-:Y:S05]  /*17130*/  CALL.REL.NOINC `($__internal_61_$__cuda_sm70_shflsync_idx_p) ;  /* 0x000000d000007944 */ /* 0x000fea0003c00000 */
[----:B------:R-:W-:Y:S01]  /*17140*/  MOV R7, R0 ;  /* 0x0000000000077202 */ /* 0x000fe20000000f00 */
[----:B------:R-:W-:Y:S05]  /*17150*/  BRA `(.L_x_3134) ;  /* 0xffffe2c000007947 */ /* 0x000fea000383ffff */
.L_x_3099:
[----:B------:R-:W-:Y:S01]  /*17160*/  IMAD.MOV.U32 R5, RZ, RZ, R4 ;  /* 0x000000ffff057224 */ /* 0x000fe200078e0004 */
[----:B--2---:R-:W-:-:S02]  /*17170*/  MOV R0, 0x1f ;  /* 0x0000001f00007802 */ /* 0x004fc40000000f00 */
[----:B------:R-:W-:Y:S02]  /*17180*/  MOV R2, 0x171a0 ;  /* 0x000171a000027802 */ /* 0x000fe40000000f00 */
[----:B-1-34-:R-:W-:Y:S05]  /*17190*/  CALL.REL.NOINC `($__internal_61_$__cuda_sm70_shflsync_idx_p) ;  /* 0x0000007000007944 */ /* 0x01afea0003c00000 */
[----:B------:R-:W-:Y:S01]  /*171a0*/  MOV R13, R0 ;  /* 0x00000000000d7202 */ /* 0x000fe20000000f00 */
[----:B------:R-:W-:Y:S05]  /*171b0*/  BRA `(.L_x_3098) ;  /* 0xffffe2c000007947 */ /* 0x000fea000383ffff */
        .weak           $__internal_60_$__cuda_sm70_shflsync_bfly_p
        .type           $__internal_60_$__cuda_sm70_shflsync_bfly_p,@function
        .size           $__internal_60_$__cuda_sm70_shflsync_bfly_p,($__internal_61_$__cuda_sm70_shflsync_idx_p - $__internal_60_$__cuda_sm70_shflsync_bfly_p)
$__internal_60_$__cuda_sm70_shflsync_bfly_p:
[----:B------:R-:W-:Y:S04]  /*171c0*/  WARPSYNC R6 ;  /* 0x0000000600007348 */ /* 0x000fe80003800000 */
[----:B------:R1:W2:Y:S02]  /*171d0*/  SHFL.BFLY PT, R5, R2, R5, R7 ;  /* 0x0c00000502057389 */ /* 0x0002a400000e0007 */
[----:B-1----:R-:W-:Y:S02]  /*171e0*/  MOV R2, R3 ;  /* 0x0000000300027202 */ /* 0x002fe40000000f00 */
[----:B------:R-:W-:-:S04]  /*171f0*/  MOV R3, 0x0 ;  /* 0x0000000000037802 */ /* 0x000fc80000000f00 */
[----:B--2---:R-:W-:Y:S05]  /*17200*/  RET.REL.NODEC R2 `(_ZN7cutlass13device_kernelIN5flash19enable_sm80_to_sm89INS1_16FlashAttnFwdSm80INS1_25CollectiveMainloopFwdSm80ILi8ELi1ELb1EN4cute5tupleIJNS5_1CILi128EEENS7_ILi48EEENS7_ILi256EEEEEELi256ENS_6half_tEfNS_4arch4Sm80ELb0ELb1ELb0ELb1ELb0ELb0ELb1ELb1EEENS1_21CollectiveEpilogueFwdINS6_IJS8_SA_S9_EEENS6_IJNS7_ILi1EEESI_SI_EEESC_SE_Li256ELb1ELb1ELb1ELb0EEENS1_36VarlenDynamicPersistentTileSchedulerILi128ELi48ELi256ELi256ELb1ELb1ELb0ELb1ELb0ELb1EEEEEEEEEvNT_6ParamsE) ;  /* 0xfffe8df002007950 */ /* 0x004fea0003c3ffff */
        .weak           $__internal_61_$__cuda_sm70_shflsync_idx_p
        .type           $__internal_61_$__cuda_sm70_shflsync_idx_p,@function
        .size           $__internal_61_$__cuda_sm70_shflsync_idx_p,($__internal_62_$__cuda_sm70_shflsync_up_p - $__internal_61_$__cuda_sm70_shflsync_idx_p)
$__internal_61_$__cuda_sm70_shflsync_idx_p:
[----:B------:R-:W-:-:S04]  /*17210*/  MOV R114, 0xffffffff ;  /* 0xffffffff00727802 */ /* 0x000fc80000000f00 */
[----:B------:R-:W-:Y:S04]  /*17220*/  WARPSYNC R114 ;  /* 0x0000007200007348 */ /* 0x000fe80003800000 */
[----:B------:R1:W2:Y:S02]  /*17230*/  SHFL.IDX PT, R0, R5, R3, R0 ;  /* 0x0000000305007389 */ /* 0x0002a400000e0000 */
[----:B-1----:R-:W-:-:S04]  /*17240*/  MOV R3, 0x0 ;  /* 0x0000000000037802 */ /* 0x002fc80000000f00 */
[----:B--2---:R-:W-:Y:S05]  /*17250*/  RET.REL.NODEC R2 `(_ZN7cutlass13device_kernelIN5flash19enable_sm80_to_sm89INS1_16FlashAttnFwdSm80INS1_25CollectiveMainloopFwdSm80ILi8ELi1ELb1EN4cute5tupleIJNS5_1CILi128EEENS7_ILi48EEENS7_ILi256EEEEEELi256ENS_6half_tEfNS_4arch4Sm80ELb0ELb1ELb0ELb1ELb0ELb0ELb1ELb1EEENS1_21CollectiveEpilogueFwdINS6_IJS8_SA_S9_EEENS6_IJNS7_ILi1EEESI_SI_EEESC_SE_Li256ELb1ELb1ELb1ELb0EEENS1_36VarlenDynamicPersistentTileSchedulerILi128ELi48ELi256ELi256ELb1ELb1ELb0ELb1ELb0ELb1EEEEEEEEEvNT_6ParamsE) ;  /* 0xfffe8da002007950 */ /* 0x004fea0003c3ffff */
        .weak           $__internal_62_$__cuda_sm70_shflsync_up_p
        .type           $__internal_62_$__cuda_sm70_shflsync_up_p,@function
        .size           $__internal_62_$__cuda_sm70_shflsync_up_p,($__internal_63_$__cuda_sm70_votesync_ballot - $__internal_62_$__cuda_sm70_shflsync_up_p)
$__internal_62_$__cuda_sm70_shflsync_up_p:
[----:B------:R-:W-:Y:S02]  /*17260*/  IMAD.MOV.U32 R4, RZ, RZ, RZ ;  /* 0x000000ffff047224 */ /* 0x000fe400078e00ff */
[----:B------:R-:W-:-:S04]  /*17270*/  IMAD.MOV.U32 R10, RZ, RZ, -0x1 ;  /* 0xffffffffff0a7424 */ /* 0x000fc800078e00ff */
[----:B------:R-:W-:Y:S04]  /*17280*/  WARPSYNC R10 ;  /* 0x0000000a00007348 */ /* 0x000fe80003800000 */
[----:B------:R1:W2:Y:S02]  /*17290*/  SHFL.UP PT, R4, R0, R2, R4 ;  /* 0x0400000200047389 */ /* 0x0002a400000e0004 */
[----:B-1----:R-:W-:Y:S02]  /*172a0*/  MOV R2, R3 ;  /* 0x0000000300027202 */ /* 0x002fe40000000f00 */
[----:B------:R-:W-:-:S04]  /*172b0*/  MOV R3, 0x0 ;  /* 0x0000000000037802 */ /* 0x000fc80000000f00 */
[----:B--2---:R-:W-:Y:S05]  /*172c0*/  RET.REL.NODEC R2 `(_ZN7cutlass13device_kernelIN5flash19enable_sm80_to_sm89INS1_16FlashAttnFwdSm80INS1_25CollectiveMainloopFwdSm80ILi8ELi1ELb1EN4cute5tupleIJNS5_1CILi128EEENS7_ILi48EEENS7_ILi256EEEEEELi256ENS_6half_tEfNS_4arch4Sm80ELb0ELb1ELb0ELb1ELb0ELb0ELb1ELb1EEENS1_21CollectiveEpilogueFwdINS6_IJS8_SA_S9_EEENS6_IJNS7_ILi1EEESI_SI_EEESC_SE_Li256ELb1ELb1ELb1ELb0EEENS1_36VarlenDynamicPersistentTileSchedulerILi128ELi48ELi256ELi256ELb1ELb1ELb0ELb1ELb0ELb1EEEEEEEEEvNT_6ParamsE) ;  /* 0xfffe8d3002007950 */ /* 0x004fea0003c3ffff */
        .weak           $__internal_63_$__cuda_sm70_votesync_ballot
        .type           $__internal_63_$__cuda_sm70_votesync_ballot,@function
        .size           $__internal_63_$__cuda_sm70_votesync_ballot,(.L_x_5224 - $__internal_63_$__cuda_sm70_votesync_ballot)
$__internal_63_$__cuda_sm70_votesync_ballot:
[----:B------:R-:W-:Y:S01]  /*172d0*/  ISETP.NE.U32.AND P0, PT, R0, 0x1, PT ;  /* 0x000000010000780c */ /* 0x000fe20003f05070 */
[----:B------:R-:W-:-:S04]  /*172e0*/  IMAD.MOV.U32 R3, RZ, RZ, -0x1 ;  /* 0xffffffffff037424 */ /* 0x000fc800078e00ff */
[----:B------:R-:W-:Y:S08]  /*172f0*/  WARPSYNC R3 ;  /* 0x0000000300007348 */ /* 0x000ff00003800000 */
[----:B------:R-:W-:-:S04]  /*17300*/  VOTE.ANY R0, PT, !P0 ;  /* 0x0000000000007806 */ /* 0x000fc800040e0100 */
[----:B------:R-:W-:Y:S01]  /*17310*/  LOP3.LUT R0, R0, R3, RZ, 0xc0, !PT ;  /* 0x0000000300007212 */ /* 0x000fe200078ec0ff */
[----:B------:R-:W-:-:S04]  /*17320*/  IMAD.MOV.U32 R3, RZ, RZ, 0x0 ;  /* 0x00000000ff037424 */ /* 0x000fc800078e00ff */
[----:B------:R-:W-:Y:S05]  /*17330*/  RET.REL.NODEC R2 `(_ZN7cutlass13device_kernelIN5flash19enable_sm80_to_sm89INS1_16FlashAttnFwdSm80INS1_25CollectiveMainloopFwdSm80ILi8ELi1ELb1EN4cute5tupleIJNS5_1CILi128EEENS7_ILi48EEENS7_ILi256EEEEEELi256ENS_6half_tEfNS_4arch4Sm80ELb0ELb1ELb0ELb1ELb0ELb0ELb1ELb1EEENS1_21CollectiveEpilogueFwdINS6_IJS8_SA_S9_EEENS6_IJNS7_ILi1EEESI_SI_EEESC_SE_Li256ELb1ELb1ELb1ELb0EEENS1_36VarlenDynamicPersistentTileSchedulerILi128ELi48ELi256ELi256ELb1ELb1ELb0ELb1ELb0ELb1EEEEEEEEEvNT_6ParamsE) ;  /* 0xfffe8cc002007950 */ /* 0x000fea0003c3ffff */
.L_x_3135:
        /* <DEDUP_REMOVED lines=12> */
.L_x_5224:


//--------------------- .text._ZN7cutlass13device_kernelIN5flash19enable_sm80_to_sm89INS1_16FlashAttnFwdSm80INS1_25CollectiveMainloopFwdSm80ILi8ELi1ELb0EN4cute5tupleIJNS5_1CILi128EEENS7_ILi32EEENS7_ILi256EEEEEELi256ENS_6half_tEfNS_4arch4Sm80ELb0ELb1ELb0ELb1ELb0ELb1ELb1ELb1EEENS1_21CollectiveEpilogueFwdINS6_IJS8_SA_S9_EEENS6_IJNS7_ILi1EEESI_SI_EEESC_SE_Li256ELb1ELb1ELb1ELb0EEENS1_36VarlenDynamicPersistentTileSchedulerILi128ELi32ELi256ELi256ELb1ELb1ELb0ELb1ELb0ELb1EEEEEEEEEvNT_6ParamsE --------------------------
	.section	.text._ZN7cutlass13device_kernelIN5flash19enable_sm80_to_sm89INS1_16FlashAttnFwdSm80INS1_25CollectiveMainloopFwdSm80ILi8ELi1ELb0EN4cute5tupleIJNS5_1CILi128EEENS7_ILi32EEENS7_ILi256EEEEEELi256ENS_6half_tEfNS_4arch4Sm80ELb0ELb1ELb0ELb1ELb0ELb1ELb1ELb1EEENS1_21CollectiveEpilogueFwdINS6_IJS8_SA_S9_EEENS6_IJNS7_ILi1EEESI_SI_EEESC_SE_Li256ELb1ELb1ELb1ELb0EEENS1_36VarlenDynamicPersistentTileSchedulerILi128ELi32ELi256ELi256ELb1ELb1ELb0ELb1ELb0ELb1EEEEEEEEEvNT_6ParamsE,"ax",@progbits
	.sectioninfo	@"SHI_REGISTERS=255"
	.align	128
.text._ZN7cutlass13device_kernelIN5flash19enable_sm80_to_sm89INS1_16FlashAttnFwdSm80INS1_25CollectiveMainloopFwdSm80ILi8ELi1ELb0EN4cute5tupleIJNS5_1CILi128EEENS7_ILi32EEENS7_ILi256EEEEEELi256ENS_6half_tEfNS_4arch4Sm80ELb0ELb1ELb0ELb1ELb0ELb1ELb1ELb1EEENS1_21CollectiveEpilogueFwdINS6_IJS8_SA_S9_EEENS6_IJNS7_ILi1EEESI_SI_EEESC_SE_Li256ELb1ELb1ELb1ELb0EEENS1_36VarlenDynamicPersistentTileSchedulerILi128ELi32ELi256ELi256ELb1ELb1ELb0ELb1ELb0ELb1EEEEEEEEEvNT_6ParamsE:
        .type           _ZN7cutlass13device_kernelIN5flash19enable_sm80_to_sm89INS1_16FlashAttnFwdSm80INS1_25CollectiveMainloopFwdSm80ILi8ELi1ELb0EN4cute5tupleIJNS5_1CILi128EEENS7_ILi32EEENS7_ILi256EEEEEELi256ENS_6half_tEfNS_4arch4Sm80ELb0ELb1ELb0ELb1ELb0ELb1ELb1ELb1EEENS1_21CollectiveEpilogueFwdINS6_IJS8_SA_S9_EEENS6_IJNS7_ILi1EEESI_SI_EEESC_SE_Li256ELb1ELb1ELb1ELb0EEENS1_36VarlenDynamicPersistentTileSchedulerILi128ELi32ELi256ELi256ELb1ELb1ELb0ELb1ELb0ELb1EEEEEEEEEvNT_6ParamsE,@function
        .size           _ZN7cutlass13device_kernelIN5flash19enable_sm80_to_sm89INS1_16FlashAttnFwdSm80INS1_25CollectiveMainloopFwdSm80ILi8ELi1ELb0EN4cute5tupleIJNS5_1CILi128EEENS7_ILi32EEENS7_ILi256EEEEEELi256ENS_6half_tEfNS_4arch4Sm80ELb0ELb1ELb0ELb1ELb0ELb1ELb1ELb1EEENS1_21CollectiveEpilogueFwdINS6_IJS8_SA_S9_EEENS6_IJNS7_ILi1EEESI_SI_EEESC_SE_Li256ELb1ELb1ELb1ELb0EEENS1_36VarlenDynamicPersistentTileSchedulerILi128ELi32ELi256ELi256ELb1ELb1ELb0ELb1ELb0ELb1EEEEEEEEEvNT_6ParamsE,(.L_x_5229 - _ZN7cutlass13device_kernelIN5flash19enable_sm80_to_sm89INS1_16FlashAttnFwdSm80INS1_25CollectiveMainloopFwdSm80ILi8ELi1ELb0EN4cute5tupleIJNS5_1CILi128EEENS7_ILi32EEENS7_ILi256EEEEEELi256ENS_6half_tEfNS_4arch4Sm80ELb0ELb1ELb0ELb1ELb0ELb1ELb1ELb1EEENS1_21CollectiveEpilogueFwdINS6_IJS8_SA_S9_EEENS6_IJNS7_ILi1EEESI_SI_EEESC_SE_Li256ELb1ELb1ELb1ELb0EEENS1_36VarlenDynamicPersistentTileSchedulerILi128ELi32ELi256ELi256ELb1ELb1ELb0ELb1ELb0ELb1EEEEEEEEEvNT_6ParamsE)
        .other          _ZN7cutlass13device_kernelIN5flash19enable_sm80_to_sm89INS1_16FlashAttnFwdSm80INS1_25CollectiveMainloopFwdSm80ILi8ELi1ELb0EN4cute5tupleIJNS5_1CILi128EEENS7_ILi32EEENS7_ILi256EEEEEELi256ENS_6half_tEfNS_4arch4Sm80ELb0ELb1ELb0ELb1ELb0ELb1ELb1ELb1EEENS1_21CollectiveEpilogueFwdINS6_IJS8_SA_S9_EEENS6_IJNS7_ILi1EEESI_SI_EEESC_SE_Li256ELb1ELb1ELb1ELb0EEENS1_36VarlenDynamicPersistentTileSchedulerILi128ELi32ELi256ELi256ELb1ELb1ELb0ELb1ELb0ELb1EEEEEEEEEvNT_6ParamsE,@"STO_CUDA_ENTRY STV_DEFAULT"
_ZN7cutlass13device_kernelIN5flash19enable_sm80_to_sm89INS1_16FlashAttnFwdSm80INS1_25CollectiveMainloopFwdSm80ILi8ELi1ELb0EN4cute5tupleIJNS5_1CILi128EEENS7_ILi32EEENS7_ILi256EEEEEELi256ENS_6half_tEfNS_4arch4Sm80ELb0ELb1ELb0ELb1ELb0ELb1ELb1ELb1EEENS1_21CollectiveEpilogueFwdINS6_IJS8_SA_S9_EEENS6_IJNS7_ILi1EEESI_SI_EEESC_SE_Li256ELb1ELb1ELb1ELb0EEENS1_36VarlenDynamicPersistentTileSchedulerILi128ELi32ELi256ELi256ELb1ELb1ELb0ELb1ELb0ELb1EEEEEEEEEvNT_6ParamsE:
        /* <DEDUP_REMOVED lines=53> */
.L_x_3141:
        /* <DEDUP_REMOVED lines=17> */
.L_x_3374:
        /* <DEDUP_REMOVED lines=16> */
.L_x_3375:
[----:B---3--:R-:W-:-:S05]  /*0560*/  IMAD R0, R0, c[0x0][0x538], RZ ;  /* 0x00014e0000007a24 */ /* 0x008fca00078e02ff */
[----:B------:R-:W-:-:S04]  /*0570*/  IADD3 R6, R0, R6, RZ ;  /* 0x0000000600067210 */ /* 0x000fc80007ffe0ff */
[----:B------:R-:W-:-:S13]  /*0580*/  ISETP.GT.AND P0, PT, R6, UR4, PT ;  /* 0x0000000406007c0c */ /* 0x000fda000bf04270 */
[----:B-12---:R-:W-:Y:S05]  /*0590*/  @!P0 BRA `(.L_x_3141) ;  /* 0xfffffdb000008947 */ /* 0x006fea000383ffff */
.L_x_3137:
[----:B------:R-:W-:-:S05]  /*05a0*/  IADD3 R12, -R0, R6, RZ ;  /* 0x00000006000c7210 */ /* 0x000fca0007ffe1ff */
[----:B------:R-:W-:-:S05]  /*05b0*/  IMAD R0, R4, c[0x0][0x538], R12 ;  /* 0x00014e0004007a24 */ /* 0x000fca00078e020c */
[----:B------:R-:W-:Y:S01]  /*05c0*/  ISETP.GT.AND P0, PT, R0, UR4, PT ;  /* 0x0000000400007c0c */ /* 0x000fe2000bf04270 */
[----:B------:R-:W-:-:S12]  /*05d0*/  BRA.DIV ~URZ, `(.L_x_3142) ;  /* 0x0001e5827f007947 */ /* 0x000fd8000b800000 */
[----:B------:R-:W-:-:S04]  /*05e0*/  VOTE.ANY R11, PT, !P0 ;  /* 0x00000000000b7806 */ /* 0x000fc800040e0100 */
.L_x_3376:
[----:B------:R-:W1:Y:S02]  /*05f0*/  POPC R0, R11 ;  /* 0x0000000b00007309 */ /* 0x000e640000000000 */
[----:B-12---:R-:W-:Y:S01]  /*0600*/  IADD3 R231, R0, R7, RZ ;  /* 0x0000000700e77210 */ /* 0x006fe20007ffe0ff */
[----:B------:R-:W-:Y:S05]  /*0610*/  BRA.DIV ~URZ, `(.L_x_3143) ;  /* 0x0001e5927f007947 */ /* 0x000fea000b800000 */
[----:B------:R1:W2:Y:S01]  /*0620*/  SHFL.IDX PT, R229, R10, R0, 0x1f ;  /* 0x00001f000ae57589 */ /* 0x0002a200000e0000 */
[----:B------:R-:W-:-:S03]  /*0630*/  MOV R6, RZ ;  /* 0x000000ff00067202 */ /* 0x000fc60000000f00 */
[----:B------:R1:W3:Y:S04]  /*0640*/  SHFL.IDX PT, R10, R8, R0, 0x1f ;  /* 0x00001f00080a7589 */ /* 0x0002e800000e0000 */
.L_x_3377:
[----:B------:R-:W-:Y:S01]  /*0650*/  ISETP.NE.AND P0, PT, R11, RZ, PT ;  /* 0x000000ff0b00720c */ /* 0x000fe20003f05270 */
[----:B------:R-:W-:-:S12]  /*0660*/  BSSY B0, `(.L_x_3144) ;  /* 0x0000005000007945 */ /* 0x000fd80003800000 */
[----:B------:R-:W-:Y:S05]  /*0670*/  @!P0 BRA `(.L_x_3145) ;  /* 0x0000003000008947 */ /* 0x000fea0003800000 */
[----:B------:R-:W-:Y:S01]  /*0680*/  IADD3 R5, R0, -0x1, RZ ;  /* 0xffffffff00057810 */ /* 0x000fe20007ffe0ff */
[----:B------:R-:W-:Y:S05]  /*0690*/  BRA.DIV ~URZ, `(.L_x_3146) ;  /* 0x0001e5f27f007947 */ /* 0x000fea000b800000 */
[----:B------:R4:W1:Y:S02]  /*06a0*/  SHFL.IDX PT, R6, R4, R5, 0x1f ;  /* 0x00001f0504067589 */ /* 0x00086400000e0000 */
.L_x_3145:
[----:B------:R-:W-:Y:S05]  /*06b0*/  BSYNC B0 ;  /* 0x0000000000007941 */ /* 0x000fea0003800000 */
.L_x_3144:
        /* <DEDUP_REMOVED lines=67> */
.L_x_3148:
        /* <DEDUP_REMOVED lines=68> */
.L_x_3149:
[----:B------:R-:W-:Y:S05]  /*0f30*/  BSYNC B0 ;  /* 0x0000000000007941 */ /* 0x000fea0003800000 */
.L_x_3147:
[----:B------:R-:W-:-:S04]  /*0f40*/  LOP3.LUT R0, RZ, R0, RZ, 0x33, !PT ;  /* 0x00000000ff007212 */ /* 0x000fc800078e33ff */
[----:B------:R-:W-:Y:S01]  /*0f50*/  IADD3 R229, R0, R229, RZ ;  /* 0x000000e500e57210 */ /* 0x000fe20007ffe0ff */
[----:B------:R-:W-:Y:S05]  /*0f60*/  BRA `(.L_x_3150) ;  /* 0x0000004000007947 */ /* 0x000fea0003800000 */
.L_x_3138:
[----:B--2---:R-:W-:Y:S01]  /*0f70*/  IMAD.MOV.U32 R229, RZ, RZ, RZ ;  /* 0x000000ffffe57224 */ /* 0x004fe200078e00ff */
[----:B------:R-:W-:Y:S01]  /*0f80*/  MOV R230, RZ ;  /* 0x000000ff00e67202 */ /* 0x000fe20000000f00 */
[----:B------:R-:W-:Y:S01]  /*0f90*/  IMAD.U32 R228, RZ, RZ, UR4 ;  /* 0x00000004ffe47e24 */ /* 0x000fe2000f8e00ff */
[----:B------:R-:W-:Y:S02]  /*0fa0*/  MOV R231, c[0x0][0x53c] ;  /* 0x00014f0000e77a02 */ /* 0x000fe40000000f00 */
.L_x_3150:
[----:B------:R-:W-:Y:S01]  /*0fb0*/  ISETP.NE.AND P0, PT, R13, RZ, PT ;  /* 0x000000ff0d00720c */ /* 0x000fe20003f05270 */
[----:B------:R-:W-:-:S12]  /*0fc0*/  WARPSYNC 0xffffffff ;  /* 0xffffffff00007948 */ /* 0x000fd80003800000 */
[----:B------:R1:W-:Y:S04]  /*0fd0*/  @!P0 STS.128 [0x20080], R228 ;  /* 0x020080e4ff008388 */ /* 0x0003e80000000c00 */
[----:B------:R-:W-:Y:S06]  /*0fe0*/  BAR.ARV 0x5, 0x100 ;  /* 0x0144000000007b1d */ /* 0x000fec0000002000 */
.L_x_3136:
        /* <DEDUP_REMOVED lines=90> */
[CC--:B------:R-:W-:Y:S01]  /*1590*/  IADD3 R3, R0.reuse, R4.reuse, R6 ;  /* 0x0000000400037210 */ /* 0x0c0fe20007ffe006 */
        /* <DEDUP_REMOVED lines=10> */
[C---:B------:R-:W-:Y:S01]  /*1640*/  SEL R6, R9.reuse, 0xffffffc0, !P2 ;  /* 0xffffffc009067807 */ /* 0x040fe20005000000 */
[----:B------:R-:W-:Y:S01]  /*1650*/  IMAD.IADD R183, R182, 0x1, R2 ;  /* 0x00000001b6b77824 */ /* 0x000fe200078e0202 */
[----:B------:R-:W-:Y:S01]  /*1660*/  SEL R0, R9, 0xffffffc0, !P3 ;  /* 0xffffffc009007807 */ /* 0x000fe20005800000 */
[----:B------:R-:W-:Y:S01]  /*1670*/  IMAD.IADD R179, R2, 0x1, R178 ;  /* 0x0000000102b37824 */ /* 0x000fe200078e02b2 */
[----:B------:R-:W-:Y:S01]  /*1680*/  SHF.R.S32.HI R7, RZ, 0x1f, R209 ;  /* 0x0000001fff077819 */ /* 0x000fe200000114d1 */
[--C-:B------:R-:W-:Y:S01]  /*1690*/  IMAD.IADD R245, R238, 0x1, R6.reuse ;  /* 0x00000001eef57824 */ /* 0x100fe200078e0206 */
[C---:B------:R-:W-:Y:S01]  /*16a0*/  IADD3 R10, R209.reuse, 0x8, RZ ;  /* 0x00000008d10a7810 */ /* 0x040fe20007ffe0ff */
[C---:B------:R-:W-:Y:S01]  /*16b0*/  IMAD.IADD R244, R6.reuse, 0x1, R241 ;  /* 0x0000000106f47824 */ /* 0x040fe200078e02f1 */
[C---:B------:R-:W-:Y:S01]  /*16c0*/  IADD3 R9, R209.reuse, 0x10, RZ ;  /* 0x00000010d1097810 */ /* 0x040fe20007ffe0ff */
[----:B------:R-:W-:Y:S01]  /*16d0*/  IMAD.IADD R243, R6, 0x1, R239 ;  /* 0x0000000106f37824 */ /* 0x000fe200078e02ef */
[C---:B------:R-:W-:Y:S01]  /*16e0*/  IADD3 R8, R209.reuse, 0x18, RZ ;  /* 0x00000018d1087810 */ /* 0x040fe20007ffe0ff */
        /* <DEDUP_REMOVED lines=23> */
.L_x_3373:
        /* <DEDUP_REMOVED lines=33> */
.L_x_3151:
[----:B------:R-:W-:-:S04]  /*1a70*/  ISETP.NE.U32.AND P0, PT, RZ, c[0x0][0x368], PT ;  /* 0x0000da00ff007a0c */ /* 0x000fc80003f05070 */
[----:B------:R-:W-:-:S13]  /*1a80*/  ISETP.NE.AND.EX P0, PT, RZ, c[0x0][0x36c], PT, P0 ;  /* 0x0000db00ff007a0c */ /* 0x000fda0003f05300 */
[----:B------:R-:W-:Y:S05]  /*1a90*/  @!P0 BRA `(.L_x_3152) ;  /* 0x0000003000008947 */ /* 0x000fea0003800000 */
[----:B-1----:R-:W-:-:S05]  /*1aa0*/  IMAD.WIDE R4, R231, R15, c[0x0][0x368] ;  /* 0x0000da00e7047625 */ /* 0x002fca00078e020f */
[----:B------:R1:W5:Y:S01]  /*1ab0*/  LDG.E R12, [R4.64] ;  /* 0x00000006040c7981 */ /* 0x000362000c1e1900 */
[----:B------:R-:W-:Y:S05]  /*1ac0*/  BRA `(.L_x_3153) ;  /* 0x0000005000007947 */ /* 0x000fea0003800000 */
.L_x_3152:
[----:B------:R-:W-:Y:S01]  /*1ad0*/  MOV R12, c[0x0][0x1d0] ;  /* 0x00007400000c7a02 */ /* 0x000fe20000000f00 */
[----:B------:R-:W-:Y:S05]  /*1ae0*/  @!P5 BRA `(.L_x_3153) ;  /* 0x000000300000d947 */ /* 0x000fea0003800000 */
[----:B-1----:R-:W2:Y:S04]  /*1af0*/  LDG.E R6, [R4.64] ;  /* 0x0000000604067981 */ /* 0x002ea8000c1e1900 */
[----:B------:R-:W2:Y:S02]  /*1b00*/  LDG.E R0, [R4.64+0x4] ;  /* 0x0000040604007981 */ /* 0x000ea4000c1e1900 */
[----:B--2---:R-:W-:Y:S02]  /*1b10*/  IADD3 R12, -R6, R0, RZ ;  /* 0x00000000060c7210 */ /* 0x004fe40007ffe1ff */
.L_x_3153:
        /* <DEDUP_REMOVED lines=41> */
.L_x_3156:
[----:B------:R-:W-:-:S13]  /*1db0*/  ISETP.NE.AND P0, PT, R6, 0x1, PT ;  /* 0x000000010600780c */ /* 0x000fda0003f05270 */
[----:B------:R-:W-:-:S05]  /*1dc0*/  @P0 IMAD.HI.U32 R0, R2, c[0x0][0x330], RZ ;  /* 0x0000cc0002000a27 */ /* 0x000fca00078e00ff */
[----:B------:R-:W-:Y:S02]  /*1dd0*/  @P0 SHF.R.U32.HI R2, RZ, c[0x0][0x334], R0 ;  /* 0x0000cd00ff020a19 */ /* 0x000fe40000011600 */
.L_x_3157:
[----:B------:R-:W-:Y:S05]  /*1de0*/  BSYNC B0 ;  /* 0x0000000000007941 */ /* 0x000fea0003800000 */
.L_x_3155:
[----:B------:R-:W-:-:S05]  /*1df0*/  IMAD R2, R2, R6, c[0x0][0x32c] ;  /* 0x0000cb0002027624 */ /* 0x000fca00078e0206 */
[----:B------:R-:W-:-:S04]  /*1e00*/  IMNMX R3, R3, R2, PT ;  /* 0x0000000203037217 */ /* 0x000fc80003800200 */
.L_x_3154:
        /* <DEDUP_REMOVED lines=21> */
.L_x_3160:
[----:B------:R-:W-:-:S13]  /*1f60*/  ISETP.NE.AND P0, PT, R6, 0x1, PT ;  /* 0x000000010600780c */ /* 0x000fda0003f05270 */
[----:B------:R-:W-:-:S05]  /*1f70*/  @P0 IMAD.HI.U32 R3, R0, c[0x0][0x330], RZ ;  /* 0x0000cc0000030a27 */ /* 0x000fca00078e00ff */
[----:B------:R-:W-:Y:S02]  /*1f80*/  @P0 SHF.R.U32.HI R0, RZ, c[0x0][0x334], R3 ;  /* 0x0000cd00ff000a19 */ /* 0x000fe40000011603 */
.L_x_3161:
[----:B------:R-:W-:Y:S05]  /*1f90*/  BSYNC B0 ;  /* 0x0000000000007941 */ /* 0x000fea0003800000 */
.L_x_3159:
[----:B------:R-:W-:-:S05]  /*1fa0*/  IMAD R0, R0, c[0x0][0x32c], RZ ;  /* 0x0000cb0000007a24 */ /* 0x000fca00078e02ff */
[----:B------:R-:W-:-:S04]  /*1fb0*/  IMNMX R2, R2, R0, !PT ;  /* 0x0000000002027217 */ /* 0x000fc80007800200 */
.L_x_3158:
        /* <DEDUP_REMOVED lines=46> */
.L_x_3163:
[----:B------:R-:W-:Y:S05]  /*22a0*/  BSYNC B0 ;  /* 0x0000000000007941 */ /* 0x000fea0003800000 */
.L_x_3162:
        /* <DEDUP_REMOVED lines=34> */
[----:B------:R-:W-:Y:S01]  /*24d0*/  IADD3 R103, P0, R213, R13, RZ ;  /* 0x0000000dd5677210 */ /* 0x000fe20007f1e0ff */
        /* <DEDUP_REMOVED lines=188> */
.L_x_3183:
        /* <DEDUP_REMOVED lines=55> */
[----:B------:R-:W-:-:S12]  /*3410*/  CS2R R2, SRZ ;  /* 0x0000000000027805 */ /* 0x000fd8000001ff00 */
[----:B------:R1:W5:Y:S04]  /*3420*/  @!P0 LDG.E.64 R22, [R8.64] ;  /* 0x0000000608168981 */ /* 0x000368000c1e1b00 */
[----:B------:R1:W5:Y:S01]  /*3430*/  @!P0 LDG.E.64 R2, [R4.64] ;  /* 0x0000000604028981 */ /* 0x000362000c1e1b00 */
[----:B------:R-:W-:-:S13]  /*3440*/  ISETP.GE.AND P0, PT, R158, c[0x0][0x27c], PT ;  /* 0x00009f009e007a0c */ /* 0x000fda0003f06270 */
[----:B------:R1:W5:Y:S04]  /*3450*/  @!P0 LDG.E.64 R28, [R8.64+0x40] ;  /* 0x00004006081c8981 */ /* 0x000368000c1e1b00 */
[----:B------:R1:W5:Y:S01]  /*3460*/  @!P0 LDG.E.64 R6, [R4.64+0x40] ;  /* 0x0000400604068981 */ /* 0x000362000c1e1b00 */
[----:B------:R-:W-:-:S13]  /*3470*/  ISETP.GE.AND P0, PT, R19, c[0x0][0x27c], PT ;  /* 0x00009f0013007a0c */ /* 0x000fda0003f06270 */
[----:B------:R1:W5:Y:S04]  /*3480*/  @!P0 LDG.E.64 R30, [R8.64+0x80] ;  /* 0x00008006081e8981 */ /* 0x000368000c1e1b00 */
[----:B------:R1:W5:Y:S01]  /*3490*/  @!P0 LDG.E.64 R12, [R4.64+0x80] ;  /* 0x00008006040c8981 */ /* 0x000362000c1e1b00 */
[----:B------:R-:W-:-:S13]  /*34a0*/  ISETP.GE.AND P0, PT, R147, c[0x0][0x27c], PT ;  /* 0x00009f0093007a0c */ /* 0x000fda0003f06270 */
[----:B------:R1:W5:Y:S04]  /*34b0*/  @!P0 LDG.E.64 R32, [R8.64+0xc0] ;  /* 0x0000c00608208981 */ /* 0x000368000c1e1b00 */
[----:B------:R1:W5:Y:S02]  /*34c0*/  @!P0 LDG.E.64 R14, [R4.64+0xc0] ;  /* 0x0000c006040e8981 */ /* 0x000364000c1e1b00 */
.L_x_3169:
[----:B------:R-:W-:Y:S05]  /*34d0*/  BSYNC B0 ;  /* 0x0000000000007941 */ /* 0x000fea0003800000 */
.L_x_3168:
        /* <DEDUP_REMOVED lines=77> */
.L_x_3172:
[----:B------:R-:W-:Y:S05]  /*39b0*/  BSYNC B0 ;  /* 0x0000000000007941 */ /* 0x000fea0003800000 */
.L_x_3171:
[----:B------:R-:W-:Y:S01]  /*39c0*/  ISETP.GE.AND P0, PT, R146, c[0x0][0x1d4], PT ;  /* 0x0000750092007a0c */ /* 0x000fe20003f06270 */
[----:B------:R-:W-:-:S12]  /*39d0*/  BSSY B0, `(.L_x_3173) ;  /* 0x0000035000007945 */ /* 0x000fd80003800000 */
[----:B------:R-:W-:-:S05]  /*39e0*/  @P0 BRA `(.L_x_3174) ;  /* 0x0000033000000947 */ /* 0x000fca0003800000 */
[----:B------:R-:W-:Y:S01]  /*39f0*/  ISETP.GE.AND P0, PT, R158, c[0x0][0x27c], PT ;  /* 0x00009f009e007a0c */ /* 0x000fe20003f06270 */
[----:B-1----:R-:W1:-:S12]  /*3a00*/  LDS.128 R8, [R195+0xd080] ;  /* 0x00d08000c3087984 */ /* 0x002e580000000c00 */
        /* <DEDUP_REMOVED lines=49> */
.L_x_3174:
[----:B------:R-:W-:Y:S05]  /*3d20*/  BSYNC B0 ;  /* 0x0000000000007941 */ /* 0x000fea0003800000 */
.L_x_3173:
[----:B------:R-:W-:Y:S01]  /*3d30*/  ISETP.GE.AND P0, PT, R215, c[0x0][0x1d4], PT ;  /* 0x00007500d7007a0c */ /* 0x000fe20003f06270 */
[----:B------:R-:W-:-:S12]  /*3d40*/  BSSY B0, `(.L_x_3175) ;  /* 0x0000035000007945 */ /* 0x000fd80003800000 */
[----:B------:R-:W-:-:S05]  /*3d50*/  @P0 BRA `(.L_x_3176) ;  /* 0x0000033000000947 */ /* 0x000fca0003800000 */
[----:B------:R-:W-:Y:S01]  /*3d60*/  ISETP.GE.AND P0, PT, R19, c[0x0][0x27c], PT ;  /* 0x00009f0013007a0c */ /* 0x000fe20003f06270 */
[----:B-1----:R-:W1:-:S12]  /*3d70*/  LDS.128 R8, [R195+0xe080] ;  /* 0x00e08000c3087984 */ /* 0x002e580000000c00 */
        /* <DEDUP_REMOVED lines=49> */
.L_x_3176:
[----:B------:R-:W-:Y:S05]  /*4090*/  BSYNC B0 ;  /* 0x0000000000007941 */ /* 0x000fea0003800000 */
.L_x_3175:
[----:B------:R-:W-:-:S13]  /*40a0*/  ISETP.GE.AND P0, PT, R216, c[0x0][0x1d4], PT ;  /* 0x00007500d8007a0c */ /* 0x000fda0003f06270 */
        /* <DEDUP_REMOVED lines=53> */
.L_x_3167:
        /* <DEDUP_REMOVED lines=23> */
[----:B------:R-:W-:-:S12]  /*4570*/  CS2R R12, SRZ ;  /* 0x00000000000c7805 */ /* 0x000fd8000001ff00 */
[----:B------:R1:W5:Y:S04]  /*4580*/  @!P0 LDG.E.128 R24, [R8.64] ;  /* 0x0000000608188981 */ /* 0x000368000c1e1d00 */
[----:B------:R1:W5:Y:S01]  /*4590*/  @!P0 LDG.E.128 R4, [R2.64] ;  /* 0x0000000602048981 */ /* 0x000362000c1e1d00 */
[----:B------:R-:W-:-:S13]  /*45a0*/  ISETP.GE.AND P0, PT, R146, c[0x0][0x27c], PT ;  /* 0x00009f0092007a0c */ /* 0x000fda0003f06270 */
[----:B------:R1:W5:Y:S04]  /*45b0*/  @!P0 LDG.E.128 R36, [R8.64+0x80] ;  /* 0x0000800608248981 */ /* 0x000368000c1e1d00 */
[----:B------:R1:W5:Y:S02]  /*45c0*/  @!P0 LDG.E.128 R12, [R2.64+0x80] ;  /* 0x00008006020c8981 */ /* 0x000364000c1e1d00 */
.L_x_3178:
[----:B------:R-:W-:Y:S05]  /*45d0*/  BSYNC B0 ;  /* 0x0000000000007941 */ /* 0x000fea0003800000 */
.L_x_3177:
        /* <DEDUP_REMOVED lines=36> */
[----:B------:R-:W-:-:S13]  /*4820*/  ISETP.GE.AND P0, PT, R144, c[0x0][0x27c], PT ;  /* 0x00009f0090007a0c */ /* 0x000fda0003f06270 */
        /* <DEDUP_REMOVED lines=99> */
.L_x_3180:
[----:B------:R-:W-:Y:S05]  /*4e60*/  BSYNC B0 ;  /* 0x0000000000007941 */ /* 0x000fea0003800000 */
.L_x_3179:
[----:B------:R-:W-:-:S13]  /*4e70*/  ISETP.GE.AND P0, PT, R146, c[0x0][0x1d4], PT ;  /* 0x0000750092007a0c */ /* 0x000fda0003f06270 */
[----:B------:R-:W-:-:S05]  /*4e80*/  @P0 BRA `(.L_x_3170) ;  /* 0x0000080000000947 */ /* 0x000fca0003800000 */
[----:B------:R-:W-:Y:S01]  /*4e90*/  LDS.128 R32, [R87+0xc080] ;  /* 0x00c0800057207984 */ /* 0x000fe20000000c00 */
[----:B------:R-:W-:Y:S04]  /*4ea0*/  IADD3 R0, P1, P0, R64, R59, R69 ;  /* 0x0000003b40007210 */ /* 0x000fe8000783e045 */
[----:B------:R-:W-:Y:S02]  /*4eb0*/  IADD3.X R2, R63, R58, R95, P1, P0 ;  /* 0x0000003a3f027210 */ /* 0x000fe40000fe045f */
[C---:B-1----:R-:W-:Y:S01]  /*4ec0*/  LEA R40, P0, R0.reuse, c[0x0][0x1c8], 0x1 ;  /* 0x0000720000287a11 */ /* 0x042fe200078008ff */
[----:B------:R-:W1:Y:S03]  /*4ed0*/  LDS.128 R16, [R90+0xc080] ;  /* 0x00c080005a107984 */ /* 0x000e660000000c00 */
[----:B------:R-:W-:Y:S02]  /*4ee0*/  LEA.HI.X R41, R0, c[0x0][0x1cc], R2, 0x1, P0 ;  /* 0x0000730000297a11 */ /* 0x000fe400000f0c02 */
[----:B------:R-:W-:-:S13]  /*4ef0*/  ISETP.GE.AND P0, PT, R146, c[0x0][0x27c], PT ;  /* 0x00009f0092007a0c */ /* 0x000fda0003f06270 */
        /* <DEDUP_REMOVED lines=97> */
[----:B------:R-:W-:-:S13]  /*5510*/  ISETP.GE.AND P0, PT, R68, c[0x0][0x1d4], PT ;  /* 0x0000750044007a0c */ /* 0x000fda0003f06270 */
[----:B------:R-:W-:-:S05]  /*5520*/  @P0 BRA `(.L_x_3170) ;  /* 0x0000016000000947 */ /* 0x000fca0003800000 */
[----:B------:R-:W-:Y:S04]  /*5530*/  IADD3 R0, P1, P0, R64, R59, R68 ;  /* 0x0000003b40007210 */ /* 0x000fe8000783e044 */
[----:B------:R-:W-:Y:S02]  /*5540*/  IADD3.X R3, R63, R58, R91, P1, P0 ;  /* 0x0000003a3f037210 */ /* 0x000fe40000fe045b */
[C---:B------:R-:W-:Y:S04]  /*5550*/  LEA R2, P0, R0.reuse, c[0x0][0x1c8], 0x1 ;  /* 0x0000720000027a11 */ /* 0x040fe800078008ff */
[----:B------:R-:W-:Y:S05]  /*5560*/  LEA.HI.X R3, R0, c[0x0][0x1cc], R3, 0x1, P0 ;  /* 0x0000730000037a11 */ /* 0x000fea00000f0c03 */
[----:B------:R2:W-:Y:S01]  /*5570*/  STG.E.128 [R2.64], R32 ;  /* 0x0000002002007986 */ /* 0x0005e2000c101d06 */
[----:B------:R-:W-:-:S05]  /*5580*/  BRA `(.L_x_3170) ;  /* 0x0000010000007947 */ /* 0x000fca0003800000 */
.L_x_3166:
[----:B------:R-:W-:Y:S05]  /*5590*/  IMAD R0, R48, -0x20, R66 ;  /* 0xffffffe030007824 */ /* 0x000fea00078e0242 */
[----:B------:R-:W-:Y:S04]  /*55a0*/  IMNMX R0, R0, 0x20, PT ;  /* 0x0000002000007817 */ /* 0x000fe80003800200 */
[----:B------:R-:W-:-:S13]  /*55b0*/  ISETP.GE.AND P0, PT, R213, R0, PT ;  /* 0x00000000d500720c */ /* 0x000fda0003f06270 */
[----:B------:R-:W-:-:S05]  /*55c0*/  @P0 BRA `(.L_x_3170) ;  /* 0x000000c000000947 */ /* 0x000fca0003800000 */
[----:B------:R-:W-:-:S13]  /*55d0*/  ISETP.GE.AND P0, PT, R144, c[0x0][0x1d4], PT ;  /* 0x0000750090007a0c */ /* 0x000fda0003f06270 */
[----:B------:R-:W1:Y:S04]  /*55e0*/  @!P0 LDS.128 R8, [R195+0xc080] ;  /* 0x00c08000c3088984 */ /* 0x000e680000000c00 */
[----:B-1----:R-:W-:Y:S01]  /*55f0*/  @!P0 STG.E.128 [R38.64], R8 ;  /* 0x0000000826008986 */ /* 0x002fe2000c101d06 */
[----:B------:R-:W-:-:S13]  /*5600*/  ISETP.GE.AND P0, PT, R146, c[0x0][0x1d4], PT ;  /* 0x0000750092007a0c */ /* 0x000fda0003f06270 */
[----:B------:R-:W1:Y:S04]  /*5610*/  @!P0 LDS.128 R4, [R195+0xd080] ;  /* 0x00d08000c3048984 */ /* 0x000e680000000c00 */
[----:B-1----:R-:W-:Y:S01]  /*5620*/  @!P0 STG.E.128 [R38.64+0x80], R4 ;  /* 0x0000800426008986 */ /* 0x002fe2000c101d06 */
[----:B------:R-:W-:-:S13]  /*5630*/  ISETP.GE.AND P0, PT, R215, c[0x0][0x1d4], PT ;  /* 0x00007500d7007a0c */ /* 0x000fda0003f06270 */
[----:B------:R-:W1:Y:S04]  /*5640*/  @!P0 LDS.128 R4, [R195+0xe080] ;  /* 0x00e08000c3048984 */ /* 0x000e680000000c00 */
[----:B-1----:R-:W-:Y:S01]  /*5650*/  @!P0 STG.E.128 [R38.64+0x100], R4 ;  /* 0x0001000426008986 */ /* 0x002fe2000c101d06 */
[----:B------:R-:W-:-:S13]  /*5660*/  ISETP.GE.AND P0, PT, R216, c[0x0][0x1d4], PT ;  /* 0x00007500d8007a0c */ /* 0x000fda0003f06270 */
[----:B------:R-:W1:Y:S04]  /*5670*/  @!P0 LDS.128 R4, [R195+0xf080] ;  /* 0x00f08000c3048984 */ /* 0x000e680000000c00 */
[----:B-1----:R1:W-:Y:S02]  /*5680*/  @!P0 STG.E.128 [R38.64+0x180], R4 ;  /* 0x0001800426008986 */ /* 0x0023e4000c101d06 */
.L_x_3170:
[----:B------:R-:W-:Y:S05]  /*5690*/  BSYNC B1 ;  /* 0x0000000000017941 */ /* 0x000fea0003800000 */
.L_x_3165:
        /* <DEDUP_REMOVED lines=50> */
.L_x_3182:
[----:B-1----:R-:W-:Y:S05]  /*59c0*/  BSYNC B0 ;  /* 0x0000000000007941 */ /* 0x002fea0003800000 */
.L_x_3181:
        /* <DEDUP_REMOVED lines=22> */
.L_x_3164:
        /* <DEDUP_REMOVED lines=23> */
.L_x_3186:
[----:B------:R-:W-:-:S13]  /*5ca0*/  ISETP.NE.AND P0, PT, R4, 0x1, PT ;  /* 0x000000010400780c */ /* 0x000fda0003f05270 */
[----:B------:R-:W-:-:S05]  /*5cb0*/  @P0 IMAD.HI.U32 R0, R2, c[0x0][0x330], RZ ;  /* 0x0000cc0002000a27 */ /* 0x000fca00078e00ff */
[----:B------:R-:W-:Y:S02]  /*5cc0*/  @P0 SHF.R.U32.HI R2, RZ, c[0x0][0x334], R0 ;  /* 0x0000cd00ff020a19 */ /* 0x000fe40000011600 */
.L_x_3187:
[----:B------:R-:W-:Y:S05]  /*5cd0*/  BSYNC B0 ;  /* 0x0000000000007941 */ /* 0x000fea0003800000 */
.L_x_3185:
[----:B------:R-:W-:-:S05]  /*5ce0*/  IMAD R2, R2, R4, c[0x0][0x32c] ;  /* 0x0000cb0002027624 */ /* 0x000fca00078e0204 */
[----:B------:R-:W-:-:S04]  /*5cf0*/  IMNMX R3, R3, R2, PT ;  /* 0x0000000203037217 */ /* 0x000fc80003800200 */
.L_x_3184:
        /* <DEDUP_REMOVED lines=21> */
.L_x_3190:
[----:B------:R-:W-:-:S04]  /*5e50*/  MOV R3, c[0x0][0x32c] ;  /* 0x0000cb0000037a02 */ /* 0x000fc80000000f00 */
[----:B------:R-:W-:-:S13]  /*5e60*/  ISETP.NE.AND P0, PT, R3, 0x1, PT ;  /* 0x000000010300780c */ /* 0x000fda0003f05270 */
[----:B------:R-:W-:-:S05]  /*5e70*/  @P0 IMAD.HI.U32 R3, R0, c[0x0][0x330], RZ ;  /* 0x0000cc0000030a27 */ /* 0x000fca00078e00ff */
[----:B------:R-:W-:Y:S02]  /*5e80*/  @P0 SHF.R.U32.HI R0, RZ, c[0x0][0x334], R3 ;  /* 0x0000cd00ff000a19 */ /* 0x000fe40000011603 */
.L_x_3191:
[----:B------:R-:W-:Y:S05]  /*5e90*/  BSYNC B0 ;  /* 0x0000000000007941 */ /* 0x000fea0003800000 */
.L_x_3189:
[----:B------:R-:W-:-:S05]  /*5ea0*/  IMAD R0, R0, c[0x0][0x32c], RZ ;  /* 0x0000cb0000007a24 */ /* 0x000fca00078e02ff */
[----:B------:R-:W-:-:S04]  /*5eb0*/  IMNMX R2, R2, R0, !PT ;  /* 0x0000000002027217 */ /* 0x000fc80007800200 */
.L_x_3188:
        /* <DEDUP_REMOVED lines=38> */
.L_x_3193:
[----:B------:R-:W-:Y:S05]  /*6120*/  BSYNC B0 ;  /* 0x0000000000007941 */ /* 0x000fea0003800000 */
.L_x_3192:
        /* <DEDUP_REMOVED lines=104> */
[----:B------:R-:W-:Y:S01]  /*67b0*/  IMAD.WIDE.U32 R2, R226, c[0x0][0x1b8], R2 ;  /* 0x00006e00e2027a25 */ /* 0x000fe200078e0002 */
        /* <DEDUP_REMOVED lines=39> */
[----:B------:R-:W-:Y:S01]  /*6a30*/  IMAD.WIDE.U32 R4, R226, c[0x0][0x210], R4 ;  /* 0x00008400e2047a25 */ /* 0x000fe200078e0004 */
        /* <DEDUP_REMOVED lines=17> */
[----:B------:R-:W-:Y:S01]  /*6b50*/  IMAD R2, R0, c[0x0][0x1f4], R8 ;  /* 0x00007d0000027a24 */ /* 0x000fe200078e0208 */
[----:B------:R-:W-:Y:S01]  /*6b60*/  @P0 LOP3.LUT R214, R214, 0x2, RZ, 0xfc, !PT ;  /* 0x00000002d6d60812 */ /* 0x000fe200078efcff */
[----:B------:R-:W-:Y:S02]  /*6b70*/  IMAD R0, R0, c[0x0][0x21c], R3 ;  /* 0x0000870000007a24 */ /* 0x000fe400078e0203 */
[----:B------:R-:W-:-:S03]  /*6b80*/  IMAD.IADD R222, R219, 0x1, R2 ;  /* 0x00000001dbde7824 */ /* 0x000fc600078e0202 */
[----:B------:R-:W-:Y:S01]  /*6b90*/  IADD3 R223, R221, R0, RZ ;  /* 0x00000000dddf7210 */ /* 0x000fe20007ffe0ff */
[----:B------:R-:W-:Y:S05]  /*6ba0*/  BRA.DIV ~URZ, `(.L_x_3195) ;  /* 0x000181427f007947 */ /* 0x000fea000b800000 */
[----:B------:R1:W2:Y:S02]  /*6bb0*/  SHFL.IDX PT, R10, R16, RZ, 0x181f ;  /* 0x00181fff100a7589 */ /* 0x0002a400000e0000 */
.L_x_3378:
[----:B------:R-:W-:Y:S05]  /*6bc0*/  BRA.DIV ~URZ, `(.L_x_3196) ;  /* 0x000181927f007947 */ /* 0x000fea000b800000 */
[----:B------:R3:W4:Y:S02]  /*6bd0*/  SHFL.IDX PT, R2, R17, RZ, 0x181f ;  /* 0x00181fff11027589 */ /* 0x00072400000e0000 */
.L_x_3379:
        /* <DEDUP_REMOVED lines=28> */
.L_x_3198:
[----:B------:R-:W-:Y:S05]  /*6da0*/  BSYNC B0 ;  /* 0x0000000000007941 */ /* 0x000fea0003800000 */
.L_x_3197:
[----:B------:R-:W-:Y:S05]  /*6db0*/  BRA.DIV ~URZ, `(.L_x_3199) ;  /* 0x000180127f007947 */ /* 0x000fea000b800000 */
[----:B--2---:R2:W1:Y:S04]  /*6dc0*/  SHFL.IDX PT, R10, R16, 0x1, 0x181f ;  /* 0x00381f00100a7f89 */ /* 0x00446800000e0000 */
[----:B----4-:R2:W4:Y:S02]  /*6dd0*/  SHFL.IDX PT, R2, R17, 0x1, 0x181f ;  /* 0x00381f0011027f89 */ /* 0x01052400000e0000 */
.L_x_3380:
        /* <DEDUP_REMOVED lines=22> */
.L_x_3201:
[----:B------:R-:W-:Y:S05]  /*6f40*/  BSYNC B0 ;  /* 0x0000000000007941 */ /* 0x000fea0003800000 */
.L_x_3200:
[----:B------:R-:W-:Y:S05]  /*6f50*/  BRA.DIV ~URZ, `(.L_x_3202) ;  /* 0x00017f427f007947 */ /* 0x000fea000b800000 */
[----:B-1----:R1:W2:Y:S02]  /*6f60*/  SHFL.IDX PT, R10, R16, 0x2, 0x181f ;  /* 0x00581f00100a7f89 */ /* 0x0022a400000e0000 */
.L_x_3381:
[----:B------:R-:W-:Y:S05]  /*6f70*/  BRA.DIV ~URZ, `(.L_x_3203) ;  /* 0x00017f927f007947 */ /* 0x000fea000b800000 */
[----:B----4-:R4:W1:Y:S02]  /*6f80*/  SHFL.IDX PT, R2, R17, 0x2, 0x181f ;  /* 0x00581f0011027f89 */ /* 0x01086400000e0000 */
.L_x_3382:
        /* <DEDUP_REMOVED lines=22> */
.L_x_3205:
[----:B------:R-:W-:Y:S05]  /*70f0*/  BSYNC B0 ;  /* 0x0000000000007941 */ /* 0x000fea0003800000 */
.L_x_3204:
[----:B------:R-:W-:Y:S05]  /*7100*/  BRA.DIV ~URZ, `(.L_x_3206) ;  /* 0x00017e727f007947 */ /* 0x000fea000b800000 */
[----:B--2---:R2:W3:Y:S04]  /*7110*/  SHFL.IDX PT, R10, R16, 0x3, 0x181f ;  /* 0x00781f00100a7f89 */ /* 0x0044e800000e0000 */
[----:B-1----:R2:W1:Y:S02]  /*7120*/  SHFL.IDX PT, R2, R17, 0x3, 0x181f ;  /* 0x00781f0011027f89 */ /* 0x00246400000e0000 */
.L_x_3383:
        /* <DEDUP_REMOVED lines=46> */
.L_x_3208:
[----:B-1----:R-:W-:Y:S05]  /*7410*/  BSYNC B0 ;  /* 0x0000000000007941 */ /* 0x002fea0003800000 */
.L_x_3207:
[----:B------:R-:W-:Y:S01]  /*7420*/  ISETP.LT.AND P0, PT, RZ, c[0x0][0x27c], PT ;  /* 0x00009f00ff007a0c */ /* 0x000fe20003f01270 */
[----:B------:R-:W0:Y:S01]  /*7430*/  LDGDEPBAR ;  /* 0x00000000000079af */ /* 0x000e220000000000 */
[----:B------:R-:W-:-:S11]  /*7440*/  MOV R136, c[0x0][0x2c4] ;  /* 0x0000b10000887a02 */ /* 0x000fd60000000f00 */
[----:B------:R-:W-:Y:S05]  /*7450*/  @P0 BRA `(.L_x_3209) ;  /* 0x0000002000000947 */ /* 0x000fea0003800000 */
[----:B------:R-:W-:-:S04]  /*7460*/  DEPBAR.LE SB0, 0x1 ;  /* 0x000080400000791a */ /* 0x000fc80000000000 */
[----:B------:R-:W-:Y:S05]  /*7470*/  BRA `(.L_x_3210) ;  /* 0x0000902000007947 */ /* 0x000fea0003800000 */
.L_x_3209:
[----:B------:R-:W-:Y:S01]  /*7480*/  ULDC.U8 UR4, c[0x0][0x298] ;  /* 0x0000a60000047ab9 */ /* 0x000fe20000000000 */
[----:B-----5:R-:W-:Y:S01]  /*7490*/  SHF.R.S32.HI R2, RZ, 0x1f, R112 ;  /* 0x0000001fff027819 */ /* 0x020fe20000011470 */
        /* <DEDUP_REMOVED lines=99> */
.L_x_3213:
[----:B------:R-:W-:Y:S05]  /*7ad0*/  BSYNC B0 ;  /* 0x0000000000007941 */ /* 0x000fea0003800000 */
.L_x_3212:
        /* <DEDUP_REMOVED lines=86> */
.L_x_3215:
[----:B------:R-:W-:Y:S05]  /*8040*/  BSYNC B0 ;  /* 0x0000000000007941 */ /* 0x000fea0003800000 */
.L_x_3214:
        /* <DEDUP_REMOVED lines=90> */
.L_x_3217:
[----:B------:R-:W-:Y:S05]  /*85f0*/  BSYNC B0 ;  /* 0x0000000000007941 */ /* 0x000fea0003800000 */
.L_x_3216:
        /* <DEDUP_REMOVED lines=85> */
.L_x_3219:
[----:B---3--:R-:W-:Y:S05]  /*8b50*/  BSYNC B0 ;  /* 0x0000000000007941 */ /* 0x008fea0003800000 */
.L_x_3218:
        /* <DEDUP_REMOVED lines=78> */
.L_x_3223:
[----:B------:R-:W-:Y:S05]  /*9040*/  BSYNC B0 ;  /* 0x0000000000007941 */ /* 0x000fea0003800000 */
.L_x_3222:
        /* <DEDUP_REMOVED lines=45> */
.L_x_3225:
[----:B------:R-:W-:Y:S05]  /*9320*/  BSYNC B0 ;  /* 0x0000000000007941 */ /* 0x000fea0003800000 */
.L_x_3224:
        /* <DEDUP_REMOVED lines=45> */
.L_x_3227:
[----:B------:R-:W-:Y:S05]  /*9600*/  BSYNC B0 ;  /* 0x0000000000007941 */ /* 0x000fea0003800000 */
.L_x_3226:
        /* <DEDUP_REMOVED lines=44> */
.L_x_3221:
[----:B------:R-:W-:Y:S05]  /*98d0*/  BSYNC B1 ;  /* 0x0000000000017941 */ /* 0x000fea0003800000 */
.L_x_3220:
        /* <DEDUP_REMOVED lines=49> */
.L_x_3231:
[----:B------:R-:W-:Y:S05]  /*9bf0*/  BSYNC B0 ;  /* 0x0000000000007941 */ /* 0x000fea0003800000 */
.L_x_3230:
        /* <DEDUP_REMOVED lines=45> */
.L_x_3233:
[----:B------:R-:W-:Y:S05]  /*9ed0*/  BSYNC B0 ;  /* 0x0000000000007941 */ /* 0x000fea0003800000 */
.L_x_3232:
        /* <DEDUP_REMOVED lines=45> */
.L_x_3235:
[----:B------:R-:W-:Y:S05]  /*a1b0*/  BSYNC B0 ;  /* 0x0000000000007941 */ /* 0x000fea0003800000 */
.L_x_3234:
        /* <DEDUP_REMOVED lines=44> */
.L_x_3229:
[----:B------:R-:W-:Y:S05]  /*a480*/  BSYNC B1 ;  /* 0x0000000000017941 */ /* 0x000fea0003800000 */
.L_x_3228:
        /* <DEDUP_REMOVED lines=48> */
.L_x_3239:
[----:B------:R-:W-:Y:S05]  /*a790*/  BSYNC B0 ;  /* 0x0000000000007941 */ /* 0x000fea0003800000 */
.L_x_3238:
        /* <DEDUP_REMOVED lines=45> */
.L_x_3241:
[----:B------:R-:W-:Y:S05]  /*aa70*/  BSYNC B0 ;  /* 0x0000000000007941 */ /* 0x000fea0003800000 */
.L_x_3240:
        /* <DEDUP_REMOVED lines=45> */
.L_x_3243:
[----:B------:R-:W-:Y:S05]  /*ad50*/  BSYNC B0 ;  /* 0x0000000000007941 */ /* 0x000fea0003800000 */
.L_x_3242:
        /* <DEDUP_REMOVED lines=44> */
.L_x_3237:
[----:B------:R-:W-:Y:S05]  /*b020*/  BSYNC B1 ;  /* 0x0000000000017941 */ /* 0x000fea0003800000 */
.L_x_3236:
        /* <DEDUP_REMOVED lines=47> */
.L_x_3246:
[----:B------:R-:W-:Y:S05]  /*b320*/  BSYNC B0 ;  /* 0x0000000000007941 */ /* 0x000fea0003800000 */
.L_x_3245:
        /* <DEDUP_REMOVED lines=45> */
.L_x_3248:
[----:B------:R-:W-:Y:S05]  /*b600*/  BSYNC B0 ;  /* 0x0000000000007941 */ /* 0x000fea0003800000 */
.L_x_3247:
        /* <DEDUP_REMOVED lines=45> */
.L_x_3250:
[----:B------:R-:W-:Y:S05]  /*b8e0*/  BSYNC B0 ;  /* 0x0000000000007941 */ /* 0x000fea0003800000 */
.L_x_3249:
        /* <DEDUP_REMOVED lines=45> */
.L_x_3211:
        /* <DEDUP_REMOVED lines=60> */
.L_x_3252:
[----:B------:R-:W-:Y:S05]  /*bf80*/  BSYNC B0 ;  /* 0x0000000000007941 */ /* 0x000fea0003800000 */
.L_x_3251:
        /* <DEDUP_REMOVED lines=70> */
.L_x_3254:
[----:B--2-4-:R-:W-:Y:S05]  /*c3f0*/  BSYNC B0 ;  /* 0x0000000000007941 */ /* 0x014fea0003800000 */
.L_x_3253:
        /* <DEDUP_REMOVED lines=70> */
.L_x_3256:
[----:B--2---:R-:W-:Y:S05]  /*c860*/  BSYNC B0 ;  /* 0x0000000000007941 */ /* 0x004fea0003800000 */
.L_x_3255:
        /* <DEDUP_REMOVED lines=69> */
.L_x_3258:
[----:B--2-4-:R-:W-:Y:S05]  /*ccc0*/  BSYNC B0 ;  /* 0x0000000000007941 */ /* 0x014fea0003800000 */
.L_x_3257:
        /* <DEDUP_REMOVED lines=134> */
.L_x_3262:
[----:B------:R-:W-:Y:S05]  /*d530*/  BSYNC B0 ;  /* 0x0000000000007941 */ /* 0x000fea0003800000 */
.L_x_3261:
        /* <DEDUP_REMOVED lines=105> */
.L_x_3260:
[----:B------:R-:W-:Y:S05]  /*dbd0*/  BSYNC B1 ;  /* 0x0000000000017941 */ /* 0x000fea0003800000 */
.L_x_3259:
        /* <DEDUP_REMOVED lines=113> */
.L_x_3266:
[----:B------:R-:W-:Y:S05]  /*e2f0*/  BSYNC B0 ;  /* 0x0000000000007941 */ /* 0x000fea0003800000 */
.L_x_3265:
        /* <DEDUP_REMOVED lines=104> */
.L_x_3264:
[----:B------:R-:W-:Y:S05]  /*e980*/  BSYNC B1 ;  /* 0x0000000000017941 */ /* 0x000fea0003800000 */
.L_x_3263:
        /* <DEDUP_REMOVED lines=111> */
.L_x_3270:
[----:B------:R-:W-:Y:S05]  /*f080*/  BSYNC B0 ;  /* 0x0000000000007941 */ /* 0x000fea0003800000 */
.L_x_3269:
        /* <DEDUP_REMOVED lines=104> */
.L_x_3268:
[----:B------:R-:W-:Y:S05]  /*f710*/  BSYNC B1 ;  /* 0x0000000000017941 */ /* 0x000fea0003800000 */
.L_x_3267:
        /* <DEDUP_REMOVED lines=110> */
.L_x_3272:
[----:B------:R-:W-:Y:S05]  /*fe00*/  BSYNC B0 ;  /* 0x0000000000007941 */ /* 0x000fea0003800000 */
.L_x_3271:
        /* <DEDUP_REMOVED lines=104> */
.L_x_3244:
[----:B------:R-:W-:Y:S05]  /*10490*/  BSYNC B2 ;  /* 0x0000000000027941 */ /* 0x000fea0003800000 */
.L_x_3210:
        /* <DEDUP_REMOVED lines=10> */
[----:B------:R-:W-:Y:S01]  /*10540*/  @P1 IADD3 R186, R177, -0x20, RZ ;  /* 0xffffffe0b1ba1810 */ /* 0x000fe20007ffe0ff */
[----:B------:R-:W-:Y:S01]  /*10550*/  IMAD.MOV.U32 R63, RZ, RZ, c[0x0][0x32c] ;  /* 0x0000cb00ff3f7624 */ /* 0x000fe200078e00ff */
[----:B------:R-:W-:Y:S01]  /*10560*/  ISETP.GT.AND P1, PT, R108, R208, PT ;  /* 0x000000d06c00720c */ /* 0x000fe20003f24270 */
[----:B------:R-:W-:Y:S01]  /*10570*/  ULDC UR4, c[0x0][0x324] ;  /* 0x0000c90000047ab9 */ /* 0x000fe20000000800 */
[----:B------:R-:W-:Y:S01]  /*10580*/  LEA R0, P0, R2, R220, 0x5 ;  /* 0x000000dc02007211 */ /* 0x000fe200078028ff */
[----:B------:R-:W-:Y:S01]  /*10590*/  ULOP3.LUT UR4, URZ, UR4, URZ, 0x33, !UPT ;  /* 0x000000043f047292 */ /* 0x000fe2000f8e333f */
[----:B------:R-:W-:-:S02]  /*105a0*/  IADD3 R187, R186, 0x3000, RZ ;  /* 0x00003000babb7810 */ /* 0x000fc40007ffe0ff */
[----:B------:R-:W-:Y:S02]  /*105b0*/  LEA.HI.X R3, R2, R223, R3, 0x5, P0 ;  /* 0x000000df02037211 */ /* 0x000fe400000f2c03 */
[----:B------:R-:W-:Y:S02]  /*105c0*/  LEA R2, P0, R0, c[0x0][0x1f8], 0x1 ;  /* 0x00007e0000027a11 */ /* 0x000fe400078008ff */
[----:B------:R-:W-:Y:S02]  /*105d0*/  IADD3 R193, R186, 0x3800, RZ ;  /* 0x00003800bac17810 */ /* 0x000fe40007ffe0ff */
[----:B------:R-:W-:Y:S02]  /*105e0*/  LEA.HI.X R3, R0, c[0x0][0x1fc], R3, 0x1, P0 ;  /* 0x00007f0000037a11 */ /* 0x000fe400000f0c03 */
[----:B------:R-:W-:Y:S02]  /*105f0*/  @P1 IADD3 R0, R236, -0x2, RZ ;  /* 0xfffffffeec001810 */ /* 0x000fe40007ffe0ff */
[----:B------:R-:W-:-:S02]  /*10600*/  IADD3 R192, R186, 0x2000, RZ ;  /* 0x00002000bac07810 */ /* 0x000fc40007ffe0ff */
[----:B-1----:R-:W-:Y:S01]  /*10610*/  @P1 SHF.R.S32.HI R4, RZ, 0x1f, R0 ;  /* 0x0000001fff041819 */ /* 0x002fe20000011400 */
[----:B------:R-:W-:Y:S01]  /*10620*/  LDSM.16.M88.4 R20, [R177] ;  /* 0x00000000b114783b */ /* 0x000fe20000000200 */
[C---:B------:R-:W-:Y:S02]  /*10630*/  IADD3 R191, R186.reuse, 0x2800, RZ ;  /* 0x00002800babf7810 */ /* 0x040fe40007ffe0ff */
[----:B------:R-:W-:Y:S01]  /*10640*/  IADD3 R190, R186, 0x1000, RZ ;  /* 0x00001000babe7810 */ /* 0x000fe20007ffe0ff */
[----:B------:R-:W-:Y:S01]  /*10650*/  @P1 IMAD R4, R4, c[0x0][0x1e0], RZ ;  /* 0x0000780004041a24 */ /* 0x000fe200078e02ff */
[----:B------:R-:W-:Y:S01]  /*10660*/  LDSM.16.M88.4 R24, [R177+0x800] ;  /* 0x00080000b118783b */ /* 0x000fe20000000200 */
[----:B------:R-:W-:Y:S02]  /*10670*/  IADD3 R189, R186, 0x1800, RZ ;  /* 0x00001800babd7810 */ /* 0x000fe40007ffe0ff */
[C---:B------:R-:W-:Y:S01]  /*10680*/  @P1 IMAD R6, R0.reuse, c[0x0][0x1e4], R4 ;  /* 0x0000790000061a24 */ /* 0x040fe200078e0204 */
[----:B---3--:R-:W-:Y:S01]  /*10690*/  LDSM.16.M88.4 R8, [R183] ;  /* 0x00000000b708783b */ /* 0x008fe20000000200 */
        /* <DEDUP_REMOVED lines=15> */
[----:B------:R-:W-:Y:S02]  /*10790*/  IMAD.IADD R159, R187, 0x1, R0 ;  /* 0x00000001bb9f7824 */ /* 0x000fe400078e0200 */
[----:B------:R-:W-:-:S06]  /*107a0*/  IMAD.IADD R0, R225, 0x1, R224 ;  /* 0x00000001e1007824 */ /* 0x000fcc00078e02e0 */
        /* <DEDUP_REMOVED lines=11> */
[C---:B-1--4-:R-:W-:Y:S08]  /*10860*/  HMMA.16816.F32 R16, R4.reuse, R20, RZ ;  /* 0x000000140410723c */ /* 0x052ff000000018ff */
[----:B------:R-:W-:Y:S04]  /*10870*/  HMMA.16816.F32 R28, R4, R22, RZ ;  /* 0x00000016041c723c */ /* 0x000fe800000018ff */
[----:B------:R2:W-:Y:S01]  /*10880*/  LDGSTS.E.BYPASS.LTC128B.128 [R195+0xa080], [R2.64+0x100], !P0 ;  /* 0x0a08010002c37fae */ /* 0x0005e2000c101d46 */
[----:B------:R-:W-:-:S03]  /*10890*/  LOP3.LUT P0, RZ, R128, 0x8, RZ, 0xc0, !PT ;  /* 0x0000000880ff7812 */ /* 0x000fc6000780c0ff */
[----:B------:R-:W-:Y:S01]  /*108a0*/  HMMA.16816.F32 R20, R4, R24, RZ ;  /* 0x000000180414723c */ /* 0x000fe200000018ff */
[----:B------:R-:W-:-:S07]  /*108b0*/  ISETP.LE.OR P0, PT, R62, R213, !P0 ;  /* 0x000000d53e00720c */ /* 0x000fce0004703670 */
[----:B------:R-:W-:Y:S06]  /*108c0*/  HMMA.16816.F32 R24, R4, R26, RZ ;  /* 0x0000001a0418723c */ /* 0x000fec00000018ff */
[----:B------:R2:W-:Y:S02]  /*108d0*/  LDGSTS.E.BYPASS.LTC128B.128 [R195+0xb080], [R2.64+0x180], !P0 ;  /* 0x0b08018002c37fae */ /* 0x0005e4000c101d46 */
[C---:B------:R-:W-:Y:S02]  /*108e0*/  HMMA.16816.F32 R28, R8.reuse, R34, R28 ;  /* 0x00000022081c723c */ /* 0x040fe4000000181c */
[----:B------:R-:W-:Y:S04]  /*108f0*/  LDSM.16.M88.4 R12, [R185] ;  /* 0x00000000b90c783b */ /* 0x000fe80000000200 */
[----:B------:R-:W1:Y:S02]  /*10900*/  LDSM.16.M88.4 R44, [R176] ;  /* 0x00000000b02c783b */ /* 0x000e640000000200 */
[C---:B------:R-:W-:Y:S02]  /*10910*/  HMMA.16816.F32 R16, R8.reuse, R32, R16 ;  /* 0x000000200810723c */ /* 0x040fe40000001810 */
[----:B------:R-:W3:Y:S04]  /*10920*/  LDSM.16.M88.4 R40, [R176+0x800] ;  /* 0x00080000b028783b */ /* 0x000ee80000000200 */
[----:B------:R-:W-:Y:S02]  /*10930*/  LDSM.16.M88.4 R4, [R184] ;  /* 0x00000000b804783b */ /* 0x000fe40000000200 */
[C---:B------:R-:W-:Y:S02]  /*10940*/  HMMA.16816.F32 R20, R8.reuse, R36, R20 ;  /* 0x000000240814723c */ /* 0x040fe40000001814 */
[----:B------:R-:W4:Y:S04]  /*10950*/  LDSM.16.M88.4 R52, [R159+-0x3000] ;  /* 0xffd000009f34783b */ /* 0x000f280000000200 */
[----:B------:R-:W-:Y:S02]  /*10960*/  LDSM.16.M88.4 R48, [R177+0x1000] ;  /* 0x00100000b130783b */ /* 0x000fe40000000200 */
[----:B------:R-:W-:Y:S01]  /*10970*/  HMMA.16816.F32 R24, R8, R38, R24 ;  /* 0x000000260818723c */ /* 0x000fe20000001818 */
[----:B--2---:R-:W-:Y:S01]  /*10980*/  @P3 IMAD.HI.U32 R2, R0, c[0x0][0x2c8], RZ ;  /* 0x0000b20000023a27 */ /* 0x004fe200078e00ff */
[----:B------:R-:W2:Y:S04]  /*10990*/  LDSM.16.M88.4 R36, [R159+-0x2800] ;  /* 0xffd800009f24783b */ /* 0x000ea80000000200 */
[----:B------:R-:W2:Y:S04]  /*109a0*/  LDSM.16.M88.4 R8, [R182+0x4000] ;  /* 0x00400000b608783b */ /* 0x000ea80000000200 */
[----:B------:R-:W-:Y:S04]  /*109b0*/  LDSM.16.M88.4 R56, [R186+0x2000] ;  /* 0x00200000ba38783b */ /* 0x000fe80000000200 */
[----:B------:R-:W0:Y:S01]  /*109c0*/  LDGDEPBAR ;  /* 0x00000000000079af */ /* 0x000e220000000000 */
[C---:B-1----:R-:W-:Y:S08]  /*109d0*/  HMMA.16816.F32 R32, R12.reuse, R46, R28 ;  /* 0x0000002e0c20723c */ /* 0x042ff0000000181c */
[C---:B------:R-:W-:Y:S01]  /*109e0*/  HMMA.16816.F32 R16, R12.reuse, R44, R16 ;  /* 0x0000002c0c10723c */ /* 0x040fe20000001810 */
[----:B------:R-:W-:Y:S07]  /*109f0*/  LDSM.16.M88.4 R44, [R186+0x1000] ;  /* 0x00100000ba2c783b */ /* 0x000fee0000000200 */
[C---:B---3--:R-:W-:Y:S01]  /*10a00*/  HMMA.16816.F32 R28, R12.reuse, R40, R20 ;  /* 0x000000280c1c723c */ /* 0x048fe20000001814 */
[----:B------:R-:W-:Y:S07]  /*10a10*/  LDSM.16.M88.4 R20, [R186+0x1800] ;  /* 0x00180000ba14783b */ /* 0x000fee0000000200 */
[----:B------:R-:W-:Y:S01]  /*10a20*/  HMMA.16816.F32 R24, R12, R42, R24 ;  /* 0x0000002a0c18723c */ /* 0x000fe20000001818 */
[----:B------:R-:W1:Y:S07]  /*10a30*/  LDSM.16.M88.4 R40, [R177+0x1800] ;  /* 0x00180000b128783b */ /* 0x000e6e0000000200 */
[C---:B----4-:R-:W-:Y:S01]  /*10a40*/  HMMA.16816.F32 R12, R4.reuse, R52, R16 ;  /* 0x00000034040c723c */ /* 0x050fe20000001810 */
[----:B------:R-:W3:Y:S07]  /*10a50*/  LDSM.16.M88.4 R16, [R183+0x4000] ;  /* 0x00400000b710783b */ /* 0x000eee0000000200 */
[C---:B------:R-:W-:Y:S01]  /*10a60*/  HMMA.16816.F32 R32, R4.reuse, R54, R32 ;  /* 0x000000360420723c */ /* 0x040fe20000001820 */
[----:B------:R-:W-:Y:S07]  /*10a70*/  LDSM.16.M88.4 R52, [R176+0x1000] ;  /* 0x00100000b034783b */ /* 0x000fee0000000200 */
[C---:B--2---:R-:W-:Y:S08]  /*10a80*/  HMMA.16816.F32 R28, R4.reuse, R36, R28 ;  /* 0x00000024041c723c */ /* 0x044ff0000000181c */
[----:B------:R-:W-:Y:S01]  /*10a90*/  HMMA.16816.F32 R24, R4, R38, R24 ;  /* 0x000000260418723c */ /* 0x000fe20000001818 */
[----:B------:R-:W2:Y:S04]  /*10aa0*/  LDSM.16.M88.4 R4, [R185+0x4000] ;  /* 0x00400000b904783b */ /* 0x000ea80000000200 */
[----:B------:R-:W4:Y:S03]  /*10ab0*/  LDSM.16.M88.4 R36, [R176+0x1800] ;  /* 0x00180000b024783b */ /* 0x000f260000000200 */
[C---:B------:R-:W-:Y:S08]  /*10ac0*/  HMMA.16816.F32 R12, R8.reuse, R48, R12 ;  /* 0x00000030080c723c */ /* 0x040ff0000000180c */
[C---:B------:R-:W-:Y:S01]  /*10ad0*/  HMMA.16816.F32 R32, R8.reuse, R50, R32 ;  /* 0x000000320820723c */ /* 0x040fe20000001820 */
[----:B------:R-:W-:Y:S07]  /*10ae0*/  LDSM.16.M88.4 R48, [R159+-0x2000] ;  /* 0xffe000009f30783b */ /* 0x000fee0000000200 */
[C---:B-1----:R-:W-:Y:S08]  /*10af0*/  HMMA.16816.F32 R28, R8.reuse, R40, R28 ;  /* 0x00000028081c723c */ /* 0x042ff0000000181c */
[----:B------:R-:W-:Y:S01]  /*10b00*/  HMMA.16816.F32 R24, R8, R42, R24 ;  /* 0x0000002a0818723c */ /* 0x000fe20000001818 */
[----:B------:R-:W-:Y:S07]  /*10b10*/  LDSM.16.M88.4 R40, [R177+0x2800] ;  /* 0x00280000b128783b */ /* 0x000fee0000000200 */
[C---:B---3--:R-:W-:Y:S01]  /*10b20*/  HMMA.16816.F32 R8, R16.reuse, R44, R12 ;  /* 0x0000002c1008723c */ /* 0x048fe2000000180c */
[----:B------:R-:W1:Y:S07]  /*10b30*/  LDSM.16.M88.4 R12, [R184+0x4000] ;  /* 0x00400000b80c783b */ /* 0x000e6e0000000200 */
[C---:B------:R-:W-:Y:S01]  /*10b40*/  HMMA.16816.F32 R32, R16.reuse, R46, R32 ;  /* 0x0000002e1020723c */ /* 0x040fe20000001820 */
[----:B------:R-:W-:Y:S07]  /*10b50*/  LDSM.16.M88.4 R44, [R177+0x2000] ;  /* 0x00200000b12c783b */ /* 0x000fee0000000200 */
[C---:B------:R-:W-:Y:S08]  /*10b60*/  HMMA.16816.F32 R28, R16.reuse, R20, R28 ;  /* 0x00000014101c723c */ /* 0x040ff0000000181c */
[----:B------:R-:W-:Y:S01]  /*10b70*/  HMMA.16816.F32 R24, R16, R22, R24 ;  /* 0x000000161018723c */ /* 0x000fe20000001818 */
[----:B------:R-:W3:Y:S04]  /*10b80*/  LDSM.16.M88.4 R20, [R159+-0x1800] ;  /* 0xffe800009f14783b */ /* 0x000ee80000000200 */
[----:B------:R-:W3:Y:S03]  /*10b90*/  LDSM.16.M88.4 R16, [R182+0x8000] ;  /* 0x00800000b610783b */ /* 0x000ee60000000200 */
[C---:B--2---:R-:W-:Y:S08]  /*10ba0*/  HMMA.16816.F32 R8, R4.reuse, R52, R8 ;  /* 0x000000340408723c */ /* 0x044ff00000001808 */
[C---:B------:R-:W-:Y:S01]  /*10bb0*/  HMMA.16816.F32 R32, R4.reuse, R54, R32 ;  /* 0x000000360420723c */ /* 0x040fe20000001820 */
[----:B------:R-:W-:Y:S07]  /*10bc0*/  LDSM.16.M88.4 R52, [R176+0x2000] ;  /* 0x00200000b034783b */ /* 0x000fee0000000200 */
[C---:B----4-:R-:W-:Y:S08]  /*10bd0*/  HMMA.16816.F32 R28, R4.reuse, R36, R28 ;  /* 0x00000024041c723c */ /* 0x050ff0000000181c */
[----:B------:R-:W-:Y:S01]  /*10be0*/  HMMA.16816.F32 R24, R4, R38, R24 ;  /* 0x000000260418723c */ /* 0x000fe20000001818 */
[----:B------:R-:W-:Y:S07]  /*10bf0*/  LDSM.16.M88.4 R36, [R186+0x2800] ;  /* 0x00280000ba24783b */ /* 0x000fee0000000200 */
[C---:B-1----:R-:W-:Y:S01]  /*10c00*/  HMMA.16816.F32 R4, R12.reuse, R48, R8 ;  /* 0x000000300c04723c */ /* 0x042fe20000001808 */
[----:B------:R-:W1:Y:S07]  /*10c10*/  LDSM.16.M88.4 R8, [R183+0x8000] ;  /* 0x00800000b708783b */ /* 0x000e6e0000000200 */
[C---:B------:R-:W-:Y:S01]  /*10c20*/  HMMA.16816.F32 R32, R12.reuse, R50, R32 ;  /* 0x000000320c20723c */ /* 0x040fe20000001820 */
[----:B------:R-:W-:Y:S07]  /*10c30*/  LDSM.16.M88.4 R48, [R159+-0x1000] ;  /* 0xfff000009f30783b */ /* 0x000fee0000000200 */
[C---:B---3--:R-:W-:Y:S08]  /*10c40*/  HMMA.16816.F32 R28, R12.reuse, R20, R28 ;  /* 0x000000140c1c723c */ /* 0x048ff0000000181c */
[----:B------:R-:W-:Y:S01]  /*10c50*/  HMMA.16816.F32 R24, R12, R22, R24 ;  /* 0x000000160c18723c */ /* 0x000fe20000001818 */
[----:B------:R-:W-:Y:S07]  /*10c60*/  LDSM.16.M88.4 R20, [R184+0x8000] ;  /* 0x00800000b814783b */ /* 0x000fee0000000200 */
[C---:B------:R-:W-:Y:S01]  /*10c70*/  HMMA.16816.F32 R12, R16.reuse, R44, R4 ;  /* 0x0000002c100c723c */ /* 0x040fe20000001804 */
[----:B------:R-:W2:Y:S07]  /*10c80*/  LDSM.16.M88.4 R4, [R185+0x8000] ;  /* 0x00800000b904783b */ /* 0x000eae0000000200 */
[C---:B------:R-:W-:Y:S01]  /*10c90*/  HMMA.16816.F32 R32, R16.reuse, R46, R32 ;  /* 0x0000002e1020723c */ /* 0x040fe20000001820 */
[----:B------:R-:W-:Y:S07]  /*10ca0*/  LDSM.16.M88.4 R44, [R177+0x3800] ;  /* 0x00380000b12c783b */ /* 0x000fee0000000200 */
[C---:B------:R-:W-:Y:S08]  /*10cb0*/  HMMA.16816.F32 R28, R16.reuse, R40, R28 ;  /* 0x00000028101c723c */ /* 0x040ff0000000181c */
[----:B------:R-:W-:Y:S01]  /*10cc0*/  HMMA.16816.F32 R24, R16, R42, R24 ;  /* 0x0000002a1018723c */ /* 0x000fe20000001818 */
[----:B------:R-:W3:Y:S04]  /*10cd0*/  LDSM.16.M88.4 R40, [R176+0x2800] ;  /* 0x00280000b028783b */ /* 0x000ee80000000200 */
[----:B------:R-:W-:Y:S03]  /*10ce0*/  LDSM.16.M88.4 R16, [R182+0xc000] ;  /* 0x00c00000b610783b */ /* 0x000fe60000000200 */
[C---:B-1----:R-:W-:Y:S08]  /*10cf0*/  HMMA.16816.F32 R12, R8.reuse, R56, R12 ;  /* 0x00000038080c723c */ /* 0x042ff0000000180c */
[C---:B------:R-:W-:Y:S01]  /*10d00*/  HMMA.16816.F32 R32, R8.reuse, R58, R32 ;  /* 0x0000003a0820723c */ /* 0x040fe20000001820 */
[----:B------:R-:W-:Y:S07]  /*10d10*/  LDSM.16.M88.4 R56, [R177+0x3000] ;  /* 0x00300000b138783b */ /* 0x000fee0000000200 */
[C---:B------:R-:W-:Y:S08]  /*10d20*/  HMMA.16816.F32 R28, R8.reuse, R36, R28 ;  /* 0x00000024081c723c */ /* 0x040ff0000000181c */
[----:B------:R-:W-:Y:S01]  /*10d30*/  HMMA.16816.F32 R24, R8, R38, R24 ;  /* 0x000000260818723c */ /* 0x000fe20000001818 */
[----:B------:R-:W1:Y:S07]  /*10d40*/  LDSM.16.M88.4 R36, [R159+-0x800] ;  /* 0xfff800009f24783b */ /* 0x000e6e0000000200 */
[C---:B--2---:R-:W-:Y:S01]  /*10d50*/  HMMA.16816.F32 R8, R4.reuse, R52, R12 ;  /* 0x000000340408723c */ /* 0x044fe2000000180c */
[----:B------:R-:W-:Y:S07]  /*10d60*/  LDSM.16.M88.4 R12, [R183+0xc000] ;  /* 0x00c00000b70c783b */ /* 0x000fee0000000200 */
[C---:B------:R-:W-:Y:S01]  /*10d70*/  HMMA.16816.F32 R32, R4.reuse, R54, R32 ;  /* 0x000000360420723c */ /* 0x040fe20000001820 */
[----:B------:R-:W2:Y:S07]  /*10d80*/  LDSM.16.M88.4 R52, [R186+0x3000] ;  /* 0x00300000ba34783b */ /* 0x000eae0000000200 */
[C---:B---3--:R-:W-:Y:S08]  /*10d90*/  HMMA.16816.F32 R28, R4.reuse, R40, R28 ;  /* 0x00000028041c723c */ /* 0x048ff0000000181c */
[----:B------:R-:W-:Y:S01]  /*10da0*/  HMMA.16816.F32 R24, R4, R42, R24 ;  /* 0x0000002a0418723c */ /* 0x000fe20000001818 */
[----:B------:R-:W3:Y:S07]  /*10db0*/  LDSM.16.M88.4 R40, [R186+0x3800] ;  /* 0x00380000ba28783b */ /* 0x000eee0000000200 */
[C---:B------:R-:W-:Y:S01]  /*10dc0*/  HMMA.16816.F32 R4, R20.reuse, R48, R8 ;  /* 0x000000301404723c */ /* 0x040fe20000001808 */
[----:B------:R-:W-:Y:S07]  /*10dd0*/  LDSM.16.M88.4 R8, [R185+0xc000] ;  /* 0x00c00000b908783b */ /* 0x000fee0000000200 */
[C---:B------:R-:W-:Y:S01]  /*10de0*/  HMMA.16816.F32 R32, R20.reuse, R50, R32 ;  /* 0x000000321420723c */ /* 0x040fe20000001820 */
[----:B------:R-:W4:Y:S07]  /*10df0*/  LDSM.16.M88.4 R48, [R176+0x3000] ;  /* 0x00300000b030783b */ /* 0x000f2e0000000200 */
[C---:B-1----:R-:W-:Y:S08]  /*10e00*/  HMMA.16816.F32 R28, R20.reuse, R36, R28 ;  /* 0x00000024141c723c */ /* 0x042ff0000000181c */
[----:B------:R-:W-:Y:S01]  /*10e10*/  HMMA.16816.F32 R20, R20, R38, R24 ;  /* 0x000000261414723c */ /* 0x000fe20000001818 */
[----:B------:R-:W1:Y:S07]  /*10e20*/  LDSM.16.M88.4 R36, [R176+0x3800] ;  /* 0x00380000b024783b */ /* 0x000e6e0000000200 */
[C---:B------:R-:W-:Y:S08]  /*10e30*/  HMMA.16816.F32 R4, R16.reuse, R56, R4 ;  /* 0x000000381004723c */ /* 0x040ff00000001804 */
[C---:B------:R-:W-:Y:S08]  /*10e40*/  HMMA.16816.F32 R32, R16.reuse, R58, R32 ;  /* 0x0000003a1020723c */ /* 0x040ff00000001820 */
[C---:B------:R-:W-:Y:S01]  /*10e50*/  HMMA.16816.F32 R24, R16.reuse, R44, R28 ;  /* 0x0000002c1018723c */ /* 0x040fe2000000181c */
[----:B------:R-:W-:Y:S07]  /*10e60*/  LDSM.16.M88.4 R28, [R159+0x800] ;  /* 0x000800009f1c783b */ /* 0x000fee0000000200 */
[----:B------:R-:W-:Y:S01]  /*10e70*/  HMMA.16816.F32 R20, R16, R46, R20 ;  /* 0x0000002e1014723c */ /* 0x000fe20000001814 */
[----:B------:R-:W-:Y:S07]  /*10e80*/  LDSM.16.M88.4 R44, [R159] ;  /* 0x000000009f2c783b */ /* 0x000fee0000000200 */
[----:B--2---:R-:W-:Y:S01]  /*10e90*/  HMMA.16816.F32 R16, R12, R52, R4 ;  /* 0x000000340c10723c */ /* 0x004fe20000001804 */
[----:B------:R-:W2:Y:S01]  /*10ea0*/  LDSM.16.M88.4 R4, [R184+0xc000] ;  /* 0x00c00000b804783b */ /* 0x000ea20000000200 */
[----:B------:R-:W-:-:S04]  /*10eb0*/  DEPBAR.LE SB0, 0x0 ;  /* 0x000080000000791a */ /* 0x000fc80000000000 */
[----:B------:R-:W-:Y:S02]  /*10ec0*/  BAR.SYNC.DEFER_BLOCKING 0x0 ;  /* 0x0000000000007b1d */ /* 0x000fe40000010000 */
[C---:B------:R-:W-:Y:S08]  /*10ed0*/  HMMA.16816.F32 R32, R12.reuse, R54, R32 ;  /* 0x000000360c20723c */ /* 0x040ff00000001820 */
[C---:B---3--:R-:W-:Y:S08]  /*10ee0*/  HMMA.16816.F32 R24, R12.reuse, R40, R24 ;  /* 0x000000280c18723c */ /* 0x048ff00000001818 */
[----:B------:R-:W-:Y:S01]  /*10ef0*/  HMMA.16816.F32 R12, R12, R42, R20 ;  /* 0x0000002a0c0c723c */ /* 0x000fe20000001814 */
[----:B------:R-:W-:Y:S01]  /*10f00*/  @!PT LDS RZ, [RZ] ;  /* 0x00000000fffff984 */ /* 0x000fe20000000800 */
[----:B------:R-:W-:Y:S01]  /*10f10*/  @!PT LDS RZ, [RZ] ;  /* 0x00000000fffff984 */ /* 0x000fe20000000800 */
[----:B------:R-:W-:Y:S01]  /*10f20*/  @!PT LDS RZ, [RZ] ;  /* 0x00000000fffff984 */ /* 0x000fe20000000800 */
[----:B------:R3:W-:Y:S01]  /*10f30*/  @P1 LDGSTS.E.BYPASS.LTC128B.128 [R195+0xc080], [R60.64], !P2 ;  /* 0x0c0800003cc31fae */ /* 0x0007e2000d101d46 */
[----:B------:R-:W-:-:S06]  /*10f40*/  ISETP.GE.AND P2, PT, R63, 0x1, PT ;  /* 0x000000013f00780c */ /* 0x000fcc0003f46270 */
[C---:B----4-:R-:W-:Y:S01]  /*10f50*/  HMMA.16816.F32 R16, R8.reuse, R48, R16 ;  /* 0x000000300810723c */ /* 0x050fe20000001810 */
[----:B------:R3:W-:Y:S04]  /*10f60*/  @P1 LDGSTS.E.BYPASS.LTC128B.128 [R195+0xd080], [R60.64+0x80], !P6 ;  /* 0x0d0800803cc31fae */ /* 0x0007e8000f101d46 */
[----:B------:R3:W-:Y:S03]  /*10f70*/  @P1 LDGSTS.E.BYPASS.LTC128B.128 [R195+0xe080], [R60.64+0x100], !P5 ;  /* 0x0e0801003cc31fae */ /* 0x0007e6000e901d46 */
[C---:B------:R-:W-:Y:S01]  /*10f80*/  HMMA.16816.F32 R20, R8.reuse, R50, R32 ;  /* 0x000000320814723c */ /* 0x040fe20000001820 */
[----:B------:R3:W-:Y:S04]  /*10f90*/  @P1 LDGSTS.E.BYPASS.LTC128B.128 [R195+0xf080], [R60.64+0x180], !P4 ;  /* 0x0f0801803cc31fae */ /* 0x0007e8000e101d46 */
[----:B------:R-:W0:Y:S03]  /*10fa0*/  LDGDEPBAR ;  /* 0x00000000000079af */ /* 0x000e260000000000 */
[C---:B-1----:R-:W-:Y:S08]  /*10fb0*/  HMMA.16816.F32 R24, R8.reuse, R36, R24 ;  /* 0x000000240818723c */ /* 0x042ff00000001818 */
[----:B------:R-:W-:Y:S07]  /*10fc0*/  HMMA.16816.F32 R12, R8, R38, R12 ;  /* 0x00000026080c723c */ /* 0x000fee000000180c */
[----:B------:R-:W-:Y:S01]  /*10fd0*/  IMAD.MOV.U32 R8, RZ, RZ, R0 ;  /* 0x000000ffff087224 */ /* 0x000fe200078e0000 */
[----:B------:R-:W-:Y:S01]  /*10fe0*/  @P3 SHF.R.U32.HI R8, RZ, c[0x0][0x2cc], R2 ;  /* 0x0000b300ff083a19 */ /* 0x000fe20000011602 */
[----:B--2---:R-:W-:Y:S01]  /*10ff0*/  HMMA.16816.F32 R36, R4, R44, R16 ;  /* 0x0000002c0424723c */ /* 0x004fe20000001810 */
[----:B------:R-:W-:-:S03]  /*11000*/  IADD3 R0, R210, 0x1, -R126 ;  /* 0x00000001d2007810 */ /* 0x000fc60007ffe87e */
[----:B------:R-:W1:Y:S01]  /*11010*/  SHFL.IDX PT, R3, R8, RZ, 0x1c1f ;  /* 0x001c1fff08037589 */ /* 0x000e6200000e0000 */
[----:B------:R-:W-:-:S03]  /*11020*/  IADD3 R0, -R211, R0, -R209 ;  /* 0x00000000d3007210 */ /* 0x000fc60007ffe9d1 */
[C---:B------:R-:W-:Y:S08]  /*11030*/  HMMA.16816.F32 R24, R4.reuse, R28, R24 ;  /* 0x0000001c0418723c */ /* 0x040ff00000001818 */
[C---:B------:R-:W-:Y:S08]  /*11040*/  HMMA.16816.F32 R32, R4.reuse, R46, R20 ;  /* 0x0000002e0420723c */ /* 0x040ff00000001814 */
[----:B------:R-:W-:Y:S07]  /*11050*/  HMMA.16816.F32 R28, R4, R30, R12 ;  /* 0x0000001e041c723c */ /* 0x000fee000000180c */
[----:B------:R-:W-:Y:S01]  /*11060*/  IADD3 R4, R0, c[0x0][0x328], RZ ;  /* 0x0000ca0000047a10 */ /* 0x000fe20007ffe0ff */
[----:B------:R-:W-:Y:S01]  /*11070*/  IMAD.IADD R6, R62, 0x1, -R209 ;  /* 0x000000013e067824 */ /* 0x000fe200078e0ad1 */
[----:B------:R-:W-:-:S03]  /*11080*/  IADD3 R5, R0, UR4, RZ ;  /* 0x0000000400057c10 */ /* 0x000fc6000fffe0ff */
[--C-:B-1----:R-:W-:Y:S02]  /*11090*/  IMAD.IADD R2, R4, 0x1, R3.reuse ;  /* 0x0000000104027824 */ /* 0x102fe400078e0203 */
[----:B------:R-:W-:-:S03]  /*110a0*/  IMAD.IADD R0, R5, 0x1, R3 ;  /* 0x0000000105007824 */ /* 0x000fc600078e0203 */
[----:B------:R-:W-:Y:S01]  /*110b0*/  IMNMX R2, R6, R2, PT ;  /* 0x0000000206027217 */ /* 0x000fe20003800200 */
[----:B------:R-:W-:Y:S05]  /*110c0*/  @!P2 BRA `(.L_x_3273) ;  /* 0x000001500000a947 */ /* 0x000fea0003800000 */
[----:B---3--:R-:W-:Y:S01]  /*110d0*/  IADD3 R3, -R211, R210, R3 ;  /* 0x000000d2d3037210 */ /* 0x008fe20007ffe103 */
        /* <DEDUP_REMOVED lines=10> */
.L_x_3275:
[----:B------:R-:W-:-:S04]  /*11180*/  MOV R7, c[0x0][0x32c] ;  /* 0x0000cb0000077a02 */ /* 0x000fc80000000f00 */
[----:B------:R-:W-:-:S13]  /*11190*/  ISETP.NE.AND P0, PT, R7, 0x1, PT ;  /* 0x000000010700780c */ /* 0x000fda0003f05270 */
[----:B------:R-:W-:-:S05]  /*111a0*/  @P0 IMAD.HI.U32 R7, R3, c[0x0][0x330], RZ ;  /* 0x0000cc0003070a27 */ /* 0x000fca00078e00ff */
[----:B------:R-:W-:Y:S02]  /*111b0*/  @P0 SHF.R.U32.HI R3, RZ, c[0x0][0x334], R7 ;  /* 0x0000cd00ff030a19 */ /* 0x000fe40000011607 */
.L_x_3276:
[----:B------:R-:W-:Y:S05]  /*111c0*/  BSYNC B0 ;  /* 0x0000000000007941 */ /* 0x000fea0003800000 */
.L_x_3274:
[----:B------:R-:W-:-:S04]  /*111d0*/  IMAD R3, R3, c[0x0][0x32c], -R126 ;  /* 0x0000cb0003037a24 */ /* 0x000fc800078e0a7e */
[----:B------:R-:W-:-:S05]  /*111e0*/  IMAD.IADD R3, R3, 0x1, -R209 ;  /* 0x0000000103037824 */ /* 0x000fca00078e0ad1 */
[----:B------:R-:W-:Y:S02]  /*111f0*/  IADD3 R7, R3, c[0x0][0x32c], RZ ;  /* 0x0000cb0003077a10 */ /* 0x000fe40007ffe0ff */
[----:B------:R-:W-:Y:S02]  /*11200*/  IMNMX R0, R0, R3, !PT ;  /* 0x0000000300007217 */ /* 0x000fe40007800200 */
[----:B------:R-:W-:Y:S02]  /*11210*/  IMNMX R2, R2, R7, PT ;  /* 0x0000000702027217 */ /* 0x000fe40003800200 */
.L_x_3273:
[----:B---3--:R-:W-:Y:S01]  /*11220*/  ISETP.GT.AND P1, PT, R236, RZ, PT ;  /* 0x000000ffec00720c */ /* 0x008fe20003f24270 */
        /* <DEDUP_REMOVED lines=40> */
.L_x_3279:
[----:B------:R-:W-:-:S04]  /*114b0*/  MOV R4, c[0x0][0x32c] ;  /* 0x0000cb0000047a02 */ /* 0x000fc80000000f00 */
[----:B------:R-:W-:-:S13]  /*114c0*/  ISETP.NE.AND P0, PT, R4, 0x1, PT ;  /* 0x000000010400780c */ /* 0x000fda0003f05270 */
[----:B------:R-:W-:-:S05]  /*114d0*/  @P0 IMAD.HI.U32 R4, R3, c[0x0][0x330], RZ ;  /* 0x0000cc0003040a27 */ /* 0x000fca00078e00ff */
[----:B------:R-:W-:Y:S02]  /*114e0*/  @P0 SHF.R.U32.HI R3, RZ, c[0x0][0x334], R4 ;  /* 0x0000cd00ff030a19 */ /* 0x000fe40000011604 */
.L_x_3280:
[----:B------:R-:W-:Y:S05]  /*114f0*/  BSYNC B0 ;  /* 0x0000000000007941 */ /* 0x000fea0003800000 */
.L_x_3278:
[----:B------:R-:W-:-:S04]  /*11500*/  IMAD R3, R3, c[0x0][0x32c], -R126 ;  /* 0x0000cb0003037a24 */ /* 0x000fc800078e0a7e */
[----:B------:R-:W-:-:S05]  /*11510*/  IMAD.IADD R3, R3, 0x1, -R209 ;  /* 0x0000000103037824 */ /* 0x000fca00078e0ad1 */
[----:B------:R-:W-:Y:S02]  /*11520*/  IADD3 R4, R3, c[0x0][0x32c], RZ ;  /* 0x0000cb0003047a10 */ /* 0x000fe40007ffe0ff */
[----:B------:R-:W-:Y:S02]  /*11530*/  IMNMX R0, R0, R3, !PT ;  /* 0x0000000300007217 */ /* 0x000fe40007800200 */
[----:B------:R-:W-:Y:S02]  /*11540*/  IMNMX R2, R2, R4, PT ;  /* 0x0000000402027217 */ /* 0x000fe40003800200 */
.L_x_3277:
        /* <DEDUP_REMOVED lines=31> */
[----:B------:R-:W-:Y:S01]  /*11740*/  LDSM.16.MT88.4 R76, [R180+0x1000] ;  /* 0x00100000b44c783b */ /* 0x000fe20000004200 */
        /* <DEDUP_REMOVED lines=13> */
[----:B------:R-:W-:Y:S03]  /*11820*/  LDSM.16.MT88.4 R24, [R180] ;  /* 0x00000000b418783b */ /* 0x000fe60000004200 */
        /* <DEDUP_REMOVED lines=52> */
[----:B-1----:R-:W-:-:S05]  /*11b70*/  FFMA.FTZ R3, R7, c[0x0][0x2d0], -R2 ;  /* 0x0000b40007037a23 */ /* 0x002fca0000010802 */
[----:B------:R1:W2:Y:S02]  /*11b80*/  MUFU.EX2 R10, R3 ;  /* 0x00000003000a7308 */ /* 0x0002a40000000800 */
[----:B-1----:R-:W-:Y:S01]  /*11b90*/  FFMA.FTZ R3, R9, c[0x0][0x2d0], -R2 ;  /* 0x0000b40009037a23 */ /* 0x002fe20000010802 */
[----:B--2---:R-:W-:-:S05]  /*11ba0*/  F2FP.PACK_AB R5, R10, R141 ;  /* 0x0000008d0a05723e */ /* 0x004fca00000000ff */
[----:B------:R1:W-:Y:S02]  /*11bb0*/  MUFU.EX2 R9, R3 ;  /* 0x0000000300097308 */ /* 0x0003e40000000800 */
[----:B-1----:R-:W-:-:S06]  /*11bc0*/  FFMA.FTZ R3, R11, c[0x0][0x2d0], -R2 ;  /* 0x0000b4000b037a23 */ /* 0x002fcc0000010802 */
[----:B------:R1:W-:Y:S08]  /*11bd0*/  MUFU.EX2 R11, R0 ;  /* 0x00000000000b7308 */ /* 0x0003f00000000800 */
[----:B------:R-:W2:Y:S01]  /*11be0*/  MUFU.EX2 R3, R3 ;  /* 0x0000000300037308 */ /* 0x000ea20000000800 */
[----:B-1----:R-:W-:Y:S02]  /*11bf0*/  FFMA.FTZ R0, R18, c[0x0][0x2d0], -R2 ;  /* 0x0000b40012007a23 */ /* 0x002fe40000010802 */
[----:B------:R-:W1:Y:S05]  /*11c00*/  LDSM.16.MT88.4 R16, [R178+0x800] ;  /* 0x00080000b210783b */ /* 0x000e6a0000004200 */
[----:B------:R3:W4:Y:S01]  /*11c10*/  MUFU.EX2 R143, R0 ;  /* 0x00000000008f7308 */ /* 0x0007220000000800 */
[----:B--2---:R-:W-:-:S07]  /*11c20*/  F2FP.PACK_AB R7, R3, R9 ;  /* 0x000000090307723e */ /* 0x004fce00000000ff */
[----:B------:R-:W-:Y:S01]  /*11c30*/  HMMA.16816.F32 R148, R4, R152, RZ ;  /* 0x000000980494723c */ /* 0x000fe200000018ff */
[--C-:B---3--:R-:W-:Y:S01]  /*11c40*/  FFMA.FTZ R0, R21, c[0x0][0x2d0], -R2.reuse ;  /* 0x0000b40015007a23 */ /* 0x108fe20000010802 */
[----:B----4-:R-:W-:Y:S01]  /*11c50*/  F2FP.PACK_AB R129, R143, R11 ;  /* 0x0000000b8f81723e */ /* 0x010fe200000000ff */
[----:B------:R-:W-:-:S05]  /*11c60*/  FFMA.FTZ R2, R12, c[0x0][0x2d0], -R2 ;  /* 0x0000b4000c027a23 */ /* 0x000fca0000010802 */
[C---:B------:R-:W-:Y:S01]  /*11c70*/  HMMA.16816.F32 R152, R4.reuse, R154, RZ ;  /* 0x0000009a0498723c */ /* 0x040fe200000018ff */
[----:B------:R-:W2:Y:S01]  /*11c80*/  LDSM.16.MT88.4 R12, [R181] ;  /* 0x00000000b50c783b */ /* 0x000ea20000004200 */
[----:B------:R3:W-:Y:S06]  /*11c90*/  MUFU.EX2 R194, R0 ;  /* 0x0000000000c27308 */ /* 0x0007ec0000000800 */
[C---:B------:R-:W-:Y:S02]  /*11ca0*/  HMMA.16816.F32 R36, R4.reuse, R40, RZ ;  /* 0x000000280424723c */ /* 0x040fe400000018ff */
[----:B------:R-:W4:Y:S06]  /*11cb0*/  MUFU.EX2 R142, R2 ;  /* 0x00000002008e7308 */ /* 0x000f2c0000000800 */
[----:B------:R-:W-:Y:S01]  /*11cc0*/  HMMA.16816.F32 R40, R4, R42, RZ ;  /* 0x0000002a0428723c */ /* 0x000fe200000018ff */
[----:B---3--:R-:W-:-:S04]  /*11cd0*/  FADD.FTZ R0, R141, R10 ;  /* 0x0000000a8d007221 */ /* 0x008fc80000010000 */
[----:B------:R-:W-:-:S03]  /*11ce0*/  FADD.FTZ R0, R9, R0 ;  /* 0x0000000009007221 */ /* 0x000fc60000010000 */
[C---:B------:R-:W-:Y:S01]  /*11cf0*/  HMMA.16816.F32 R132, R4.reuse, R136, RZ ;  /* 0x000000880484723c */ /* 0x040fe200000018ff */
[----:B----4-:R-:W-:Y:S01]  /*11d00*/  F2FP.PACK_AB R131, R142, R194 ;  /* 0x000000c28e83723e */ /* 0x010fe200000000ff */
[----:B------:R-:W-:Y:S02]  /*11d10*/  FADD.FTZ R2, R229, R227 ;  /* 0x000000e3e5027221 */ /* 0x000fe40000010000 */
[----:B------:R-:W-:Y:S02]  /*11d20*/  FADD.FTZ R0, R3, R0 ;  /* 0x0000000003007221 */ /* 0x000fe40000010000 */
[----:B------:R-:W-:Y:S02]  /*11d30*/  FADD.FTZ R2, R232, R2 ;  /* 0x00000002e8027221 */ /* 0x000fe40000010000 */
[----:B------:R-:W-:Y:S01]  /*11d40*/  HMMA.16816.F32 R136, R4, R138, RZ ;  /* 0x0000008a0488723c */ /* 0x000fe200000018ff */
[----:B------:R-:W-:Y:S02]  /*11d50*/  FADD.FTZ R3, R11, R0 ;  /* 0x000000000b037221 */ /* 0x000fe40000010000 */
[----:B------:R-:W-:-:S02]  /*11d60*/  FADD.FTZ R2, R230, R2 ;  /* 0x00000002e6027221 */ /* 0x000fc40000010000 */
[----:B------:R-:W-:Y:S02]  /*11d70*/  IMAD.MOV.U32 R0, RZ, RZ, R224 ;  /* 0x000000ffff007224 */ /* 0x000fe400078e00e0 */
[----:B------:R-:W-:Y:S01]  /*11d80*/  FADD.FTZ R3, R143, R3 ;  /* 0x000000038f037221 */ /* 0x000fe20000010000 */
[----:B-1----:R-:W-:Y:S03]  /*11d90*/  HMMA.16816.F32 R148, R128, R16, R148 ;  /* 0x000000108094723c */ /* 0x002fe60000001894 */
[----:B------:R-:W-:Y:S01]  /*11da0*/  FADD.FTZ R3, R194, R3 ;  /* 0x00000003c2037221 */ /* 0x000fe20000010000 */
[----:B------:R-:W-:-:S04]  /*11db0*/  IADD3 R194, R236, -0x2, RZ ;  /* 0xfffffffeecc27810 */ /* 0x000fc80007ffe0ff */
[----:B------:R-:W-:Y:S01]  /*11dc0*/  HMMA.16816.F32 R152, R128, R18, R152 ;  /* 0x000000128098723c */ /* 0x000fe20000001898 */
[----:B------:R-:W1:Y:S07]  /*11dd0*/  LDSM.16.MT88.4 R16, [R181+0x800] ;  /* 0x00080000b510783b */ /* 0x000e6e0000004200 */
[C---:B------:R-:W-:Y:S08]  /*11de0*/  HMMA.16816.F32 R28, R4.reuse, R24, RZ ;  /* 0x00000018041c723c */ /* 0x040ff000000018ff */
[C---:B------:R-:W-:Y:S08]  /*11df0*/  HMMA.16816.F32 R32, R4.reuse, R26, RZ ;  /* 0x0000001a0420723c */ /* 0x040ff000000018ff */
[C---:B------:R-:W-:Y:S08]  /*11e00*/  HMMA.16816.F32 R48, R4.reuse, R44, RZ ;  /* 0x0000002c0430723c */ /* 0x040ff000000018ff */
[C---:B--2---:R-:W-:Y:S08]  /*11e10*/  HMMA.16816.F32 R20, R4.reuse, R12, RZ ;  /* 0x0000000c0414723c */ /* 0x044ff000000018ff */
[C---:B------:R-:W-:Y:S08]  /*11e20*/  HMMA.16816.F32 R60, R4.reuse, R46, RZ ;  /* 0x0000002e043c723c */ /* 0x040ff000000018ff */
[----:B------:R-:W-:Y:S08]  /*11e30*/  HMMA.16816.F32 R12, R4, R14, RZ ;  /* 0x0000000e040c723c */ /* 0x000ff000000018ff */
[C---:B------:R-:W-:Y:S08]  /*11e40*/  HMMA.16816.F32 R36, R128.reuse, R64, R36 ;  /* 0x000000408024723c */ /* 0x040ff00000001824 */
[C---:B------:R-:W-:Y:S01]  /*11e50*/  HMMA.16816.F32 R40, R128.reuse, R66, R40 ;  /* 0x000000428028723c */ /* 0x040fe20000001828 */
[----:B------:R-:W2:Y:S07]  /*11e60*/  LDSM.16.MT88.4 R64, [R180+0x1800] ;  /* 0x00180000b440783b */ /* 0x000eae0000004200 */
        /* <DEDUP_REMOVED lines=8> */
[----:B-1----:R-:W-:Y:S08]  /*11ef0*/  HMMA.16816.F32 R24, R128, R18, R12 ;  /* 0x000000128018723c */ /* 0x002ff0000000180c */
[C---:B------:R-:W-:Y:S08]  /*11f00*/  HMMA.16816.F32 R60, R4.reuse, R76, RZ ;  /* 0x0000004c043c723c */ /* 0x040ff000000018ff */
[----:B------:R-:W-:Y:S08]  /*11f10*/  HMMA.16816.F32 R12, R4, R78, RZ ;  /* 0x0000004e040c723c */ /* 0x000ff000000018ff */
[C---:B------:R-:W-:Y:S08]  /*11f20*/  HMMA.16816.F32 R52, R128.reuse, R84, R52 ;  /* 0x000000548034723c */ /* 0x040ff00000001834 */
[----:B------:R-:W-:Y:S08]  /*11f30*/  HMMA.16816.F32 R56, R128, R86, R56 ;  /* 0x000000568038723c */ /* 0x000ff00000001838 */
[C---:B------:R-:W-:Y:S08]  /*11f40*/  HMMA.16816.F32 R84, R4.reuse, R88, RZ ;  /* 0x000000580454723c */ /* 0x040ff000000018ff */
[C---:B------:R-:W-:Y:S08]  /*11f50*/  HMMA.16816.F32 R88, R4.reuse, R90, RZ ;  /* 0x0000005a0458723c */ /* 0x040ff000000018ff */
[----:B------:R-:W-:Y:S08]  /*11f60*/  HMMA.16816.F32 R68, R4, R92, RZ ;  /* 0x0000005c0444723c */ /* 0x000ff000000018ff */
[----:B--2---:R-:W-:Y:S08]  /*11f70*/  HMMA.16816.F32 R60, R128, R64, R60 ;  /* 0x00000040803c723c */ /* 0x004ff0000000183c */
        /* <DEDUP_REMOVED lines=20> */
[C---:B------:R-:W-:Y:S01]  /*120c0*/  HMMA.16816.F32 R20, R128.reuse, R16, R20 ;  /* 0x000000108014723c */ /* 0x040fe20000001814 */
[----:B------:R-:W4:Y:S07]  /*120d0*/  LDSM.16.MT88.4 R16, [R178+0x2800] ;  /* 0x00280000b210783b */ /* 0x000f2e0000004200 */
[C---:B-1----:R-:W-:Y:S08]  /*120e0*/  HMMA.16816.F32 R100, R128.reuse, R104, R12 ;  /* 0x000000688064723c */ /* 0x042ff0000000180c */
        /* <DEDUP_REMOVED lines=8> */
[----:B------:R-:W-:Y:S01]  /*12170*/  HMMA.16816.F32 R80, R128, R118, R80 ;  /* 0x000000768050723c */ /* 0x000fe20000001850 */
[----:B------:R-:W-:Y:S02]  /*12180*/  FADD.FTZ R4, R233, R4 ;  /* 0x00000004e9047221 */ /* 0x000fe40000010000 */
[----:B------:R-:W-:-:S05]  /*12190*/  IMAD.IADD R2, R2, 0x1, R0 ;  /* 0x0000000102027824 */ /* 0x000fca00078e0200 */
[----:B------:R-:W-:Y:S01]  /*121a0*/  HMMA.16816.F32 R108, R128, R112, R160 ;  /* 0x00000070806c723c */ /* 0x000fe200000018a0 */
[----:B------:R-:W-:-:S07]  /*121b0*/  IADD3 R0, R2, c[0x0][0x328], RZ ;  /* 0x0000ca0002007a10 */ /* 0x000fce0007ffe0ff */
[C---:B---3--:R-:W-:Y:S08]  /*121c0*/  HMMA.16816.F32 R116, R128.reuse, R120, R168 ;  /* 0x000000788074723c */ /* 0x048ff000000018a8 */
[C---:B----4-:R-:W-:Y:S08]  /*121d0*/  HMMA.16816.F32 R68, R128.reuse, R16, R68 ;  /* 0x000000108044723c */ /* 0x050ff00000001844 */
[C---:B------:R-:W-:Y:S08]  /*121e0*/  HMMA.16816.F32 R72, R128.reuse, R18, R72 ;  /* 0x000000128048723c */ /* 0x040ff00000001848 */
[C---:B------:R-:W-:Y:S08]  /*121f0*/  HMMA.16816.F32 R92, R128.reuse, R196, R92 ;  /* 0x000000c4805c723c */ /* 0x040ff0000000185c */
[C---:B------:R-:W-:Y:S08]  /*12200*/  HMMA.16816.F32 R96, R128.reuse, R198, R96 ;  /* 0x000000c68060723c */ /* 0x040ff00000001860 */
[C---:B------:R-:W-:Y:S08]  /*12210*/  HMMA.16816.F32 R112, R128.reuse, R114, R164 ;  /* 0x000000728070723c */ /* 0x040ff000000018a4 */
[C---:B------:R-:W-:Y:S08]  /*12220*/  HMMA.16816.F32 R120, R128.reuse, R122, R172 ;  /* 0x0000007a8078723c */ /* 0x040ff000000018ac */
[----:B------:R-:W-:Y:S07]  /*12230*/  HMMA.16816.F32 R128, R128, R6, R204 ;  /* 0x000000068080723c */ /* 0x000fee00000018cc */
[----:B------:R-:W-:-:S02]  /*12240*/  FADD.FTZ R207, R212, R4 ;  /* 0x00000004d4cf7221 */ /* 0x000fc40000010000 */
[----:B------:R-:W-:Y:S01]  /*12250*/  FADD.FTZ R206, R142, R3 ;  /* 0x000000038ece7221 */ /* 0x000fe20000010000 */
        /* <DEDUP_REMOVED lines=12> */
.L_x_3283:
[----:B------:R-:W-:-:S13]  /*12320*/  ISETP.NE.AND P0, PT, R4, 0x1, PT ;  /* 0x000000010400780c */ /* 0x000fda0003f05270 */
[----:B------:R-:W-:-:S05]  /*12330*/  @P0 IMAD.HI.U32 R2, R3, c[0x0][0x330], RZ ;  /* 0x0000cc0003020a27 */ /* 0x000fca00078e00ff */
[----:B------:R-:W-:Y:S02]  /*12340*/  @P0 SHF.R.U32.HI R3, RZ, c[0x0][0x334], R2 ;  /* 0x0000cd00ff030a19 */ /* 0x000fe40000011602 */
.L_x_3284:
[----:B------:R-:W-:Y:S05]  /*12350*/  BSYNC B0 ;  /* 0x0000000000007941 */ /* 0x000fea0003800000 */
.L_x_3282:
[----:B------:R-:W-:-:S05]  /*12360*/  IMAD R3, R3, R4, c[0x0][0x32c] ;  /* 0x0000cb0003037624 */ /* 0x000fca00078e0204 */
[----:B------:R-:W-:-:S04]  /*12370*/  IMNMX R0, R0, R3, PT ;  /* 0x0000000300007217 */ /* 0x000fc80003800200 */
.L_x_3281:
        /* <DEDUP_REMOVED lines=9> */
.L_x_3294:
[----:B------:R-:W-:Y:S01]  /*12410*/  ISETP.GT.AND P1, PT, R208, R196, PT ;  /* 0x000000c4d000720c */ /* 0x000fe20003f24270 */
[----:B------:R-:W-:Y:S04]  /*12420*/  DEPBAR.LE SB0, 0x0 ;  /* 0x000080000000791a */ /* 0x000fe80000000000 */
[----:B------:R-:W-:Y:S01]  /*12430*/  WARPSYNC 0xffffffff ;  /* 0xffffffff00007948 */ /* 0x000fe20003800000 */
[----:B------:R-:W-:Y:S01]  /*12440*/  BAR.SYNC.DEFER_BLOCKING 0x0 ;  /* 0x0000000000007b1d */ /* 0x000fe20000010000 */
[----:B------:R-:W-:Y:S01]  /*12450*/  LOP3.LUT P3, RZ, R214, 0x1, RZ, 0xc0, !PT ;  /* 0x00000001d6ff7812 */ /* 0x000fe2000786c0ff */
[----:B------:R-:W-:Y:S02]  /*12460*/  IMAD.MOV.U32 R140, RZ, RZ, c[0x0][0x2c4] ;  /* 0x0000b100ff8c7624 */ /* 0x000fe400078e00ff */
[----:B------:R-:W-:Y:S02]  /*12470*/  IMAD.IADD R143, R225, 0x1, R224 ;  /* 0x00000001e18f7824 */ /* 0x000fe400078e02e0 */
[----:B------:R-:W-:Y:S01]  /*12480*/  IMAD.MOV.U32 R194, RZ, RZ, c[0x0][0x32c] ;  /* 0x0000cb00ffc27624 */ /* 0x000fe200078e00ff */
[----:B------:R-:W-:Y:S01]  /*12490*/  @!P1 SHF.R.S32.HI R0, RZ, 0x1f, R196 ;  /* 0x0000001fff009819 */ /* 0x000fe200000114c4 */
[----:B------:R-:W-:Y:S04]  /*124a0*/  @!P1 IMAD.WIDE.U32 R2, R196, c[0x0][0x208], RZ ;  /* 0x00008200c4029a25 */ /* 0x000fe800078e00ff */
[----:B------:R-:W-:Y:S01]  /*124b0*/  @!P1 IMAD R0, R0, c[0x0][0x208], RZ ;  /* 0x0000820000009a24 */ /* 0x000fe200078e02ff */
[----:B------:R-:W-:Y:S03]  /*124c0*/  @!P1 LEA R4, P0, R2, R220, 0x5 ;  /* 0x000000dc02049211 */ /* 0x000fe600078028ff */
[----:B------:R-:W-:Y:S04]  /*124d0*/  @!P1 IMAD R0, R196, c[0x0][0x20c], R0 ;  /* 0x00008300c4009a24 */ /* 0x000fe800078e0200 */
[----:B------:R-:W-:Y:S01]  /*124e0*/  @!P1 IMAD.IADD R0, R3, 0x1, R0 ;  /* 0x0000000103009824 */ /* 0x000fe200078e0200 */
[----:B------:R-:W-:Y:S04]  /*124f0*/  LDSM.16.M88.4 R16, [R182] ;  /* 0x00000000b610783b */ /* 0x000fe80000000200 */
[----:B------:R-:W-:Y:S01]  /*12500*/  @!P1 LEA.HI.X R6, R2, R223, R0, 0x5, P0 ;  /* 0x000000df02069211 */ /* 0x000fe200000f2c00 */
[----:B------:R-:W-:Y:S01]  /*12510*/  ULDC UR4, c[0x0][0x324] ;  /* 0x0000c90000047ab9 */ /* 0x000fe20000000800 */
[C---:B------:R-:W-:Y:S01]  /*12520*/  ISETP.GT.AND P0, PT, R196.reuse, R208, PT ;  /* 0x000000d0c400720c */ /* 0x040fe20003f04270 */
[----:B------:R-:W1:Y:S01]  /*12530*/  LDSM.16.M88.4 R8, [R177] ;  /* 0x00000000b108783b */ /* 0x000e620000000200 */
[----:B------:R-:W-:Y:S03]  /*12540*/  ULOP3.LUT UR4, URZ, UR4, URZ, 0x33, !UPT ;  /* 0x000000043f047292 */ /* 0x000fe6000f8e333f */
[----:B------:R-:W2:Y:S04]  /*12550*/  LDSM.16.M88.4 R160, [R177+0x800] ;  /* 0x00080000b1a0783b */ /* 0x000ea80000000200 */
[----:B------:R-:W-:Y:S04]  /*12560*/  LDSM.16.M88.4 R164, [R183] ;  /* 0x00000000b7a4783b */ /* 0x000fe80000000200 */
[----:B------:R-:W-:Y:S01]  /*12570*/  @P0 IADD3 R0, R196, -0x1, RZ ;  /* 0xffffffffc4000810 */ /* 0x000fe20007ffe0ff */
[----:B------:R-:W3:Y:S03]  /*12580*/  LDSM.16.M88.4 R168, [R186] ;  /* 0x00000000baa8783b */ /* 0x000ee60000000200 */
[----:B------:R-:W-:Y:S01]  /*12590*/  @P0 SHF.R.S32.HI R2, RZ, 0x1f, R0 ;  /* 0x0000001fff020819 */ /* 0x000fe20000011400 */
[----:B------:R-:W4:Y:S04]  /*125a0*/  LDSM.16.M88.4 R172, [R188] ;  /* 0x00000000bcac783b */ /* 0x000f280000000200 */
[----:B------:R-:W-:Y:S02]  /*125b0*/  @P0 IMAD R5, R2, c[0x0][0x1e0], RZ ;  /* 0x0000780002050a24 */ /* 0x000fe400078e02ff */
        /* <DEDUP_REMOVED lines=13> */
[C---:B-1----:R-:W-:Y:S01]  /*12690*/  HMMA.16816.F32 R4, R16.reuse, R8, RZ ;  /* 0x000000081004723c */ /* 0x042fe200000018ff */
[----:B------:R5:W-:Y:S02]  /*126a0*/  @!P1 LDGSTS.E.BYPASS.LTC128B.128 [R195+0x9080], [R2.64+0x80], !P6 ;  /* 0x0908008002c39fae */ /* 0x000be4000f101d46 */
[----:B------:R-:W-:Y:S01]  /*126b0*/  ISETP.NE.AND P2, PT, R140, 0x1, PT ;  /* 0x000000018c00780c */ /* 0x000fe20003f45270 */
[----:B------:R-:W-:Y:S01]  /*126c0*/  IMAD.SHL.U32 R140, R196, 0x20, RZ ;  /* 0x00000020c48c7824 */ /* 0x000fe200078e00ff */
[----:B------:R5:W-:Y:S03]  /*126d0*/  @!P1 LDGSTS.E.BYPASS.LTC128B.128 [R195+0xa080], [R2.64+0x100], !P5 ;  /* 0x0a08010002c39fae */ /* 0x000be6000e901d46 */
[C---:B------:R-:W-:Y:S01]  /*126e0*/  HMMA.16816.F32 R8, R16.reuse, R10, RZ ;  /* 0x0000000a1008723c */ /* 0x040fe200000018ff */
[----:B------:R5:W-:Y:S04]  /*126f0*/  @!P1 LDGSTS.E.BYPASS.LTC128B.128 [R195+0xb080], [R2.64+0x180], !P4 ;  /* 0x0b08018002c39fae */ /* 0x000be8000e101d46 */
[----:B------:R-:W0:Y:S03]  /*12700*/  LDGDEPBAR ;  /* 0x00000000000079af */ /* 0x000e260000000000 */
[C---:B--2---:R-:W-:Y:S01]  /*12710*/  HMMA.16816.F32 R12, R16.reuse, R160, RZ ;  /* 0x000000a0100c723c */ /* 0x044fe200000018ff */
[----:B------:R-:W-:Y:S05]  /*12720*/  @P2 IMAD.HI.U32 R0, R143, c[0x0][0x2c8], RZ ;  /* 0x0000b2008f002a27 */ /* 0x000fea00078e00ff */
[----:B------:R-:W-:Y:S02]  /*12730*/  @P2 SHF.R.U32.HI R143, RZ, c[0x0][0x2cc], R0 ;  /* 0x0000b300ff8f2a19 */ /* 0x000fe40000011600 */
[----:B------:R-:W-:Y:S01]  /*12740*/  HMMA.16816.F32 R16, R16, R162, RZ ;  /* 0x000000a21010723c */ /* 0x000fe200000018ff */
[----:B------:R-:W-:Y:S01]  /*12750*/  LDSM.16.M88.4 R160, [R185] ;  /* 0x00000000b9a0783b */ /* 0x000fe20000000200 */
[----:B------:R-:W-:Y:S02]  /*12760*/  ISETP.GE.AND P2, PT, R194, 0x1, PT ;  /* 0x00000001c200780c */ /* 0x000fe40003f46270 */
[----:B------:R-:W-:Y:S04]  /*12770*/  IADD3 R0, -R209, 0x1, -R140 ;  /* 0x00000001d1007810 */ /* 0x000fe80007ffe98c */
[C---:B---3--:R-:W-:Y:S01]  /*12780*/  HMMA.16816.F32 R4, R164.reuse, R168, R4 ;  /* 0x000000a8a404723c */ /* 0x048fe20000001804 */
[----:B-----5:R-:W-:Y:S04]  /*12790*/  SHFL.IDX PT, R3, R143, RZ, 0x1c1f ;  /* 0x001c1fff8f037589 */ /* 0x020fe800000e0000 */
[----:B------:R-:W-:Y:S03]  /*127a0*/  IADD3 R0, -R211, R0, R210 ;  /* 0x00000000d3007210 */ /* 0x000fe60007ffe1d2 */
[C---:B------:R-:W-:Y:S01]  /*127b0*/  HMMA.16816.F32 R8, R164.reuse, R170, R8 ;  /* 0x000000aaa408723c */ /* 0x040fe20000001808 */
[----:B------:R-:W1:Y:S07]  /*127c0*/  LDSM.16.M88.4 R168, [R176] ;  /* 0x00000000b0a8783b */ /* 0x000e6e0000000200 */
[C---:B----4-:R-:W-:Y:S08]  /*127d0*/  HMMA.16816.F32 R12, R164.reuse, R172, R12 ;  /* 0x000000aca40c723c */ /* 0x050ff0000000180c */
[----:B------:R-:W-:Y:S01]  /*127e0*/  HMMA.16816.F32 R16, R164, R174, R16 ;  /* 0x000000aea410723c */ /* 0x000fe20000001810 */
[----:B------:R-:W2:Y:S04]  /*127f0*/  LDSM.16.M88.4 R164, [R176+0x800] ;  /* 0x00080000b0a4783b */ /* 0x000ea80000000200 */
[----:B------:R-:W-:Y:S03]  /*12800*/  LDSM.16.M88.4 R172, [R159+-0x3000] ;  /* 0xffd000009fac783b */ /* 0x000fe60000000200 */
[C---:B-1----:R-:W-:Y:S08]  /*12810*/  HMMA.16816.F32 R4, R160.reuse, R168, R4 ;  /* 0x000000a8a004723c */ /* 0x042ff00000001804 */
[C---:B------:R-:W-:Y:S01]  /*12820*/  HMMA.16816.F32 R8, R160.reuse, R170, R8 ;  /* 0x000000aaa008723c */ /* 0x040fe20000001808 */
[----:B------:R-:W1:Y:S07]  /*12830*/  LDSM.16.M88.4 R168, [R184] ;  /* 0x00000000b8a8783b */ /* 0x000e6e0000000200 */
[C---:B--2---:R-:W-:Y:S08]  /*12840*/  HMMA.16816.F32 R12, R160.reuse, R164, R12 ;  /* 0x000000a4a00c723c */ /* 0x044ff0000000180c */
[----:B------:R-:W-:Y:S01]  /*12850*/  HMMA.16816.F32 R16, R160, R166, R16 ;  /* 0x000000a6a010723c */ /* 0x000fe20000001810 */
[----:B------:R-:W2:Y:S04]  /*12860*/  LDSM.16.M88.4 R160, [R159+-0x2800] ;  /* 0xffd800009fa0783b */ /* 0x000ea80000000200 */
[----:B------:R-:W-:Y:S03]  /*12870*/  LDSM.16.M88.4 R164, [R182+0x4000] ;  /* 0x00400000b6a4783b */ /* 0x000fe60000000200 */
[C---:B-1----:R-:W-:Y:S08]  /*12880*/  HMMA.16816.F32 R4, R168.reuse, R172, R4 ;  /* 0x000000aca804723c */ /* 0x042ff00000001804 */
[C---:B------:R-:W-:Y:S01]  /*12890*/  HMMA.16816.F32 R8, R168.reuse, R174, R8 ;  /* 0x000000aea808723c */ /* 0x040fe20000001808 */
[----:B------:R-:W1:Y:S07]  /*128a0*/  LDSM.16.M88.4 R172, [R177+0x1000] ;  /* 0x00100000b1ac783b */ /* 0x000e6e0000000200 */
[C---:B--2---:R-:W-:Y:S08]  /*128b0*/  HMMA.16816.F32 R12, R168.reuse, R160, R12 ;  /* 0x000000a0a80c723c */ /* 0x044ff0000000180c */
[----:B------:R-:W-:Y:S01]  /*128c0*/  HMMA.16816.F32 R16, R168, R162, R16 ;  /* 0x000000a2a810723c */ /* 0x000fe20000001810 */
[----:B------:R-:W2:Y:S04]  /*128d0*/  LDSM.16.M88.4 R160, [R177+0x1800] ;  /* 0x00180000b1a0783b */ /* 0x000ea80000000200 */
[----:B------:R-:W-:Y:S03]  /*128e0*/  LDSM.16.M88.4 R168, [R183+0x4000] ;  /* 0x00400000b7a8783b */ /* 0x000fe60000000200 */
[C---:B-1----:R-:W-:Y:S08]  /*128f0*/  HMMA.16816.F32 R4, R164.reuse, R172, R4 ;  /* 0x000000aca404723c */ /* 0x042ff00000001804 */
[C---:B------:R-:W-:Y:S01]  /*12900*/  HMMA.16816.F32 R8, R164.reuse, R174, R8 ;  /* 0x000000aea408723c */ /* 0x040fe20000001808 */
[----:B------:R-:W1:Y:S07]  /*12910*/  LDSM.16.M88.4 R172, [R190] ;  /* 0x00000000beac783b */ /* 0x000e6e0000000200 */
[C---:B--2---:R-:W-:Y:S08]  /*12920*/  HMMA.16816.F32 R12, R164.reuse, R160, R12 ;  /* 0x000000a0a40c723c */ /* 0x044ff0000000180c */
[----:B------:R-:W-:Y:S01]  /*12930*/  HMMA.16816.F32 R16, R164, R162, R16 ;  /* 0x000000a2a410723c */ /* 0x000fe20000001810 */
[----:B------:R-:W2:Y:S04]  /*12940*/  LDSM.16.M88.4 R160, [R189] ;  /* 0x00000000bda0783b */ /* 0x000ea80000000200 */
        /* <DEDUP_REMOVED lines=10> */
[----:B------:R-:W1:Y:S07]  /*129f0*/  LDSM.16.M88.4 R172, [R159+-0x2000] ;  /* 0xffe000009fac783b */ /* 0x000e6e0000000200 */
        /* <DEDUP_REMOVED lines=61> */
[C---:B-1----:R-:W-:Y:S04]  /*12dd0*/  HMMA.16816.F32 R4, R168.reuse, R172, R4 ;  /* 0x000000aca804723c */ /* 0x042fe80000001804 */
[----:B------:R-:W-:Y:S01]  /*12de0*/  @!PT LDS RZ, [RZ] ;  /* 0x00000000fffff984 */ /* 0x000fe20000000800 */
[----:B------:R-:W-:Y:S01]  /*12df0*/  @!PT LDS RZ, [RZ] ;  /* 0x00000000fffff984 */ /* 0x000fe20000000800 */
[----:B------:R-:W-:Y:S01]  /*12e00*/  @!PT LDS RZ, [RZ] ;  /* 0x00000000fffff984 */ /* 0x000fe20000000800 */
[----:B------:R1:W-:Y:S04]  /*12e10*/  @P0 LDGSTS.E.BYPASS.LTC128B.128 [R195+0xc080], [R198.64], !P3 ;  /* 0x0c080000c6c30fae */ /* 0x0003e8000d901d46 */
[C---:B------:R-:W-:Y:S01]  /*12e20*/  HMMA.16816.F32 R8, R168.reuse, R174, R8 ;  /* 0x000000aea808723c */ /* 0x040fe20000001808 */
[----:B------:R1:W-:Y:S04]  /*12e30*/  @P0 LDGSTS.E.BYPASS.LTC128B.128 [R195+0xd080], [R198.64+0x80], !P6 ;  /* 0x0d080080c6c30fae */ /* 0x0003e8000f101d46 */
[----:B------:R1:W-:Y:S03]  /*12e40*/  @P0 LDGSTS.E.BYPASS.LTC128B.128 [R195+0xe080], [R198.64+0x100], !P5 ;  /* 0x0e080100c6c30fae */ /* 0x0003e6000e901d46 */
[C---:B--2---:R-:W-:Y:S01]  /*12e50*/  HMMA.16816.F32 R12, R168.reuse, R160, R12 ;  /* 0x000000a0a80c723c */ /* 0x044fe2000000180c */
[----:B------:R1:W-:Y:S04]  /*12e60*/  @P0 LDGSTS.E.BYPASS.LTC128B.128 [R195+0xf080], [R198.64+0x180], !P4 ;  /* 0x0f080180c6c30fae */ /* 0x0003e8000e101d46 */
[----:B------:R-:W0:Y:S02]  /*12e70*/  LDGDEPBAR ;  /* 0x00000000000079af */ /* 0x000e240000000000 */
[C---:B------:R-:W-:Y:S01]  /*12e80*/  IADD3 R161, R0.reuse, c[0x0][0x328], RZ ;  /* 0x0000ca0000a17a10 */ /* 0x040fe20007ffe0ff */
[----:B------:R-:W-:Y:S04]  /*12e90*/  HMMA.16816.F32 R16, R168, R162, R16 ;  /* 0x000000a2a810723c */ /* 0x000fe80000001810 */
[--C-:B------:R-:W-:Y:S01]  /*12ea0*/  IMAD.IADD R2, R161, 0x1, R3.reuse ;  /* 0x00000001a1027824 */ /* 0x100fe200078e0203 */
[----:B------:R-:W-:Y:S07]  /*12eb0*/  IADD3 R160, R0, UR4, RZ ;  /* 0x0000000400a07c10 */ /* 0x000fee000fffe0ff */
[----:B------:R-:W-:Y:S01]  /*12ec0*/  IMAD.IADD R0, R160, 0x1, R3 ;  /* 0x00000001a0007824 */ /* 0x000fe200078e0203 */
[----:B------:R-:W-:-:S05]  /*12ed0*/  @!P2 BRA `(.L_x_3286) ;  /* 0x000001500000a947 */ /* 0x000fca0003800000 */
[----:B------:R-:W-:Y:S01]  /*12ee0*/  IADD3 R3, -R211, R210, R3 ;  /* 0x000000d2d3037210 */ /* 0x000fe20007ffe103 */
[----:B------:R-:W-:Y:S03]  /*12ef0*/  BSSY B0, `(.L_x_3287) ;  /* 0x000000e000007945 */ /* 0x000fe60003800000 */
[----:B------:R-:W-:-:S13]  /*12f00*/  ISETP.GT.AND P0, PT, R3, -0x1, PT ;  /* 0xffffffff0300780c */ /* 0x000fda0003f04270 */
[----:B------:R-:W-:-:S05]  /*12f10*/  @P0 BRA `(.L_x_3288) ;  /* 0x0000007000000947 */ /* 0x000fca0003800000 */
[----:B------:R-:W-:Y:S01]  /*12f20*/  LOP3.LUT R3, RZ, R3, RZ, 0x33, !PT ;  /* 0x00000003ff037212 */ /* 0x000fe200078e33ff */
[----:B------:R-:W-:Y:S05]  /*12f30*/  IMAD.MOV.U32 R162, RZ, RZ, c[0x0][0x32c] ;  /* 0x0000cb00ffa27624 */ /* 0x000fea00078e00ff */
[----:B------:R-:W-:-:S13]  /*12f40*/  ISETP.NE.AND P0, PT, R162, 0x1, PT ;  /* 0x00000001a200780c */ /* 0x000fda0003f05270 */
[----:B------:R-:W-:Y:S05]  /*12f50*/  @P0 IMAD.HI.U32 R162, R3, c[0x0][0x330], RZ ;  /* 0x0000cc0003a20a27 */ /* 0x000fea00078e00ff */
[----:B------:R-:W-:Y:S04]  /*12f60*/  @P0 SHF.R.U32.HI R3, RZ, c[0x0][0x334], R162 ;  /* 0x0000cd00ff030a19 */ /* 0x000fe800000116a2 */
[----:B------:R-:W-:Y:S01]  /*12f70*/  LOP3.LUT R3, RZ, R3, RZ, 0x33, !PT ;  /* 0x00000003ff037212 */ /* 0x000fe200078e33ff */
[----:B------:R-:W-:-:S05]  /*12f80*/  BRA `(.L_x_3289) ;  /* 0x0000004000007947 */ /* 0x000fca0003800000 */
.L_x_3288:
[----:B------:R-:W-:Y:S04]  /*12f90*/  MOV R162, c[0x0][0x32c] ;  /* 0x0000cb0000a27a02 */ /* 0x000fe80000000f00 */
[----:B------:R-:W-:-:S13]  /*12fa0*/  ISETP.NE.AND P0, PT, R162, 0x1, PT ;  /* 0x00000001a200780c */ /* 0x000fda0003f05270 */
[----:B------:R-:W-:Y:S05]  /*12fb0*/  @P0 IMAD.HI.U32 R162, R3, c[0x0][0x330], RZ ;  /* 0x0000cc0003a20a27 */ /* 0x000fea00078e00ff */
[----:B------:R-:W-:Y:S02]  /*12fc0*/  @P0 SHF.R.U32.HI R3, RZ, c[0x0][0x334], R162 ;  /* 0x0000cd00ff030a19 */ /* 0x000fe400000116a2 */
.L_x_3289:
[----:B------:R-:W-:Y:S05]  /*12fd0*/  BSYNC B0 ;  /* 0x0000000000007941 */ /* 0x000fea0003800000 */
.L_x_3287:
[----:B------:R-:W-:Y:S04]  /*12fe0*/  IMAD R3, R3, c[0x0][0x32c], -R140 ;  /* 0x0000cb0003037a24 */ /* 0x000fe800078e0a8c */
[----:B------:R-:W-:Y:S05]  /*12ff0*/  IMAD.IADD R3, R3, 0x1, -R209 ;  /* 0x0000000103037824 */ /* 0x000fea00078e0ad1 */
[----:B------:R-:W-:Y:S02]  /*13000*/  IADD3 R162, R3, c[0x0][0x32c], RZ ;  /* 0x0000cb0003a27a10 */ /* 0x000fe40007ffe0ff */
[----:B------:R-:W-:Y:S02]  /*13010*/  IMNMX R0, R0, R3, !PT ;  /* 0x0000000300007217 */ /* 0x000fe40007800200 */
[----:B------:R-:W-:Y:S02]  /*13020*/  IMNMX R2, R2, R162, PT ;  /* 0x000000a202027217 */ /* 0x000fe40003800200 */
.L_x_3286:
[----:B------:R-:W-:Y:S01]  /*13030*/  ISETP.GT.AND P1, PT, R196, -0x1, PT ;  /* 0xffffffffc400780c */ /* 0x000fe20003f24270 */
[----:B------:R-:W2:Y:S03]  /*13040*/  SHFL.IDX PT, R3, R143, 0x1, 0x1c1f ;  /* 0x003c1f008f037f89 */ /* 0x000ea600000e0000 */
        /* <DEDUP_REMOVED lines=22> */
[--C-:B--2---:R-:W-:Y:S03]  /*131b0*/  IMAD.IADD R0, R160, 0x1, R3.reuse ;  /* 0x00000001a0007824 */ /* 0x104fe600078e0203 */
[----:B------:R-:W-:Y:S01]  /*131c0*/  ISETP.LT.OR P0, PT, R2, 0x1a, P0 ;  /* 0x0000001a0200780c */ /* 0x000fe20000701670 */
[----:B------:R-:W-:Y:S03]  /*131d0*/  IMAD.IADD R2, R161, 0x1, R3 ;  /* 0x00000001a1027824 */ /* 0x000fe600078e0203 */
[----:B------:R-:W-:Y:S01]  /*131e0*/  FSEL R173, R17, -INF , !P0 ;  /* 0xff80000011ad7808 */ /* 0x000fe20004000000 */
        /* <DEDUP_REMOVED lines=12> */
.L_x_3292:
[----:B------:R-:W-:Y:S04]  /*132b0*/  MOV R4, c[0x0][0x32c] ;  /* 0x0000cb0000047a02 */ /* 0x000fe80000000f00 */
[----:B------:R-:W-:-:S13]  /*132c0*/  ISETP.NE.AND P0, PT, R4, 0x1, PT ;  /* 0x000000010400780c */ /* 0x000fda0003f05270 */
[----:B------:R-:W-:Y:S05]  /*132d0*/  @P0 IMAD.HI.U32 R4, R3, c[0x0][0x330], RZ ;  /* 0x0000cc0003040a27 */ /* 0x000fea00078e00ff */
[----:B------:R-:W-:Y:S02]  /*132e0*/  @P0 SHF.R.U32.HI R3, RZ, c[0x0][0x334], R4 ;  /* 0x0000cd00ff030a19 */ /* 0x000fe40000011604 */
.L_x_3293:
[----:B------:R-:W-:Y:S05]  /*132f0*/  BSYNC B0 ;  /* 0x0000000000007941 */ /* 0x000fea0003800000 */
.L_x_3291:
[----:B------:R-:W-:Y:S04]  /*13300*/  IMAD R140, R3, c[0x0][0x32c], -R140 ;  /* 0x0000cb00038c7a24 */ /* 0x000fe800078e0a8c */
[----:B------:R-:W-:Y:S05]  /*13310*/  IMAD.IADD R3, R140, 0x1, -R209 ;  /* 0x000000018c037824 */ /* 0x000fea00078e0ad1 */
[----:B------:R-:W-:Y:S02]  /*13320*/  IADD3 R4, R3, c[0x0][0x32c], RZ ;  /* 0x0000cb0003047a10 */ /* 0x000fe40007ffe0ff */
[----:B------:R-:W-:Y:S02]  /*13330*/  IMNMX R0, R0, R3, !PT ;  /* 0x0000000300007217 */ /* 0x000fe40007800200 */
[----:B------:R-:W-:Y:S02]  /*13340*/  IMNMX R2, R2, R4, PT ;  /* 0x0000000402027217 */ /* 0x000fe40003800200 */
.L_x_3290:
[----:B------:R-:W-:Y:S01]  /*13350*/  ISETP.GT.AND P0, PT, R0, RZ, P1 ;  /* 0x000000ff0000720c */ /* 0x000fe20000f04270 */
[----:B------:R-:W-:Y:S01]  /*13360*/  LDSM.16.MT88.4 R164, [R179] ;  /* 0x00000000b3a4783b */ /* 0x000fe20000004200 */
        /* <DEDUP_REMOVED lines=19> */
[----:B------:R-:W-:Y:S01]  /*134a0*/  ISETP.GT.AND P0, PT, R0, 0x10, P1 ;  /* 0x000000100000780c */ /* 0x000fe20000f04270 */
[----:B------:R-:W-:Y:S01]  /*134b0*/  SHFL.BFLY PT, R11, R3, 0x2, 0x1f ;  /* 0x0c401f00030b7f89 */ /* 0x000fe200000e0000 */
        /* <DEDUP_REMOVED lines=10> */
[----:B------:R-:W-:Y:S03]  /*13560*/  LDSM.16.MT88.4 R12, [R178] ;  /* 0x00000000b20c783b */ /* 0x000fe60000004200 */
[----:B------:R-:W-:Y:S04]  /*13570*/  ISETP.LT.OR P0, PT, R2, 0x19, P0 ;  /* 0x000000190200780c */ /* 0x000fe80000701670 */
[----:B------:R-:W-:Y:S02]  /*13580*/  FSEL R175, R18, -INF , !P0 ;  /* 0xff80000012af7808 */ /* 0x000fe40004000000 */
[----:B------:R-:W-:Y:S02]  /*13590*/  ISETP.GT.AND P0, PT, R0, 0x19, P1 ;  /* 0x000000190000780c */ /* 0x000fe40000f04270 */
[----:B------:R-:W-:Y:S02]  /*135a0*/  FMNMX.FTZ R0, R172, R10, !PT ;  /* 0x0000000aac007209 */ /* 0x000fe40007810000 */
[----:B------:R-:W-:Y:S02]  /*135b0*/  ISETP.LT.OR P0, PT, R2, 0x1a, P0 ;  /* 0x0000001a0200780c */ /* 0x000fe40000701670 */
[----:B------:R-:W-:Y:S02]  /*135c0*/  FMNMX.FTZ R0, R174, R0, !PT ;  /* 0x00000000ae007209 */ /* 0x000fe40007810000 */
[----:B------:R-:W-:Y:S02]  /*135d0*/  FSEL R143, R19, -INF , !P0 ;  /* 0xff800000138f7808 */ /* 0x000fe40004000000 */
[----:B------:R-:W-:Y:S04]  /*135e0*/  FMNMX.FTZ R0, R175, R0, !PT ;  /* 0x00000000af007209 */ /* 0x000fe80007810000 */
[----:B------:R-:W-:Y:S05]  /*135f0*/  FMNMX.FTZ R0, R143, R0, !PT ;  /* 0x000000008f007209 */ /* 0x000fea0007810000 */
[----:B------:R-:W2:Y:S02]  /*13600*/  SHFL.BFLY PT, R2, R0, 0x2, 0x1f ;  /* 0x0c401f0000027f89 */ /* 0x000ea400000e0000 */
[----:B--2---:R-:W-:Y:S02]  /*13610*/  FMNMX.FTZ R2, R0, R2, !PT ;  /* 0x0000000200027209 */ /* 0x004fe40007810000 */
[----:B------:R-:W-:Y:S05]  /*13620*/  FMNMX.FTZ R3, R3, R11, !PT ;  /* 0x0000000b03037209 */ /* 0x000fea0007810000 */
[----:B------:R-:W2:Y:S02]  /*13630*/  SHFL.BFLY PT, R10, R3, 0x1, 0x1f ;  /* 0x0c201f00030a7f89 */ /* 0x000ea400000e0000 */
[----:B--2---:R-:W-:Y:S04]  /*13640*/  FMNMX.FTZ R140, R3, R10, !PT ;  /* 0x0000000a038c7209 */ /* 0x004fe80007810000 */
[C---:B------:R-:W-:Y:S01]  /*13650*/  FSETP.NEU.FTZ.AND P0, PT, R140.reuse, -INF , PT ;  /* 0xff8000008c00780b */ /* 0x040fe20003f1d000 */
[----:B------:R-:W-:Y:S05]  /*13660*/  FMUL.FTZ R3, R140, c[0x0][0x2d0] ;  /* 0x0000b4008c037a20 */ /* 0x000fea0000410000 */
[----:B------:R-:W-:Y:S02]  /*13670*/  FSEL R168, R3, RZ, P0 ;  /* 0x000000ff03a87208 */ /* 0x000fe40000000000 */
[----:B------:R-:W2:Y:S03]  /*13680*/  SHFL.BFLY PT, R3, R2, 0x1, 0x1f ;  /* 0x0c201f0002037f89 */ /* 0x000ea600000e0000 */
[--C-:B------:R-:W-:Y:S02]  /*13690*/  FFMA.FTZ R0, R162, c[0x0][0x2d0], -R168.reuse ;  /* 0x0000b400a2007a23 */ /* 0x100fe400000108a8 */
[--C-:B------:R-:W-:Y:S02]  /*136a0*/  FFMA.FTZ R9, R9, c[0x0][0x2d0], -R168.reuse ;  /* 0x0000b40009097a23 */ /* 0x100fe400000108a8 */
[----:B------:R3:W-:Y:S10]  /*136b0*/  MUFU.EX2 R205, R0 ;  /* 0x0000000000cd7308 */ /* 0x0007f40000000800 */
[----:B------:R-:W-:Y:S01]  /*136c0*/  MUFU.EX2 R202, R9 ;  /* 0x0000000900ca7308 */ /* 0x000fe20000000800 */
[----:B--2---:R-:W-:Y:S01]  /*136d0*/  FMNMX.FTZ R3, R2, R3, !PT ;  /* 0x0000000302037209 */ /* 0x004fe20007810000 */
[--C-:B---3--:R-:W-:Y:S08]  /*136e0*/  FFMA.FTZ R0, R163, c[0x0][0x2d0], -R168.reuse ;  /* 0x0000b400a3007a23 */ /* 0x108ff000000108a8 */
[----:B------:R2:W3:Y:S02]  /*136f0*/  MUFU.EX2 R204, R0 ;  /* 0x0000000000cc7308 */ /* 0x0004e40000000800 */
[----:B--2---:R-:W-:Y:S01]  /*13700*/  FFMA.FTZ R0, R8, c[0x0][0x2d0], -R168 ;  /* 0x0000b40008007a23 */ /* 0x004fe200000108a8 */
[----:B---3--:R-:W-:Y:S01]  /*13710*/  F2FP.PACK_AB R160, R204, R205 ;  /* 0x000000cdcca0723e */ /* 0x008fe200000000ff */
[C---:B------:R-:W-:Y:S06]  /*13720*/  FMUL.FTZ R8, R3.reuse, c[0x0][0x2d0] ;  /* 0x0000b40003087a20 */ /* 0x040fec0000410000 */
[----:B------:R2:W3:Y:S02]  /*13730*/  MUFU.EX2 R203, R0 ;  /* 0x0000000000cb7308 */ /* 0x0004e40000000800 */
[----:B--2---:R-:W-:Y:S02]  /*13740*/  FSEL R0, R140, RZ, P0 ;  /* 0x000000ff8c007208 */ /* 0x004fe40000000000 */
[----:B------:R-:W-:Y:S02]  /*13750*/  FSETP.NEU.FTZ.AND P0, PT, R3, -INF , PT ;  /* 0xff8000000300780b */ /* 0x000fe40003f1d000 */
[----:B---3--:R-:W-:Y:S01]  /*13760*/  F2FP.PACK_AB R162, R202, R203 ;  /* 0x000000cbcaa2723e */ /* 0x008fe200000000ff */
[----:B------:R-:W-:Y:S01]  /*13770*/  FADD.FTZ R0, -R0, R141 ;  /* 0x0000008d00007221 */ /* 0x000fe20000010100 */
[----:B------:R-:W-:Y:S03]  /*13780*/  FSEL R141, R8, RZ, P0 ;  /* 0x000000ff088d7208 */ /* 0x000fe60000000000 */
[----:B------:R-:W-:Y:S02]  /*13790*/  FMUL.FTZ R0, R0, c[0x0][0x2d0] ;  /* 0x0000b40000007a20 */ /* 0x000fe40000410000 */
[--C-:B------:R-:W-:Y:S02]  /*137a0*/  FFMA.FTZ R6, R6, c[0x0][0x2d0], -R141.reuse ;  /* 0x0000b40006067a23 */ /* 0x100fe4000001088d */
[----:B------:R2:W3:Y:S01]  /*137b0*/  MUFU.EX2 R2, R0 ;  /* 0x0000000000027308 */ /* 0x0004e20000000800 */
[--C-:B------:R-:W-:Y:S09]  /*137c0*/  FFMA.FTZ R4, R4, c[0x0][0x2d0], -R141.reuse ;  /* 0x0000b40004047a23 */ /* 0x100ff2000001088d */
[----:B-1----:R-:W-:Y:S10]  /*137d0*/  MUFU.EX2 R199, R6 ;  /* 0x0000000600c77308 */ /* 0x002ff40000000800 */
[----:B------:R1:W-:Y:S01]  /*137e0*/  MUFU.EX2 R194, R4 ;  /* 0x0000000400c27308 */ /* 0x0003e20000000800 */
[--C-:B--2---:R-:W-:Y:S02]  /*137f0*/  FFMA.FTZ R0, R7, c[0x0][0x2d0], -R141.reuse ;  /* 0x0000b40007007a23 */ /* 0x104fe4000001088d */
[C---:B---3--:R-:W-:Y:S02]  /*13800*/  FMUL.FTZ R8, R2.reuse, R152 ;  /* 0x0000009802087220 */ /* 0x048fe40000410000 */
[C---:B------:R-:W-:Y:S05]  /*13810*/  FMUL.FTZ R9, R2.reuse, R153 ;  /* 0x0000009902097220 */ /* 0x040fea0000410000 */
[----:B------:R-:W2:Y:S01]  /*13820*/  MUFU.EX2 R198, R0 ;  /* 0x0000000000c67308 */ /* 0x000ea20000000800 */
        /* <DEDUP_REMOVED lines=9> */
[C---:B------:R-:W-:Y:S02]  /*138c0*/  FMUL.FTZ R32, R2.reuse, R32 ;  /* 0x0000002002207220 */ /* 0x040fe40000410000 */
[C---:B------:R-:W-:Y:S02]  /*138d0*/  FMUL.FTZ R33, R2.reuse, R33 ;  /* 0x0000002102217220 */ /* 0x040fe40000410000 */
[----:B------:R-:W-:Y:S01]  /*138e0*/  FMUL.FTZ R36, R2, R36 ;  /* 0x0000002402247220 */ /* 0x000fe20000410000 */
[----:B--2---:R-:W-:Y:S01]  /*138f0*/  F2FP.PACK_AB R161, R198, R199 ;  /* 0x000000c7c6a1723e */ /* 0x004fe200000000ff */
[--C-:B------:R-:W-:Y:S02]  /*13900*/  FFMA.FTZ R0, R5, c[0x0][0x2d0], -R141.reuse ;  /* 0x0000b40005007a23 */ /* 0x100fe4000001088d */
        /* <DEDUP_REMOVED lines=15> */
[----:B------:R-:W-:Y:S01]  /*13a00*/  FMUL.FTZ R61, R2, R61 ;  /* 0x0000003d023d7220 */ /* 0x000fe20000410000 */
        /* <DEDUP_REMOVED lines=27> */
[----:B------:R-:W-:Y:S02]  /*13bc0*/  LDSM.16.MT88.4 R152, [R178+0x800] ;  /* 0x00080000b298783b */ /* 0x000fe40000004200 */
        /* <DEDUP_REMOVED lines=10> */
[----:B------:R-:W2:Y:S01]  /*13c70*/  LDSM.16.MT88.4 R132, [R180] ;  /* 0x00000000b484783b */ /* 0x000ea20000004200 */
        /* <DEDUP_REMOVED lines=16> */
[C---:B------:R-:W-:Y:S04]  /*13d80*/  FMUL.FTZ R46, R0.reuse, R46 ;  /* 0x0000002e002e7220 */ /* 0x040fe80000410000 */
        /* <DEDUP_REMOVED lines=9> */
[C---:B------:R-:W-:Y:S04]  /*13e20*/  HMMA.16816.F32 R36, R160.reuse, R136, R36 ;  /* 0x00000088a024723c */ /* 0x040fe80000001824 */
[C---:B------:R-:W-:Y:S02]  /*13e30*/  FMUL.FTZ R59, R0.reuse, R59 ;  /* 0x0000003b003b7220 */ /* 0x040fe40000410000 */
[C---:B------:R-:W-:Y:S02]  /*13e40*/  FMUL.FTZ R62, R0.reuse, R62 ;  /* 0x0000003e003e7220 */ /* 0x040fe40000410000 */
[C---:B------:R-:W-:Y:S01]  /*13e50*/  HMMA.16816.F32 R40, R160.reuse, R138, R40 ;  /* 0x0000008aa028723c */ /* 0x040fe20000001828 */
[----:B------:R-:W3:Y:S03]  /*13e60*/  LDSM.16.MT88.4 R136, [R180+0x1000] ;  /* 0x00100000b488783b */ /* 0x000ee60000004200 */
        /* <DEDUP_REMOVED lines=42> */
[----:B------:R-:W-:Y:S02]  /*14110*/  FMUL.FTZ R105, R2, R105 ;  /* 0x0000006902697220 */ /* 0x000fe40000410000 */
[C---:B------:R-:W-:Y:S02]  /*14120*/  FMUL.FTZ R106, R0.reuse, R106 ;  /* 0x0000006a006a7220 */ /* 0x040fe40000410000 */
[C---:B------:R-:W-:Y:S04]  /*14130*/  HMMA.16816.F32 R88, R160.reuse, R138, R88 ;  /* 0x0000008aa058723c */ /* 0x040fe80000001858 */
[--C-:B------:R-:W-:Y:S02]  /*14140*/  FFMA.FTZ R136, R169, c[0x0][0x2d0], -R168.reuse ;  /* 0x0000b400a9887a23 */ /* 0x100fe400000108a8 */
[----:B------:R-:W-:Y:S02]  /*14150*/  FMUL.FTZ R107, R0, R107 ;  /* 0x0000006b006b7220 */ /* 0x000fe40000410000 */
[C---:B-1----:R-:W-:Y:S01]  /*14160*/  HMMA.16816.F32 R92, R160.reuse, R148, R92 ;  /* 0x00000094a05c723c */ /* 0x042fe2000000185c */
[----:B------:R1:W-:Y:S03]  /*14170*/  MUFU.EX2 R201, R136 ;  /* 0x0000008800c97308 */ /* 0x0003e60000000800 */
[C---:B------:R-:W-:Y:S02]  /*14180*/  FMUL.FTZ R108, R2.reuse, R108 ;  /* 0x0000006c026c7220 */ /* 0x040fe40000410000 */
[----:B------:R-:W-:Y:S02]  /*14190*/  FMUL.FTZ R109, R2, R109 ;  /* 0x0000006d026d7220 */ /* 0x000fe40000410000 */
[C---:B------:R-:W-:Y:S01]  /*141a0*/  HMMA.16816.F32 R96, R160.reuse, R150, R96 ;  /* 0x00000096a060723c */ /* 0x040fe20000001860 */
[----:B------:R-:W-:Y:S03]  /*141b0*/  LDSM.16.MT88.4 R148, [R181+0x3000] ;  /* 0x00300000b594783b */ /* 0x000fe60000004200 */
[--C-:B------:R-:W-:Y:S02]  /*141c0*/  FFMA.FTZ R142, R170, c[0x0][0x2d0], -R168.reuse ;  /* 0x0000b400aa8e7a23 */ /* 0x100fe400000108a8 */
[C---:B------:R-:W-:Y:S02]  /*141d0*/  FMUL.FTZ R110, R0.reuse, R110 ;  /* 0x0000006e006e7220 */ /* 0x040fe40000410000 */
[----:B------:R3:W4:Y:S01]  /*141e0*/  MUFU.EX2 R200, R142 ;  /* 0x0000008e00c87308 */ /* 0x0007220000000800 */
[C---:B--2---:R-:W-:Y:S03]  /*141f0*/  HMMA.16816.F32 R100, R160.reuse, R132, R100 ;  /* 0x00000084a064723c */ /* 0x044fe60000001864 */
[----:B------:R-:W-:Y:S02]  /*14200*/  FMUL.FTZ R111, R0, R111 ;  /* 0x0000006f006f7220 */ /* 0x000fe40000410000 */
[----:B------:R-:W-:Y:S02]  /*14210*/  FMUL.FTZ R112, R2, R112 ;  /* 0x0000007002707220 */ /* 0x000fe40000410000 */
[--C-:B------:R-:W-:Y:S01]  /*14220*/  FFMA.FTZ R132, R172, c[0x0][0x2d0], -R141.reuse ;  /* 0x0000b400ac847a23 */ /* 0x100fe2000001088d */
[C---:B------:R-:W-:Y:S01]  /*14230*/  HMMA.16816.F32 R104, R160.reuse, R134, R104 ;  /* 0x00000086a068723c */ /* 0x040fe20000001868 */
[----:B-1----:R-:W1:Y:S02]  /*14240*/  LDSM.16.MT88.4 R136, [R179+0x3000] ;  /* 0x00300000b388783b */ /* 0x002e640000004200 */
[----:B------:R2:W-:Y:S01]  /*14250*/  MUFU.EX2 R169, R132 ;  /* 0x0000008400a97308 */ /* 0x0005e20000000800 */
[----:B------:R-:W-:Y:S02]  /*14260*/  FMUL.FTZ R113, R2, R113 ;  /* 0x0000007102717220 */ /* 0x000fe40000410000 */
[C---:B------:R-:W-:Y:S02]  /*14270*/  FMUL.FTZ R114, R0.reuse, R114 ;  /* 0x0000007200727220 */ /* 0x040fe40000410000 */
[----:B------:R-:W-:Y:S04]  /*14280*/  FMUL.FTZ R115, R0, R115 ;  /* 0x0000007300737220 */ /* 0x000fe80000410000 */
[C---:B------:R-:W-:Y:S02]  /*14290*/  FMUL.FTZ R116, R2.reuse, R116 ;  /* 0x0000007402747220 */ /* 0x040fe40000410000 */
[----:B------:R-:W-:Y:S02]  /*142a0*/  FMUL.FTZ R117, R2, R117 ;  /* 0x0000007502757220 */ /* 0x000fe40000410000 */
[--C-:B---3--:R-:W-:Y:S02]  /*142b0*/  FFMA.FTZ R142, R171, c[0x0][0x2d0], -R168.reuse ;  /* 0x0000b400ab8e7a23 */ /* 0x108fe400000108a8 */
[----:B------:R-:W-:Y:S02]  /*142c0*/  FFMA.FTZ R168, R173, c[0x0][0x2d0], -R168 ;  /* 0x0000b400ada87a23 */ /* 0x000fe400000108a8 */
[----:B------:R-:W-:Y:S01]  /*142d0*/  MUFU.EX2 R171, R142 ;  /* 0x0000008e00ab7308 */ /* 0x000fe20000000800 */
[C---:B------:R-:W-:Y:S02]  /*142e0*/  FMUL.FTZ R118, R0.reuse, R118 ;  /* 0x0000007600767220 */ /* 0x040fe40000410000 */
[----:B------:R-:W-:Y:S02]  /*142f0*/  FMUL.FTZ R119, R0, R119 ;  /* 0x0000007700777220 */ /* 0x000fe40000410000 */
[C---:B------:R-:W-:Y:S01]  /*14300*/  FMUL.FTZ R120, R2.reuse, R120 ;  /* 0x0000007802787220 */ /* 0x040fe20000410000 */
[----:B--2---:R-:W2:Y:S01]  /*14310*/  LDSM.16.MT88.4 R132, [R180+0x3000] ;  /* 0x00300000b484783b */ /* 0x004ea20000004200 */
[----:B------:R-:W-:Y:S03]  /*14320*/  FMUL.FTZ R121, R2, R121 ;  /* 0x0000007902797220 */ /* 0x000fe60000410000 */
[----:B------:R-:W3:Y:S01]  /*14330*/  MUFU.EX2 R170, R168 ;  /* 0x000000a800aa7308 */ /* 0x000ee20000000800 */
[C---:B------:R-:W-:Y:S02]  /*14340*/  FMUL.FTZ R122, R0.reuse, R122 ;  /* 0x0000007a007a7220 */ /* 0x040fe40000410000 */
[----:B------:R-:W-:Y:S02]  /*14350*/  FMUL.FTZ R123, R0, R123 ;  /* 0x0000007b007b7220 */ /* 0x000fe40000410000 */
[C---:B------:R-:W-:Y:S02]  /*14360*/  FMUL.FTZ R124, R2.reuse, R124 ;  /* 0x0000007c027c7220 */ /* 0x040fe40000410000 */
[----:B------:R-:W-:Y:S02]  /*14370*/  FMUL.FTZ R125, R2, R125 ;  /* 0x0000007d027d7220 */ /* 0x000fe40000410000 */
[C---:B------:R-:W-:Y:S01]  /*14380*/  FMUL.FTZ R126, R0.reuse, R126 ;  /* 0x0000007e007e7220 */ /* 0x040fe20000410000 */
[C---:B-1----:R-:W-:Y:S03]  /*14390*/  HMMA.16816.F32 R108, R160.reuse, R136, R108 ;  /* 0x00000088a06c723c */ /* 0x042fe6000000186c */
[----:B------:R-:W-:Y:S02]  /*143a0*/  FMUL.FTZ R127, R0, R127 ;  /* 0x0000007f007f7220 */ /* 0x000fe40000410000 */
[----:B------:R-:W-:Y:S02]  /*143b0*/  FMUL.FTZ R128, R2, R128 ;  /* 0x0000008002807220 */ /* 0x000fe40000410000 */
[--C-:B------:R-:W-:Y:S01]  /*143c0*/  FFMA.FTZ R136, R174, c[0x0][0x2d0], -R141.reuse ;  /* 0x0000b400ae887a23 */ /* 0x100fe2000001088d */
[C---:B------:R-:W-:Y:S03]  /*143d0*/  HMMA.16816.F32 R112, R160.reuse, R138, R112 ;  /* 0x0000008aa070723c */ /* 0x040fe60000001870 */
[----:B------:R1:W5:Y:S01]  /*143e0*/  MUFU.EX2 R168, R136 ;  /* 0x0000008800a87308 */ /* 0x0003620000000800 */
[----:B------:R-:W-:Y:S02]  /*143f0*/  FMUL.FTZ R129, R2, R129 ;  /* 0x0000008102817220 */ /* 0x000fe40000410000 */
[C---:B------:R-:W-:Y:S02]  /*14400*/  FMUL.FTZ R130, R0.reuse, R130 ;  /* 0x0000008200827220 */ /* 0x040fe40000410000 */
[C---:B------:R-:W-:Y:S04]  /*14410*/  HMMA.16816.F32 R116, R160.reuse, R148, R116 ;  /* 0x00000094a074723c */ /* 0x040fe80000001874 */
[----:B------:R-:W-:Y:S04]  /*14420*/  FMUL.FTZ R131, R0, R131 ;  /* 0x0000008300837220 */ /* 0x000fe80000410000 */
[C---:B------:R-:W-:Y:S08]  /*14430*/  HMMA.16816.F32 R120, R160.reuse, R150, R120 ;  /* 0x00000096a078723c */ /* 0x040ff00000001878 */
[C---:B--2---:R-:W-:Y:S04]  /*14440*/  HMMA.16816.F32 R124, R160.reuse, R132, R124 ;  /* 0x00000084a07c723c */ /* 0x044fe8000000187c */
[--C-:B-1----:R-:W-:Y:S02]  /*14450*/  FFMA.FTZ R136, R175, c[0x0][0x2d0], -R141.reuse ;  /* 0x0000b400af887a23 */ /* 0x102fe4000001088d */
[----:B------:R-:W-:Y:S02]  /*14460*/  FFMA.FTZ R141, R143, c[0x0][0x2d0], -R141 ;  /* 0x0000b4008f8d7a23 */ /* 0x000fe4000001088d */
[----:B------:R-:W-:Y:S01]  /*14470*/  HMMA.16816.F32 R128, R160, R134, R128 ;  /* 0x00000086a080723c */ /* 0x000fe20000001880 */
[----:B------:R1:W-:Y:S06]  /*14480*/  MUFU.EX2 R142, R136 ;  /* 0x00000088008e7308 */ /* 0x0003ec0000000800 */
[----:B----4-:R-:W-:Y:S02]  /*14490*/  F2FP.PACK_AB R160, R200, R201 ;  /* 0x000000c9c8a0723e */ /* 0x010fe400000000ff */
[----:B---3--:R-:W-:Y:S02]  /*144a0*/  F2FP.PACK_AB R162, R170, R171 ;  /* 0x000000abaaa2723e */ /* 0x008fe400000000ff */
[----:B------:R-:W2:Y:S01]  /*144b0*/  MUFU.EX2 R141, R141 ;  /* 0x0000008d008d7308 */ /* 0x000ea20000000800 */
[----:B-----5:R-:W-:Y:S01]  /*144c0*/  F2FP.PACK_AB R161, R168, R169 ;  /* 0x000000a9a8a1723e */ /* 0x020fe200000000ff */
[----:B-1----:R-:W1:Y:S01]  /*144d0*/  LDSM.16.MT88.4 R136, [R179+0x800] ;  /* 0x00080000b388783b */ /* 0x002e620000004200 */
[----:B--2---:R-:W-:Y:S07]  /*144e0*/  F2FP.PACK_AB R163, R141, R142 ;  /* 0x0000008e8da3723e */ /* 0x004fee00000000ff */
[C---:B------:R-:W-:Y:S01]  /*144f0*/  HMMA.16816.F32 R148, R160.reuse, R152, R4 ;  /* 0x00000098a094723c */ /* 0x040fe20000001804 */
[----:B------:R-:W2:Y:S07]  /*14500*/  LDSM.16.MT88.4 R4, [R180+0x800] ;  /* 0x00080000b404783b */ /* 0x000eae0000004200 */
[C---:B------:R-:W-:Y:S01]  /*14510*/  HMMA.16816.F32 R152, R160.reuse, R154, R8 ;  /* 0x0000009aa098723c */ /* 0x040fe20000001808 */
[----:B------:R-:W3:Y:S07]  /*14520*/  LDSM.16.MT88.4 R8, [R178+0x1800] ;  /* 0x00180000b208783b */ /* 0x000eee0000004200 */
[C---:B-1----:R-:W-:Y:S01]  /*14530*/  HMMA.16816.F32 R132, R160.reuse, R136, R12 ;  /* 0x00000088a084723c */ /* 0x042fe2000000180c */
[----:B------:R-:W1:Y:S07]  /*14540*/  LDSM.16.MT88.4 R12, [R179+0x1800] ;  /* 0x00180000b30c783b */ /* 0x000e6e0000004200 */
        /* <DEDUP_REMOVED lines=33> */
[C---:B---3--:R-:W-:Y:S07]  /*14760*/  HMMA.16816.F32 R108, R160.reuse, R8, R108 ;  /* 0x00000008a06c723c */ /* 0x048fee000000186c */
[----:B------:R-:W-:Y:S01]  /*14770*/  FFMA.FTZ R8, R2, R207, R205 ;  /* 0x000000cf02087223 */ /* 0x000fe200000100cd */
[C---:B------:R-:W-:Y:S04]  /*14780*/  HMMA.16816.F32 R112, R160.reuse, R10, R112 ;  /* 0x0000000aa070723c */ /* 0x040fe80000001870 */
[----:B------:R-:W-:Y:S02]  /*14790*/  FFMA.FTZ R2, R0, R206, R199 ;  /* 0x000000ce00027223 */ /* 0x000fe400000100c7 */
[----:B------:R-:W-:Y:S01]  /*147a0*/  FADD.FTZ R0, R204, R8 ;  /* 0x00000008cc007221 */ /* 0x000fe20000010000 */
[-C--:B------:R-:W-:Y:S01]  /*147b0*/  MOV R8, R3.reuse ;  /* 0x0000000300087202 */ /* 0x080fe20000000f00 */
[C---:B-1----:R-:W-:Y:S04]  /*147c0*/  HMMA.16816.F32 R116, R160.reuse, R12, R116 ;  /* 0x0000000ca074723c */ /* 0x042fe80000001874 */
[----:B------:R-:W-:Y:S02]  /*147d0*/  FADD.FTZ R2, R198, R2 ;  /* 0x00000002c6027221 */ /* 0x000fe40000010000 */
[----:B------:R-:W-:Y:S02]  /*147e0*/  FADD.FTZ R0, R203, R0 ;  /* 0x00000000cb007221 */ /* 0x000fe40000010000 */
[C---:B------:R-:W-:Y:S04]  /*147f0*/  HMMA.16816.F32 R120, R160.reuse, R14, R120 ;  /* 0x0000000ea078723c */ /* 0x040fe80000001878 */
[----:B------:R-:W-:Y:S02]  /*14800*/  FADD.FTZ R2, R197, R2 ;  /* 0x00000002c5027221 */ /* 0x000fe40000010000 */
[----:B------:R-:W-:Y:S02]  /*14810*/  FADD.FTZ R0, R202, R0 ;  /* 0x00000000ca007221 */ /* 0x000fe40000010000 */
[C---:B--2---:R-:W-:Y:S07]  /*14820*/  HMMA.16816.F32 R124, R160.reuse, R4, R124 ;  /* 0x00000004a07c723c */ /* 0x044fee000000187c */
[----:B------:R-:W-:Y:S01]  /*14830*/  FADD.FTZ R4, R194, R2 ;  /* 0x00000002c2047221 */ /* 0x000fe20000010000 */
[----:B------:R-:W-:Y:S04]  /*14840*/  HMMA.16816.F32 R128, R160, R6, R128 ;  /* 0x00000006a080723c */ /* 0x000fe80000001880 */
[----:B------:R-:W-:Y:S01]  /*14850*/  FADD.FTZ R2, R201, R0 ;  /* 0x00000000c9027221 */ /* 0x000fe20000010000 */
[----:B------:R-:W-:Y:S01]  /*14860*/  IADD3 R194, R196, -0x1, RZ ;  /* 0xffffffffc4c27810 */ /* 0x000fe20007ffe0ff */
[----:B------:R-:W-:Y:S02]  /*14870*/  FADD.FTZ R0, R169, R4 ;  /* 0x00000004a9007221 */ /* 0x000fe40000010000 */
[----:B------:R-:W-:Y:S01]  /*14880*/  FADD.FTZ R2, R200, R2 ;  /* 0x00000002c8027221 */ /* 0x000fe20000010000 */
[----:B------:R-:W-:Y:S03]  /*14890*/  MOV R196, R194 ;  /* 0x000000c200c47202 */ /* 0x000fe60000000f00 */
        /* <DEDUP_REMOVED lines=8> */
.L_x_3285:
        /* <DEDUP_REMOVED lines=21> */
.L_x_3297:
[----:B------:R-:W-:-:S04]  /*14a70*/  MOV R3, c[0x0][0x32c] ;  /* 0x0000cb0000037a02 */ /* 0x000fc80000000f00 */
[----:B------:R-:W-:-:S13]  /*14a80*/  ISETP.NE.AND P0, PT, R3, 0x1, PT ;  /* 0x000000010300780c */ /* 0x000fda0003f05270 */
[----:B------:R-:W-:-:S05]  /*14a90*/  @P0 IMAD.HI.U32 R3, R0, c[0x0][0x330], RZ ;  /* 0x0000cc0000030a27 */ /* 0x000fca00078e00ff */
[----:B------:R-:W-:Y:S02]  /*14aa0*/  @P0 SHF.R.U32.HI R0, RZ, c[0x0][0x334], R3 ;  /* 0x0000cd00ff000a19 */ /* 0x000fe40000011603 */
.L_x_3298:
[----:B------:R-:W-:Y:S05]  /*14ab0*/  BSYNC B0 ;  /* 0x0000000000007941 */ /* 0x000fea0003800000 */
.L_x_3296:
[----:B------:R-:W-:-:S05]  /*14ac0*/  IMAD R0, R0, c[0x0][0x32c], RZ ;  /* 0x0000cb0000007a24 */ /* 0x000fca00078e02ff */
[----:B------:R-:W-:-:S04]  /*14ad0*/  IMNMX R2, R2, R0, !PT ;  /* 0x0000000002027217 */ /* 0x000fc80007800200 */
.L_x_3295:
        /* <DEDUP_REMOVED lines=10> */
.L_x_3300:
[----:B------:R-:W-:Y:S01]  /*14b80*/  ISETP.GT.AND P1, PT, R208, R198, PT ;  /* 0x000000c6d000720c */ /* 0x000fe20003f24270 */
[----:B------:R-:W-:Y:S04]  /*14b90*/  DEPBAR.LE SB0, 0x0 ;  /* 0x000080000000791a */ /* 0x000fe80000000000 */
[----:B------:R-:W-:Y:S01]  /*14ba0*/  WARPSYNC 0xffffffff ;  /* 0xffffffff00007948 */ /* 0x000fe20003800000 */
[----:B------:R-:W-:Y:S01]  /*14bb0*/  BAR.SYNC.DEFER_BLOCKING 0x0 ;  /* 0x0000000000007b1d */ /* 0x000fe20000010000 */
[----:B------:R-:W-:Y:S02]  /*14bc0*/  IADD3 R194, R198, -0x1, RZ ;  /* 0xffffffffc6c27810 */ /* 0x000fe40007ffe0ff */
[----:B------:R-:W-:Y:S04]  /*14bd0*/  LOP3.LUT P3, RZ, R214, 0x1, RZ, 0xc0, !PT ;  /* 0x00000001d6ff7812 */ /* 0x000fe8000786c0ff */
[----:B------:R-:W-:Y:S01]  /*14be0*/  @!P1 SHF.R.S32.HI R0, RZ, 0x1f, R198 ;  /* 0x0000001fff009819 */ /* 0x000fe200000114c6 */
[----:B------:R-:W-:Y:S04]  /*14bf0*/  @!P1 IMAD.WIDE.U32 R2, R198, c[0x0][0x208], RZ ;  /* 0x00008200c6029a25 */ /* 0x000fe800078e00ff */
[----:B------:R-:W-:Y:S04]  /*14c00*/  @!P1 IMAD R0, R0, c[0x0][0x208], RZ ;  /* 0x0000820000009a24 */ /* 0x000fe800078e02ff */
[----:B------:R-:W-:Y:S05]  /*14c10*/  @!P1 IMAD R0, R198, c[0x0][0x20c], R0 ;  /* 0x00008300c6009a24 */ /* 0x000fea00078e0200 */
[----:B------:R-:W-:Y:S02]  /*14c20*/  @!P1 IADD3 R0, R3, R0, RZ ;  /* 0x0000000003009210 */ /* 0x000fe40007ffe0ff */
[C---:B------:R-:W-:Y:S01]  /*14c30*/  @!P1 LEA R3, P0, R2.reuse, R220, 0x5 ;  /* 0x000000dc02039211 */ /* 0x040fe200078028ff */
[----:B------:R-:W-:Y:S03]  /*14c40*/  LDSM.16.M88.4 R16, [R182] ;  /* 0x00000000b610783b */ /* 0x000fe60000000200 */
[----:B------:R-:W-:Y:S02]  /*14c50*/  @!P1 LEA.HI.X R6, R2, R223, R0, 0x5, P0 ;  /* 0x000000df02069211 */ /* 0x000fe400000f2c00 */
[----:B------:R-:W-:Y:S02]  /*14c60*/  ISETP.GT.AND P0, PT, R198, R208, PT ;  /* 0x000000d0c600720c */ /* 0x000fe40003f04270 */
[----:B------:R-:W1:Y:S07]  /*14c70*/  LDSM.16.M88.4 R8, [R177] ;  /* 0x00000000b108783b */ /* 0x000e6e0000000200 */
[----:B------:R-:W2:Y:S04]  /*14c80*/  LDSM.16.M88.4 R160, [R177+0x800] ;  /* 0x00080000b1a0783b */ /* 0x000ea80000000200 */
[----:B------:R-:W-:Y:S01]  /*14c90*/  @P0 SHF.R.S32.HI R0, RZ, 0x1f, R194 ;  /* 0x0000001fff000819 */ /* 0x000fe200000114c2 */
[----:B------:R-:W-:Y:S02]  /*14ca0*/  @P0 IMAD.WIDE.U32 R4, R194, c[0x0][0x1e0], RZ ;  /* 0x00007800c2040a25 */ /* 0x000fe400078e00ff */
[----:B------:R-:W-:Y:S02]  /*14cb0*/  LDSM.16.M88.4 R164, [R183] ;  /* 0x00000000b7a4783b */ /* 0x000fe40000000200 */
[----:B------:R-:W-:Y:S04]  /*14cc0*/  @P0 IMAD R0, R0, c[0x0][0x1e0], RZ ;  /* 0x0000780000000a24 */ /* 0x000fe800078e02ff */
[----:B------:R-:W-:Y:S01]  /*14cd0*/  @P0 IMAD R0, R194, c[0x0][0x1e4], R0 ;  /* 0x00007900c2000a24 */ /* 0x000fe200078e0200 */
[----:B------:R-:W3:Y:S04]  /*14ce0*/  LDSM.16.M88.4 R168, [R186] ;  /* 0x00000000baa8783b */ /* 0x000ee80000000200 */
[----:B------:R-:W-:Y:S02]  /*14cf0*/  @P0 IADD3 R2, R5, R0, RZ ;  /* 0x0000000005020210 */ /* 0x000fe40007ffe0ff */
[C---:B------:R-:W-:Y:S01]  /*14d00*/  @P0 LEA R0, P2, R4.reuse, R218, 0x5 ;  /* 0x000000da04000211 */ /* 0x040fe200078428ff */
[----:B------:R-:W4:Y:S03]  /*14d10*/  LDSM.16.M88.4 R172, [R188] ;  /* 0x00000000bcac783b */ /* 0x000f260000000200 */
        /* <DEDUP_REMOVED lines=9> */
[C---:B-1----:R-:W-:Y:S04]  /*14db0*/  HMMA.16816.F32 R4, R16.reuse, R8, RZ ;  /* 0x000000081004723c */ /* 0x042fe800000018ff */
[----:B------:R5:W-:Y:S04]  /*14dc0*/  @!P1 LDGSTS.E.BYPASS.LTC128B.128 [R195+0x9080], [R2.64+0x80], !P6 ;  /* 0x0908008002c39fae */ /* 0x000be8000f101d46 */
[C---:B------:R-:W-:Y:S03]  /*14dd0*/  HMMA.16816.F32 R8, R16.reuse, R10, RZ ;  /* 0x0000000a1008723c */ /* 0x040fe600000018ff */
[----:B------:R5:W-:Y:S05]  /*14de0*/  @!P1 LDGSTS.E.BYPASS.LTC128B.128 [R195+0xa080], [R2.64+0x100], !P5 ;  /* 0x0a08010002c39fae */ /* 0x000bea000e901d46 */
[C---:B--2---:R-:W-:Y:S02]  /*14df0*/  HMMA.16816.F32 R12, R16.reuse, R160, RZ ;  /* 0x000000a0100c723c */ /* 0x044fe400000018ff */
[----:B------:R5:W-:Y:S06]  /*14e00*/  @!P1 LDGSTS.E.BYPASS.LTC128B.128 [R195+0xb080], [R2.64+0x180], !P4 ;  /* 0x0b08018002c39fae */ /* 0x000bec000e101d46 */
[----:B------:R-:W-:Y:S01]  /*14e10*/  HMMA.16816.F32 R16, R16, R162, RZ ;  /* 0x000000a21010723c */ /* 0x000fe200000018ff */
[----:B------:R-:W-:Y:S07]  /*14e20*/  LDSM.16.M88.4 R160, [R185] ;  /* 0x00000000b9a0783b */ /* 0x000fee0000000200 */
[C---:B---3--:R-:W-:Y:S01]  /*14e30*/  HMMA.16816.F32 R4, R164.reuse, R168, R4 ;  /* 0x000000a8a404723c */ /* 0x048fe20000001804 */
[----:B------:R-:W0:Y:S07]  /*14e40*/  LDGDEPBAR ;  /* 0x00000000000079af */ /* 0x000e2e0000000000 */
[C---:B------:R-:W-:Y:S01]  /*14e50*/  HMMA.16816.F32 R8, R164.reuse, R170, R8 ;  /* 0x000000aaa408723c */ /* 0x040fe20000001808 */
[----:B------:R-:W1:Y:S07]  /*14e60*/  LDSM.16.M88.4 R168, [R176] ;  /* 0x00000000b0a8783b */ /* 0x000e6e0000000200 */
[C---:B----4-:R-:W-:Y:S08]  /*14e70*/  HMMA.16816.F32 R12, R164.reuse, R172, R12 ;  /* 0x000000aca40c723c */ /* 0x050ff0000000180c */
[----:B------:R-:W-:Y:S01]  /*14e80*/  HMMA.16816.F32 R16, R164, R174, R16 ;  /* 0x000000aea410723c */ /* 0x000fe20000001810 */
[----:B------:R-:W2:Y:S07]  /*14e90*/  LDSM.16.M88.4 R164, [R176+0x800] ;  /* 0x00080000b0a4783b */ /* 0x000eae0000000200 */
[----:B------:R-:W-:Y:S01]  /*14ea0*/  LDSM.16.M88.4 R172, [R159+-0x3000] ;  /* 0xffd000009fac783b */ /* 0x000fe20000000200 */
[C---:B-1----:R-:W-:Y:S08]  /*14eb0*/  HMMA.16816.F32 R4, R160.reuse, R168, R4 ;  /* 0x000000a8a004723c */ /* 0x042ff00000001804 */
[C---:B------:R-:W-:Y:S01]  /*14ec0*/  HMMA.16816.F32 R8, R160.reuse, R170, R8 ;  /* 0x000000aaa008723c */ /* 0x040fe20000001808 */
[----:B------:R-:W1:Y:S07]  /*14ed0*/  LDSM.16.M88.4 R168, [R184] ;  /* 0x00000000b8a8783b */ /* 0x000e6e0000000200 */
[C---:B--2---:R-:W-:Y:S08]  /*14ee0*/  HMMA.16816.F32 R12, R160.reuse, R164, R12 ;  /* 0x000000a4a00c723c */ /* 0x044ff0000000180c */
[----:B------:R-:W-:Y:S01]  /*14ef0*/  HMMA.16816.F32 R16, R160, R166, R16 ;  /* 0x000000a6a010723c */ /* 0x000fe20000001810 */
[----:B------:R-:W2:Y:S07]  /*14f00*/  LDSM.16.M88.4 R160, [R159+-0x2800] ;  /* 0xffd800009fa0783b */ /* 0x000eae0000000200 */
[----:B------:R-:W-:Y:S01]  /*14f10*/  LDSM.16.M88.4 R164, [R182+0x4000] ;  /* 0x00400000b6a4783b */ /* 0x000fe20000000200 */
[C---:B-1----:R-:W-:Y:S08]  /*14f20*/  HMMA.16816.F32 R4, R168.reuse, R172, R4 ;  /* 0x000000aca804723c */ /* 0x042ff00000001804 */
[C---:B------:R-:W-:Y:S01]  /*14f30*/  HMMA.16816.F32 R8, R168.reuse, R174, R8 ;  /* 0x000000aea808723c */ /* 0x040fe20000001808 */
[----:B------:R-:W1:Y:S07]  /*14f40*/  LDSM.16.M88.4 R172, [R177+0x1000] ;  /* 0x00100000b1ac783b */ /* 0x000e6e0000000200 */
[C---:B--2---:R-:W-:Y:S08]  /*14f50*/  HMMA.16816.F32 R12, R168.reuse, R160, R12 ;  /* 0x000000a0a80c723c */ /* 0x044ff0000000180c */
[----:B------:R-:W-:Y:S01]  /*14f60*/  HMMA.16816.F32 R16, R168, R162, R16 ;  /* 0x000000a2a810723c */ /* 0x000fe20000001810 */
[----:B------:R-:W2:Y:S07]  /*14f70*/  LDSM.16.M88.4 R160, [R177+0x1800] ;  /* 0x00180000b1a0783b */ /* 0x000eae0000000200 */
[----:B------:R-:W-:Y:S01]  /*14f80*/  LDSM.16.M88.4 R168, [R183+0x4000] ;  /* 0x00400000b7a8783b */ /* 0x000fe20000000200 */
[C---:B-1----:R-:W-:Y:S08]  /*14f90*/  HMMA.16816.F32 R4, R164.reuse, R172, R4 ;  /* 0x000000aca404723c */ /* 0x042ff00000001804 */
[C---:B------:R-:W-:Y:S01]  /*14fa0*/  HMMA.16816.F32 R8, R164.reuse, R174, R8 ;  /* 0x000000aea408723c */ /* 0x040fe20000001808 */
[----:B------:R-:W1:Y:S07]  /*14fb0*/  LDSM.16.M88.4 R172, [R190] ;  /* 0x00000000beac783b */ /* 0x000e6e0000000200 */
[C---:B--2---:R-:W-:Y:S08]  /*14fc0*/  HMMA.16816.F32 R12, R164.reuse, R160, R12 ;  /* 0x000000a0a40c723c */ /* 0x044ff0000000180c */
[----:B------:R-:W-:Y:S01]  /*14fd0*/  HMMA.16816.F32 R16, R164, R162, R16 ;  /* 0x000000a2a410723c */ /* 0x000fe20000001810 */
[----:B------:R-:W2:Y:S07]  /*14fe0*/  LDSM.16.M88.4 R160, [R189] ;  /* 0x00000000bda0783b */ /* 0x000eae0000000200 */
        /* <DEDUP_REMOVED lines=10> */
[----:B------:R-:W1:Y:S07]  /*15090*/  LDSM.16.M88.4 R172, [R159+-0x2000] ;  /* 0xffe000009fac783b */ /* 0x000e6e0000000200 */
        /* <DEDUP_REMOVED lines=58> */
[----:B------:R-:W2:Y:S01]  /*15440*/  LDSM.16.M88.4 R160, [R159+0x800] ;  /* 0x000800009fa0783b */ /* 0x000ea20000000200 */
[----:B------:R-:W-:Y:S06]  /*15450*/  DEPBAR.LE SB0, 0x0 ;  /* 0x000080000000791a */ /* 0x000fec0000000000 */
[----:B------:R-:W-:Y:S01]  /*15460*/  BAR.SYNC.DEFER_BLOCKING 0x0 ;  /* 0x0000000000007b1d */ /* 0x000fe20000010000 */
[C---:B-1----:R-:W-:Y:S06]  /*15470*/  HMMA.16816.F32 R4, R168.reuse, R172, R4 ;  /* 0x000000aca804723c */ /* 0x042fec0000001804 */
[----:B------:R-:W-:Y:S01]  /*15480*/  @!PT LDS RZ, [RZ] ;  /* 0x00000000fffff984 */ /* 0x000fe20000000800 */
[----:B------:R-:W-:Y:S01]  /*15490*/  @!PT LDS RZ, [RZ] ;  /* 0x00000000fffff984 */ /* 0x000fe20000000800 */
[----:B------:R-:W-:Y:S01]  /*154a0*/  @!PT LDS RZ, [RZ] ;  /* 0x00000000fffff984 */ /* 0x000fe20000000800 */
[----:B------:R1:W-:Y:S02]  /*154b0*/  @P0 LDGSTS.E.BYPASS.LTC128B.128 [R195+0xc080], [R196.64], !P3 ;  /* 0x0c080000c4c30fae */ /* 0x0003e4000d901d46 */
[C---:B------:R-:W-:Y:S05]  /*154c0*/  HMMA.16816.F32 R8, R168.reuse, R174, R8 ;  /* 0x000000aea808723c */ /* 0x040fea0000001808 */
[----:B------:R1:W-:Y:S03]  /*154d0*/  @P0 LDGSTS.E.BYPASS.LTC128B.128 [R195+0xd080], [R196.64+0x80], !P6 ;  /* 0x0d080080c4c30fae */ /* 0x0003e6000f101d46 */
[C---:B--2---:R-:W-:Y:S04]  /*154e0*/  HMMA.16816.F32 R12, R168.reuse, R160, R12 ;  /* 0x000000a0a80c723c */ /* 0x044fe8000000180c */
[----:B------:R1:W-:Y:S04]  /*154f0*/  @P0 LDGSTS.E.BYPASS.LTC128B.128 [R195+0xe080], [R196.64+0x100], !P5 ;  /* 0x0e080100c4c30fae */ /* 0x0003e8000e901d46 */
[----:B------:R-:W-:Y:S04]  /*15500*/  HMMA.16816.F32 R16, R168, R162, R16 ;  /* 0x000000a2a810723c */ /* 0x000fe80000001810 */
[----:B------:R-:W-:Y:S01]  /*15510*/  FMNMX.FTZ R0, R4, R141, !PT ;  /* 0x0000008d04007209 */ /* 0x000fe20007810000 */
[----:B------:R1:W-:Y:S01]  /*15520*/  @P0 LDGSTS.E.BYPASS.LTC128B.128 [R195+0xf080], [R196.64+0x180], !P4 ;  /* 0x0f080180c4c30fae */ /* 0x0003e2000e101d46 */
[----:B-----5:R-:W-:Y:S02]  /*15530*/  FMNMX.FTZ R2, R6, R142, !PT ;  /* 0x0000008e06027209 */ /* 0x020fe40007810000 */
[----:B------:R-:W-:Y:S02]  /*15540*/  FMNMX.FTZ R0, R5, R0, !PT ;  /* 0x0000000005007209 */ /* 0x000fe40007810000 */
[----:B------:R-:W-:Y:S02]  /*15550*/  ISETP.GT.AND P0, PT, R198, R203, PT ;  /* 0x000000cbc600720c */ /* 0x000fe40003f04270 */
[----:B------:R-:W-:Y:S01]  /*15560*/  FMNMX.FTZ R0, R8, R0, !PT ;  /* 0x0000000008007209 */ /* 0x000fe20007810000 */
[----:B------:R-:W-:Y:S01]  /*15570*/  LDSM.16.MT88.4 R160, [R178] ;  /* 0x00000000b2a0783b */ /* 0x000fe20000004200 */
[----:B------:R-:W-:Y:S02]  /*15580*/  FMNMX.FTZ R2, R7, R2, !PT ;  /* 0x0000000207027209 */ /* 0x000fe40007810000 */
[----:B------:R-:W-:Y:S02]  /*15590*/  FMNMX.FTZ R0, R9, R0, !PT ;  /* 0x0000000009007209 */ /* 0x000fe40007810000 */
[----:B------:R-:W-:Y:S02]  /*155a0*/  FMNMX.FTZ R2, R10, R2, !PT ;  /* 0x000000020a027209 */ /* 0x000fe40007810000 */
[----:B------:R-:W-:Y:S01]  /*155b0*/  FMNMX.FTZ R0, R12, R0, !PT ;  /* 0x000000000c007209 */ /* 0x000fe20007810000 */
        /* <DEDUP_REMOVED lines=9> */
[----:B------:R-:W-:Y:S01]  /*15650*/  MOV R198, R194 ;  /* 0x000000c200c67202 */ /* 0x000fe20000000f00 */
        /* <DEDUP_REMOVED lines=10> */
[----:B------:R-:W-:Y:S02]  /*15700*/  FMUL.FTZ R0, R2, c[0x0][0x2d0] ;  /* 0x0000b40002007a20 */ /* 0x000fe40000410000 */
[----:B------:R-:W-:Y:S02]  /*15710*/  FMUL.FTZ R141, R3, c[0x0][0x2d0] ;  /* 0x0000b400038d7a20 */ /* 0x000fe40000410000 */
[----:B------:R2:W3:Y:S02]  /*15720*/  MUFU.EX2 R2, R0 ;  /* 0x0000000000027308 */ /* 0x0004e40000000800 */
[--C-:B------:R-:W-:Y:S02]  /*15730*/  FFMA.FTZ R6, R6, c[0x0][0x2d0], -R141.reuse ;  /* 0x0000b40006067a23 */ /* 0x100fe4000001088d */
[--C-:B------:R-:W-:Y:S02]  /*15740*/  FFMA.FTZ R7, R7, c[0x0][0x2d0], -R141.reuse ;  /* 0x0000b40007077a23 */ /* 0x100fe4000001088d */
[--C-:B------:R-:W-:Y:S02]  /*15750*/  FFMA.FTZ R14, R14, c[0x0][0x2d0], -R141.reuse ;  /* 0x0000b4000e0e7a23 */ /* 0x100fe4000001088d */
[--C-:B------:R-:W-:Y:S02]  /*15760*/  FFMA.FTZ R15, R15, c[0x0][0x2d0], -R141.reuse ;  /* 0x0000b4000f0f7a23 */ /* 0x100fe4000001088d */
[----:B------:R-:W-:Y:S10]  /*15770*/  MUFU.EX2 R172, R6 ;  /* 0x0000000600ac7308 */ /* 0x000ff40000000800 */
[----:B------:R-:W-:Y:S01]  /*15780*/  MUFU.EX2 R171, R7 ;  /* 0x0000000700ab7308 */ /* 0x000fe20000000800 */
[----:B--2---:R-:W-:Y:S02]  /*15790*/  FADD.FTZ R0, -R3, R142 ;  /* 0x0000008e03007221 */ /* 0x004fe40000010100 */
[----:B------:R-:W-:Y:S02]  /*157a0*/  FMUL.FTZ R142, R140, c[0x0][0x2d0] ;  /* 0x0000b4008c8e7a20 */ /* 0x000fe40000410000 */
[----:B------:R-:W-:Y:S02]  /*157b0*/  FMUL.FTZ R0, R0, c[0x0][0x2d0] ;  /* 0x0000b40000007a20 */ /* 0x000fe40000410000 */
[--C-:B------:R-:W-:Y:S03]  /*157c0*/  FFMA.FTZ R4, R4, c[0x0][0x2d0], -R142.reuse ;  /* 0x0000b40004047a23 */ /* 0x100fe6000001088e */
[----:B------:R-:W-:Y:S01]  /*157d0*/  MUFU.EX2 R168, R14 ;  /* 0x0000000e00a87308 */ /* 0x000fe20000000800 */
        /* <DEDUP_REMOVED lines=17> */
[----:B------:R4:W-:Y:S01]  /*158f0*/  MUFU.EX2 R201, R5 ;  /* 0x0000000500c97308 */ /* 0x0009e20000000800 */
[C---:B------:R-:W-:Y:S02]  /*15900*/  FMUL.FTZ R40, R2.reuse, R40 ;  /* 0x0000002802287220 */ /* 0x040fe40000410000 */
[----:B------:R-:W-:Y:S02]  /*15910*/  FMUL.FTZ R41, R2, R41 ;  /* 0x0000002902297220 */ /* 0x000fe40000410000 */
[--C-:B--2---:R-:W-:Y:S02]  /*15920*/  FFMA.FTZ R4, R8, c[0x0][0x2d0], -R142.reuse ;  /* 0x0000b40008047a23 */ /* 0x104fe4000001088e */
[C---:B------:R-:W-:Y:S02]  /*15930*/  FMUL.FTZ R8, R2.reuse, R152 ;  /* 0x0000009802087220 */ /* 0x040fe40000410000 */
[C---:B------:R-:W-:Y:S01]  /*15940*/  FMUL.FTZ R44, R2.reuse, R44 ;  /* 0x0000002c022c7220 */ /* 0x040fe20000410000 */
[----:B------:R2:W-:Y:S01]  /*15950*/  MUFU.EX2 R200, R4 ;  /* 0x0000000400c87308 */ /* 0x0005e20000000800 */
[C---:B------:R-:W-:Y:S02]  /*15960*/  FMUL.FTZ R45, R2.reuse, R45 ;  /* 0x0000002d022d7220 */ /* 0x040fe40000410000 */
[----:B------:R-:W-:Y:S02]  /*15970*/  FMUL.FTZ R48, R2, R48 ;  /* 0x0000003002307220 */ /* 0x000fe40000410000 */
[C---:B---3--:R-:W-:Y:S02]  /*15980*/  FMUL.FTZ R6, R0.reuse, R150 ;  /* 0x0000009600067220 */ /* 0x048fe40000410000 */
[C---:B------:R-:W-:Y:S02]  /*15990*/  FMUL.FTZ R7, R0.reuse, R151 ;  /* 0x0000009700077220 */ /* 0x040fe40000410000 */
[C---:B------:R-:W-:Y:S01]  /*159a0*/  FMUL.FTZ R134, R0.reuse, R134 ;  /* 0x0000008600867220 */ /* 0x040fe20000410000 */
[----:B------:R-:W-:Y:S01]  /*159b0*/  MUFU.EX2 R143, R15 ;  /* 0x0000000f008f7308 */ /* 0x000fe20000000800 */
[C---:B------:R-:W-:Y:S02]  /*159c0*/  FMUL.FTZ R135, R0.reuse, R135 ;  /* 0x0000008700877220 */ /* 0x040fe40000410000 */
[----:B------:R-:W-:Y:S02]  /*159d0*/  FMUL.FTZ R138, R0, R138 ;  /* 0x0000008a008a7220 */ /* 0x000fe40000410000 */
[----:B----4-:R-:W-:Y:S01]  /*159e0*/  FMUL.FTZ R5, R2, R149 ;  /* 0x0000009502057220 */ /* 0x010fe20000410000 */
[----:B------:R-:W-:Y:S01]  /*159f0*/  F2FP.PACK_AB R149, R171, R172 ;  /* 0x000000acab95723e */ /* 0x000fe200000000ff */
[C---:B------:R-:W-:Y:S02]  /*15a00*/  FMUL.FTZ R139, R0.reuse, R139 ;  /* 0x0000008b008b7220 */ /* 0x040fe40000410000 */
[C---:B------:R-:W-:Y:S02]  /*15a10*/  FMUL.FTZ R22, R0.reuse, R22 ;  /* 0x0000001600167220 */ /* 0x040fe40000410000 */
[C---:B------:R-:W-:Y:S02]  /*15a20*/  FMUL.FTZ R23, R0.reuse, R23 ;  /* 0x0000001700177220 */ /* 0x040fe40000410000 */
[----:B------:R-:W-:Y:S02]  /*15a30*/  FMUL.FTZ R26, R0, R26 ;  /* 0x0000001a001a7220 */ /* 0x000fe40000410000 */
[--C-:B--2---:R-:W-:Y:S02]  /*15a40*/  FFMA.FTZ R4, R9, c[0x0][0x2d0], -R142.reuse ;  /* 0x0000b40009047a23 */ /* 0x104fe4000001088e */
[----:B------:R-:W-:Y:S02]  /*15a50*/  FMUL.FTZ R9, R2, R153 ;  /* 0x0000009902097220 */ /* 0x000fe40000410000 */
        /* <DEDUP_REMOVED lines=13> */
[----:B--2---:R-:W-:Y:S01]  /*15b30*/  F2FP.PACK_AB R150, R199, R200 ;  /* 0x000000c8c796723e */ /* 0x004fe200000000ff */
[--C-:B------:R-:W-:Y:S02]  /*15b40*/  FFMA.FTZ R4, R10, c[0x0][0x2d0], -R141.reuse ;  /* 0x0000b4000a047a23 */ /* 0x100fe4000001088d */
[C---:B------:R-:W-:Y:S02]  /*15b50*/  FMUL.FTZ R10, R0.reuse, R154 ;  /* 0x0000009a000a7220 */ /* 0x040fe40000410000 */
        /* <DEDUP_REMOVED lines=13> */
[--C-:B--2---:R-:W-:Y:S02]  /*15c30*/  FFMA.FTZ R4, R11, c[0x0][0x2d0], -R141.reuse ;  /* 0x0000b4000b047a23 */ /* 0x104fe4000001088d */
[C---:B------:R-:W-:Y:S02]  /*15c40*/  FMUL.FTZ R11, R0.reuse, R155 ;  /* 0x0000009b000b7220 */ /* 0x040fe40000410000 */
[----:B------:R2:W3:Y:S01]  /*15c50*/  MUFU.EX2 R169, R4 ;  /* 0x0000000400a97308 */ /* 0x0004e20000000800 */
[----:B------:R-:W4:Y:S01]  /*15c60*/  LDSM.16.MT88.4 R152, [R181] ;  /* 0x00000000b598783b */ /* 0x000f220000004200 */
        /* <DEDUP_REMOVED lines=11> */
[C---:B--2---:R-:W-:Y:S01]  /*15d20*/  FMUL.FTZ R4, R2.reuse, R148 ;  /* 0x0000009402047220 */ /* 0x044fe20000410000 */
[----:B------:R-:W-:Y:S01]  /*15d30*/  F2FP.PACK_AB R148, R201, R202 ;  /* 0x000000cac994723e */ /* 0x000fe200000000ff */
[----:B------:R-:W-:Y:S01]  /*15d40*/  FMUL.FTZ R73, R2, R73 ;  /* 0x0000004902497220 */ /* 0x000fe20000410000 */
[----:B---3--:R-:W-:Y:S01]  /*15d50*/  F2FP.PACK_AB R151, R169, R170 ;  /* 0x000000aaa997723e */ /* 0x008fe200000000ff */
[C---:B------:R-:W-:Y:S02]  /*15d60*/  FMUL.FTZ R74, R0.reuse, R74 ;  /* 0x0000004a004a7220 */ /* 0x040fe40000410000 */
[----:B------:R-:W-:Y:S02]  /*15d70*/  FMUL.FTZ R75, R0, R75 ;  /* 0x0000004b004b7220 */ /* 0x000fe40000410000 */
[C---:B------:R-:W-:Y:S02]  /*15d80*/  FMUL.FTZ R76, R2.reuse, R76 ;  /* 0x0000004c024c7220 */ /* 0x040fe40000410000 */
[C---:B------:R-:W-:Y:S05]  /*15d90*/  HMMA.16816.F32 R4, R148.reuse, R160, R4 ;  /* 0x000000a09404723c */ /* 0x040fea0000001804 */
[----:B------:R-:W-:Y:S02]  /*15da0*/  FMUL.FTZ R77, R2, R77 ;  /* 0x0000004d024d7220 */ /* 0x000fe40000410000 */
[C---:B------:R-:W-:Y:S01]  /*15db0*/  FMUL.FTZ R78, R0.reuse, R78 ;  /* 0x0000004e004e7220 */ /* 0x040fe20000410000 */
[C---:B------:R-:W-:Y:S01]  /*15dc0*/  HMMA.16816.F32 R8, R148.reuse, R162, R8 ;  /* 0x000000a29408723c */ /* 0x040fe20000001808 */
[----:B------:R-:W2:Y:S03]  /*15dd0*/  LDSM.16.MT88.4 R160, [R180] ;  /* 0x00000000b4a0783b */ /* 0x000ea60000004200 */
        /* <DEDUP_REMOVED lines=9> */
[C---:B----4-:R-:W-:Y:S04]  /*15e70*/  HMMA.16816.F32 R20, R148.reuse, R152, R20 ;  /* 0x000000989414723c */ /* 0x050fe80000001814 */
        /* <DEDUP_REMOVED lines=10> */
[--C-:B------:R-:W-:Y:S01]  /*15f20*/  FFMA.FTZ R12, R12, c[0x0][0x2d0], -R142.reuse ;  /* 0x0000b4000c0c7a23 */ /* 0x100fe2000001088e */
[C---:B------:R-:W-:Y:S01]  /*15f30*/  HMMA.16816.F32 R32, R148.reuse, R162, R32 ;  /* 0x000000a29420723c */ /* 0x040fe20000001820 */
[----:B------:R-:W2:Y:S02]  /*15f40*/  LDSM.16.MT88.4 R160, [R179+0x1000] ;  /* 0x00100000b3a0783b */ /* 0x000ea40000004200 */
[----:B-1----:R1:W-:Y:S01]  /*15f50*/  MUFU.EX2 R196, R12 ;  /* 0x0000000c00c47308 */ /* 0x0023e20000000800 */
        /* <DEDUP_REMOVED lines=8> */
[----:B------:R-:W-:Y:S01]  /*15fe0*/  FMUL.FTZ R100, R2, R100 ;  /* 0x0000006402647220 */ /* 0x000fe20000410000 */
[C---:B---3--:R-:W-:Y:S03]  /*15ff0*/  HMMA.16816.F32 R36, R148.reuse, R152, R36 ;  /* 0x000000989424723c */ /* 0x048fe60000001824 */
[--C-:B-1----:R-:W-:Y:S02]  /*16000*/  FFMA.FTZ R12, R16, c[0x0][0x2d0], -R142.reuse ;  /* 0x0000b400100c7a23 */ /* 0x102fe4000001088e */
[----:B------:R-:W-:Y:S02]  /*16010*/  FMUL.FTZ R101, R2, R101 ;  /* 0x0000006502657220 */ /* 0x000fe40000410000 */
[C---:B------:R-:W-:Y:S01]  /*16020*/  FMUL.FTZ R102, R0.reuse, R102 ;  /* 0x0000006600667220 */ /* 0x040fe20000410000 */
        /* <DEDUP_REMOVED lines=14> */
[----:B------:R-:W-:Y:S04]  /*16110*/  FMUL.FTZ R111, R0, R111 ;  /* 0x0000006f006f7220 */ /* 0x000fe80000410000 */
[--C-:B---3--:R-:W-:Y:S02]  /*16120*/  FFMA.FTZ R12, R17, c[0x0][0x2d0], -R142.reuse ;  /* 0x0000b400110c7a23 */ /* 0x108fe4000001088e */
[C---:B------:R-:W-:Y:S02]  /*16130*/  FMUL.FTZ R112, R2.reuse, R112 ;  /* 0x0000007002707220 */ /* 0x040fe40000410000 */
[----:B------:R-:W-:Y:S01]  /*16140*/  FMUL.FTZ R113, R2, R113 ;  /* 0x0000007102717220 */ /* 0x000fe20000410000 */
[----:B------:R3:W4:Y:S01]  /*16150*/  MUFU.EX2 R173, R12 ;  /* 0x0000000c00ad7308 */ /* 0x0007220000000800 */
        /* <DEDUP_REMOVED lines=11> */
[----:B------:R-:W-:Y:S01]  /*16210*/  FMUL.FTZ R122, R0, R122 ;  /* 0x0000007a007a7220 */ /* 0x000fe20000410000 */
[C---:B--2---:R-:W-:Y:S03]  /*16220*/  HMMA.16816.F32 R60, R148.reuse, R160, R60 ;  /* 0x000000a0943c723c */ /* 0x044fe6000000183c */
[--C-:B---3--:R-:W-:Y:S01]  /*16230*/  FFMA.FTZ R12, R18, c[0x0][0x2d0], -R141.reuse ;  /* 0x0000b400120c7a23 */ /* 0x108fe2000001088d */
[----:B----4-:R-:W-:Y:S01]  /*16240*/  F2FP.PACK_AB R14, R173, R174 ;  /* 0x000000aead0e723e */ /* 0x010fe200000000ff */
[----:B------:R-:W-:Y:S02]  /*16250*/  FFMA.FTZ R141, R19, c[0x0][0x2d0], -R141 ;  /* 0x0000b400138d7a23 */ /* 0x000fe4000001088d */
[----:B------:R-:W-:Y:S01]  /*16260*/  LDSM.16.MT88.4 R16, [R181+0x800] ;  /* 0x00080000b510783b */ /* 0x000fe20000004200 */
[C---:B------:R-:W-:Y:S03]  /*16270*/  HMMA.16816.F32 R64, R148.reuse, R162, R64 ;  /* 0x000000a29440723c */ /* 0x040fe60000001840 */
[----:B------:R-:W-:Y:S01]  /*16280*/  MUFU.EX2 R141, R141 ;  /* 0x0000008d008d7308 */ /* 0x000fe20000000800 */
[----:B------:R-:W-:Y:S02]  /*16290*/  FMUL.FTZ R123, R0, R123 ;  /* 0x0000007b007b7220 */ /* 0x000fe40000410000 */
[----:B------:R-:W2:Y:S01]  /*162a0*/  LDSM.16.MT88.4 R160, [R179+0x2000] ;  /* 0x00200000b3a0783b */ /* 0x000ea20000004200 */
[----:B------:R-:W-:Y:S02]  /*162b0*/  FFMA.FTZ R13, R13, c[0x0][0x2d0], -R142 ;  /* 0x0000b4000d0d7a23 */ /* 0x000fe4000001088e */
[C---:B------:R-:W-:Y:S03]  /*162c0*/  FMUL.FTZ R124, R2.reuse, R124 ;  /* 0x0000007c027c7220 */ /* 0x040fe60000410000 */
[----:B------:R-:W-:Y:S01]  /*162d0*/  FMUL.FTZ R125, R2, R125 ;  /* 0x0000007d027d7220 */ /* 0x000fe20000410000 */
[----:B------:R3:W4:Y:S01]  /*162e0*/  MUFU.EX2 R175, R13 ;  /* 0x0000000d00af7308 */ /* 0x0007220000000800 */
[C---:B------:R-:W-:Y:S02]  /*162f0*/  FMUL.FTZ R126, R0.reuse, R126 ;  /* 0x0000007e007e7220 */ /* 0x040fe40000410000 */
[----:B------:R-:W-:Y:S02]  /*16300*/  FMUL.FTZ R127, R0, R127 ;  /* 0x0000007f007f7220 */ /* 0x000fe40000410000 */
[C---:B------:R-:W-:Y:S02]  /*16310*/  FMUL.FTZ R128, R2.reuse, R128 ;  /* 0x0000008002807220 */ /* 0x040fe40000410000 */
[----:B------:R-:W-:Y:S02]  /*16320*/  FMUL.FTZ R129, R2, R129 ;  /* 0x0000008102817220 */ /* 0x000fe40000410000 */
[C---:B------:R-:W-:Y:S01]  /*16330*/  FMUL.FTZ R130, R0.reuse, R130 ;  /* 0x0000008200827220 */ /* 0x040fe20000410000 */
[----:B------:R4:W5:Y:S01]  /*16340*/  MUFU.EX2 R142, R12 ;  /* 0x0000000c008e7308 */ /* 0x0009620000000800 */
[C---:B-1----:R-:W-:Y:S03]  /*16350*/  HMMA.16816.F32 R68, R148.reuse, R152, R68 ;  /* 0x000000989444723c */ /* 0x042fe60000001844 */
[----:B------:R-:W-:Y:S02]  /*16360*/  FMUL.FTZ R131, R0, R131 ;  /* 0x0000008300837220 */ /* 0x000fe40000410000 */
[----:B------:R-:W-:Y:S02]  /*16370*/  FFMA.FTZ R2, R2, R207, R202 ;  /* 0x000000cf02027223 */ /* 0x000fe400000100ca */
[----:B------:R-:W-:Y:S01]  /*16380*/  FFMA.FTZ R0, R0, R206, R172 ;  /* 0x000000ce00007223 */ /* 0x000fe200000100ac */
[C---:B------:R-:W-:Y:S01]  /*16390*/  HMMA.16816.F32 R72, R148.reuse, R154, R72 ;  /* 0x0000009a9448723c */ /* 0x040fe20000001848 */
[----:B------:R-:W1:Y:S03]  /*163a0*/  LDSM.16.MT88.4 R152, [R181+0x2000] ;  /* 0x00200000b598783b */ /* 0x000e660000004200 */
[----:B------:R-:W-:Y:S01]  /*163b0*/  FADD.FTZ R2, R201, R2 ;  /* 0x00000002c9027221 */ /* 0x000fe20000010000 */
[----:B---3--:R-:W-:Y:S01]  /*163c0*/  F2FP.PACK_AB R13, R143, R168 ;  /* 0x000000a88f0d723e */ /* 0x008fe200000000ff */
[----:B------:R-:W-:Y:S02]  /*163d0*/  FADD.FTZ R0, R171, R0 ;  /* 0x00000000ab007221 */ /* 0x000fe40000010000 */
[----:B------:R-:W-:Y:S04]  /*163e0*/  FADD.FTZ R2, R200, R2 ;  /* 0x00000002c8027221 */ /* 0x000fe80000010000 */
[----:B------:R-:W-:Y:S01]  /*163f0*/  FADD.FTZ R0, R170, R0 ;  /* 0x00000000aa007221 */ /* 0x000fe20000010000 */
[C---:B--2---:R-:W-:Y:S03]  /*16400*/  HMMA.16816.F32 R76, R148.reuse, R160, R76 ;  /* 0x000000a0944c723c */ /* 0x044fe6000000184c */
[----:B----4-:R-:W-:Y:S01]  /*16410*/  F2FP.PACK_AB R12, R175, R196 ;  /* 0x000000c4af0c723e */ /* 0x010fe200000000ff */
[----:B------:R-:W-:Y:S01]  /*16420*/  FADD.FTZ R2, R199, R2 ;  /* 0x00000002c7027221 */ /* 0x000fe20000010000 */
[----:B-----5:R-:W-:Y:S01]  /*16430*/  F2FP.PACK_AB R15, R141, R142 ;  /* 0x0000008e8d0f723e */ /* 0x020fe200000000ff */
[----:B------:R-:W-:Y:S02]  /*16440*/  FADD.FTZ R0, R169, R0 ;  /* 0x00000000a9007221 */ /* 0x000fe40000010000 */
        /* <DEDUP_REMOVED lines=23> */
[C---:B------:R-:W-:Y:S08]  /*165c0*/  HMMA.16816.F32 R132, R12.reuse, R164, R132 ;  /* 0x000000a40c84723c */ /* 0x040ff00000001884 */
[C---:B------:R-:W-:Y:S08]  /*165d0*/  HMMA.16816.F32 R136, R12.reuse, R166, R136 ;  /* 0x000000a60c88723c */ /* 0x040ff00000001888 */
        /* <DEDUP_REMOVED lines=49> */
[----:B------:R-:W-:Y:S01]  /*168f0*/  MOV R141, R140 ;  /* 0x0000008c008d7202 */ /* 0x000fe20000000f00 */
[----:B------:R-:W-:-:S05]  /*16900*/  @P0 BRA `(.L_x_3300) ;  /* 0xffffe27000000947 */ /* 0x000fca000383ffff */
.L_x_3299:
[----:B------:R-:W-:-:S13]  /*16910*/  ISETP.GE.AND P0, PT, R194, R208, PT ;  /* 0x000000d0c200720c */ /* 0x000fda0003f06270 */
[----:B------:R-:W-:Y:S05]  /*16920*/  @!P0 BRA `(.L_x_3301) ;  /* 0x0000252000008947 */ /* 0x000fea0003800000 */
[----:B------:R-:W-:Y:S02]  /*16930*/  MOV R142, R8 ;  /* 0x00000008008e7202 */ /* 0x000fe40000000f00 */
[----:B------:R-:W-:Y:S02]  /*16940*/  MOV R141, R140 ;  /* 0x0000008c008d7202 */ /* 0x000fe40000000f00 */
.L_x_3310:
[----:B------:R-:W-:Y:S04]  /*16950*/  DEPBAR.LE SB0, 0x0 ;  /* 0x000080000000791a */ /* 0x000fe80000000000 */
[----:B------:R-:W-:Y:S01]  /*16960*/  WARPSYNC 0xffffffff ;  /* 0xffffffff00007948 */ /* 0x000fe20003800000 */
[----:B------:R-:W-:Y:S01]  /*16970*/  BAR.SYNC.DEFER_BLOCKING 0x0 ;  /* 0x0000000000007b1d */ /* 0x000fe20000010000 */
[----:B------:R-:W-:Y:S01]  /*16980*/  SHF.R.S32.HI R0, RZ, 0x1f, R194 ;  /* 0x0000001fff007819 */ /* 0x000fe200000114c2 */
[----:B------:R-:W-:Y:S01]  /*16990*/  IMAD.WIDE.U32 R2, R194, c[0x0][0x208], RZ ;  /* 0x00008200c2027a25 */ /* 0x000fe200078e00ff */
[----:B------:R-:W-:Y:S03]  /*169a0*/  LOP3.LUT P2, RZ, R214, 0x1, RZ, 0xc0, !PT ;  /* 0x00000001d6ff7812 */ /* 0x000fe6000784c0ff */
[----:B------:R-:W-:Y:S02]  /*169b0*/  IMAD R0, R0, c[0x0][0x208], RZ ;  /* 0x0000820000007a24 */ /* 0x000fe400078e02ff */
[----:B------:R-:W-:Y:S02]  /*169c0*/  IMAD.MOV.U32 R140, RZ, RZ, c[0x0][0x2c4] ;  /* 0x0000b100ff8c7624 */ /* 0x000fe400078e00ff */
[----:B------:R-:W-:Y:S01]  /*169d0*/  IMAD R4, R194, c[0x0][0x20c], R0 ;  /* 0x00008300c2047a24 */ /* 0x000fe200078e0200 */
[----:B------:R-:W-:Y:S01]  /*169e0*/  LEA R0, P0, R2, R220, 0x5 ;  /* 0x000000dc02007211 */ /* 0x000fe200078028ff */
[----:B------:R-:W-:Y:S01]  /*169f0*/  IMAD.IADD R143, R225, 0x1, R224 ;  /* 0x00000001e18f7824 */ /* 0x000fe200078e02e0 */
[----:B------:R-:W-:Y:S01]  /*16a00*/  ISETP.NE.AND P3, PT, R140, 0x1, PT ;  /* 0x000000018c00780c */ /* 0x000fe20003f65270 */
[----:B------:R-:W-:Y:S02]  /*16a10*/  IMAD.IADD R3, R3, 0x1, R4 ;  /* 0x0000000103037824 */ /* 0x000fe400078e0204 */
[----:B------:R-:W-:Y:S02]  /*16a20*/  IMAD.MOV.U32 R198, RZ, RZ, c[0x0][0x32c] ;  /* 0x0000cb00ffc67624 */ /* 0x000fe400078e00ff */
[----:B------:R-:W-:Y:S01]  /*16a30*/  IMAD.SHL.U32 R140, R194, 0x20, RZ ;  /* 0x00000020c28c7824 */ /* 0x000fe200078e00ff */
[----:B------:R-:W-:Y:S02]  /*16a40*/  LEA.HI.X R3, R2, R223, R3, 0x5, P0 ;  /* 0x000000df02037211 */ /* 0x000fe400000f2c03 */
[C---:B------:R-:W-:Y:S01]  /*16a50*/  LEA R2, P0, R0.reuse, c[0x0][0x1f8], 0x1 ;  /* 0x00007e0000027a11 */ /* 0x040fe200078008ff */
[----:B------:R-:W-:Y:S03]  /*16a60*/  LDSM.16.M88.4 R16, [R182] ;  /* 0x00000000b610783b */ /* 0x000fe60000000200 */
[----:B------:R-:W-:Y:S01]  /*16a70*/  LEA.HI.X R3, R0, c[0x0][0x1fc], R3, 0x1, P0 ;  /* 0x00007f0000037a11 */ /* 0x000fe200000f0c03 */
        /* <DEDUP_REMOVED lines=8> */
[----:B------:R-:W-:Y:S05]  /*16b00*/  @P0 SHF.R.S32.HI R4, RZ, 0x1f, R0 ;  /* 0x0000001fff040819 */ /* 0x000fea0000011400 */
[----:B------:R-:W-:Y:S02]  /*16b10*/  @P0 IMAD R6, R4, c[0x0][0x1e0], RZ ;  /* 0x0000780004060a24 */ /* 0x000fe400078e02ff */
[C---:B------:R-:W-:Y:S04]  /*16b20*/  @P0 IMAD.WIDE.U32 R4, R0.reuse, c[0x0][0x1e0], RZ ;  /* 0x0000780000040a25 */ /* 0x040fe800078e00ff */
[----:B------:R-:W-:Y:S04]  /*16b30*/  @P0 IMAD R0, R0, c[0x0][0x1e4], R6 ;  /* 0x0000790000000a24 */ /* 0x000fe800078e0206 */
[----:B------:R-:W-:Y:S01]  /*16b40*/  @P0 IMAD.IADD R5, R5, 0x1, R0 ;  /* 0x0000000105050824 */ /* 0x000fe200078e0200 */
[C---:B------:R-:W-:Y:S04]  /*16b50*/  @P0 LEA R0, P1, R4.reuse, R218, 0x5 ;  /* 0x000000da04000211 */ /* 0x040fe800078228ff */
[----:B------:R-:W-:Y:S02]  /*16b60*/  @P0 LEA.HI.X R4, R4, R222, R5, 0x5, P1 ;  /* 0x000000de04040211 */ /* 0x000fe400008f2c05 */
[C---:B------:R-:W-:Y:S04]  /*16b70*/  @P0 LEA R196, P1, R0.reuse, c[0x0][0x1c8], 0x1 ;  /* 0x0000720000c40a11 */ /* 0x040fe800078208ff */
[----:B------:R-:W-:Y:S01]  /*16b80*/  @P0 LEA.HI.X R197, R0, c[0x0][0x1cc], R4, 0x1, P1 ;  /* 0x0000730000c50a11 */ /* 0x000fe200008f0c04 */
[----:B------:R-:W-:Y:S01]  /*16b90*/  @P3 IMAD.HI.U32 R0, R143, c[0x0][0x2c8], RZ ;  /* 0x0000b2008f003a27 */ /* 0x000fe200078e00ff */
[C---:B-1----:R-:W-:Y:S04]  /*16ba0*/  HMMA.16816.F32 R4, R16.reuse, R8, RZ ;  /* 0x000000081004723c */ /* 0x042fe800000018ff */
[----:B------:R-:W-:Y:S02]  /*16bb0*/  @P3 SHF.R.U32.HI R143, RZ, c[0x0][0x2cc], R0 ;  /* 0x0000b300ff8f3a19 */ /* 0x000fe40000011600 */
[----:B------:R-:W-:Y:S02]  /*16bc0*/  IADD3 R0, -R209, 0x1, -R140 ;  /* 0x00000001d1007810 */ /* 0x000fe40007ffe98c */
[C---:B------:R-:W-:Y:S04]  /*16bd0*/  HMMA.16816.F32 R8, R16.reuse, R10, RZ ;  /* 0x0000000a1008723c */ /* 0x040fe800000018ff */
[----:B------:R-:W-:Y:S04]  /*16be0*/  IADD3 R0, -R211, R0, R210 ;  /* 0x00000000d3007210 */ /* 0x000fe80007ffe1d2 */
[C---:B--2---:R-:W-:Y:S08]  /*16bf0*/  HMMA.16816.F32 R12, R16.reuse, R160, RZ ;  /* 0x000000a0100c723c */ /* 0x044ff000000018ff */
[----:B------:R-:W-:Y:S01]  /*16c00*/  HMMA.16816.F32 R16, R16, R162, RZ ;  /* 0x000000a21010723c */ /* 0x000fe200000018ff */
[----:B------:R-:W1:Y:S04]  /*16c10*/  LDSM.16.M88.4 R160, [R188] ;  /* 0x00000000bca0783b */ /* 0x000e680000000200 */
[----:B------:R-:W-:Y:S01]  /*16c20*/  @!PT LDS RZ, [RZ] ;  /* 0x00000000fffff984 */ /* 0x000fe20000000800 */
[----:B------:R-:W-:Y:S01]  /*16c30*/  @!PT LDS RZ, [RZ] ;  /* 0x00000000fffff984 */ /* 0x000fe20000000800 */
[----:B------:R-:W-:Y:S01]  /*16c40*/  @!PT LDS RZ, [RZ] ;  /* 0x00000000fffff984 */ /* 0x000fe20000000800 */
[----:B------:R2:W-:Y:S03]  /*16c50*/  LDGSTS.E.BYPASS.LTC128B.128 [R217+0x8080], [R2.64], !P2 ;  /* 0x0808000002d97fae */ /* 0x0005e6000d101d46 */
[C---:B---3--:R-:W-:Y:S01]  /*16c60*/  HMMA.16816.F32 R4, R164.reuse, R168, R4 ;  /* 0x000000a8a404723c */ /* 0x048fe20000001804 */
[----:B------:R2:W-:Y:S04]  /*16c70*/  LDGSTS.E.BYPASS.LTC128B.128 [R217+0x9080], [R2.64+0x80], !P6 ;  /* 0x0908008002d97fae */ /* 0x0005e8000f101d46 */
[----:B------:R2:W-:Y:S03]  /*16c80*/  LDGSTS.E.BYPASS.LTC128B.128 [R217+0xa080], [R2.64+0x100], !P5 ;  /* 0x0a08010002d97fae */ /* 0x0005e6000e901d46 */
[C---:B------:R-:W-:Y:S01]  /*16c90*/  HMMA.16816.F32 R8, R164.reuse, R170, R8 ;  /* 0x000000aaa408723c */ /* 0x040fe20000001808 */
[----:B------:R2:W-:Y:S04]  /*16ca0*/  LDGSTS.E.BYPASS.LTC128B.128 [R217+0xb080], [R2.64+0x180], !P4 ;  /* 0x0b08018002d97fae */ /* 0x0005e8000e101d46 */
[----:B------:R-:W-:Y:S04]  /*16cb0*/  LDSM.16.M88.4 R168, [R185] ;  /* 0x00000000b9a8783b */ /* 0x000fe80000000200 */
[----:B------:R-:W3:Y:S04]  /*16cc0*/  LDSM.16.M88.4 R172, [R176] ;  /* 0x00000000b0ac783b */ /* 0x000ee80000000200 */
[----:B------:R-:W0:Y:S01]  /*16cd0*/  LDGDEPBAR ;  /* 0x00000000000079af */ /* 0x000e220000000000 */
[C---:B-1----:R-:W-:Y:S03]  /*16ce0*/  HMMA.16816.F32 R12, R164.reuse, R160, R12 ;  /* 0x000000a0a40c723c */ /* 0x042fe6000000180c */
[----:B--2---:R-:W-:Y:S05]  /*16cf0*/  SHFL.IDX PT, R3, R143, RZ, 0x1c1f ;  /* 0x001c1fff8f037589 */ /* 0x004fea00000e0000 */
[----:B------:R-:W-:Y:S01]  /*16d00*/  HMMA.16816.F32 R16, R164, R162, R16 ;  /* 0x000000a2a410723c */ /* 0x000fe20000001810 */
[----:B------:R-:W1:Y:S04]  /*16d10*/  LDSM.16.M88.4 R160, [R176+0x800] ;  /* 0x00080000b0a0783b */ /* 0x000e680000000200 */
[----:B------:R-:W-:Y:S03]  /*16d20*/  LDSM.16.M88.4 R164, [R184] ;  /* 0x00000000b8a4783b */ /* 0x000fe60000000200 */
[C---:B---3--:R-:W-:Y:S08]  /*16d30*/  HMMA.16816.F32 R4, R168.reuse, R172, R4 ;  /* 0x000000aca804723c */ /* 0x048ff00000001804 */
[C---:B------:R-:W-:Y:S01]  /*16d40*/  HMMA.16816.F32 R8, R168.reuse, R174, R8 ;  /* 0x000000aea808723c */ /* 0x040fe20000001808 */
[----:B------:R-:W2:Y:S07]  /*16d50*/  LDSM.16.M88.4 R172, [R159+-0x3000] ;  /* 0xffd000009fac783b */ /* 0x000eae0000000200 */
[C---:B-1----:R-:W-:Y:S08]  /*16d60*/  HMMA.16816.F32 R12, R168.reuse, R160, R12 ;  /* 0x000000a0a80c723c */ /* 0x042ff0000000180c */
[----:B------:R-:W-:Y:S01]  /*16d70*/  HMMA.16816.F32 R16, R168, R162, R16 ;  /* 0x000000a2a810723c */ /* 0x000fe20000001810 */
[----:B------:R-:W1:Y:S04]  /*16d80*/  LDSM.16.M88.4 R160, [R159+-0x2800] ;  /* 0xffd800009fa0783b */ /* 0x000e680000000200 */
[----:B------:R-:W-:Y:S03]  /*16d90*/  LDSM.16.M88.4 R168, [R182+0x4000] ;  /* 0x00400000b6a8783b */ /* 0x000fe60000000200 */
[C---:B--2---:R-:W-:Y:S08]  /*16da0*/  HMMA.16816.F32 R4, R164.reuse, R172, R4 ;  /* 0x000000aca404723c */ /* 0x044ff00000001804 */
[C---:B------:R-:W-:Y:S01]  /*16db0*/  HMMA.16816.F32 R8, R164.reuse, R174, R8 ;  /* 0x000000aea408723c */ /* 0x040fe20000001808 */
[----:B------:R-:W2:Y:S07]  /*16dc0*/  LDSM.16.M88.4 R172, [R177+0x1000] ;  /* 0x00100000b1ac783b */ /* 0x000eae0000000200 */
[C---:B-1----:R-:W-:Y:S08]  /*16dd0*/  HMMA.16816.F32 R12, R164.reuse, R160, R12 ;  /* 0x000000a0a40c723c */ /* 0x042ff0000000180c */
[----:B------:R-:W-:Y:S01]  /*16de0*/  HMMA.16816.F32 R16, R164, R162, R16 ;  /* 0x000000a2a410723c */ /* 0x000fe20000001810 */
[----:B------:R-:W1:Y:S04]  /*16df0*/  LDSM.16.M88.4 R160, [R177+0x1800] ;  /* 0x00180000b1a0783b */ /* 0x000e680000000200 */
[----:B------:R-:W-:Y:S03]  /*16e00*/  LDSM.16.M88.4 R164, [R183+0x4000] ;  /* 0x00400000b7a4783b */ /* 0x000fe60000000200 */
[C---:B--2---:R-:W-:Y:S08]  /*16e10*/  HMMA.16816.F32 R4, R168.reuse, R172, R4 ;  /* 0x000000aca804723c */ /* 0x044ff00000001804 */
[C---:B------:R-:W-:Y:S01]  /*16e20*/  HMMA.16816.F32 R8, R168.reuse, R174, R8 ;  /* 0x000000aea808723c */ /* 0x040fe20000001808 */
[----:B------:R-:W2:Y:S07]  /*16e30*/  LDSM.16.M88.4 R172, [R190] ;  /* 0x00000000beac783b */ /* 0x000eae0000000200 */
[C---:B-1----:R-:W-:Y:S08]  /*16e40*/  HMMA.16816.F32 R12, R168.reuse, R160, R12 ;  /* 0x000000a0a80c723c */ /* 0x042ff0000000180c */
[----:B------:R-:W-:Y:S01]  /*16e50*/  HMMA.16816.F32 R16, R168, R162, R16 ;  /* 0x000000a2a810723c */ /* 0x000fe20000001810 */
[----:B------:R-:W1:Y:S04]  /*16e60*/  LDSM.16.M88.4 R160, [R189] ;  /* 0x00000000bda0783b */ /* 0x000e680000000200 */
        /* <DEDUP_REMOVED lines=69> */
[----:B------:R-:W1:Y:S01]  /*172c0*/  LDSM.16.M88.4 R160, [R159+0x800] ;  /* 0x000800009fa0783b */ /* 0x000e620000000200 */
[----:B------:R-:W-:Y:S04]  /*172d0*/  DEPBAR.LE SB0, 0x0 ;  /* 0x000080000000791a */ /* 0x000fe80000000000 */
[----:B------:R-:W-:Y:S02]  /*172e0*/  BAR.SYNC.DEFER_BLOCKING 0x0 ;  /* 0x0000000000007b1d */ /* 0x000fe40000010000 */
[C---:B--2---:R-:W-:Y:S08]  /*172f0*/  HMMA.16816.F32 R4, R164.reuse, R172, R4 ;  /* 0x000000aca404723c */ /* 0x044ff00000001804 */
[C---:B------:R-:W-:Y:S01]  /*17300*/  HMMA.16816.F32 R8, R164.reuse, R174, R8 ;  /* 0x000000aea408723c */ /* 0x040fe20000001808 */
[----:B------:R-:W-:Y:S01]  /*17310*/  @!PT LDS RZ, [RZ] ;  /* 0x00000000fffff984 */ /* 0x000fe20000000800 */
[----:B------:R-:W-:Y:S01]  /*17320*/  @!PT LDS RZ, [RZ] ;  /* 0x00000000fffff984 */ /* 0x000fe20000000800 */
[----:B------:R-:W-:Y:S01]  /*17330*/  @!PT LDS RZ, [RZ] ;  /* 0x00000000fffff984 */ /* 0x000fe20000000800 */
[----:B------:R2:W-:Y:S02]  /*17340*/  @P0 LDGSTS.E.BYPASS.LTC128B.128 [R195+0xc080], [R196.64], !P2 ;  /* 0x0c080000c4c30fae */ /* 0x0005e4000d101d46 */
[----:B------:R-:W-:Y:S02]  /*17350*/  ISETP.GE.AND P2, PT, R198, 0x1, PT ;  /* 0x00000001c600780c */ /* 0x000fe40003f46270 */
[----:B------:R2:W-:Y:S04]  /*17360*/  @P0 LDGSTS.E.BYPASS.LTC128B.128 [R195+0xd080], [R196.64+0x80], !P6 ;  /* 0x0d080080c4c30fae */ /* 0x0005e8000f101d46 */
[----:B------:R2:W-:Y:S01]  /*17370*/  @P0 LDGSTS.E.BYPASS.LTC128B.128 [R195+0xe080], [R196.64+0x100], !P5 ;  /* 0x0e080100c4c30fae */ /* 0x0005e2000e901d46 */
[C---:B-1----:R-:W-:Y:S03]  /*17380*/  HMMA.16816.F32 R12, R164.reuse, R160, R12 ;  /* 0x000000a0a40c723c */ /* 0x042fe6000000180c */
[----:B------:R2:W-:Y:S04]  /*17390*/  @P0 LDGSTS.E.BYPASS.LTC128B.128 [R195+0xf080], [R196.64+0x180], !P4 ;  /* 0x0f080180c4c30fae */ /* 0x0005e8000e101d46 */
[----:B------:R-:W0:Y:S01]  /*173a0*/  LDGDEPBAR ;  /* 0x00000000000079af */ /* 0x000e220000000000 */
[C---:B------:R-:W-:Y:S01]  /*173b0*/  IADD3 R161, R0.reuse, c[0x0][0x328], RZ ;  /* 0x0000ca0000a17a10 */ /* 0x040fe20007ffe0ff */
[----:B------:R-:W-:Y:S04]  /*173c0*/  HMMA.16816.F32 R16, R164, R162, R16 ;  /* 0x000000a2a410723c */ /* 0x000fe80000001810 */
[----:B------:R-:W-:Y:S01]  /*173d0*/  IMAD.IADD R2, R161, 0x1, R3 ;  /* 0x00000001a1027824 */ /* 0x000fe200078e0203 */
        /* <DEDUP_REMOVED lines=14> */
.L_x_3304:
[----:B------:R-:W-:Y:S04]  /*174c0*/  MOV R162, c[0x0][0x32c] ;  /* 0x0000cb0000a27a02 */ /* 0x000fe80000000f00 */
[----:B------:R-:W-:-:S13]  /*174d0*/  ISETP.NE.AND P0, PT, R162, 0x1, PT ;  /* 0x00000001a200780c */ /* 0x000fda0003f05270 */
[----:B------:R-:W-:Y:S05]  /*174e0*/  @P0 IMAD.HI.U32 R162, R3, c[0x0][0x330], RZ ;  /* 0x0000cc0003a20a27 */ /* 0x000fea00078e00ff */
[----:B------:R-:W-:Y:S02]  /*174f0*/  @P0 SHF.R.U32.HI R3, RZ, c[0x0][0x334], R162 ;  /* 0x0000cd00ff030a19 */ /* 0x000fe400000116a2 */
.L_x_3305:
[----:B------:R-:W-:Y:S05]  /*17500*/  BSYNC B0 ;  /* 0x0000000000007941 */ /* 0x000fea0003800000 */
.L_x_3303:
[----:B------:R-:W-:Y:S04]  /*17510*/  IMAD R3, R3, c[0x0][0x32c], -R140 ;  /* 0x0000cb0003037a24 */ /* 0x000fe800078e0a8c */
[----:B------:R-:W-:Y:S05]  /*17520*/  IMAD.IADD R3, R3, 0x1, -R209 ;  /* 0x0000000103037824 */ /* 0x000fea00078e0ad1 */
[----:B------:R-:W-:Y:S02]  /*17530*/  IADD3 R162, R3, c[0x0][0x32c], RZ ;  /* 0x0000cb0003a27a10 */ /* 0x000fe40007ffe0ff */
[----:B------:R-:W-:Y:S02]  /*17540*/  IMNMX R0, R0, R3, !PT ;  /* 0x0000000300007217 */ /* 0x000fe40007800200 */
[----:B------:R-:W-:Y:S02]  /*17550*/  IMNMX R2, R2, R162, PT ;  /* 0x000000a202027217 */ /* 0x000fe40003800200 */
.L_x_3302:
[----:B------:R-:W-:Y:S01]  /*17560*/  ISETP.GT.AND P1, PT, R194, -0x1, PT ;  /* 0xffffffffc200780c */ /* 0x000fe20003f24270 */
        /* <DEDUP_REMOVED lines=39> */
.L_x_3308:
[----:B------:R-:W-:Y:S04]  /*177e0*/  MOV R4, c[0x0][0x32c] ;  /* 0x0000cb0000047a02 */ /* 0x000fe80000000f00 */
[----:B------:R-:W-:-:S13]  /*177f0*/  ISETP.NE.AND P0, PT, R4, 0x1, PT ;  /* 0x000000010400780c */ /* 0x000fda0003f05270 */
[----:B------:R-:W-:Y:S05]  /*17800*/  @P0 IMAD.HI.U32 R4, R3, c[0x0][0x330], RZ ;  /* 0x0000cc0003040a27 */ /* 0x000fea00078e00ff */
[----:B------:R-:W-:Y:S02]  /*17810*/  @P0 SHF.R.U32.HI R3, RZ, c[0x0][0x334], R4 ;  /* 0x0000cd00ff030a19 */ /* 0x000fe40000011604 */
.L_x_3309:
[----:B------:R-:W-:Y:S05]  /*17820*/  BSYNC B0 ;  /* 0x0000000000007941 */ /* 0x000fea0003800000 */
.L_x_3307:
[----:B------:R-:W-:Y:S04]  /*17830*/  IMAD R140, R3, c[0x0][0x32c], -R140 ;  /* 0x0000cb00038c7a24 */ /* 0x000fe800078e0a8c */
[----:B------:R-:W-:Y:S05]  /*17840*/  IMAD.IADD R3, R140, 0x1, -R209 ;  /* 0x000000018c037824 */ /* 0x000fea00078e0ad1 */
[----:B------:R-:W-:Y:S02]  /*17850*/  IADD3 R4, R3, c[0x0][0x32c], RZ ;  /* 0x0000cb0003047a10 */ /* 0x000fe40007ffe0ff */
[----:B------:R-:W-:Y:S02]  /*17860*/  IMNMX R0, R0, R3, !PT ;  /* 0x0000000300007217 */ /* 0x000fe40007800200 */
[----:B------:R-:W-:Y:S02]  /*17870*/  IMNMX R2, R2, R4, PT ;  /* 0x0000000402027217 */ /* 0x000fe40003800200 */
.L_x_3306:
        /* <DEDUP_REMOVED lines=22> */
[----:B------:R-:W1:Y:S01]  /*179e0*/  SHFL.BFLY PT, R11, R3, 0x2, 0x1f ;  /* 0x0c401f00030b7f89 */ /* 0x000e6200000e0000 */
        /* <DEDUP_REMOVED lines=21> */
[----:B------:R-:W3:Y:S01]  /*17b40*/  SHFL.BFLY PT, R2, R0, 0x2, 0x1f ;  /* 0x0c401f0000027f89 */ /* 0x000ee200000e0000 */
[----:B-1----:R-:W-:Y:S04]  /*17b50*/  FMNMX.FTZ R140, R3, R10, !PT ;  /* 0x0000000a038c7209 */ /* 0x002fe80007810000 */
[C---:B------:R-:W-:Y:S01]  /*17b60*/  FSETP.NEU.FTZ.AND P0, PT, R140.reuse, -INF , PT ;  /* 0xff8000008c00780b */ /* 0x040fe20003f1d000 */
[----:B------:R-:W-:Y:S05]  /*17b70*/  FMUL.FTZ R3, R140, c[0x0][0x2d0] ;  /* 0x0000b4008c037a20 */ /* 0x000fea0000410000 */
[----:B------:R-:W-:Y:S05]  /*17b80*/  FSEL R13, R3, RZ, P0 ;  /* 0x000000ff030d7208 */ /* 0x000fea0000000000 */
[--C-:B------:R-:W-:Y:S01]  /*17b90*/  FFMA.FTZ R9, R9, c[0x0][0x2d0], -R13.reuse ;  /* 0x0000b40009097a23 */ /* 0x100fe2000001080d */
[----:B---3--:R-:W-:Y:S01]  /*17ba0*/  FMNMX.FTZ R2, R0, R2, !PT ;  /* 0x0000000200027209 */ /* 0x008fe20007810000 */
[--C-:B------:R-:W-:Y:S02]  /*17bb0*/  FFMA.FTZ R0, R162, c[0x0][0x2d0], -R13.reuse ;  /* 0x0000b400a2007a23 */ /* 0x100fe4000001080d */
[----:B------:R-:W-:Y:S01]  /*17bc0*/  MUFU.EX2 R200, R9 ;  /* 0x0000000900c87308 */ /* 0x000fe20000000800 */
[--C-:B------:R-:W-:Y:S01]  /*17bd0*/  FFMA.FTZ R15, R168, c[0x0][0x2d0], -R13.reuse ;  /* 0x0000b400a80f7a23 */ /* 0x100fe2000001080d */
[----:B------:R-:W1:Y:S08]  /*17be0*/  SHFL.BFLY PT, R3, R2, 0x1, 0x1f ;  /* 0x0c201f0002037f89 */ /* 0x000e7000000e0000 */
[----:B------:R3:W-:Y:S10]  /*17bf0*/  MUFU.EX2 R203, R0 ;  /* 0x0000000000cb7308 */ /* 0x0007f40000000800 */
[----:B------:R4:W-:Y:S01]  /*17c00*/  MUFU.EX2 R199, R15 ;  /* 0x0000000f00c77308 */ /* 0x0009e20000000800 */
[----:B-1----:R-:W-:Y:S01]  /*17c10*/  FMNMX.FTZ R3, R2, R3, !PT ;  /* 0x0000000302037209 */ /* 0x002fe20007810000 */
[--C-:B---3--:R-:W-:Y:S02]  /*17c20*/  FFMA.FTZ R0, R163, c[0x0][0x2d0], -R13.reuse ;  /* 0x0000b400a3007a23 */ /* 0x108fe4000001080d */
[----:B------:R-:W1:Y:S06]  /*17c30*/  LDSM.16.MT88.4 R160, [R178] ;  /* 0x00000000b2a0783b */ /* 0x000e6c0000004200 */
[----:B------:R3:W5:Y:S01]  /*17c40*/  MUFU.EX2 R202, R0 ;  /* 0x0000000000ca7308 */ /* 0x0007620000000800 */
[--C-:B----4-:R-:W-:Y:S09]  /*17c50*/  FFMA.FTZ R15, R169, c[0x0][0x2d0], -R13.reuse ;  /* 0x0000b400a90f7a23 */ /* 0x110ff2000001080d */
[----:B------:R4:W-:Y:S01]  /*17c60*/  MUFU.EX2 R198, R15 ;  /* 0x0000000f00c67308 */ /* 0x0009e20000000800 */
[--C-:B---3--:R-:W-:Y:S01]  /*17c70*/  FFMA.FTZ R0, R8, c[0x0][0x2d0], -R13.reuse ;  /* 0x0000b40008007a23 */ /* 0x108fe2000001080d */
[----:B-----5:R-:W-:Y:S01]  /*17c80*/  F2FP.PACK_AB R16, R202, R203 ;  /* 0x000000cbca10723e */ /* 0x020fe200000000ff */
[----:B------:R-:W-:Y:S07]  /*17c90*/  FMUL.FTZ R8, R3, c[0x0][0x2d0] ;  /* 0x0000b40003087a20 */ /* 0x000fee0000410000 */
[----:B------:R3:W5:Y:S01]  /*17ca0*/  MUFU.EX2 R201, R0 ;  /* 0x0000000000c97308 */ /* 0x0007620000000800 */
[--C-:B----4-:R-:W-:Y:S02]  /*17cb0*/  FFMA.FTZ R15, R170, c[0x0][0x2d0], -R13.reuse ;  /* 0x0000b400aa0f7a23 */ /* 0x110fe4000001080d */
[----:B------:R-:W-:Y:S07]  /*17cc0*/  FFMA.FTZ R13, R171, c[0x0][0x2d0], -R13 ;  /* 0x0000b400ab0d7a23 */ /* 0x000fee000001080d */
[----:B------:R-:W-:Y:S10]  /*17cd0*/  MUFU.EX2 R170, R15 ;  /* 0x0000000f00aa7308 */ /* 0x000ff40000000800 */
[----:B------:R4:W-:Y:S01]  /*17ce0*/  MUFU.EX2 R169, R13 ;  /* 0x0000000d00a97308 */ /* 0x0009e20000000800 */
[----:B---3--:R-:W-:Y:S02]  /*17cf0*/  FSEL R0, R140, RZ, P0 ;  /* 0x000000ff8c007208 */ /* 0x008fe40000000000 */
[----:B------:R-:W-:Y:S02]  /*17d00*/  FSETP.NEU.FTZ.AND P0, PT, R3, -INF , PT ;  /* 0xff8000000300780b */ /* 0x000fe40003f1d000 */
[----:B-----5:R-:W-:Y:S01]  /*17d10*/  F2FP.PACK_AB R18, R200, R201 ;  /* 0x000000c9c812723e */ /* 0x020fe200000000ff */
[----:B------:R-:W-:Y:S01]  /*17d20*/  FADD.FTZ R0, -R0, R141 ;  /* 0x0000008d00007221 */ /* 0x000fe20000010100 */
[----:B------:R-:W-:Y:S03]  /*17d30*/  FSEL R14, R8, RZ, P0 ;  /* 0x000000ff080e7208 */ /* 0x000fe60000000000 */
[----:B------:R-:W-:Y:S02]  /*17d40*/  FMUL.FTZ R0, R0, c[0x0][0x2d0] ;  /* 0x0000b40000007a20 */ /* 0x000fe40000410000 */
[--C-:B------:R-:W-:Y:S02]  /*17d50*/  FFMA.FTZ R6, R6, c[0x0][0x2d0], -R14.reuse ;  /* 0x0000b40006067a23 */ /* 0x100fe4000001080e */
[----:B------:R3:W5:Y:S01]  /*17d60*/  MUFU.EX2 R2, R0 ;  /* 0x0000000000027308 */ /* 0x0007620000000800 */
[--C-:B------:R-:W-:Y:S02]  /*17d70*/  FFMA.FTZ R4, R4, c[0x0][0x2d0], -R14.reuse ;  /* 0x0000b40004047a23 */ /* 0x100fe4000001080e */
[--C-:B----4-:R-:W-:Y:S07]  /*17d80*/  FFMA.FTZ R13, R143, c[0x0][0x2d0], -R14.reuse ;  /* 0x0000b4008f0d7a23 */ /* 0x110fee000001080e */
[----:B--2---:R-:W-:Y:S10]  /*17d90*/  MUFU.EX2 R197, R6 ;  /* 0x0000000600c57308 */ /* 0x004ff40000000800 */
[----:B------:R2:W-:Y:S01]  /*17da0*/  MUFU.EX2 R174, R4 ;  /* 0x0000000400ae7308 */ /* 0x0005e20000000800 */
[--C-:B---3--:R-:W-:Y:S02]  /*17db0*/  FFMA.FTZ R0, R7, c[0x0][0x2d0], -R14.reuse ;  /* 0x0000b40007007a23 */ /* 0x108fe4000001080e */
[C---:B-----5:R-:W-:Y:S02]  /*17dc0*/  FMUL.FTZ R8, R2.reuse, R152 ;  /* 0x0000009802087220 */ /* 0x060fe40000410000 */
[C---:B------:R-:W-:Y:S05]  /*17dd0*/  FMUL.FTZ R9, R2.reuse, R153 ;  /* 0x0000009902097220 */ /* 0x040fea0000410000 */
[----:B------:R-:W3:Y:S01]  /*17de0*/  MUFU.EX2 R196, R0 ;  /* 0x0000000000c47308 */ /* 0x000ee20000000800 */
        /* <DEDUP_REMOVED lines=8> */
[C---:B--2---:R-:W-:Y:S02]  /*17e70*/  FMUL.FTZ R4, R2.reuse, R148 ;  /* 0x0000009402047220 */ /* 0x044fe40000410000 */
[C---:B------:R-:W-:Y:S02]  /*17e80*/  FMUL.FTZ R25, R2.reuse, R25 ;  /* 0x0000001902197220 */ /* 0x040fe40000410000 */
[C---:B------:R-:W-:Y:S02]  /*17e90*/  FMUL.FTZ R28, R2.reuse, R28 ;  /* 0x0000001c021c7220 */ /* 0x040fe40000410000 */
[C---:B------:R-:W-:Y:S02]  /*17ea0*/  FMUL.FTZ R29, R2.reuse, R29 ;  /* 0x0000001d021d7220 */ /* 0x040fe40000410000 */
[----:B------:R-:W-:Y:S01]  /*17eb0*/  FMUL.FTZ R32, R2, R32 ;  /* 0x0000002002207220 */ /* 0x000fe20000410000 */
[----:B---3--:R-:W-:Y:S01]  /*17ec0*/  F2FP.PACK_AB R17, R196, R197 ;  /* 0x000000c5c411723e */ /* 0x008fe200000000ff */
[----:B------:R-:W-:Y:S02]  /*17ed0*/  FFMA.FTZ R0, R5, c[0x0][0x2d0], -R14 ;  /* 0x0000b40005007a23 */ /* 0x000fe4000001080e */
[C---:B------:R-:W-:Y:S02]  /*17ee0*/  FMUL.FTZ R5, R2.reuse, R149 ;  /* 0x0000009502057220 */ /* 0x040fe40000410000 */
[----:B------:R2:W3:Y:S01]  /*17ef0*/  MUFU.EX2 R175, R0 ;  /* 0x0000000000af7308 */ /* 0x0004e20000000800 */
        /* <DEDUP_REMOVED lines=12> */
[----:B--2---:R-:W-:Y:S01]  /*17fc0*/  FSEL R0, R3, RZ, P0 ;  /* 0x000000ff03007208 */ /* 0x004fe20000000000 */
[----:B------:R-:W-:Y:S01]  /*17fd0*/  FMUL.FTZ R57, R2, R57 ;  /* 0x0000003902397220 */ /* 0x000fe20000410000 */
[----:B---3--:R-:W-:Y:S01]  /*17fe0*/  F2FP.PACK_AB R19, R174, R175 ;  /* 0x000000afae13723e */ /* 0x008fe200000000ff */
[----:B------:R-:W-:Y:S01]  /*17ff0*/  FMUL.FTZ R60, R2, R60 ;  /* 0x0000003c023c7220 */ /* 0x000fe20000410000 */
[----:B------:R-:W-:Y:S01]  /*18000*/  ISETP.GT.AND P0, PT, R194, R208, PT ;  /* 0x000000d0c200720c */ /* 0x000fe20003f04270 */
[----:B------:R-:W-:Y:S02]  /*18010*/  FADD.FTZ R0, -R0, R142 ;  /* 0x0000008e00007221 */ /* 0x000fe40000010100 */
[----:B------:R-:W-:Y:S02]  /*18020*/  FMUL.FTZ R61, R2, R61 ;  /* 0x0000003d023d7220 */ /* 0x000fe40000410000 */
        /* <DEDUP_REMOVED lines=18> */
[----:B------:R-:W2:Y:S01]  /*18150*/  LDSM.16.MT88.4 R148, [R181] ;  /* 0x00000000b594783b */ /* 0x000ea20000004200 */
[C---:B------:R-:W-:Y:S02]  /*18160*/  FMUL.FTZ R10, R0.reuse, R154 ;  /* 0x0000009a000a7220 */ /* 0x040fe40000410000 */
[C---:B------:R-:W-:Y:S02]  /*18170*/  FMUL.FTZ R11, R0.reuse, R155 ;  /* 0x0000009b000b7220 */ /* 0x040fe40000410000 */
[C---:B-1----:R-:W-:Y:S03]  /*18180*/  HMMA.16816.F32 R4, R16.reuse, R160, R4 ;  /* 0x000000a01004723c */ /* 0x042fe60000001804 */
[----:B------:R-:W1:Y:S02]  /*18190*/  LDSM.16.MT88.4 R152, [R180] ;  /* 0x00000000b498783b */ /* 0x000e640000004200 */
[C---:B------:R-:W-:Y:S02]  /*181a0*/  FMUL.FTZ R134, R0.reuse, R134 ;  /* 0x0000008600867220 */ /* 0x040fe40000410000 */
[C---:B------:R-:W-:Y:S01]  /*181b0*/  FMUL.FTZ R135, R0.reuse, R135 ;  /* 0x0000008700877220 */ /* 0x040fe20000410000 */
[C---:B------:R-:W-:Y:S03]  /*181c0*/  HMMA.16816.F32 R8, R16.reuse, R162, R8 ;  /* 0x000000a21008723c */ /* 0x040fe60000001808 */
[----:B------:R-:W3:Y:S01]  /*181d0*/  LDSM.16.MT88.4 R160, [R178+0x1000] ;  /* 0x00100000b2a0783b */ /* 0x000ee20000004200 */
[C---:B------:R-:W-:Y:S02]  /*181e0*/  FMUL.FTZ R138, R0.reuse, R138 ;  /* 0x0000008a008a7220 */ /* 0x040fe40000410000 */
[C---:B------:R-:W-:Y:S02]  /*181f0*/  FMUL.FTZ R139, R0.reuse, R139 ;  /* 0x0000008b008b7220 */ /* 0x040fe40000410000 */
[C---:B------:R-:W-:Y:S04]  /*18200*/  HMMA.16816.F32 R132, R16.reuse, R164, R132 ;  /* 0x000000a41084723c */ /* 0x040fe80000001884 */
[C---:B------:R-:W-:Y:S02]  /*18210*/  FMUL.FTZ R22, R0.reuse, R22 ;  /* 0x0000001600167220 */ /* 0x040fe40000410000 */
[C---:B------:R-:W-:Y:S02]  /*18220*/  FMUL.FTZ R23, R0.reuse, R23 ;  /* 0x0000001700177220 */ /* 0x040fe40000410000 */
[C---:B------:R-:W-:Y:S01]  /*18230*/  HMMA.16816.F32 R136, R16.reuse, R166, R136 ;  /* 0x000000a61088723c */ /* 0x040fe20000001888 */
[----:B------:R-:W-:Y:S03]  /*18240*/  LDSM.16.MT88.4 R164, [R179+0x800] ;  /* 0x00080000b3a4783b */ /* 0x000fe60000004200 */
        /* <DEDUP_REMOVED lines=52> */
[----:B------:R-:W-:Y:S01]  /*18590*/  FMUL.FTZ R91, R0, R91 ;  /* 0x0000005b005b7220 */ /* 0x000fe20000410000 */
[C---:B------:R-:W-:Y:S01]  /*185a0*/  HMMA.16816.F32 R72, R16.reuse, R150, R72 ;  /* 0x000000961048723c */ /* 0x040fe20000001848 */
[----:B------:R-:W2:Y:S03]  /*185b0*/  LDSM.16.MT88.4 R148, [R180+0x2000] ;  /* 0x00200000b494783b */ /* 0x000ea60000004200 */
        /* <DEDUP_REMOVED lines=25> */
[C---:B-1----:R-:W-:Y:S04]  /*18750*/  HMMA.16816.F32 R100, R16.reuse, R152, R100 ;  /* 0x000000981064723c */ /* 0x042fe80000001864 */
[--C-:B------:R-:W-:Y:S02]  /*18760*/  FFMA.FTZ R13, R172, c[0x0][0x2d0], -R14.reuse ;  /* 0x0000b400ac0d7a23 */ /* 0x100fe4000001080e */
[C---:B------:R-:W-:Y:S02]  /*18770*/  FMUL.FTZ R108, R2.reuse, R108 ;  /* 0x0000006c026c7220 */ /* 0x040fe40000410000 */
[C---:B------:R-:W-:Y:S01]  /*18780*/  HMMA.16816.F32 R104, R16.reuse, R154, R104 ;  /* 0x0000009a1068723c */ /* 0x040fe20000001868 */
[----:B------:R1:W4:Y:S01]  /*18790*/  MUFU.EX2 R143, R13 ;  /* 0x0000000d008f7308 */ /* 0x0003220000000800 */
[----:B------:R-:W5:Y:S02]  /*187a0*/  LDSM.16.MT88.4 R152, [R180+0x3000] ;  /* 0x00300000b498783b */ /* 0x000f640000004200 */
[----:B------:R-:W-:Y:S02]  /*187b0*/  FMUL.FTZ R109, R2, R109 ;  /* 0x0000006d026d7220 */ /* 0x000fe40000410000 */
[C---:B------:R-:W-:Y:S02]  /*187c0*/  FMUL.FTZ R110, R0.reuse, R110 ;  /* 0x0000006e006e7220 */ /* 0x040fe40000410000 */
[----:B------:R-:W-:Y:S04]  /*187d0*/  FMUL.FTZ R111, R0, R111 ;  /* 0x0000006f006f7220 */ /* 0x000fe80000410000 */
[C---:B------:R-:W-:Y:S02]  /*187e0*/  FMUL.FTZ R112, R2.reuse, R112 ;  /* 0x0000007002707220 */ /* 0x040fe40000410000 */
[----:B------:R-:W-:Y:S01]  /*187f0*/  FMUL.FTZ R113, R2, R113 ;  /* 0x0000007102717220 */ /* 0x000fe20000410000 */
[C---:B---3--:R-:W-:Y:S03]  /*18800*/  HMMA.16816.F32 R108, R16.reuse, R160, R108 ;  /* 0x000000a0106c723c */ /* 0x048fe6000000186c */
[C---:B------:R-:W-:Y:S02]  /*18810*/  FMUL.FTZ R114, R0.reuse, R114 ;  /* 0x0000007200727220 */ /* 0x040fe40000410000 */
[----:B------:R-:W-:Y:S02]  /*18820*/  FMUL.FTZ R115, R0, R115 ;  /* 0x0000007300737220 */ /* 0x000fe40000410000 */
[C---:B------:R-:W-:Y:S02]  /*18830*/  FMUL.FTZ R116, R2.reuse, R116 ;  /* 0x0000007402747220 */ /* 0x040fe40000410000 */
[----:B------:R-:W-:Y:S03]  /*18840*/  FMUL.FTZ R117, R2, R117 ;  /* 0x0000007502757220 */ /* 0x000fe60000410000 */
[C---:B------:R-:W-:Y:S01]  /*18850*/  HMMA.16816.F32 R112, R16.reuse, R162, R112 ;  /* 0x000000a21070723c */ /* 0x040fe20000001870 */
[----:B------:R-:W3:Y:S02]  /*18860*/  LDSM.16.MT88.4 R160, [R178+0x800] ;  /* 0x00080000b2a0783b */ /* 0x000ee40000004200 */
[C---:B------:R-:W-:Y:S02]  /*18870*/  FMUL.FTZ R118, R0.reuse, R118 ;  /* 0x0000007600767220 */ /* 0x040fe40000410000 */
[----:B------:R-:W-:Y:S02]  /*18880*/  FMUL.FTZ R119, R0, R119 ;  /* 0x0000007700777220 */ /* 0x000fe40000410000 */
[--C-:B-1----:R-:W-:Y:S02]  /*18890*/  FFMA.FTZ R13, R173, c[0x0][0x2d0], -R14.reuse ;  /* 0x0000b400ad0d7a23 */ /* 0x102fe4000001080e */
[----:B------:R-:W-:Y:S02]  /*188a0*/  FFMA.FTZ R14, R12, c[0x0][0x2d0], -R14 ;  /* 0x0000b4000c0e7a23 */ /* 0x000fe4000001080e */
[----:B------:R4:W-:Y:S01]  /*188b0*/  MUFU.EX2 R142, R13 ;  /* 0x0000000d008e7308 */ /* 0x0009e20000000800 */
[C---:B--2---:R-:W-:Y:S03]  /*188c0*/  HMMA.16816.F32 R116, R16.reuse, R148, R116 ;  /* 0x000000941074723c */ /* 0x044fe60000001874 */
[----:B------:R-:W-:Y:S01]  /*188d0*/  FMUL.FTZ R120, R2, R120 ;  /* 0x0000007802787220 */ /* 0x000fe20000410000 */
[----:B------:R-:W-:Y:S01]  /*188e0*/  F2FP.PACK_AB R12, R198, R199 ;  /* 0x000000c7c60c723e */ /* 0x000fe200000000ff */
[----:B------:R-:W-:Y:S02]  /*188f0*/  FMUL.FTZ R121, R2, R121 ;  /* 0x0000007902797220 */ /* 0x000fe40000410000 */
[C---:B------:R-:W-:Y:S02]  /*18900*/  FMUL.FTZ R122, R0.reuse, R122 ;  /* 0x0000007a007a7220 */ /* 0x040fe40000410000 */
[----:B------:R-:W-:Y:S01]  /*18910*/  FMUL.FTZ R123, R0, R123 ;  /* 0x0000007b007b7220 */ /* 0x000fe20000410000 */
[----:B------:R1:W2:Y:S02]  /*18920*/  MUFU.EX2 R141, R14 ;  /* 0x0000000e008d7308 */ /* 0x0002a40000000800 */
[C---:B------:R-:W-:Y:S02]  /*18930*/  FMUL.FTZ R124, R2.reuse, R124 ;  /* 0x0000007c027c7220 */ /* 0x040fe40000410000 */
[----:B------:R-:W-:Y:S02]  /*18940*/  FMUL.FTZ R125, R2, R125 ;  /* 0x0000007d027d7220 */ /* 0x000fe40000410000 */
[C---:B------:R-:W-:Y:S03]  /*18950*/  HMMA.16816.F32 R120, R16.reuse, R150, R120 ;  /* 0x000000961078723c */ /* 0x040fe60000001878 */
[C---:B------:R-:W-:Y:S02]  /*18960*/  FMUL.FTZ R126, R0.reuse, R126 ;  /* 0x0000007e007e7220 */ /* 0x040fe40000410000 */
[----:B------:R-:W-:Y:S02]  /*18970*/  FMUL.FTZ R127, R0, R127 ;  /* 0x0000007f007f7220 */ /* 0x000fe40000410000 */
[C---:B------:R-:W-:Y:S01]  /*18980*/  FMUL.FTZ R128, R2.reuse, R128 ;  /* 0x0000008002807220 */ /* 0x040fe20000410000 */
[----:B----4-:R-:W-:Y:S01]  /*18990*/  F2FP.PACK_AB R13, R143, R168 ;  /* 0x000000a88f0d723e */ /* 0x010fe200000000ff */
[----:B------:R-:W-:Y:S03]  /*189a0*/  FMUL.FTZ R129, R2, R129 ;  /* 0x0000008102817220 */ /* 0x000fe60000410000 */
[C---:B-----5:R-:W-:Y:S03]  /*189b0*/  HMMA.16816.F32 R124, R16.reuse, R152, R124 ;  /* 0x00000098107c723c */ /* 0x060fe6000000187c */
[C---:B------:R-:W-:Y:S02]  /*189c0*/  FMUL.FTZ R130, R0.reuse, R130 ;  /* 0x0000008200827220 */ /* 0x040fe40000410000 */
[----:B------:R-:W-:Y:S01]  /*189d0*/  FMUL.FTZ R131, R0, R131 ;  /* 0x0000008300837220 */ /* 0x000fe20000410000 */
[----:B-1----:R-:W-:Y:S02]  /*189e0*/  F2FP.PACK_AB R14, R169, R170 ;  /* 0x000000aaa90e723e */ /* 0x002fe400000000ff */
[----:B--2---:R-:W-:Y:S04]  /*189f0*/  F2FP.PACK_AB R15, R141, R142 ;  /* 0x0000008e8d0f723e */ /* 0x004fe800000000ff */
[----:B------:R-:W-:Y:S01]  /*18a00*/  HMMA.16816.F32 R128, R16, R154, R128 ;  /* 0x0000009a1080723c */ /* 0x000fe20000001880 */
[----:B------:R-:W1:Y:S07]  /*18a10*/  LDSM.16.MT88.4 R16, [R181+0x800] ;  /* 0x00080000b510783b */ /* 0x000e6e0000004200 */
[C---:B---3--:R-:W-:Y:S01]  /*18a20*/  HMMA.16816.F32 R148, R12.reuse, R160, R4 ;  /* 0x000000a00c94723c */ /* 0x048fe20000001804 */
[----:B------:R-:W2:Y:S07]  /*18a30*/  LDSM.16.MT88.4 R4, [R180+0x800] ;  /* 0x00080000b404783b */ /* 0x000eae0000004200 */
[C---:B------:R-:W-:Y:S01]  /*18a40*/  HMMA.16816.F32 R152, R12.reuse, R162, R8 ;  /* 0x000000a20c98723c */ /* 0x040fe20000001808 */
[----:B------:R-:W3:Y:S07]  /*18a50*/  LDSM.16.MT88.4 R8, [R178+0x1800] ;  /* 0x00180000b208783b */ /* 0x000eee0000004200 */
        /* <DEDUP_REMOVED lines=41> */
[----:B------:R-:W-:Y:S01]  /*18cf0*/  FADD.FTZ R2, R196, R2 ;  /* 0x00000002c4027221 */ /* 0x000fe20000010000 */
[C---:B-1----:R-:W-:Y:S03]  /*18d00*/  HMMA.16816.F32 R116, R12.reuse, R16, R116 ;  /* 0x000000100c74723c */ /* 0x042fe60000001874 */
[----:B------:R-:W-:Y:S02]  /*18d10*/  FADD.FTZ R0, R201, R0 ;  /* 0x00000000c9007221 */ /* 0x000fe40000010000 */
[----:B------:R-:W-:Y:S02]  /*18d20*/  FADD.FTZ R2, R175, R2 ;  /* 0x00000002af027221 */ /* 0x000fe40000010000 */
[----:B------:R-:W-:Y:S01]  /*18d30*/  FADD.FTZ R0, R200, R0 ;  /* 0x00000000c8007221 */ /* 0x000fe20000010000 */
        /* <DEDUP_REMOVED lines=17> */
.L_x_3301:
[----:B------:R-:W-:Y:S02]  /*18e50*/  MOV R7, 0x1f ;  /* 0x0000001f00077802 */ /* 0x000fe40000000f00 */
[----:B------:R-:W-:Y:S01]  /*18e60*/  MOV R6, 0xffffffff ;  /* 0xffffffff00067802 */ /* 0x000fe20000000f00 */
[----:B------:R-:W-:Y:S05]  /*18e70*/  BRA.DIV ~URZ, `(.L_x_3311) ;  /* 0x000061d27f007947 */ /* 0x000fea000b800000 */
[----:B------:R1:W2:Y:S02]  /*18e80*/  SHFL.BFLY PT, R0, R207, 0x2, 0x1f ;  /* 0x0c401f00cf007f89 */ /* 0x0002a400000e0000 */
.L_x_3384:
[----:B--2---:R-:W-:Y:S01]  /*18e90*/  FADD.FTZ R0, R0, R207 ;  /* 0x000000cf00007221 */ /* 0x004fe20000010000 */
[----:B------:R-:W-:Y:S05]  /*18ea0*/  BRA.DIV ~URZ, `(.L_x_3312) ;  /* 0x000062027f007947 */ /* 0x000fea000b800000 */
[----:B------:R-:W2:Y:S04]  /*18eb0*/  SHFL.BFLY PT, R2, R206, 0x2, 0x1f ;  /* 0x0c401f00ce027f89 */ /* 0x000ea800000e0000 */
[----:B------:R-:W3:Y:S01]  /*18ec0*/  SHFL.BFLY PT, R5, R0, 0x1, 0x1f ;  /* 0x0c201f0000057f89 */ /* 0x000ee200000e0000 */
[----:B--2---:R-:W-:-:S02]  /*18ed0*/  FADD.FTZ R4, R2, R206 ;  /* 0x000000ce02047221 */ /* 0x004fc40000010000 */
[----:B---3--:R-:W-:-:S03]  /*18ee0*/  FADD.FTZ R0, R0, R5 ;  /* 0x0000000500007221 */ /* 0x008fc60000010000 */
[----:B------:R2:W3:Y:S04]  /*18ef0*/  SHFL.BFLY PT, R3, R4, 0x1, 0x1f ;  /* 0x0c201f0004037f89 */ /* 0x0004e800000e0000 */
.L_x_3385:
        /* <DEDUP_REMOVED lines=149> */
.L_x_3194:
        /* <DEDUP_REMOVED lines=17> */
.L_x_3314:
[----:B------:R-:W-:Y:S05]  /*19960*/  BSYNC B0 ;  /* 0x0000000000007941 */ /* 0x000fea0003800000 */
.L_x_3313:
        /* <DEDUP_REMOVED lines=154> */
.L_x_3317:
        /* <DEDUP_REMOVED lines=72> */
[----:B------:R-:W-:Y:S01]  /*1a790*/  IMAD.WIDE.U32 R4, R2, c[0x0][0x3a0], RZ ;  /* 0x0000e80002047a25 */ /* 0x000fe200078e00ff */
        /* <DEDUP_REMOVED lines=47> */
.L_x_3386:
[----:B------:R-:W-:Y:S05]  /*1aa90*/  BRA.DIV ~URZ, `(.L_x_3320) ;  /* 0x000047827f007947 */ /* 0x000fea000b800000 */
[----:B------:R4:W2:Y:S02]  /*1aaa0*/  SHFL.IDX PT, R2, R14, RZ, 0x181f ;  /* 0x00181fff0e027589 */ /* 0x0008a400000e0000 */
.L_x_3387:
        /* <DEDUP_REMOVED lines=26> */
.L_x_3322:
[----:B------:R-:W-:Y:S05]  /*1ac50*/  BSYNC B0 ;  /* 0x0000000000007941 */ /* 0x000fea0003800000 */
.L_x_3321:
[----:B------:R-:W-:Y:S05]  /*1ac60*/  BRA.DIV ~URZ, `(.L_x_3323) ;  /* 0x000046227f007947 */ /* 0x000fea000b800000 */
[----:B---3--:R3:W4:Y:S04]  /*1ac70*/  SHFL.IDX PT, R10, R13, 0x1, 0x181f ;  /* 0x00381f000d0a7f89 */ /* 0x00872800000e0000 */
[----:B--2---:R3:W2:Y:S02]  /*1ac80*/  SHFL.IDX PT, R2, R14, 0x1, 0x181f ;  /* 0x00381f000e027f89 */ /* 0x0046a400000e0000 */
.L_x_3388:
        /* <DEDUP_REMOVED lines=20> */
.L_x_3325:
[----:B------:R-:W-:Y:S05]  /*1add0*/  BSYNC B0 ;  /* 0x0000000000007941 */ /* 0x000fea0003800000 */
.L_x_3324:
[----:B------:R-:W-:Y:S05]  /*1ade0*/  BRA.DIV ~URZ, `(.L_x_3326) ;  /* 0x000045727f007947 */ /* 0x000fea000b800000 */
[----:B----4-:R4:W3:Y:S02]  /*1adf0*/  SHFL.IDX PT, R10, R13, 0x2, 0x181f ;  /* 0x00581f000d0a7f89 */ /* 0x0108e400000e0000 */
.L_x_3389:
[----:B------:R-:W-:Y:S05]  /*1ae00*/  BRA.DIV ~URZ, `(.L_x_3327) ;  /* 0x000045c27f007947 */ /* 0x000fea000b800000 */
[----:B--2---:R2:W4:Y:S02]  /*1ae10*/  SHFL.IDX PT, R2, R14, 0x2, 0x181f ;  /* 0x00581f000e027f89 */ /* 0x00452400000e0000 */
.L_x_3390:
        /* <DEDUP_REMOVED lines=20> */
.L_x_3329:
[----:B------:R-:W-:Y:S05]  /*1af60*/  BSYNC B0 ;  /* 0x0000000000007941 */ /* 0x000fea0003800000 */
.L_x_3328:
[----:B------:R-:W-:Y:S05]  /*1af70*/  BRA.DIV ~URZ, `(.L_x_3330) ;  /* 0x000044c27f007947 */ /* 0x000fea000b800000 */
[----:B---3--:R3:W2:Y:S04]  /*1af80*/  SHFL.IDX PT, R10, R13, 0x3, 0x181f ;  /* 0x00781f000d0a7f89 */ /* 0x0086a800000e0000 */
[----:B----4-:R3:W4:Y:S02]  /*1af90*/  SHFL.IDX PT, R2, R14, 0x3, 0x181f ;  /* 0x00781f000e027f89 */ /* 0x01072400000e0000 */
.L_x_3391:
        /* <DEDUP_REMOVED lines=21> */
.L_x_3318:
        /* <DEDUP_REMOVED lines=33> */
.L_x_3392:
[----:B------:R-:W-:Y:S05]  /*1b300*/  BRA.DIV ~URZ, `(.L_x_3333) ;  /* 0x000042727f007947 */ /* 0x000fea000b800000 */
[----:B------:R3:W4:Y:S02]  /*1b310*/  SHFL.IDX PT, R0, R17, RZ, 0x1c1f ;  /* 0x001c1fff11007589 */ /* 0x00072400000e0000 */
.L_x_3393:
        /* <DEDUP_REMOVED lines=22> */
[----:B------:R-:W-:-:S03]  /*1b480*/  ISETP.GE.AND P3, PT, R251, c[0x0][0x3c8], PT ;  /* 0x0000f200fb007a0c */ /* 0x000fc60003f66270 */
        /* <DEDUP_REMOVED lines=11> */
[----:B------:R-:W-:-:S03]  /*1b540*/  SHF.R.S32.HI R10, RZ, 0x1f, R252 ;  /* 0x0000001fff0a7819 */ /* 0x000fc600000114fc */
[----:B------:R4:W-:Y:S01]  /*1b550*/  @!P5 ST.E.64 [R6.64], R136 ;  /* 0x000000880600d985 */ /* 0x0009e2000c101b06 */
[----:B--2---:R-:W-:-:S04]  /*1b560*/  @!P4 LEA R2, P0, R5, R0, 0x2 ;  /* 0x000000000502c211 */ /* 0x004fc800078010ff */
[----:B------:R-:W-:Y:S02]  /*1b570*/  @!P4 LEA.HI.X R3, R5, R4, R8, 0x2, P0 ;  /* 0x000000040503c211 */ /* 0x000fe400000f1408 */
[C---:B------:R-:W-:Y:S02]  /*1b580*/  @!P6 LEA R8, P1, R252.reuse, R0, 0x2 ;  /* 0x00000000fc08e211 */ /* 0x040fe400078210ff */
[----:B------:R-:W-:Y:S01]  /*1b590*/  SHF.R.S32.HI R5, RZ, 0x1f, R251 ;  /* 0x0000001fff057819 */ /* 0x000fe200000114fb */
[----:B------:R2:W-:Y:S01]  /*1b5a0*/  @!P4 ST.E.64 [R2.64], R148 ;  /* 0x000000940200c985 */ /* 0x0005e2000c101b06 */
[----:B------:R-:W-:Y:S02]  /*1b5b0*/  @!P6 LEA.HI.X R9, R252, R4, R10, 0x2, P1 ;  /* 0x00000004fc09e211 */ /* 0x000fe400008f140a */
[----:B------:R-:W-:Y:S02]  /*1b5c0*/  SHF.R.S32.HI R10, RZ, 0x1f, R250 ;  /* 0x0000001fff0a7819 */ /* 0x000fe400000114fa */
[----:B------:R-:W-:Y:S01]  /*1b5d0*/  ISETP.GE.AND P1, PT, R246, c[0x0][0x3c8], PT ;  /* 0x0000f200f6007a0c */ /* 0x000fe20003f26270 */
[----:B------:R5:W-:Y:S01]  /*1b5e0*/  @!P6 ST.E.64 [R8.64], R152 ;  /* 0x000000980800e985 */ /* 0x000be2000c101b06 */
[----:B------:R-:W-:-:S02]  /*1b5f0*/  ISETP.GE.AND P6, PT, R249, c[0x0][0x3c8], PT ;  /* 0x0000f200f9007a0c */ /* 0x000fc40003fc6270 */
[----:B----4-:R-:W-:-:S04]  /*1b600*/  @!P3 LEA R6, P0, R251, R0, 0x2 ;  /* 0x00000000fb06b211 */ /* 0x010fc800078010ff */
[----:B------:R-:W-:Y:S02]  /*1b610*/  @!P3 LEA.HI.X R7, R251, R4, R5, 0x2, P0 ;  /* 0x00000004fb07b211 */ /* 0x000fe400000f1405 */
[----:B------:R-:W-:-:S03]  /*1b620*/  IADD3 R5, R209, 0x50, RZ ;  /* 0x00000050d1057810 */ /* 0x000fc60007ffe0ff */
[----:B------:R4:W-:Y:S01]  /*1b630*/  @!P3 ST.E.64 [R6.64], R28 ;  /* 0x0000001c0600b985 */ /* 0x0009e2000c101b06 */
[----:B------:R-:W-:Y:S02]  /*1b640*/  ISETP.GE.AND P5, PT, R5, c[0x0][0x3c8], PT ;  /* 0x0000f20005007a0c */ /* 0x000fe40003fa6270 */
[----:B------:R-:W-:Y:S02]  /*1b650*/  SHF.R.S32.HI R11, RZ, 0x1f, R5 ;  /* 0x0000001fff0b7819 */ /* 0x000fe40000011405 */
[----:B--2---:R-:W-:-:S04]  /*1b660*/  @!P2 LEA R2, P4, R250, R0, 0x2 ;  /* 0x00000000fa02a211 */ /* 0x004fc800078810ff */
[----:B------:R-:W-:Y:S02]  /*1b670*/  @!P2 LEA.HI.X R3, R250, R4, R10, 0x2, P4 ;  /* 0x00000004fa03a211 */ /* 0x000fe400020f140a */
[C---:B-----5:R-:W-:Y:S02]  /*1b680*/  @!P6 LEA R8, P0, R249.reuse, R0, 0x2 ;  /* 0x00000000f908e211 */ /* 0x060fe400078010ff */
[----:B------:R-:W-:Y:S01]  /*1b690*/  SHF.R.S32.HI R10, RZ, 0x1f, R249 ;  /* 0x0000001fff0a7819 */ /* 0x000fe200000114f9 */
[----:B------:R2:W-:Y:S03]  /*1b6a0*/  @!P2 ST.E.64 [R2.64], R24 ;  /* 0x000000180200a985 */ /* 0x0005e6000c101b06 */
[----:B------:R-:W-:Y:S02]  /*1b6b0*/  @!P6 LEA.HI.X R9, R249, R4, R10, 0x2, P0 ;  /* 0x00000004f909e211 */ /* 0x000fe400000f140a */
[----:B------:R-:W-:-:S03]  /*1b6c0*/  @!P5 LEA R10, P0, R5, R0, 0x2 ;  /* 0x00000000050ad211 */ /* 0x000fc600078010ff */
[----:B------:R5:W-:Y:S01]  /*1b6d0*/  @!P6 ST.E.64 [R8.64], R36 ;  /* 0x000000240800e985 */ /* 0x000be2000c101b06 */
[----:B----4-:R-:W-:Y:S02]  /*1b6e0*/  SHF.R.S32.HI R7, RZ, 0x1f, R246 ;  /* 0x0000001fff077819 */ /* 0x010fe400000114f6 */
[C---:B------:R-:W-:Y:S02]  /*1b6f0*/  @!P1 LEA R6, P2, R246.reuse, R0, 0x2 ;  /* 0x00000000f6069211 */ /* 0x040fe400078410ff */
[-C--:B------:R-:W-:Y:S02]  /*1b700*/  @!P5 LEA.HI.X R11, R5, R4.reuse, R11, 0x2, P0 ;  /* 0x00000004050bd211 */ /* 0x080fe400000f140b */
[----:B------:R-:W-:Y:S02]  /*1b710*/  @!P1 LEA.HI.X R7, R246, R4, R7, 0x2, P2 ;  /* 0x00000004f6079211 */ /* 0x000fe400010f1407 */
[----:B------:R-:W-:-:S03]  /*1b720*/  IADD3 R5, R209, 0x68, RZ ;  /* 0x00000068d1057810 */ /* 0x000fc60007ffe0ff */
[----:B------:R4:W-:Y:S01]  /*1b730*/  @!P1 ST.E.64 [R6.64], R32 ;  /* 0x0000002006009985 */ /* 0x0009e2000c101b06 */
[----:B------:R-:W-:-:S03]  /*1b740*/  ISETP.GE.AND P2, PT, R5, c[0x0][0x3c8], PT ;  /* 0x0000f20005007a0c */ /* 0x000fc60003f46270 */
[----:B------:R1:W-:Y:S01]  /*1b750*/  @!P5 ST.E.64 [R10.64], R44 ;  /* 0x0000002c0a00d985 */ /* 0x0003e2000c101b06 */
[C---:B--2---:R-:W-:Y:S02]  /*1b760*/  IADD3 R3, R209.reuse, 0x58, RZ ;  /* 0x00000058d1037810 */ /* 0x044fe40007ffe0ff */
[----:B------:R-:W-:Y:S02]  /*1b770*/  IADD3 R2, R209, 0x60, RZ ;  /* 0x00000060d1027810 */ /* 0x000fe40007ffe0ff */
[----:B------:R-:W-:Y:S02]  /*1b780*/  ISETP.GE.AND P3, PT, R3, c[0x0][0x3c8], PT ;  /* 0x0000f20003007a0c */ /* 0x000fe40003f66270 */
[----:B------:R-:W-:Y:S02]  /*1b790*/  ISETP.GE.AND P4, PT, R2, c[0x0][0x3c8], PT ;  /* 0x0000f20002007a0c */ /* 0x000fe40003f86270 */
[----:B-----5:R-:W-:-:S09]  /*1b7a0*/  SHF.R.S32.HI R9, RZ, 0x1f, R3 ;  /* 0x0000001fff097819 */ /* 0x020fd20000011403 */
[-C--:B------:R-:W-:Y:S02]  /*1b7b0*/  @!P3 LEA R8, P1, R3, R0.reuse, 0x2 ;  /* 0x000000000308b211 */ /* 0x080fe400078210ff */
[----:B------:R-:W-:Y:S02]  /*1b7c0*/  @!P4 LEA R12, P0, R2, R0, 0x2 ;  /* 0x00000000020cc211 */ /* 0x000fe400078010ff */
[----:B----4-:R-:W-:Y:S02]  /*1b7d0*/  IADD3 R6, R209, 0x70, RZ ;  /* 0x00000070d1067810 */ /* 0x010fe40007ffe0ff */
[----:B------:R-:W-:Y:S02]  /*1b7e0*/  SHF.R.S32.HI R7, RZ, 0x1f, R2 ;  /* 0x0000001fff077819 */ /* 0x000fe40000011402 */
[----:B------:R-:W-:Y:S02]  /*1b7f0*/  ISETP.GE.AND P6, PT, R6, c[0x0][0x3c8], PT ;  /* 0x0000f20006007a0c */ /* 0x000fe40003fc6270 */
[----:B------:R-:W-:-:S02]  /*1b800*/  @!P3 LEA.HI.X R9, R3, R4, R9, 0x2, P1 ;  /* 0x000000040309b211 */ /* 0x000fc400008f1409 */
[C---:B------:R-:W-:Y:S02]  /*1b810*/  IADD3 R3, R209.reuse, 0x78, RZ ;  /* 0x00000078d1037810 */ /* 0x040fe40007ffe0ff */
[----:B------:R-:W-:Y:S01]  /*1b820*/  @!P4 LEA.HI.X R13, R2, R4, R7, 0x2, P0 ;  /* 0x00000004020dc211 */ /* 0x000fe200000f1407 */
[----:B------:R2:W-:Y:S01]  /*1b830*/  @!P3 ST.E.64 [R8.64], R40 ;  /* 0x000000280800b985 */ /* 0x0005e2000c101b06 */
[----:B------:R-:W-:Y:S02]  /*1b840*/  IADD3 R2, R209, 0x80, RZ ;  /* 0x00000080d1027810 */ /* 0x000fe40007ffe0ff */
[----:B------:R-:W-:Y:S01]  /*1b850*/  ISETP.GE.AND P3, PT, R3, c[0x0][0x3c8], PT ;  /* 0x0000f20003007a0c */ /* 0x000fe20003f66270 */
[----:B------:R4:W-:Y:S01]  /*1b860*/  @!P4 ST.E.64 [R12.64], R52 ;  /* 0x000000340c00c985 */ /* 0x0009e2000c101b06 */
[----:B------:R-:W-:Y:S02]  /*1b870*/  ISETP.GE.AND P5, PT, R2, c[0x0][0x3c8], PT ;  /* 0x0000f20002007a0c */ /* 0x000fe40003fa6270 */
[----:B------:R-:W-:-:S02]  /*1b880*/  SHF.R.S32.HI R7, RZ, 0x1f, R5 ;  /* 0x0000001fff077819 */ /* 0x000fc40000011405 */
[----:B-1----:R-:W-:Y:S02]  /*1b890*/  SHF.R.S32.HI R11, RZ, 0x1f, R6 ;  /* 0x0000001fff0b7819 */ /* 0x002fe40000011406 */
[----:B------:R-:W-:-:S04]  /*1b8a0*/  @!P6 LEA R10, P0, R6, R0, 0x2 ;  /* 0x00000000060ae211 */ /* 0x000fc800078010ff */
[----:B------:R-:W-:Y:S02]  /*1b8b0*/  @!P6 LEA.HI.X R11, R6, R4, R11, 0x2, P0 ;  /* 0x00000004060be211 */ /* 0x000fe400000f140b */
[----:B------:R-:W-:Y:S02]  /*1b8c0*/  IADD3 R6, R209, 0x88, RZ ;  /* 0x00000088d1067810 */ /* 0x000fe40007ffe0ff */
[----:B--2---:R-:W-:-:S04]  /*1b8d0*/  @!P2 LEA R8, P1, R5, R0, 0x2 ;  /* 0x000000000508a211 */ /* 0x004fc800078210ff */
[----:B------:R-:W-:Y:S02]  /*1b8e0*/  @!P2 LEA.HI.X R9, R5, R4, R7, 0x2, P1 ;  /* 0x000000040509a211 */ /* 0x000fe400008f1407 */
[----:B------:R-:W-:Y:S02]  /*1b8f0*/  IADD3 R5, R209, 0x90, RZ ;  /* 0x00000090d1057810 */ /* 0x000fe40007ffe0ff */
[----:B------:R-:W-:Y:S01]  /*1b900*/  SHF.R.S32.HI R7, RZ, 0x1f, R2 ;  /* 0x0000001fff077819 */ /* 0x000fe20000011402 */
[----:B------:R1:W-:Y:S01]  /*1b910*/  @!P2 ST.E.64 [R8.64], R48 ;  /* 0x000000300800a985 */ /* 0x0003e2000c101b06 */
[----:B------:R-:W-:Y:S02]  /*1b920*/  ISETP.GE.AND P2, PT, R6, c[0x0][0x3c8], PT ;  /* 0x0000f20006007a0c */ /* 0x000fe40003f46270 */
[----:B----4-:R-:W-:Y:S01]  /*1b930*/  @!P5 LEA R12, P0, R2, R0, 0x2 ;  /* 0x00000000020cd211 */ /* 0x010fe200078010ff */
[----:B------:R2:W-:Y:S01]  /*1b940*/  @!P6 ST.E.64 [R10.64], R60 ;  /* 0x0000003c0a00e985 */ /* 0x0005e2000c101b06 */
[----:B------:R-:W-:-:S02]  /*1b950*/  ISETP.GE.AND P4, PT, R5, c[0x0][0x3c8], PT ;  /* 0x0000f20005007a0c */ /* 0x000fc40003f86270 */
[----:B------:R-:W-:Y:S02]  /*1b960*/  @!P5 LEA.HI.X R13, R2, R4, R7, 0x2, P0 ;  /* 0x00000004020dd211 */ /* 0x000fe400000f1407 */
[----:B------:R-:W-:Y:S02]  /*1b970*/  IADD3 R2, R209, 0xa0, RZ ;  /* 0x000000a0d1027810 */ /* 0x000fe40007ffe0ff */
[----:B------:R-:W-:Y:S02]  /*1b980*/  SHF.R.S32.HI R7, RZ, 0x1f, R5 ;  /* 0x0000001fff077819 */ /* 0x000fe40000011405 */
[----:B-1----:R-:W-:Y:S02]  /*1b990*/  SHF.R.S32.HI R9, RZ, 0x1f, R3 ;  /* 0x0000001fff097819 */ /* 0x002fe40000011403 */
[----:B------:R-:W-:-:S03]  /*1b9a0*/  @!P3 LEA R8, P1, R3, R0, 0x2 ;  /* 0x000000000308b211 */ /* 0x000fc600078210ff */
[----:B--2---:R-:W-:Y:S02]  /*1b9b0*/  @!P4 LEA R10, P0, R5, R0, 0x2 ;  /* 0x00000000050ac211 */ /* 0x004fe400078010ff */
        /* <DEDUP_REMOVED lines=9> */
[----:B------:R-:W-:Y:S02]  /*1ba50*/  ISETP.GE.AND P6, PT, R5, c[0x0][0x3c8], PT ;  /* 0x0000f20005007a0c */ /* 0x000fe40003fc6270 */
[----:B-1----:R-:W-:Y:S02]  /*1ba60*/  SHF.R.S32.HI R9, RZ, 0x1f, R6 ;  /* 0x0000001fff097819 */ /* 0x002fe40000011406 */
[----:B------:R-:W-:-:S05]  /*1ba70*/  @!P2 LEA R8, P1, R6, R0, 0x2 ;  /* 0x000000000608a211 */ /* 0x000fca00078210ff */
[----:B--2---:R-:W-:Y:S02]  /*1ba80*/  @!P5 LEA R12, P0, R2, R0, 0x2 ;  /* 0x00000000020cd211 */ /* 0x004fe400078010ff */
        /* <DEDUP_REMOVED lines=16> */
[----:B------:R-:W-:Y:S02]  /*1bb90*/  ISETP.GE.AND P3, PT, R3, c[0x0][0x3c8], PT ;  /* 0x0000f20003007a0c */ /* 0x000fe40003f66270 */
[----:B------:R-:W-:Y:S01]  /*1bba0*/  IADD3 R5, R209, 0xd0, RZ ;  /* 0x000000d0d1057810 */ /* 0x000fe20007ffe0ff */
[----:B------:R2:W-:Y:S01]  /*1bbb0*/  @!P5 ST.E.64 [R12.64], R84 ;  /* 0x000000540c00d985 */ /* 0x0005e2000c101b06 */
[----:B------:R-:W-:Y:S02]  /*1bbc0*/  SHF.R.S32.HI R7, RZ, 0x1f, R2 ;  /* 0x0000001fff077819 */ /* 0x000fe40000011402 */
[----:B------:R-:W-:Y:S02]  /*1bbd0*/  ISETP.GE.AND P5, PT, R5, c[0x0][0x3c8], PT ;  /* 0x0000f20005007a0c */ /* 0x000fe40003fa6270 */
[----:B-1----:R-:W-:-:S02]  /*1bbe0*/  SHF.R.S32.HI R9, RZ, 0x1f, R6 ;  /* 0x0000001fff097819 */ /* 0x002fc40000011406 */
[-C--:B------:R-:W-:Y:S02]  /*1bbf0*/  @!P2 LEA R8, P1, R6, R0.reuse, 0x2 ;  /* 0x000000000608a211 */ /* 0x080fe400078210ff */
[----:B--2---:R-:W-:Y:S02]  /*1bc00*/  @!P4 LEA R12, P0, R2, R0, 0x2 ;  /* 0x00000000020cc211 */ /* 0x004fe400078010ff */
[-C--:B------:R-:W-:Y:S02]  /*1bc10*/  @!P2 LEA.HI.X R9, R6, R4.reuse, R9, 0x2, P1 ;  /* 0x000000040609a211 */ /* 0x080fe400008f1409 */
[----:B------:R-:W-:Y:S02]  /*1bc20*/  IADD3 R6, R209, 0xc8, RZ ;  /* 0x000000c8d1067810 */ /* 0x000fe40007ffe0ff */
[----:B------:R-:W-:Y:S01]  /*1bc30*/  @!P4 LEA.HI.X R13, R2, R4, R7, 0x2, P0 ;  /* 0x00000004020dc211 */ /* 0x000fe200000f1407 */
[----:B------:R1:W-:Y:S01]  /*1bc40*/  @!P2 ST.E.64 [R8.64], R80 ;  /* 0x000000500800a985 */ /* 0x0003e2000c101b06 */
[----:B------:R-:W-:-:S02]  /*1bc50*/  ISETP.GE.AND P2, PT, R6, c[0x0][0x3c8], PT ;  /* 0x0000f20006007a0c */ /* 0x000fc40003f46270 */
[C---:B------:R-:W-:Y:S01]  /*1bc60*/  IADD3 R2, R209.reuse, 0xd8, RZ ;  /* 0x000000d8d1027810 */ /* 0x040fe20007ffe0ff */
[----:B------:R2:W-:Y:S01]  /*1bc70*/  @!P6 ST.E.64 [R10.64], R92 ;  /* 0x0000005c0a00e985 */ /* 0x0005e2000c101b06 */
[----:B------:R-:W-:-:S04]  /*1bc80*/  IADD3 R7, R209, 0xe0, RZ ;  /* 0x000000e0d1077810 */ /* 0x000fc80007ffe0ff */
[----:B------:R-:W-:Y:S02]  /*1bc90*/  ISETP.GE.AND P6, PT, R7, c[0x0][0x3c8], PT ;  /* 0x0000f20007007a0c */ /* 0x000fe40003fc6270 */
[----:B-1----:R-:W-:Y:S02]  /*1bca0*/  SHF.R.S32.HI R9, RZ, 0x1f, R3 ;  /* 0x0000001fff097819 */ /* 0x002fe40000011403 */
[-C--:B------:R-:W-:Y:S02]  /*1bcb0*/  @!P3 LEA R8, P1, R3, R0.reuse, 0x2 ;  /* 0x000000000308b211 */ /* 0x080fe400078210ff */
[----:B--2---:R-:W-:Y:S02]  /*1bcc0*/  @!P5 LEA R10, P0, R5, R0, 0x2 ;  /* 0x00000000050ad211 */ /* 0x004fe400078010ff */
[----:B------:R-:W-:Y:S02]  /*1bcd0*/  @!P3 LEA.HI.X R9, R3, R4, R9, 0x2, P1 ;  /* 0x000000040309b211 */ /* 0x000fe400008f1409 */
[----:B------:R-:W-:-:S03]  /*1bce0*/  SHF.R.S32.HI R3, RZ, 0x1f, R5 ;  /* 0x0000001fff037819 */ /* 0x000fc60000011405 */
[----:B------:R1:W-:Y:S01]  /*1bcf0*/  @!P3 ST.E.64 [R8.64], R88 ;  /* 0x000000580800b985 */ /* 0x0003e2000c101b06 */
[----:B------:R-:W-:Y:S02]  /*1bd00*/  @!P5 LEA.HI.X R11, R5, R4, R3, 0x2, P0 ;  /* 0x00000004050bd211 */ /* 0x000fe400000f1403 */
[----:B------:R-:W-:Y:S01]  /*1bd10*/  IADD3 R5, R209, 0xe8, RZ ;  /* 0x000000e8d1057810 */ /* 0x000fe20007ffe0ff */
[----:B------:R2:W-:Y:S01]  /*1bd20*/  @!P4 ST.E.64 [R12.64], R100 ;  /* 0x000000640c00c985 */ /* 0x0005e2000c101b06 */
[----:B------:R-:W-:Y:S02]  /*1bd30*/  ISETP.GE.AND P4, PT, R2, c[0x0][0x3c8], PT ;  /* 0x0000f20002007a0c */ /* 0x000fe40003f86270 */
[----:B------:R-:W-:Y:S02]  /*1bd40*/  ISETP.GE.AND P3, PT, R5, c[0x0][0x3c8], PT ;  /* 0x0000f20005007a0c */ /* 0x000fe40003f66270 */
[----:B------:R-:W-:Y:S02]  /*1bd50*/  IADD3 R3, R209, 0xf0, RZ ;  /* 0x000000f0d1037810 */ /* 0x000fe40007ffe0ff */
[----:B-1----:R-:W-:-:S02]  /*1bd60*/  SHF.R.S32.HI R9, RZ, 0x1f, R6 ;  /* 0x0000001fff097819 */ /* 0x002fc40000011406 */
[CC--:B------:R-:W-:Y:S02]  /*1bd70*/  @!P2 LEA R8, P1, R6.reuse, R0.reuse, 0x2 ;  /* 0x000000000608a211 */ /* 0x0c0fe400078210ff */
[----:B--2---:R-:W-:Y:S02]  /*1bd80*/  @!P6 LEA R12, P0, R7, R0, 0x2 ;  /* 0x00000000070ce211 */ /* 0x004fe400078010ff */
[----:B------:R-:W-:Y:S02]  /*1bd90*/  @!P2 LEA.HI.X R9, R6, R4, R9, 0x2, P1 ;  /* 0x000000040609a211 */ /* 0x000fe400008f1409 */
[----:B------:R-:W-:Y:S02]  /*1bda0*/  SHF.R.S32.HI R6, RZ, 0x1f, R2 ;  /* 0x0000001fff067819 */ /* 0x000fe40000011402 */
[----:B------:R-:W-:Y:S01]  /*1bdb0*/  @!P4 LEA R14, P1, R2, R0, 0x2 ;  /* 0x00000000020ec211 */ /* 0x000fe200078210ff */
[----:B------:R1:W-:Y:S01]  /*1bdc0*/  @!P2 ST.E.64 [R8.64], R96 ;  /* 0x000000600800a985 */ /* 0x0003e2000c101b06 */
[----:B------:R-:W-:-:S02]  /*1bdd0*/  ISETP.GE.AND P2, PT, R3, c[0x0][0x3c8], PT ;  /* 0x0000f20003007a0c */ /* 0x000fc40003f46270 */
[----:B------:R-:W-:Y:S01]  /*1bde0*/  @!P4 LEA.HI.X R15, R2, R4, R6, 0x2, P1 ;  /* 0x00000004020fc211 */ /* 0x000fe200008f1406 */
[----:B------:R2:W-:Y:S01]  /*1bdf0*/  @!P5 ST.E.64 [R10.64], R162 ;  /* 0x000000a20a00d985 */ /* 0x0005e2000c101b06 */
[----:B------:R-:W-:Y:S02]  /*1be00*/  IADD3 R2, R209, 0xf8, RZ ;  /* 0x000000f8d1027810 */ /* 0x000fe40007ffe0ff */
[----:B------:R-:W-:Y:S01]  /*1be10*/  SHF.R.S32.HI R6, RZ, 0x1f, R5 ;  /* 0x0000001fff067819 */ /* 0x000fe20000011405 */
[----:B------:R4:W-:Y:S01]  /*1be20*/  @!P4 ST.E.64 [R14.64], R168 ;  /* 0x000000a80e00c985 */ /* 0x0009e2000c101b06 */
[----:B------:R-:W-:Y:S02]  /*1be30*/  ISETP.GE.AND P1, PT, R2, c[0x0][0x3c8], PT ;  /* 0x0000f20002007a0c */ /* 0x000fe40003f26270 */
        /* <DEDUP_REMOVED lines=14> */
.L_x_3335:
[----:B------:R-:W-:Y:S05]  /*1bf20*/  BSYNC B0 ;  /* 0x0000000000007941 */ /* 0x000fea0003800000 */
.L_x_3334:
[----:B------:R-:W-:Y:S05]  /*1bf30*/  BRA.DIV ~URZ, `(.L_x_3336) ;  /* 0x000036b27f007947 */ /* 0x000fea000b800000 */
[----:B--2---:R2:W1:Y:S04]  /*1bf40*/  SHFL.IDX PT, R4, R16, 0x1, 0x1c1f ;  /* 0x003c1f0010047f89 */ /* 0x00446800000e0000 */
[----:B----4-:R2:W4:Y:S02]  /*1bf50*/  SHFL.IDX PT, R0, R17, 0x1, 0x1c1f ;  /* 0x003c1f0011007f89 */ /* 0x01052400000e0000 */
.L_x_3394:
[----:B------:R-:W-:-:S13]  /*1bf60*/  LOP3.LUT P0, RZ, R214, 0x2, RZ, 0xc0, !PT ;  /* 0x00000002d6ff7812 */ /* 0x000fda000780c0ff */
[----:B------:R-:W-:Y:S05]  /*1bf70*/  @P0 BRA `(.L_x_3331) ;  /* 0x0000198000000947 */ /* 0x000fea0003800000 */
[C---:B------:R-:W-:Y:S02]  /*1bf80*/  ISETP.GE.AND P0, PT, R209.reuse, c[0x0][0x3c8], PT ;  /* 0x0000f200d1007a0c */ /* 0x040fe40003f06270 */
[C---:B------:R-:W-:Y:S02]  /*1bf90*/  IADD3 R9, R209.reuse, 0x8, RZ ;  /* 0x00000008d1097810 */ /* 0x040fe40007ffe0ff */
[----:B------:R-:W-:Y:S02]  /*1bfa0*/  IADD3 R5, R209, 0x10, RZ ;  /* 0x00000010d1057810 */ /* 0x000fe40007ffe0ff */
[----:B------:R-:W-:Y:S02]  /*1bfb0*/  ISETP.GE.AND P3, PT, R9, c[0x0][0x3c8], PT ;  /* 0x0000f20009007a0c */ /* 0x000fe40003f66270 */
[----:B------:R-:W-:Y:S02]  /*1bfc0*/  ISETP.GE.AND P5, PT, R5, c[0x0][0x3c8], PT ;  /* 0x0000f20005007a0c */ /* 0x000fe40003fa6270 */
[----:B------:R-:W-:-:S02]  /*1bfd0*/  IADD3 R12, R209, 0x18, RZ ;  /* 0x00000018d10c7810 */ /* 0x000fc40007ffe0ff */
[----:B------:R-:W-:Y:S02]  /*1bfe0*/  SHF.R.S32.HI R6, RZ, 0x1f, R209 ;  /* 0x0000001fff067819 */ /* 0x000fe400000114d1 */
[C---:B----4-:R-:W-:Y:S02]  /*1bff0*/  @!P0 LEA R2, P1, R209.reuse, R0, 0x2 ;  /* 0x00000000d1028211 */ /* 0x050fe400078210ff */
[C---:B------:R-:W-:Y:S02]  /*1c000*/  IADD3 R11, R209.reuse, 0x8, RZ ;  /* 0x00000008d10b7810 */ /* 0x040fe40007ffe0ff */
[----:B------:R-:W-:Y:S02]  /*1c010*/  ISETP.GE.AND P2, PT, R12, c[0x0][0x3c8], PT ;  /* 0x0000f2000c007a0c */ /* 0x000fe40003f46270 */
[C---:B------:R-:W-:Y:S02]  /*1c020*/  IADD3 R10, R209.reuse, 0x20, RZ ;  /* 0x00000020d10a7810 */ /* 0x040fe40007ffe0ff */
[----:B-1----:R-:W-:-:S02]  /*1c030*/  @!P0 LEA.HI.X R3, R209, R4, R6, 0x2, P1 ;  /* 0x00000004d1038211 */ /* 0x002fc400008f1406 */
[----:B------:R-:W-:Y:S02]  /*1c040*/  @!P3 LEA R6, P6, R9, R0, 0x2 ;  /* 0x000000000906b211 */ /* 0x000fe400078c10ff */
[----:B------:R-:W-:Y:S01]  /*1c050*/  SHF.R.S32.HI R11, RZ, 0x1f, R11 ;  /* 0x0000001fff0b7819 */ /* 0x000fe2000001140b */
[----:B------:R1:W-:Y:S01]  /*1c060*/  @!P0 ST.E.64 [R2.64], R108 ;  /* 0x0000006c02008985 */ /* 0x0003e2000c101b06 */
[----:B------:R-:W-:Y:S02]  /*1c070*/  IADD3 R8, R209, 0x10, RZ ;  /* 0x00000010d1087810 */ /* 0x000fe40007ffe0ff */
[----:B------:R-:W-:Y:S02]  /*1c080*/  ISETP.GE.AND P1, PT, R10, c[0x0][0x3c8], PT ;  /* 0x0000f2000a007a0c */ /* 0x000fe40003f26270 */
[----:B------:R-:W-:Y:S02]  /*1c090*/  @!P3 LEA.HI.X R7, R9, R4, R11, 0x2, P6 ;  /* 0x000000040907b211 */ /* 0x000fe400030f140b */
[----:B------:R-:W-:-:S02]  /*1c0a0*/  SHF.R.S32.HI R8, RZ, 0x1f, R8 ;  /* 0x0000001fff087819 */ /* 0x000fc40000011408 */
[----:B------:R-:W-:Y:S01]  /*1c0b0*/  ISETP.GE.AND P0, PT, R252, c[0x0][0x3c8], PT ;  /* 0x0000f200fc007a0c */ /* 0x000fe20003f06270 */
[----:B------:R4:W-:Y:S01]  /*1c0c0*/  @!P3 ST.E.64 [R6.64], R120 ;  /* 0x000000780600b985 */ /* 0x0009e2000c101b06 */
[C---:B------:R-:W-:Y:S02]  /*1c0d0*/  IADD3 R13, R209.reuse, 0x18, RZ ;  /* 0x00000018d10d7810 */ /* 0x040fe40007ffe0ff */
[----:B------:R-:W-:Y:S02]  /*1c0e0*/  IADD3 R11, R209, 0x20, RZ ;  /* 0x00000020d10b7810 */ /* 0x000fe40007ffe0ff */
[----:B------:R-:W-:Y:S02]  /*1c0f0*/  SHF.R.S32.HI R13, RZ, 0x1f, R13 ;  /* 0x0000001fff0d7819 */ /* 0x000fe4000001140d */
[----:B------:R-:W-:Y:S02]  /*1c100*/  SHF.R.S32.HI R11, RZ, 0x1f, R11 ;  /* 0x0000001fff0b7819 */ /* 0x000fe4000001140b */
[----:B-1----:R-:W-:-:S04]  /*1c110*/  @!P5 LEA R2, P4, R5, R0, 0x2 ;  /* 0x000000000502d211 */ /* 0x002fc800078810ff */
[----:B------:R-:W-:Y:S02]  /*1c120*/  @!P5 LEA.HI.X R3, R5, R4, R8, 0x2, P4 ;  /* 0x000000040503d211 */ /* 0x000fe400020f1408 */
[C---:B------:R-:W-:Y:S02]  /*1c130*/  @!P2 LEA R8, P3, R12.reuse, R0, 0x2 ;  /* 0x000000000c08a211 */ /* 0x040fe400078610ff */
[----:B------:R-:W-:Y:S01]  /*1c140*/  ISETP.GE.AND P4, PT, R251, c[0x0][0x3c8], PT ;  /* 0x0000f200fb007a0c */ /* 0x000fe20003f86270 */
[----:B------:R1:W-:Y:S01]  /*1c150*/  @!P5 ST.E.64 [R2.64], R124 ;  /* 0x0000007c0200d985 */ /* 0x0003e2000c101b06 */
[----:B------:R-:W-:Y:S02]  /*1c160*/  @!P2 LEA.HI.X R9, R12, R4, R13, 0x2, P3 ;  /* 0x000000040c09a211 */ /* 0x000fe400018f140d */
[----:B----4-:R-:W-:Y:S02]  /*1c170*/  @!P1 LEA R6, P6, R10, R0, 0x2 ;  /* 0x000000000a069211 */ /* 0x010fe400078c10ff */
[----:B------:R-:W-:Y:S01]  /*1c180*/  ISETP.GE.AND P3, PT, R250, c[0x0][0x3c8], PT ;  /* 0x0000f200fa007a0c */ /* 0x000fe20003f66270 */
[----:B------:R4:W-:Y:S01]  /*1c190*/  @!P2 ST.E.64 [R8.64], R128 ;  /* 0x000000800800a985 */ /* 0x0009e2000c101b06 */
[----:B------:R-:W-:-:S02]  /*1c1a0*/  SHF.R.S32.HI R5, RZ, 0x1f, R252 ;  /* 0x0000001fff057819 */ /* 0x000fc400000114fc */
[----:B------:R-:W-:Y:S02]  /*1c1b0*/  @!P1 LEA.HI.X R7, R10, R4, R11, 0x2, P6 ;  /* 0x000000040a079211 */ /* 0x000fe400030f140b */
[----:B------:R-:W-:Y:S02]  /*1c1c0*/  ISETP.GE.AND P6, PT, R249, c[0x0][0x3c8], PT ;  /* 0x0000f200f9007a0c */ /* 0x000fe40003fc6270 */
[----:B------:R-:W-:Y:S01]  /*1c1d0*/  SHF.R.S32.HI R12, RZ, 0x1f, R251 ;  /* 0x0000001fff0c7819 */ /* 0x000fe200000114fb */
        /* <DEDUP_REMOVED lines=11> */
[C---:B-----5:R-:W-:Y:S02]  /*1c290*/  IADD3 R6, R209.reuse, 0x58, RZ ;  /* 0x00000058d1067810 */ /* 0x060fe40007ffe0ff */
        /* <DEDUP_REMOVED lines=18> */
[----:B------:R-:W-:Y:S02]  /*1c3c0*/  ISETP.GE.AND P5, PT, R3, c[0x0][0x3c8], PT ;  /* 0x0000f20003007a0c */ /* 0x000fe40003fa6270 */
[----:B------:R-:W-:Y:S02]  /*1c3d0*/  IADD3 R7, R209, 0x70, RZ ;  /* 0x00000070d1077810 */ /* 0x000fe40007ffe0ff */
[----:B------:R-:W-:-:S02]  /*1c3e0*/  @!P2 LEA.HI.X R15, R2, R4, R13, 0x2, P0 ;  /* 0x00000004020fa211 */ /* 0x000fc400000f140d */
[----:B------:R-:W-:Y:S02]  /*1c3f0*/  ISETP.GE.AND P2, PT, R5, c[0x0][0x3c8], PT ;  /* 0x0000f20005007a0c */ /* 0x000fe40003f46270 */
[----:B------:R-:W-:Y:S02]  /*1c400*/  ISETP.GE.AND P6, PT, R2, c[0x0][0x3c8], PT ;  /* 0x0000f20002007a0c */ /* 0x000fe40003fc6270 */
[----:B------:R-:W-:Y:S02]  /*1c410*/  @!P4 LEA.HI.X R13, R6, R4, R16, 0x2, P1 ;  /* 0x00000004060dc211 */ /* 0x000fe400008f1410 */
[----:B------:R-:W-:Y:S02]  /*1c420*/  ISETP.GE.AND P1, PT, R7, c[0x0][0x3c8], PT ;  /* 0x0000f20007007a0c */ /* 0x000fe40003f26270 */
[----:B------:R-:W-:Y:S02]  /*1c430*/  @!P5 LEA R18, P0, R3, R0, 0x2 ;  /* 0x000000000312d211 */ /* 0x000fe400078010ff */
[----:B------:R-:W-:-:S03]  /*1c440*/  IADD3 R6, R209, 0x78, RZ ;  /* 0x00000078d1067810 */ /* 0x000fc60007ffe0ff */
[----:B------:R-:W-:Y:S02]  /*1c450*/  @!P2 LEA R16, P3, R5, R0, 0x2 ;  /* 0x000000000510a211 */ /* 0x000fe400078610ff */
[----:B------:R-:W-:Y:S01]  /*1c460*/  @!P6 ST.E.64 [R14.64], R46 ;  /* 0x0000002e0e00e985 */ /* 0x000fe2000c101b06 */
[----:B------:R-:W-:-:S03]  /*1c470*/  SHF.R.S32.HI R2, RZ, 0x1f, R6 ;  /* 0x0000001fff027819 */ /* 0x000fc60000011406 */
[----:B------:R2:W-:Y:S01]  /*1c480*/  @!P4 ST.E.64 [R12.64], R42 ;  /* 0x0000002a0c00c985 */ /* 0x0005e2000c101b06 */
[----:B-1----:R-:W-:Y:S02]  /*1c490*/  SHF.R.S32.HI R9, RZ, 0x1f, R3 ;  /* 0x0000001fff097819 */ /* 0x002fe40000011403 */
[----:B------:R-:W-:Y:S02]  /*1c4a0*/  SHF.R.S32.HI R8, RZ, 0x1f, R5 ;  /* 0x0000001fff087819 */ /* 0x000fe40000011405 */
[-C--:B------:R-:W-:Y:S02]  /*1c4b0*/  @!P5 LEA.HI.X R19, R3, R4.reuse, R9, 0x2, P0 ;  /* 0x000000040313d211 */ /* 0x080fe400000f1409 */
[----:B------:R-:W-:Y:S02]  /*1c4c0*/  SHF.R.S32.HI R9, RZ, 0x1f, R7 ;  /* 0x0000001fff097819 */ /* 0x000fe40000011407 */
[----:B---3--:R-:W-:Y:S02]  /*1c4d0*/  @!P2 LEA.HI.X R17, R5, R4, R8, 0x2, P3 ;  /* 0x000000040511a211 */ /* 0x008fe400018f1408 */
[----:B------:R-:W-:-:S02]  /*1c4e0*/  ISETP.GE.AND P0, PT, R6, c[0x0][0x3c8], PT ;  /* 0x0000f20006007a0c */ /* 0x000fc40003f06270 */
[C---:B------:R-:W-:Y:S02]  /*1c4f0*/  IADD3 R5, R209.reuse, 0x88, RZ ;  /* 0x00000088d1057810 */ /* 0x040fe40007ffe0ff */
[----:B------:R-:W-:Y:S02]  /*1c500*/  IADD3 R8, R209, 0x80, RZ ;  /* 0x00000080d1087810 */ /* 0x000fe40007ffe0ff */
[----:B------:R-:W-:Y:S02]  /*1c510*/  ISETP.GE.AND P5, PT, R5, c[0x0][0x3c8], PT ;  /* 0x0000f20005007a0c */ /* 0x000fe40003fa6270 */
[----:B------:R-:W-:-:S05]  /*1c520*/  ISETP.GE.AND P6, PT, R8, c[0x0][0x3c8], PT ;  /* 0x0000f20008007a0c */ /* 0x000fca0003fc6270 */
[CC--:B------:R-:W-:Y:S02]  /*1c530*/  @!P0 LEA R10, P3, R6.reuse, R0.reuse, 0x2 ;  /* 0x00000000060a8211 */ /* 0x0c0fe400078610ff */
[C---:B--2---:R-:W-:Y:S02]  /*1c540*/  @!P1 LEA R12, P4, R7.reuse, R0, 0x2 ;  /* 0x00000000070c9211 */ /* 0x044fe400078810ff */
[-C--:B------:R-:W-:Y:S02]  /*1c550*/  @!P0 LEA.HI.X R11, R6, R4.reuse, R2, 0x2, P3 ;  /* 0x00000004060b8211 */ /* 0x080fe400018f1402 */
[----:B------:R-:W-:Y:S02]  /*1c560*/  @!P1 LEA.HI.X R13, R7, R4, R9, 0x2, P4 ;  /* 0x00000004070d9211 */ /* 0x000fe400020f1409 */
[----:B------:R-:W-:Y:S02]  /*1c570*/  ISETP.GE.AND P4, PT, R3, c[0x0][0x3c8], PT ;  /* 0x0000f20003007a0c */ /* 0x000fe40003f86270 */
[----:B------:R-:W-:-:S02]  /*1c580*/  SHF.R.S32.HI R7, RZ, 0x1f, R5 ;  /* 0x0000001fff077819 */ /* 0x000fc40000011405 */
[C---:B------:R-:W-:Y:S02]  /*1c590*/  IADD3 R2, R209.reuse, 0x90, RZ ;  /* 0x00000090d1027810 */ /* 0x040fe40007ffe0ff */
[----:B------:R-:W-:Y:S02]  /*1c5a0*/  IADD3 R6, R209, 0x98, RZ ;  /* 0x00000098d1067810 */ /* 0x000fe40007ffe0ff */
[----:B------:R-:W-:Y:S02]  /*1c5b0*/  SHF.R.S32.HI R3, RZ, 0x1f, R8 ;  /* 0x0000001fff037819 */ /* 0x000fe40000011408 */
        /* <DEDUP_REMOVED lines=10> */
[----:B------:R-:W-:Y:S02]  /*1c660*/  SHF.R.S32.HI R7, RZ, 0x1f, R6 ;  /* 0x0000001fff077819 */ /* 0x000fe40000011406 */
[----:B-1----:R-:W-:-:S04]  /*1c670*/  @!P6 LEA R16, P3, R8, R0, 0x2 ;  /* 0x000000000810e211 */ /* 0x002fc800078610ff */
[----:B------:R-:W-:Y:S02]  /*1c680*/  @!P6 LEA.HI.X R17, R8, R4, R3, 0x2, P3 ;  /* 0x000000040811e211 */ /* 0x000fe400018f1403 */
[----:B------:R-:W-:Y:S02]  /*1c690*/  ISETP.GE.AND P3, PT, R5, c[0x0][0x3c8], PT ;  /* 0x0000f20005007a0c */ /* 0x000fe40003f66270 */
[C---:B--2---:R-:W-:Y:S01]  /*1c6a0*/  @!P2 LEA R10, P0, R2.reuse, R0, 0x2 ;  /* 0x00000000020aa211 */ /* 0x044fe200078010ff */
[----:B------:R1:W-:Y:S01]  /*1c6b0*/  @!P6 ST.E.64 [R16.64], R70 ;  /* 0x000000461000e985 */ /* 0x0003e2000c101b06 */
[----:B------:R-:W-:Y:S02]  /*1c6c0*/  IADD3 R3, R209, 0xa8, RZ ;  /* 0x000000a8d1037810 */ /* 0x000fe40007ffe0ff */
[----:B------:R-:W-:Y:S01]  /*1c6d0*/  @!P2 LEA.HI.X R11, R2, R4, R9, 0x2, P0 ;  /* 0x00000004020ba211 */ /* 0x000fe200000f1409 */
[----:B------:R2:W-:Y:S01]  /*1c6e0*/  @!P5 ST.E.64 [R14.64], R66 ;  /* 0x000000420e00d985 */ /* 0x0005e2000c101b06 */
[----:B------:R-:W-:-:S02]  /*1c6f0*/  @!P4 LEA R8, P1, R6, R0, 0x2 ;  /* 0x000000000608c211 */ /* 0x000fc400078210ff */
[----:B------:R-:W-:Y:S02]  /*1c700*/  ISETP.GE.AND P2, PT, R3, c[0x0][0x3c8], PT ;  /* 0x0000f20003007a0c */ /* 0x000fe40003f46270 */
[----:B------:R-:W-:Y:S02]  /*1c710*/  @!P4 LEA.HI.X R9, R6, R4, R7, 0x2, P1 ;  /* 0x000000040609c211 */ /* 0x000fe400008f1407 */
[----:B------:R-:W-:Y:S02]  /*1c720*/  SHF.R.S32.HI R13, RZ, 0x1f, R5 ;  /* 0x0000001fff0d7819 */ /* 0x000fe40000011405 */
[----:B------:R-:W-:Y:S02]  /*1c730*/  IADD3 R6, R209, 0xb8, RZ ;  /* 0x000000b8d1067810 */ /* 0x000fe40007ffe0ff */
[----:B------:R-:W-:Y:S02]  /*1c740*/  ISETP.GE.AND P6, PT, R2, c[0x0][0x3c8], PT ;  /* 0x0000f20002007a0c */ /* 0x000fe40003fc6270 */
[----:B------:R-:W-:-:S02]  /*1c750*/  SHF.R.S32.HI R12, RZ, 0x1f, R3 ;  /* 0x0000001fff0c7819 */ /* 0x000fc40000011403 */
[C---:B------:R-:W-:Y:S02]  /*1c760*/  IADD3 R7, R209.reuse, 0xb0, RZ ;  /* 0x000000b0d1077810 */ /* 0x040fe40007ffe0ff */
[----:B------:R-:W-:Y:S02]  /*1c770*/  IADD3 R2, R209, 0xc8, RZ ;  /* 0x000000c8d1027810 */ /* 0x000fe40007ffe0ff */
[----:B------:R-:W-:-:S05]  /*1c780*/  ISETP.GE.AND P1, PT, R7, c[0x0][0x3c8], PT ;  /* 0x0000f20007007a0c */ /* 0x000fca0003f26270 */
        /* <DEDUP_REMOVED lines=16> */
[----:B------:R-:W-:Y:S02]  /*1c890*/  SHF.R.S32.HI R5, RZ, 0x1f, R3 ;  /* 0x0000001fff057819 */ /* 0x000fe40000011403 */
[----:B-1----:R-:W-:Y:S02]  /*1c8a0*/  SHF.R.S32.HI R8, RZ, 0x1f, R7 ;  /* 0x0000001fff087819 */ /* 0x002fe40000011407 */
[----:B------:R-:W-:Y:S02]  /*1c8b0*/  SHF.R.S32.HI R6, RZ, 0x1f, R2 ;  /* 0x0000001fff067819 */ /* 0x000fe40000011402 */
[----:B------:R-:W-:-:S02]  /*1c8c0*/  @!P1 LEA.HI.X R13, R7, R4, R8, 0x2, P5 ;  /* 0x00000004070d9211 */ /* 0x000fc400028f1408 */
[----:B------:R-:W-:Y:S02]  /*1c8d0*/  IADD3 R7, R209, 0xd0, RZ ;  /* 0x000000d0d1077810 */ /* 0x000fe40007ffe0ff */
[CC--:B--2---:R-:W-:Y:S01]  /*1c8e0*/  @!P6 LEA R14, P3, R3.reuse, R0.reuse, 0x2 ;  /* 0x00000000030ee211 */ /* 0x0c4fe200078610ff */
[----:B------:R1:W-:Y:S01]  /*1c8f0*/  @!P1 ST.E.64 [R12.64], R138 ;  /* 0x0000008a0c009985 */ /* 0x0003e2000c101b06 */
[C---:B------:R-:W-:Y:S02]  /*1c900*/  @!P4 LEA R16, P2, R2.reuse, R0, 0x2 ;  /* 0x000000000210c211 */ /* 0x040fe400078410ff */
[----:B------:R-:W-:Y:S01]  /*1c910*/  @!P6 LEA.HI.X R15, R3, R4, R5, 0x2, P3 ;  /* 0x00000004030fe211 */ /* 0x000fe200018f1405 */
[----:B------:R2:W-:Y:S01]  /*1c920*/  @!P0 ST.E.64 [R10.64], R90 ;  /* 0x0000005a0a008985 */ /* 0x0005e2000c101b06 */
[----:B------:R-:W-:Y:S02]  /*1c930*/  ISETP.GE.AND P3, PT, R2, c[0x0][0x3c8], PT ;  /* 0x0000f20002007a0c */ /* 0x000fe40003f66270 */
[----:B------:R-:W-:Y:S01]  /*1c940*/  ISETP.GE.AND P5, PT, R7, c[0x0][0x3c8], PT ;  /* 0x0000f20007007a0c */ /* 0x000fe20003fa6270 */
[----:B------:R-:W-:Y:S01]  /*1c950*/  @!P6 ST.E.64 [R14.64], R150 ;  /* 0x000000960e00e985 */ /* 0x000fe2000c101b06 */
[----:B------:R-:W-:-:S02]  /*1c960*/  IADD3 R8, R209, 0xd8, RZ ;  /* 0x000000d8d1087810 */ /* 0x000fc40007ffe0ff */
[----:B------:R-:W-:Y:S02]  /*1c970*/  SHF.R.S32.HI R3, RZ, 0x1f, R7 ;  /* 0x0000001fff037819 */ /* 0x000fe40000011407 */
[----:B------:R-:W-:Y:S02]  /*1c980*/  ISETP.GE.AND P4, PT, R8, c[0x0][0x3c8], PT ;  /* 0x0000f20008007a0c */ /* 0x000fe40003f86270 */
[C---:B------:R-:W-:Y:S02]  /*1c990*/  IADD3 R5, R209.reuse, 0xe8, RZ ;  /* 0x000000e8d1057810 */ /* 0x040fe40007ffe0ff */
[----:B------:R-:W-:Y:S02]  /*1c9a0*/  SHF.R.S32.HI R9, RZ, 0x1f, R8 ;  /* 0x0000001fff097819 */ /* 0x000fe40000011408 */
[----:B------:R-:W-:Y:S02]  /*1c9b0*/  @!P3 LEA.HI.X R17, R2, R4, R6, 0x2, P2 ;  /* 0x000000040211b211 */ /* 0x000fe400010f1406 */
[----:B------:R-:W-:-:S02]  /*1c9c0*/  IADD3 R6, R209, 0xe0, RZ ;  /* 0x000000e0d1067810 */ /* 0x000fc40007ffe0ff */
[----:B------:R-:W-:Y:S02]  /*1c9d0*/  ISETP.GE.AND P2, PT, R5, c[0x0][0x3c8], PT ;  /* 0x0000f20005007a0c */ /* 0x000fe40003f46270 */
[----:B------:R-:W-:Y:S02]  /*1c9e0*/  ISETP.GE.AND P3, PT, R6, c[0x0][0x3c8], PT ;  /* 0x0000f20006007a0c */ /* 0x000fe40003f66270 */
[----:B------:R-:W-:Y:S02]  /*1c9f0*/  ISETP.GE.AND P6, PT, R2, c[0x0][0x3c8], PT ;  /* 0x0000f20002007a0c */ /* 0x000fe40003fc6270 */
[----:B-1----:R-:W-:-:S04]  /*1ca00*/  @!P5 LEA R12, P1, R7, R0, 0x2 ;  /* 0x00000000070cd211 */ /* 0x002fc800078210ff */
[----:B------:R-:W-:Y:S02]  /*1ca10*/  @!P5 LEA.HI.X R13, R7, R4, R3, 0x2, P1 ;  /* 0x00000004070dd211 */ /* 0x000fe400008f1403 */
[----:B------:R-:W-:Y:S02]  /*1ca20*/  IADD3 R3, R209, 0xf0, RZ ;  /* 0x000000f0d1037810 */ /* 0x000fe40007ffe0ff */
[C---:B--2---:R-:W-:Y:S02]  /*1ca30*/  @!P4 LEA R10, P0, R8.reuse, R0, 0x2 ;  /* 0x00000000080ac211 */ /* 0x044fe400078010ff */
[----:B------:R-:W-:Y:S01]  /*1ca40*/  ISETP.GE.AND P1, PT, R3, c[0x0][0x3c8], PT ;  /* 0x0000f20003007a0c */ /* 0x000fe20003f26270 */
[----:B------:R-:W-:Y:S01]  /*1ca50*/  @!P6 ST.E.64 [R16.64], R170 ;  /* 0x000000aa1000e985 */ /* 0x000fe2000c101b06 */
[----:B------:R-:W-:Y:S02]  /*1ca60*/  @!P4 LEA.HI.X R11, R8, R4, R9, 0x2, P0 ;  /* 0x00000004080bc211 */ /* 0x000fe400000f1409 */
[----:B------:R-:W-:Y:S01]  /*1ca70*/  SHF.R.S32.HI R7, RZ, 0x1f, R6 ;  /* 0x0000001fff077819 */ /* 0x000fe20000011406 */
[----:B------:R-:W-:Y:S01]  /*1ca80*/  @!P5 ST.E.64 [R12.64], R154 ;  /* 0x0000009a0c00d985 */ /* 0x000fe2000c101b06 */
[----:B------:R-:W-:-:S03]  /*1ca90*/  @!P3 LEA R8, P0, R6, R0, 0x2 ;  /* 0x000000000608b211 */ /* 0x000fc600078010ff */
[----:B------:R-:W-:Y:S01]  /*1caa0*/  @!P4 ST.E.64 [R10.64], R110 ;  /* 0x0000006e0a00c985 */ /* 0x000fe2000c101b06 */
[----:B------:R-:W-:Y:S02]  /*1cab0*/  @!P3 LEA.HI.X R9, R6, R4, R7, 0x2, P0 ;  /* 0x000000040609b211 */ /* 0x000fe400000f1407 */
[----:B------:R-:W-:Y:S02]  /*1cac0*/  SHF.R.S32.HI R7, RZ, 0x1f, R5 ;  /* 0x0000001fff077819 */ /* 0x000fe40000011405 */
[C---:B------:R-:W-:Y:S01]  /*1cad0*/  @!P2 LEA R6, P0, R5.reuse, R0, 0x2 ;  /* 0x000000000506a211 */ /* 0x040fe200078010ff */
[----:B------:R-:W-:Y:S03]  /*1cae0*/  @!P3 ST.E.64 [R8.64], R106 ;  /* 0x0000006a0800b985 */ /* 0x000fe6000c101b06 */
[----:B------:R-:W-:Y:S02]  /*1caf0*/  @!P2 LEA.HI.X R7, R5, R4, R7, 0x2, P0 ;  /* 0x000000040507a211 */ /* 0x000fe400000f1407 */
[----:B------:R-:W-:-:S02]  /*1cb00*/  SHF.R.S32.HI R5, RZ, 0x1f, R3 ;  /* 0x0000001fff057819 */ /* 0x000fc40000011403 */
        /* <DEDUP_REMOVED lines=12> */
.L_x_3316:
        /* <DEDUP_REMOVED lines=18> */
.L_x_3337:
        /* <DEDUP_REMOVED lines=55> */
.L_x_3339:
[----:B------:R-:W-:Y:S05]  /*1d060*/  BSYNC B0 ;  /* 0x0000000000007941 */ /* 0x000fea0003800000 */
.L_x_3338:
        /* <DEDUP_REMOVED lines=36> */
.L_x_3395:
[----:B------:R-:W-:Y:S05]  /*1d2b0*/  BRA.DIV ~URZ, `(.L_x_3341) ;  /* 0x000024727f007947 */ /* 0x000fea000b800000 */
[----:B------:R3:W4:Y:S02]  /*1d2c0*/  SHFL.IDX PT, R2, R14, RZ, 0x181f ;  /* 0x00181fff0e027589 */ /* 0x00072400000e0000 */
.L_x_3396:
        /* <DEDUP_REMOVED lines=27> */
.L_x_3343:
[----:B------:R-:W-:Y:S05]  /*1d480*/  BSYNC B0 ;  /* 0x0000000000007941 */ /* 0x000fea0003800000 */
.L_x_3342:
[----:B------:R-:W-:Y:S05]  /*1d490*/  BRA.DIV ~URZ, `(.L_x_3344) ;  /* 0x000023027f007947 */ /* 0x000fea000b800000 */
[----:B--2---:R2:W1:Y:S04]  /*1d4a0*/  SHFL.IDX PT, R10, R11, 0x1, 0x181f ;  /* 0x00381f000b0a7f89 */ /* 0x00446800000e0000 */
[----:B----4-:R2:W4:Y:S02]  /*1d4b0*/  SHFL.IDX PT, R2, R14, 0x1, 0x181f ;  /* 0x00381f000e027f89 */ /* 0x01052400000e0000 */
.L_x_3397:
        /* <DEDUP_REMOVED lines=20> */
.L_x_3346:
[----:B------:R-:W-:Y:S05]  /*1d600*/  BSYNC B0 ;  /* 0x0000000000007941 */ /* 0x000fea0003800000 */
.L_x_3345:
[----:B------:R-:W-:Y:S05]  /*1d610*/  BRA.DIV ~URZ, `(.L_x_3347) ;  /* 0x000022527f007947 */ /* 0x000fea000b800000 */
[----:B-1----:R1:W2:Y:S02]  /*1d620*/  SHFL.IDX PT, R10, R11, 0x2, 0x181f ;  /* 0x00581f000b0a7f89 */ /* 0x0022a400000e0000 */
.L_x_3398:
[----:B------:R-:W-:Y:S05]  /*1d630*/  BRA.DIV ~URZ, `(.L_x_3348) ;  /* 0x000022a27f007947 */ /* 0x000fea000b800000 */
[----:B----4-:R4:W1:Y:S02]  /*1d640*/  SHFL.IDX PT, R2, R14, 0x2, 0x181f ;  /* 0x00581f000e027f89 */ /* 0x01086400000e0000 */
.L_x_3399:
        /* <DEDUP_REMOVED lines=20> */
.L_x_3350:
[----:B------:R-:W-:Y:S05]  /*1d790*/  BSYNC B0 ;  /* 0x0000000000007941 */ /* 0x000fea0003800000 */
.L_x_3349:
[----:B------:R-:W-:Y:S05]  /*1d7a0*/  BRA.DIV ~URZ, `(.L_x_3351) ;  /* 0x000021a27f007947 */ /* 0x000fea000b800000 */
[----:B--2---:R2:W3:Y:S04]  /*1d7b0*/  SHFL.IDX PT, R10, R11, 0x3, 0x181f ;  /* 0x00781f000b0a7f89 */ /* 0x0044e800000e0000 */
[----:B-1----:R2:W1:Y:S02]  /*1d7c0*/  SHFL.IDX PT, R2, R14, 0x3, 0x181f ;  /* 0x00781f000e027f89 */ /* 0x00246400000e0000 */
.L_x_3400:
        /* <DEDUP_REMOVED lines=19> */
.L_x_3331:
[----:B------:R-:W-:Y:S05]  /*1d900*/  BSYNC B1 ;  /* 0x0000000000017941 */ /* 0x000fea0003800000 */
.L_x_3315:
        /* <DEDUP_REMOVED lines=13> */
.L_x_3401:
[----:B------:R-:W-:Y:S05]  /*1d9e0*/  BRA.DIV ~URZ, `(.L_x_3354) ;  /* 0x000020a27f007947 */ /* 0x000fea000b800000 */
[----:B------:R4:W2:Y:S02]  /*1d9f0*/  SHFL.IDX PT, R8, R112, 0x1, 0x1f ;  /* 0x00201f0070087f89 */ /* 0x0008a400000e0000 */
.L_x_3402:
        /* <DEDUP_REMOVED lines=18> */
.L_x_3403:
        /* <DEDUP_REMOVED lines=16> */
.L_x_3404:
[----:B----4-:R-:W-:Y:S01]  /*1dc20*/  IMAD R0, R0, c[0x0][0x538], RZ ;  /* 0x00014e0000007a24 */ /* 0x010fe200078e02ff */
[----:B------:R-:W-:Y:S04]  /*1dc30*/  BSSY B1, `(.L_x_3357) ;  /* 0x00000c7000017945 */ /* 0x000fe80003800000 */
[----:B--2---:R-:W-:-:S04]  /*1dc40*/  IADD3 R8, R0, R8, RZ ;  /* 0x0000000800087210 */ /* 0x004fc80007ffe0ff */
[----:B---3--:R-:W-:-:S13]  /*1dc50*/  ISETP.GT.AND P0, PT, R8, R10, PT ;  /* 0x0000000a0800720c */ /* 0x008fda0003f04270 */
[----:B------:R-:W-:Y:S05]  /*1dc60*/  @P0 BRA `(.L_x_3358) ;  /* 0x0000024000000947 */ /* 0x000fea0003800000 */
.L_x_3362:
        /* <DEDUP_REMOVED lines=16> */
.L_x_3405:
        /* <DEDUP_REMOVED lines=16> */
.L_x_3406:
[----:B--2---:R-:W-:-:S05]  /*1de70*/  IMAD R0, R0, c[0x0][0x538], RZ ;  /* 0x00014e0000007a24 */ /* 0x004fca00078e02ff */
[----:B------:R-:W-:-:S04]  /*1de80*/  IADD3 R8, R0, R8, RZ ;  /* 0x0000000800087210 */ /* 0x000fc80007ffe0ff */
[----:B------:R-:W-:-:S13]  /*1de90*/  ISETP.GT.AND P0, PT, R8, R10, PT ;  /* 0x0000000a0800720c */ /* 0x000fda0003f04270 */
[----:B-1----:R-:W-:Y:S05]  /*1dea0*/  @!P0 BRA `(.L_x_3362) ;  /* 0xfffffdc000008947 */ /* 0x002fea000383ffff */
.L_x_3358:
[----:B------:R-:W-:-:S05]  /*1deb0*/  IADD3 R12, -R0, R8, RZ ;  /* 0x00000008000c7210 */ /* 0x000fca0007ffe1ff */
[----:B------:R-:W-:-:S05]  /*1dec0*/  IMAD R0, R4, c[0x0][0x538], R12 ;  /* 0x00014e0004007a24 */ /* 0x000fca00078e020c */
[----:B------:R-:W-:Y:S01]  /*1ded0*/  ISETP.GT.AND P0, PT, R0, R10, PT ;  /* 0x0000000a0000720c */ /* 0x000fe20003f04270 */
[----:B------:R-:W-:-:S12]  /*1dee0*/  BRA.DIV ~URZ, `(.L_x_3363) ;  /* 0x000020027f007947 */ /* 0x000fd8000b800000 */
[----:B------:R-:W-:-:S04]  /*1def0*/  VOTE.ANY R11, PT, !P0 ;  /* 0x00000000000b7806 */ /* 0x000fc800040e0100 */
.L_x_3407:
[----:B------:R-:W2:Y:S02]  /*1df00*/  POPC R0, R11 ;  /* 0x0000000b00007309 */ /* 0x000ea40000000000 */
[----:B--2---:R-:W-:Y:S01]  /*1df10*/  IADD3 R231, R0, R231, RZ ;  /* 0x000000e700e77210 */ /* 0x004fe20007ffe0ff */
[----:B------:R-:W-:Y:S05]  /*1df20*/  BRA.DIV ~URZ, `(.L_x_3364) ;  /* 0x000020127f007947 */ /* 0x000fea000b800000 */
[----:B------:R2:W3:Y:S04]  /*1df30*/  SHFL.IDX PT, R8, R6, R0, 0x1f ;  /* 0x00001f0006087589 */ /* 0x0004e800000e0000 */
[----:B------:R2:W4:Y:S02]  /*1df40*/  SHFL.IDX PT, R7, R7, R0, 0x1f ;  /* 0x00001f0007077589 */ /* 0x00052400000e0000 */
.L_x_3408:
[----:B------:R-:W-:Y:S01]  /*1df50*/  ISETP.NE.AND P0, PT, R11, RZ, PT ;  /* 0x000000ff0b00720c */ /* 0x000fe20003f05270 */
[----:B------:R-:W-:-:S12]  /*1df60*/  BSSY B0, `(.L_x_3365) ;  /* 0x0000005000007945 */ /* 0x000fd80003800000 */
[----:B------:R-:W-:Y:S05]  /*1df70*/  @!P0 BRA `(.L_x_3366) ;  /* 0x0000003000008947 */ /* 0x000fea0003800000 */
[----:B--2---:R-:W-:Y:S01]  /*1df80*/  IADD3 R0, R0, -0x1, RZ ;  /* 0xffffffff00007810 */ /* 0x004fe20007ffe0ff */
[----:B------:R-:W-:Y:S05]  /*1df90*/  BRA.DIV ~URZ, `(.L_x_3367) ;  /* 0x000020727f007947 */ /* 0x000fea000b800000 */
[----:B------:R2:W1:Y:S02]  /*1dfa0*/  SHFL.IDX PT, R13, R4, R0, 0x1f ;  /* 0x00001f00040d7589 */ /* 0x00046400000e0000 */
.L_x_3366:
[----:B------:R-:W-:Y:S05]  /*1dfb0*/  BSYNC B0 ;  /* 0x0000000000007941 */ /* 0x000fea0003800000 */
.L_x_3365:
        /* <DEDUP_REMOVED lines=67> */
.L_x_3369:
        /* <DEDUP_REMOVED lines=67> */
.L_x_3370:
[----:B------:R-:W-:Y:S05]  /*1e820*/  BSYNC B0 ;  /* 0x0000000000007941 */ /* 0x000fea0003800000 */
.L_x_3368:
[----:B------:R-:W-:-:S04]  /*1e830*/  LOP3.LUT R2, RZ, R2, RZ, 0x33, !PT ;  /* 0x00000002ff027212 */ /* 0x000fc800078e33ff */
[----:B------:R-:W-:Y:S01]  /*1e840*/  IADD3 R229, R2, R8, RZ ;  /* 0x0000000802e57210 */ /* 0x000fe20007ffe0ff */
[----:B------:R-:W-:Y:S05]  /*1e850*/  BRA `(.L_x_3371) ;  /* 0x0000004000007947 */ /* 0x000fea0003800000 */
.L_x_3359:
[----:B------:R-:W-:Y:S01]  /*1e860*/  IMAD.MOV.U32 R228, RZ, RZ, R10 ;  /* 0x000000ffffe47224 */ /* 0x000fe200078e000a */
[----:B------:R-:W-:Y:S01]  /*1e870*/  MOV R230, RZ ;  /* 0x000000ff00e67202 */ /* 0x000fe20000000f00 */
[----:B------:R-:W-:Y:S01]  /*1e880*/  IMAD.MOV.U32 R229, RZ, RZ, RZ ;  /* 0x000000ffffe57224 */ /* 0x000fe200078e00ff */
[----:B------:R-:W-:Y:S02]  /*1e890*/  MOV R231, c[0x0][0x53c] ;  /* 0x00014f0000e77a02 */ /* 0x000fe40000000f00 */
.L_x_3371:
[----:B------:R-:W-:Y:S05]  /*1e8a0*/  BSYNC B1 ;  /* 0x0000000000017941 */ /* 0x000fea0003800000 */
.L_x_3357:
[----:B------:R-:W-:Y:S01]  /*1e8b0*/  WARPSYNC 0xffffffff ;  /* 0xffffffff00007948 */ /* 0x000fe20003800000 */
[----:B------:R-:W-:Y:S01]  /*1e8c0*/  BAR.SYNC.DEFER_BLOCKING 0x4, 0x100 ;  /* 0x0104000000007b1d */ /* 0x000fe20000010000 */
[----:B------:R-:W-:-:S13]  /*1e8d0*/  ISETP.NE.AND P0, PT, R14, RZ, PT ;  /* 0x000000ff0e00720c */ /* 0x000fda0003f05270 */
[----:B------:R2:W-:Y:S04]  /*1e8e0*/  @!P0 STS.128 [0x20080], R228 ;  /* 0x020080e4ff008388 */ /* 0x0005e80000000c00 */
[----:B------:R-:W-:Y:S06]  /*1e8f0*/  BAR.ARV 0x5, 0x100 ;  /* 0x0144000000007b1d */ /* 0x000fec0000002000 */
.L_x_3352:
[----:B-1----:R-:W-:-:S13]  /*1e900*/  ISETP.GE.AND P0, PT, R231, c[0x0][0x53c], PT ;  /* 0x00014f00e7007a0c */ /* 0x002fda0003f06270 */
[----:B--23--:R-:W-:Y:S01]  /*1e910*/  @P0 CALL.REL.NOINC `(.L_x_3372) ;  /* 0x0000001000000944 */ /* 0x00cfe20003c00000 */
[----:B------:R-:W-:Y:S05]  /*1e920*/  BRA `(.L_x_3373) ;  /* 0xfffe2f3000007947 */ /* 0x000fea000383ffff */
.L_x_3372:
[----:B------:R-:W-:Y:S05]  /*1e930*/  EXIT ;  /* 0x000000000000794d */ /* 0x000fea0003800000 */
.L_x_3139:
[----:B------:R-:W-:Y:S01]  /*1e940*/  IMAD.MOV.U32 R0, RZ, RZ, R5 ;  /* 0x000000ffff007224 */ /* 0x000fe200078e0005 */
[----:B------:R-:W-:Y:S02]  /*1e950*/  MOV R2, 0x1 ;  /* 0x0000000100027802 */ /* 0x000fe40000000f00 */
[----:B------:R-:W-:Y:S02]  /*1e960*/  MOV R3, 0x1e980 ;  /* 0x0001e98000037802 */ /* 0x000fe40000000f00 */
[----:B--2---:R-:W-:Y:S05]  /*1e970*/  CALL.REL.NOINC `($__internal_66_$__cuda_sm70_shflsync_up_p) ;  /* 0x000017a000007944 */ /* 0x004fea0003c00000 */
[----:B------:R-:W-:Y:S01]  /*1e980*/  MOV R0, R4 ;  /* 0x0000000400007202 */ /* 0x000fe20000000f00 */
[----:B------:R-:W-:Y:S05]  /*1e990*/  BRA `(.L_x_3374) ;  /* 0xfffe1ac000007947 */ /* 0x000fea000383ffff */
.L_x_3140:
[----:B------:R-:W-:Y:S01]  /*1e9a0*/  IMAD.MOV.U32 R0, RZ, RZ, R5 ;  /* 0x000000ffff007224 */ /* 0x000fe200078e0005 */
[----:B------:R-:W-:Y:S02]  /*1e9b0*/  MOV R2, 0x2 ;  /* 0x0000000200027802 */ /* 0x000fe40000000f00 */
[----:B------:R-:W-:Y:S02]  /*1e9c0*/  MOV R3, 0x1e9e0 ;  /* 0x0001e9e000037802 */ /* 0x000fe40000000f00 */
[----:B--2---:R-:W-:Y:S05]  /*1e9d0*/  CALL.REL.NOINC `($__internal_66_$__cuda_sm70_shflsync_up_p) ;  /* 0x0000174000007944 */ /* 0x004fea0003c00000 */
[----:B------:R-:W-:Y:S01]  /*1e9e0*/  SEL R0, R4, RZ, P4 ;  /* 0x000000ff04007207 */ /* 0x000fe20002000000 */
[----:B------:R-:W-:Y:S01]  /*1e9f0*/  IMAD.MOV.U32 R2, RZ, RZ, 0x4 ;  /* 0x00000004ff027424 */ /* 0x000fe200078e00ff */
[----:B------:R-:W-:-:S03]  /*1ea00*/  MOV R3, 0x1ea30 ;  /* 0x0001ea3000037802 */ /* 0x000fc60000000f00 */
[----:B------:R-:W-:Y:S02]  /*1ea10*/  IMAD.IADD R0, R5, 0x1, R0 ;  /* 0x0000000105007824 */ /* 0x000fe400078e0200 */
[----:B------:R-:W-:Y:S05]  /*1ea20*/  CALL.REL.NOINC `($__internal_66_$__cuda_sm70_shflsync_up_p) ;  /* 0x000016f000007944 */ /* 0x000fea0003c00000 */
        /* <DEDUP_REMOVED lines=12> */
[----:B------:R-:W-:Y:S02]  /*1eaf0*/  MOV R3, 0x1f ;  /* 0x0000001f00037802 */ /* 0x000fe40000000f00 */
[----:B------:R-:W-:Y:S01]  /*1eb00*/  MOV R2, 0x1eb40 ;  /* 0x0001eb4000027802 */ /* 0x000fe20000000f00 */
[----:B------:R-:W-:-:S04]  /*1eb10*/  IMAD.IADD R4, R0, 0x1, R4 ;  /* 0x0000000100047824 */ /* 0x000fc800078e0204 */
[----:B------:R-:W-:Y:S02]  /*1eb20*/  IMAD.MOV.U32 R9, RZ, RZ, R4 ;  /* 0x000000ffff097224 */ /* 0x000fe400078e0004 */
[----:B------:R-:W-:Y:S05]  /*1eb30*/  CALL.REL.NOINC `($__internal_65_$__cuda_sm70_shflsync_idx_p) ;  /* 0x0000159000007944 */ /* 0x000fea0003c00000 */
[----:B------:R-:W-:Y:S01]  /*1eb40*/  MOV R0, R5 ;  /* 0x0000000500007202 */ /* 0x000fe20000000f00 */
[----:B------:R-:W-:Y:S05]  /*1eb50*/  BRA `(.L_x_3375) ;  /* 0xfffe1a0000007947 */ /* 0x000fea000383ffff */
.L_x_3142:
[----:B------:R-:W-:Y:S02]  /*1eb60*/  SEL R0, RZ, 0x1, P0 ;  /* 0x00000001ff007807 */ /* 0x000fe40000000000 */
[----:B------:R-:W-:Y:S02]  /*1eb70*/  MOV R2, 0x1eb90 ;  /* 0x0001eb9000027802 */ /* 0x000fe40000000f00 */
[----:B--2---:R-:W-:Y:S05]  /*1eb80*/  CALL.REL.NOINC `($__internal_67_$__cuda_sm70_votesync_ballot) ;  /* 0x0000160000007944 */ /* 0x004fea0003c00000 */
[----:B------:R-:W-:Y:S01]  /*1eb90*/  MOV R11, R0 ;  /* 0x00000000000b7202 */ /* 0x000fe20000000f00 */
[----:B------:R-:W-:Y:S05]  /*1eba0*/  BRA `(.L_x_3376) ;  /* 0xfffe1a4000007947 */ /* 0x000fea000383ffff */
.L_x_3143:
[----:B------:R-:W-:Y:S01]  /*1ebb0*/  IMAD.MOV.U32 R9, RZ, RZ, R10 ;  /* 0x000000ffff097224 */ /* 0x000fe200078e000a */
[----:B------:R-:W-:Y:S01]  /*1ebc0*/  MOV R5, R0 ;  /* 0x0000000000057202 */ /* 0x000fe20000000f00 */
[----:B------:R-:W-:Y:S01]  /*1ebd0*/  IMAD.MOV.U32 R3, RZ, RZ, 0x1f ;  /* 0x0000001fff037424 */ /* 0x000fe200078e00ff */
[----:B------:R-:W-:Y:S02]  /*1ebe0*/  MOV R2, 0x1ec00 ;  /* 0x0001ec0000027802 */ /* 0x000fe40000000f00 */
[----:B------:R-:W-:Y:S05]  /*1ebf0*/  CALL.REL.NOINC `($__internal_65_$__cuda_sm70_shflsync_idx_p) ;  /* 0x000014d000007944 */ /* 0x000fea0003c00000 */
[----:B------:R-:W-:Y:S01]  /*1ec00*/  IMAD.MOV.U32 R229, RZ, RZ, R5 ;  /* 0x000000ffffe57224 */ /* 0x000fe200078e0005 */
[----:B------:R-:W-:Y:S01]  /*1ec10*/  MOV R9, R8 ;  /* 0x0000000800097202 */ /* 0x000fe20000000f00 */
[----:B------:R-:W-:Y:S01]  /*1ec20*/  IMAD.MOV.U32 R6, RZ, RZ, RZ ;  /* 0x000000ffff067224 */ /* 0x000fe200078e00ff */
[----:B------:R-:W-:Y:S01]  /*1ec30*/  MOV R5, R0 ;  /* 0x0000000000057202 */ /* 0x000fe20000000f00 */
[----:B------:R-:W-:Y:S01]  /*1ec40*/  IMAD.MOV.U32 R3, RZ, RZ, 0x1f ;  /* 0x0000001fff037424 */ /* 0x000fe200078e00ff */
[----:B------:R-:W-:-:S02]  /*1ec50*/  MOV R2, 0x1ec70 ;  /* 0x0001ec7000027802 */ /* 0x000fc40000000f00 */
[----:B------:R-:W-:Y:S05]  /*1ec60*/  CALL.REL.NOINC `($__internal_65_$__cuda_sm70_shflsync_idx_p) ;  /* 0x0000146000007944 */ /* 0x000fea0003c00000 */
[----:B------:R-:W-:Y:S01]  /*1ec70*/  MOV R10, R5 ;  /* 0x00000005000a7202 */ /* 0x000fe20000000f00 */
[----:B------:R-:W-:Y:S05]  /*1ec80*/  BRA `(.L_x_3377) ;  /* 0xfffe19c000007947 */ /* 0x000fea000383ffff */
.L_x_3146:
[----:B------:R-:W-:Y:S01]  /*1ec90*/  IMAD.MOV.U32 R9, RZ, RZ, R4 ;  /* 0x000000ffff097224 */ /* 0x000fe200078e0004 */
[----:B------:R-:W-:-:S02]  /*1eca0*/  MOV R3, 0x1f ;  /* 0x0000001f00037802 */ /* 0x000fc40000000f00 */
[----:B------:R-:W-:Y:S02]  /*1ecb0*/  MOV R2, 0x1ecd0 ;  /* 0x0001ecd000027802 */ /* 0x000fe40000000f00 */
[----:B-123--:R-:W-:Y:S05]  /*1ecc0*/  CALL.REL.NOINC `($__internal_65_$__cuda_sm70_shflsync_idx_p) ;  /* 0x0000140000007944 */ /* 0x00efea0003c00000 */
[----:B------:R-:W-:Y:S01]  /*1ecd0*/  MOV R6, R5 ;  /* 0x0000000500067202 */ /* 0x000fe20000000f00 */
[----:B------:R-:W-:Y:S05]  /*1ece0*/  BRA `(.L_x_3145) ;  /* 0xfffe19c000007947 */ /* 0x000fea000383ffff */
.L_x_3195:
[----:B------:R-:W-:Y:S01]  /*1ecf0*/  IMAD.MOV.U32 R9, RZ, RZ, R16 ;  /* 0x000000ffff097224 */ /* 0x000fe200078e0010 */
[----:B------:R-:W-:Y:S01]  /*1ed00*/  MOV R5, RZ ;  /* 0x000000ff00057202 */ /* 0x000fe20000000f00 */
[----:B------:R-:W-:Y:S01]  /*1ed10*/  IMAD.MOV.U32 R3, RZ, RZ, 0x181f ;  /* 0x0000181fff037424 */ /* 0x000fe200078e00ff */
[----:B------:R-:W-:Y:S02]  /*1ed20*/  MOV R2, 0x1ed40 ;  /* 0x0001ed4000027802 */ /* 0x000fe40000000f00 */
[----:B-----5:R-:W-:Y:S05]  /*1ed30*/  CALL.REL.NOINC `($__internal_65_$__cuda_sm70_shflsync_idx_p) ;  /* 0x0000139000007944 */ /* 0x020fea0003c00000 */
[----:B------:R-:W-:Y:S01]  /*1ed40*/  MOV R10, R5 ;  /* 0x00000005000a7202 */ /* 0x000fe20000000f00 */
[----:B------:R-:W-:Y:S05]  /*1ed50*/  BRA `(.L_x_3378) ;  /* 0xfffe7e6000007947 */ /* 0x000fea000383ffff */
.L_x_3196:
[----:B------:R-:W-:Y:S01]  /*1ed60*/  IMAD.MOV.U32 R9, RZ, RZ, R17 ;  /* 0x000000ffff097224 */ /* 0x000fe200078e0011 */
[----:B------:R-:W-:Y:S01]  /*1ed70*/  MOV R5, RZ ;  /* 0x000000ff00057202 */ /* 0x000fe20000000f00 */
[----:B------:R-:W-:Y:S01]  /*1ed80*/  IMAD.MOV.U32 R3, RZ, RZ, 0x181f ;  /* 0x0000181fff037424 */ /* 0x000fe200078e00ff */
[----:B------:R-:W-:Y:S02]  /*1ed90*/  MOV R2, 0x1edb0 ;  /* 0x0001edb000027802 */ /* 0x000fe40000000f00 */
[----:B-12--5:R-:W-:Y:S05]  /*1eda0*/  CALL.REL.NOINC `($__internal_65_$__cuda_sm70_shflsync_idx_p) ;  /* 0x0000132000007944 */ /* 0x026fea0003c00000 */
[----:B------:R-:W-:Y:S01]  /*1edb0*/  MOV R2, R5 ;  /* 0x0000000500027202 */ /* 0x000fe20000000f00 */
[----:B------:R-:W-:Y:S05]  /*1edc0*/  BRA `(.L_x_3379) ;  /* 0xfffe7e1000007947 */ /* 0x000fea000383ffff */
.L_x_3199:
[----:B--2---:R-:W-:Y:S01]  /*1edd0*/  IMAD.MOV.U32 R9, RZ, RZ, R16 ;  /* 0x000000ffff097224 */ /* 0x004fe200078e0010 */
[----:B------:R-:W-:Y:S01]  /*1ede0*/  MOV R5, 0x1 ;  /* 0x0000000100057802 */ /* 0x000fe20000000f00 */
[----:B------:R-:W-:Y:S01]  /*1edf0*/  IMAD.MOV.U32 R3, RZ, RZ, 0x181f ;  /* 0x0000181fff037424 */ /* 0x000fe200078e00ff */
[----:B----4-:R-:W-:-:S02]  /*1ee00*/  MOV R2, 0x1ee20 ;  /* 0x0001ee2000027802 */ /* 0x010fc40000000f00 */
[----:B-1-3-5:R-:W-:Y:S05]  /*1ee10*/  CALL.REL.NOINC `($__internal_65_$__cuda_sm70_shflsync_idx_p) ;  /* 0x000012b000007944 */ /* 0x02afea0003c00000 */
[----:B------:R-:W-:Y:S01]  /*1ee20*/  IMAD.MOV.U32 R10, RZ, RZ, R5 ;  /* 0x000000ffff0a7224 */ /* 0x000fe200078e0005 */
[----:B------:R-:W-:Y:S01]  /*1ee30*/  MOV R5, 0x1 ;  /* 0x0000000100057802 */ /* 0x000fe20000000f00 */
[----:B------:R-:W-:Y:S01]  /*1ee40*/  IMAD.MOV.U32 R9, RZ, RZ, R17 ;  /* 0x000000ffff097224 */ /* 0x000fe200078e0011 */
[----:B------:R-:W-:-:S02]  /*1ee50*/  MOV R3, 0x181f ;  /* 0x0000181f00037802 */ /* 0x000fc40000000f00 */
[----:B------:R-:W-:Y:S02]  /*1ee60*/  MOV R2, 0x1ee80 ;  /* 0x0001ee8000027802 */ /* 0x000fe40000000f00 */
[----:B------:R-:W-:Y:S05]  /*1ee70*/  CALL.REL.NOINC `($__internal_65_$__cuda_sm70_shflsync_idx_p) ;  /* 0x0000125000007944 */ /* 0x000fea0003c00000 */
[----:B------:R-:W-:Y:S01]  /*1ee80*/  MOV R2, R5 ;  /* 0x0000000500027202 */ /* 0x000fe20000000f00 */
[----:B------:R-:W-:Y:S05]  /*1ee90*/  BRA `(.L_x_3380) ;  /* 0xfffe7f4000007947 */ /* 0x000fea000383ffff */
.L_x_3202:
[----:B-1----:R-:W-:Y:S01]  /*1eea0*/  IMAD.MOV.U32 R9, RZ, RZ, R16 ;  /* 0x000000ffff097224 */ /* 0x002fe200078e0010 */
[----:B------:R-:W-:Y:S01]  /*1eeb0*/  MOV R5, 0x2 ;  /* 0x0000000200057802 */ /* 0x000fe20000000f00 */
[----:B------:R-:W-:Y:S01]  /*1eec0*/  IMAD.MOV.U32 R3, RZ, RZ, 0x181f ;  /* 0x0000181fff037424 */ /* 0x000fe200078e00ff */
[----:B----4-:R-:W-:Y:S02]  /*1eed0*/  MOV R2, 0x1eef0 ;  /* 0x0001eef000027802 */ /* 0x010fe40000000f00 */
[----:B--23-5:R-:W-:Y:S05]  /*1eee0*/  CALL.REL.NOINC `($__internal_65_$__cuda_sm70_shflsync_idx_p) ;  /* 0x000011e000007944 */ /* 0x02cfea0003c00000 */
[----:B------:R-:W-:Y:S01]  /*1eef0*/  MOV R10, R5 ;  /* 0x00000005000a7202 */ /* 0x000fe20000000f00 */
[----:B------:R-:W-:Y:S05]  /*1ef00*/  BRA `(.L_x_3381) ;  /* 0xfffe806000007947 */ /* 0x000fea000383ffff */
.L_x_3203:
[----:B------:R-:W-:Y:S01]  /*1ef10*/  IMAD.MOV.U32 R9, RZ, RZ, R17 ;  /* 0x000000ffff097224 */ /* 0x000fe200078e0011 */
[----:B------:R-:W-:Y:S01]  /*1ef20*/  MOV R5, 0x2 ;  /* 0x0000000200057802 */ /* 0x000fe20000000f00 */
[----:B------:R-:W-:Y:S01]  /*1ef30*/  IMAD.MOV.U32 R3, RZ, RZ, 0x181f ;  /* 0x0000181fff037424 */ /* 0x000fe200078e00ff */
[----:B----4-:R-:W-:Y:S02]  /*1ef40*/  MOV R2, 0x1ef60 ;  /* 0x0001ef6000027802 */ /* 0x010fe40000000f00 */
[----:B-123-5:R-:W-:Y:S05]  /*1ef50*/  CALL.REL.NOINC `($__internal_65_$__cuda_sm70_shflsync_idx_p) ;  /* 0x0000117000007944 */ /* 0x02efea0003c00000 */
[----:B------:R-:W-:Y:S01]  /*1ef60*/  MOV R2, R5 ;  /* 0x0000000500027202 */ /* 0x000fe20000000f00 */
[----:B------:R-:W-:Y:S05]  /*1ef70*/  BRA `(.L_x_3382) ;  /* 0xfffe801000007947 */ /* 0x000fea000383ffff */
.L_x_3206:
[----:B-1----:R-:W-:Y:S01]  /*1ef80*/  IMAD.MOV.U32 R9, RZ, RZ, R16 ;  /* 0x000000ffff097224 */ /* 0x002fe200078e0010 */
[----:B------:R-:W-:Y:S01]  /*1ef90*/  MOV R5, 0x3 ;  /* 0x0000000300057802 */ /* 0x000fe20000000f00 */
[----:B------:R-:W-:Y:S01]  /*1efa0*/  IMAD.MOV.U32 R3, RZ, RZ, 0x181f ;  /* 0x0000181fff037424 */ /* 0x000fe200078e00ff */
[----:B------:R-:W-:-:S02]  /*1efb0*/  MOV R2, 0x1efd0 ;  /* 0x0001efd000027802 */ /* 0x000fc40000000f00 */
[----:B--2345:R-:W-:Y:S05]  /*1efc0*/  CALL.REL.NOINC `($__internal_65_$__cuda_sm70_shflsync_idx_p) ;  /* 0x0000110000007944 */ /* 0x03cfea0003c00000 */
        /* <DEDUP_REMOVED lines=8> */
.L_x_3311:
[----:B------:R-:W-:Y:S01]  /*1f050*/  IMAD.MOV.U32 R2, RZ, RZ, R207 ;  /* 0x000000ffff027224 */ /* 0x000fe200078e00cf */
[----:B------:R-:W-:Y:S02]  /*1f060*/  MOV R5, 0x2 ;  /* 0x0000000200057802 */ /* 0x000fe40000000f00 */
[----:B------:R-:W-:Y:S02]  /*1f070*/  MOV R3, 0x1f090 ;  /* 0x0001f09000037802 */ /* 0x000fe40000000f00 */
[----:B------:R-:W-:Y:S05]  /*1f080*/  CALL.REL.NOINC `($__internal_64_$__cuda_sm70_shflsync_bfly_p) ;  /* 0x00000ff000007944 */ /* 0x000fea0003c00000 */
[----:B------:R-:W-:Y:S01]  /*1f090*/  MOV R0, R5 ;  /* 0x0000000500007202 */ /* 0x000fe20000000f00 */
[----:B------:R-:W-:Y:S05]  /*1f0a0*/  BRA `(.L_x_3384) ;  /* 0xffff9de000007947 */ /* 0x000fea000383ffff */
.L_x_3312:
[----:B------:R-:W-:Y:S01]  /*1f0b0*/  IMAD.MOV.U32 R2, RZ, RZ, R0 ;  /* 0x000000ffff027224 */ /* 0x000fe200078e0000 */
[----:B------:R-:W-:Y:S02]  /*1f0c0*/  MOV R5, 0x1 ;  /* 0x0000000100057802 */ /* 0x000fe40000000f00 */
[----:B------:R-:W-:Y:S02]  /*1f0d0*/  MOV R3, 0x1f0f0 ;  /* 0x0001f0f000037802 */ /* 0x000fe40000000f00 */
[----:B-1----:R-:W-:Y:S05]  /*1f0e0*/  CALL.REL.NOINC `($__internal_64_$__cuda_sm70_shflsync_bfly_p) ;  /* 0x00000f9000007944 */ /* 0x002fea0003c00000 */
[----:B------:R-:W-:Y:S01]  /*1f0f0*/  FADD.FTZ R0, R0, R5 ;  /* 0x0000000500007221 */ /* 0x000fe20000010000 */
[----:B------:R-:W-:Y:S02]  /*1f100*/  MOV R2, R206 ;  /* 0x000000ce00027202 */ /* 0x000fe40000000f00 */
[----:B------:R-:W-:-:S02]  /*1f110*/  MOV R5, 0x2 ;  /* 0x0000000200057802 */ /* 0x000fc40000000f00 */
[----:B------:R-:W-:Y:S02]  /*1f120*/  MOV R3, 0x1f140 ;  /* 0x0001f14000037802 */ /* 0x000fe40000000f00 */
[----:B------:R-:W-:Y:S05]  /*1f130*/  CALL.REL.NOINC `($__internal_64_$__cuda_sm70_shflsync_bfly_p) ;  /* 0x00000f4000007944 */ /* 0x000fea0003c00000 */
[----:B------:R-:W-:Y:S01]  /*1f140*/  FADD.FTZ R4, R206, R5 ;  /* 0x00000005ce047221 */ /* 0x000fe20000010000 */
[----:B------:R-:W-:Y:S02]  /*1f150*/  MOV R5, 0x1 ;  /* 0x0000000100057802 */ /* 0x000fe40000000f00 */
[----:B------:R-:W-:Y:S02]  /*1f160*/  MOV R3, 0x1f190 ;  /* 0x0001f19000037802 */ /* 0x000fe40000000f00 */
[----:B------:R-:W-:Y:S02]  /*1f170*/  MOV R2, R4 ;  /* 0x0000000400027202 */ /* 0x000fe40000000f00 */
[----:B------:R-:W-:Y:S05]  /*1f180*/  CALL.REL.NOINC `($__internal_64_$__cuda_sm70_shflsync_bfly_p) ;  /* 0x00000ef000007944 */ /* 0x000fea0003c00000 */
[----:B------:R-:W-:Y:S01]  /*1f190*/  MOV R3, R5 ;  /* 0x0000000500037202 */ /* 0x000fe20000000f00 */
[----:B------:R-:W-:Y:S05]  /*1f1a0*/  BRA `(.L_x_3385) ;  /* 0xffff9d5000007947 */ /* 0x000fea000383ffff */
.L_x_3319:
[----:B--234-:R-:W-:Y:S01]  /*1f1b0*/  IMAD.MOV.U32 R9, RZ, RZ, R13 ;  /* 0x000000ffff097224 */ /* 0x01cfe200078e000d */
[----:B------:R-:W-:Y:S01]  /*1f1c0*/  MOV R5, RZ ;  /* 0x000000ff00057202 */ /* 0x000fe20000000f00 */
[----:B------:R-:W-:Y:S01]  /*1f1d0*/  IMAD.MOV.U32 R3, RZ, RZ, 0x181f ;  /* 0x0000181fff037424 */ /* 0x000fe200078e00ff */
[----:B------:R-:W-:Y:S02]  /*1f1e0*/  MOV R2, 0x1f200 ;  /* 0x0001f20000027802 */ /* 0x000fe40000000f00 */
[----:B-1----:R-:W-:Y:S05]  /*1f1f0*/  CALL.REL.NOINC `($__internal_65_$__cuda_sm70_shflsync_idx_p) ;  /* 0x00000ed000007944 */ /* 0x002fea0003c00000 */
[----:B------:R-:W-:Y:S01]  /*1f200*/  MOV R10, R5 ;  /* 0x00000005000a7202 */ /* 0x000fe20000000f00 */
[----:B------:R-:W-:Y:S05]  /*1f210*/  BRA `(.L_x_3386) ;  /* 0xffffb87000007947 */ /* 0x000fea000383ffff */
.L_x_3320:
[----:B------:R-:W-:Y:S01]  /*1f220*/  IMAD.MOV.U32 R9, RZ, RZ, R14 ;  /* 0x000000ffff097224 */ /* 0x000fe200078e000e */
[----:B------:R-:W-:Y:S01]  /*1f230*/  MOV R5, RZ ;  /* 0x000000ff00057202 */ /* 0x000fe20000000f00 */
[----:B------:R-:W-:Y:S01]  /*1f240*/  IMAD.MOV.U32 R3, RZ, RZ, 0x181f ;  /* 0x0000181fff037424 */ /* 0x000fe200078e00ff */
[----:B------:R-:W-:-:S02]  /*1f250*/  MOV R2, 0x1f270 ;  /* 0x0001f27000027802 */ /* 0x000fc40000000f00 */
[----:B-123--:R-:W-:Y:S05]  /*1f260*/  CALL.REL.NOINC `($__internal_65_$__cuda_sm70_shflsync_idx_p) ;  /* 0x00000e6000007944 */ /* 0x00efea0003c00000 */
[----:B------:R-:W-:Y:S01]  /*1f270*/  MOV R2, R5 ;  /* 0x0000000500027202 */ /* 0x000fe20000000f00 */
[----:B------:R-:W-:Y:S05]  /*1f280*/  BRA `(.L_x_3387) ;  /* 0xffffb82000007947 */ /* 0x000fea000383ffff */
.L_x_3323:
[----:B--2---:R-:W-:Y:S01]  /*1f290*/  IMAD.MOV.U32 R9, RZ, RZ, R13 ;  /* 0x000000ffff097224 */ /* 0x004fe200078e000d */
[----:B------:R-:W-:Y:S01]  /*1f2a0*/  MOV R5, 0x1 ;  /* 0x0000000100057802 */ /* 0x000fe20000000f00 */
[----:B------:R-:W-:Y:S01]  /*1f2b0*/  IMAD.MOV.U32 R3, RZ, RZ, 0x181f ;  /* 0x0000181fff037424 */ /* 0x000fe200078e00ff */
[----:B------:R-:W-:-:S02]  /*1f2c0*/  MOV R2, 0x1f2e0 ;  /* 0x0001f2e000027802 */ /* 0x000fc40000000f00 */
[----:B-1-34-:R-:W-:Y:S05]  /*1f2d0*/  CALL.REL.NOINC `($__internal_65_$__cuda_sm70_shflsync_idx_p) ;  /* 0x00000df000007944 */ /* 0x01afea0003c00000 */
        /* <DEDUP_REMOVED lines=8> */
.L_x_3326:
[----:B--2---:R-:W-:Y:S01]  /*1f360*/  IMAD.MOV.U32 R9, RZ, RZ, R13 ;  /* 0x000000ffff097224 */ /* 0x004fe200078e000d */
[----:B------:R-:W-:Y:S01]  /*1f370*/  MOV R5, 0x2 ;  /* 0x0000000200057802 */ /* 0x000fe20000000f00 */
[----:B------:R-:W-:Y:S01]  /*1f380*/  IMAD.MOV.U32 R3, RZ, RZ, 0x181f ;  /* 0x0000181fff037424 */ /* 0x000fe200078e00ff */
[----:B------:R-:W-:Y:S02]  /*1f390*/  MOV R2, 0x1f3b0 ;  /* 0x0001f3b000027802 */ /* 0x000fe40000000f00 */
[----:B-1-34-:R-:W-:Y:S05]  /*1f3a0*/  CALL.REL.NOINC `($__internal_65_$__cuda_sm70_shflsync_idx_p) ;  /* 0x00000d2000007944 */ /* 0x01afea0003c00000 */
[----:B------:R-:W-:Y:S01]  /*1f3b0*/  MOV R10, R5 ;  /* 0x00000005000a7202 */ /* 0x000fe20000000f00 */
[----:B------:R-:W-:Y:S05]  /*1f3c0*/  BRA `(.L_x_3389) ;  /* 0xffffba3000007947 */ /* 0x000fea000383ffff */
.L_x_3327:
[----:B--2---:R-:W-:Y:S01]  /*1f3d0*/  IMAD.MOV.U32 R9, RZ, RZ, R14 ;  /* 0x000000ffff097224 */ /* 0x004fe200078e000e */
[----:B------:R-:W-:Y:S01]  /*1f3e0*/  MOV R5, 0x2 ;  /* 0x0000000200057802 */ /* 0x000fe20000000f00 */
[----:B------:R-:W-:Y:S01]  /*1f3f0*/  IMAD.MOV.U32 R3, RZ, RZ, 0x181f ;  /* 0x0000181fff037424 */ /* 0x000fe200078e00ff */
[----:B------:R-:W-:Y:S02]  /*1f400*/  MOV R2, 0x1f420 ;  /* 0x0001f42000027802 */ /* 0x000fe40000000f00 */
[----:B-1-34-:R-:W-:Y:S05]  /*1f410*/  CALL.REL.NOINC `($__internal_65_$__cuda_sm70_shflsync_idx_p) ;  /* 0x00000cb000007944 */ /* 0x01afea0003c00000 */
[----:B------:R-:W-:Y:S01]  /*1f420*/  MOV R2, R5 ;  /* 0x0000000500027202 */ /* 0x000fe20000000f00 */
[----:B------:R-:W-:Y:S05]  /*1f430*/  BRA `(.L_x_3390) ;  /* 0xffffb9e000007947 */ /* 0x000fea000383ffff */
.L_x_3330:
[----:B---3--:R-:W-:Y:S01]  /*1f440*/  IMAD.MOV.U32 R9, RZ, RZ, R13 ;  /* 0x000000ffff097224 */ /* 0x008fe200078e000d */
[----:B------:R-:W-:Y:S01]  /*1f450*/  MOV R5, 0x3 ;  /* 0x0000000300057802 */ /* 0x000fe20000000f00 */
[----:B------:R-:W-:Y:S01]  /*1f460*/  IMAD.MOV.U32 R3, RZ, RZ, 0x181f ;  /* 0x0000181fff037424 */ /* 0x000fe200078e00ff */
[----:B----4-:R-:W-:-:S02]  /*1f470*/  MOV R2, 0x1f490 ;  /* 0x0001f49000027802 */ /* 0x010fc40000000f00 */
[----:B-12---:R-:W-:Y:S05]  /*1f480*/  CALL.REL.NOINC `($__internal_65_$__cuda_sm70_shflsync_idx_p) ;  /* 0x00000c4000007944 */ /* 0x006fea0003c00000 */
        /* <DEDUP_REMOVED lines=8> */
.L_x_3332:
[----:B------:R-:W-:Y:S01]  /*1f510*/  IMAD.MOV.U32 R9, RZ, RZ, R16 ;  /* 0x000000ffff097224 */ /* 0x000fe200078e0010 */
[----:B------:R-:W-:Y:S01]  /*1f520*/  MOV R5, RZ ;  /* 0x000000ff00057202 */ /* 0x000fe20000000f00 */
[----:B------:R-:W-:Y:S01]  /*1f530*/  IMAD.MOV.U32 R3, RZ, RZ, 0x1c1f ;  /* 0x00001c1fff037424 */ /* 0x000fe200078e00ff */
[----:B------:R-:W-:Y:S02]  /*1f540*/  MOV R2, 0x1f560 ;  /* 0x0001f56000027802 */ /* 0x000fe40000000f00 */
[----:B------:R-:W-:Y:S05]  /*1f550*/  CALL.REL.NOINC `($__internal_65_$__cuda_sm70_shflsync_idx_p) ;  /* 0x00000b7000007944 */ /* 0x000fea0003c00000 */
[----:B------:R-:W-:Y:S01]  /*1f560*/  MOV R4, R5 ;  /* 0x0000000500047202 */ /* 0x000fe20000000f00 */
[----:B------:R-:W-:Y:S05]  /*1f570*/  BRA `(.L_x_3392) ;  /* 0xffffbd8000007947 */ /* 0x000fea000383ffff */
.L_x_3333:
[----:B------:R-:W-:Y:S01]  /*1f580*/  IMAD.MOV.U32 R9, RZ, RZ, R17 ;  /* 0x000000ffff097224 */ /* 0x000fe200078e0011 */
[----:B------:R-:W-:Y:S01]  /*1f590*/  MOV R5, RZ ;  /* 0x000000ff00057202 */ /* 0x000fe20000000f00 */
[----:B------:R-:W-:Y:S01]  /*1f5a0*/  IMAD.MOV.U32 R3, RZ, RZ, 0x1c1f ;  /* 0x00001c1fff037424 */ /* 0x000fe200078e00ff */
[----:B------:R-:W-:Y:S02]  /*1f5b0*/  MOV R2, 0x1f5d0 ;  /* 0x0001f5d000027802 */ /* 0x000fe40000000f00 */
[----:B-12---:R-:W-:Y:S05]  /*1f5c0*/  CALL.REL.NOINC `($__internal_65_$__cuda_sm70_shflsync_idx_p) ;  /* 0x00000b0000007944 */ /* 0x006fea0003c00000 */
[----:B------:R-:W-:Y:S01]  /*1f5d0*/  MOV R0, R5 ;  /* 0x0000000500007202 */ /* 0x000fe20000000f00 */
[----:B------:R-:W-:Y:S05]  /*1f5e0*/  BRA `(.L_x_3393) ;  /* 0xffffbd3000007947 */ /* 0x000fea000383ffff */
.L_x_3336:
[----:B----4-:R-:W-:Y:S01]  /*1f5f0*/  IMAD.MOV.U32 R9, RZ, RZ, R16 ;  /* 0x000000ffff097224 */ /* 0x010fe200078e0010 */
[----:B------:R-:W-:Y:S01]  /*1f600*/  MOV R5, 0x1 ;  /* 0x0000000100057802 */ /* 0x000fe20000000f00 */
[----:B------:R-:W-:Y:S01]  /*1f610*/  IMAD.MOV.U32 R3, RZ, RZ, 0x1c1f ;  /* 0x00001c1fff037424 */ /* 0x000fe200078e00ff */
[----:B------:R-:W-:-:S02]  /*1f620*/  MOV R2, 0x1f640 ;  /* 0x0001f64000027802 */ /* 0x000fc40000000f00 */
[----:B-123--:R-:W-:Y:S05]  /*1f630*/  CALL.REL.NOINC `($__internal_65_$__cuda_sm70_shflsync_idx_p) ;  /* 0x00000a9000007944 */ /* 0x00efea0003c00000 */
        /* <DEDUP_REMOVED lines=8> */
.L_x_3340:
[----:B------:R-:W-:Y:S01]  /*1f6c0*/  IMAD.MOV.U32 R9, RZ, RZ, R11 ;  /* 0x000000ffff097224 */ /* 0x000fe200078e000b */
[----:B------:R-:W-:Y:S01]  /*1f6d0*/  MOV R5, RZ ;  /* 0x000000ff00057202 */ /* 0x000fe20000000f00 */
[----:B------:R-:W-:Y:S01]  /*1f6e0*/  IMAD.MOV.U32 R3, RZ, RZ, 0x181f ;  /* 0x0000181fff037424 */ /* 0x000fe200078e00ff */
[----:B------:R-:W-:Y:S02]  /*1f6f0*/  MOV R2, 0x1f710 ;  /* 0x0001f71000027802 */ /* 0x000fe40000000f00 */
[----:B------:R-:W-:Y:S05]  /*1f700*/  CALL.REL.NOINC `($__internal_65_$__cuda_sm70_shflsync_idx_p) ;  /* 0x000009c000007944 */ /* 0x000fea0003c00000 */
[----:B------:R-:W-:Y:S01]  /*1f710*/  MOV R10, R5 ;  /* 0x00000005000a7202 */ /* 0x000fe20000000f00 */
[----:B------:R-:W-:Y:S05]  /*1f720*/  BRA `(.L_x_3395) ;  /* 0xffffdb8000007947 */ /* 0x000fea000383ffff */
.L_x_3341:
[----:B------:R-:W-:Y:S01]  /*1f730*/  IMAD.MOV.U32 R9, RZ, RZ, R14 ;  /* 0x000000ffff097224 */ /* 0x000fe200078e000e */
[----:B------:R-:W-:Y:S01]  /*1f740*/  MOV R5, RZ ;  /* 0x000000ff00057202 */ /* 0x000fe20000000f00 */
[----:B------:R-:W-:Y:S01]  /*1f750*/  IMAD.MOV.U32 R3, RZ, RZ, 0x181f ;  /* 0x0000181fff037424 */ /* 0x000fe200078e00ff */
[----:B------:R-:W-:Y:S02]  /*1f760*/  MOV R2, 0x1f780 ;  /* 0x0001f78000027802 */ /* 0x000fe40000000f00 */
[----:B-12---:R-:W-:Y:S05]  /*1f770*/  CALL.REL.NOINC `($__internal_65_$__cuda_sm70_shflsync_idx_p) ;  /* 0x0000095000007944 */ /* 0x006fea0003c00000 */
[----:B------:R-:W-:Y:S01]  /*1f780*/  MOV R2, R5 ;  /* 0x0000000500027202 */ /* 0x000fe20000000f00 */
[----:B------:R-:W-:Y:S05]  /*1f790*/  BRA `(.L_x_3396) ;  /* 0xffffdb3000007947 */ /* 0x000fea000383ffff */
.L_x_3344:
[----:B--2---:R-:W-:Y:S01]  /*1f7a0*/  IMAD.MOV.U32 R9, RZ, RZ, R11 ;  /* 0x000000ffff097224 */ /* 0x004fe200078e000b */
[----:B------:R-:W-:Y:S01]  /*1f7b0*/  MOV R5, 0x1 ;  /* 0x0000000100057802 */ /* 0x000fe20000000f00 */
[----:B------:R-:W-:Y:S01]  /*1f7c0*/  IMAD.MOV.U32 R3, RZ, RZ, 0x181f ;  /* 0x0000181fff037424 */ /* 0x000fe200078e00ff */
[----:B----4-:R-:W-:-:S02]  /*1f7d0*/  MOV R2, 0x1f7f0 ;  /* 0x0001f7f000027802 */ /* 0x010fc40000000f00 */
[----:B-1-3--:R-:W-:Y:S05]  /*1f7e0*/  CALL.REL.NOINC `($__internal_65_$__cuda_sm70_shflsync_idx_p) ;  /* 0x000008e000007944 */ /* 0x00afea0003c00000 */
        /* <DEDUP_REMOVED lines=8> */
.L_x_3347:
[----:B-1----:R-:W-:Y:S01]  /*1f870*/  IMAD.MOV.U32 R9, RZ, RZ, R11 ;  /* 0x000000ffff097224 */ /* 0x002fe200078e000b */
[----:B------:R-:W-:Y:S01]  /*1f880*/  MOV R5, 0x2 ;  /* 0x0000000200057802 */ /* 0x000fe20000000f00 */
[----:B------:R-:W-:Y:S01]  /*1f890*/  IMAD.MOV.U32 R3, RZ, RZ, 0x181f ;  /* 0x0000181fff037424 */ /* 0x000fe200078e00ff */
[----:B----4-:R-:W-:Y:S02]  /*1f8a0*/  MOV R2, 0x1f8c0 ;  /* 0x0001f8c000027802 */ /* 0x010fe40000000f00 */
[----:B--23--:R-:W-:Y:S05]  /*1f8b0*/  CALL.REL.NOINC `($__internal_65_$__cuda_sm70_shflsync_idx_p) ;  /* 0x0000081000007944 */ /* 0x00cfea0003c00000 */
[----:B------:R-:W-:Y:S01]  /*1f8c0*/  MOV R10, R5 ;  /* 0x00000005000a7202 */ /* 0x000fe20000000f00 */
[----:B------:R-:W-:Y:S05]  /*1f8d0*/  BRA `(.L_x_3398) ;  /* 0xffffdd5000007947 */ /* 0x000fea000383ffff */
.L_x_3348:
[----:B------:R-:W-:Y:S01]  /*1f8e0*/  IMAD.MOV.U32 R9, RZ, RZ, R14 ;  /* 0x000000ffff097224 */ /* 0x000fe200078e000e */
[----:B------:R-:W-:Y:S01]  /*1f8f0*/  MOV R5, 0x2 ;  /* 0x0000000200057802 */ /* 0x000fe20000000f00 */
[----:B------:R-:W-:Y:S01]  /*1f900*/  IMAD.MOV.U32 R3, RZ, RZ, 0x181f ;  /* 0x0000181fff037424 */ /* 0x000fe200078e00ff */
[----:B----4-:R-:W-:Y:S02]  /*1f910*/  MOV R2, 0x1f930 ;  /* 0x0001f93000027802 */ /* 0x010fe40000000f00 */
[----:B-123--:R-:W-:Y:S05]  /*1f920*/  CALL.REL.NOINC `($__internal_65_$__cuda_sm70_shflsync_idx_p) ;  /* 0x000007a000007944 */ /* 0x00efea0003c00000 */
[----:B------:R-:W-:Y:S01]  /*1f930*/  MOV R2, R5 ;  /* 0x0000000500027202 */ /* 0x000fe20000000f00 */
[----:B------:R-:W-:Y:S05]  /*1f940*/  BRA `(.L_x_3399) ;  /* 0xffffdd0000007947 */ /* 0x000fea000383ffff */
.L_x_3351:
[----:B-1----:R-:W-:Y:S01]  /*1f950*/  IMAD.MOV.U32 R9, RZ, RZ, R11 ;  /* 0x000000ffff097224 */ /* 0x002fe200078e000b */
[----:B------:R-:W-:Y:S01]  /*1f960*/  MOV R5, 0x3 ;  /* 0x0000000300057802 */ /* 0x000fe20000000f00 */
[----:B------:R-:W-:Y:S01]  /*1f970*/  IMAD.MOV.U32 R3, RZ, RZ, 0x181f ;  /* 0x0000181fff037424 */ /* 0x000fe200078e00ff */
[----:B------:R-:W-:-:S02]  /*1f980*/  MOV R2, 0x1f9a0 ;  /* 0x0001f9a000027802 */ /* 0x000fc40000000f00 */
[----:B--234-:R-:W-:Y:S05]  /*1f990*/  CALL.REL.NOINC `($__internal_65_$__cuda_sm70_shflsync_idx_p) ;  /* 0x0000073000007944 */ /* 0x01cfea0003c00000 */
        /* <DEDUP_REMOVED lines=8> */
.L_x_3353:
[----:B------:R-:W-:Y:S01]  /*1fa20*/  IMAD.MOV.U32 R9, RZ, RZ, R112 ;  /* 0x000000ffff097224 */ /* 0x000fe200078e0070 */
[----:B------:R-:W-:Y:S01]  /*1fa30*/  MOV R5, RZ ;  /* 0x000000ff00057202 */ /* 0x000fe20000000f00 */
[----:B------:R-:W-:Y:S01]  /*1fa40*/  IMAD.MOV.U32 R3, RZ, RZ, 0x1f ;  /* 0x0000001fff037424 */ /* 0x000fe200078e00ff */
[----:B------:R-:W-:Y:S02]  /*1fa50*/  MOV R2, 0x1fa70 ;  /* 0x0001fa7000027802 */ /* 0x000fe40000000f00 */
[----:B-1----:R-:W-:Y:S05]  /*1fa60*/  CALL.REL.NOINC `($__internal_65_$__cuda_sm70_shflsync_idx_p) ;  /* 0x0000066000007944 */ /* 0x002fea0003c00000 */
[----:B------:R-:W-:Y:S01]  /*1fa70*/  MOV R10, R5 ;  /* 0x00000005000a7202 */ /* 0x000fe20000000f00 */
[----:B------:R-:W-:Y:S05]  /*1fa80*/  BRA `(.L_x_3401) ;  /* 0xffffdf5000007947 */ /* 0x000fea000383ffff */
.L_x_3354:
[----:B------:R-:W-:Y:S01]  /*1fa90*/  IMAD.MOV.U32 R9, RZ, RZ, R112 ;  /* 0x000000ffff097224 */ /* 0x000fe200078e0070 */
[----:B------:R-:W-:Y:S01]  /*1faa0*/  MOV R5, 0x1 ;  /* 0x0000000100057802 */ /* 0x000fe20000000f00 */
[----:B------:R-:W-:Y:S01]  /*1fab0*/  IMAD.MOV.U32 R3, RZ, RZ, 0x1f ;  /* 0x0000001fff037424 */ /* 0x000fe200078e00ff */
[----:B------:R-:W-:Y:S02]  /*1fac0*/  MOV R2, 0x1fae0 ;  /* 0x0001fae000027802 */ /* 0x000fe40000000f00 */
[----:B-123--:R-:W-:Y:S05]  /*1fad0*/  CALL.REL.NOINC `($__internal_65_$__cuda_sm70_shflsync_idx_p) ;  /* 0x000005f000007944 */ /* 0x00efea0003c00000 */
[----:B------:R-:W-:Y:S01]  /*1fae0*/  MOV R8, R5 ;  /* 0x0000000500087202 */ /* 0x000fe20000000f00 */
[----:B------:R-:W-:Y:S05]  /*1faf0*/  BRA `(.L_x_3402) ;  /* 0xffffdf0000007947 */ /* 0x000fea000383ffff */
.L_x_3355:
[----:B------:R-:W-:Y:S02]  /*1fb00*/  MOV R2, 0x1 ;  /* 0x0000000100027802 */ /* 0x000fe40000000f00 */
[----:B------:R-:W-:-:S02]  /*1fb10*/  MOV R3, 0x1fb30 ;  /* 0x0001fb3000037802 */ /* 0x000fc40000000f00 */
[----:B--234-:R-:W-:Y:S05]  /*1fb20*/  CALL.REL.NOINC `($__internal_66_$__cuda_sm70_shflsync_up_p) ;  /* 0x000005f000007944 */ /* 0x01cfea0003c00000 */
[----:B------:R-:W-:Y:S05]  /*1fb30*/  BRA `(.L_x_3403) ;  /* 0xffffdfe000007947 */ /* 0x000fea000383ffff */
.L_x_3356:
[----:B------:R-:W-:Y:S02]  /*1fb40*/  MOV R2, 0x2 ;  /* 0x0000000200027802 */ /* 0x000fe40000000f00 */
[----:B------:R-:W-:-:S02]  /*1fb50*/  MOV R3, 0x1fb70 ;  /* 0x0001fb7000037802 */ /* 0x000fc40000000f00 */
[----:B--23--:R-:W-:Y:S05]  /*1fb60*/  CALL.REL.NOINC `($__internal_66_$__cuda_sm70_shflsync_up_p) ;  /* 0x000005b000007944 */ /* 0x00cfea0003c00000 */
[----:B------:R-:W-:Y:S01]  /*1fb70*/  SEL R3, R4, RZ, P1 ;  /* 0x000000ff04037207 */ /* 0x000fe20000800000 */
[----:B------:R-:W-:-:S04]  /*1fb80*/  IMAD.MOV.U32 R2, RZ, RZ, 0x4 ;  /* 0x00000004ff027424 */ /* 0x000fc800078e00ff */
[----:B------:R-:W-:Y:S01]  /*1fb90*/  IMAD.IADD R0, R0, 0x1, R3 ;  /* 0x0000000100007824 */ /* 0x000fe200078e0203 */
[----:B------:R-:W-:Y:S02]  /*1fba0*/  MOV R3, 0x1fbc0 ;  /* 0x0001fbc000037802 */ /* 0x000fe40000000f00 */
        /* <DEDUP_REMOVED lines=20> */
.L_x_3360:
[----:B------:R-:W-:Y:S02]  /*1fcf0*/  MOV R2, 0x1 ;  /* 0x0000000100027802 */ /* 0x000fe40000000f00 */
[----:B------:R-:W-:Y:S02]  /*1fd00*/  MOV R3, 0x1fd20 ;  /* 0x0001fd2000037802 */ /* 0x000fe40000000f00 */
[----:B------:R-:W-:Y:S05]  /*1fd10*/  CALL.REL.NOINC `($__internal_66_$__cuda_sm70_shflsync_up_p) ;  /* 0x0000040000007944 */ /* 0x000fea0003c00000 */
[----:B------:R-:W-:Y:S01]  /*1fd20*/  MOV R2, R4 ;  /* 0x0000000400027202 */ /* 0x000fe20000000f00 */
[----:B------:R-:W-:Y:S05]  /*1fd30*/  BRA `(.L_x_3405) ;  /* 0xffffe03000007947 */ /* 0x000fea000383ffff */
.L_x_3361:
[----:B------:R-:W-:Y:S02]  /*1fd40*/  MOV R2, 0x2 ;  /* 0x0000000200027802 */ /* 0x000fe40000000f00 */
        /* <DEDUP_REMOVED lines=26> */
.L_x_3363:
[----:B------:R-:W-:Y:S02]  /*1fef0*/  SEL R0, RZ, 0x1, P0 ;  /* 0x00000001ff007807 */ /* 0x000fe40000000000 */
[----:B------:R-:W-:Y:S02]  /*1ff00*/  MOV R2, 0x1ff20 ;  /* 0x0001ff2000027802 */ /* 0x000fe40000000f00 */
[----:B-1----:R-:W-:Y:S05]  /*1ff10*/  CALL.REL.NOINC `($__internal_67_$__cuda_sm70_votesync_ballot) ;  /* 0x0000027000007944 */ /* 0x002fea0003c00000 */
[----:B------:R-:W-:Y:S01]  /*1ff20*/  MOV R11, R0 ;  /* 0x00000000000b7202 */ /* 0x000fe20000000f00 */
[----:B------:R-:W-:Y:S05]  /*1ff30*/  BRA `(.L_x_3407) ;  /* 0xffffdfc000007947 */ /* 0x000fea000383ffff */
.L_x_3364:
[----:B------:R-:W-:Y:S01]  /*1ff40*/  IMAD.MOV.U32 R9, RZ, RZ, R6 ;  /* 0x000000ffff097224 */ /* 0x000fe200078e0006 */
[----:B------:R-:W-:Y:S01]  /*1ff50*/  MOV R5, R0 ;  /* 0x0000000000057202 */ /* 0x000fe20000000f00 */
[----:B------:R-:W-:Y:S01]  /*1ff60*/  IMAD.MOV.U32 R3, RZ, RZ, 0x1f ;  /* 0x0000001fff037424 */ /* 0x000fe200078e00ff */
[----:B------:R-:W-:Y:S02]  /*1ff70*/  MOV R2, 0x1ff90 ;  /* 0x0001ff9000027802 */ /* 0x000fe40000000f00 */
[----:B-1----:R-:W-:Y:S05]  /*1ff80*/  CALL.REL.NOINC `($__internal_65_$__cuda_sm70_shflsync_idx_p) ;  /* 0x0000014000007944 */ /* 0x002fea0003c00000 */
[----:B------:R-:W-:Y:S01]  /*1ff90*/  IMAD.MOV.U32 R8, RZ, RZ, R5 ;  /* 0x000000ffff087224 */ /* 0x000fe200078e0005 */
[----:B------:R-:W-:Y:S01]  /*1ffa0*/  MOV R5, R0 ;  /* 0x0000000000057202 */ /* 0x000fe20000000f00 */
[----:B------:R-:W-:Y:S01]  /*1ffb0*/  IMAD.MOV.U32 R9, RZ, RZ, R7 ;  /* 0x000000ffff097224 */ /* 0x000fe200078e0007 */
[----:B------:R-:W-:-:S02]  /*1ffc0*/  MOV R3, 0x1f ;  /* 0x0000001f00037802 */ /* 0x000fc40000000f00 */
[----:B------:R-:W-:Y:S02]  /*1ffd0*/  MOV R2, 0x1fff0 ;  /* 0x0001fff000027802 */ /* 0x000fe40000000f00 */
[----:B------:R-:W-:Y:S05]  /*1ffe0*/  CALL.REL.NOINC `($__internal_65_$__cuda_sm70_shflsync_idx_p) ;  /* 0x000000e000007944 */ /* 0x000fea0003c00000 */
[----:B------:R-:W-:Y:S01]  /*1fff0*/  MOV R7, R5 ;  /* 0x0000000500077202 */ /* 0x000fe20000000f00 */
[----:B------:R-:W-:Y:S05]  /*20000*/  BRA `(.L_x_3408) ;  /* 0xffffdf4000007947 */ /* 0x000fea000383ffff */
.L_x_3367:
[----:B------:R-:W-:Y:S01]  /*20010*/  IMAD.MOV.U32 R9, RZ, RZ, R4 ;  /* 0x000000ffff097224 */ /* 0x000fe200078e0004 */
[----:B------:R-:W-:Y:S01]  /*20020*/  MOV R5, R0 ;  /* 0x0000000000057202 */ /* 0x000fe20000000f00 */
[----:B------:R-:W-:Y:S01]  /*20030*/  IMAD.MOV.U32 R3, RZ, RZ, 0x1f ;  /* 0x0000001fff037424 */ /* 0x000fe200078e00ff */
[----:B------:R-:W-:Y:S02]  /*20040*/  MOV R2, 0x20060 ;  /* 0x0002006000027802 */ /* 0x000fe40000000f00 */
[----:B-1-34-:R-:W-:Y:S05]  /*20050*/  CALL.REL.NOINC `($__internal_65_$__cuda_sm70_shflsync_idx_p) ;  /* 0x0000007000007944 */ /* 0x01afea0003c00000 */
[----:B------:R-:W-:Y:S01]  /*20060*/  MOV R13, R5 ;  /* 0x00000005000d7202 */ /* 0x000fe20000000f00 */
[----:B------:R-:W-:Y:S05]  /*20070*/  BRA `(.L_x_3366) ;  /* 0xffffdf3000007947 */ /* 0x000fea000383ffff */
        .weak           $__internal_64_$__cuda_sm70_shflsync_bfly_p
        .type           $__internal_64_$__cuda_sm70_shflsync_bfly_p,@function
        .size           $__internal_64_$__cuda_sm70_shflsync_bfly_p,($__internal_65_$__cuda_sm70_shflsync_idx_p - $__internal_64_$__cuda_sm70_shflsync_bfly_p)
$__internal_64_$__cuda_sm70_shflsync_bfly_p:
[----:B------:R-:W-:Y:S04]  /*20080*/  WARPSYNC R6 ;  /* 0x0000000600007348 */ /* 0x000fe80003800000 */
[----:B------:R1:W2:Y:S02]  /*20090*/  SHFL.BFLY PT, R5, R2, R5, R7 ;  /* 0x0c00000502057389 */ /* 0x0002a400000e0007 */
[----:B-1----:R-:W-:-:S02]  /*200a0*/  MOV R2, R3 ;  /* 0x0000000300027202 */ /* 0x002fc40000000f00 */
[----:B------:R-:W-:-:S04]  /*200b0*/  MOV R3, 0x0 ;  /* 0x0000000000037802 */ /* 0x000fc80000000f00 */
[----:B--2---:R-:W-:Y:S05]  /*200c0*/  RET.REL.NODEC R2 `(_ZN7cutlass13device_kernelIN5flash19enable_sm80_to_sm89INS1_16FlashAttnFwdSm80INS1_25CollectiveMainloopFwdSm80ILi8ELi1ELb0EN4cute5tupleIJNS5_1CILi128EEENS7_ILi32EEENS7_ILi256EEEEEELi256ENS_6half_tEfNS_4arch4Sm80ELb0ELb1ELb0ELb1ELb0ELb1ELb1ELb1EEENS1_21CollectiveEpilogueFwdINS6_IJS8_SA_S9_EEENS6_IJNS7_ILi1EEESI_SI_EEESC_SE_Li256ELb1ELb1ELb1ELb0EEENS1_36VarlenDynamicPersistentTileSchedulerILi128ELi32ELi256ELi256ELb1ELb1ELb0ELb1ELb0ELb1EEEEEEEEEvNT_6ParamsE) ;  /* 0xfffdff3002007950 */ /* 0x004fea0003c3ffff */
        .weak           $__internal_65_$__cuda_sm70_shflsync_idx_p
        .type           $__internal_65_$__cuda_sm70_shflsync_idx_p,@function
        .size           $__internal_65_$__cuda_sm70_shflsync_idx_p,($__internal_66_$__cuda_sm70_shflsync_up_p - $__internal_65_$__cuda_sm70_shflsync_idx_p)
$__internal_65_$__cuda_sm70_shflsync_idx_p:
[----:B------:R-:W-:-:S04]  /*200d0*/  MOV R115, 0xffffffff ;  /* 0xffffffff00737802 */ /* 0x000fc80000000f00 */
[----:B------:R-:W-:Y:S04]  /*200e0*/  WARPSYNC R115 ;  /* 0x0000007300007348 */ /* 0x000fe80003800000 */
[----:B------:R1:W2:Y:S02]  /*200f0*/  SHFL.IDX PT, R5, R9, R5, R3 ;  /* 0x0000000509057389 */ /* 0x0002a400000e0003 */
[----:B-1----:R-:W-:-:S04]  /*20100*/  MOV R3, 0x0 ;  /* 0x0000000000037802 */ /* 0x002fc80000000f00 */
[----:B--2---:R-:W-:Y:S05]  /*20110*/  RET.REL.NODEC R2 `(_ZN7cutlass13device_kernelIN5flash19enable_sm80_to_sm89INS1_16FlashAttnFwdSm80INS1_25CollectiveMainloopFwdSm80ILi8ELi1ELb0EN4cute5tupleIJNS5_1CILi128EEENS7_ILi32EEENS7_ILi256EEEEEELi256ENS_6half_tEfNS_4arch4Sm80ELb0ELb1ELb0ELb1ELb0ELb1ELb1ELb1EEENS1_21CollectiveEpilogueFwdINS6_IJS8_SA_S9_EEENS6_IJNS7_ILi1EEESI_SI_EEESC_SE_Li256ELb1ELb1ELb1ELb0EEENS1_36VarlenDynamicPersistentTileSchedulerILi128ELi32ELi256ELi256ELb1ELb1ELb0ELb1ELb0ELb1EEEEEEEEEvNT_6ParamsE) ;  /* 0xfffdfee002007950 */ /* 0x004fea0003c3ffff */
        .weak           $__internal_66_$__cuda_sm70_shflsync_up_p
        .type           $__internal_66_$__cuda_sm70_shflsync_up_p,@function
        .size           $__internal_66_$__cuda_sm70_shflsync_up_p,($__internal_67_$__cuda_sm70_votesync_ballot - $__internal_66_$__cuda_sm70_shflsync_up_p)
$__internal_66_$__cuda_sm70_shflsync_up_p:
[----:B------:R-:W-:Y:S02]  /*20120*/  IMAD.MOV.U32 R4, RZ, RZ, RZ ;  /* 0x000000ffff047224 */ /* 0x000fe400078e00ff */
[----:B------:R-:W-:-:S04]  /*20130*/  IMAD.MOV.U32 R9, RZ, RZ, -0x1 ;  /* 0xffffffffff097424 */ /* 0x000fc800078e00ff */
[----:B------:R-:W-:Y:S04]  /*20140*/  WARPSYNC R9 ;  /* 0x0000000900007348 */ /* 0x000fe80003800000 */
[----:B------:R1:W2:Y:S02]  /*20150*/  SHFL.UP PT, R4, R0, R2, R4 ;  /* 0x0400000200047389 */ /* 0x0002a400000e0004 */
[----:B-1----:R-:W-:Y:S02]  /*20160*/  MOV R2, R3 ;  /* 0x0000000300027202 */ /* 0x002fe40000000f00 */
[----:B------:R-:W-:-:S04]  /*20170*/  MOV R3, 0x0 ;  /* 0x0000000000037802 */ /* 0x000fc80000000f00 */
[----:B--2---:R-:W-:Y:S05]  /*20180*/  RET.REL.NODEC R2 `(_ZN7cutlass13device_kernelIN5flash19enable_sm80_to_sm89INS1_16FlashAttnFwdSm80INS1_25CollectiveMainloopFwdSm80ILi8ELi1ELb0EN4cute5tupleIJNS5_1CILi128EEENS7_ILi32EEENS7_ILi256EEEEEELi256ENS_6half_tEfNS_4arch4Sm80ELb0ELb1ELb0ELb1ELb0ELb1ELb1ELb1EEENS1_21CollectiveEpilogueFwdINS6_IJS8_SA_S9_EEENS6_IJNS7_ILi1EEESI_SI_EEESC_SE_Li256ELb1ELb1ELb1ELb0EEENS1_36VarlenDynamicPersistentTileSchedulerILi128ELi32ELi256ELi256ELb1ELb1ELb0ELb1ELb0ELb1EEEEEEEEEvNT_6ParamsE) ;  /* 0xfffdfe7002007950 */ /* 0x004fea0003c3ffff */
        .weak           $__internal_67_$__cuda_sm70_votesync_ballot
        .type           $__internal_67_$__cuda_sm70_votesync_ballot,@function
        .size           $__internal_67_$__cuda_sm70_votesync_ballot,(.L_x_5229 - $__internal_67_$__cuda_sm70_votesync_ballot)
$__internal_67_$__cuda_sm70_votesync_ballot:
[----:B------:R-:W-:Y:S01]  /*20190*/  ISETP.NE.U32.AND P0, PT, R0, 0x1, PT ;  /* 0x000000010000780c */ /* 0x000fe20003f05070 */
[----:B------:R-:W-:-:S04]  /*201a0*/  IMAD.MOV.U32 R3, RZ, RZ, -0x1 ;  /* 0xffffffffff037424 */ /* 0x000fc800078e00ff */
[----:B------:R-:W-:Y:S08]  /*201b0*/  WARPSYNC R3 ;  /* 0x0000000300007348 */ /* 0x000ff00003800000 */
[----:B------:R-:W-:-:S04]  /*201c0*/  VOTE.ANY R0, PT, !P0 ;  /* 0x0000000000007806 */ /* 0x000fc800040e0100 */
[----:B------:R-:W-:Y:S01]  /*201d0*/  LOP3.LUT R0, R0, R3, RZ, 0xc0, !PT ;  /* 0x0000000300007212 */ /* 0x000fe200078ec0ff */
[----:B------:R-:W-:-:S04]  /*201e0*/  IMAD.MOV.U32 R3, RZ, RZ, 0x0 ;  /* 0x00000000ff037424 */ /* 0x000fc800078e00ff */
[----:B------:R-:W-:Y:S05]  /*201f0*/  RET.REL.NODEC R2 `(_ZN7cutlass13device_kernelIN5flash19enable_sm80_to_sm89INS1_16FlashAttnFwdSm80INS1_25CollectiveMainloopFwdSm80ILi8ELi1ELb0EN4cute5tupleIJNS5_1CILi128EEENS7_ILi32EEENS7_ILi256EEEEEELi256ENS_6half_tEfNS_4arch4Sm80ELb0ELb1ELb0ELb1ELb0ELb1ELb1ELb1EEENS1_21CollectiveEpilogueFwdINS6_IJS8_SA_S9_EEENS6_IJNS7_ILi1EEESI_SI_EEESC_SE_Li256ELb1ELb1ELb1ELb0EEENS1_36VarlenDynamicPersistentTileSchedulerILi128ELi32ELi256ELi256ELb1ELb1ELb0ELb1ELb0ELb1EEEEEEEEEvNT_6ParamsE) ;  /* 0xfffdfe0002007950 */ /* 0x000fea0003c3ffff */
.L_x_3409:
        /* <DEDUP_REMOVED lines=16> */
.L_x_5229:


//--------------------- .text._ZN7cutlass13device_kernelIN5flash19enable_sm80_to_sm89INS1_16FlashAttnFwdSm80INS1_25CollectiveMainloopFwdSm80ILi8ELi1ELb1EN4cute5tupleIJNS5_1CILi128EEENS7_ILi64EEENS7_ILi256EEEEEELi256ENS_6half_tEfNS_4arch4Sm80ELb1ELb0ELb0ELb0ELb0ELb0ELb1ELb1EEENS1_21CollectiveEpilogueFwdINS6_IJS8_SA_S9_EEENS6_IJNS7_ILi1EEESI_SI_EEESC_SE_Li256ELb0ELb1ELb1ELb0EEENS1_30DynamicPersistentTileSchedulerILi256ELi256ELb1ELb1ELb0EEEEEEEEEvNT_6ParamsE --------------------------
	.section	.text._ZN7cutlass13device_kernelIN5flash19enable_sm80_to_sm89INS1_16FlashAttnFwdSm80INS1_25CollectiveMainloopFwdSm80ILi8ELi1ELb1EN4cute5tupleIJNS5_1CILi128EEENS7_ILi64EEENS7_ILi256EEEEEELi256ENS_6half_tEfNS_4arch4Sm80ELb1ELb0ELb0ELb0ELb0ELb0ELb1ELb1EEENS1_21CollectiveEpilogueFwdINS6_IJS8_SA_S9_EEENS6_IJNS7_ILi1EEESI_SI_EEESC_SE_Li256ELb0ELb1ELb1ELb0EEENS1_30DynamicPersistentTileSchedulerILi256ELi256ELb1ELb1ELb0EEEEEEEEEvNT_6ParamsE,"ax",@progbits
	.sectioninfo	@"SHI_REGISTERS=255"
	.align	128
.text._ZN7cutlass13device_kernelIN5flash19enable_sm80_to_sm89INS1_16FlashAttnFwdSm80INS1_25CollectiveMainloopFwdSm80ILi8ELi1ELb1EN4cute5tupleIJNS5_1CILi128EEENS7_ILi64EEENS7_ILi256EEEEEELi256ENS_6half_tEfNS_4arch4Sm80ELb1ELb0ELb0ELb0ELb0ELb0ELb1ELb1EEENS1_21CollectiveEpilogueFwdINS6_IJS8_SA_S9_EEENS6_IJNS7_ILi1EEESI_SI_EEESC_SE_Li256ELb0ELb1ELb1ELb0EEENS1_30DynamicPersistentTileSchedulerILi256ELi256ELb1ELb1ELb0EEEEEEEEEvNT_6ParamsE:
        .type           _ZN7cutlass13device_kernelIN5flash19enable_sm80_to_sm89INS1_16FlashAttnFwdSm80INS1_25CollectiveMainloopFwdSm80ILi8ELi1ELb1EN4cute5tupleIJNS5_1CILi128EEENS7_ILi64EEENS7_ILi256EEEEEELi256ENS_6half_tEfNS_4arch4Sm80ELb1ELb0ELb0ELb0ELb0ELb0ELb1ELb1EEENS1_21CollectiveEpilogueFwdINS6_IJS8_SA_S9_EEENS6_IJNS7_ILi1EEESI_SI_EEESC_SE_Li256ELb0ELb1ELb1ELb0EEENS1_30DynamicPersistentTileSchedulerILi256ELi256ELb1ELb1ELb0EEEEEEEEEvNT_6ParamsE,@function
        .size           _ZN7cutlass13device_kernelIN5flash19enable_sm80_to_sm89INS1_16FlashAttnFwdSm80INS1_25CollectiveMainloopFwdSm80ILi8ELi1ELb1EN4cute5tupleIJNS5_1CILi128EEENS7_ILi64EEENS7_ILi256EEEEEELi256ENS_6half_tEfNS_4arch4Sm80ELb1ELb0ELb0ELb0ELb0ELb0ELb1ELb1EEENS1_21CollectiveEpilogueFwdINS6_IJS8_SA_S9_EEENS6_IJNS7_ILi1EEESI_SI_EEESC_SE_Li256ELb0ELb1ELb1ELb0EEENS1_30DynamicPersistentTileSchedulerILi256ELi256ELb1ELb1ELb0EEEEEEEEEvNT_6ParamsE,(.L_x_5234 - _ZN7cutlass13device_kernelIN5flash19enable_sm80_to_sm89INS1_16FlashAttnFwdSm80INS1_25CollectiveMainloopFwdSm80ILi8ELi1ELb1EN4cute5tupleIJNS5_1CILi128EEENS7_ILi64EEENS7_ILi256EEEEEELi256ENS_6half_tEfNS_4arch4Sm80ELb1ELb0ELb0ELb0ELb0ELb0ELb1ELb1EEENS1_21CollectiveEpilogueFwdINS6_IJS8_SA_S9_EEENS6_IJNS7_ILi1EEESI_SI_EEESC_SE_Li256ELb0ELb1ELb1ELb0EEENS1_30DynamicPersistentTileSchedulerILi256ELi256ELb1ELb1ELb0EEEEEEEEEvNT_6ParamsE)
        .other          _ZN7cutlass13device_kernelIN5flash19enable_sm80_to_sm89INS1_16FlashAttnFwdSm80INS1_25CollectiveMainloopFwdSm80ILi8ELi1ELb1EN4cute5tupleIJNS5_1CILi128EEENS7_ILi64EEENS7_ILi256EEEEEELi256ENS_6half_tEfNS_4arch4Sm80ELb1ELb0ELb0ELb0ELb0ELb0ELb1ELb1EEENS1_21CollectiveEpilogueFwdINS6_IJS8_SA_S9_EEENS6_IJNS7_ILi1EEESI_SI_EEESC_SE_Li256ELb0ELb1ELb1ELb0EEENS1_30DynamicPersistentTileSchedulerILi256ELi256ELb1ELb1ELb0EEEEEEEEEvNT_6ParamsE,@"STO_CUDA_ENTRY STV_DEFAULT"
_ZN7cutlass13device_kernelIN5flash19enable_sm80_to_sm89INS1_16FlashAttnFwdSm80INS1_25CollectiveMainloopFwdSm80ILi8ELi1ELb1EN4cute5tupleIJNS5_1CILi128EEENS7_ILi64EEENS7_ILi256EEEEEELi256ENS_6half_tEfNS_4arch4Sm80ELb1ELb0ELb0ELb0ELb0ELb0ELb1ELb1EEENS1_21CollectiveEpilogueFwdINS6_IJS8_SA_S9_EEENS6_IJNS7_ILi1EEESI_SI_EEESC_SE_Li256ELb0ELb1ELb1ELb0EEENS1_30DynamicPersistentTileSchedulerILi256ELi256ELb1ELb1ELb0EEEEEEEEEvNT_6ParamsE:
        /* <DEDUP_REMOVED lines=82> */
[----:B------:R-:W-:Y:S01]  /*0520*/  SHF.R.S32.HI R6, RZ, 0x1f, R5 ;  /* 0x0000001fff067819 */ /* 0x000fe20000011405 */
[----:B------:R-:W-:Y:S01]  /*0530*/  IMAD.SHL.U32 R4, R4, 0x2, RZ ;  /* 0x0000000204047824 */ /* 0x000fe200078e00ff */
[----:B------:R-:W-:Y:S01]  /*0540*/  SHF.R.S32.HI R5, RZ, 0x1f, R2 ;  /* 0x0000001fff057819 */ /* 0x000fe20000011402 */
[----:B------:R2:W-:Y:S01]  /*0550*/  STL [R1+0x114], R0 ;  /* 0x0001140001007387 */ /* 0x0005e20000100800 */
[----:B------:R-:W-:-:S02]  /*0560*/  SEL R3, R3, 0xfffffff0, !P1 ;  /* 0xfffffff003037807 */ /* 0x000fc40004800000 */
[----:B------:R-:W-:Y:S01]  /*0570*/  SEL R7, R8, 0xffffffe0, !P2 ;  /* 0xffffffe008077807 */ /* 0x000fe20005000000 */
[----:B------:R-:W-:Y:S01]  /*0580*/  STL [R1+0xe4], R6 ;  /* 0x0000e40601007387 */ /* 0x000fe20000100800 */
[----:B------:R-:W-:Y:S02]  /*0590*/  LEA R249, R249, 0x10100, 0x1 ;  /* 0x00010100f9f97811 */ /* 0x000fe400078e08ff */
[----:B------:R-:W-:Y:S01]  /*05a0*/  IADD3 R9, R4, 0xd8, RZ ;  /* 0x000000d804097810 */ /* 0x000fe20007ffe0ff */
[----:B------:R3:W-:Y:S01]  /*05b0*/  STL [R1+0xe0], R5 ;  /* 0x0000e00501007387 */ /* 0x0007e20000100800 */
[----:B------:R-:W-:Y:S01]  /*05c0*/  IMAD.IADD R3, R3, 0x1, R7 ;  /* 0x0000000103037824 */ /* 0x000fe200078e0207 */
[----:B------:R-:W-:Y:S01]  /*05d0*/  LEA R248, R248, 0x100, 0x1 ;  /* 0x00000100f8f87811 */ /* 0x000fe200078e08ff */
[----:B------:R-:W-:-:S04]  /*05e0*/  IMAD.MOV.U32 R7, RZ, RZ, 0x40 ;  /* 0x00000040ff077424 */ /* 0x000fc800078e00ff */
[----:B------:R-:W-:Y:S01]  /*05f0*/  IMAD R3, R3, 0x2, R248 ;  /* 0x0000000203037824 */ /* 0x000fe200078e02f8 */
[----:B------:R-:W-:Y:S02]  /*0600*/  SEL R250, R7, 0xffffffc0, !P0 ;  /* 0xffffffc007fa7807 */ /* 0x000fe40004000000 */
[----:B-1----:R-:W-:Y:S02]  /*0610*/  IADD3 R13, R4, 0xc0, RZ ;  /* 0x000000c0040d7810 */ /* 0x002fe40007ffe0ff */
[----:B--2---:R-:W-:-:S04]  /*0620*/  IADD3 R0, R16, 0xc0, RZ ;  /* 0x000000c010007810 */ /* 0x004fc80007ffe0ff */
[----:B------:R-:W-:Y:S01]  /*0630*/  SHF.R.S32.HI R2, RZ, 0x1f, R0 ;  /* 0x0000001fff027819 */ /* 0x000fe20000011400 */
[----:B------:R-:W-:Y:S01]  /*0640*/  IMAD.SHL.U32 R0, R11, 0x2, RZ ;  /* 0x000000020b007824 */ /* 0x000fe200078e00ff */
[C---:B------:R-:W-:Y:S02]  /*0650*/  IADD3 R11, R4.reuse, 0xd0, RZ ;  /* 0x000000d0040b7810 */ /* 0x040fe40007ffe0ff */
[C---:B---3--:R-:W-:Y:S01]  /*0660*/  IADD3 R5, R4.reuse, 0xb8, RZ ;  /* 0x000000b804057810 */ /* 0x048fe20007ffe0ff */
[----:B------:R1:W-:Y:S01]  /*0670*/  STL [R1+0xdc], R2 ;  /* 0x0000dc0201007387 */ /* 0x0003e20000100800 */
[----:B------:R-:W-:-:S03]  /*0680*/  IADD3 R6, R4, 0xf0, RZ ;  /* 0x000000f004067810 */ /* 0x000fc60007ffe0ff */
[----:B------:R2:W-:Y:S01]  /*0690*/  STL [R1+0x58], R0 ;  /* 0x0000580001007387 */ /* 0x0005e20000100800 */
[----:B-1----:R-:W-:Y:S01]  /*06a0*/  IMAD R2, R12, 0x8, R14 ;  /* 0x000000080c027824 */ /* 0x002fe200078e020e */
[----:B------:R-:W-:Y:S01]  /*06b0*/  IADD3 R12, R4, 0xc8, RZ ;  /* 0x000000c8040c7810 */ /* 0x000fe20007ffe0ff */
[----:B------:R-:W-:Y:S01]  /*06c0*/  IMAD.IADD R14, R249, 0x1, R250 ;  /* 0x00000001f90e7824 */ /* 0x000fe200078e02fa */
[----:B--2---:R-:W-:Y:S02]  /*06d0*/  SEL R0, R8, 0xffffffe0, !P1 ;  /* 0xffffffe008007807 */ /* 0x004fe40004800000 */
[----:B------:R1:W-:Y:S01]  /*06e0*/  STL [R1+0x108], R2 ;  /* 0x0001080201007387 */ /* 0x0003e20000100800 */
[----:B------:R-:W-:-:S03]  /*06f0*/  IADD3 R8, R4, 0xe0, RZ ;  /* 0x000000e004087810 */ /* 0x000fc60007ffe0ff */
[----:B------:R-:W-:Y:S01]  /*0700*/  STL [R1+0x94], R4 ;  /* 0x0000940401007387 */ /* 0x000fe20000100800 */
[----:B------:R-:W-:-:S03]  /*0710*/  IMAD.IADD R252, R248, 0x1, R0 ;  /* 0x00000001f8fc7824 */ /* 0x000fc600078e0200 */
[----:B------:R2:W-:Y:S04]  /*0720*/  STL [R1+0xb8], R5 ;  /* 0x0000b80501007387 */ /* 0x0005e80000100800 */
[----:B------:R3:W-:Y:S04]  /*0730*/  STL [R1+0xd8], R13 ;  /* 0x0000d80d01007387 */ /* 0x0007e80000100800 */
[----:B------:R4:W-:Y:S04]  /*0740*/  STL [R1+0xd4], R12 ;  /* 0x0000d40c01007387 */ /* 0x0009e80000100800 */
[----:B------:R5:W-:Y:S04]  /*0750*/  STL [R1+0xd0], R11 ;  /* 0x0000d00b01007387 */ /* 0x000be80000100800 */
[----:B------:R5:W-:Y:S01]  /*0760*/  STL [R1+0xcc], R9 ;  /* 0x0000cc0901007387 */ /* 0x000be20000100800 */
[----:B-1----:R-:W-:-:S02]  /*0770*/  SEL R2, R7, 0xffffffc0, !P2 ;  /* 0xffffffc007027807 */ /* 0x002fc40005000000 */
[----:B------:R-:W-:Y:S01]  /*0780*/  IADD3 R7, R4, 0xe8, RZ ;  /* 0x000000e804077810 */ /* 0x000fe20007ffe0ff */
[----:B------:R1:W-:Y:S02]  /*0790*/  STL [R1+0xc8], R8 ;  /* 0x0000c80801007387 */ /* 0x0003e40000100800 */
[----:B------:R-:W-:Y:S02]  /*07a0*/  IMAD.IADD R251, R248, 0x1, R2 ;  /* 0x00000001f8fb7824 */ /* 0x000fe400078e0202 */
[----:B------:R1:W-:Y:S01]  /*07b0*/  STL [R1+0xc4], R7 ;  /* 0x0000c40701007387 */ /* 0x0003e20000100800 */
[----:B--2---:R-:W-:Y:S02]  /*07c0*/  IADD3 R5, R4, 0xf8, RZ ;  /* 0x000000f804057810 */ /* 0x004fe40007ffe0ff */
[----:B------:R-:W-:Y:S01]  /*07d0*/  IADD3 R4, R249, 0x20, RZ ;  /* 0x00000020f9047810 */ /* 0x000fe20007ffe0ff */
[----:B------:R2:W-:Y:S01]  /*07e0*/  STL [R1+0xc0], R6 ;  /* 0x0000c00601007387 */ /* 0x0005e20000100800 */
[----:B---3--:R-:W-:-:S02]  /*07f0*/  SHF.R.S32.HI R13, RZ, 0x1f, R13 ;  /* 0x0000001fff0d7819 */ /* 0x008fc4000001140d */
[----:B------:R-:W-:Y:S01]  /*0800*/  @P3 IADD3 R4, R249, -0x20, RZ ;  /* 0xffffffe0f9043810 */ /* 0x000fe20007ffe0ff */
[----:B------:R-:W-:Y:S01]  /*0810*/  STL [R1], R14 ;  /* 0x0000000e01007387 */ /* 0x000fe20000100800 */
[----:B----4-:R-:W-:-:S03]  /*0820*/  SHF.R.S32.HI R12, RZ, 0x1f, R12 ;  /* 0x0000001fff0c7819 */ /* 0x010fc6000001140c */
[----:B------:R3:W-:Y:S01]  /*0830*/  STL [R1+0xbc], R5 ;  /* 0x0000bc0501007387 */ /* 0x0007e20000100800 */
[----:B-----5:R-:W-:Y:S01]  /*0840*/  SHF.R.S32.HI R11, RZ, 0x1f, R11 ;  /* 0x0000001fff0b7819 */ /* 0x020fe2000001140b */
[----:B------:R-:W-:Y:S02]  /*0850*/  IMAD.IADD R250, R250, 0x1, R4 ;  /* 0x00000001fafa7824 */ /* 0x000fe400078e0204 */
[----:B------:R-:W-:Y:S01]  /*0860*/  STL [R1+0x104], R13 ;  /* 0x0001040d01007387 */ /* 0x000fe20000100800 */
[----:B------:R-:W-:-:S03]  /*0870*/  SHF.R.S32.HI R9, RZ, 0x1f, R9 ;  /* 0x0000001fff097819 */ /* 0x000fc60000011409 */
[----:B------:R-:W-:Y:S01]  /*0880*/  STL [R1+0x100], R12 ;  /* 0x0001000c01007387 */ /* 0x000fe20000100800 */
[----:B-1----:R-:W-:-:S03]  /*0890*/  SHF.R.S32.HI R8, RZ, 0x1f, R8 ;  /* 0x0000001fff087819 */ /* 0x002fc60000011408 */
[----:B------:R-:W-:Y:S01]  /*08a0*/  STL [R1+0xfc], R11 ;  /* 0x0000fc0b01007387 */ /* 0x000fe20000100800 */
[----:B------:R-:W-:-:S03]  /*08b0*/  SHF.R.S32.HI R7, RZ, 0x1f, R7 ;  /* 0x0000001fff077819 */ /* 0x000fc60000011407 */
[----:B------:R-:W-:Y:S01]  /*08c0*/  STL [R1+0xf8], R9 ;  /* 0x0000f80901007387 */ /* 0x000fe20000100800 */
[----:B--2---:R-:W-:-:S03]  /*08d0*/  SHF.R.S32.HI R6, RZ, 0x1f, R6 ;  /* 0x0000001fff067819 */ /* 0x004fc60000011406 */
[----:B------:R-:W-:Y:S04]  /*08e0*/  STL [R1+0xf4], R8 ;  /* 0x0000f40801007387 */ /* 0x000fe80000100800 */
[----:B------:R1:W-:Y:S01]  /*08f0*/  STL [R1+0xf0], R7 ;  /* 0x0000f00701007387 */ /* 0x0003e20000100800 */
[----:B---3--:R-:W-:-:S03]  /*0900*/  SHF.R.S32.HI R5, RZ, 0x1f, R5 ;  /* 0x0000001fff057819 */ /* 0x008fc60000011405 */
[----:B------:R-:W-:Y:S04]  /*0910*/  STL [R1+0x8], R4 ;  /* 0x0000080401007387 */ /* 0x000fe80000100800 */
[----:B------:R2:W-:Y:S04]  /*0920*/  STL [R1+0xec], R6 ;  /* 0x0000ec0601007387 */ /* 0x0005e80000100800 */
[----:B------:R3:W-:Y:S01]  /*0930*/  STL [R1+0xe8], R5 ;  /* 0x0000e80501007387 */ /* 0x0007e20000100800 */
[C---:B-1----:R-:W-:Y:S02]  /*0940*/  IADD3 R7, R4.reuse, 0x1800, RZ ;  /* 0x0000180004077810 */ /* 0x042fe40007ffe0ff */
[----:B--2---:R-:W-:-:S02]  /*0950*/  IADD3 R6, R4, 0x1000, RZ ;  /* 0x0000100004067810 */ /* 0x004fc40007ffe0ff */
        /* <DEDUP_REMOVED lines=38> */
.L_x_3435:
        /* <DEDUP_REMOVED lines=19> */
.L_x_3411:
[----:B------:R-:W-:-:S04]  /*0cf0*/  MOV R0, c[0x0][0x554] ;  /* 0x0001550000007a02 */ /* 0x000fc80000000f00 */
[----:B------:R-:W-:Y:S02]  /*0d00*/  ISETP.NE.AND P0, PT, R0, 0x1, PT ;  /* 0x000000010000780c */ /* 0x000fe40003f05270 */
[----:B------:R-:W-:-:S11]  /*0d10*/  MOV R0, R2 ;  /* 0x0000000200007202 */ /* 0x000fd60000000f00 */
[----:B------:R-:W-:-:S05]  /*0d20*/  @P0 IMAD.HI.U32 R4, R2, c[0x0][0x558], RZ ;  /* 0x0001560002040a27 */ /* 0x000fca00078e00ff */
[----:B------:R-:W-:-:S05]  /*0d30*/  @P0 SHF.R.U32.HI R0, RZ, c[0x0][0x55c], R4 ;  /* 0x00015700ff000a19 */ /* 0x000fca0000011604 */
[----:B------:R-:W-:Y:S02]  /*0d40*/  IMAD R4, R0, c[0x0][0x554], RZ ;  /* 0x0001550000047a24 */ /* 0x000fe400078e02ff */
.L_x_3412:
[----:B------:R-:W-:Y:S05]  /*0d50*/  BSYNC B0 ;  /* 0x0000000000007941 */ /* 0x000fea0003800000 */
.L_x_3410:
        /* <DEDUP_REMOVED lines=74> */
.L_x_3414:
[----:B------:R-:W-:Y:S05]  /*1200*/  BSYNC B0 ;  /* 0x0000000000007941 */ /* 0x000fea0003800000 */
.L_x_3413:
        /* <DEDUP_REMOVED lines=312> */
[----:B------:R-:W2:Y:S01]  /*2590*/  LDL R5, [R1] ;  /* 0x0000000001057983 */ /* 0x000ea20000100800 */
        /* <DEDUP_REMOVED lines=28> */
[----:B------:R-:W-:Y:S04]  /*2760*/  LDSM.16.M88.4 R12, [R249] ;  /* 0x00000000f90c783b */ /* 0x000fe80000000200 */
[----:B------:R-:W1:Y:S04]  /*2770*/  LDSM.16.M88.4 R24, [R249+0x800] ;  /* 0x00080000f918783b */ /* 0x000e680000000200 */
[----:B------:R-:W3:Y:S04]  /*2780*/  LDSM.16.M88.4 R28, [R249+0x1000] ;  /* 0x00100000f91c783b */ /* 0x000ee80000000200 */
[----:B------:R-:W4:Y:S04]  /*2790*/  LDSM.16.M88.4 R32, [R249+0x1800] ;  /* 0x00180000f920783b */ /* 0x000f280000000200 */
[----:B------:R-:W-:Y:S04]  /*27a0*/  LDSM.16.M88.4 R40, [R17] ;  /* 0x000000001128783b */ /* 0x000fe80000000200 */
[----:B------:R-:W2:Y:S04]  /*27b0*/  LDSM.16.M88.4 R52, [R16] ;  /* 0x000000001034783b */ /* 0x000ea80000000200 */
        /* <DEDUP_REMOVED lines=16> */
[----:B------:R-:W-:Y:S02]  /*28c0*/  ISETP.LT.OR P0, PT, R0, 0x21, !P0 ;  /* 0x000000210000780c */ /* 0x000fe40004701670 */
[----:B------:R-:W5:Y:S07]  /*28d0*/  LDL R0, [R1+0x1c] ;  /* 0x00001c0001007983 */ /* 0x000f6e0000100800 */
[----:B------:R1:W-:Y:S04]  /*28e0*/  LDGSTS.E.BYPASS.LTC128B.128 [R82+0x6100], [R2.64+0x180], !P4 ;  /* 0x0610018002527fae */ /* 0x0003e8000e101d46 */
[----:B------:R3:W-:Y:S04]  /*28f0*/  LDGSTS.E.BYPASS.LTC128B.128 [R82+0x1100], [R6.64], !P5 ;  /* 0x0110000006527fae */ /* 0x0007e8000e901d46 */
[----:B------:R3:W-:Y:S04]  /*2900*/  LDGSTS.E.BYPASS.LTC128B.128 [R82+0x3100], [R6.64+0x80], !P1 ;  /* 0x0310008006527fae */ /* 0x0007e8000c901d46 */
[----:B------:R3:W-:Y:S04]  /*2910*/  LDGSTS.E.BYPASS.LTC128B.128 [R82+0x5100], [R6.64+0x100], !P6 ;  /* 0x0510010006527fae */ /* 0x0007e8000f101d46 */
[----:B------:R3:W-:Y:S04]  /*2920*/  LDGSTS.E.BYPASS.LTC128B.128 [R82+0x7100], [R6.64+0x180], !P0 ;  /* 0x0710018006527fae */ /* 0x0007e8000c101d46 */
[----:B-1----:R-:W5:Y:S04]  /*2930*/  LDL R3, [R1+0x24] ;  /* 0x0000240001037983 */ /* 0x002f680000100800 */
[----:B------:R-:W5:Y:S01]  /*2940*/  LDL R2, [R1+0x20] ;  /* 0x0000200001027983 */ /* 0x000f620000100800 */
[----:B------:R-:W-:Y:S01]  /*2950*/  HMMA.16816.F32 R20, R168, R24, RZ ;  /* 0x00000018a814723c */ /* 0x000fe200000018ff */
[----:B------:R-:W-:-:S02]  /*2960*/  ISETP.NE.AND P4, PT, R9, RZ, PT ;  /* 0x000000ff0900720c */ /* 0x000fc40003f85270 */
[----:B------:R-:W-:Y:S01]  /*2970*/  ISETP.NE.AND P5, PT, R8, RZ, PT ;  /* 0x000000ff0800720c */ /* 0x000fe20003fa5270 */
[----:B------:R-:W0:Y:S04]  /*2980*/  LDGDEPBAR ;  /* 0x00000000000079af */ /* 0x000e280000000000 */
[----:B---3--:R-:W3:Y:S01]  /*2990*/  LDL R6, [R1+0x28] ;  /* 0x0000280001067983 */ /* 0x008ee20000100800 */
[----:B------:R-:W-:Y:S01]  /*29a0*/  HMMA.16816.F32 R24, R168, R26, RZ ;  /* 0x0000001aa818723c */ /* 0x000fe200000018ff */
[----:B------:R-:W-:-:S07]  /*29b0*/  ISETP.NE.AND P1, PT, R36, RZ, PT ;  /* 0x000000ff2400720c */ /* 0x000fce0003f25270 */
[C---:B------:R-:W-:Y:S08]  /*29c0*/  HMMA.16816.F32 R8, R168.reuse, R12, RZ ;  /* 0x0000000ca808723c */ /* 0x040ff000000018ff */
[C---:B------:R-:W-:Y:S08]  /*29d0*/  HMMA.16816.F32 R16, R168.reuse, R14, RZ ;  /* 0x0000000ea810723c */ /* 0x040ff000000018ff */
[C---:B------:R-:W-:Y:S01]  /*29e0*/  HMMA.16816.F32 R12, R168.reuse, R28, RZ ;  /* 0x0000001ca80c723c */ /* 0x040fe200000018ff */
[----:B--2---:R-:W1:Y:S04]  /*29f0*/  LDSM.16.M88.4 R68, [R5+0x800] ;  /* 0x000800000544783b */ /* 0x004e680000000200 */
[----:B------:R-:W2:Y:S03]  /*2a00*/  LDSM.16.M88.4 R72, [R5+0x1000] ;  /* 0x001000000548783b */ /* 0x000ea60000000200 */
[C---:B------:R-:W-:Y:S01]  /*2a10*/  HMMA.16816.F32 R36, R168.reuse, R30, RZ ;  /* 0x0000001ea824723c */ /* 0x040fe200000018ff */
[----:B------:R-:W1:Y:S04]  /*2a20*/  LDSM.16.M88.4 R76, [R5+0x1800] ;  /* 0x00180000054c783b */ /* 0x000e680000000200 */
[----:B------:R-:W1:Y:S03]  /*2a30*/  LDSM.16.M88.4 R56, [R5] ;  /* 0x000000000538783b */ /* 0x000e660000000200 */
[C---:B----4-:R-:W-:Y:S08]  /*2a40*/  HMMA.16816.F32 R48, R168.reuse, R32, RZ ;  /* 0x00000020a830723c */ /* 0x050ff000000018ff */
[----:B------:R-:W-:Y:S08]  /*2a50*/  HMMA.16816.F32 R44, R168, R34, RZ ;  /* 0x00000022a82c723c */ /* 0x000ff000000018ff */
[C---:B------:R-:W-:Y:S08]  /*2a60*/  HMMA.16816.F32 R20, R172.reuse, R52, R20 ;  /* 0x00000034ac14723c */ /* 0x040ff00000001814 */
[C---:B------:R-:W-:Y:S01]  /*2a70*/  HMMA.16816.F32 R24, R172.reuse, R54, R24 ;  /* 0x00000036ac18723c */ /* 0x040fe20000001818 */
[----:B------:R-:W-:Y:S07]  /*2a80*/  LDSM.16.M88.4 R52, [R249+0x2800] ;  /* 0x00280000f934783b */ /* 0x000fee0000000200 */
[C---:B------:R-:W-:Y:S01]  /*2a90*/  HMMA.16816.F32 R28, R172.reuse, R60, R12 ;  /* 0x0000003cac1c723c */ /* 0x040fe2000000180c */
[----:B------:R-:W-:Y:S07]  /*2aa0*/  LDSM.16.M88.4 R12, [R250] ;  /* 0x00000000fa0c783b */ /* 0x000fee0000000200 */
[C---:B------:R-:W-:Y:S01]  /*2ab0*/  HMMA.16816.F32 R32, R172.reuse, R62, R36 ;  /* 0x0000003eac20723c */ /* 0x040fe20000001824 */
[----:B------:R-:W-:Y:S07]  /*2ac0*/  LDSM.16.M88.4 R60, [R250+0x1000] ;  /* 0x00100000fa3c783b */ /* 0x000fee0000000200 */
[C---:B------:R-:W-:Y:S08]  /*2ad0*/  HMMA.16816.F32 R8, R172.reuse, R40, R8 ;  /* 0x00000028ac08723c */ /* 0x040ff00000001808 */
[C---:B------:R-:W-:Y:S08]  /*2ae0*/  HMMA.16816.F32 R16, R172.reuse, R42, R16 ;  /* 0x0000002aac10723c */ /* 0x040ff00000001810 */
[C---:B------:R-:W-:Y:S01]  /*2af0*/  HMMA.16816.F32 R36, R172.reuse, R64, R48 ;  /* 0x00000040ac24723c */ /* 0x040fe20000001830 */
[----:B------:R-:W4:Y:S07]  /*2b00*/  LDSM.16.M88.4 R48, [R250+0x800] ;  /* 0x00080000fa30783b */ /* 0x000f2e0000000200 */
[----:B------:R-:W-:Y:S01]  /*2b10*/  HMMA.16816.F32 R40, R172, R66, R44 ;  /* 0x00000042ac28723c */ /* 0x000fe2000000182c */
[----:B------:R-:W4:Y:S04]  /*2b20*/  LDSM.16.M88.4 R64, [R250+0x1800] ;  /* 0x00180000fa40783b */ /* 0x000f280000000200 */
[----:B------:R-:W-:Y:S03]  /*2b30*/  LDSM.16.M88.4 R44, [R249+0x2000] ;  /* 0x00200000f92c783b */ /* 0x000fe60000000200 */
[C---:B-1----:R-:W-:Y:S08]  /*2b40*/  HMMA.16816.F32 R20, R192.reuse, R68, R20 ;  /* 0x00000044c014723c */ /* 0x042ff00000001814 */
[C---:B------:R-:W-:Y:S01]  /*2b50*/  HMMA.16816.F32 R24, R192.reuse, R70, R24 ;  /* 0x00000046c018723c */ /* 0x040fe20000001818 */
[----:B------:R-:W-:Y:S07]  /*2b60*/  LDSM.16.M88.4 R68, [R86] ;  /* 0x000000005644783b */ /* 0x000fee0000000200 */
[C---:B--2---:R-:W-:Y:S08]  /*2b70*/  HMMA.16816.F32 R28, R192.reuse, R72, R28 ;  /* 0x00000048c01c723c */ /* 0x044ff0000000181c */
[C---:B------:R-:W-:Y:S01]  /*2b80*/  HMMA.16816.F32 R32, R192.reuse, R74, R32 ;  /* 0x0000004ac020723c */ /* 0x040fe20000001820 */
[----:B------:R-:W-:Y:S07]  /*2b90*/  LDSM.16.M88.4 R72, [R249+0x3800] ;  /* 0x00380000f948783b */ /* 0x000fee0000000200 */
[C---:B------:R-:W-:Y:S08]  /*2ba0*/  HMMA.16816.F32 R36, R192.reuse, R76, R36 ;  /* 0x0000004cc024723c */ /* 0x040ff00000001824 */
[C---:B------:R-:W-:Y:S01]  /*2bb0*/  HMMA.16816.F32 R40, R192.reuse, R78, R40 ;  /* 0x0000004ec028723c */ /* 0x040fe20000001828 */
[----:B------:R-:W-:Y:S07]  /*2bc0*/  LDSM.16.M88.4 R76, [R5+0x5800] ;  /* 0x00580000054c783b */ /* 0x000fee0000000200 */
[C---:B------:R-:W-:Y:S08]  /*2bd0*/  HMMA.16816.F32 R8, R192.reuse, R56, R8 ;  /* 0x00000038c008723c */ /* 0x040ff00000001808 */
[----:B------:R-:W-:Y:S01]  /*2be0*/  HMMA.16816.F32 R16, R192, R58, R16 ;  /* 0x0000003ac010723c */ /* 0x000fe20000001810 */
[----:B------:R-:W1:Y:S07]  /*2bf0*/  LDSM.16.M88.4 R56, [R249+0x3000] ;  /* 0x00300000f938783b */ /* 0x000e6e0000000200 */
[C---:B----4-:R-:W-:Y:S08]  /*2c00*/  HMMA.16816.F32 R20, R196.reuse, R48, R20 ;  /* 0x00000030c414723c */ /* 0x050ff00000001814 */
[C---:B------:R-:W-:Y:S01]  /*2c10*/  HMMA.16816.F32 R24, R196.reuse, R50, R24 ;  /* 0x00000032c418723c */ /* 0x040fe20000001818 */
[----:B------:R-:W2:Y:S07]  /*2c20*/  LDSM.16.M88.4 R48, [R88] ;  /* 0x000000005830783b */ /* 0x000eae0000000200 */
[C---:B------:R-:W-:Y:S08]  /*2c30*/  HMMA.16816.F32 R28, R196.reuse, R60, R28 ;  /* 0x0000003cc41c723c */ /* 0x040ff0000000181c */
[C---:B------:R-:W-:Y:S01]  /*2c40*/  HMMA.16816.F32 R32, R196.reuse, R62, R32 ;  /* 0x0000003ec420723c */ /* 0x040fe20000001820 */
[----:B------:R-:W4:Y:S07]  /*2c50*/  LDSM.16.M88.4 R60, [R87] ;  /* 0x00000000573c783b */ /* 0x000f2e0000000200 */
[C---:B------:R-:W-:Y:S08]  /*2c60*/  HMMA.16816.F32 R36, R196.reuse, R64, R36 ;  /* 0x00000040c424723c */ /* 0x040ff00000001824 */
[C---:B------:R-:W-:Y:S01]  /*2c70*/  HMMA.16816.F32 R40, R196.reuse, R66, R40 ;  /* 0x00000042c428723c */ /* 0x040fe20000001828 */
[----:B------:R-:W-:Y:S07]  /*2c80*/  LDSM.16.M88.4 R64, [R5+0x3000] ;  /* 0x003000000540783b */ /* 0x000fee0000000200 */
[C---:B------:R-:W-:Y:S08]  /*2c90*/  HMMA.16816.F32 R8, R196.reuse, R12, R8 ;  /* 0x0000000cc408723c */ /* 0x040ff00000001808 */
[----:B------:R-:W-:Y:S01]  /*2ca0*/  HMMA.16816.F32 R16, R196, R14, R16 ;  /* 0x0000000ec410723c */ /* 0x000fe20000001810 */
[----:B------:R-:W2:Y:S07]  /*2cb0*/  LDSM.16.M88.4 R12, [R89] ;  /* 0x00000000590c783b */ /* 0x000eae0000000200 */
[C---:B------:R-:W-:Y:S08]  /*2cc0*/  HMMA.16816.F32 R20, R200.reuse, R52, R20 ;  /* 0x00000034c814723c */ /* 0x040ff00000001814 */
[C---:B------:R-:W-:Y:S01]  /*2cd0*/  HMMA.16816.F32 R24, R200.reuse, R54, R24 ;  /* 0x00000036c818723c */ /* 0x040fe20000001818 */
[----:B------:R-:W-:Y:S07]  /*2ce0*/  LDSM.16.M88.4 R52, [R250+0x2800] ;  /* 0x00280000fa34783b */ /* 0x000fee0000000200 */
        /* <DEDUP_REMOVED lines=9> */
[C---:B--2---:R-:W-:Y:S08]  /*2d80*/  HMMA.16816.F32 R20, R204.reuse, R48, R20 ;  /* 0x00000030cc14723c */ /* 0x044ff00000001814 */
[C---:B------:R-:W-:Y:S01]  /*2d90*/  HMMA.16816.F32 R24, R204.reuse, R50, R24 ;  /* 0x00000032cc18723c */ /* 0x040fe20000001818 */
[----:B------:R-:W-:Y:S07]  /*2da0*/  LDSM.16.M88.4 R48, [R249+0x4000] ;  /* 0x00400000f930783b */ /* 0x000fee0000000200 */
[C---:B----4-:R-:W-:Y:S08]  /*2db0*/  HMMA.16816.F32 R28, R204.reuse, R60, R28 ;  /* 0x0000003ccc1c723c */ /* 0x050ff0000000181c */
[C---:B------:R-:W-:Y:S01]  /*2dc0*/  HMMA.16816.F32 R32, R204.reuse, R62, R32 ;  /* 0x0000003ecc20723c */ /* 0x040fe20000001820 */
[----:B------:R-:W2:Y:S07]  /*2dd0*/  LDSM.16.M88.4 R60, [R250+0x3000] ;  /* 0x00300000fa3c783b */ /* 0x000eae0000000200 */
[C---:B------:R-:W-:Y:S08]  /*2de0*/  HMMA.16816.F32 R36, R204.reuse, R68, R36 ;  /* 0x00000044cc24723c */ /* 0x040ff00000001824 */
[C---:B------:R-:W-:Y:S01]  /*2df0*/  HMMA.16816.F32 R40, R204.reuse, R70, R40 ;  /* 0x00000046cc28723c */ /* 0x040fe20000001828 */
[----:B------:R-:W4:Y:S07]  /*2e00*/  LDSM.16.M88.4 R68, [R250+0x3800] ;  /* 0x00380000fa44783b */ /* 0x000f2e0000000200 */
[C---:B------:R-:W-:Y:S08]  /*2e10*/  HMMA.16816.F32 R8, R204.reuse, R12, R8 ;  /* 0x0000000ccc08723c */ /* 0x040ff00000001808 */
[----:B------:R-:W-:Y:S01]  /*2e20*/  HMMA.16816.F32 R16, R204, R14, R16 ;  /* 0x0000000ecc10723c */ /* 0x000fe20000001810 */
[----:B------:R-:W2:Y:S07]  /*2e30*/  LDSM.16.M88.4 R12, [R250+0x2000] ;  /* 0x00200000fa0c783b */ /* 0x000eae0000000200 */
        /* <DEDUP_REMOVED lines=9> */
[C---:B------:R-:W-:Y:S08]  /*2ed0*/  HMMA.16816.F32 R8, R208.reuse, R44, R8 ;  /* 0x0000002cd008723c */ /* 0x040ff00000001808 */
[----:B------:R-:W-:Y:S01]  /*2ee0*/  HMMA.16816.F32 R16, R208, R46, R16 ;  /* 0x0000002ed010723c */ /* 0x000fe20000001810 */
[----:B---3--:R3:W1:Y:S07]  /*2ef0*/  LDSM.16.M88.4 R44, [R6] ;  /* 0x00000000062c783b */ /* 0x00866e0000000200 */
[C---:B------:R-:W-:Y:S08]  /*2f00*/  HMMA.16816.F32 R20, R212.reuse, R52, R20 ;  /* 0x00000034d414723c */ /* 0x040ff00000001814 */
[C---:B------:R-:W-:Y:S01]  /*2f10*/  HMMA.16816.F32 R24, R212.reuse, R54, R24 ;  /* 0x00000036d418723c */ /* 0x040fe20000001818 */
[----:B-----5:R5:W1:Y:S04]  /*2f20*/  LDSM.16.M88.4 R52, [R3] ;  /* 0x000000000334783b */ /* 0x020a680000000200 */
[----:B---3--:R-:W3:Y:S03]  /*2f30*/  LDL R6, [R1+0x18] ;  /* 0x0000180001067983 */ /* 0x008ee60000100800 */
[C---:B--2---:R-:W-:Y:S08]  /*2f40*/  HMMA.16816.F32 R28, R212.reuse, R60, R28 ;  /* 0x0000003cd41c723c */ /* 0x044ff0000000181c */
[C---:B------:R-:W-:Y:S01]  /*2f50*/  HMMA.16816.F32 R32, R212.reuse, R62, R32 ;  /* 0x0000003ed420723c */ /* 0x040fe20000001820 */
[----:B------:R2:W1:Y:S04]  /*2f60*/  LDSM.16.M88.4 R60, [R2] ;  /* 0x00000000023c783b */ /* 0x0004680000000200 */
[----:B-----5:R-:W5:Y:S03]  /*2f70*/  LDL R3, [R1+0x14] ;  /* 0x0000140001037983 */ /* 0x020f660000100800 */
[C---:B----4-:R-:W-:Y:S08]  /*2f80*/  HMMA.16816.F32 R36, R212.reuse, R68, R36 ;  /* 0x00000044d424723c */ /* 0x050ff00000001824 */
[C---:B------:R-:W-:Y:S01]  /*2f90*/  HMMA.16816.F32 R40, R212.reuse, R70, R40 ;  /* 0x00000046d428723c */ /* 0x040fe20000001828 */
[----:B------:R4:W1:Y:S04]  /*2fa0*/  LDSM.16.M88.4 R68, [R0] ;  /* 0x000000000044783b */ /* 0x0008680000000200 */
[----:B--2---:R-:W2:Y:S04]  /*2fb0*/  LDL R2, [R1+0x10] ;  /* 0x0000100001027983 */ /* 0x004ea80000100800 */
[----:B----4-:R-:W4:Y:S01]  /*2fc0*/  LDL R0, [R1+0xc] ;  /* 0x00000c0001007983 */ /* 0x010f220000100800 */
[C---:B------:R-:W-:Y:S08]  /*2fd0*/  HMMA.16816.F32 R8, R212.reuse, R12, R8 ;  /* 0x0000000cd408723c */ /* 0x040ff00000001808 */
[----:B------:R-:W-:Y:S08]  /*2fe0*/  HMMA.16816.F32 R16, R212, R14, R16 ;  /* 0x0000000ed410723c */ /* 0x000ff00000001810 */
[C---:B-1----:R-:W-:Y:S08]  /*2ff0*/  HMMA.16816.F32 R20, R216.reuse, R56, R20 ;  /* 0x00000038d814723c */ /* 0x042ff00000001814 */
[C---:B------:R-:W-:Y:S08]  /*3000*/  HMMA.16816.F32 R12, R216.reuse, R48, R8 ;  /* 0x00000030d80c723c */ /* 0x040ff00000001808 */
[C---:B------:R-:W-:Y:S01]  /*3010*/  HMMA.16816.F32 R8, R216.reuse, R50, R16 ;  /* 0x00000032d808723c */ /* 0x040fe20000001810 */
[----:B------:R-:W1:Y:S07]  /*3020*/  LDSM.16.M88.4 R48, [R5+0x4000] ;  /* 0x004000000530783b */ /* 0x000e6e0000000200 */
[C---:B------:R-:W-:Y:S01]  /*3030*/  HMMA.16816.F32 R24, R216.reuse, R58, R24 ;  /* 0x0000003ad818723c */ /* 0x040fe20000001818 */
[----:B------:R-:W1:Y:S07]  /*3040*/  LDSM.16.M88.4 R56, [R5+0x4800] ;  /* 0x004800000538783b */ /* 0x000e6e0000000200 */
[C---:B------:R-:W-:Y:S08]  /*3050*/  HMMA.16816.F32 R28, R216.reuse, R64, R28 ;  /* 0x00000040d81c723c */ /* 0x040ff0000000181c */
        /* <DEDUP_REMOVED lines=8> */
[C---:B------:R-:W-:Y:S08]  /*30e0*/  HMMA.16816.F32 R8, R220.reuse, R52, R20 ;  /* 0x00000034dc08723c */ /* 0x040ff00000001814 */
        /* <DEDUP_REMOVED lines=15> */
[C---:B------:R-:W-:Y:S08]  /*31e0*/  HMMA.16816.F32 R32, R224.reuse, R66, R32 ;  /* 0x00000042e020723c */ /* 0x040ff00000001820 */
[C---:B------:R-:W-:Y:S08]  /*31f0*/  HMMA.16816.F32 R36, R224.reuse, R76, R36 ;  /* 0x0000004ce024723c */ /* 0x040ff00000001824 */
[----:B------:R-:W-:Y:S01]  /*3200*/  HMMA.16816.F32 R40, R224, R78, R40 ;  /* 0x0000004ee028723c */ /* 0x000fe20000001828 */
[----:B------:R-:W1:Y:S07]  /*3210*/  LDSM.16.M88.4 R76, [R249+0x7800] ;  /* 0x00780000f94c783b */ /* 0x000e6e0000000200 */
[C---:B------:R-:W-:Y:S08]  /*3220*/  HMMA.16816.F32 R24, R228.reuse, R44, R20 ;  /* 0x0000002ce418723c */ /* 0x040ff00000001814 */
[C---:B------:R-:W-:Y:S08]  /*3230*/  HMMA.16816.F32 R20, R228.reuse, R46, R16 ;  /* 0x0000002ee414723c */ /* 0x040ff00000001810 */
[C---:B------:R-:W-:Y:S08]  /*3240*/  HMMA.16816.F32 R16, R228.reuse, R52, R12 ;  /* 0x00000034e410723c */ /* 0x040ff0000000180c */
[C---:B------:R-:W-:Y:S08]  /*3250*/  HMMA.16816.F32 R12, R228.reuse, R54, R8 ;  /* 0x00000036e40c723c */ /* 0x040ff00000001808 */
[C---:B---3--:R-:W-:Y:S08]  /*3260*/  HMMA.16816.F32 R8, R228.reuse, R60, R28 ;  /* 0x0000003ce408723c */ /* 0x048ff0000000181c */
[C---:B------:R-:W-:Y:S01]  /*3270*/  HMMA.16816.F32 R32, R228.reuse, R62, R32 ;  /* 0x0000003ee420723c */ /* 0x040fe20000001820 */
[----:B------:R-:W-:Y:S04]  /*3280*/  LDSM.16.M88.4 R60, [R5+0x6800] ;  /* 0x00680000053c783b */ /* 0x000fe80000000200 */
[----:B------:R-:W3:Y:S03]  /*3290*/  LDSM.16.M88.4 R44, [R6] ;  /* 0x00000000062c783b */ /* 0x000ee60000000200 */
[C---:B------:R-:W-:Y:S08]  /*32a0*/  HMMA.16816.F32 R36, R228.reuse, R72, R36 ;  /* 0x00000048e424723c */ /* 0x040ff00000001824 */
[----:B------:R-:W-:Y:S01]  /*32b0*/  HMMA.16816.F32 R40, R228, R74, R40 ;  /* 0x0000004ae428723c */ /* 0x000fe20000001828 */
[----:B-----5:R-:W5:Y:S04]  /*32c0*/  LDSM.16.M88.4 R52, [R3] ;  /* 0x000000000334783b */ /* 0x020f680000000200 */
[----:B--2---:R-:W2:Y:S03]  /*32d0*/  LDSM.16.M88.4 R64, [R2] ;  /* 0x000000000240783b */ /* 0x004ea60000000200 */
[C---:B-1----:R-:W-:Y:S01]  /*32e0*/  HMMA.16816.F32 R28, R232.reuse, R48, R24 ;  /* 0x00000030e81c723c */ /* 0x042fe20000001818 */
[----:B----4-:R-:W1:Y:S07]  /*32f0*/  LDSM.16.M88.4 R72, [R0] ;  /* 0x000000000048783b */ /* 0x010e6e0000000200 */
[C---:B------:R-:W-:Y:S01]  /*3300*/  HMMA.16816.F32 R24, R232.reuse, R50, R20 ;  /* 0x00000032e818723c */ /* 0x040fe20000001814 */
[----:B------:R-:W-:Y:S07]  /*3310*/  LDSM.16.M88.4 R48, [R250+0x6800] ;  /* 0x00680000fa30783b */ /* 0x000fee0000000200 */
[C---:B------:R-:W-:Y:S08]  /*3320*/  HMMA.16816.F32 R20, R232.reuse, R56, R16 ;  /* 0x00000038e814723c */ /* 0x040ff00000001810 */
[C---:B------:R-:W-:Y:S01]  /*3330*/  HMMA.16816.F32 R16, R232.reuse, R58, R12 ;  /* 0x0000003ae810723c */ /* 0x040fe2000000180c */
[----:B------:R-:W4:Y:S07]  /*3340*/  LDSM.16.M88.4 R56, [R5+0x6000] ;  /* 0x006000000538783b */ /* 0x000f2e0000000200 */
[C---:B------:R-:W-:Y:S08]  /*3350*/  HMMA.16816.F32 R12, R232.reuse, R68, R8 ;  /* 0x00000044e80c723c */ /* 0x040ff00000001808 */
[C---:B------:R-:W-:Y:S01]  /*3360*/  HMMA.16816.F32 R8, R232.reuse, R70, R32 ;  /* 0x00000046e808723c */ /* 0x040fe20000001820 */
[----:B------:R-:W1:Y:S07]  /*3370*/  LDSM.16.M88.4 R68, [R5+0x7000] ;  /* 0x007000000544783b */ /* 0x000e6e0000000200 */
[C---:B------:R-:W-:Y:S08]  /*3380*/  HMMA.16816.F32 R36, R232.reuse, R76, R36 ;  /* 0x0000004ce824723c */ /* 0x040ff00000001824 */
[----:B------:R-:W-:Y:S01]  /*3390*/  HMMA.16816.F32 R40, R232, R78, R40 ;  /* 0x0000004ee828723c */ /* 0x000fe20000001828 */
[----:B------:R-:W1:Y:S07]  /*33a0*/  LDSM.16.M88.4 R76, [R5+0x7800] ;  /* 0x00780000054c783b */ /* 0x000e6e0000000200 */
[C---:B---3--:R-:W-:Y:S08]  /*33b0*/  HMMA.16816.F32 R32, R236.reuse, R44, R28 ;  /* 0x0000002cec20723c */ /* 0x048ff0000000181c */
[C---:B------:R-:W-:Y:S01]  /*33c0*/  HMMA.16816.F32 R28, R236.reuse, R46, R24 ;  /* 0x0000002eec1c723c */ /* 0x040fe20000001818 */
[----:B------:R-:W-:Y:S07]  /*33d0*/  LDSM.16.M88.4 R44, [R250+0x7000] ;  /* 0x00700000fa2c783b */ /* 0x000fee0000000200 */
[C---:B-----5:R-:W-:Y:S08]  /*33e0*/  HMMA.16816.F32 R24, R236.reuse, R52, R20 ;  /* 0x00000034ec18723c */ /* 0x060ff00000001814 */
[C---:B------:R-:W-:Y:S01]  /*33f0*/  HMMA.16816.F32 R20, R236.reuse, R54, R16 ;  /* 0x00000036ec14723c */ /* 0x040fe20000001810 */
[----:B------:R-:W3:Y:S07]  /*3400*/  LDSM.16.M88.4 R52, [R250+0x6000] ;  /* 0x00600000fa34783b */ /* 0x000eee0000000200 */
[C---:B--2---:R-:W-:Y:S08]  /*3410*/  HMMA.16816.F32 R16, R236.reuse, R64, R12 ;  /* 0x00000040ec10723c */ /* 0x044ff0000000180c */
[----:B------:R-:W-:Y:S01]  /*3420*/  HMMA.16816.F32 R12, R236, R66, R8 ;  /* 0x00000042ec0c723c */ /* 0x000fe20000001808 */
[----:B------:R-:W2:Y:S01]  /*3430*/  LDSM.16.M88.4 R64, [R250+0x7800] ;  /* 0x00780000fa40783b */ /* 0x000ea20000000200 */
[----:B------:R-:W-:Y:S01]  /*3440*/  IMAD.MOV.U32 R158, RZ, RZ, R156 ;  /* 0x000000ffff9e7224 */ /* 0x000fe200078e009c */
[----:B------:R-:W-:-:S05]  /*3450*/  DEPBAR.LE SB0, 0x0 ;  /* 0x000080000000791a */ /* 0x000fca0000000000 */
[C---:B-1----:R-:W-:Y:S08]  /*3460*/  HMMA.16816.F32 R8, R236.reuse, R72, R36 ;  /* 0x00000048ec08723c */ /* 0x042ff00000001824 */
[----:B------:R-:W-:Y:S08]  /*3470*/  HMMA.16816.F32 R40, R236, R74, R40 ;  /* 0x0000004aec28723c */ /* 0x000ff00000001828 */
[C---:B----4-:R-:W-:Y:S08]  /*3480*/  HMMA.16816.F32 R36, R240.reuse, R56, R32 ;  /* 0x00000038f024723c */ /* 0x050ff00000001820 */
[C---:B------:R-:W-:Y:S08]  /*3490*/  HMMA.16816.F32 R32, R240.reuse, R58, R28 ;  /* 0x0000003af020723c */ /* 0x040ff0000000181c */
[C---:B------:R-:W-:Y:S08]  /*34a0*/  HMMA.16816.F32 R28, R240.reuse, R60, R24 ;  /* 0x0000003cf01c723c */ /* 0x040ff00000001818 */
[C---:B------:R-:W-:Y:S08]  /*34b0*/  HMMA.16816.F32 R24, R240.reuse, R62, R20 ;  /* 0x0000003ef018723c */ /* 0x040ff00000001814 */
[C---:B------:R-:W-:Y:S08]  /*34c0*/  HMMA.16816.F32 R20, R240.reuse, R68, R16 ;  /* 0x00000044f014723c */ /* 0x040ff00000001810 */
[C---:B------:R-:W-:Y:S08]  /*34d0*/  HMMA.16816.F32 R16, R240.reuse, R70, R12 ;  /* 0x00000046f010723c */ /* 0x040ff0000000180c */
[C---:B------:R-:W-:Y:S08]  /*34e0*/  HMMA.16816.F32 R12, R240.reuse, R76, R8 ;  /* 0x0000004cf00c723c */ /* 0x040ff00000001808 */
[----:B------:R-:W-:Y:S01]  /*34f0*/  HMMA.16816.F32 R8, R240, R78, R40 ;  /* 0x0000004ef008723c */ /* 0x000fe20000001828 */
[----:B------:R-:W-:Y:S01]  /*3500*/  BAR.SYNC.DEFER_BLOCKING 0x0 ;  /* 0x0000000000007b1d */ /* 0x000fe20000010000 */
[----:B------:R-:W-:-:S06]  /*3510*/  ISETP.GT.AND P0, PT, R4, R158, PT ;  /* 0x0000009e0400720c */ /* 0x000fcc0003f04270 */
[C---:B---3--:R-:W-:Y:S01]  /*3520*/  HMMA.16816.F32 R36, R244.reuse, R52, R36 ;  /* 0x00000034f424723c */ /* 0x048fe20000001824 */
[----:B------:R-:W-:Y:S07]  /*3530*/  BSSY B0, `(.L_x_3416) ;  /* 0x0000023000007945 */ /* 0x000fee0003800000 */
[C---:B------:R-:W-:Y:S08]  /*3540*/  HMMA.16816.F32 R52, R244.reuse, R54, R32 ;  /* 0x00000036f434723c */ /* 0x040ff00000001820 */
[C---:B------:R-:W-:Y:S08]  /*3550*/  HMMA.16816.F32 R32, R244.reuse, R48, R28 ;  /* 0x00000030f420723c */ /* 0x040ff0000000181c */
[C---:B------:R-:W-:Y:S08]  /*3560*/  HMMA.16816.F32 R48, R244.reuse, R50, R24 ;  /* 0x00000032f430723c */ /* 0x040ff00000001818 */
[C---:B------:R-:W-:Y:S08]  /*3570*/  HMMA.16816.F32 R28, R244.reuse, R44, R20 ;  /* 0x0000002cf41c723c */ /* 0x040ff00000001814 */
[C---:B------:R-:W-:Y:S08]  /*3580*/  HMMA.16816.F32 R44, R244.reuse, R46, R16 ;  /* 0x0000002ef42c723c */ /* 0x040ff00000001810 */
[C---:B--2---:R-:W-:Y:S08]  /*3590*/  HMMA.16816.F32 R20, R244.reuse, R64, R12 ;  /* 0x00000040f414723c */ /* 0x044ff0000000180c */
[----:B------:R-:W-:Y:S01]  /*35a0*/  HMMA.16816.F32 R24, R244, R66, R8 ;  /* 0x00000042f418723c */ /* 0x000fe20000001808 */
[----:B------:R-:W-:Y:S07]  /*35b0*/  @!UPT UIADD3 URZ, URZ, URZ, URZ ;  /* 0x0000003f3f3ff290 */ /* 0x000fee000fffe03f */
[----:B------:R-:W-:Y:S11]  /*35c0*/  @!P0 BRA `(.L_x_3417) ;  /* 0x0000019000008947 */ /* 0x000ff60003800000 */
[----:B------:R-:W-:Y:S01]  /*35d0*/  IADD3 R0, R159, -0x2, RZ ;  /* 0xfffffffe9f007810 */ /* 0x000fe20007ffe0ff */
        /* <DEDUP_REMOVED lines=24> */
.L_x_3417:
[----:B------:R-:W-:Y:S05]  /*3760*/  BSYNC B0 ;  /* 0x0000000000007941 */ /* 0x000fea0003800000 */
.L_x_3416:
[----:B------:R-:W2:Y:S04]  /*3770*/  LDL R0, [R1+0x108] ;  /* 0x0001080001007983 */ /* 0x000ea80000100800 */
[----:B-1----:R-:W3:Y:S04]  /*3780*/  LDL R3, [R1+0x94] ;  /* 0x0000940001037983 */ /* 0x002ee80000100800 */
[----:B------:R-:W-:Y:S04]  /*3790*/  LDSM.16.MT88.4 R56, [R251+0x800] ;  /* 0x00080000fb38783b */ /* 0x000fe80000004200 */
[----:B------:R-:W-:Y:S04]  /*37a0*/  LDSM.16.MT88.4 R40, [R252+0x800] ;  /* 0x00080000fc28783b */ /* 0x000fe80000004200 */
[----:B------:R-:W-:Y:S04]  /*37b0*/  LDSM.16.MT88.4 R64, [R252+0x2000] ;  /* 0x00200000fc40783b */ /* 0x000fe80000004200 */
[----:B------:R-:W-:Y:S04]  /*37c0*/  LDSM.16.MT88.4 R68, [R251+0x2000] ;  /* 0x00200000fb44783b */ /* 0x000fe80000004200 */
[----:B------:R-:W-:Y:S04]  /*37d0*/  LDSM.16.MT88.4 R72, [R251+0x2800] ;  /* 0x00280000fb48783b */ /* 0x000fe80000004200 */
[----:B------:R-:W-:Y:S04]  /*37e0*/  LDSM.16.MT88.4 R76, [R248+0x4000] ;  /* 0x00400000f84c783b */ /* 0x000fe80000004200 */
[----:B------:R-:W0:Y:S01]  /*37f0*/  LDGDEPBAR ;  /* 0x00000000000079af */ /* 0x000e220000000000 */
[----:B--2---:R-:W-:-:S04]  /*3800*/  IMAD.IADD R0, R0, 0x1, R128 ;  /* 0x0000000100007824 */ /* 0x004fc800078e0280 */
[----:B------:R-:W-:Y:S01]  /*3810*/  @P1 IMAD.HI.U32 R2, R0, c[0x0][0x2c8], RZ ;  /* 0x0000b20000021a27 */ /* 0x000fe200078e00ff */
[----:B------:R1:W-:Y:S04]  /*3820*/  STL [R1+0x8c], R0 ;  /* 0x00008c0001007387 */ /* 0x0003e80000100800 */
[----:B------:R-:W2:Y:S04]  /*3830*/  LDL R60, [R1+0x48] ;  /* 0x00004800013c7983 */ /* 0x000ea80000100800 */
[----:B------:R-:W4:Y:S01]  /*3840*/  LDL R127, [R1+0x4] ;  /* 0x00000400017f7983 */ /* 0x000f220000100800 */
[----:B-1----:R-:W-:Y:S01]  /*3850*/  @P1 SHF.R.U32.HI R0, RZ, c[0x0][0x2cc], R2 ;  /* 0x0000b300ff001a19 */ /* 0x002fe20000011602 */
[----:B------:R-:W-:-:S04]  /*3860*/  IMAD R2, R4, R81, 0x1 ;  /* 0x0000000104027424 */ /* 0x000fc800078e0251 */
[----:B------:R-:W1:Y:S04]  /*3870*/  SHFL.IDX PT, R5, R0, RZ, 0x1c1f ;  /* 0x001c1fff00057589 */ /* 0x000e6800000e0000 */
[----:B------:R3:W5:Y:S02]  /*3880*/  SHFL.IDX PT, R4, R0, 0x1, 0x1c1f ;  /* 0x003c1f0000047f89 */ /* 0x00076400000e0000 */
[----:B---3--:R-:W-:Y:S01]  /*3890*/  IADD3 R0, -R3, c[0x0][0x1d0], R2 ;  /* 0x0000740003007a10 */ /* 0x008fe20007ffe102 */
[----:B------:R-:W-:-:S03]  /*38a0*/  IMAD.IADD R3, R80, 0x1, -R3 ;  /* 0x0000000150037824 */ /* 0x000fc600078e0a03 */
[----:B------:R-:W-:-:S05]  /*38b0*/  IADD3 R0, R0, -c[0x0][0x168], RZ ;  /* 0x80005a0000007a10 */ /* 0x000fca0007ffe0ff */
[----:B-1----:R-:W-:-:S05]  /*38c0*/  IMAD.IADD R2, R0, 0x1, R5 ;  /* 0x0000000100027824 */ /* 0x002fca00078e0205 */
[----:B------:R-:W-:-:S04]  /*38d0*/  IMNMX R2, R3, R2, PT ;  /* 0x0000000203027217 */ /* 0x000fc80003800200 */
[C---:B------:R-:W-:Y:S02]  /*38e0*/  ISETP.GT.AND P6, PT, R2.reuse, RZ, PT ;  /* 0x000000ff0200720c */ /* 0x040fe40003fc4270 */
[----:B------:R-:W-:Y:S02]  /*38f0*/  ISETP.GT.AND P0, PT, R2, 0x1, PT ;  /* 0x000000010200780c */ /* 0x000fe40003f04270 */
[----:B------:R-:W-:Y:S02]  /*3900*/  FSEL R17, R36, -INF , P6 ;  /* 0xff80000024117808 */ /* 0x000fe40003000000 */
[----:B------:R-:W-:Y:S01]  /*3910*/  ISETP.GT.AND P6, PT, R2, 0x8, PT ;  /* 0x000000080200780c */ /* 0x000fe20003fc4270 */
[----:B-----5:R-:W-:Y:S01]  /*3920*/  IMAD.IADD R0, R0, 0x1, R4 ;  /* 0x0000000100007824 */ /* 0x020fe200078e0204 */
[----:B------:R-:W-:Y:S02]  /*3930*/  FSEL R10, R37, -INF , P0 ;  /* 0xff800000250a7808 */ /* 0x000fe40000000000 */
[----:B------:R-:W-:-:S02]  /*3940*/  FSEL R9, R52, -INF , P6 ;  /* 0xff80000034097808 */ /* 0x000fc40003000000 */
[C---:B------:R-:W-:Y:S02]  /*3950*/  ISETP.GT.AND P0, PT, R2.reuse, 0x9, PT ;  /* 0x000000090200780c */ /* 0x040fe40003f04270 */
[----:B------:R-:W-:Y:S02]  /*3960*/  ISETP.GT.AND P6, PT, R2, 0x10, PT ;  /* 0x000000100200780c */ /* 0x000fe40003fc4270 */
[----:B------:R-:W-:Y:S02]  /*3970*/  FMNMX.FTZ R5, R17, R10, !PT ;  /* 0x0000000a11057209 */ /* 0x000fe40007810000 */
[----:B------:R-:W-:Y:S02]  /*3980*/  IMNMX R0, R3, R0, PT ;  /* 0x0000000003007217 */ /* 0x000fe40003800200 */
[----:B------:R-:W-:Y:S02]  /*3990*/  FSEL R4, R53, -INF , P0 ;  /* 0xff80000035047808 */ /* 0x000fe40000000000 */
[----:B------:R-:W-:-:S02]  /*39a0*/  FSEL R3, R32, -INF , P6 ;  /* 0xff80000020037808 */ /* 0x000fc40003000000 */
[C---:B------:R-:W-:Y:S02]  /*39b0*/  ISETP.GT.AND P0, PT, R2.reuse, 0x11, PT ;  /* 0x000000110200780c */ /* 0x040fe40003f04270 */
[----:B------:R-:W-:Y:S02]  /*39c0*/  ISETP.GT.AND P6, PT, R2, 0x18, PT ;  /* 0x000000180200780c */ /* 0x000fe40003fc4270 */
[----:B------:R-:W-:Y:S02]  /*39d0*/  FMNMX.FTZ R5, R9, R5, !PT ;  /* 0x0000000509057209 */ /* 0x000fe40007810000 */
[----:B------:R-:W-:Y:S02]  /*39e0*/  FSEL R8, R33, -INF , P0 ;  /* 0xff80000021087808 */ /* 0x000fe40000000000 */
[----:B------:R-:W-:Y:S02]  /*39f0*/  FSEL R7, R48, -INF , P6 ;  /* 0xff80000030077808 */ /* 0x000fe40003000000 */
[----:B------:R-:W-:-:S02]  /*3a00*/  FMNMX.FTZ R5, R4, R5, !PT ;  /* 0x0000000504057209 */ /* 0x000fc40007810000 */
[C---:B------:R-:W-:Y:S02]  /*3a10*/  ISETP.GT.AND P0, PT, R2.reuse, 0x19, PT ;  /* 0x000000190200780c */ /* 0x040fe40003f04270 */
[----:B------:R-:W-:Y:S02]  /*3a20*/  ISETP.GT.AND P6, PT, R2, 0x20, PT ;  /* 0x000000200200780c */ /* 0x000fe40003fc4270 */
[----:B------:R-:W-:Y:S02]  /*3a30*/  FMNMX.FTZ R5, R3, R5, !PT ;  /* 0x0000000503057209 */ /* 0x000fe40007810000 */
[----:B------:R-:W-:Y:S02]  /*3a40*/  FSEL R16, R49, -INF , P0 ;  /* 0xff80000031107808 */ /* 0x000fe40000000000 */
[----:B------:R-:W-:Y:S02]  /*3a50*/  FSEL R111, R28, -INF , P6 ;  /* 0xff8000001c6f7808 */ /* 0x000fe40003000000 */
[----:B------:R-:W-:-:S02]  /*3a60*/  ISETP.GT.AND P0, PT, R2, 0x21, PT ;  /* 0x000000210200780c */ /* 0x000fc40003f04270 */
[----:B------:R-:W-:Y:S02]  /*3a70*/  ISETP.GT.AND P6, PT, R2, 0x28, PT ;  /* 0x000000280200780c */ /* 0x000fe40003fc4270 */
[----:B------:R-:W-:Y:S02]  /*3a80*/  FMNMX.FTZ R5, R8, R5, !PT ;  /* 0x0000000508057209 */ /* 0x000fe40007810000 */
[----:B------:R-:W-:Y:S02]  /*3a90*/  FSEL R110, R29, -INF , P0 ;  /* 0xff8000001d6e7808 */ /* 0x000fe40000000000 */
[----:B------:R-:W-:Y:S02]  /*3aa0*/  FSEL R109, R44, -INF , P6 ;  /* 0xff8000002c6d7808 */ /* 0x000fe40003000000 */
[C---:B------:R-:W-:Y:S02]  /*3ab0*/  ISETP.GT.AND P0, PT, R2.reuse, 0x29, PT ;  /* 0x000000290200780c */ /* 0x040fe40003f04270 */
[----:B------:R-:W-:-:S02]  /*3ac0*/  ISETP.GT.AND P6, PT, R2, 0x30, PT ;  /* 0x000000300200780c */ /* 0x000fc40003fc4270 */
[----:B------:R-:W-:Y:S02]  /*3ad0*/  FMNMX.FTZ R5, R7, R5, !PT ;  /* 0x0000000507057209 */ /* 0x000fe40007810000 */
[----:B------:R-:W-:Y:S02]  /*3ae0*/  FSEL R107, R45, -INF , P0 ;  /* 0xff8000002d6b7808 */ /* 0x000fe40000000000 */
[----:B------:R-:W-:Y:S02]  /*3af0*/  FSEL R104, R20, -INF , P6 ;  /* 0xff80000014687808 */ /* 0x000fe40003000000 */
[----:B------:R-:W-:Y:S02]  /*3b00*/  ISETP.GT.AND P0, PT, R2, 0x31, PT ;  /* 0x000000310200780c */ /* 0x000fe40003f04270 */
[----:B------:R-:W-:Y:S02]  /*3b10*/  ISETP.GT.AND P6, PT, R0, RZ, PT ;  /* 0x000000ff0000720c */ /* 0x000fe40003fc4270 */
[----:B------:R-:W-:-:S02]  /*3b20*/  FMNMX.FTZ R5, R16, R5, !PT ;  /* 0x0000000510057209 */ /* 0x000fc40007810000 */
[----:B------:R-:W-:Y:S02]  /*3b30*/  FSEL R103, R21, -INF , P0 ;  /* 0xff80000015677808 */ /* 0x000fe40000000000 */
[----:B------:R-:W-:Y:S02]  /*3b40*/  FSEL R15, R38, -INF , P6 ;  /* 0xff800000260f7808 */ /* 0x000fe40003000000 */
[----:B------:R-:W-:Y:S02]  /*3b50*/  FMNMX.FTZ R5, R111, R5, !PT ;  /* 0x000000056f057209 */ /* 0x000fe40007810000 */
[C---:B------:R-:W-:Y:S02]  /*3b60*/  ISETP.GT.AND P0, PT, R0.reuse, 0x1, PT ;  /* 0x000000010000780c */ /* 0x040fe40003f04270 */
[----:B------:R-:W-:Y:S02]  /*3b70*/  ISETP.GT.AND P6, PT, R0, 0x8, PT ;  /* 0x000000080000780c */ /* 0x000fe40003fc4270 */
[----:B------:R-:W-:-:S02]  /*3b80*/  FMNMX.FTZ R5, R110, R5, !PT ;  /* 0x000000056e057209 */ /* 0x000fc40007810000 */
[----:B------:R-:W-:Y:S02]  /*3b90*/  FSEL R14, R39, -INF , P0 ;  /* 0xff800000270e7808 */ /* 0x000fe40000000000 */
[----:B------:R-:W-:Y:S01]  /*3ba0*/  FSEL R13, R54, -INF , P6 ;  /* 0xff800000360d7808 */ /* 0x000fe20003000000 */
[----:B------:R-:W-:Y:S01]  /*3bb0*/  LDSM.16.MT88.4 R36, [R248+0x800] ;  /* 0x00080000f824783b */ /* 0x000fe20000004200 */
[----:B------:R-:W-:Y:S02]  /*3bc0*/  ISETP.GT.AND P6, PT, R2, 0x38, PT ;  /* 0x000000380200780c */ /* 0x000fe40003fc4270 */
[----:B------:R-:W-:Y:S02]  /*3bd0*/  FMNMX.FTZ R5, R109, R5, !PT ;  /* 0x000000056d057209 */ /* 0x000fe40007810000 */
[----:B------:R-:W-:Y:S02]  /*3be0*/  ISETP.GT.AND P0, PT, R0, 0x9, PT ;  /* 0x000000090000780c */ /* 0x000fe40003f04270 */
[----:B------:R-:W-:-:S02]  /*3bf0*/  FMNMX.FTZ R6, R15, R14, !PT ;  /* 0x0000000e0f067209 */ /* 0x000fc40007810000 */
[----:B------:R-:W-:Y:S02]  /*3c00*/  FSEL R97, R24, -INF , P6 ;  /* 0xff80000018617808 */ /* 0x000fe40003000000 */
[----:B------:R-:W-:Y:S02]  /*3c10*/  ISETP.GT.AND P6, PT, R0, 0x10, PT ;  /* 0x000000100000780c */ /* 0x000fe40003fc4270 */
[----:B------:R-:W-:Y:S02]  /*3c20*/  FMNMX.FTZ R5, R107, R5, !PT ;  /* 0x000000056b057209 */ /* 0x000fe40007810000 */
[----:B------:R-:W-:Y:S02]  /*3c30*/  FSEL R12, R55, -INF , P0 ;  /* 0xff800000370c7808 */ /* 0x000fe40000000000 */
[----:B------:R-:W-:Y:S02]  /*3c40*/  FMNMX.FTZ R18, R13, R6, !PT ;  /* 0x000000060d127209 */ /* 0x000fe40007810000 */
[----:B------:R-:W-:-:S02]  /*3c50*/  FSEL R11, R34, -INF , P6 ;  /* 0xff800000220b7808 */ /* 0x000fc40003000000 */
[----:B------:R-:W-:Y:S02]  /*3c60*/  FMNMX.FTZ R5, R104, R5, !PT ;  /* 0x0000000568057209 */ /* 0x000fe40007810000 */
[----:B------:R-:W-:Y:S02]  /*3c70*/  ISETP.GT.AND P6, PT, R2, 0x39, PT ;  /* 0x000000390200780c */ /* 0x000fe40003fc4270 */
[----:B------:R-:W-:Y:S02]  /*3c80*/  ISETP.GT.AND P0, PT, R0, 0x11, PT ;  /* 0x000000110000780c */ /* 0x000fe40003f04270 */
[----:B------:R-:W-:Y:S02]  /*3c90*/  FMNMX.FTZ R18, R12, R18, !PT ;  /* 0x000000120c127209 */ /* 0x000fe40007810000 */
[----:B------:R-:W-:Y:S02]  /*3ca0*/  FMNMX.FTZ R2, R103, R5, !PT ;  /* 0x0000000567027209 */ /* 0x000fe40007810000 */
[----:B------:R-:W-:-:S02]  /*3cb0*/  FSEL R96, R25, -INF , P6 ;  /* 0xff80000019607808 */ /* 0x000fc40003000000 */
[----:B------:R-:W-:Y:S02]  /*3cc0*/  FSEL R6, R35, -INF , P0 ;  /* 0xff80000023067808 */ /* 0x000fe40000000000 */
[C---:B------:R-:W-:Y:S02]  /*3cd0*/  ISETP.GT.AND P6, PT, R0.reuse, 0x18, PT ;  /* 0x000000180000780c */ /* 0x040fe40003fc4270 */
[----:B------:R-:W-:Y:S02]  /*3ce0*/  FMNMX.FTZ R18, R11, R18, !PT ;  /* 0x000000120b127209 */ /* 0x000fe40007810000 */
[----:B------:R-:W-:Y:S02]  /*3cf0*/  FMNMX.FTZ R2, R97, R2, !PT ;  /* 0x0000000261027209 */ /* 0x000fe40007810000 */
[----:B------:R-:W-:Y:S02]  /*3d00*/  ISETP.GT.AND P0, PT, R0, 0x19, PT ;  /* 0x000000190000780c */ /* 0x000fe40003f04270 */
[----:B------:R-:W-:-:S02]  /*3d10*/  FSEL R5, R50, -INF , P6 ;  /* 0xff80000032057808 */ /* 0x000fc40003000000 */
[----:B------:R-:W-:Y:S02]  /*3d20*/  FMNMX.FTZ R19, R6, R18, !PT ;  /* 0x0000001206137209 */ /* 0x000fe40007810000 */
[----:B------:R-:W-:Y:S02]  /*3d30*/  FMNMX.FTZ R157, R96, R2, !PT ;  /* 0x00000002609d7209 */ /* 0x000fe40007810000 */
[----:B------:R-:W-:Y:S02]  /*3d40*/  FSEL R18, R51, -INF , P0 ;  /* 0xff80000033127808 */ /* 0x000fe40000000000 */
[C---:B------:R-:W-:Y:S02]  /*3d50*/  ISETP.GT.AND P6, PT, R0.reuse, 0x20, PT ;  /* 0x000000200000780c */ /* 0x040fe40003fc4270 */
[----:B------:R-:W-:Y:S02]  /*3d60*/  FMNMX.FTZ R2, R5, R19, !PT ;  /* 0x0000001305027209 */ /* 0x000fe40007810000 */
[----:B------:R-:W-:-:S02]  /*3d70*/  ISETP.GT.AND P0, PT, R0, 0x21, PT ;  /* 0x000000210000780c */ /* 0x000fc40003f04270 */
[----:B------:R-:W-:Y:S02]  /*3d80*/  FSEL R100, R30, -INF , P6 ;  /* 0xff8000001e647808 */ /* 0x000fe40003000000 */
[----:B------:R-:W-:Y:S02]  /*3d90*/  FMNMX.FTZ R2, R18, R2, !PT ;  /* 0x0000000212027209 */ /* 0x000fe40007810000 */
[----:B------:R-:W-:Y:S02]  /*3da0*/  FSEL R102, R31, -INF , P0 ;  /* 0xff8000001f667808 */ /* 0x000fe40000000000 */
[----:B------:R-:W-:Y:S01]  /*3db0*/  ISETP.GT.AND P6, PT, R0, 0x28, PT ;  /* 0x000000280000780c */ /* 0x000fe20003fc4270 */
[----:B------:R-:W1:Y:S01]  /*3dc0*/  SHFL.BFLY PT, R19, R157, 0x2, 0x1f ;  /* 0x0c401f009d137f89 */ /* 0x000e6200000e0000 */
[----:B------:R-:W-:Y:S02]  /*3dd0*/  FMNMX.FTZ R2, R100, R2, !PT ;  /* 0x0000000264027209 */ /* 0x000fe40007810000 */
[----:B------:R-:W-:Y:S01]  /*3de0*/  ISETP.GT.AND P0, PT, R0, 0x29, PT ;  /* 0x000000290000780c */ /* 0x000fe20003f04270 */
[----:B------:R-:W-:Y:S01]  /*3df0*/  LDSM.16.MT88.4 R28, [R252] ;  /* 0x00000000fc1c783b */ /* 0x000fe20000004200 */
[----:B------:R-:W-:-:S02]  /*3e00*/  FSEL R101, R46, -INF , P6 ;  /* 0xff8000002e657808 */ /* 0x000fc40003000000 */
[----:B------:R-:W-:Y:S02]  /*3e10*/  FMNMX.FTZ R2, R102, R2, !PT ;  /* 0x0000000266027209 */ /* 0x000fe40007810000 */
[----:B------:R-:W-:Y:S02]  /*3e20*/  FSEL R108, R47, -INF , P0 ;  /* 0xff8000002f6c7808 */ /* 0x000fe40000000000 */
[C---:B------:R-:W-:Y:S01]  /*3e30*/  ISETP.GT.AND P6, PT, R0.reuse, 0x30, PT ;  /* 0x000000300000780c */ /* 0x040fe20003fc4270 */
[----:B------:R-:W-:Y:S01]  /*3e40*/  LDSM.16.MT88.4 R44, [R251] ;  /* 0x00000000fb2c783b */ /* 0x000fe20000004200 */
[----:B------:R-:W-:Y:S02]  /*3e50*/  FMNMX.FTZ R2, R101, R2, !PT ;  /* 0x0000000265027209 */ /* 0x000fe40007810000 */
[----:B------:R-:W-:Y:S02]  /*3e60*/  ISETP.GT.AND P0, PT, R0, 0x31, PT ;  /* 0x000000310000780c */ /* 0x000fe40003f04270 */
[----:B------:R-:W-:-:S02]  /*3e70*/  FSEL R106, R22, -INF , P6 ;  /* 0xff800000166a7808 */ /* 0x000fc40003000000 */
[----:B------:R-:W-:Y:S02]  /*3e80*/  FMNMX.FTZ R2, R108, R2, !PT ;  /* 0x000000026c027209 */ /* 0x000fe40007810000 */
[----:B------:R-:W-:Y:S02]  /*3e90*/  FSEL R105, R23, -INF , P0 ;  /* 0xff80000017697808 */ /* 0x000fe40000000000 */
[----:B------:R-:W-:Y:S01]  /*3ea0*/  ISETP.GT.AND P6, PT, R0, 0x38, PT ;  /* 0x000000380000780c */ /* 0x000fe20003fc4270 */
[----:B------:R-:W-:Y:S01]  /*3eb0*/  LDSM.16.MT88.4 R20, [R248] ;  /* 0x00000000f814783b */ /* 0x000fe20000004200 */
[----:B------:R-:W-:Y:S02]  /*3ec0*/  FMNMX.FTZ R2, R106, R2, !PT ;  /* 0x000000026a027209 */ /* 0x000fe40007810000 */
[----:B------:R-:W-:Y:S02]  /*3ed0*/  ISETP.GT.AND P0, PT, R0, 0x39, PT ;  /* 0x000000390000780c */ /* 0x000fe40003f04270 */
[----:B------:R-:W-:-:S02]  /*3ee0*/  FSEL R99, R26, -INF , P6 ;  /* 0xff8000001a637808 */ /* 0x000fc40003000000 */
[----:B------:R-:W-:Y:S02]  /*3ef0*/  FMNMX.FTZ R156, R105, R2, !PT ;  /* 0x00000002699c7209 */ /* 0x000fe40007810000 */
[----:B------:R-:W-:Y:S02]  /*3f00*/  FSEL R98, R27, -INF , P0 ;  /* 0xff8000001b627808 */ /* 0x000fe40000000000 */
[----:B------:R-:W-:-:S04]  /*3f10*/  FMNMX.FTZ R156, R99, R156, !PT ;  /* 0x0000009c639c7209 */ /* 0x000fc80007810000 */
[----:B------:R-:W-:Y:S02]  /*3f20*/  FMNMX.FTZ R156, R98, R156, !PT ;  /* 0x0000009c629c7209 */ /* 0x000fe40007810000 */
[----:B-1----:R-:W-:-:S03]  /*3f30*/  FMNMX.FTZ R157, R157, R19, !PT ;  /* 0x000000139d9d7209 */ /* 0x002fc60007810000 */
[----:B------:R-:W1:Y:S04]  /*3f40*/  SHFL.BFLY PT, R19, R156, 0x2, 0x1f ;  /* 0x0c401f009c137f89 */ /* 0x000e6800000e0000 */
[----:B------:R-:W3:Y:S01]  /*3f50*/  SHFL.BFLY PT, R0, R157, 0x1, 0x1f ;  /* 0x0c201f009d007f89 */ /* 0x000ee200000e0000 */
[----:B-1----:R-:W-:Y:S02]  /*3f60*/  FMNMX.FTZ R156, R156, R19, !PT ;  /* 0x000000139c9c7209 */ /* 0x002fe40007810000 */
[----:B---3--:R-:W-:-:S03]  /*3f70*/  FMNMX.FTZ R157, R157, R0, !PT ;  /* 0x000000009d9d7209 */ /* 0x008fc60007810000 */
[----:B------:R-:W1:Y:S01]  /*3f80*/  SHFL.BFLY PT, R0, R156, 0x1, 0x1f ;  /* 0x0c201f009c007f89 */ /* 0x000e6200000e0000 */
[C---:B------:R-:W-:Y:S01]  /*3f90*/  FSETP.NEU.FTZ.AND P0, PT, R157.reuse, -INF , PT ;  /* 0xff8000009d00780b */ /* 0x040fe20003f1d000 */
[----:B------:R-:W-:Y:S02]  /*3fa0*/  FMUL.FTZ R2, R157, c[0x0][0x2d0] ;  /* 0x0000b4009d027a20 */ /* 0x000fe40000410000 */
[----:B--2---:R-:W2:Y:S03]  /*3fb0*/  LDSM.16.MT88.4 R24, [R60] ;  /* 0x000000003c18783b */ /* 0x004ea60000004200 */
[----:B------:R-:W-:Y:S01]  /*3fc0*/  FSEL R2, R2, RZ, P0 ;  /* 0x000000ff02027208 */ /* 0x000fe20000000000 */
[----:B----4-:R-:W-:Y:S04]  /*3fd0*/  LDSM.16.MT88.4 R60, [R127+0x800] ;  /* 0x000800007f3c783b */ /* 0x010fe80000004200 */
        /* <DEDUP_REMOVED lines=19> */
[----:B------:R-:W3:Y:S08]  /*4110*/  MUFU.EX2 R89, R4 ;  /* 0x0000000400597308 */ /* 0x000ef00000000800 */
[----:B------:R-:W-:Y:S08]  /*4120*/  MUFU.EX2 R81, R15 ;  /* 0x0000000f00517308 */ /* 0x000ff00000000800 */
[----:B------:R-:W4:Y:S08]  /*4130*/  MUFU.EX2 R80, R14 ;  /* 0x0000000e00507308 */ /* 0x000f300000000800 */
[----:B------:R5:W2:Y:S01]  /*4140*/  MUFU.EX2 R84, R3 ;  /* 0x0000000300547308 */ /* 0x000aa20000000800 */
[----:B-1----:R-:W-:Y:S01]  /*4150*/  F2FP.PACK_AB R12, R83, R85 ;  /* 0x00000055530c723e */ /* 0x002fe200000000ff */
[----:B------:R-:W-:-:S02]  /*4160*/  FFMA.FTZ R7, R7, c[0x0][0x2d0], -R2 ;  /* 0x0000b40007077a23 */ /* 0x000fc40000010802 */
[----:B-----5:R-:W-:-:S04]  /*4170*/  FFMA.FTZ R3, R11, c[0x0][0x2d0], -R0 ;  /* 0x0000b4000b037a23 */ /* 0x020fc80000010800 */
[----:B------:R1:W-:Y:S01]  /*4180*/  MUFU.EX2 R86, R3 ;  /* 0x0000000300567308 */ /* 0x0003e20000000800 */
[----:B---3--:R-:W-:Y:S02]  /*4190*/  F2FP.PACK_AB R14, R89, R87 ;  /* 0x00000057590e723e */ /* 0x008fe400000000ff */
[----:B----4-:R-:W-:Y:S02]  /*41a0*/  F2FP.PACK_AB R13, R80, R81 ;  /* 0x00000051500d723e */ /* 0x010fe400000000ff */
[----:B--2---:R-:W-:Y:S01]  /*41b0*/  F2FP.PACK_AB R15, R84, R82 ;  /* 0x00000052540f723e */ /* 0x004fe200000000ff */
[----:B------:R-:W-:Y:S02]  /*41c0*/  FFMA.FTZ R8, R8, c[0x0][0x2d0], -R2 ;  /* 0x0000b40008087a23 */ /* 0x000fe40000010802 */
[----:B-1----:R-:W-:-:S04]  /*41d0*/  FFMA.FTZ R3, R6, c[0x0][0x2d0], -R0 ;  /* 0x0000b40006037a23 */ /* 0x002fc80000010800 */
[----:B------:R1:W-:Y:S01]  /*41e0*/  MUFU.EX2 R88, R3 ;  /* 0x0000000300587308 */ /* 0x0003e20000000800 */
[----:B------:R-:W-:-:S07]  /*41f0*/  FFMA.FTZ R16, R16, c[0x0][0x2d0], -R2 ;  /* 0x0000b40010107a23 */ /* 0x000fce0000010802 */
[----:B------:R2:W-:Y:S01]  /*4200*/  MUFU.EX2 R94, R7 ;  /* 0x00000007005e7308 */ /* 0x0005e20000000800 */
[----:B-1----:R-:W-:-:S07]  /*4210*/  FFMA.FTZ R3, R5, c[0x0][0x2d0], -R0 ;  /* 0x0000b40005037a23 */ /* 0x002fce0000010800 */
[----:B------:R1:W-:Y:S01]  /*4220*/  MUFU.EX2 R92, R3 ;  /* 0x00000003005c7308 */ /* 0x0003e20000000800 */
[C---:B--2---:R-:W-:Y:S07]  /*4230*/  HMMA.16816.F32 R4, R12.reuse, R20, RZ ;  /* 0x000000140c04723c */ /* 0x044fee00000018ff */
[----:B------:R-:W2:Y:S01]  /*4240*/  MUFU.EX2 R93, R8 ;  /* 0x00000008005d7308 */ /* 0x000ea20000000800 */
[----:B------:R-:W-:Y:S01]  /*4250*/  HMMA.16816.F32 R20, R12, R22, RZ ;  /* 0x000000160c14723c */ /* 0x000fe200000018ff */
[----:B-1----:R-:W-:-:S06]  /*4260*/  FFMA.FTZ R3, R18, c[0x0][0x2d0], -R0 ;  /* 0x0000b40012037a23 */ /* 0x002fcc0000010800 */
[----:B------:R-:W1:Y:S08]  /*4270*/  MUFU.EX2 R95, R16 ;  /* 0x00000010005f7308 */ /* 0x000e700000000800 */
[----:B------:R-:W3:Y:S01]  /*4280*/  MUFU.EX2 R91, R3 ;  /* 0x00000003005b7308 */ /* 0x000ee20000000800 */
[----:B--2---:R-:W-:Y:S02]  /*4290*/  F2FP.PACK_AB R8, R93, R90 ;  /* 0x0000005a5d08723e */ /* 0x004fe400000000ff */
[----:B------:R-:W-:-:S02]  /*42a0*/  F2FP.PACK_AB R9, R88, R86 ;  /* 0x000000565809723e */ /* 0x000fc400000000ff */
[----:B-1----:R-:W-:Y:S02]  /*42b0*/  F2FP.PACK_AB R10, R95, R94 ;  /* 0x0000005e5f0a723e */ /* 0x002fe400000000ff */
[----:B---3--:R-:W-:-:S07]  /*42c0*/  F2FP.PACK_AB R11, R91, R92 ;  /* 0x0000005c5b0b723e */ /* 0x008fce00000000ff */
        /* <DEDUP_REMOVED lines=17> */
[----:B------:R-:W3:Y:S01]  /*43e0*/  LDSM.16.MT88.4 R44, [R248+0x2800] ;  /* 0x00280000f82c783b */ /* 0x000ee20000004200 */
[----:B------:R-:W-:Y:S01]  /*43f0*/  MOV R115, R29 ;  /* 0x0000001d00737202 */ /* 0x000fe20000000f00 */
[----:B------:R-:W-:-:S02]  /*4400*/  IMAD.MOV.U32 R114, RZ, RZ, R30 ;  /* 0x000000ffff727224 */ /* 0x000fc400078e001e */
[----:B------:R-:W-:Y:S02]  /*4410*/  IMAD.MOV.U32 R113, RZ, RZ, R31 ;  /* 0x000000ffff717224 */ /* 0x000fe400078e001f */
[----:B------:R-:W-:Y:S01]  /*4420*/  IMAD.MOV.U32 R3, RZ, RZ, R28 ;  /* 0x000000ffff037224 */ /* 0x000fe200078e001c */
[C---:B------:R-:W-:Y:S08]  /*4430*/  HMMA.16816.F32 R36, R12.reuse, R24, RZ ;  /* 0x000000180c24723c */ /* 0x040ff000000018ff */
        /* <DEDUP_REMOVED lines=12> */
[C---:B---3--:R-:W-:Y:S08]  /*4500*/  HMMA.16816.F32 R28, R8.reuse, R44, R28 ;  /* 0x0000002c081c723c */ /* 0x048ff0000000181c */
[----:B------:R-:W-:Y:S01]  /*4510*/  HMMA.16816.F32 R4, R8, R72, R4 ;  /* 0x000000480804723c */ /* 0x000fe20000001804 */
[----:B------:R-:W-:-:S02]  /*4520*/  IMAD.MOV.U32 R67, RZ, RZ, R21 ;  /* 0x000000ffff437224 */ /* 0x000fc400078e0015 */
[----:B------:R-:W-:Y:S02]  /*4530*/  IMAD.MOV.U32 R66, RZ, RZ, R22 ;  /* 0x000000ffff427224 */ /* 0x000fe400078e0016 */
[----:B------:R-:W-:Y:S02]  /*4540*/  IMAD.MOV.U32 R65, RZ, RZ, R23 ;  /* 0x000000ffff417224 */ /* 0x000fe400078e0017 */
[----:B------:R-:W-:Y:S01]  /*4550*/  IMAD.MOV.U32 R64, RZ, RZ, R20 ;  /* 0x000000ffff407224 */ /* 0x000fe200078e0014 */
        /* <DEDUP_REMOVED lines=8> */
[----:B------:R-:W-:Y:S01]  /*45e0*/  MOV R124, R29 ;  /* 0x0000001d007c7202 */ /* 0x000fe20000000f00 */
[----:B------:R-:W-:-:S02]  /*45f0*/  IMAD.MOV.U32 R123, RZ, RZ, R30 ;  /* 0x000000ffff7b7224 */ /* 0x000fc400078e001e */
[----:B------:R-:W-:Y:S02]  /*4600*/  IMAD.MOV.U32 R122, RZ, RZ, R31 ;  /* 0x000000ffff7a7224 */ /* 0x000fe400078e001f */
[----:B------:R-:W-:Y:S02]  /*4610*/  IMAD.MOV.U32 R121, RZ, RZ, R28 ;  /* 0x000000ffff797224 */ /* 0x000fe400078e001c */
[----:B------:R-:W4:Y:S01]  /*4620*/  LDSM.16.MT88.4 R28, [R252+0x4800] ;  /* 0x00480000fc1c783b */ /* 0x000f220000004200 */
[----:B------:R-:W-:Y:S01]  /*4630*/  MOV R126, R5 ;  /* 0x00000005007e7202 */ /* 0x000fe20000000f00 */
[----:B------:R-:W-:Y:S02]  /*4640*/  IMAD.MOV.U32 R125, RZ, RZ, R4 ;  /* 0x000000ffff7d7224 */ /* 0x000fe400078e0004 */
[----:B------:R-:W-:Y:S02]  /*4650*/  IMAD.MOV.U32 R131, RZ, RZ, R6 ;  /* 0x000000ffff837224 */ /* 0x000fe400078e0006 */
[----:B------:R-:W-:-:S02]  /*4660*/  IMAD.MOV.U32 R130, RZ, RZ, R7 ;  /* 0x000000ffff827224 */ /* 0x000fc400078e0007 */
        /* <DEDUP_REMOVED lines=23> */
[----:B------:R-:W-:Y:S01]  /*47e0*/  MOV R58, R123 ;  /* 0x0000007b003a7202 */ /* 0x000fe20000000f00 */
[----:B------:R-:W-:-:S07]  /*47f0*/  IMAD.MOV.U32 R59, RZ, RZ, R122 ;  /* 0x000000ffff3b7224 */ /* 0x000fce00078e007a */
        /* <DEDUP_REMOVED lines=12> */
[----:B------:R-:W-:Y:S02]  /*48c0*/  IMAD.MOV.U32 R79, RZ, RZ, R126 ;  /* 0x000000ffff4f7224 */ /* 0x000fe400078e007e */
[----:B------:R-:W-:-:S02]  /*48d0*/  IMAD.MOV.U32 R78, RZ, RZ, R125 ;  /* 0x000000ffff4e7224 */ /* 0x000fc400078e007d */
[----:B------:R-:W-:-:S03]  /*48e0*/  IMAD.MOV.U32 R57, RZ, RZ, R124 ;  /* 0x000000ffff397224 */ /* 0x000fc600078e007c */
        /* <DEDUP_REMOVED lines=33> */
[----:B------:R-:W-:-:S02]  /*4b00*/  IMAD.MOV.U32 R107, RZ, RZ, R52 ;  /* 0x000000ffff6b7224 */ /* 0x000fc400078e0034 */
[----:B------:R-:W-:Y:S01]  /*4b10*/  IMAD.MOV.U32 R104, RZ, RZ, R53 ;  /* 0x000000ffff687224 */ /* 0x000fe200078e0035 */
[----:B------:R-:W-:Y:S01]  /*4b20*/  MOV R53, R67 ;  /* 0x0000004300357202 */ /* 0x000fe20000000f00 */
        /* <DEDUP_REMOVED lines=36> */
[----:B------:R-:W-:Y:S01]  /*4d70*/  FADD.FTZ R28, R7, R2 ;  /* 0x00000002071c7221 */ /* 0x000fe20000010000 */
[----:B------:R-:W-:Y:S01]  /*4d80*/  MOV R89, R48 ;  /* 0x0000003000597202 */ /* 0x000fe20000000f00 */
[----:B------:R-:W-:-:S05]  /*4d90*/  IMAD.MOV.U32 R84, RZ, RZ, R50 ;  /* 0x000000ffff547224 */ /* 0x000fca00078e0032 */
[----:B------:R-:W-:Y:S01]  /*4da0*/  HMMA.16816.F32 R24, R12, R26, RZ ;  /* 0x0000001a0c18723c */ /* 0x000fe200000018ff */
[----:B------:R-:W-:Y:S01]  /*4db0*/  IMAD.MOV.U32 R86, RZ, RZ, R51 ;  /* 0x000000ffff567224 */ /* 0x000fe200078e0033 */
[----:B------:R-:W1:Y:S01]  /*4dc0*/  MUFU.EX2 R2, R31 ;  /* 0x0000001f00027308 */ /* 0x000e620000000800 */
[----:B------:R-:W-:-:S07]  /*4dd0*/  IMAD.MOV.U32 R90, RZ, RZ, R49 ;  /* 0x000000ffff5a7224 */ /* 0x000fce00078e0031 */
        /* <DEDUP_REMOVED lines=13> */
[C---:B---3--:R-:W-:Y:S02]  /*4eb0*/  FADD.FTZ R2, R3.reuse, R21 ;  /* 0x0000001503027221 */ /* 0x048fe40000010000 */
[----:B-1----:R-:W-:Y:S02]  /*4ec0*/  FADD.FTZ R0, R18, R22 ;  /* 0x0000001612007221 */ /* 0x002fe40000010000 */
[----:B------:R-:W-:Y:S02]  /*4ed0*/  IMAD.MOV.U32 R111, RZ, RZ, R77 ;  /* 0x000000ffff6f7224 */ /* 0x000fe400078e004d */
        /* <DEDUP_REMOVED lines=23> */
[----:B------:R-:W-:Y:S01]  /*5050*/  IMAD.MOV.U32 R100, RZ, RZ, R103 ;  /* 0x000000ffff647224 */ /* 0x000fe200078e0067 */
[----:B------:R-:W-:Y:S01]  /*5060*/  MOV R103, R109 ;  /* 0x0000006d00677202 */ /* 0x000fe20000000f00 */
[----:B------:R-:W-:Y:S02]  /*5070*/  IMAD.MOV.U32 R101, RZ, RZ, R104 ;  /* 0x000000ffff657224 */ /* 0x000fe400078e0068 */
[----:B------:R-:W-:-:S10]  /*5080*/  IMAD.MOV.U32 R102, RZ, RZ, R107 ;  /* 0x000000ffff667224 */ /* 0x000fd400078e006b */
        /* <DEDUP_REMOVED lines=22> */
[----:B------:R-:W-:Y:S01]  /*51f0*/  IMAD.MOV.U32 R84, RZ, RZ, R78 ;  /* 0x000000ffff547224 */ /* 0x000fe200078e004e */
[----:B------:R-:W-:-:S05]  /*5200*/  MOV R85, R79 ;  /* 0x0000004f00557202 */ /* 0x000fca0000000f00 */
        /* <DEDUP_REMOVED lines=101> */
.L_x_3419:
[----:B------:R-:W2:Y:S01]  /*5860*/  LDL R2, [R1+0x60] ;  /* 0x0000600001027983 */ /* 0x000ea20000100800 */
[----:B------:R-:W-:Y:S04]  /*5870*/  DEPBAR.LE SB0, 0x0 ;  /* 0x000080000000791a */ /* 0x000fe80000000000 */
[----:B------:R-:W2:Y:S01]  /*5880*/  LDL R159, [R1+0x80] ;  /* 0x00008000019f7983 */ /* 0x000ea20000100800 */
[----:B------:R-:W-:Y:S04]  /*5890*/  WARPSYNC 0xffffffff ;  /* 0xffffffff00007948 */ /* 0x000fe80003800000 */
[----:B------:R-:W3:Y:S05]  /*58a0*/  LDL.64 R24, [R1+0x70] ;  /* 0x0000700001187983 */ /* 0x000eea0000100a00 */
[----:B------:R-:W4:Y:S05]  /*58b0*/  LDL R20, [R1+0x7c] ;  /* 0x00007c0001147983 */ /* 0x000f2a0000100800 */
[----:B------:R1:W-:Y:S05]  /*58c0*/  STL.64 [R1+0x160], R128 ;  /* 0x0001608001007387 */ /* 0x0003ea0000100a00 */
[----:B------:R1:W-:Y:S05]  /*58d0*/  STL [R1+0x158], R130 ;  /* 0x0001588201007387 */ /* 0x0003ea0000100800 */
[----:B------:R1:W-:Y:S05]  /*58e0*/  STL [R1+0x154], R131 ;  /* 0x0001548301007387 */ /* 0x0003ea0000100800 */
[----:B------:R-:W4:Y:S05]  /*58f0*/  LDL R180, [R1+0x44] ;  /* 0x0000440001b47983 */ /* 0x000f2a0000100800 */
[----:B------:R-:W4:Y:S05]  /*5900*/  LDL R184, [R1+0x40] ;  /* 0x0000400001b87983 */ /* 0x000f2a0000100800 */
[----:B------:R-:W-:Y:S06]  /*5910*/  BAR.SYNC.DEFER_BLOCKING 0x0 ;  /* 0x0000000000007b1d */ /* 0x000fec0000010000 */
[----:B------:R-:W-:Y:S05]  /*5920*/  LDSM.16.M88.4 R16, [R249+0x800] ;  /* 0x00080000f910783b */ /* 0x000fea0000000200 */
[----:B-1----:R-:W4:Y:S05]  /*5930*/  LDL R128, [R1+0x8] ;  /* 0x0000080001807983 */ /* 0x002f2a0000100800 */
[----:B------:R-:W4:Y:S05]  /*5940*/  LDL R130, [R1+0x3c] ;  /* 0x00003c0001827983 */ /* 0x000f2a0000100800 */
[----:B------:R-:W4:Y:S05]  /*5950*/  LDL R131, [R1+0x58] ;  /* 0x0000580001837983 */ /* 0x000f2a0000100800 */
[----:B------:R-:W-:Y:S01]  /*5960*/  LDSM.16.M88.4 R32, [R249+0x1800] ;  /* 0x00180000f920783b */ /* 0x000fe20000000200 */
[----:B--2---:R-:W-:Y:S11]  /*5970*/  ISETP.GT.AND P6, PT, R159, R2, PT ;  /* 0x000000029f00720c */ /* 0x004ff60003fc4270 */
[----:B------:R-:W-:Y:S02]  /*5980*/  @!UPT UIADD3 URZ, URZ, URZ, URZ ;  /* 0x0000003f3f3ff290 */ /* 0x000fe4000fffe03f */
[----:B------:R-:W-:Y:S01]  /*5990*/  @!P6 SHF.R.S32.HI R0, RZ, 0x1f, R2 ;  /* 0x0000001fff00e819 */ /* 0x000fe20000011402 */
[----:B------:R-:W-:Y:S01]  /*59a0*/  @!P6 IMAD.WIDE.U32 R4, R2, c[0x0][0x208], RZ ;  /* 0x000082000204ea25 */ /* 0x000fe200078e00ff */
[----:B---3--:R-:W-:Y:S03]  /*59b0*/  @!P6 IADD3 R9, P0, R24, 0x40, RZ ;  /* 0x000000401809e810 */ /* 0x008fe60007f1e0ff */
[----:B------:R-:W-:Y:S01]  /*59c0*/  @!P6 IMAD R0, R0, c[0x0][0x208], RZ ;  /* 0x000082000000ea24 */ /* 0x000fe200078e02ff */
[----:B----4-:R-:W-:Y:S01]  /*59d0*/  @!P6 IADD3.X R8, RZ, R20, RZ, P0, !PT ;  /* 0x00000014ff08e210 */ /* 0x010fe200007fe4ff */
[----:B------:R-:W-:Y:S02]  /*59e0*/  @!P6 IMAD.MOV.U32 R6, RZ, RZ, c[0x0][0x208] ;  /* 0x00008200ff06e624 */ /* 0x000fe400078e00ff */
[----:B------:R-:W-:Y:S01]  /*59f0*/  @!P6 IMAD R0, R2, c[0x0][0x20c], R0 ;  /* 0x000083000200ea24 */ /* 0x000fe200078e0200 */
[----:B------:R-:W-:Y:S04]  /*5a00*/  @!P6 SHF.L.U32 R2, R4, 0x6, RZ ;  /* 0x000000060402e819 */ /* 0x000fe800000006ff */
[----:B------:R-:W-:Y:S02]  /*5a10*/  @!P6 IADD3 R0, R5, R0, RZ ;  /* 0x000000000500e210 */ /* 0x000fe40007ffe0ff */
[----:B------:R-:W-:Y:S01]  /*5a20*/  @!P6 LEA R5, P0, R6, R2, 0x5 ;  /* 0x000000020605e211 */ /* 0x000fe200078028ff */
[----:B------:R-:W-:Y:S01]  /*5a30*/  LDSM.16.M88.4 R180, [R180] ;  /* 0x00000000b4b4783b */ /* 0x000fe20000000200 */
[----:B------:R-:W-:Y:S01]  /*5a40*/  @!P6 SHF.L.U64.HI R0, R4, 0x6, R0 ;  /* 0x000000060400e819 */ /* 0x000fe20000010200 */
[----:B------:R-:W-:Y:S05]  /*5a50*/  @!P6 IMAD.MOV.U32 R4, RZ, RZ, c[0x0][0x20c] ;  /* 0x00008300ff04e624 */ /* 0x000fea00078e00ff */
[----:B------:R-:W-:Y:S02]  /*5a60*/  @!P6 LEA.HI.X R4, R6, R0, R4, 0x5, P0 ;  /* 0x000000000604e211 */ /* 0x000fe400000f2c04 */
[----:B------:R-:W-:Y:S05]  /*5a70*/  @!P6 IADD3 R6, P0, R2, R24, RZ ;  /* 0x000000180206e210 */ /* 0x000fea0007f1e0ff */
[----:B------:R-:W-:Y:S01]  /*5a80*/  @!P6 IMAD.X R10, R0, 0x1, R20, P0 ;  /* 0x00000001000ae824 */ /* 0x000fe200000e0614 */
        /* <DEDUP_REMOVED lines=9> */
[----:B------:R-:W-:Y:S03]  /*5b20*/  LDSM.16.M88.4 R176, [R128] ;  /* 0x0000000080b0783b */ /* 0x000fe60000000200 */
[----:B------:R-:W-:Y:S02]  /*5b30*/  @!P6 IADD3.X R10, R0, R12, RZ, P0, !PT ;  /* 0x0000000c000ae210 */ /* 0x000fe400007fe4ff */
[C---:B------:R-:W-:Y:S01]  /*5b40*/  @!P6 LEA R30, P0, R6.reuse, c[0x0][0x1f8], 0x1 ;  /* 0x00007e00061eea11 */ /* 0x040fe200078008ff */
[----:B------:R1:W-:Y:S03]  /*5b50*/  LDSM.16.M88.4 R188, [R130] ;  /* 0x0000000082bc783b */ /* 0x0003e60000000200 */
[----:B------:R-:W-:Y:S02]  /*5b60*/  @!P6 LEA.HI.X R31, R6, c[0x0][0x1fc], R10, 0x1, P0 ;  /* 0x00007f00061fea11 */ /* 0x000fe400000f0c0a */
[----:B------:R-:W-:Y:S05]  /*5b70*/  @!P6 IADD3 R6, P0, R24, 0xc0, RZ ;  /* 0x000000c01806e810 */ /* 0x000fea0007f1e0ff */
[----:B------:R-:W-:Y:S01]  /*5b80*/  @!P6 IMAD.X R13, RZ, RZ, R20, P0 ;  /* 0x000000ffff0de224 */ /* 0x000fe200000e0614 */
[----:B------:R-:W-:Y:S04]  /*5b90*/  @!P6 IADD3 R2, P0, R2, R6, RZ ;  /* 0x000000060202e210 */ /* 0x000fe80007f1e0ff */
[----:B------:R-:W-:Y:S02]  /*5ba0*/  @!P6 IADD3.X R0, R0, R13, RZ, P0, !PT ;  /* 0x0000000d0000e210 */ /* 0x000fe400007fe4ff */
[C---:B------:R-:W-:Y:S04]  /*5bb0*/  @!P6 LEA R156, P0, R2.reuse, c[0x0][0x1f8], 0x1 ;  /* 0x00007e00029cea11 */ /* 0x040fe800078008ff */
[----:B------:R-:W-:Y:S02]  /*5bc0*/  @!P6 LEA.HI.X R157, R2, c[0x0][0x1fc], R0, 0x1, P0 ;  /* 0x00007f00029dea11 */ /* 0x000fe400000f0c00 */
[C---:B------:R-:W-:Y:S01]  /*5bd0*/  @!P6 IADD3 R0, P0, R5.reuse, R9, RZ ;  /* 0x000000090500e210 */ /* 0x040fe20007f1e0ff */
[----:B-1----:R-:W2:Y:S04]  /*5be0*/  LDL R130, [R1+0x38] ;  /* 0x0000380001827983 */ /* 0x002ea80000100800 */
[C---:B------:R-:W-:Y:S01]  /*5bf0*/  @!P6 IMAD.X R2, R4.reuse, 0x1, R8, P0 ;  /* 0x000000010402e824 */ /* 0x040fe200000e0608 */
[C---:B------:R-:W-:Y:S01]  /*5c00*/  @!P6 IADD3 R7, P0, R5.reuse, R7, RZ ;  /* 0x000000070507e210 */ /* 0x040fe20007f1e0ff */
[----:B------:R-:W1:Y:S03]  /*5c10*/  LDSM.16.M88.4 R8, [R249] ;  /* 0x00000000f908783b */ /* 0x000e660000000200 */
[C---:B------:R-:W-:Y:S02]  /*5c20*/  @!P6 IADD3.X R12, R4.reuse, R12, RZ, P0, !PT ;  /* 0x0000000c040ce210 */ /* 0x040fe400007fe4ff */
[C---:B------:R-:W-:Y:S05]  /*5c30*/  @!P6 IADD3 R6, P0, R5.reuse, R6, RZ ;  /* 0x000000060506e210 */ /* 0x040fea0007f1e0ff */
[C---:B------:R-:W-:Y:S01]  /*5c40*/  @!P6 IMAD.X R13, R4.reuse, 0x1, R13, P0 ;  /* 0x00000001040de824 */ /* 0x040fe200000e060d */
[----:B------:R-:W-:Y:S02]  /*5c50*/  @!P6 IADD3 R5, P0, R5, R24, RZ ;  /* 0x000000180505e210 */ /* 0x000fe40007f1e0ff */
[----:B------:R-:W3:Y:S02]  /*5c60*/  LDSM.16.M88.4 R24, [R249+0x1000] ;  /* 0x00100000f918783b */ /* 0x000ee40000000200 */
[----:B------:R-:W-:Y:S02]  /*5c70*/  @!P6 IADD3.X R4, R4, R20, RZ, P0, !PT ;  /* 0x000000140404e210 */ /* 0x000fe400007fe4ff */
[C---:B------:R-:W-:Y:S04]  /*5c80*/  @!P6 LEA R20, P0, R5.reuse, c[0x0][0x1f8], 0x1 ;  /* 0x00007e000514ea11 */ /* 0x040fe800078008ff */
[----:B------:R-:W-:Y:S02]  /*5c90*/  @!P6 LEA.HI.X R21, R5, c[0x0][0x1fc], R4, 0x1, P0 ;  /* 0x00007f000515ea11 */ /* 0x000fe400000f0c04 */
[C---:B------:R-:W-:Y:S04]  /*5ca0*/  @!P6 LEA R28, P0, R0.reuse, c[0x0][0x1f8], 0x1 ;  /* 0x00007e00001cea11 */ /* 0x040fe800078008ff */
[----:B------:R-:W-:Y:S02]  /*5cb0*/  @!P6 LEA.HI.X R29, R0, c[0x0][0x1fc], R2, 0x1, P0 ;  /* 0x00007f00001dea11 */ /* 0x000fe400000f0c02 */
[----:B------:R-:W4:Y:S01]  /*5cc0*/  LDL R2, [R1] ;  /* 0x0000000001027983 */ /* 0x000f220000100800 */
[C---:B------:R-:W-:Y:S04]  /*5cd0*/  @!P6 LEA R186, P0, R7.reuse, c[0x0][0x1f8], 0x1 ;  /* 0x00007e0007baea11 */ /* 0x040fe800078008ff */
[----:B------:R-:W-:Y:S01]  /*5ce0*/  @!P6 LEA.HI.X R187, R7, c[0x0][0x1fc], R12, 0x1, P0 ;  /* 0x00007f0007bbea11 */ /* 0x000fe200000f0c0c */
[----:B------:R-:W-:Y:S01]  /*5cf0*/  IMAD.MOV.U32 R12, RZ, RZ, R186 ;  /* 0x000000ffff0c7224 */ /* 0x000fe200078e00ba */
[C---:B------:R-:W-:Y:S01]  /*5d00*/  @!P6 LEA R128, P0, R6.reuse, c[0x0][0x1f8], 0x1 ;  /* 0x00007e000680ea11 */ /* 0x040fe200078008ff */
[----:B------:R-:W2:Y:S03]  /*5d10*/  LDL R0, [R1+0x2c] ;  /* 0x00002c0001007983 */ /* 0x000ea60000100800 */
[----:B------:R-:W-:Y:S02]  /*5d20*/  @!P6 LEA.HI.X R129, R6, c[0x0][0x1fc], R13, 0x1, P0 ;  /* 0x00007f000681ea11 */ /* 0x000fe400000f0c0d */
[C---:B-1---5:R-:W-:Y:S03]  /*5d30*/  HMMA.16816.F32 R4, R168.reuse, R8, RZ ;  /* 0x00000008a804723c */ /* 0x062fe600000018ff */
[----:B------:R-:W-:Y:S02]  /*5d40*/  MOV R13, R187 ;  /* 0x000000bb000d7202 */ /* 0x000fe40000000f00 */
[----:B------:R-:W1:Y:S03]  /*5d50*/  LDSM.16.M88.4 R184, [R184] ;  /* 0x00000000b8b8783b */ /* 0x000e660000000200 */
[C---:B------:R-:W-:Y:S02]  /*5d60*/  HMMA.16816.F32 R8, R168.reuse, R10, RZ ;  /* 0x0000000aa808723c */ /* 0x040fe400000018ff */
[----:B------:R-:W-:Y:S01]  /*5d70*/  @!PT LDS RZ, [RZ] ;  /* 0x00000000fffff984 */ /* 0x000fe20000000800 */
[----:B------:R-:W-:Y:S01]  /*5d80*/  @!PT LDS RZ, [RZ] ;  /* 0x00000000fffff984 */ /* 0x000fe20000000800 */
[----:B------:R-:W-:Y:S01]  /*5d90*/  @!PT LDS RZ, [RZ] ;  /* 0x00000000fffff984 */ /* 0x000fe20000000800 */
[----:B------:R3:W-:Y:S05]  /*5da0*/  @!P6 LDGSTS.E.BYPASS.LTC128B.128 [R131+0x100], [R22.64], !P5 ;  /* 0x001000001683efae */ /* 0x0007ea000e901d46 */
[----:B------:R1:W-:Y:S05]  /*5db0*/  @!P6 LDGSTS.E.BYPASS.LTC128B.128 [R131+0x2100], [R14.64], !P4 ;  /* 0x021000000e83efae */ /* 0x0003ea000e101d46 */
[----:B------:R1:W-:Y:S05]  /*5dc0*/  @!P6 LDGSTS.E.BYPASS.LTC128B.128 [R131+0x4100], [R30.64], !P3 ;  /* 0x041000001e83efae */ /* 0x0003ea000d901d46 */
[----:B------:R2:W-:Y:S05]  /*5dd0*/  @!P6 LDGSTS.E.BYPASS.LTC128B.128 [R131+0x6100], [R156.64], !P2 ;  /* 0x061000009c83efae */ /* 0x0005ea000d101d46 */
[----:B------:R3:W-:Y:S05]  /*5de0*/  @!P6 LDGSTS.E.BYPASS.LTC128B.128 [R131+0x1100], [R20.64], !P5 ;  /* 0x011000001483efae */ /* 0x0007ea000e901d46 */
[----:B------:R3:W-:Y:S01]  /*5df0*/  @!P6 LDGSTS.E.BYPASS.LTC128B.128 [R131+0x3100], [R28.64], !P4 ;  /* 0x031000001c83efae */ /* 0x0007e2000e101d46 */
[----:B-1----:R-:W-:Y:S01]  /*5e00*/  IMAD.MOV.U32 R30, RZ, RZ, R12 ;  /* 0x000000ffff1e7224 */ /* 0x002fe200078e000c */
[----:B------:R-:W-:Y:S02]  /*5e10*/  MOV R31, R13 ;  /* 0x0000000d001f7202 */ /* 0x000fe40000000f00 */
[C---:B------:R-:W-:Y:S03]  /*5e20*/  HMMA.16816.F32 R12, R168.reuse, R16, RZ ;  /* 0x00000010a80c723c */ /* 0x040fe600000018ff */
[----:B------:R1:W-:Y:S05]  /*5e30*/  @!P6 LDGSTS.E.BYPASS.LTC128B.128 [R131+0x5100], [R30.64], !P3 ;  /* 0x051000001e83efae */ /* 0x0003ea000d901d46 */
[C---:B------:R-:W-:Y:S01]  /*5e40*/  HMMA.16816.F32 R16, R168.reuse, R18, RZ ;  /* 0x00000012a810723c */ /* 0x040fe200000018ff */
[----:B------:R1:W-:Y:S05]  /*5e50*/  @!P6 LDGSTS.E.BYPASS.LTC128B.128 [R131+0x7100], [R128.64], !P2 ;  /* 0x071000008083efae */ /* 0x0003ea000d101d46 */
[----:B------:R-:W0:Y:S02]  /*5e60*/  LDGDEPBAR ;  /* 0x00000000000079af */ /* 0x000e240000000000 */
[C---:B---3--:R-:W-:Y:S08]  /*5e70*/  HMMA.16816.F32 R20, R168.reuse, R24, RZ ;  /* 0x00000018a814723c */ /* 0x048ff000000018ff */
[C---:B------:R-:W-:Y:S08]  /*5e80*/  HMMA.16816.F32 R24, R168.reuse, R26, RZ ;  /* 0x0000001aa818723c */ /* 0x040ff000000018ff */
[C---:B-1----:R-:W-:Y:S01]  /*5e90*/  HMMA.16816.F32 R28, R168.reuse, R32, RZ ;  /* 0x00000020a81c723c */ /* 0x042fe200000018ff */
[----:B------:R-:W3:Y:S07]  /*5ea0*/  LDL R129, [R1+0x34] ;  /* 0x0000340001817983 */ /* 0x000eee0000100800 */
[----:B------:R-:W-:Y:S01]  /*5eb0*/  HMMA.16816.F32 R32, R168, R34, RZ ;  /* 0x00000022a820723c */ /* 0x000fe200000018ff */
[----:B------:R-:W2:Y:S05]  /*5ec0*/  LDL R128, [R1+0x30] ;  /* 0x0000300001807983 */ /* 0x000eaa0000100800 */
[----:B------:R-:W-:Y:S02]  /*5ed0*/  STL [R1+0x124], R168 ;  /* 0x000124a801007387 */ /* 0x000fe40000100800 */
[C---:B------:R-:W-:Y:S03]  /*5ee0*/  HMMA.16816.F32 R4, R172.reuse, R176, R4 ;  /* 0x000000b0ac04723c */ /* 0x040fe60000001804 */
[----:B------:R-:W-:Y:S05]  /*5ef0*/  STL [R1+0x120], R169 ;  /* 0x000120a901007387 */ /* 0x000fea0000100800 */
[C---:B------:R-:W-:Y:S01]  /*5f00*/  HMMA.16816.F32 R8, R172.reuse, R178, R8 ;  /* 0x000000b2ac08723c */ /* 0x040fe20000001808 */
[----:B------:R-:W-:Y:S05]  /*5f10*/  STL [R1+0x11c], R170 ;  /* 0x00011caa01007387 */ /* 0x000fea0000100800 */
        /* <DEDUP_REMOVED lines=13> */
[----:B------:R-:W-:Y:S01]  /*5ff0*/  HMMA.16816.F32 R32, R172, R190, R32 ;  /* 0x000000beac20723c */ /* 0x000fe20000001820 */
[----:B------:R-:W-:Y:S05]  /*6000*/  STL [R1+0x138], R195 ;  /* 0x000138c301007387 */ /* 0x000fea0000100800 */
[----:B------:R-:W-:Y:S05]  /*6010*/  STL [R1+0x150], R197 ;  /* 0x000150c501007387 */ /* 0x000fea0000100800 */
[----:B------:R-:W-:Y:S05]  /*6020*/  STL [R1+0x14c], R198 ;  /* 0x00014cc601007387 */ /* 0x000fea0000100800 */
[----:B------:R-:W-:Y:S05]  /*6030*/  STL [R1+0x148], R199 ;  /* 0x000148c701007387 */ /* 0x000fea0000100800 */
[----:B----4-:R-:W1:Y:S05]  /*6040*/  LDSM.16.M88.4 R176, [R2] ;  /* 0x0000000002b0783b */ /* 0x010e6a0000000200 */
[----:B------:R-:W4:Y:S05]  /*6050*/  LDSM.16.M88.4 R180, [R2+0x800] ;  /* 0x0008000002b4783b */ /* 0x000f2a0000000200 */
[----:B------:R-:W4:Y:S05]  /*6060*/  LDSM.16.M88.4 R184, [R2+0x1000] ;  /* 0x0010000002b8783b */ /* 0x000f2a0000000200 */
[----:B------:R-:W4:Y:S01]  /*6070*/  LDSM.16.M88.4 R188, [R2+0x1800] ;  /* 0x0018000002bc783b */ /* 0x000f220000000200 */
[C---:B-1----:R-:W-:Y:S08]  /*6080*/  HMMA.16816.F32 R4, R192.reuse, R176, R4 ;  /* 0x000000b0c004723c */ /* 0x042ff00000001804 */
[C---:B------:R-:W-:Y:S01]  /*6090*/  HMMA.16816.F32 R8, R192.reuse, R178, R8 ;  /* 0x000000b2c008723c */ /* 0x040fe20000001808 */
[----:B------:R-:W1:Y:S07]  /*60a0*/  LDSM.16.M88.4 R176, [R250] ;  /* 0x00000000fab0783b */ /* 0x000e6e0000000200 */
[C---:B----4-:R-:W-:Y:S08]  /*60b0*/  HMMA.16816.F32 R12, R192.reuse, R180, R12 ;  /* 0x000000b4c00c723c */ /* 0x050ff0000000180c */
[C---:B------:R-:W-:Y:S01]  /*60c0*/  HMMA.16816.F32 R16, R192.reuse, R182, R16 ;  /* 0x000000b6c010723c */ /* 0x040fe20000001810 */
[----:B------:R-:W4:Y:S07]  /*60d0*/  LDSM.16.M88.4 R180, [R250+0x800] ;  /* 0x00080000fab4783b */ /* 0x000f2e0000000200 */
[C---:B------:R-:W-:Y:S08]  /*60e0*/  HMMA.16816.F32 R20, R192.reuse, R184, R20 ;  /* 0x000000b8c014723c */ /* 0x040ff00000001814 */
[C---:B------:R-:W-:Y:S01]  /*60f0*/  HMMA.16816.F32 R24, R192.reuse, R186, R24 ;  /* 0x000000bac018723c */ /* 0x040fe20000001818 */
[----:B------:R-:W2:Y:S07]  /*6100*/  LDSM.16.M88.4 R184, [R250+0x1000] ;  /* 0x00100000fab8783b */ /* 0x000eae0000000200 */
[C---:B------:R-:W-:Y:S08]  /*6110*/  HMMA.16816.F32 R28, R192.reuse, R188, R28 ;  /* 0x000000bcc01c723c */ /* 0x040ff0000000181c */
[----:B------:R-:W-:Y:S01]  /*6120*/  HMMA.16816.F32 R32, R192, R190, R32 ;  /* 0x000000bec020723c */ /* 0x000fe20000001820 */
[----:B------:R-:W3:Y:S07]  /*6130*/  LDSM.16.M88.4 R188, [R250+0x1800] ;  /* 0x00180000fabc783b */ /* 0x000eee0000000200 */
[C---:B-1----:R-:W-:Y:S08]  /*6140*/  HMMA.16816.F32 R4, R196.reuse, R176, R4 ;  /* 0x000000b0c404723c */ /* 0x042ff00000001804 */
[C---:B------:R-:W-:Y:S01]  /*6150*/  HMMA.16816.F32 R8, R196.reuse, R178, R8 ;  /* 0x000000b2c408723c */ /* 0x040fe20000001808 */
[----:B------:R-:W1:Y:S07]  /*6160*/  LDSM.16.M88.4 R176, [R249+0x2000] ;  /* 0x00200000f9b0783b */ /* 0x000e6e0000000200 */
[C---:B----4-:R-:W-:Y:S08]  /*6170*/  HMMA.16816.F32 R12, R196.reuse, R180, R12 ;  /* 0x000000b4c40c723c */ /* 0x050ff0000000180c */
[C---:B------:R-:W-:Y:S01]  /*6180*/  HMMA.16816.F32 R16, R196.reuse, R182, R16 ;  /* 0x000000b6c410723c */ /* 0x040fe20000001810 */
[----:B------:R-:W4:Y:S07]  /*6190*/  LDSM.16.M88.4 R180, [R249+0x2800] ;  /* 0x00280000f9b4783b */ /* 0x000f2e0000000200 */
[C---:B--2---:R-:W-:Y:S08]  /*61a0*/  HMMA.16816.F32 R20, R196.reuse, R184, R20 ;  /* 0x000000b8c414723c */ /* 0x044ff00000001814 */
[C---:B------:R-:W-:Y:S01]  /*61b0*/  HMMA.16816.F32 R24, R196.reuse, R186, R24 ;  /* 0x000000bac418723c */ /* 0x040fe20000001818 */
[----:B------:R-:W2:Y:S07]  /*61c0*/  LDSM.16.M88.4 R184, [R249+0x3000] ;  /* 0x00300000f9b8783b */ /* 0x000eae0000000200 */
[C---:B---3--:R-:W-:Y:S08]  /*61d0*/  HMMA.16816.F32 R28, R196.reuse, R188, R28 ;  /* 0x000000bcc41c723c */ /* 0x048ff0000000181c */
[----:B------:R-:W-:Y:S01]  /*61e0*/  HMMA.16816.F32 R32, R196, R190, R32 ;  /* 0x000000bec420723c */ /* 0x000fe20000001820 */
[----:B------:R-:W3:Y:S07]  /*61f0*/  LDSM.16.M88.4 R188, [R249+0x3800] ;  /* 0x00380000f9bc783b */ /* 0x000eee0000000200 */
[C---:B-1----:R-:W-:Y:S08]  /*6200*/  HMMA.16816.F32 R4, R200.reuse, R176, R4 ;  /* 0x000000b0c804723c */ /* 0x042ff00000001804 */
[C---:B------:R-:W-:Y:S01]  /*6210*/  HMMA.16816.F32 R8, R200.reuse, R178, R8 ;  /* 0x000000b2c808723c */ /* 0x040fe20000001808 */
[----:B------:R1:W3:Y:S07]  /*6220*/  LDSM.16.M88.4 R176, [R130] ;  /* 0x0000000082b0783b */ /* 0x0002ee0000000200 */
[C---:B----4-:R-:W-:Y:S08]  /*6230*/  HMMA.16816.F32 R12, R200.reuse, R180, R12 ;  /* 0x000000b4c80c723c */ /* 0x050ff0000000180c */
[C---:B------:R-:W-:Y:S01]  /*6240*/  HMMA.16816.F32 R16, R200.reuse, R182, R16 ;  /* 0x000000b6c810723c */ /* 0x040fe20000001810 */
[----:B------:R4:W3:Y:S07]  /*6250*/  LDSM.16.M88.4 R180, [R129] ;  /* 0x0000000081b4783b */ /* 0x0008ee0000000200 */
[C---:B--2---:R-:W-:Y:S01]  /*6260*/  HMMA.16816.F32 R20, R200.reuse, R184, R20 ;  /* 0x000000b8c814723c */ /* 0x044fe20000001814 */
[----:B-1----:R-:W2:Y:S07]  /*6270*/  LDL R130, [R1+0x28] ;  /* 0x0000280001827983 */ /* 0x002eae0000100800 */
[C---:B------:R-:W-:Y:S01]  /*6280*/  HMMA.16816.F32 R24, R200.reuse, R186, R24 ;  /* 0x000000bac818723c */ /* 0x040fe20000001818 */
[----:B------:R1:W1:Y:S07]  /*6290*/  LDSM.16.M88.4 R184, [R128] ;  /* 0x0000000080b8783b */ /* 0x00026e0000000200 */
[C---:B---3--:R-:W-:Y:S01]  /*62a0*/  HMMA.16816.F32 R28, R200.reuse, R188, R28 ;  /* 0x000000bcc81c723c */ /* 0x048fe2000000181c */
[----:B----4-:R-:W3:Y:S07]  /*62b0*/  LDL R129, [R1+0x24] ;  /* 0x0000240001817983 */ /* 0x010eee0000100800 */
[----:B------:R-:W-:Y:S01]  /*62c0*/  HMMA.16816.F32 R32, R200, R190, R32 ;  /* 0x000000bec820723c */ /* 0x000fe20000001820 */
[----:B------:R4:W1:Y:S07]  /*62d0*/  LDSM.16.M88.4 R188, [R0] ;  /* 0x0000000000bc783b */ /* 0x00086e0000000200 */
[C---:B------:R-:W-:Y:S01]  /*62e0*/  HMMA.16816.F32 R4, R204.reuse, R176, R4 ;  /* 0x000000b0cc04723c */ /* 0x040fe20000001804 */
[----:B-1----:R-:W3:Y:S07]  /*62f0*/  LDL R128, [R1+0x20] ;  /* 0x0000200001807983 */ /* 0x002eee0000100800 */
[C---:B------:R-:W-:Y:S01]  /*6300*/  HMMA.16816.F32 R8, R204.reuse, R178, R8 ;  /* 0x000000b2cc08723c */ /* 0x040fe20000001808 */
[----:B------:R-:W1:Y:S07]  /*6310*/  LDSM.16.M88.4 R176, [R2+0x2000] ;  /* 0x0020000002b0783b */ /* 0x000e6e0000000200 */
[C---:B------:R-:W-:Y:S01]  /*6320*/  HMMA.16816.F32 R12, R204.reuse, R180, R12 ;  /* 0x000000b4cc0c723c */ /* 0x040fe2000000180c */
[----:B----4-:R-:W2:Y:S07]  /*6330*/  LDL R0, [R1+0x1c] ;  /* 0x00001c0001007983 */ /* 0x010eae0000100800 */
        /* <DEDUP_REMOVED lines=33> */
[C---:B------:R-:W-:Y:S08]  /*6550*/  HMMA.16816.F32 R8, R216.reuse, R178, R8 ;  /* 0x000000b2d808723c */ /* 0x040ff00000001808 */
[C---:B------:R-:W-:Y:S08]  /*6560*/  HMMA.16816.F32 R12, R216.reuse, R180, R12 ;  /* 0x000000b4d80c723c */ /* 0x040ff0000000180c */
[C---:B------:R-:W-:Y:S08]  /*6570*/  HMMA.16816.F32 R16, R216.reuse, R182, R16 ;  /* 0x000000b6d810723c */ /* 0x040ff00000001810 */
[C---:B------:R-:W-:Y:S08]  /*6580*/  HMMA.16816.F32 R20, R216.reuse, R184, R20 ;  /* 0x000000b8d814723c */ /* 0x040ff00000001814 */
[C---:B------:R-:W-:Y:S08]  /*6590*/  HMMA.16816.F32 R24, R216.reuse, R186, R24 ;  /* 0x000000bad818723c */ /* 0x040ff00000001818 */
[C---:B------:R-:W-:Y:S08]  /*65a0*/  HMMA.16816.F32 R28, R216.reuse, R188, R28 ;  /* 0x000000bcd81c723c */ /* 0x040ff0000000181c */
[----:B------:R-:W-:Y:S01]  /*65b0*/  HMMA.16816.F32 R32, R216, R190, R32 ;  /* 0x000000bed820723c */ /* 0x000fe20000001820 */
[----:B--2---:R1:W2:Y:S05]  /*65c0*/  LDSM.16.M88.4 R176, [R130] ;  /* 0x0000000082b0783b */ /* 0x0042aa0000000200 */
[----:B---3--:R3:W2:Y:S05]  /*65d0*/  LDSM.16.M88.4 R180, [R129] ;  /* 0x0000000081b4783b */ /* 0x0086aa0000000200 */
[----:B-1----:R-:W4:Y:S05]  /*65e0*/  LDL R130, [R1+0x14] ;  /* 0x0000140001827983 */ /* 0x002f2a0000100800 */
[----:B------:R1:W1:Y:S05]  /*65f0*/  LDSM.16.M88.4 R184, [R128] ;  /* 0x0000000080b8783b */ /* 0x00026a0000000200 */
[----:B---3--:R-:W3:Y:S01]  /*6600*/  LDL R129, [R1+0x10] ;  /* 0x0000100001817983 */ /* 0x008ee20000100800 */
[C---:B--2---:R-:W-:Y:S08]  /*6610*/  HMMA.16816.F32 R4, R220.reuse, R176, R4 ;  /* 0x000000b0dc04723c */ /* 0x044ff00000001804 */
[C---:B------:R-:W-:Y:S01]  /*6620*/  HMMA.16816.F32 R8, R220.reuse, R178, R8 ;  /* 0x000000b2dc08723c */ /* 0x040fe20000001808 */
[----:B------:R2:W2:Y:S05]  /*6630*/  LDSM.16.M88.4 R188, [R0] ;  /* 0x0000000000bc783b */ /* 0x0004aa0000000200 */
[----:B------:R-:W2:Y:S02]  /*6640*/  LDSM.16.M88.4 R176, [R2+0x4000] ;  /* 0x0040000002b0783b */ /* 0x000ea40000000200 */
[C---:B------:R-:W-:Y:S03]  /*6650*/  HMMA.16816.F32 R12, R220.reuse, R180, R12 ;  /* 0x000000b4dc0c723c */ /* 0x040fe6000000180c */
[----:B-1----:R-:W3:Y:S05]  /*6660*/  LDL R128, [R1+0xc] ;  /* 0x00000c0001807983 */ /* 0x002eea0000100800 */
[C---:B------:R-:W-:Y:S01]  /*6670*/  HMMA.16816.F32 R16, R220.reuse, R182, R16 ;  /* 0x000000b6dc10723c */ /* 0x040fe20000001810 */
[----:B------:R-:W1:Y:S07]  /*6680*/  LDSM.16.M88.4 R180, [R2+0x4800] ;  /* 0x0048000002b4783b */ /* 0x000e6e0000000200 */
[C---:B------:R-:W-:Y:S01]  /*6690*/  HMMA.16816.F32 R20, R220.reuse, R184, R20 ;  /* 0x000000b8dc14723c */ /* 0x040fe20000001814 */
[----:B--2---:R-:W2:Y:S05]  /*66a0*/  LDL R0, [R1+0x18] ;  /* 0x0000180001007983 */ /* 0x004eaa0000100800 */
[----:B------:R-:W2:Y:S02]  /*66b0*/  LDL.LU R170, [R1+0x60] ;  /* 0x0000600001aa7983 */ /* 0x000ea40000300800 */
[C---:B------:R-:W-:Y:S03]  /*66c0*/  HMMA.16816.F32 R24, R220.reuse, R186, R24 ;  /* 0x000000badc18723c */ /* 0x040fe60000001818 */
[----:B------:R-:W1:Y:S05]  /*66d0*/  LDSM.16.M88.4 R184, [R2+0x5000] ;  /* 0x0050000002b8783b */ /* 0x000e6a0000000200 */
[----:B------:R-:W2:Y:S01]  /*66e0*/  LDL R168, [R1+0x94] ;  /* 0x0000940001a87983 */ /* 0x000ea20000100800 */
        /* <DEDUP_REMOVED lines=35> */
[----:B------:R-:W-:Y:S05]  /*6920*/  LDSM.16.M88.4 R188, [R2+0x6000] ;  /* 0x0060000002bc783b */ /* 0x000fea0000000200 */
[----:B----4-:R1:W-:Y:S05]  /*6930*/  LDSM.16.M88.4 R180, [R130] ;  /* 0x0000000082b4783b */ /* 0x0103ea0000000200 */
[----:B---3--:R-:W-:Y:S05]  /*6940*/  LDSM.16.M88.4 R184, [R129] ;  /* 0x0000000081b8783b */ /* 0x008fea0000000200 */
[----:B-1----:R-:W3:Y:S05]  /*6950*/  LDL R130, [R1+0x78] ;  /* 0x0000780001827983 */ /* 0x002eea0000100800 */
[----:B--2---:R1:W2:Y:S01]  /*6960*/  LDSM.16.M88.4 R176, [R0] ;  /* 0x0000000000b0783b */ /* 0x0042a20000000200 */
[C---:B------:R-:W-:Y:S02]  /*6970*/  IADD3 R171, R170.reuse, -0x1, RZ ;  /* 0xffffffffaaab7810 */ /* 0x040fe40007ffe0ff */
[C---:B------:R-:W-:Y:S01]  /*6980*/  ISETP.GT.AND P6, PT, R170.reuse, R159, PT ;  /* 0x0000009faa00720c */ /* 0x040fe20003fc4270 */
[----:B------:R-:W-:Y:S04]  /*6990*/  IMAD.MOV.U32 R159, RZ, RZ, -0x40 ;  /* 0xffffffc0ff9f7424 */ /* 0x000fe800078e00ff */
[----:B------:R-:W-:Y:S05]  /*69a0*/  IMAD R159, R170, R159, 0x1 ;  /* 0x00000001aa9f7424 */ /* 0x000fea00078e029f */
[----:B------:R-:W-:Y:S03]  /*69b0*/  IADD3 R159, R159, c[0x0][0x1d0], -R168 ;  /* 0x000074009f9f7a10 */ /* 0x000fe60007ffe8a8 */
[----:B------:R-:W-:Y:S01]  /*69c0*/  @P6 IMAD.WIDE.U32 R156, R171, c[0x0][0x1e0], RZ ;  /* 0x00007800ab9c6a25 */ /* 0x000fe200078e00ff */
[----:B------:R-:W-:Y:S01]  /*69d0*/  IADD3 R159, R159, -c[0x0][0x168], RZ ;  /* 0x80005a009f9f7a10 */ /* 0x000fe20007ffe0ff */
[----:B-1----:R-:W4:Y:S01]  /*69e0*/  LDL R0, [R1+0x8c] ;  /* 0x00008c0001007983 */ /* 0x002f220000100800 */
[C---:B--2---:R-:W-:Y:S08]  /*69f0*/  HMMA.16816.F32 R4, R236.reuse, R176, R4 ;  /* 0x000000b0ec04723c */ /* 0x044ff00000001804 */
[C---:B------:R-:W-:Y:S01]  /*6a00*/  HMMA.16816.F32 R8, R236.reuse, R178, R8 ;  /* 0x000000b2ec08723c */ /* 0x040fe20000001808 */
[----:B------:R1:W2:Y:S07]  /*6a10*/  LDSM.16.M88.4 R176, [R128] ;  /* 0x0000000080b0783b */ /* 0x0002ae0000000200 */
[C---:B------:R-:W-:Y:S08]  /*6a20*/  HMMA.16816.F32 R12, R236.reuse, R180, R12 ;  /* 0x000000b4ec0c723c */ /* 0x040ff0000000180c */
[C---:B------:R-:W-:Y:S01]  /*6a30*/  HMMA.16816.F32 R16, R236.reuse, R182, R16 ;  /* 0x000000b6ec10723c */ /* 0x040fe20000001810 */
[----:B------:R-:W2:Y:S07]  /*6a40*/  LDSM.16.M88.4 R180, [R2+0x6800] ;  /* 0x0068000002b4783b */ /* 0x000eae0000000200 */
[C---:B------:R-:W-:Y:S01]  /*6a50*/  HMMA.16816.F32 R20, R236.reuse, R184, R20 ;  /* 0x000000b8ec14723c */ /* 0x040fe20000001814 */
[----:B-1----:R-:W3:Y:S07]  /*6a60*/  LDL.64 R128, [R1+0x68] ;  /* 0x0000680001807983 */ /* 0x002eee0000100a00 */
        /* <DEDUP_REMOVED lines=8> */
[C---:B------:R-:W-:Y:S08]  /*6af0*/  HMMA.16816.F32 R12, R240.reuse, R180, R12 ;  /* 0x000000b4f00c723c */ /* 0x040ff0000000180c */
[C---:B------:R-:W-:Y:S08]  /*6b00*/  HMMA.16816.F32 R16, R240.reuse, R182, R16 ;  /* 0x000000b6f010723c */ /* 0x040ff00000001810 */
[C---:B-1----:R-:W-:Y:S08]  /*6b10*/  HMMA.16816.F32 R20, R240.reuse, R176, R20 ;  /* 0x000000b0f014723c */ /* 0x042ff00000001814 */
[C---:B------:R-:W-:Y:S01]  /*6b20*/  HMMA.16816.F32 R24, R240.reuse, R178, R24 ;  /* 0x000000b2f018723c */ /* 0x040fe20000001818 */
[----:B------:R-:W1:Y:S07]  /*6b30*/  LDSM.16.M88.4 R176, [R250+0x6800] ;  /* 0x00680000fab0783b */ /* 0x000e6e0000000200 */
[C---:B------:R-:W-:Y:S08]  /*6b40*/  HMMA.16816.F32 R28, R240.reuse, R184, R28 ;  /* 0x000000b8f01c723c */ /* 0x040ff0000000181c */
[----:B------:R-:W-:Y:S08]  /*6b50*/  HMMA.16816.F32 R32, R240, R186, R32 ;  /* 0x000000baf020723c */ /* 0x000ff00000001820 */
[C---:B--2---:R-:W-:Y:S08]  /*6b60*/  HMMA.16816.F32 R4, R244.reuse, R188, R4 ;  /* 0x000000bcf404723c */ /* 0x044ff00000001804 */
[C---:B------:R-:W-:Y:S08]  /*6b70*/  HMMA.16816.F32 R8, R244.reuse, R190, R8 ;  /* 0x000000bef408723c */ /* 0x040ff00000001808 */
[C---:B-1----:R-:W-:Y:S08]  /*6b80*/  HMMA.16816.F32 R12, R244.reuse, R176, R12 ;  /* 0x000000b0f40c723c */ /* 0x042ff0000000180c */
[C---:B------:R-:W-:Y:S04]  /*6b90*/  HMMA.16816.F32 R16, R244.reuse, R178, R16 ;  /* 0x000000b2f410723c */ /* 0x040fe80000001810 */
[----:B----4-:R-:W-:Y:S05]  /*6ba0*/  @P1 IMAD.HI.U32 R2, R0, c[0x0][0x2c8], RZ ;  /* 0x0000b20000021a27 */ /* 0x010fea00078e00ff */
[----:B------:R-:W-:Y:S03]  /*6bb0*/  @P1 SHF.R.U32.HI R0, RZ, c[0x0][0x2cc], R2 ;  /* 0x0000b300ff001a19 */ /* 0x000fe60000011602 */
[----:B------:R-:W-:Y:S02]  /*6bc0*/  @P6 SHF.R.S32.HI R2, RZ, 0x1f, R171 ;  /* 0x0000001fff026819 */ /* 0x000fe400000114ab */
[----:B------:R-:W1:Y:S03]  /*6bd0*/  SHFL.IDX PT, R183, R0, RZ, 0x1c1f ;  /* 0x001c1fff00b77589 */ /* 0x000e6600000e0000 */
[----:B------:R-:W-:Y:S02]  /*6be0*/  @P6 IMAD R2, R2, c[0x0][0x1e0], RZ ;  /* 0x0000780002026a24 */ /* 0x000fe400078e02ff */
[----:B------:R2:W4:Y:S02]  /*6bf0*/  SHFL.IDX PT, R182, R0, 0x1, 0x1c1f ;  /* 0x003c1f0000b67f89 */ /* 0x00052400000e0000 */
[----:B------:R-:W-:Y:S05]  /*6c00*/  @P6 IMAD R2, R171, c[0x0][0x1e4], R2 ;  /* 0x00007900ab026a24 */ /* 0x000fea00078e0202 */
[----:B--2---:R-:W-:Y:S01]  /*6c10*/  @P6 IADD3 R0, R157, R2, RZ ;  /* 0x000000029d006210 */ /* 0x004fe20007ffe0ff */
[C---:B------:R-:W-:Y:S02]  /*6c20*/  @P6 IMAD.SHL.U32 R157, R156.reuse, 0x40, RZ ;  /* 0x000000409c9d6824 */ /* 0x040fe400078e00ff */
[----:B-1----:R-:W-:Y:S01]  /*6c30*/  IMAD.IADD R2, R159, 0x1, R183 ;  /* 0x000000019f027824 */ /* 0x002fe200078e02b7 */
[----:B------:R-:W-:Y:S02]  /*6c40*/  @P6 SHF.L.U64.HI R156, R156, 0x6, R0 ;  /* 0x000000069c9c6819 */ /* 0x000fe40000010200 */
[----:B---3--:R-:W-:Y:S04]  /*6c50*/  @P6 IADD3 R0, P0, R157, R128, RZ ;  /* 0x000000809d006210 */ /* 0x008fe80007f1e0ff */
[----:B------:R-:W-:Y:S02]  /*6c60*/  @P6 IADD3.X R181, R156, R130, RZ, P0, !PT ;  /* 0x000000829cb56210 */ /* 0x000fe400007fe4ff */
[C---:B------:R-:W-:Y:S04]  /*6c70*/  @P6 LEA R180, P0, R0.reuse, c[0x0][0x1c8], 0x1 ;  /* 0x0000720000b46a11 */ /* 0x040fe800078008ff */
[----:B------:R-:W-:Y:S02]  /*6c80*/  @P6 LEA.HI.X R181, R0, c[0x0][0x1cc], R181, 0x1, P0 ;  /* 0x0000730000b56a11 */ /* 0x000fe400000f0cb5 */
[----:B------:R-:W-:Y:S02]  /*6c90*/  ISETP.GT.AND P0, PT, R2, RZ, PT ;  /* 0x000000ff0200720c */ /* 0x000fe40003f04270 */
[----:B----4-:R-:W-:Y:S02]  /*6ca0*/  IADD3 R0, R159, R182, RZ ;  /* 0x000000b69f007210 */ /* 0x010fe40007ffe0ff */
[----:B------:R-:W-:Y:S02]  /*6cb0*/  FSEL R185, R4, -INF , P0 ;  /* 0xff80000004b97808 */ /* 0x000fe40000000000 */
[----:B------:R-:W-:Y:S04]  /*6cc0*/  ISETP.GT.AND P0, PT, R2, 0x1, PT ;  /* 0x000000010200780c */ /* 0x000fe80003f04270 */
[----:B------:R-:W-:Y:S02]  /*6cd0*/  FSEL R184, R5, -INF , P0 ;  /* 0xff80000005b87808 */ /* 0x000fe40000000000 */
[----:B------:R-:W-:Y:S04]  /*6ce0*/  ISETP.GT.AND P0, PT, R0, RZ, PT ;  /* 0x000000ff0000720c */ /* 0x000fe80003f04270 */
[----:B------:R-:W-:Y:S02]  /*6cf0*/  FSEL R187, R6, -INF , P0 ;  /* 0xff80000006bb7808 */ /* 0x000fe40000000000 */
[----:B------:R-:W-:Y:S04]  /*6d00*/  ISETP.GT.AND P0, PT, R0, 0x1, PT ;  /* 0x000000010000780c */ /* 0x000fe80003f04270 */
[----:B------:R-:W-:Y:S02]  /*6d10*/  FSEL R186, R7, -INF , P0 ;  /* 0xff80000007ba7808 */ /* 0x000fe40000000000 */
[----:B------:R-:W1:Y:S01]  /*6d20*/  LDSM.16.M88.4 R4, [R250+0x7000] ;  /* 0x00700000fa04783b */ /* 0x000e620000000200 */
[----:B------:R-:W-:Y:S04]  /*6d30*/  ISETP.GT.AND P0, PT, R2, 0x8, PT ;  /* 0x000000080200780c */ /* 0x000fe80003f04270 */
[----:B------:R-:W-:Y:S02]  /*6d40*/  FSEL R176, R8, -INF , P0 ;  /* 0xff80000008b07808 */ /* 0x000fe40000000000 */
[----:B------:R-:W-:Y:S04]  /*6d50*/  ISETP.GT.AND P0, PT, R2, 0x9, PT ;  /* 0x000000090200780c */ /* 0x000fe80003f04270 */
[----:B------:R-:W-:Y:S02]  /*6d60*/  FSEL R177, R9, -INF , P0 ;  /* 0xff80000009b17808 */ /* 0x000fe40000000000 */
[----:B------:R-:W-:Y:S04]  /*6d70*/  ISETP.GT.AND P0, PT, R0, 0x8, PT ;  /* 0x000000080000780c */ /* 0x000fe80003f04270 */
[----:B------:R-:W-:Y:S02]  /*6d80*/  FSEL R183, R10, -INF , P0 ;  /* 0xff8000000ab77808 */ /* 0x000fe40000000000 */
[----:B------:R-:W-:Y:S04]  /*6d90*/  ISETP.GT.AND P0, PT, R0, 0x9, PT ;  /* 0x000000090000780c */ /* 0x000fe80003f04270 */
[----:B------:R-:W-:Y:S02]  /*6da0*/  FSEL R182, R11, -INF , P0 ;  /* 0xff8000000bb67808 */ /* 0x000fe40000000000 */
[----:B------:R-:W-:Y:S01]  /*6db0*/  ISETP.GT.AND P0, PT, R2, 0x10, PT ;  /* 0x000000100200780c */ /* 0x000fe20003f04270 */
[----:B------:R-:W2:Y:S01]  /*6dc0*/  LDSM.16.M88.4 R8, [R250+0x7800] ;  /* 0x00780000fa08783b */ /* 0x000ea20000000200 */
[----:B------:R-:W-:Y:S04]  /*6dd0*/  DEPBAR.LE SB0, 0x0 ;  /* 0x000080000000791a */ /* 0x000fe80000000000 */
[----:B------:R-:W-:Y:S01]  /*6de0*/  FSEL R189, R12, -INF , P0 ;  /* 0xff8000000cbd7808 */ /* 0x000fe20000000000 */
[----:B------:R-:W-:Y:S01]  /*6df0*/  BAR.SYNC.DEFER_BLOCKING 0x0 ;  /* 0x0000000000007b1d */ /* 0x000fe20000010000 */
[----:B------:R-:W-:Y:S04]  /*6e00*/  ISETP.GT.AND P0, PT, R2, 0x11, PT ;  /* 0x000000110200780c */ /* 0x000fe80003f04270 */
[----:B------:R-:W-:Y:S02]  /*6e10*/  FSEL R191, R13, -INF , P0 ;  /* 0xff8000000dbf7808 */ /* 0x000fe40000000000 */
[----:B------:R-:W-:Y:S01]  /*6e20*/  ISETP.GT.AND P0, PT, R0, 0x10, PT ;  /* 0x000000100000780c */ /* 0x000fe20003f04270 */
[C---:B-1----:R-:W-:Y:S05]  /*6e30*/  HMMA.16816.F32 R20, R244.reuse, R4, R20 ;  /* 0x00000004f414723c */ /* 0x042fea0000001814 */
[----:B------:R-:W-:Y:S02]  /*6e40*/  FSEL R168, R14, -INF , P0 ;  /* 0xff8000000ea87808 */ /* 0x000fe40000000000 */
[----:B------:R-:W-:Y:S01]  /*6e50*/  ISETP.GT.AND P0, PT, R0, 0x11, PT ;  /* 0x000000110000780c */ /* 0x000fe20003f04270 */
[C---:B------:R-:W-:Y:S04]  /*6e60*/  HMMA.16816.F32 R24, R244.reuse, R6, R24 ;  /* 0x00000006f418723c */ /* 0x040fe80000001818 */
[----:B------:R-:W-:Y:S02]  /*6e70*/  FSEL R169, R15, -INF , P0 ;  /* 0xff8000000fa97808 */ /* 0x000fe40000000000 */
[----:B------:R-:W-:Y:S02]  /*6e80*/  ISETP.GT.AND P0, PT, R2, 0x18, PT ;  /* 0x000000180200780c */ /* 0x000fe40003f04270 */
[----:B------:R-:W-:Y:S01]  /*6e90*/  FMNMX.FTZ R4, R185, R3, !PT ;  /* 0x00000003b9047209 */ /* 0x000fe20007810000 */
[----:B------:R-:W-:Y:S01]  /*6ea0*/  @!PT LDS RZ, [RZ] ;  /* 0x00000000fffff984 */ /* 0x000fe20000000800 */
[----:B------:R-:W-:Y:S01]  /*6eb0*/  @!PT LDS RZ, [RZ] ;  /* 0x00000000fffff984 */ /* 0x000fe20000000800 */
[----:B------:R-:W-:Y:S01]  /*6ec0*/  @!PT LDS RZ, [RZ] ;  /* 0x00000000fffff984 */ /* 0x000fe20000000800 */
[----:B------:R1:W-:Y:S03]  /*6ed0*/  @P6 LDGSTS.E.BYPASS.LTC128B.128 [R131+0x10100], [R180.64], !P5 ;  /* 0x10100000b4836fae */ /* 0x0003e6000e901d46 */
[----:B------:R-:W-:Y:S02]  /*6ee0*/  FSEL R188, R16, -INF , P0 ;  /* 0xff80000010bc7808 */ /* 0x000fe40000000000 */
[----:B------:R-:W-:Y:S02]  /*6ef0*/  ISETP.GT.AND P0, PT, R2, 0x19, PT ;  /* 0x000000190200780c */ /* 0x000fe40003f04270 */
[----:B------:R-:W-:Y:S01]  /*6f00*/  FMNMX.FTZ R4, R184, R4, !PT ;  /* 0x00000004b8047209 */ /* 0x000fe20007810000 */
[C---:B--2---:R-:W-:Y:S03]  /*6f10*/  HMMA.16816.F32 R28, R244.reuse, R8, R28 ;  /* 0x00000008f41c723c */ /* 0x044fe6000000181c */
[----:B------:R-:W-:Y:S02]  /*6f20*/  FSEL R190, R17, -INF , P0 ;  /* 0xff80000011be7808 */ /* 0x000fe40000000000 */
[----:B------:R-:W-:Y:S02]  /*6f30*/  ISETP.GT.AND P0, PT, R0, 0x18, PT ;  /* 0x000000180000780c */ /* 0x000fe40003f04270 */
[----:B------:R-:W-:Y:S01]  /*6f40*/  FMNMX.FTZ R4, R176, R4, !PT ;  /* 0x00000004b0047209 */ /* 0x000fe20007810000 */
[----:B------:R-:W-:Y:S04]  /*6f50*/  HMMA.16816.F32 R32, R244, R10, R32 ;  /* 0x0000000af420723c */ /* 0x000fe80000001820 */
[----:B------:R-:W-:Y:S02]  /*6f60*/  FSEL R172, R18, -INF , P0 ;  /* 0xff80000012ac7808 */ /* 0x000fe40000000000 */
[----:B------:R-:W-:Y:S02]  /*6f70*/  ISETP.GT.AND P0, PT, R0, 0x19, PT ;  /* 0x000000190000780c */ /* 0x000fe40003f04270 */
[----:B------:R-:W-:Y:S04]  /*6f80*/  FMNMX.FTZ R4, R177, R4, !PT ;  /* 0x00000004b1047209 */ /* 0x000fe80007810000 */
[----:B------:R-:W-:Y:S02]  /*6f90*/  FSEL R178, R19, -INF , P0 ;  /* 0xff80000013b27808 */ /* 0x000fe40000000000 */
[----:B------:R-:W-:Y:S02]  /*6fa0*/  ISETP.GT.AND P0, PT, R2, 0x20, PT ;  /* 0x000000200200780c */ /* 0x000fe40003f04270 */
[----:B------:R-:W-:Y:S02]  /*6fb0*/  FMNMX.FTZ R4, R189, R4, !PT ;  /* 0x00000004bd047209 */ /* 0x000fe40007810000 */
[----:B------:R-:W-:Y:S02]  /*6fc0*/  FSEL R197, R20, -INF , P0 ;  /* 0xff80000014c57808 */ /* 0x000fe40000000000 */
[----:B------:R-:W-:Y:S02]  /*6fd0*/  ISETP.GT.AND P0, PT, R2, 0x21, PT ;  /* 0x000000210200780c */ /* 0x000fe40003f04270 */
[----:B------:R-:W-:Y:S02]  /*6fe0*/  FMNMX.FTZ R4, R191, R4, !PT ;  /* 0x00000004bf047209 */ /* 0x000fe40007810000 */
        /* <DEDUP_REMOVED lines=32> */
[----:B------:R-:W-:Y:S02]  /*71f0*/  FMNMX.FTZ R4, R194, R4, !PT ;  /* 0x00000004c2047209 */ /* 0x000fe40007810000 */
[----:B------:R-:W-:Y:S02]  /*7200*/  FSEL R168, R31, -INF , P0 ;  /* 0xff8000001fa87808 */ /* 0x000fe40000000000 */
[----:B------:R-:W-:Y:S02]  /*7210*/  ISETP.GT.AND P0, PT, R2, 0x38, PT ;  /* 0x000000380200780c */ /* 0x000fe40003f04270 */
[----:B------:R-:W-:Y:S02]  /*7220*/  MOV R23, R169 ;  /* 0x000000a900177202 */ /* 0x000fe40000000f00 */
[----:B------:R-:W-:Y:S02]  /*7230*/  FMNMX.FTZ R5, R24, R5, !PT ;  /* 0x0000000518057209 */ /* 0x000fe40007810000 */
[----:B------:R-:W-:Y:S02]  /*7240*/  FMNMX.FTZ R4, R195, R4, !PT ;  /* 0x00000004c3047209 */ /* 0x000fe40007810000 */
[----:B------:R-:W-:Y:S02]  /*7250*/  FSEL R172, R32, -INF , P0 ;  /* 0xff80000020ac7808 */ /* 0x000fe40000000000 */
[----:B------:R-:W-:Y:S02]  /*7260*/  ISETP.GT.AND P0, PT, R2, 0x39, PT ;  /* 0x000000390200780c */ /* 0x000fe40003f04270 */
[----:B------:R-:W-:Y:S02]  /*7270*/  FMNMX.FTZ R5, R23, R5, !PT ;  /* 0x0000000517057209 */ /* 0x000fe40007810000 */
[----:B------:R-:W-:Y:S02]  /*7280*/  FMNMX.FTZ R4, R172, R4, !PT ;  /* 0x00000004ac047209 */ /* 0x000fe40007810000 */
[----:B------:R-:W-:Y:S01]  /*7290*/  FSEL R173, R33, -INF , P0 ;  /* 0xff80000021ad7808 */ /* 0x000fe20000000000 */
[----:B------:R-:W-:Y:S01]  /*72a0*/  IMAD.MOV.U32 R33, RZ, RZ, R23 ;  /* 0x000000ffff217224 */ /* 0x000fe200078e0017 */
[----:B------:R-:W-:Y:S02]  /*72b0*/  FMNMX.FTZ R2, R21, R5, !PT ;  /* 0x0000000515027209 */ /* 0x000fe40007810000 */
[----:B------:R-:W-:Y:S02]  /*72c0*/  ISETP.GT.AND P0, PT, R0, 0x38, PT ;  /* 0x000000380000780c */ /* 0x000fe40003f04270 */
[----:B------:R-:W-:Y:S02]  /*72d0*/  FMNMX.FTZ R4, R173, R4, !PT ;  /* 0x00000004ad047209 */ /* 0x000fe40007810000 */
[----:B------:R-:W-:Y:S02]  /*72e0*/  FSEL R169, R34, -INF , P0 ;  /* 0xff80000022a97808 */ /* 0x000fe40000000000 */
[----:B------:R-:W-:Y:S01]  /*72f0*/  ISETP.GT.AND P0, PT, R0, 0x39, PT ;  /* 0x000000390000780c */ /* 0x000fe20003f04270 */
[----:B------:R-:W2:Y:S01]  /*7300*/  SHFL.BFLY PT, R8, R4, 0x2, 0x1f ;  /* 0x0c401f0004087f89 */ /* 0x000ea200000e0000 */
[----:B------:R-:W-:Y:S02]  /*7310*/  FMNMX.FTZ R2, R178, R2, !PT ;  /* 0x00000002b2027209 */ /* 0x000fe40007810000 */
[----:B------:R-:W-:Y:S01]  /*7320*/  FSEL R159, R35, -INF , P0 ;  /* 0xff800000239f7808 */ /* 0x000fe20000000000 */
[----:B------:R-:W-:Y:S01]  /*7330*/  IMAD.MOV.U32 R35, RZ, RZ, R178 ;  /* 0x000000ffff237224 */ /* 0x000fe200078e00b2 */
[----:B------:R-:W-:Y:S02]  /*7340*/  @P6 IADD3 R10, P0, R128, 0x40, RZ ;  /* 0x00000040800a6810 */ /* 0x000fe40007f1e0ff */
[----:B------:R-:W-:Y:S02]  /*7350*/  FMNMX.FTZ R2, R22, R2, !PT ;  /* 0x0000000216027209 */ /* 0x000fe40007810000 */
[----:B------:R-:W-:Y:S02]  /*7360*/  @P6 IADD3.X R11, RZ, R130, RZ, P0, !PT ;  /* 0x00000082ff0b6210 */ /* 0x000fe400007fe4ff */
[----:B------:R-:W-:Y:S02]  /*7370*/  FMNMX.FTZ R0, R179, R2, !PT ;  /* 0x00000002b3007209 */ /* 0x000fe40007810000 */
[----:B------:R-:W-:Y:S02]  /*7380*/  @P6 IADD3 R2, P0, R157, R10, RZ ;  /* 0x0000000a9d026210 */ /* 0x000fe40007f1e0ff */
[----:B------:R-:W-:Y:S02]  /*7390*/  FMNMX.FTZ R0, R193, R0, !PT ;  /* 0x00000000c1007209 */ /* 0x000fe40007810000 */
[----:B------:R-:W-:Y:S01]  /*73a0*/  MOV R32, R24 ;  /* 0x0000001800207202 */ /* 0x000fe20000000f00 */
[----:B------:R-:W-:Y:S01]  /*73b0*/  @P6 IMAD.X R5, R156, 0x1, R11, P0 ;  /* 0x000000019c056824 */ /* 0x000fe200000e060b */
[----:B------:R-:W-:Y:S02]  /*73c0*/  @P6 LEA R6, P0, R2, c[0x0][0x1c8], 0x1 ;  /* 0x0000720002066a11 */ /* 0x000fe400078008ff */
[----:B------:R-:W-:Y:S02]  /*73d0*/  FMNMX.FTZ R0, R174, R0, !PT ;  /* 0x00000000ae007209 */ /* 0x000fe40007810000 */
[----:B------:R-:W-:Y:S02]  /*73e0*/  @P6 LEA.HI.X R7, R2, c[0x0][0x1cc], R5, 0x1, P0 ;  /* 0x0000730002076a11 */ /* 0x000fe400000f0c05 */
[----:B------:R-:W-:Y:S02]  /*73f0*/  @P6 IADD3 R17, P0, R128, 0x80, RZ ;  /* 0x0000008080116810 */ /* 0x000fe40007f1e0ff */
[----:B------:R-:W-:Y:S01]  /*7400*/  FMNMX.FTZ R0, R175, R0, !PT ;  /* 0x00000000af007209 */ /* 0x000fe20007810000 */
[----:B------:R3:W-:Y:S01]  /*7410*/  @P6 LDGSTS.E.BYPASS.LTC128B.128 [R131+0x12100], [R6.64], !P4 ;  /* 0x1210000006836fae */ /* 0x0007e2000e101d46 */
[----:B------:R-:W-:Y:S02]  /*7420*/  @P6 IADD3.X R16, RZ, R130, RZ, P0, !PT ;  /* 0x00000082ff106210 */ /* 0x000fe400007fe4ff */
[----:B------:R-:W-:Y:S02]  /*7430*/  @P6 IADD3 R5, P0, R157, R17, RZ ;  /* 0x000000119d056210 */ /* 0x000fe40007f1e0ff */
[----:B--2---:R-:W-:Y:S02]  /*7440*/  FMNMX.FTZ R8, R4, R8, !PT ;  /* 0x0000000804087209 */ /* 0x004fe40007810000 */
[----:B------:R-:W-:Y:S01]  /*7450*/  FMNMX.FTZ R0, R168, R0, !PT ;  /* 0x00000000a8007209 */ /* 0x000fe20007810000 */
[----:B------:R-:W-:Y:S01]  /*7460*/  @P6 IMAD.X R9, R156, 0x1, R16, P0 ;  /* 0x000000019c096824 */ /* 0x000fe200000e0610 */
[----:B------:R-:W-:Y:S02]  /*7470*/  @P6 LEA R4, P0, R5, c[0x0][0x1c8], 0x1 ;  /* 0x0000720005046a11 */ /* 0x000fe400078008ff */
[----:B------:R-:W-:Y:S02]  /*7480*/  FMNMX.FTZ R0, R169, R0, !PT ;  /* 0x00000000a9007209 */ /* 0x000fe40007810000 */
[----:B------:R-:W-:Y:S02]  /*7490*/  @P6 LEA.HI.X R5, R5, c[0x0][0x1cc], R9, 0x1, P0 ;  /* 0x0000730005056a11 */ /* 0x000fe400000f0c09 */
[----:B------:R-:W-:Y:S02]  /*74a0*/  FMNMX.FTZ R0, R159, R0, !PT ;  /* 0x000000009f007209 */ /* 0x000fe40007810000 */
[----:B------:R-:W-:Y:S01]  /*74b0*/  @P6 IADD3 R9, P0, R128, 0xc0, RZ ;  /* 0x000000c080096810 */ /* 0x000fe20007f1e0ff */
[----:B------:R2:W-:Y:S01]  /*74c0*/  @P6 LDGSTS.E.BYPASS.LTC128B.128 [R131+0x14100], [R4.64], !P3 ;  /* 0x1410000004836fae */ /* 0x0005e2000d901d46 */
[----:B------:R-:W-:Y:S04]  /*74d0*/  MOV R34, R21 ;  /* 0x0000001500227202 */ /* 0x000fe80000000f00 */
[----:B------:R-:W4:Y:S01]  /*74e0*/  SHFL.BFLY PT, R2, R0, 0x2, 0x1f ;  /* 0x0c401f0000027f89 */ /* 0x000f2200000e0000 */
[----:B---3--:R-:W-:Y:S04]  /*74f0*/  @P6 IADD3.X R7, RZ, R130, RZ, P0, !PT ;  /* 0x00000082ff076210 */ /* 0x008fe800007fe4ff */
[----:B------:R-:W3:Y:S01]  /*7500*/  SHFL.BFLY PT, R6, R8, 0x1, 0x1f ;  /* 0x0c201f0008067f89 */ /* 0x000ee200000e0000 */
[----:B--2---:R-:W-:Y:S02]  /*7510*/  @P6 IADD3 R4, P0, R157, R9, RZ ;  /* 0x000000099d046210 */ /* 0x004fe40007f1e0ff */
[----:B----4-:R-:W-:Y:S03]  /*7520*/  FMNMX.FTZ R0, R0, R2, !PT ;  /* 0x0000000200007209 */ /* 0x010fe60007810000 */
[----:B------:R-:W-:Y:S01]  /*7530*/  @P6 IMAD.X R2, R156, 0x1, R7, P0 ;  /* 0x000000019c026824 */ /* 0x000fe200000e0607 */
[C---:B------:R-:W-:Y:S04]  /*7540*/  @P6 LEA R14, P0, R4.reuse, c[0x0][0x1c8], 0x1 ;  /* 0x00007200040e6a11 */ /* 0x040fe800078008ff */
[----:B------:R-:W-:Y:S01]  /*7550*/  @P6 LEA.HI.X R15, R4, c[0x0][0x1cc], R2, 0x1, P0 ;  /* 0x00007300040f6a11 */ /* 0x000fe200000f0c02 */
[----:B------:R-:W-:Y:S01]  /*7560*/  @P6 IMAD.MOV.U32 R2, RZ, RZ, c[0x0][0x1e4] ;  /* 0x00007900ff026624 */ /* 0x000fe200078e00ff */
[----:B------:R-:W-:Y:S03]  /*7570*/  @P6 MOV R4, c[0x0][0x1e0] ;  /* 0x0000780000046a02 */ /* 0x000fe60000000f00 */
[----:B------:R2:W-:Y:S01]  /*7580*/  @P6 LDGSTS.E.BYPASS.LTC128B.128 [R131+0x16100], [R14.64], !P2 ;  /* 0x161000000e836fae */ /* 0x0005e2000d101d46 */
[----:B------:R-:W-:Y:S02]  /*7590*/  @P6 LEA R5, P0, R4, R157, 0x5 ;  /* 0x0000009d04056211 */ /* 0x000fe400078028ff */
[----:B---3--:R-:W-:Y:S02]  /*75a0*/  FMNMX.FTZ R157, R8, R6, !PT ;  /* 0x00000006089d7209 */ /* 0x008fe40007810000 */
[----:B------:R-:W-:Y:S02]  /*75b0*/  @P6 LEA.HI.X R4, R4, R156, R2, 0x5, P0 ;  /* 0x0000009c04046211 */ /* 0x000fe400000f2c02 */
[----:B------:R-:W-:Y:S01]  /*75c0*/  @P6 IADD3 R2, P0, R5, R128, RZ ;  /* 0x0000008005026210 */ /* 0x000fe20007f1e0ff */
[----:B-1----:R-:W-:Y:S01]  /*75d0*/  FMUL.FTZ R180, R157, c[0x0][0x2d0] ;  /* 0x0000b4009db47a20 */ /* 0x002fe20000410000 */
[----:B------:R-:W3:Y:S02]  /*75e0*/  LDL.LU.64 R128, [R1+0x160] ;  /* 0x0001600001807983 */ /* 0x000ee40000300a00 */
[----:B------:R-:W-:Y:S02]  /*75f0*/  @P6 IADD3.X R6, R4, R130, RZ, P0, !PT ;  /* 0x0000008204066210 */ /* 0x000fe400007fe4ff */
[C---:B------:R-:W-:Y:S01]  /*7600*/  @P6 LEA R12, P0, R2.reuse, c[0x0][0x1c8], 0x1 ;  /* 0x00007200020c6a11 */ /* 0x040fe200078008ff */
[----:B------:R-:W4:Y:S03]  /*7610*/  LDL.LU R130, [R1+0x158] ;  /* 0x0001580001827983 */ /* 0x000f260000300800 */
[----:B------:R-:W-:Y:S02]  /*7620*/  @P6 LEA.HI.X R13, R2, c[0x0][0x1cc], R6, 0x1, P0 ;  /* 0x00007300020d6a11 */ /* 0x000fe400000f0c06 */
[C---:B------:R-:W-:Y:S01]  /*7630*/  @P6 IADD3 R6, P0, R5.reuse, R10, RZ ;  /* 0x0000000a05066210 */ /* 0x040fe20007f1e0ff */
[----:B------:R-:W1:Y:S04]  /*7640*/  SHFL.BFLY PT, R2, R0, 0x1, 0x1f ;  /* 0x0c201f0000027f89 */ /* 0x000e6800000e0000 */
[----:B------:R-:W-:Y:S01]  /*7650*/  @P6 IMAD.X R11, R4, 0x1, R11, P0 ;  /* 0x00000001040b6824 */ /* 0x000fe200000e060b */
[C---:B------:R-:W-:Y:S01]  /*7660*/  @P6 LEA R10, P0, R6.reuse, c[0x0][0x1c8], 0x1 ;  /* 0x00007200060a6a11 */ /* 0x040fe200078008ff */
[----:B------:R2:W-:Y:S03]  /*7670*/  @P6 LDGSTS.E.BYPASS.LTC128B.128 [R131+0x11100], [R12.64], !P5 ;  /* 0x111000000c836fae */ /* 0x0005e6000e901d46 */
[----:B------:R-:W-:Y:S02]  /*7680*/  @P6 LEA.HI.X R11, R6, c[0x0][0x1cc], R11, 0x1, P0 ;  /* 0x00007300060b6a11 */ /* 0x000fe400000f0c0b */
[C---:B------:R-:W-:Y:S03]  /*7690*/  @P6 IADD3 R6, P0, R5.reuse, R17, RZ ;  /* 0x0000001105066210 */ /* 0x040fe60007f1e0ff */
[----:B------:R2:W-:Y:S01]  /*76a0*/  @P6 LDGSTS.E.BYPASS.LTC128B.128 [R131+0x13100], [R10.64], !P4 ;  /* 0x131000000a836fae */ /* 0x0005e2000e101d46 */
[C---:B------:R-:W-:Y:S02]  /*76b0*/  @P6 IADD3.X R16, R4.reuse, R16, RZ, P0, !PT ;  /* 0x0000001004106210 */ /* 0x040fe400007fe4ff */
[----:B------:R-:W-:Y:S05]  /*76c0*/  @P6 IADD3 R5, P0, R5, R9, RZ ;  /* 0x0000000905056210 */ /* 0x000fea0007f1e0ff */
[----:B------:R-:W-:Y:S01]  /*76d0*/  @P6 IMAD.X R7, R4, 0x1, R7, P0 ;  /* 0x0000000104076824 */ /* 0x000fe200000e0607 */
[----:B------:R-:W-:Y:S02]  /*76e0*/  @P6 LEA R8, P0, R6, c[0x0][0x1c8], 0x1 ;  /* 0x0000720006086a11 */ /* 0x000fe400078008ff */
[----:B-1----:R-:W-:Y:S02]  /*76f0*/  FMNMX.FTZ R156, R0, R2, !PT ;  /* 0x00000002009c7209 */ /* 0x002fe40007810000 */
[----:B------:R-:W-:Y:S02]  /*7700*/  @P6 LEA.HI.X R9, R6, c[0x0][0x1cc], R16, 0x1, P0 ;  /* 0x0000730006096a11 */ /* 0x000fe400000f0c10 */
[C---:B------:R-:W-:Y:S01]  /*7710*/  @P6 LEA R4, P0, R5.reuse, c[0x0][0x1c8], 0x1 ;  /* 0x0000720005046a11 */ /* 0x040fe200078008ff */
[----:B------:R-:W-:Y:S02]  /*7720*/  FMUL.FTZ R181, R156, c[0x0][0x2d0] ;  /* 0x0000b4009cb57a20 */ /* 0x000fe40000410000 */
[----:B------:R1:W-:Y:S01]  /*7730*/  @P6 LDGSTS.E.BYPASS.LTC128B.128 [R131+0x15100], [R8.64], !P3 ;  /* 0x1510000008836fae */ /* 0x0003e2000d901d46 */
[----:B------:R-:W-:Y:S02]  /*7740*/  @P6 LEA.HI.X R5, R5, c[0x0][0x1cc], R7, 0x1, P0 ;  /* 0x0000730005056a11 */ /* 0x000fe400000f0c07 */
[----:B------:R-:W-:Y:S03]  /*7750*/  FSETP.NEU.FTZ.AND P0, PT, R157, -INF , PT ;  /* 0xff8000009d00780b */ /* 0x000fe60003f1d000 */
[----:B------:R1:W-:Y:S01]  /*7760*/  @P6 LDGSTS.E.BYPASS.LTC128B.128 [R131+0x17100], [R4.64], !P2 ;  /* 0x1710000004836fae */ /* 0x0003e2000d101d46 */
[----:B------:R-:W-:Y:S04]  /*7770*/  FSEL R180, R180, RZ, P0 ;  /* 0x000000ffb4b47208 */ /* 0x000fe80000000000 */
[----:B--2---:R-:W2:Y:S01]  /*7780*/  LDSM.16.MT88.4 R12, [R248] ;  /* 0x00000000f80c783b */ /* 0x004ea20000004200 */
[--C-:B------:R-:W-:Y:S02]  /*7790*/  FFMA.FTZ R0, R185, c[0x0][0x2d0], -R180.reuse ;  /* 0x0000b400b9007a23 */ /* 0x100fe400000108b4 */
[--C-:B------:R-:W-:Y:S02]  /*77a0*/  FFMA.FTZ R2, R177, c[0x0][0x2d0], -R180.reuse ;  /* 0x0000b400b1027a23 */ /* 0x100fe400000108b4 */
[----:B------:R1:W-:Y:S01]  /*77b0*/  MUFU.EX2 R185, R0 ;  /* 0x0000000000b97308 */ /* 0x0003e20000000800 */
[--C-:B------:R-:W-:Y:S01]  /*77c0*/  FFMA.FTZ R176, R176, c[0x0][0x2d0], -R180.reuse ;  /* 0x0000b400b0b07a23 */ /* 0x100fe200000108b4 */
[----:B------:R-:W-:Y:S05]  /*77d0*/  LDSM.16.MT88.4 R28, [R251] ;  /* 0x00000000fb1c783b */ /* 0x000fea0000004200 */
[----:B------:R-:W0:Y:S03]  /*77e0*/  LDGDEPBAR ;  /* 0x00000000000079af */ /* 0x000e260000000000 */
[----:B------:R-:W-:Y:S02]  /*77f0*/  MUFU.EX2 R18, R2 ;  /* 0x0000000200127308 */ /* 0x000fe40000000800 */
[----:B-1----:R-:W4:Y:S08]  /*7800*/  LDL.LU R131, [R1+0x154] ;  /* 0x0001540001837983 */ /* 0x002f300000300800 */
[----:B------:R-:W-:Y:S01]  /*7810*/  MUFU.EX2 R19, R176 ;  /* 0x000000b000137308 */ /* 0x000fe20000000800 */
[----:B------:R-:W-:Y:S09]  /*7820*/  FFMA.FTZ R0, R184, c[0x0][0x2d0], -R180 ;  /* 0x0000b400b8007a23 */ /* 0x000ff200000108b4 */
[----:B------:R1:W-:Y:S02]  /*7830*/  MUFU.EX2 R20, R0 ;  /* 0x0000000000147308 */ /* 0x0003e40000000800 */
[----:B-1----:R-:W-:Y:S02]  /*7840*/  FSEL R0, R157, RZ, P0 ;  /* 0x000000ff9d007208 */ /* 0x002fe40000000000 */
[----:B------:R-:W-:Y:S03]  /*7850*/  FSETP.NEU.FTZ.AND P0, PT, R156, -INF , PT ;  /* 0xff8000009c00780b */ /* 0x000fe60003f1d000 */
[----:B------:R-:W-:Y:S01]  /*7860*/  FADD.FTZ R0, -R0, R3 ;  /* 0x0000000300007221 */ /* 0x000fe20000010100 */
[----:B------:R-:W-:Y:S03]  /*7870*/  FSEL R181, R181, RZ, P0 ;  /* 0x000000ffb5b57208 */ /* 0x000fe60000000000 */
[----:B------:R-:W-:Y:S02]  /*7880*/  FMUL.FTZ R0, R0, c[0x0][0x2d0] ;  /* 0x0000b40000007a20 */ /* 0x000fe40000410000 */
[--C-:B------:R-:W-:Y:S01]  /*7890*/  FFMA.FTZ R2, R187, c[0x0][0x2d0], -R181.reuse ;  /* 0x0000b400bb027a23 */ /* 0x100fe200000108b5 */
[----:B------:R-:W-:Y:S01]  /*78a0*/  MOV R187, R179 ;  /* 0x000000b300bb7202 */ /* 0x000fe20000000f00 */
[----:B------:R-:W1:Y:S10]  /*78b0*/  MUFU.EX2 R3, R0 ;  /* 0x0000000000037308 */ /* 0x000e740000000800 */
[----:B------:R2:W-:Y:S01]  /*78c0*/  MUFU.EX2 R184, R2 ;  /* 0x0000000200b87308 */ /* 0x0005e20000000800 */
[C---:B-1----:R-:W-:Y:S02]  /*78d0*/  FMUL.FTZ R24, R3.reuse, R144 ;  /* 0x0000009003187220 */ /* 0x042fe40000410000 */
[C---:B------:R-:W-:Y:S02]  /*78e0*/  FMUL.FTZ R9, R3.reuse, R165 ;  /* 0x000000a503097220 */ /* 0x040fe40000410000 */
[C---:B------:R-:W-:Y:S02]  /*78f0*/  FMUL.FTZ R4, R3.reuse, R160 ;  /* 0x000000a003047220 */ /* 0x040fe40000410000 */
[----:B------:R-:W-:Y:S02]  /*7900*/  IMAD.MOV.U32 R160, RZ, RZ, R22 ;  /* 0x000000ffffa07224 */ /* 0x000fe400078e0016 */
[C---:B------:R-:W-:Y:S01]  /*7910*/  FMUL.FTZ R5, R3.reuse, R161 ;  /* 0x000000a103057220 */ /* 0x040fe20000410000 */
[----:B------:R-:W-:Y:S01]  /*7920*/  MOV R161, R18 ;  /* 0x0000001200a17202 */ /* 0x000fe20000000f00 */
[----:B--2---:R-:W-:Y:S02]  /*7930*/  FFMA.FTZ R2, R186, c[0x0][0x2d0], -R181 ;  /* 0x0000b400ba027a23 */ /* 0x004fe400000108b5 */
[C---:B------:R-:W-:Y:S02]  /*7940*/  FMUL.FTZ R8, R3.reuse, R164 ;  /* 0x000000a403087220 */ /* 0x040fe40000410000 */
[----:B------:R-:W1:Y:S01]  /*7950*/  MUFU.EX2 R186, R2 ;  /* 0x0000000200ba7308 */ /* 0x000e620000000800 */
[C---:B------:R-:W-:Y:S02]  /*7960*/  FMUL.FTZ R16, R3.reuse, R136 ;  /* 0x0000008803107220 */ /* 0x040fe40000410000 */
[C---:B------:R-:W-:Y:S02]  /*7970*/  FMUL.FTZ R17, R3.reuse, R137 ;  /* 0x0000008903117220 */ /* 0x040fe40000410000 */
[C---:B------:R-:W-:Y:S01]  /*7980*/  FMUL.FTZ R25, R3.reuse, R145 ;  /* 0x0000009103197220 */ /* 0x040fe20000410000 */
[----:B------:R-:W-:Y:S01]  /*7990*/  MOV R145, R35 ;  /* 0x0000002300917202 */ /* 0x000fe20000000f00 */
[----:B------:R-:W-:Y:S01]  /*79a0*/  IMAD.MOV.U32 R164, RZ, RZ, R161 ;  /* 0x000000ffffa47224 */ /* 0x000fe200078e00a1 */
        /* <DEDUP_REMOVED lines=25> */
[----:B-1----:R-:W-:Y:S02]  /*7b40*/  FFMA.FTZ R2, R182, c[0x0][0x2d0], -R181 ;  /* 0x0000b400b6027a23 */ /* 0x002fe400000108b5 */
        /* <DEDUP_REMOVED lines=17> */
[C---:B------:R-:W-:Y:S02]  /*7c60*/  FMUL.FTZ R104, R3.reuse, R104 ;  /* 0x0000006803687220 */ /* 0x040fe40000410000 */
[----:B------:R-:W-:Y:S01]  /*7c70*/  FADD.FTZ R0, -R2, R158 ;  /* 0x0000009e02007221 */ /* 0x000fe20000010100 */
[----:B------:R-:W-:Y:S01]  /*7c80*/  MOV R2, R20 ;  /* 0x0000001400027202 */ /* 0x000fe20000000f00 */
[----:B------:R-:W-:Y:S01]  /*7c90*/  IMAD.MOV.U32 R158, RZ, RZ, R19 ;  /* 0x000000ffff9e7224 */ /* 0x000fe200078e0013 */
[----:B------:R-:W1:Y:S01]  /*7ca0*/  LDSM.16.MT88.4 R20, [R252] ;  /* 0x00000000fc14783b */ /* 0x000e620000004200 */
[----:B------:R-:W-:Y:S01]  /*7cb0*/  FMUL.FTZ R0, R0, c[0x0][0x2d0] ;  /* 0x0000b40000007a20 */ /* 0x000fe20000410000 */
[----:B------:R-:W-:Y:S01]  /*7cc0*/  F2FP.PACK_AB R176, R2, R185 ;  /* 0x000000b902b0723e */ /* 0x000fe200000000ff */
[C---:B------:R-:W-:Y:S01]  /*7cd0*/  FMUL.FTZ R105, R3.reuse, R105 ;  /* 0x0000006903697220 */ /* 0x040fe20000410000 */
[----:B------:R-:W-:Y:S01]  /*7ce0*/  F2FP.PACK_AB R178, R18, R158 ;  /* 0x0000009e12b2723e */ /* 0x000fe200000000ff */
        /* <DEDUP_REMOVED lines=11> */
[C---:B--2---:R-:W-:Y:S02]  /*7da0*/  FMUL.FTZ R6, R0.reuse, R162 ;  /* 0x000000a200067220 */ /* 0x044fe40000410000 */
[----:B------:R-:W2:Y:S01]  /*7db0*/  LDL R162, [R1+0x48] ;  /* 0x0000480001a27983 */ /* 0x000ea20000100800 */
[C---:B------:R-:W-:Y:S01]  /*7dc0*/  FMUL.FTZ R7, R0.reuse, R163 ;  /* 0x000000a300077220 */ /* 0x040fe20000410000 */
[----:B------:R-:W-:Y:S01]  /*7dd0*/  MOV R163, R160 ;  /* 0x000000a000a37202 */ /* 0x000fe20000000f00 */
[C---:B------:R-:W-:Y:S02]  /*7de0*/  FMUL.FTZ R18, R0.reuse, R138 ;  /* 0x0000008a00127220 */ /* 0x040fe40000410000 */
[----:B------:R-:W2:Y:S01]  /*7df0*/  LDL.LU R144, [R1+0x84] ;  /* 0x0000840001907983 */ /* 0x000ea20000300800 */
[C---:B------:R-:W-:Y:S02]  /*7e00*/  FMUL.FTZ R19, R0.reuse, R139 ;  /* 0x0000008b00137220 */ /* 0x040fe40000410000 */
[C---:B------:R-:W-:Y:S02]  /*7e10*/  HMMA.16816.F32 R4, R176.reuse, R12, R4 ;  /* 0x0000000cb004723c */ /* 0x040fe40000001804 */
[----:B------:R-:W2:Y:S03]  /*7e20*/  LDL R165, [R1+0x4] ;  /* 0x0000040001a57983 */ /* 0x000ea60000100800 */
[C---:B------:R-:W-:Y:S01]  /*7e30*/  FMUL.FTZ R11, R0.reuse, R167 ;  /* 0x000000a7000b7220 */ /* 0x040fe20000410000 */
[----:B------:R-:W-:Y:S01]  /*7e40*/  MOV R167, R158 ;  /* 0x0000009e00a77202 */ /* 0x000fe20000000f00 */
[C---:B------:R-:W-:Y:S01]  /*7e50*/  FMUL.FTZ R10, R0.reuse, R166 ;  /* 0x000000a6000a7220 */ /* 0x040fe20000410000 */
[----:B------:R-:W-:Y:S01]  /*7e60*/  LDSM.16.MT88.4 R136, [R248+0x800] ;  /* 0x00080000f888783b */ /* 0x000fe20000004200 */
[C---:B------:R-:W-:Y:S03]  /*7e70*/  FMUL.FTZ R12, R3.reuse, R132 ;  /* 0x00000084030c7220 */ /* 0x040fe60000410000 */
[C---:B------:R-:W-:Y:S01]  /*7e80*/  FMUL.FTZ R13, R3.reuse, R133 ;  /* 0x00000085030d7220 */ /* 0x040fe20000410000 */
[----:B------:R-:W-:Y:S01]  /*7e90*/  MOV R158, R33 ;  /* 0x00000021009e7202 */ /* 0x000fe20000000f00 */
[C---:B------:R-:W-:Y:S03]  /*7ea0*/  HMMA.16816.F32 R8, R176.reuse, R14, R8 ;  /* 0x0000000eb008723c */ /* 0x040fe60000001808 */
[C---:B------:R-:W-:Y:S02]  /*7eb0*/  FMUL.FTZ R26, R0.reuse, R146 ;  /* 0x00000092001a7220 */ /* 0x040fe40000410000 */
[C---:B------:R-:W-:Y:S02]  /*7ec0*/  FMUL.FTZ R27, R0.reuse, R147 ;  /* 0x00000093001b7220 */ /* 0x040fe40000410000 */
[C---:B------:R-:W-:Y:S02]  /*7ed0*/  FMUL.FTZ R14, R0.reuse, R134 ;  /* 0x00000086000e7220 */ /* 0x040fe40000410000 */
[C---:B------:R-:W-:Y:S03]  /*7ee0*/  FMUL.FTZ R15, R0.reuse, R135 ;  /* 0x00000087000f7220 */ /* 0x040fe60000410000 */
[C---:B------:R-:W-:Y:S02]  /*7ef0*/  FMUL.FTZ R33, R3.reuse, R153 ;  /* 0x0000009903217220 */ /* 0x040fe40000410000 */
[C---:B---3--:R-:W-:Y:S02]  /*7f00*/  FMUL.FTZ R128, R3.reuse, R128 ;  /* 0x0000008003807220 */ /* 0x048fe40000410000 */
[C---:B-1----:R-:W-:Y:S03]  /*7f10*/  HMMA.16816.F32 R12, R176.reuse, R20, R12 ;  /* 0x00000014b00c723c */ /* 0x042fe6000000180c */
[C---:B------:R-:W-:Y:S02]  /*7f20*/  FMUL.FTZ R129, R3.reuse, R129 ;  /* 0x0000008103817220 */ /* 0x040fe40000410000 */
[C---:B------:R-:W-:Y:S02]  /*7f30*/  FMUL.FTZ R35, R0.reuse, R155 ;  /* 0x0000009b00237220 */ /* 0x040fe40000410000 */
[C---:B------:R-:W-:Y:S01]  /*7f40*/  FMUL.FTZ R20, R3.reuse, R140 ;  /* 0x0000008c03147220 */ /* 0x040fe20000410000 */
[C---:B------:R-:W-:Y:S04]  /*7f50*/  HMMA.16816.F32 R16, R176.reuse, R22, R16 ;  /* 0x00000016b010723c */ /* 0x040fe80000001810 */
[C---:B------:R-:W-:Y:S02]  /*7f60*/  FMUL.FTZ R21, R3.reuse, R141 ;  /* 0x0000008d03157220 */ /* 0x040fe40000410000 */
[----:B------:R-:W-:Y:S02]  /*7f70*/  IMAD.MOV.U32 R160, RZ, RZ, R34 ;  /* 0x000000ffffa07224 */ /* 0x000fe400078e0022 */
[C---:B------:R-:W-:Y:S04]  /*7f80*/  FMUL.FTZ R22, R0.reuse, R142 ;  /* 0x0000008e00167220 */ /* 0x040fe80000410000 */
[C---:B------:R-:W-:Y:S02]  /*7f90*/  FMUL.FTZ R23, R0.reuse, R143 ;  /* 0x0000008f00177220 */ /* 0x040fe40000410000 */
[----:B------:R-:W-:Y:S01]  /*7fa0*/  LDSM.16.MT88.4 R140, [R252+0x800] ;  /* 0x00080000fc8c783b */ /* 0x000fe20000004200 */
[C---:B------:R-:W-:Y:S02]  /*7fb0*/  FMUL.FTZ R34, R0.reuse, R154 ;  /* 0x0000009a00227220 */ /* 0x040fe40000410000 */
[C---:B------:R-:W-:Y:S02]  /*7fc0*/  FMUL.FTZ R38, R0.reuse, R38 ;  /* 0x0000002600267220 */ /* 0x040fe40000410000 */
        /* <DEDUP_REMOVED lines=33> */
[----:B------:R-:W-:Y:S02]  /*81e0*/  IMAD.MOV.U32 R166, RZ, RZ, R2 ;  /* 0x000000ffffa67224 */ /* 0x000fe400078e0002 */
        /* <DEDUP_REMOVED lines=17> */
[----:B------:R1:W3:Y:S01]  /*8300*/  MUFU.EX2 R154, R2 ;  /* 0x00000002009a7308 */ /* 0x0002e20000000800 */
[C---:B------:R-:W-:Y:S02]  /*8310*/  FMUL.FTZ R122, R0.reuse, R122 ;  /* 0x0000007a007a7220 */ /* 0x040fe40000410000 */
[C---:B------:R-:W-:Y:S02]  /*8320*/  FMUL.FTZ R123, R0.reuse, R123 ;  /* 0x0000007b007b7220 */ /* 0x040fe40000410000 */
[C---:B------:R-:W-:Y:S02]  /*8330*/  FMUL.FTZ R126, R0.reuse, R126 ;  /* 0x0000007e007e7220 */ /* 0x040fe40000410000 */
[C---:B------:R-:W-:Y:S02]  /*8340*/  FMUL.FTZ R127, R0.reuse, R127 ;  /* 0x0000007f007f7220 */ /* 0x040fe40000410000 */
[C---:B----4-:R-:W-:Y:S02]  /*8350*/  FMUL.FTZ R130, R0.reuse, R130 ;  /* 0x0000008200827220 */ /* 0x050fe40000410000 */
[----:B------:R-:W-:Y:S02]  /*8360*/  FMUL.FTZ R131, R0, R131 ;  /* 0x0000008300837220 */ /* 0x000fe40000410000 */
[----:B------:R-:W-:Y:S06]  /*8370*/  FFMA.FTZ R189, R195, c[0x0][0x2d0], -R180 ;  /* 0x0000b400c3bd7a23 */ /* 0x000fec00000108b4 */
[----:B------:R-:W-:Y:S01]  /*8380*/  MUFU.EX2 R189, R189 ;  /* 0x000000bd00bd7308 */ /* 0x000fe20000000800 */
[--C-:B-1----:R-:W-:Y:S09]  /*8390*/  FFMA.FTZ R2, R161, c[0x0][0x2d0], -R181.reuse ;  /* 0x0000b400a1027a23 */ /* 0x102ff200000108b5 */
[----:B------:R1:W-:Y:S02]  /*83a0*/  MUFU.EX2 R152, R2 ;  /* 0x0000000200987308 */ /* 0x0003e40000000800 */
[----:B-1----:R-:W-:Y:S01]  /*83b0*/  FFMA.FTZ R2, R158, c[0x0][0x2d0], -R181 ;  /* 0x0000b4009e027a23 */ /* 0x002fe200000108b5 */
[----:B--2---:R1:W2:Y:S01]  /*83c0*/  LDSM.16.MT88.4 R132, [R162] ;  /* 0x00000000a284783b */ /* 0x0042a20000004200 */
[----:B------:R-:W-:Y:S04]  /*83d0*/  FFMA.FTZ R185, R3, R144, R185 ;  /* 0x0000009003b97223 */ /* 0x000fe800000100b9 */
[----:B------:R-:W4:Y:S01]  /*83e0*/  LDL.LU R3, [R1+0x88] ;  /* 0x0000880001037983 */ /* 0x000f220000300800 */
[----:B------:R-:W-:Y:S01]  /*83f0*/  IMAD.MOV.U32 R144, RZ, RZ, R166 ;  /* 0x000000ffff907224 */ /* 0x000fe200078e00a6 */
[----:B------:R-:W-:Y:S01]  /*8400*/  MOV R166, R164 ;  /* 0x000000a400a67202 */ /* 0x000fe20000000f00 */
[----:B-1----:R1:W1:Y:S01]  /*8410*/  MUFU.EX2 R162, R2 ;  /* 0x0000000200a27308 */ /* 0x0022620000000800 */
[C---:B--2---:R-:W-:Y:S03]  /*8420*/  HMMA.16816.F32 R28, R176.reuse, R132, R28 ;  /* 0x00000084b01c723c */ /* 0x044fe6000000181c */
[--C-:B-1----:R-:W-:Y:S05]  /*8430*/  FFMA.FTZ R2, R188, c[0x0][0x2d0], -R180.reuse ;  /* 0x0000b400bc027a23 */ /* 0x102fea00000108b4 */
[C---:B------:R-:W-:Y:S01]  /*8440*/  HMMA.16816.F32 R32, R176.reuse, R134, R32 ;  /* 0x00000086b020723c */ /* 0x040fe20000001820 */
[----:B------:R-:W1:Y:S01]  /*8450*/  LDSM.16.MT88.4 R132, [R248+0x2000] ;  /* 0x00200000f884783b */ /* 0x000e620000004200 */
[----:B------:R2:W-:Y:S02]  /*8460*/  MUFU.EX2 R161, R2 ;  /* 0x0000000200a17308 */ /* 0x0005e40000000800 */
[--C-:B--2---:R-:W-:Y:S02]  /*8470*/  FFMA.FTZ R2, R190, c[0x0][0x2d0], -R180.reuse ;  /* 0x0000b400be027a23 */ /* 0x104fe400000108b4 */
[--C-:B------:R-:W-:Y:S06]  /*8480*/  FFMA.FTZ R190, R194, c[0x0][0x2d0], -R180.reuse ;  /* 0x0000b400c2be7a23 */ /* 0x100fec00000108b4 */
[----:B------:R2:W-:Y:S01]  /*8490*/  MUFU.EX2 R158, R2 ;  /* 0x00000002009e7308 */ /* 0x0005e20000000800 */
[C---:B-1----:R-:W-:Y:S09]  /*84a0*/  HMMA.16816.F32 R36, R176.reuse, R132, R36 ;  /* 0x00000084b024723c */ /* 0x042ff20000001824 */
[----:B------:R-:W-:Y:S01]  /*84b0*/  MUFU.EX2 R190, R190 ;  /* 0x000000be00be7308 */ /* 0x000fe20000000800 */
[C---:B------:R-:W-:Y:S01]  /*84c0*/  HMMA.16816.F32 R40, R176.reuse, R134, R40 ;  /* 0x00000086b028723c */ /* 0x040fe20000001828 */
[----:B------:R-:W1:Y:S02]  /*84d0*/  LDSM.16.MT88.4 R132, [R252+0x2000] ;  /* 0x00200000fc84783b */ /* 0x000e640000004200 */
[--C-:B--2---:R-:W-:Y:S06]  /*84e0*/  FFMA.FTZ R2, R160, c[0x0][0x2d0], -R181.reuse ;  /* 0x0000b400a0027a23 */ /* 0x104fec00000108b5 */
[----:B------:R2:W-:Y:S03]  /*84f0*/  MUFU.EX2 R160, R2 ;  /* 0x0000000200a07308 */ /* 0x0005e60000000800 */
[--C-:B--2---:R-:W-:Y:S07]  /*8500*/  FFMA.FTZ R2, R145, c[0x0][0x2d0], -R181.reuse ;  /* 0x0000b40091027a23 */ /* 0x104fee00000108b5 */
[----:B------:R2:W2:Y:S01]  /*8510*/  MUFU.EX2 R155, R2 ;  /* 0x00000002009b7308 */ /* 0x0004a20000000800 */
[C---:B-1----:R-:W-:Y:S08]  /*8520*/  HMMA.16816.F32 R44, R176.reuse, R132, R44 ;  /* 0x00000084b02c723c */ /* 0x042ff0000000182c */
[C---:B------:R-:W-:Y:S01]  /*8530*/  HMMA.16816.F32 R48, R176.reuse, R134, R48 ;  /* 0x00000086b030723c */ /* 0x040fe20000001830 */
[----:B------:R-:W1:Y:S03]  /*8540*/  LDSM.16.MT88.4 R132, [R251+0x2000] ;  /* 0x00200000fb84783b */ /* 0x000e660000004200 */
[--C-:B--2---:R-:W-:Y:S02]  /*8550*/  FFMA.FTZ R2, R197, c[0x0][0x2d0], -R180.reuse ;  /* 0x0000b400c5027a23 */ /* 0x104fe400000108b4 */
[----:B------:R2:W5:Y:S02]  /*8560*/  LDL.LU R197, [R1+0x150] ;  /* 0x0001500001c57983 */ /* 0x0005640000300800 */
[----:B------:R1:W1:Y:S02]  /*8570*/  MUFU.EX2 R164, R2 ;  /* 0x0000000200a47308 */ /* 0x0002640000000800 */
[C---:B-1----:R-:W-:Y:S03]  /*8580*/  HMMA.16816.F32 R52, R176.reuse, R132, R52 ;  /* 0x00000084b034723c */ /* 0x042fe60000001834 */
[----:B------:R-:W-:Y:S02]  /*8590*/  FFMA.FTZ R2, R198, c[0x0][0x2d0], -R180 ;  /* 0x0000b400c6027a23 */ /* 0x000fe400000108b4 */
[----:B------:R2:W5:Y:S03]  /*85a0*/  LDL.LU R198, [R1+0x14c] ;  /* 0x00014c0001c67983 */ /* 0x0005660000300800 */
[----:B------:R1:W1:Y:S01]  /*85b0*/  MUFU.EX2 R148, R2 ;  /* 0x0000000200947308 */ /* 0x0002620000000800 */
[C---:B------:R-:W-:Y:S01]  /*85c0*/  HMMA.16816.F32 R56, R176.reuse, R134, R56 ;  /* 0x00000086b038723c */ /* 0x040fe20000001838 */
[----:B------:R-:W2:Y:S02]  /*85d0*/  LDSM.16.MT88.4 R132, [R165+0x2000] ;  /* 0x00200000a584783b */ /* 0x000ea40000004200 */
[--C-:B-1----:R-:W-:Y:S05]  /*85e0*/  FFMA.FTZ R2, R163, c[0x0][0x2d0], -R181.reuse ;  /* 0x0000b400a3027a23 */ /* 0x102fea00000108b5 */
[C---:B--2---:R-:W-:Y:S08]  /*85f0*/  HMMA.16816.F32 R60, R176.reuse, R132, R60 ;  /* 0x00000084b03c723c */ /* 0x044ff0000000183c */
[C---:B------:R-:W-:Y:S01]  /*8600*/  HMMA.16816.F32 R64, R176.reuse, R134, R64 ;  /* 0x00000086b040723c */ /* 0x040fe20000001840 */
[----:B------:R-:W1:Y:S07]  /*8610*/  LDSM.16.MT88.4 R132, [R248+0x4000] ;  /* 0x00400000f884783b */ /* 0x000e6e0000004200 */
[C---:B-1----:R-:W-:Y:S08]  /*8620*/  HMMA.16816.F32 R68, R176.reuse, R132, R68 ;  /* 0x00000084b044723c */ /* 0x042ff00000001844 */
[C---:B------:R-:W-:Y:S01]  /*8630*/  HMMA.16816.F32 R72, R176.reuse, R134, R72 ;  /* 0x00000086b048723c */ /* 0x040fe20000001848 */
[----:B------:R-:W1:Y:S03]  /*8640*/  LDSM.16.MT88.4 R132, [R252+0x4000] ;  /* 0x00400000fc84783b */ /* 0x000e660000004200 */
[----:B----4-:R-:W-:Y:S02]  /*8650*/  FFMA.FTZ R3, R0, R3, R184 ;  /* 0x0000000300037223 */ /* 0x010fe400000100b8 */
[----:B------:R-:W-:Y:S02]  /*8660*/  FFMA.FTZ R0, R187, c[0x0][0x2d0], -R181 ;  /* 0x0000b400bb007a23 */ /* 0x000fe400000108b5 */
[--C-:B------:R-:W-:Y:S02]  /*8670*/  FFMA.FTZ R187, R172, c[0x0][0x2d0], -R180.reuse ;  /* 0x0000b400acbb7a23 */ /* 0x100fe400000108b4 */
[----:B------:R2:W-:Y:S02]  /*8680*/  MUFU.EX2 R163, R0 ;  /* 0x0000000000a37308 */ /* 0x0005e40000000800 */
[----:B------:R-:W-:Y:S08]  /*8690*/  FADD.FTZ R3, R186, R3 ;  /* 0x00000003ba037221 */ /* 0x000ff00000010000 */
[----:B------:R-:W-:Y:S01]  /*86a0*/  MUFU.EX2 R187, R187 ;  /* 0x000000bb00bb7308 */ /* 0x000fe20000000800 */
[C---:B-1----:R-:W-:Y:S03]  /*86b0*/  HMMA.16816.F32 R76, R176.reuse, R132, R76 ;  /* 0x00000084b04c723c */ /* 0x042fe6000000184c */
[--C-:B--2---:R-:W-:Y:S02]  /*86c0*/  FFMA.FTZ R0, R199, c[0x0][0x2d0], -R180.reuse ;  /* 0x0000b400c7007a23 */ /* 0x104fe400000108b4 */
[----:B------:R1:W5:Y:S03]  /*86d0*/  LDL.LU R199, [R1+0x148] ;  /* 0x0001480001c77983 */ /* 0x0003660000300800 */
[C---:B------:R-:W-:Y:S02]  /*86e0*/  HMMA.16816.F32 R80, R176.reuse, R134, R80 ;  /* 0x00000086b050723c */ /* 0x040fe40000001850 */
[----:B------:R-:W2:Y:S06]  /*86f0*/  LDSM.16.MT88.4 R132, [R251+0x4000] ;  /* 0x00400000fb84783b */ /* 0x000eac0000004200 */
        /* <DEDUP_REMOVED lines=16> */
[----:B---3--:R-:W-:Y:S01]  /*8800*/  F2FP.PACK_AB R132, R154, R153 ;  /* 0x000000999a84723e */ /* 0x008fe200000000ff */
[----:B------:R-:W-:Y:S01]  /*8810*/  HMMA.16816.F32 R128, R176, R134, R128 ;  /* 0x00000086b080723c */ /* 0x000fe20000001880 */
[----:B------:R2:W-:Y:S03]  /*8820*/  MUFU.EX2 R176, R0 ;  /* 0x0000000000b07308 */ /* 0x0005e60000000800 */
[----:B------:R-:W-:Y:S03]  /*8830*/  F2FP.PACK_AB R133, R162, R152 ;  /* 0x00000098a285723e */ /* 0x000fe600000000ff */
[----:B------:R-:W-:Y:S02]  /*8840*/  F2FP.PACK_AB R135, R155, R160 ;  /* 0x000000a09b87723e */ /* 0x000fe400000000ff */
[----:B------:R-:W-:Y:S02]  /*8850*/  F2FP.PACK_AB R134, R158, R161 ;  /* 0x000000a19e86723e */ /* 0x000fe400000000ff */
[----:B------:R3:W-:Y:S05]  /*8860*/  MUFU.EX2 R179, R2 ;  /* 0x0000000200b37308 */ /* 0x0007ea0000000800 */
[C---:B------:R-:W-:Y:S08]  /*8870*/  HMMA.16816.F32 R4, R132.reuse, R136, R4 ;  /* 0x000000888404723c */ /* 0x040ff00000001804 */
[C---:B------:R-:W-:Y:S01]  /*8880*/  HMMA.16816.F32 R8, R132.reuse, R138, R8 ;  /* 0x0000008a8408723c */ /* 0x040fe20000001808 */
[----:B------:R-:W4:Y:S03]  /*8890*/  LDSM.16.MT88.4 R136, [R251+0x800] ;  /* 0x00080000fb88783b */ /* 0x000f260000004200 */
[--C-:B--2---:R-:W-:Y:S02]  /*88a0*/  FFMA.FTZ R0, R192, c[0x0][0x2d0], -R180.reuse ;  /* 0x0000b400c0007a23 */ /* 0x104fe400000108b4 */
[----:B------:R1:W5:Y:S01]  /*88b0*/  LDL.LU R192, [R1+0x144] ;  /* 0x0001440001c07983 */ /* 0x0003620000300800 */
[----:B------:R-:W-:Y:S01]  /*88c0*/  FFMA.FTZ R180, R173, c[0x0][0x2d0], -R180 ;  /* 0x0000b400adb47a23 */ /* 0x000fe200000108b4 */
[C---:B------:R-:W-:Y:S01]  /*88d0*/  HMMA.16816.F32 R12, R132.reuse, R140, R12 ;  /* 0x0000008c840c723c */ /* 0x040fe2000000180c */
[----:B------:R2:W1:Y:S03]  /*88e0*/  MUFU.EX2 R178, R0 ;  /* 0x0000000000b27308 */ /* 0x0004660000000800 */
[----:B---3--:R-:W-:Y:S02]  /*88f0*/  FADD.FTZ R2, R144, R185 ;  /* 0x000000b990027221 */ /* 0x008fe40000010000 */
[----:B------:R-:W-:Y:S02]  /*8900*/  LDSM.16.MT88.4 R144, [R248+0x1000] ;  /* 0x00100000f890783b */ /* 0x000fe40000004200 */
[C---:B------:R-:W-:Y:S03]  /*8910*/  HMMA.16816.F32 R16, R132.reuse, R142, R16 ;  /* 0x0000008e8410723c */ /* 0x040fe60000001810 */
[----:B------:R-:W3:Y:S01]  /*8920*/  LDSM.16.MT88.4 R140, [R165+0x800] ;  /* 0x00080000a58c783b */ /* 0x000ee20000004200 */
[----:B------:R1:W-:Y:S01]  /*8930*/  MUFU.EX2 R185, R180 ;  /* 0x000000b400b97308 */ /* 0x0003e20000000800 */
[--C-:B--2---:R-:W-:Y:S03]  /*8940*/  FFMA.FTZ R0, R193, c[0x0][0x2d0], -R181.reuse ;  /* 0x0000b400c1007a23 */ /* 0x104fe600000108b5 */
[----:B------:R2:W5:Y:S06]  /*8950*/  LDL.LU R193, [R1+0x140] ;  /* 0x0001400001c17983 */ /* 0x00056c0000300800 */
[----:B------:R2:W-:Y:S01]  /*8960*/  MUFU.EX2 R177, R0 ;  /* 0x0000000000b17308 */ /* 0x0005e20000000800 */
[----:B------:R2:W5:Y:S01]  /*8970*/  LDL.LU R194, [R1+0x13c] ;  /* 0x00013c0001c27983 */ /* 0x0005620000300800 */
[C---:B----4-:R-:W-:Y:S03]  /*8980*/  HMMA.16816.F32 R20, R132.reuse, R136, R20 ;  /* 0x000000888414723c */ /* 0x050fe60000001814 */
[----:B-1----:R-:W-:Y:S01]  /*8990*/  MOV R180, R164 ;  /* 0x000000a400b47202 */ /* 0x002fe20000000f00 */
[----:B------:R1:W5:Y:S04]  /*89a0*/  LDL.LU R195, [R1+0x138] ;  /* 0x0001380001c37983 */ /* 0x0003680000300800 */
[C---:B------:R-:W-:Y:S01]  /*89b0*/  HMMA.16816.F32 R24, R132.reuse, R138, R24 ;  /* 0x0000008a8418723c */ /* 0x040fe20000001818 */
[----:B------:R-:W4:Y:S05]  /*89c0*/  LDSM.16.MT88.4 R136, [R248+0x2800] ;  /* 0x00280000f888783b */ /* 0x000f2a0000004200 */
[----:B------:R1:W5:Y:S02]  /*89d0*/  LDL.LU R172, [R1+0x134] ;  /* 0x0001340001ac7983 */ /* 0x0003640000300800 */
[C---:B---3--:R-:W-:Y:S03]  /*89e0*/  HMMA.16816.F32 R28, R132.reuse, R140, R28 ;  /* 0x0000008c841c723c */ /* 0x048fe6000000181c */
[----:B------:R1:W5:Y:S01]  /*89f0*/  LDL.LU R173, [R1+0x130] ;  /* 0x0001300001ad7983 */ /* 0x0003620000300800 */
[----:B--2---:R-:W-:Y:S04]  /*8a00*/  FFMA.FTZ R0, R174, c[0x0][0x2d0], -R181 ;  /* 0x0000b400ae007a23 */ /* 0x004fe800000108b5 */
[----:B------:R1:W5:Y:S01]  /*8a10*/  LDL.LU R174, [R1+0x12c] ;  /* 0x00012c0001ae7983 */ /* 0x0003620000300800 */
[----:B------:R2:W3:Y:S01]  /*8a20*/  MUFU.EX2 R191, R0 ;  /* 0x0000000000bf7308 */ /* 0x0004e20000000800 */
[C---:B------:R-:W-:Y:S03]  /*8a30*/  HMMA.16816.F32 R32, R132.reuse, R142, R32 ;  /* 0x0000008e8420723c */ /* 0x040fe60000001820 */
[----:B------:R-:W1:Y:S05]  /*8a40*/  LDSM.16.MT88.4 R140, [R252+0x2800] ;  /* 0x00280000fc8c783b */ /* 0x000e6a0000004200 */
[C---:B----4-:R-:W-:Y:S04]  /*8a50*/  HMMA.16816.F32 R36, R132.reuse, R136, R36 ;  /* 0x000000888424723c */ /* 0x050fe80000001824 */
[----:B--2---:R-:W-:Y:S02]  /*8a60*/  FADD.FTZ R0, R167, R2 ;  /* 0x00000002a7007221 */ /* 0x004fe40000010000 */
[----:B------:R-:W-:Y:S01]  /*8a70*/  FADD.FTZ R2, R183, R3 ;  /* 0x00000003b7027221 */ /* 0x000fe20000010000 */
[----:B------:R-:W-:Y:S01]  /*8a80*/  MOV R183, R148 ;  /* 0x0000009400b77202 */ /* 0x000fe20000000f00 */
[----:B------:R-:W-:Y:S01]  /*8a90*/  FADD.FTZ R3, R166, R0 ;  /* 0x00000000a6037221 */ /* 0x000fe20000010000 */
[C---:B------:R-:W-:Y:S01]  /*8aa0*/  HMMA.16816.F32 R40, R132.reuse, R138, R40 ;  /* 0x0000008a8428723c */ /* 0x040fe20000001828 */
[----:B------:R-:W2:Y:S02]  /*8ab0*/  LDSM.16.MT88.4 R136, [R251+0x2800] ;  /* 0x00280000fb88783b */ /* 0x000ea40000004200 */
[--C-:B------:R-:W-:Y:S03]  /*8ac0*/  FFMA.FTZ R0, R175, c[0x0][0x2d0], -R181.reuse ;  /* 0x0000b400af007a23 */ /* 0x100fe600000108b5 */
[----:B------:R-:W-:Y:S01]  /*8ad0*/  LDSM.16.MT88.4 R148, [R251+0x1000] ;  /* 0x00100000fb94783b */ /* 0x000fe20000004200 */
[----:B------:R-:W-:Y:S01]  /*8ae0*/  FADD.FTZ R2, R182, R2 ;  /* 0x00000002b6027221 */ /* 0x000fe20000010000 */
[----:B------:R4:W-:Y:S03]  /*8af0*/  MUFU.EX2 R188, R0 ;  /* 0x0000000000bc7308 */ /* 0x0009e60000000800 */
[----:B------:R2:W5:Y:S01]  /*8b00*/  LDL.LU R175, [R1+0x128] ;  /* 0x0001280001af7983 */ /* 0x0005620000300800 */
[C---:B-1----:R-:W-:Y:S08]  /*8b10*/  HMMA.16816.F32 R44, R132.reuse, R140, R44 ;  /* 0x0000008c842c723c */ /* 0x042ff0000000182c */
[C---:B------:R-:W-:Y:S01]  /*8b20*/  HMMA.16816.F32 R48, R132.reuse, R142, R48 ;  /* 0x0000008e8430723c */ /* 0x040fe20000001830 */
[----:B------:R-:W1:Y:S03]  /*8b30*/  LDSM.16.MT88.4 R140, [R165+0x2800] ;  /* 0x00280000a58c783b */ /* 0x000e660000004200 */
[--C-:B----4-:R-:W-:Y:S02]  /*8b40*/  FFMA.FTZ R0, R168, c[0x0][0x2d0], -R181.reuse ;  /* 0x0000b400a8007a23 */ /* 0x110fe400000108b5 */
[----:B------:R4:W5:Y:S02]  /*8b50*/  LDL.LU R168, [R1+0x124] ;  /* 0x0001240001a87983 */ /* 0x0009640000300800 */
[----:B------:R1:W-:Y:S01]  /*8b60*/  MUFU.EX2 R186, R0 ;  /* 0x0000000000ba7308 */ /* 0x0003e20000000800 */
[C---:B--2---:R-:W-:Y:S08]  /*8b70*/  HMMA.16816.F32 R52, R132.reuse, R136, R52 ;  /* 0x000000888434723c */ /* 0x044ff00000001834 */
[C---:B------:R-:W-:Y:S01]  /*8b80*/  HMMA.16816.F32 R56, R132.reuse, R138, R56 ;  /* 0x0000008a8438723c */ /* 0x040fe20000001838 */
[----:B------:R-:W2:Y:S07]  /*8b90*/  LDSM.16.MT88.4 R136, [R248+0x4800] ;  /* 0x00480000f888783b */ /* 0x000eae0000004200 */
[C---:B-1----:R-:W-:Y:S04]  /*8ba0*/  HMMA.16816.F32 R60, R132.reuse, R140, R60 ;  /* 0x0000008c843c723c */ /* 0x042fe8000000183c */
[--C-:B------:R-:W-:Y:S02]  /*8bb0*/  FFMA.FTZ R0, R169, c[0x0][0x2d0], -R181.reuse ;  /* 0x0000b400a9007a23 */ /* 0x100fe400000108b5 */
[----:B------:R4:W5:Y:S01]  /*8bc0*/  LDL.LU R169, [R1+0x120] ;  /* 0x0001200001a97983 */ /* 0x0009620000300800 */
[----:B------:R-:W-:Y:S01]  /*8bd0*/  FFMA.FTZ R181, R159, c[0x0][0x2d0], -R181 ;  /* 0x0000b4009fb57a23 */ /* 0x000fe200000108b5 */
[----:B------:R1:W-:Y:S01]  /*8be0*/  MUFU.EX2 R184, R0 ;  /* 0x0000000000b87308 */ /* 0x0003e20000000800 */
[C---:B------:R-:W-:Y:S02]  /*8bf0*/  HMMA.16816.F32 R64, R132.reuse, R142, R64 ;  /* 0x0000008e8440723c */ /* 0x040fe40000001840 */
[----:B------:R-:W3:Y:S05]  /*8c00*/  LDSM.16.MT88.4 R140, [R252+0x4800] ;  /* 0x00480000fc8c783b */ /* 0x000eea0000004200 */
[----:B------:R-:W4:Y:S01]  /*8c10*/  LDL R159, [R1+0x90] ;  /* 0x00009000019f7983 */ /* 0x000f220000100800 */
[C---:B--2---:R-:W-:Y:S04]  /*8c20*/  HMMA.16816.F32 R68, R132.reuse, R136, R68 ;  /* 0x000000888444723c */ /* 0x044fe80000001844 */
[----:B-1----:R-:W-:Y:S02]  /*8c30*/  FADD.FTZ R0, R153, R3 ;  /* 0x0000000399007221 */ /* 0x002fe40000010000 */
[----:B------:R-:W-:Y:S02]  /*8c40*/  FADD.FTZ R3, R152, R2 ;  /* 0x0000000298037221 */ /* 0x000fe40000010000 */
[----:B------:R-:W-:Y:S01]  /*8c50*/  FADD.FTZ R2, R154, R0 ;  /* 0x000000009a027221 */ /* 0x000fe20000010000 */
[C---:B------:R-:W-:Y:S01]  /*8c60*/  HMMA.16816.F32 R72, R132.reuse, R138, R72 ;  /* 0x0000008a8448723c */ /* 0x040fe20000001848 */
[----:B------:R-:W1:Y:S02]  /*8c70*/  LDSM.16.MT88.4 R136, [R251+0x4800] ;  /* 0x00480000fb88783b */ /* 0x000e640000004200 */
[----:B------:R-:W-:Y:S01]  /*8c80*/  FADD.FTZ R0, R162, R3 ;  /* 0x00000003a2007221 */ /* 0x000fe20000010000 */
[----:B------:R-:W-:Y:S01]  /*8c90*/  MOV R3, R178 ;  /* 0x000000b200037202 */ /* 0x000fe20000000f00 */
[----:B------:R-:W-:Y:S02]  /*8ca0*/  FADD.FTZ R2, R161, R2 ;  /* 0x00000002a1027221 */ /* 0x000fe40000010000 */
[----:B------:R-:W-:Y:S01]  /*8cb0*/  FADD.FTZ R0, R160, R0 ;  /* 0x00000000a0007221 */ /* 0x000fe20000010000 */
        /* <DEDUP_REMOVED lines=24> */
[----:B------:R-:W-:Y:S02]  /*8e40*/  F2FP.PACK_AB R135, R191, R177 ;  /* 0x000000b1bf87723e */ /* 0x000fe400000000ff */
[----:B------:R-:W-:Y:S05]  /*8e50*/  F2FP.PACK_AB R178, R185, R187 ;  /* 0x000000bbb9b2723e */ /* 0x000fea00000000ff */
[C---:B------:R-:W-:Y:S08]  /*8e60*/  HMMA.16816.F32 R4, R132.reuse, R144, R4 ;  /* 0x000000908404723c */ /* 0x040ff00000001804 */
[C---:B------:R-:W-:Y:S01]  /*8e70*/  HMMA.16816.F32 R8, R132.reuse, R146, R8 ;  /* 0x000000928408723c */ /* 0x040fe20000001808 */
[----:B------:R-:W3:Y:S07]  /*8e80*/  LDSM.16.MT88.4 R144, [R248+0x3000] ;  /* 0x00300000f890783b */ /* 0x000eee0000004200 */
        /* <DEDUP_REMOVED lines=14> */
[----:B------:R-:W1:Y:S02]  /*8f70*/  LDSM.16.MT88.4 R136, [R252+0x5000] ;  /* 0x00500000fc88783b */ /* 0x000e640000004200 */
[----:B----4-:R-:W-:Y:S03]  /*8f80*/  ISETP.GT.AND P0, PT, R170, R159, PT ;  /* 0x0000009faa00720c */ /* 0x010fe60003f04270 */
[----:B------:R4:W5:Y:S02]  /*8f90*/  LDL.LU R170, [R1+0x11c] ;  /* 0x00011c0001aa7983 */ /* 0x0009640000300800 */
        /* <DEDUP_REMOVED lines=17> */
[C---:B---3--:R-:W-:Y:S07]  /*90b0*/  HMMA.16816.F32 R100, R132.reuse, R144, R100 ;  /* 0x000000908464723c */ /* 0x048fee0000001864 */
[----:B------:R-:W-:Y:S01]  /*90c0*/  IMAD.MOV.U32 R145, RZ, RZ, R165 ;  /* 0x000000ffff917224 */ /* 0x000fe200078e00a5 */
[C---:B------:R-:W-:Y:S01]  /*90d0*/  HMMA.16816.F32 R104, R132.reuse, R146, R104 ;  /* 0x000000928468723c */ /* 0x040fe20000001868 */
[----:B------:R-:W-:Y:S05]  /*90e0*/  LDSM.16.MT88.4 R164, [R248+0x1800] ;  /* 0x00180000f8a4783b */ /* 0x000fea0000004200 */
[----:B------:R-:W2:Y:S02]  /*90f0*/  LDSM.16.MT88.4 R140, [R145+0x7000] ;  /* 0x00700000918c783b */ /* 0x000ea40000004200 */
[C---:B-1----:R-:W-:Y:S08]  /*9100*/  HMMA.16816.F32 R108, R132.reuse, R136, R108 ;  /* 0x00000088846c723c */ /* 0x042ff0000000186c */
[C---:B------:R-:W-:Y:S01]  /*9110*/  HMMA.16816.F32 R112, R132.reuse, R138, R112 ;  /* 0x0000008a8470723c */ /* 0x040fe20000001870 */
[----:B------:R-:W1:Y:S07]  /*9120*/  LDSM.16.MT88.4 R136, [R252+0x1800] ;  /* 0x00180000fc88783b */ /* 0x000e6e0000004200 */
[C---:B----4-:R-:W-:Y:S07]  /*9130*/  HMMA.16816.F32 R116, R132.reuse, R148, R116 ;  /* 0x000000948474723c */ /* 0x050fee0000001874 */
[----:B------:R-:W-:Y:S01]  /*9140*/  IMAD.MOV.U32 R148, RZ, RZ, R158 ;  /* 0x000000ffff947224 */ /* 0x000fe200078e009e */
[C---:B------:R-:W-:Y:S01]  /*9150*/  HMMA.16816.F32 R120, R132.reuse, R150, R120 ;  /* 0x000000968478723c */ /* 0x040fe20000001878 */
[----:B------:R3:W4:Y:S03]  /*9160*/  MUFU.EX2 R158, R181 ;  /* 0x000000b5009e7308 */ /* 0x0007260000000800 */
[----:B------:R-:W-:Y:S02]  /*9170*/  MOV R149, R145 ;  /* 0x0000009100957202 */ /* 0x000fe40000000f00 */
[----:B------:R-:W1:Y:S01]  /*9180*/  LDSM.16.MT88.4 R144, [R251+0x1800] ;  /* 0x00180000fb90783b */ /* 0x000e620000004200 */
[----:B------:R-:W-:Y:S02]  /*9190*/  MOV R151, R155 ;  /* 0x0000009b00977202 */ /* 0x000fe40000000f00 */
[----:B------:R-:W-:Y:S02]  /*91a0*/  MOV R150, R180 ;  /* 0x000000b400967202 */ /* 0x000fe40000000f00 */
[----:B------:R-:W1:Y:S01]  /*91b0*/  LDSM.16.MT88.4 R152, [R149+0x1800] ;  /* 0x001800009598783b */ /* 0x000e620000004200 */
[C---:B--2---:R-:W-:Y:S07]  /*91c0*/  HMMA.16816.F32 R124, R132.reuse, R140, R124 ;  /* 0x0000008c847c723c */ /* 0x044fee000000187c */
[----:B------:R-:W-:Y:S01]  /*91d0*/  IMAD.MOV.U32 R140, RZ, RZ, R183 ;  /* 0x000000ffff8c7224 */ /* 0x000fe200078e00b7 */
[----:B------:R-:W-:Y:S01]  /*91e0*/  HMMA.16816.F32 R128, R132, R142, R128 ;  /* 0x0000008e8480723c */ /* 0x000fe20000001880 */
[----:B---3--:R-:W2:Y:S03]  /*91f0*/  LDSM.16.MT88.4 R180, [R248+0x3800] ;  /* 0x00380000f8b4783b */ /* 0x008ea60000004200 */
[----:B------:R-:W-:Y:S02]  /*9200*/  MOV R141, R179 ;  /* 0x000000b3008d7202 */ /* 0x000fe40000000f00 */
[----:B----4-:R-:W-:Y:S01]  /*9210*/  F2FP.PACK_AB R179, R158, R184 ;  /* 0x000000b89eb3723e */ /* 0x010fe200000000ff */
[----:B------:R-:W-:Y:S01]  /*9220*/  IMAD.MOV.U32 R135, RZ, RZ, R177 ;  /* 0x000000ffff877224 */ /* 0x000fe200078e00b1 */
[----:B------:R-:W-:Y:S04]  /*9230*/  MOV R142, R176 ;  /* 0x000000b0008e7202 */ /* 0x000fe80000000f00 */
[----:B------:R-:W-:Y:S02]  /*9240*/  F2FP.PACK_AB R176, R189, R190 ;  /* 0x000000bebdb0723e */ /* 0x000fe400000000ff */
[----:B------:R-:W-:Y:S02]  /*9250*/  F2FP.PACK_AB R177, R186, R188 ;  /* 0x000000bcbab1723e */ /* 0x000fe400000000ff */
[----:B------:R-:W-:Y:S05]  /*9260*/  MOV R143, R163 ;  /* 0x000000a3008f7202 */ /* 0x000fea0000000f00 */
[C---:B------:R-:W-:Y:S01]  /*9270*/  HMMA.16816.F32 R160, R176.reuse, R164, R4 ;  /* 0x000000a4b0a0723c */ /* 0x040fe20000001804 */
[----:B------:R-:W3:Y:S07]  /*9280*/  LDSM.16.MT88.4 R4, [R252+0x3800] ;  /* 0x00380000fc04783b */ /* 0x000eee0000004200 */
[C---:B------:R-:W-:Y:S07]  /*9290*/  HMMA.16816.F32 R164, R176.reuse, R166, R8 ;  /* 0x000000a6b0a4723c */ /* 0x040fee0000001808 */
[----:B------:R-:W-:Y:S01]  /*92a0*/  IMAD.MOV.U32 R8, RZ, RZ, R135 ;  /* 0x000000ffff087224 */ /* 0x000fe200078e0087 */
[----:B------:R-:W-:Y:S01]  /*92b0*/  MOV R9, R142 ;  /* 0x0000008e00097202 */ /* 0x000fe20000000f00 */
[C---:B-1----:R-:W-:Y:S03]  /*92c0*/  HMMA.16816.F32 R132, R176.reuse, R136, R12 ;  /* 0x00000088b084723c */ /* 0x042fe6000000180c */
[----:B------:R-:W-:Y:S01]  /*92d0*/  MOV R10, R143 ;  /* 0x0000008f000a7202 */ /* 0x000fe20000000f00 */
[----:B------:R-:W-:Y:S03]  /*92e0*/  IMAD.MOV.U32 R11, RZ, RZ, R140 ;  /* 0x000000ffff0b7224 */ /* 0x000fe600078e008c */
[----:B------:R-:W-:Y:S01]  /*92f0*/  MOV R12, R141 ;  /* 0x0000008d000c7202 */ /* 0x000fe20000000f00 */
[C---:B------:R-:W-:Y:S01]  /*9300*/  HMMA.16816.F32 R136, R176.reuse, R138, R16 ;  /* 0x0000008ab088723c */ /* 0x040fe20000001810 */
[----:B------:R-:W-:Y:S03]  /*9310*/  LDSM.16.MT88.4 R16, [R248+0x5800] ;  /* 0x00580000f810783b */ /* 0x000fe60000004200 */
[----:B------:R-:W-:Y:S01]  /*9320*/  MOV R13, R150 ;  /* 0x00000096000d7202 */ /* 0x000fe20000000f00 */
[----:B------:R-:W-:Y:S01]  /*9330*/  IMAD.MOV.U32 R14, RZ, RZ, R151 ;  /* 0x000000ffff0e7224 */ /* 0x000fe200078e0097 */
[----:B------:R-:W-:Y:S02]  /*9340*/  MOV R15, R148 ;  /* 0x00000094000f7202 */ /* 0x000fe40000000f00 */
[C---:B------:R-:W-:Y:S07]  /*9350*/  HMMA.16816.F32 R140, R176.reuse, R144, R20 ;  /* 0x00000090b08c723c */ /* 0x040fee0000001814 */
[----:B------:R-:W-:Y:S01]  /*9360*/  MOV R23, R149 ;  /* 0x0000009500177202 */ /* 0x000fe20000000f00 */
[C---:B------:R-:W-:Y:S01]  /*9370*/  HMMA.16816.F32 R144, R176.reuse, R146, R24 ;  /* 0x00000092b090723c */ /* 0x040fe20000001818 */
[----:B------:R-:W-:Y:S07]  /*9380*/  LDSM.16.MT88.4 R24, [R251+0x5800] ;  /* 0x00580000fb18783b */ /* 0x000fee0000004200 */
[C---:B------:R-:W-:Y:S07]  /*9390*/  HMMA.16816.F32 R148, R176.reuse, R152, R28 ;  /* 0x00000098b094723c */ /* 0x040fee000000181c */
[----:B------:R-:W-:Y:S01]  /*93a0*/  IMAD.MOV.U32 R28, RZ, RZ, R11 ;  /* 0x000000ffff1c7224 */ /* 0x000fe200078e000b */
[C---:B------:R-:W-:Y:S04]  /*93b0*/  HMMA.16816.F32 R152, R176.reuse, R154, R32 ;  /* 0x0000009ab098723c */ /* 0x040fe80000001820 */
[----:B------:R-:W-:Y:S01]  /*93c0*/  MOV R30, R9 ;  /* 0x00000009001e7202 */ /* 0x000fe20000000f00 */
[----:B------:R-:W-:Y:S01]  /*93d0*/  IMAD.MOV.U32 R31, RZ, RZ, R8 ;  /* 0x000000ffff1f7224 */ /* 0x000fe200078e0008 */
[----:B------:R-:W-:Y:S01]  /*93e0*/  MOV R29, R10 ;  /* 0x0000000a001d7202 */ /* 0x000fe20000000f00 */
[----:B------:R-:W-:Y:S01]  /*93f0*/  IMAD.MOV.U32 R33, RZ, RZ, R14 ;  /* 0x000000ffff217224 */ /* 0x000fe200078e000e */
[C---:B--2---:R-:W-:Y:S01]  /*9400*/  HMMA.16816.F32 R36, R176.reuse, R180, R36 ;  /* 0x000000b4b024723c */ /* 0x044fe20000001824 */
[----:B------:R-:W1:Y:S03]  /*9410*/  LDSM.16.MT88.4 R8, [R251+0x3800] ;  /* 0x00380000fb08783b */ /* 0x000e660000004200 */
[----:B------:R-:W-:Y:S01]  /*9420*/  MOV R32, R15 ;  /* 0x0000000f00207202 */ /* 0x000fe20000000f00 */
[----:B------:R-:W-:Y:S01]  /*9430*/  FADD.FTZ R0, R33, R0 ;  /* 0x0000000021007221 */ /* 0x000fe20000010000 */
[----:B------:R-:W-:Y:S02]  /*9440*/  MOV R34, R13 ;  /* 0x0000000d00227202 */ /* 0x000fe40000000f00 */
[C---:B------:R-:W-:Y:S04]  /*9450*/  HMMA.16816.F32 R40, R176.reuse, R182, R40 ;  /* 0x000000b6b028723c */ /* 0x040fe80000001828 */
[----:B------:R-:W-:Y:S01]  /*9460*/  FADD.FTZ R2, R32, R2 ;  /* 0x0000000220027221 */ /* 0x000fe20000010000 */
[----:B------:R-:W-:Y:S02]  /*9470*/  MOV R35, R12 ;  /* 0x0000000c00237202 */ /* 0x000fe40000000f00 */
[----:B------:R-:W2:Y:S01]  /*9480*/  LDSM.16.MT88.4 R12, [R23+0x3800] ;  /* 0x00380000170c783b */ /* 0x000ea20000004200 */
[C---:B---3--:R-:W-:Y:S04]  /*9490*/  HMMA.16816.F32 R44, R176.reuse, R4, R44 ;  /* 0x00000004b02c723c */ /* 0x048fe8000000182c */
[----:B------:R-:W-:Y:S01]  /*94a0*/  FADD.FTZ R2, R34, R2 ;  /* 0x0000000222027221 */ /* 0x000fe20000010000 */
[----:B------:R-:W-:Y:S01]  /*94b0*/  MOV R181, R23 ;  /* 0x0000001700b57202 */ /* 0x000fe20000000f00 */
[----:B------:R-:W-:Y:S01]  /*94c0*/  FADD.FTZ R0, R35, R0 ;  /* 0x0000000023007221 */ /* 0x000fe20000010000 */
[----:B------:R-:W3:Y:S01]  /*94d0*/  LDSM.16.MT88.4 R20, [R252+0x5800] ;  /* 0x00580000fc14783b */ /* 0x000ee20000004200 */
[C---:B------:R-:W-:Y:S04]  /*94e0*/  HMMA.16816.F32 R48, R176.reuse, R6, R48 ;  /* 0x00000006b030723c */ /* 0x040fe80000001830 */
[----:B------:R-:W-:Y:S01]  /*94f0*/  FADD.FTZ R2, R28, R2 ;  /* 0x000000021c027221 */ /* 0x000fe20000010000 */
[----:B------:R-:W4:Y:S01]  /*9500*/  LDSM.16.MT88.4 R4, [R181+0x5800] ;  /* 0x00580000b504783b */ /* 0x000f220000004200 */
[----:B------:R-:W-:Y:S02]  /*9510*/  FADD.FTZ R0, R29, R0 ;  /* 0x000000001d007221 */ /* 0x000fe40000010000 */
[----:B------:R-:W-:Y:S04]  /*9520*/  FADD.FTZ R2, R30, R2 ;  /* 0x000000021e027221 */ /* 0x000fe80000010000 */
[----:B------:R-:W-:Y:S02]  /*9530*/  FADD.FTZ R2, R3, R2 ;  /* 0x0000000203027221 */ /* 0x000fe40000010000 */
[----:B------:R-:W-:Y:S02]  /*9540*/  FADD.FTZ R0, R31, R0 ;  /* 0x000000001f007221 */ /* 0x000fe40000010000 */
[----:B------:R-:W-:Y:S01]  /*9550*/  FADD.FTZ R2, R190, R2 ;  /* 0x00000002be027221 */ /* 0x000fe20000010000 */
[C---:B-1----:R-:W-:Y:S03]  /*9560*/  HMMA.16816.F32 R52, R176.reuse, R8, R52 ;  /* 0x00000008b034723c */ /* 0x042fe60000001834 */
[----:B------:R-:W-:Y:S04]  /*9570*/  FADD.FTZ R0, R191, R0 ;  /* 0x00000000bf007221 */ /* 0x000fe80000010000 */
[----:B------:R-:W-:Y:S01]  /*9580*/  FADD.FTZ R3, R188, R0 ;  /* 0x00000000bc037221 */ /* 0x000fe20000010000 */
[C---:B------:R-:W-:Y:S01]  /*9590*/  HMMA.16816.F32 R56, R176.reuse, R10, R56 ;  /* 0x0000000ab038723c */ /* 0x040fe20000001838 */
[----:B------:R-:W1:Y:S03]  /*95a0*/  LDSM.16.MT88.4 R8, [R248+0x7800] ;  /* 0x00780000f808783b */ /* 0x000e660000004200 */
[----:B------:R-:W-:Y:S02]  /*95b0*/  FADD.FTZ R0, R189, R2 ;  /* 0x00000002bd007221 */ /* 0x000fe40000010000 */
[----:B------:R-:W-:Y:S02]  /*95c0*/  FADD.FTZ R3, R186, R3 ;  /* 0x00000003ba037221 */ /* 0x000fe40000010000 */
[C---:B--2---:R-:W-:Y:S04]  /*95d0*/  HMMA.16816.F32 R60, R176.reuse, R12, R60 ;  /* 0x0000000cb03c723c */ /* 0x044fe8000000183c */
[----:B------:R-:W-:Y:S02]  /*95e0*/  FADD.FTZ R2, R187, R0 ;  /* 0x00000000bb027221 */ /* 0x000fe40000010000 */
[----:B------:R-:W-:Y:S01]  /*95f0*/  FADD.FTZ R0, R184, R3 ;  /* 0x00000003b8007221 */ /* 0x000fe20000010000 */
[----:B------:R-:W-:Y:S01]  /*9600*/  MOV R3, R157 ;  /* 0x0000009d00037202 */ /* 0x000fe20000000f00 */
[C---:B------:R-:W-:Y:S01]  /*9610*/  HMMA.16816.F32 R64, R176.reuse, R14, R64 ;  /* 0x0000000eb040723c */ /* 0x040fe20000001840 */
[----:B------:R-:W2:Y:S03]  /*9620*/  LDSM.16.MT88.4 R12, [R252+0x7800] ;  /* 0x00780000fc0c783b */ /* 0x000ea60000004200 */
[----:B------:R-:W-:Y:S02]  /*9630*/  FADD.FTZ R2, R185, R2 ;  /* 0x00000002b9027221 */ /* 0x000fe40000010000 */
[----:B------:R-:W-:Y:S01]  /*9640*/  FADD.FTZ R0, R158, R0 ;  /* 0x000000009e007221 */ /* 0x000fe20000010000 */
[----:B------:R-:W-:Y:S01]  /*9650*/  MOV R158, R156 ;  /* 0x0000009c009e7202 */ /* 0x000fe20000000f00 */
[C---:B------:R-:W-:Y:S01]  /*9660*/  HMMA.16816.F32 R68, R176.reuse, R16, R68 ;  /* 0x00000010b044723c */ /* 0x040fe20000001844 */
[----:B------:R-:W-:Y:S05]  /*9670*/  STL [R1+0x84], R2 ;  /* 0x0000840201007387 */ /* 0x000fea0000100800 */
[----:B------:R-:W-:Y:S02]  /*9680*/  STL [R1+0x5c], R171 ;  /* 0x00005cab01007387 */ /* 0x000fe40000100800 */
[C---:B------:R-:W-:Y:S03]  /*9690*/  HMMA.16816.F32 R72, R176.reuse, R18, R72 ;  /* 0x00000012b048723c */ /* 0x040fe60000001848 */
[----:B------:R1:W-:Y:S05]  /*96a0*/  STL [R1+0x88], R0 ;  /* 0x0000880001007387 */ /* 0x0003ea0000100800 */
[C---:B---3--:R-:W-:Y:S01]  /*96b0*/  HMMA.16816.F32 R76, R176.reuse, R20, R76 ;  /* 0x00000014b04c723c */ /* 0x048fe2000000184c */
[----:B------:R-:W3:Y:S07]  /*96c0*/  LDSM.16.MT88.4 R16, [R251+0x7800] ;  /* 0x00780000fb10783b */ /* 0x000eee0000004200 */
[C---:B------:R-:W-:Y:S01]  /*96d0*/  HMMA.16816.F32 R80, R176.reuse, R22, R80 ;  /* 0x00000016b050723c */ /* 0x040fe20000001850 */
[----:B------:R-:W2:Y:S07]  /*96e0*/  LDSM.16.MT88.4 R20, [R181+0x7800] ;  /* 0x00780000b514783b */ /* 0x000eae0000004200 */
[C---:B------:R-:W-:Y:S04]  /*96f0*/  HMMA.16816.F32 R84, R176.reuse, R24, R84 ;  /* 0x00000018b054723c */ /* 0x040fe80000001854 */
[----:B-1----:R-:W-:Y:S02]  /*9700*/  IMAD.MOV.U32 R0, RZ, RZ, R171 ;  /* 0x000000ffff007224 */ /* 0x002fe400078e00ab */
[----:B------:R1:W5:Y:S02]  /*9710*/  LDL.LU R171, [R1+0x118] ;  /* 0x0001180001ab7983 */ /* 0x0003640000300800 */
[C---:B------:R-:W-:Y:S03]  /*9720*/  HMMA.16816.F32 R88, R176.reuse, R26, R88 ;  /* 0x0000001ab058723c */ /* 0x040fe60000001858 */
[----:B------:R1:W-:Y:S05]  /*9730*/  STL [R1+0x60], R0 ;  /* 0x0000600001007387 */ /* 0x0003ea0000100800 */
[C---:B----4-:R-:W-:Y:S08]  /*9740*/  HMMA.16816.F32 R92, R176.reuse, R4, R92 ;  /* 0x00000004b05c723c */ /* 0x050ff0000000185c */
[C---:B------:R-:W-:Y:S08]  /*9750*/  HMMA.16816.F32 R96, R176.reuse, R6, R96 ;  /* 0x00000006b060723c */ /* 0x040ff00000001860 */
[C---:B------:R-:W-:Y:S08]  /*9760*/  HMMA.16816.F32 R100, R176.reuse, R8, R100 ;  /* 0x00000008b064723c */ /* 0x040ff00000001864 */
[C---:B------:R-:W-:Y:S08]  /*9770*/  HMMA.16816.F32 R104, R176.reuse, R10, R104 ;  /* 0x0000000ab068723c */ /* 0x040ff00000001868 */
[C---:B--2---:R-:W-:Y:S08]  /*9780*/  HMMA.16816.F32 R108, R176.reuse, R12, R108 ;  /* 0x0000000cb06c723c */ /* 0x044ff0000000186c */
[C---:B------:R-:W-:Y:S08]  /*9790*/  HMMA.16816.F32 R112, R176.reuse, R14, R112 ;  /* 0x0000000eb070723c */ /* 0x040ff00000001870 */
[C---:B---3--:R-:W-:Y:S08]  /*97a0*/  HMMA.16816.F32 R116, R176.reuse, R16, R116 ;  /* 0x00000010b074723c */ /* 0x048ff00000001874 */
[C---:B------:R-:W-:Y:S08]  /*97b0*/  HMMA.16816.F32 R120, R176.reuse, R18, R120 ;  /* 0x00000012b078723c */ /* 0x040ff00000001878 */
[C---:B------:R-:W-:Y:S08]  /*97c0*/  HMMA.16816.F32 R124, R176.reuse, R20, R124 ;  /* 0x00000014b07c723c */ /* 0x040ff0000000187c */
[----:B------:R-:W-:Y:S01]  /*97d0*/  HMMA.16816.F32 R128, R176, R22, R128 ;  /* 0x00000016b080723c */ /* 0x000fe20000001880 */
[----:B-1----:R-:W-:-:S07]  /*97e0*/  @P0 BRA `(.L_x_3419) ;  /* 0xffffc07000000947 */ /* 0x002fce000383ffff */
.L_x_3418:
[----:B-1----:R-:W2:Y:S04]  /*97f0*/  LDL R2, [R1+0x80] ;  /* 0x0000800001027983 */ /* 0x002ea80000100800 */
[----:B------:R-:W2:Y:S02]  /*9800*/  LDL R0, [R1+0x5c] ;  /* 0x00005c0001007983 */ /* 0x000ea40000100800 */
[----:B--2---:R-:W-:-:S13]  /*9810*/  ISETP.GE.AND P0, PT, R0, R2, PT ;  /* 0x000000020000720c */ /* 0x004fda0003f06270 */
[----:B------:R-:W-:Y:S05]  /*9820*/  @!P0 BRA `(.L_x_3420) ;  /* 0x000035c000008947 */ /* 0x000fea0003800000 */
[----:B------:R-:W-:Y:S02]  /*9830*/  MOV R159, R156 ;  /* 0x0000009c009f7202 */ /* 0x000fe40000000f00 */
[----:B------:R-:W-:Y:S02]  /*9840*/  MOV R158, R157 ;  /* 0x0000009d009e7202 */ /* 0x000fe40000000f00 */
.L_x_3421:
[----:B------:R-:W2:Y:S01]  /*9850*/  LDL R156, [R1+0x8] ;  /* 0x00000800019c7983 */ /* 0x000ea20000100800 */
[----:B------:R-:W-:Y:S04]  /*9860*/  DEPBAR.LE SB0, 0x0 ;  /* 0x000080000000791a */ /* 0x000fe80000000000 */
[----:B------:R-:W-:Y:S01]  /*9870*/  WARPSYNC 0xffffffff ;  /* 0xffffffff00007948 */ /* 0x000fe20003800000 */
[----:B------:R-:W3:Y:S06]  /*9880*/  LDL.64 R30, [R1+0x70] ;  /* 0x00007000011e7983 */ /* 0x000eec0000100a00 */
[----:B------:R-:W4:Y:S06]  /*9890*/  LDL R29, [R1+0x44] ;  /* 0x00004400011d7983 */ /* 0x000f2c0000100800 */
[----:B------:R-:W4:Y:S06]  /*98a0*/  LDL R23, [R1+0x7c] ;  /* 0x00007c0001177983 */ /* 0x000f2c0000100800 */
[----:B------:R-:W4:Y:S06]  /*98b0*/  LDL R28, [R1+0x40] ;  /* 0x00004000011c7983 */ /* 0x000f2c0000100800 */
[----:B------:R-:W4:Y:S06]  /*98c0*/  LDL R14, [R1+0x3c] ;  /* 0x00003c00010e7983 */ /* 0x000f2c0000100800 */
[----:B------:R1:W-:Y:S06]  /*98d0*/  STL [R1+0x11c], R130 ;  /* 0x00011c8201007387 */ /* 0x0003ec0000100800 */
[----:B------:R-:W-:Y:S06]  /*98e0*/  BAR.SYNC.DEFER_BLOCKING 0x0 ;  /* 0x0000000000007b1d */ /* 0x000fec0000010000 */
[----:B------:R-:W2:Y:S06]  /*98f0*/  LDSM.16.M88.4 R8, [R249] ;  /* 0x00000000f908783b */ /* 0x000eac0000000200 */
[----:B-1----:R-:W4:Y:S06]  /*9900*/  LDL.LU R130, [R1+0x5c] ;  /* 0x00005c0001827983 */ /* 0x002f2c0000300800 */
[----:B------:R1:W-:Y:S06]  /*9910*/  STL [R1+0x118], R131 ;  /* 0x0001188301007387 */ /* 0x0003ec0000100800 */
[----:B------:R-:W2:Y:S06]  /*9920*/  LDSM.16.M88.4 R16, [R249+0x800] ;  /* 0x00080000f910783b */ /* 0x000eac0000000200 */
[----:B------:R-:W2:Y:S06]  /*9930*/  LDSM.16.M88.4 R24, [R249+0x1000] ;  /* 0x00100000f918783b */ /* 0x000eac0000000200 */
[----:B------:R-:W2:Y:S06]  /*9940*/  LDSM.16.M88.4 R32, [R249+0x1800] ;  /* 0x00180000f920783b */ /* 0x000eac0000000200 */
[----:B------:R-:W4:Y:S06]  /*9950*/  LDL R157, [R1+0x2c] ;  /* 0x00002c00019d7983 */ /* 0x000f2c0000100800 */
[----:B-1----:R-:W4:Y:S06]  /*9960*/  LDL R131, [R1+0x58] ;  /* 0x0000580001837983 */ /* 0x002f2c0000100800 */
[----:B--2---:R1:W2:Y:S01]  /*9970*/  LDSM.16.M88.4 R176, [R156] ;  /* 0x000000009cb0783b */ /* 0x0042a20000000200 */
[----:B---3--:R-:W-:Y:S05]  /*9980*/  IADD3 R15, P0, R30, 0x40, RZ ;  /* 0x000000401e0f7810 */ /* 0x008fea0007f1e0ff */
[----:B----4-:R3:W4:Y:S01]  /*9990*/  LDSM.16.M88.4 R180, [R29] ;  /* 0x000000001db4783b */ /* 0x0107220000000200 */
[----:B------:R-:W-:Y:S05]  /*99a0*/  IADD3.X R21, RZ, R23, RZ, P0, !PT ;  /* 0x00000017ff157210 */ /* 0x000fea00007fe4ff */
[----:B-1----:R-:W4:Y:S06]  /*99b0*/  LDL R156, [R1] ;  /* 0x00000000019c7983 */ /* 0x002f2c0000100800 */
[----:B------:R-:W1:Y:S06]  /*99c0*/  LDSM.16.M88.4 R184, [R28] ;  /* 0x000000001cb8783b */ /* 0x000e6c0000000200 */
[----:B------:R1:W1:Y:S01]  /*99d0*/  LDSM.16.M88.4 R188, [R14] ;  /* 0x000000000ebc783b */ /* 0x0002620000000200 */
[----:B------:R-:W-:Y:S01]  /*99e0*/  SHF.R.S32.HI R0, RZ, 0x1f, R130 ;  /* 0x0000001fff007819 */ /* 0x000fe20000011482 */
[----:B------:R-:W-:Y:S04]  /*99f0*/  IMAD.WIDE.U32 R6, R130, c[0x0][0x208], RZ ;  /* 0x0000820082067a25 */ /* 0x000fe800078e00ff */
        /* <DEDUP_REMOVED lines=14> */
[----:B------:R-:W-:Y:S01]  /*9ae0*/  IADD3.X R22, RZ, R23, RZ, P0, !PT ;  /* 0x00000017ff167210 */ /* 0x000fe200007fe4ff */
[----:B------:R-:W-:Y:S01]  /*9af0*/  @!PT LDS RZ, [RZ] ;  /* 0x00000000fffff984 */ /* 0x000fe20000000800 */
[----:B------:R-:W-:Y:S01]  /*9b00*/  @!PT LDS RZ, [RZ] ;  /* 0x00000000fffff984 */ /* 0x000fe20000000800 */
[----:B------:R-:W-:Y:S01]  /*9b10*/  @!PT LDS RZ, [RZ] ;  /* 0x00000000fffff984 */ /* 0x000fe20000000800 */
[----:B------:R1:W-:Y:S01]  /*9b20*/  LDGSTS.E.BYPASS.LTC128B.128 [R131+0x100], [R12.64], !P5 ;  /* 0x001000000c837fae */ /* 0x0003e2000e901d46 */
[----:B------:R-:W-:Y:S05]  /*9b30*/  IADD3 R3, P0, R4, R20, RZ ;  /* 0x0000001404037210 */ /* 0x000fea0007f1e0ff */
[----:B------:R2:W-:Y:S01]  /*9b40*/  LDGSTS.E.BYPASS.LTC128B.128 [R131+0x2100], [R6.64], !P4 ;  /* 0x0210000006837fae */ /* 0x0005e2000e101d46 */
[----:B-1----:R-:W-:Y:S02]  /*9b50*/  MOV R12, c[0x0][0x208] ;  /* 0x00008200000c7a02 */ /* 0x002fe40000000f00 */
[----:B------:R-:W-:Y:S02]  /*9b60*/  MOV R13, c[0x0][0x20c] ;  /* 0x00008300000d7a02 */ /* 0x000fe40000000f00 */
[----:B------:R-:W-:Y:S02]  /*9b70*/  LEA R2, P1, R12, R4, 0x5 ;  /* 0x000000040c027211 */ /* 0x000fe400078228ff */
[C---:B--2---:R-:W-:Y:S02]  /*9b80*/  LEA R6, P6, R3.reuse, c[0x0][0x1f8], 0x1 ;  /* 0x00007e0003067a11 */ /* 0x044fe400078c08ff */
[----:B------:R-:W-:Y:S02]  /*9b90*/  IADD3.X R7, R0, R22, RZ, P0, !PT ;  /* 0x0000001600077210 */ /* 0x000fe400007fe4ff */
[----:B------:R-:W-:Y:S02]  /*9ba0*/  IADD3 R5, P0, R30, 0xc0, RZ ;  /* 0x000000c01e057810 */ /* 0x000fe40007f1e0ff */
[----:B------:R-:W-:Y:S02]  /*9bb0*/  LEA.HI.X R7, R3, c[0x0][0x1fc], R7, 0x1, P6 ;  /* 0x00007f0003077a11 */ /* 0x000fe400030f0c07 */
[----:B------:R-:W-:Y:S02]  /*9bc0*/  LEA.HI.X R3, R12, R0, R13, 0x5, P1 ;  /* 0x000000000c037211 */ /* 0x000fe400008f2c0d */
[----:B------:R-:W-:Y:S01]  /*9bd0*/  IADD3 R4, P1, R4, R5, RZ ;  /* 0x0000000504047210 */ /* 0x000fe20007f3e0ff */
[----:B------:R1:W-:Y:S01]  /*9be0*/  LDGSTS.E.BYPASS.LTC128B.128 [R131+0x4100], [R6.64], !P3 ;  /* 0x0410000006837fae */ /* 0x0003e2000d901d46 */
[----:B---3--:R-:W-:Y:S02]  /*9bf0*/  IADD3.X R29, RZ, R23, RZ, P0, !PT ;  /* 0x00000017ff1d7210 */ /* 0x008fe400007fe4ff */
        /* <DEDUP_REMOVED lines=21> */
[----:B------:R-:W-:Y:S02]  /*9d50*/  LEA.HI.X R23, R0, c[0x0][0x1fc], R2, 0x1, P1 ;  /* 0x00007f0000177a11 */ /* 0x000fe400008f0c02 */
[----:B------:R-:W3:Y:S01]  /*9d60*/  LDL R0, [R1+0x30] ;  /* 0x0000300001007983 */ /* 0x000ee20000100800 */
[C---:B------:R-:W-:Y:S04]  /*9d70*/  LEA R2, P0, R28.reuse, c[0x0][0x1f8], 0x1 ;  /* 0x00007e001c027a11 */ /* 0x040fe800078008ff */
[----:B------:R-:W-:Y:S01]  /*9d80*/  LEA.HI.X R3, R28, c[0x0][0x1fc], R3, 0x1, P0 ;  /* 0x00007f001c037a11 */ /* 0x000fe200000f0c03 */
[----:B------:R2:W-:Y:S01]  /*9d90*/  LDGSTS.E.BYPASS.LTC128B.128 [R131+0x5100], [R22.64], !P3 ;  /* 0x0510000016837fae */ /* 0x0005e2000d901d46 */
[C---:B-1----:R-:W-:Y:S05]  /*9da0*/  HMMA.16816.F32 R12, R168.reuse, R16, RZ ;  /* 0x00000010a80c723c */ /* 0x042fea00000018ff */
[----:B------:R1:W-:Y:S03]  /*9db0*/  LDGSTS.E.BYPASS.LTC128B.128 [R131+0x7100], [R2.64], !P2 ;  /* 0x0710000002837fae */ /* 0x0003e6000d101d46 */
[C---:B------:R-:W-:Y:S03]  /*9dc0*/  HMMA.16816.F32 R16, R168.reuse, R18, RZ ;  /* 0x00000012a810723c */ /* 0x040fe600000018ff */
[----:B------:R-:W0:Y:S05]  /*9dd0*/  LDGDEPBAR ;  /* 0x00000000000079af */ /* 0x000e2a0000000000 */
[C---:B--2---:R-:W-:Y:S01]  /*9de0*/  HMMA.16816.F32 R20, R168.reuse, R24, RZ ;  /* 0x00000018a814723c */ /* 0x044fe200000018ff */
[----:B-1----:R-:W2:Y:S07]  /*9df0*/  LDL R2, [R1+0x38] ;  /* 0x0000380001027983 */ /* 0x002eae0000100800 */
[C---:B------:R-:W-:Y:S01]  /*9e00*/  HMMA.16816.F32 R24, R168.reuse, R26, RZ ;  /* 0x0000001aa818723c */ /* 0x040fe200000018ff */
[----:B------:R-:W2:Y:S07]  /*9e10*/  LDL R3, [R1+0x34] ;  /* 0x0000340001037983 */ /* 0x000eae0000100800 */
[C---:B------:R-:W-:Y:S08]  /*9e20*/  HMMA.16816.F32 R28, R168.reuse, R32, RZ ;  /* 0x00000020a81c723c */ /* 0x040ff000000018ff */
[----:B------:R-:W-:Y:S08]  /*9e30*/  HMMA.16816.F32 R32, R168, R34, RZ ;  /* 0x00000022a820723c */ /* 0x000ff000000018ff */
[C---:B------:R-:W-:Y:S08]  /*9e40*/  HMMA.16816.F32 R4, R172.reuse, R176, R4 ;  /* 0x000000b0ac04723c */ /* 0x040ff00000001804 */
[C---:B------:R-:W-:Y:S08]  /*9e50*/  HMMA.16816.F32 R8, R172.reuse, R178, R8 ;  /* 0x000000b2ac08723c */ /* 0x040ff00000001808 */
[C---:B----4-:R-:W-:Y:S08]  /*9e60*/  HMMA.16816.F32 R12, R172.reuse, R180, R12 ;  /* 0x000000b4ac0c723c */ /* 0x050ff0000000180c */
[C---:B------:R-:W-:Y:S08]  /*9e70*/  HMMA.16816.F32 R16, R172.reuse, R182, R16 ;  /* 0x000000b6ac10723c */ /* 0x040ff00000001810 */
[C---:B------:R-:W-:Y:S08]  /*9e80*/  HMMA.16816.F32 R20, R172.reuse, R184, R20 ;  /* 0x000000b8ac14723c */ /* 0x040ff00000001814 */
[C---:B------:R-:W-:Y:S01]  /*9e90*/  HMMA.16816.F32 R24, R172.reuse, R186, R24 ;  /* 0x000000baac18723c */ /* 0x040fe20000001818 */
[----:B------:R-:W1:Y:S07]  /*9ea0*/  LDSM.16.M88.4 R176, [R156] ;  /* 0x000000009cb0783b */ /* 0x000e6e0000000200 */
[C---:B------:R-:W-:Y:S01]  /*9eb0*/  HMMA.16816.F32 R28, R172.reuse, R188, R28 ;  /* 0x000000bcac1c723c */ /* 0x040fe2000000181c */
[----:B------:R-:W4:Y:S07]  /*9ec0*/  LDSM.16.M88.4 R180, [R156+0x800] ;  /* 0x000800009cb4783b */ /* 0x000f2e0000000200 */
[----:B------:R-:W-:Y:S01]  /*9ed0*/  HMMA.16816.F32 R32, R172, R190, R32 ;  /* 0x000000beac20723c */ /* 0x000fe20000001820 */
[----:B------:R-:W4:Y:S06]  /*9ee0*/  LDSM.16.M88.4 R184, [R156+0x1000] ;  /* 0x001000009cb8783b */ /* 0x000f2c0000000200 */
[----:B------:R-:W2:Y:S06]  /*9ef0*/  LDL.64 R188, [R1+0x68] ;  /* 0x0000680001bc7983 */ /* 0x000eac0000100a00 */
[----:B------:R-:W2:Y:S01]  /*9f00*/  LDL R190, [R1+0x78] ;  /* 0x0000780001be7983 */ /* 0x000ea20000100800 */
[C---:B-1----:R-:W-:Y:S08]  /*9f10*/  HMMA.16816.F32 R4, R192.reuse, R176, R4 ;  /* 0x000000b0c004723c */ /* 0x042ff00000001804 */
[C---:B------:R-:W-:Y:S01]  /*9f20*/  HMMA.16816.F32 R8, R192.reuse, R178, R8 ;  /* 0x000000b2c008723c */ /* 0x040fe20000001808 */
[----:B------:R-:W1:Y:S07]  /*9f30*/  LDSM.16.M88.4 R176, [R156+0x1800] ;  /* 0x001800009cb0783b */ /* 0x000e6e0000000200 */
[C---:B----4-:R-:W-:Y:S08]  /*9f40*/  HMMA.16816.F32 R12, R192.reuse, R180, R12 ;  /* 0x000000b4c00c723c */ /* 0x050ff0000000180c */
[C---:B------:R-:W-:Y:S01]  /*9f50*/  HMMA.16816.F32 R16, R192.reuse, R182, R16 ;  /* 0x000000b6c010723c */ /* 0x040fe20000001810 */
[----:B------:R-:W4:Y:S07]  /*9f60*/  LDSM.16.M88.4 R180, [R250] ;  /* 0x00000000fab4783b */ /* 0x000f2e0000000200 */
[C---:B------:R-:W-:Y:S08]  /*9f70*/  HMMA.16816.F32 R20, R192.reuse, R184, R20 ;  /* 0x000000b8c014723c */ /* 0x040ff00000001814 */
        /* <DEDUP_REMOVED lines=8> */
[C---:B------:R-:W-:Y:S08]  /*a000*/  HMMA.16816.F32 R12, R196.reuse, R184, R12 ;  /* 0x000000b8c40c723c */ /* 0x040ff0000000180c */
        /* <DEDUP_REMOVED lines=8> */
[C---:B------:R-:W-:Y:S08]  /*a090*/  HMMA.16816.F32 R4, R200.reuse, R184, R4 ;  /* 0x000000b8c804723c */ /* 0x040ff00000001804 */
[C---:B------:R-:W-:Y:S01]  /*a0a0*/  HMMA.16816.F32 R8, R200.reuse, R186, R8 ;  /* 0x000000bac808723c */ /* 0x040fe20000001808 */
[----:B------:R-:W3:Y:S07]  /*a0b0*/  LDSM.16.M88.4 R184, [R249+0x3800] ;  /* 0x00380000f9b8783b */ /* 0x000eee0000000200 */
[C---:B-1----:R-:W-:Y:S08]  /*a0c0*/  HMMA.16816.F32 R12, R200.reuse, R176, R12 ;  /* 0x000000b0c80c723c */ /* 0x042ff0000000180c */
[C---:B------:R-:W-:Y:S08]  /*a0d0*/  HMMA.16816.F32 R16, R200.reuse, R178, R16 ;  /* 0x000000b2c810723c */ /* 0x040ff00000001810 */
[C---:B----4-:R-:W-:Y:S08]  /*a0e0*/  HMMA.16816.F32 R20, R200.reuse, R180, R20 ;  /* 0x000000b4c814723c */ /* 0x050ff00000001814 */
[C---:B------:R-:W-:Y:S08]  /*a0f0*/  HMMA.16816.F32 R24, R200.reuse, R182, R24 ;  /* 0x000000b6c818723c */ /* 0x040ff00000001818 */
[C---:B---3--:R-:W-:Y:S08]  /*a100*/  HMMA.16816.F32 R28, R200.reuse, R184, R28 ;  /* 0x000000b8c81c723c */ /* 0x048ff0000000181c */
[----:B------:R-:W-:Y:S01]  /*a110*/  HMMA.16816.F32 R32, R200, R186, R32 ;  /* 0x000000bac820723c */ /* 0x000fe20000001820 */
[----:B------:R1:W-:Y:S06]  /*a120*/  LDSM.16.M88.4 R184, [R0] ;  /* 0x0000000000b8783b */ /* 0x0003ec0000000200 */
[----:B--2---:R3:W3:Y:S06]  /*a130*/  LDSM.16.M88.4 R176, [R2] ;  /* 0x0000000002b0783b */ /* 0x0046ec0000000200 */
[----:B------:R4:W3:Y:S06]  /*a140*/  LDSM.16.M88.4 R180, [R3] ;  /* 0x0000000003b4783b */ /* 0x0008ec0000000200 */
[----:B-1----:R-:W2:Y:S06]  /*a150*/  LDL R0, [R1+0x1c] ;  /* 0x00001c0001007983 */ /* 0x002eac0000100800 */
[----:B---3--:R-:W3:Y:S06]  /*a160*/  LDL R2, [R1+0x20] ;  /* 0x0000200001027983 */ /* 0x008eec0000100800 */
[----:B----4-:R-:W4:Y:S01]  /*a170*/  LDL R3, [R1+0x24] ;  /* 0x0000240001037983 */ /* 0x010f220000100800 */
        /* <DEDUP_REMOVED lines=46> */
[----:B---3--:R1:W-:Y:S06]  /*a460*/  LDSM.16.M88.4 R176, [R2] ;  /* 0x0000000002b0783b */ /* 0x0083ec0000000200 */
[----:B----4-:R3:W-:Y:S06]  /*a470*/  LDSM.16.M88.4 R184, [R3] ;  /* 0x0000000003b8783b */ /* 0x0107ec0000000200 */
[----:B-1----:R-:W4:Y:S06]  /*a480*/  LDL R2, [R1+0x10] ;  /* 0x0000100001027983 */ /* 0x002f2c0000100800 */
[----:B---3--:R-:W3:Y:S06]  /*a490*/  LDL R3, [R1+0x14] ;  /* 0x0000140001037983 */ /* 0x008eec0000100800 */
[----:B--2---:R1:W2:Y:S06]  /*a4a0*/  LDSM.16.M88.4 R180, [R157] ;  /* 0x000000009db4783b */ /* 0x0042ac0000000200 */
        /* <DEDUP_REMOVED lines=8> */
[----:B-1----:R-:W4:Y:S07]  /*a530*/  LDL R0, [R1+0xc] ;  /* 0x00000c0001007983 */ /* 0x002f2e0000100800 */
[C---:B------:R-:W-:Y:S01]  /*a540*/  HMMA.16816.F32 R24, R220.reuse, R178, R24 ;  /* 0x000000b2dc18723c */ /* 0x040fe20000001818 */
[----:B------:R-:W1:Y:S07]  /*a550*/  LDSM.16.M88.4 R176, [R156+0x4800] ;  /* 0x004800009cb0783b */ /* 0x000e6e0000000200 */
[C---:B--2---:R-:W-:Y:S08]  /*a560*/  HMMA.16816.F32 R28, R220.reuse, R180, R28 ;  /* 0x000000b4dc1c723c */ /* 0x044ff0000000181c */
[----:B------:R-:W-:Y:S01]  /*a570*/  HMMA.16816.F32 R32, R220, R182, R32 ;  /* 0x000000b6dc20723c */ /* 0x000fe20000001820 */
[----:B------:R-:W2:Y:S07]  /*a580*/  LDSM.16.M88.4 R180, [R156+0x5000] ;  /* 0x005000009cb4783b */ /* 0x000eae0000000200 */
[C---:B------:R-:W-:Y:S08]  /*a590*/  HMMA.16816.F32 R4, R224.reuse, R184, R4 ;  /* 0x000000b8e004723c */ /* 0x040ff00000001804 */
[C---:B------:R-:W-:Y:S01]  /*a5a0*/  HMMA.16816.F32 R8, R224.reuse, R186, R8 ;  /* 0x000000bae008723c */ /* 0x040fe20000001808 */
[----:B------:R-:W2:Y:S07]  /*a5b0*/  LDSM.16.M88.4 R184, [R156+0x5800] ;  /* 0x005800009cb8783b */ /* 0x000eae0000000200 */
[C---:B-1----:R-:W-:Y:S08]  /*a5c0*/  HMMA.16816.F32 R12, R224.reuse, R176, R12 ;  /* 0x000000b0e00c723c */ /* 0x042ff0000000180c */
[C---:B------:R-:W-:Y:S01]  /*a5d0*/  HMMA.16816.F32 R16, R224.reuse, R178, R16 ;  /* 0x000000b2e010723c */ /* 0x040fe20000001810 */
[----:B------:R-:W1:Y:S07]  /*a5e0*/  LDSM.16.M88.4 R176, [R250+0x4000] ;  /* 0x00400000fab0783b */ /* 0x000e6e0000000200 */
[C---:B--2---:R-:W-:Y:S08]  /*a5f0*/  HMMA.16816.F32 R20, R224.reuse, R180, R20 ;  /* 0x000000b4e014723c */ /* 0x044ff00000001814 */
[C---:B------:R-:W-:Y:S01]  /*a600*/  HMMA.16816.F32 R24, R224.reuse, R182, R24 ;  /* 0x000000b6e018723c */ /* 0x040fe20000001818 */
[----:B------:R-:W2:Y:S07]  /*a610*/  LDSM.16.M88.4 R180, [R250+0x4800] ;  /* 0x00480000fab4783b */ /* 0x000eae0000000200 */
[C---:B------:R-:W-:Y:S08]  /*a620*/  HMMA.16816.F32 R28, R224.reuse, R184, R28 ;  /* 0x000000b8e01c723c */ /* 0x040ff0000000181c */
        /* <DEDUP_REMOVED lines=17> */
[C---:B------:R-:W-:Y:S08]  /*a740*/  HMMA.16816.F32 R12, R232.reuse, R184, R12 ;  /* 0x000000b8e80c723c */ /* 0x040ff0000000180c */
[C---:B------:R-:W-:Y:S08]  /*a750*/  HMMA.16816.F32 R16, R232.reuse, R186, R16 ;  /* 0x000000bae810723c */ /* 0x040ff00000001810 */
[C---:B-1----:R-:W-:Y:S08]  /*a760*/  HMMA.16816.F32 R20, R232.reuse, R176, R20 ;  /* 0x000000b0e814723c */ /* 0x042ff00000001814 */
[C---:B------:R-:W-:Y:S01]  /*a770*/  HMMA.16816.F32 R24, R232.reuse, R178, R24 ;  /* 0x000000b2e818723c */ /* 0x040fe20000001818 */
[----:B---3--:R-:W-:Y:S07]  /*a780*/  LDSM.16.M88.4 R176, [R3] ;  /* 0x0000000003b0783b */ /* 0x008fee0000000200 */
[C---:B--2---:R-:W-:Y:S08]  /*a790*/  HMMA.16816.F32 R28, R232.reuse, R180, R28 ;  /* 0x000000b4e81c723c */ /* 0x044ff0000000181c */
[----:B------:R-:W-:Y:S01]  /*a7a0*/  HMMA.16816.F32 R32, R232, R182, R32 ;  /* 0x000000b6e820723c */ /* 0x000fe20000001820 */
[----:B----4-:R-:W-:Y:S06]  /*a7b0*/  LDSM.16.M88.4 R180, [R2] ;  /* 0x0000000002b4783b */ /* 0x010fec0000000200 */
[----:B------:R-:W1:Y:S02]  /*a7c0*/  LDSM.16.M88.4 R184, [R157] ;  /* 0x000000009db8783b */ /* 0x000e640000000200 */
[C---:B-1----:R-:W-:Y:S08]  /*a7d0*/  HMMA.16816.F32 R4, R236.reuse, R184, R4 ;  /* 0x000000b8ec04723c */ /* 0x042ff00000001804 */
[C---:B------:R-:W-:Y:S01]  /*a7e0*/  HMMA.16816.F32 R8, R236.reuse, R186, R8 ;  /* 0x000000baec08723c */ /* 0x040fe20000001808 */
[----:B------:R-:W1:Y:S07]  /*a7f0*/  LDSM.16.M88.4 R184, [R0] ;  /* 0x0000000000b8783b */ /* 0x000e6e0000000200 */
[C---:B------:R-:W-:Y:S08]  /*a800*/  HMMA.16816.F32 R12, R236.reuse, R176, R12 ;  /* 0x000000b0ec0c723c */ /* 0x040ff0000000180c */
        /* <DEDUP_REMOVED lines=10> */
[----:B------:R2:W4:Y:S07]  /*a8b0*/  LDSM.16.M88.4 R176, [R156+0x7800] ;  /* 0x007800009cb0783b */ /* 0x00052e0000000200 */
[C---:B---3--:R-:W-:Y:S08]  /*a8c0*/  HMMA.16816.F32 R12, R240.reuse, R180, R12 ;  /* 0x000000b4f00c723c */ /* 0x048ff0000000180c */
[C---:B------:R-:W-:Y:S01]  /*a8d0*/  HMMA.16816.F32 R16, R240.reuse, R182, R16 ;  /* 0x000000b6f010723c */ /* 0x040fe20000001810 */
[----:B------:R-:W3:Y:S06]  /*a8e0*/  LDSM.16.M88.4 R180, [R250+0x6000] ;  /* 0x00600000fab4783b */ /* 0x000eec0000000200 */
[----:B--2---:R-:W2:Y:S01]  /*a8f0*/  LDL R156, [R1+0x80] ;  /* 0x00008000019c7983 */ /* 0x004ea20000100800 */
[C---:B-1----:R-:W-:Y:S08]  /*a900*/  HMMA.16816.F32 R20, R240.reuse, R184, R20 ;  /* 0x000000b8f014723c */ /* 0x042ff00000001814 */
[C---:B------:R-:W-:Y:S01]  /*a910*/  HMMA.16816.F32 R24, R240.reuse, R186, R24 ;  /* 0x000000baf018723c */ /* 0x040fe20000001818 */
[----:B------:R-:W1:Y:S07]  /*a920*/  LDSM.16.M88.4 R184, [R250+0x6800] ;  /* 0x00680000fab8783b */ /* 0x000e6e0000000200 */
[C---:B----4-:R-:W-:Y:S08]  /*a930*/  HMMA.16816.F32 R28, R240.reuse, R176, R28 ;  /* 0x000000b0f01c723c */ /* 0x050ff0000000181c */
[----:B------:R-:W-:Y:S01]  /*a940*/  HMMA.16816.F32 R32, R240, R178, R32 ;  /* 0x000000b2f020723c */ /* 0x000fe20000001820 */
[----:B------:R-:W4:Y:S07]  /*a950*/  LDSM.16.M88.4 R176, [R250+0x7000] ;  /* 0x00700000fab0783b */ /* 0x000f2e0000000200 */
[C---:B---3--:R-:W-:Y:S08]  /*a960*/  HMMA.16816.F32 R4, R244.reuse, R180, R4 ;  /* 0x000000b4f404723c */ /* 0x048ff00000001804 */
[C---:B------:R-:W-:Y:S01]  /*a970*/  HMMA.16816.F32 R8, R244.reuse, R182, R8 ;  /* 0x000000b6f408723c */ /* 0x040fe20000001808 */
[----:B------:R-:W3:Y:S01]  /*a980*/  LDSM.16.M88.4 R180, [R250+0x7800] ;  /* 0x00780000fab4783b */ /* 0x000ee20000000200 */
[----:B------:R-:W-:Y:S05]  /*a990*/  DEPBAR.LE SB0, 0x0 ;  /* 0x000080000000791a */ /* 0x000fea0000000000 */
[----:B------:R-:W-:Y:S01]  /*a9a0*/  BAR.SYNC.DEFER_BLOCKING 0x0 ;  /* 0x0000000000007b1d */ /* 0x000fe20000010000 */
[C---:B-1----:R-:W-:Y:S08]  /*a9b0*/  HMMA.16816.F32 R12, R244.reuse, R184, R12 ;  /* 0x000000b8f40c723c */ /* 0x042ff0000000180c */
[----:B------:R-:W-:Y:S01]  /*a9c0*/  FMNMX.FTZ R0, R4, R158, !PT ;  /* 0x0000009e04007209 */ /* 0x000fe20007810000 */
[C---:B------:R-:W-:Y:S03]  /*a9d0*/  HMMA.16816.F32 R16, R244.reuse, R186, R16 ;  /* 0x000000baf410723c */ /* 0x040fe60000001810 */
[----:B------:R-:W-:Y:S02]  /*a9e0*/  FMNMX.FTZ R0, R5, R0, !PT ;  /* 0x0000000005007209 */ /* 0x000fe40007810000 */
[----:B------:R-:W-:Y:S03]  /*a9f0*/  FMNMX.FTZ R2, R6, R159, !PT ;  /* 0x0000009f06027209 */ /* 0x000fe60007810000 */
[C---:B----4-:R-:W-:Y:S04]  /*aa00*/  HMMA.16816.F32 R20, R244.reuse, R176, R20 ;  /* 0x000000b0f414723c */ /* 0x050fe80000001814 */
[----:B------:R-:W-:Y:S02]  /*aa10*/  FMNMX.FTZ R0, R8, R0, !PT ;  /* 0x0000000008007209 */ /* 0x000fe40007810000 */
[----:B------:R-:W-:Y:S02]  /*aa20*/  FMNMX.FTZ R2, R7, R2, !PT ;  /* 0x0000000207027209 */ /* 0x000fe40007810000 */
[C---:B------:R-:W-:Y:S04]  /*aa30*/  HMMA.16816.F32 R24, R244.reuse, R178, R24 ;  /* 0x000000b2f418723c */ /* 0x040fe80000001818 */
[----:B------:R-:W-:Y:S02]  /*aa40*/  FMNMX.FTZ R0, R9, R0, !PT ;  /* 0x0000000009007209 */ /* 0x000fe40007810000 */
[----:B------:R-:W-:Y:S02]  /*aa50*/  FMNMX.FTZ R2, R10, R2, !PT ;  /* 0x000000020a027209 */ /* 0x000fe40007810000 */
[C---:B---3--:R-:W-:Y:S04]  /*aa60*/  HMMA.16816.F32 R28, R244.reuse, R180, R28 ;  /* 0x000000b4f41c723c */ /* 0x048fe8000000181c */
[----:B------:R-:W-:Y:S02]  /*aa70*/  FMNMX.FTZ R0, R12, R0, !PT ;  /* 0x000000000c007209 */ /* 0x000fe40007810000 */
[----:B------:R-:W-:Y:S02]  /*aa80*/  FMNMX.FTZ R2, R11, R2, !PT ;  /* 0x000000020b027209 */ /* 0x000fe40007810000 */
        /* <DEDUP_REMOVED lines=23> */
[----:B------:R-:W-:Y:S04]  /*ac00*/  FMNMX.FTZ R0, R34, R0, !PT ;  /* 0x0000000022007209 */ /* 0x000fe80007810000 */
[----:B------:R-:W-:Y:S05]  /*ac10*/  FMNMX.FTZ R0, R35, R0, !PT ;  /* 0x0000000023007209 */ /* 0x000fea0007810000 */
[----:B------:R-:W3:Y:S01]  /*ac20*/  SHFL.BFLY PT, R2, R0, 0x2, 0x1f ;  /* 0x0c401f0000027f89 */ /* 0x000ee200000e0000 */
[----:B-1----:R-:W-:Y:S05]  /*ac30*/  FMNMX.FTZ R180, R3, R180, !PT ;  /* 0x000000b403b47209 */ /* 0x002fea0007810000 */
[----:B------:R-:W1:Y:S01]  /*ac40*/  SHFL.BFLY PT, R181, R180, 0x1, 0x1f ;  /* 0x0c201f00b4b57f89 */ /* 0x000e6200000e0000 */
[----:B---3--:R-:W-:Y:S05]  /*ac50*/  FMNMX.FTZ R0, R0, R2, !PT ;  /* 0x0000000200007209 */ /* 0x008fea0007810000 */
[----:B------:R-:W3:Y:S01]  /*ac60*/  SHFL.BFLY PT, R3, R0, 0x1, 0x1f ;  /* 0x0c201f0000037f89 */ /* 0x000ee200000e0000 */
[C---:B--2---:R-:W-:Y:S02]  /*ac70*/  ISETP.GT.AND P0, PT, R130.reuse, R156, PT ;  /* 0x0000009c8200720c */ /* 0x044fe40003f04270 */
[----:B------:R-:W-:Y:S05]  /*ac80*/  IADD3 R130, R130, -0x1, RZ ;  /* 0xffffffff82827810 */ /* 0x000fea0007ffe0ff */
[----:B------:R2:W-:Y:S06]  /*ac90*/  STL [R1+0x5c], R130 ;  /* 0x00005c8201007387 */ /* 0x0005ec0000100800 */
[----:B------:R-:W-:Y:S02]  /*aca0*/  @P0 SHF.R.S32.HI R156, RZ, 0x1f, R130 ;  /* 0x0000001fff9c0819 */ /* 0x000fe40000011482 */
[----:B------:R-:W-:Y:S03]  /*acb0*/  @P0 IADD3 R187, P1, R188, 0x40, RZ ;  /* 0x00000040bcbb0810 */ /* 0x000fe60007f3e0ff */
[----:B------:R-:W-:Y:S01]  /*acc0*/  @P0 IMAD R176, R156, c[0x0][0x1e0], RZ ;  /* 0x000078009cb00a24 */ /* 0x000fe200078e02ff */
[----:B------:R-:W-:Y:S01]  /*acd0*/  @P0 IADD3.X R186, RZ, R190, RZ, P1, !PT ;  /* 0x000000beffba0210 */ /* 0x000fe20000ffe4ff */
[C---:B------:R-:W-:Y:S04]  /*ace0*/  @P0 IMAD.WIDE.U32 R156, R130.reuse, c[0x0][0x1e0], RZ ;  /* 0x00007800829c0a25 */ /* 0x040fe800078e00ff */
[----:B------:R-:W-:Y:S01]  /*acf0*/  @P0 IMAD R176, R130, c[0x0][0x1e4], R176 ;  /* 0x0000790082b00a24 */ /* 0x000fe200078e02b0 */
[C---:B------:R-:W-:Y:S04]  /*ad00*/  @P0 SHF.L.U32 R177, R156.reuse, 0x6, RZ ;  /* 0x000000069cb10819 */ /* 0x040fe800000006ff */
[----:B------:R-:W-:Y:S02]  /*ad10*/  @P0 IADD3 R176, R157, R176, RZ ;  /* 0x000000b09db00210 */ /* 0x000fe40007ffe0ff */
[----:B------:R-:W-:Y:S01]  /*ad20*/  @P0 IADD3 R157, P6, R177, R188, RZ ;  /* 0x000000bcb19d0210 */ /* 0x000fe20007fde0ff */
[----:B--2---:R-:W2:Y:S01]  /*ad30*/  LDL.LU R130, [R1+0x11c] ;  /* 0x00011c0001827983 */ /* 0x004ea20000300800 */
[----:B------:R-:W-:Y:S02]  /*ad40*/  @P0 SHF.L.U64.HI R176, R156, 0x6, R176 ;  /* 0x000000069cb00819 */ /* 0x000fe400000102b0 */
[----:B------:R-:W-:Y:S02]  /*ad50*/  @P0 LEA R178, P1, R157, c[0x0][0x1c8], 0x1 ;  /* 0x000072009db20a11 */ /* 0x000fe400078208ff */
[----:B------:R-:W-:Y:S02]  /*ad60*/  @P0 IADD3.X R156, R176, R190, RZ, P6, !PT ;  /* 0x000000beb09c0210 */ /* 0x000fe400037fe4ff */
[----:B------:R-:W-:Y:S02]  /*ad70*/  @P0 IADD3 R2, P6, R177, R187, RZ ;  /* 0x000000bbb1020210 */ /* 0x000fe40007fde0ff */
[----:B------:R-:W-:Y:S02]  /*ad80*/  @P0 LEA.HI.X R179, R157, c[0x0][0x1cc], R156, 0x1, P1 ;  /* 0x000073009db30a11 */ /* 0x000fe400008f0c9c */
[----:B------:R-:W-:Y:S02]  /*ad90*/  @P0 LEA R182, P1, R2, c[0x0][0x1c8], 0x1 ;  /* 0x0000720002b60a11 */ /* 0x000fe400078208ff */
[----:B------:R-:W-:Y:S01]  /*ada0*/  @P0 IADD3.X R156, R176, R186, RZ, P6, !PT ;  /* 0x000000bab09c0210 */ /* 0x000fe200037fe4ff */
[----:B------:R4:W-:Y:S01]  /*adb0*/  @P0 LDGSTS.E.BYPASS.LTC128B.128 [R131+0x10100], [R178.64], !P5 ;  /* 0x10100000b2830fae */ /* 0x0009e2000e901d46 */
[----:B-1----:R-:W-:Y:S02]  /*adc0*/  FMNMX.FTZ R157, R180, R181, !PT ;  /* 0x000000b5b49d7209 */ /* 0x002fe40007810000 */
[----:B------:R-:W-:Y:S02]  /*add0*/  @P0 LEA.HI.X R183, R2, c[0x0][0x1cc], R156, 0x1, P1 ;  /* 0x0000730002b70a11 */ /* 0x000fe400008f0c9c */
[----:B------:R-:W-:Y:S01]  /*ade0*/  @P0 IADD3 R185, P1, R188, 0x80, RZ ;  /* 0x00000080bcb90810 */ /* 0x000fe20007f3e0ff */
[----:B------:R-:W-:Y:S01]  /*adf0*/  FADD.FTZ R2, -R157, R158 ;  /* 0x0000009e9d027221 */ /* 0x000fe20000010100 */
[----:B---3--:R-:W-:Y:S01]  /*ae00*/  FMNMX.FTZ R156, R0, R3, !PT ;  /* 0x00000003009c7209 */ /* 0x008fe20007810000 */
[----:B------:R1:W-:Y:S01]  /*ae10*/  @P0 LDGSTS.E.BYPASS.LTC128B.128 [R131+0x12100], [R182.64], !P4 ;  /* 0x12100000b6830fae */ /* 0x0003e2000e101d46 */
[----:B------:R-:W-:Y:S01]  /*ae20*/  @P0 IADD3.X R184, RZ, R190, RZ, P1, !PT ;  /* 0x000000beffb80210 */ /* 0x000fe20000ffe4ff */
[----:B------:R-:W-:Y:S04]  /*ae30*/  FMUL.FTZ R0, R2, c[0x0][0x2d0] ;  /* 0x0000b40002007a20 */ /* 0x000fe80000410000 */
[----:B------:R3:W3:Y:S01]  /*ae40*/  MUFU.EX2 R2, R0 ;  /* 0x0000000000027308 */ /* 0x0006e20000000800 */
[----:B----4-:R-:W-:Y:S04]  /*ae50*/  @P0 IADD3 R179, P6, R177, R185, RZ ;  /* 0x000000b9b1b30210 */ /* 0x010fe80007fde0ff */
[C---:B------:R-:W-:Y:S02]  /*ae60*/  @P0 LEA R178, P1, R179.reuse, c[0x0][0x1c8], 0x1 ;  /* 0x00007200b3b20a11 */ /* 0x040fe400078208ff */
[----:B------:R-:W-:Y:S02]  /*ae70*/  @P0 IADD3.X R3, R176, R184, RZ, P6, !PT ;  /* 0x000000b8b0030210 */ /* 0x000fe400037fe4ff */
[----:B-1----:R-:W-:Y:S02]  /*ae80*/  MOV R182, R188 ;  /* 0x000000bc00b67202 */ /* 0x002fe40000000f00 */
[----:B------:R-:W-:Y:S01]  /*ae90*/  @P0 LEA.HI.X R179, R179, c[0x0][0x1cc], R3, 0x1, P1 ;  /* 0x00007300b3b30a11 */ /* 0x000fe200008f0c03 */
[----:B---3--:R-:W-:Y:S01]  /*aea0*/  FADD.FTZ R0, -R156, R159 ;  /* 0x0000009f9c007221 */ /* 0x008fe20000010100 */
[----:B------:R-:W-:Y:S01]  /*aeb0*/  @P0 IADD3 R181, P1, R188, 0xc0, RZ ;  /* 0x000000c0bcb50810 */ /* 0x000fe20007f3e0ff */
[----:B------:R-:W-:Y:S01]  /*aec0*/  FMUL.FTZ R188, R157, c[0x0][0x2d0] ;  /* 0x0000b4009dbc7a20 */ /* 0x000fe20000410000 */
[----:B------:R-:W-:Y:S01]  /*aed0*/  MOV R183, R189 ;  /* 0x000000bd00b77202 */ /* 0x000fe20000000f00 */
[----:B------:R1:W-:Y:S01]  /*aee0*/  @P0 LDGSTS.E.BYPASS.LTC128B.128 [R131+0x14100], [R178.64], !P3 ;  /* 0x14100000b2830fae */ /* 0x0003e2000d901d46 */
[----:B------:R-:W-:Y:S01]  /*aef0*/  @P0 IADD3 R3, P6, R177, R181, RZ ;  /* 0x000000b5b1030210 */ /* 0x000fe20007fde0ff */
[--C-:B------:R-:W-:Y:S01]  /*af00*/  FFMA.FTZ R4, R4, c[0x0][0x2d0], -R188.reuse ;  /* 0x0000b40004047a23 */ /* 0x100fe200000108bc */
[----:B------:R-:W-:Y:S01]  /*af10*/  @P0 IADD3.X R180, RZ, R190, RZ, P1, !PT ;  /* 0x000000beffb40210 */ /* 0x000fe20000ffe4ff */
[--C-:B------:R-:W-:Y:S01]  /*af20*/  FFMA.FTZ R5, R5, c[0x0][0x2d0], -R188.reuse ;  /* 0x0000b40005057a23 */ /* 0x100fe200000108bc */
[----:B------:R-:W-:Y:S01]  /*af30*/  @P0 LEA R158, P1, R3, c[0x0][0x1c8], 0x1 ;  /* 0x00007200039e0a11 */ /* 0x000fe200078208ff */
[----:B------:R3:W-:Y:S01]  /*af40*/  MUFU.EX2 R189, R4 ;  /* 0x0000000400bd7308 */ /* 0x0007e20000000800 */
[----:B------:R-:W-:Y:S01]  /*af50*/  @P0 IADD3.X R159, R176, R180, RZ, P6, !PT ;  /* 0x000000b4b09f0210 */ /* 0x000fe200037fe4ff */
[--C-:B------:R-:W-:Y:S02]  /*af60*/  FFMA.FTZ R8, R8, c[0x0][0x2d0], -R188.reuse ;  /* 0x0000b40008087a23 */ /* 0x100fe400000108bc */
[----:B------:R-:W-:Y:S01]  /*af70*/  FFMA.FTZ R9, R9, c[0x0][0x2d0], -R188 ;  /* 0x0000b40009097a23 */ /* 0x000fe200000108bc */
[----:B------:R-:W-:Y:S01]  /*af80*/  @P0 LEA.HI.X R159, R3, c[0x0][0x1cc], R159, 0x1, P1 ;  /* 0x00007300039f0a11 */ /* 0x000fe200008f0c9f */
[----:B------:R-:W-:Y:S01]  /*af90*/  FMUL.FTZ R0, R0, c[0x0][0x2d0] ;  /* 0x0000b40000007a20 */ /* 0x000fe20000410000 */
[----:B------:R-:W-:Y:S01]  /*afa0*/  @P0 MOV R3, c[0x0][0x1e0] ;  /* 0x0000780000030a02 */ /* 0x000fe20000000f00 */
[C---:B------:R-:W-:Y:S02]  /*afb0*/  FMUL.FTZ R132, R2.reuse, R132 ;  /* 0x0000008402847220 */ /* 0x040fe40000410000 */
[----:B------:R4:W-:Y:S01]  /*afc0*/  MUFU.EX2 R191, R5 ;  /* 0x0000000500bf7308 */ /* 0x0009e20000000800 */
[----:B------:R4:W-:Y:S01]  /*afd0*/  @P0 LDGSTS.E.BYPASS.LTC128B.128 [R131+0x16100], [R158.64], !P2 ;  /* 0x161000009e830fae */ /* 0x0009e2000d101d46 */
[C---:B------:R-:W-:Y:S01]  /*afe0*/  @P0 LEA R177, P1, R3.reuse, R177, 0x5 ;  /* 0x000000b103b10211 */ /* 0x040fe200078228ff */
[C---:B------:R-:W-:Y:S02]  /*aff0*/  FMUL.FTZ R133, R2.reuse, R133 ;  /* 0x0000008502857220 */ /* 0x040fe40000410000 */
[C---:B------:R-:W-:Y:S02]  /*b000*/  FMUL.FTZ R136, R2.reuse, R136 ;  /* 0x0000008802887220 */ /* 0x040fe40000410000 */
[C---:B------:R-:W-:Y:S02]  /*b010*/  FMUL.FTZ R137, R2.reuse, R137 ;  /* 0x0000008902897220 */ /* 0x040fe40000410000 */
[C---:B------:R-:W-:Y:S01]  /*b020*/  FMUL.FTZ R140, R2.reuse, R140 ;  /* 0x0000008c028c7220 */ /* 0x040fe20000410000 */
[----:B------:R4:W-:Y:S01]  /*b030*/  MUFU.EX2 R183, R8 ;  /* 0x0000000800b77308 */ /* 0x0009e20000000800 */
[C---:B------:R-:W-:Y:S02]  /*b040*/  FMUL.FTZ R141, R2.reuse, R141 ;  /* 0x0000008d028d7220 */ /* 0x040fe40000410000 */
[C---:B------:R-:W-:Y:S01]  /*b050*/  FMUL.FTZ R144, R2.reuse, R144 ;  /* 0x0000009002907220 */ /* 0x040fe20000410000 */
[----:B---3--:R-:W-:Y:S01]  /*b060*/  @P0 MOV R4, c[0x0][0x1e4] ;  /* 0x0000790000040a02 */ /* 0x008fe20000000f00 */
[C---:B------:R-:W-:Y:S02]  /*b070*/  FMUL.FTZ R145, R2.reuse, R145 ;  /* 0x0000009102917220 */ /* 0x040fe40000410000 */
[C---:B------:R-:W-:Y:S01]  /*b080*/  FMUL.FTZ R148, R2.reuse, R148 ;  /* 0x0000009402947220 */ /* 0x040fe20000410000 */
[----:B------:R-:W-:Y:S01]  /*b090*/  @P0 LEA.HI.X R176, R3, R176, R4, 0x5, P1 ;  /* 0x000000b003b00211 */ /* 0x000fe200008f2c04 */
[C---:B------:R-:W-:Y:S01]  /*b0a0*/  FMUL.FTZ R149, R2.reuse, R149 ;  /* 0x0000009502957220 */ /* 0x040fe20000410000 */
[----:B------:R-:W-:Y:S01]  /*b0b0*/  @P0 IADD3 R3, P6, R177, R182, RZ ;  /* 0x000000b6b1030210 */ /* 0x000fe20007fde0ff */
[----:B------:R-:W3:Y:S01]  /*b0c0*/  MUFU.EX2 R0, R0 ;  /* 0x0000000000007308 */ /* 0x000ee20000000800 */
[C---:B------:R-:W-:Y:S02]  /*b0d0*/  FMUL.FTZ R152, R2.reuse, R152 ;  /* 0x0000009802987220 */ /* 0x040fe40000410000 */
[----:B-1----:R-:W-:Y:S01]  /*b0e0*/  @P0 LEA R178, P1, R3, c[0x0][0x1c8], 0x1 ;  /* 0x0000720003b20a11 */ /* 0x002fe200078208ff */
[----:B------:R-:W-:Y:S01]  /*b0f0*/  FMUL.FTZ R153, R2, R153 ;  /* 0x0000009902997220 */ /* 0x000fe20000410000 */
[----:B------:R-:W-:Y:S01]  /*b100*/  @P0 IADD3.X R4, R176, R190, RZ, P6, !PT ;  /* 0x000000beb0040210 */ /* 0x000fe200037fe4ff */
[C---:B------:R-:W-:Y:S01]  /*b110*/  FMUL.FTZ R36, R2.reuse, R36 ;  /* 0x0000002402247220 */ /* 0x040fe20000410000 */
[----:B----4-:R-:W-:Y:S01]  /*b120*/  @P0 IADD3 R5, P6, R177, R185, RZ ;  /* 0x000000b9b1050210 */ /* 0x010fe20007fde0ff */
[----:B------:R-:W-:Y:S01]  /*b130*/  FMUL.FTZ R37, R2, R37 ;  /* 0x0000002502257220 */ /* 0x000fe20000410000 */
[----:B------:R-:W-:Y:S01]  /*b140*/  @P0 LEA.HI.X R179, R3, c[0x0][0x1cc], R4, 0x1, P1 ;  /* 0x0000730003b30a11 */ /* 0x000fe200008f0c04 */
[----:B------:R1:W4:Y:S01]  /*b150*/  MUFU.EX2 R182, R9 ;  /* 0x0000000900b67308 */ /* 0x0003220000000800 */
[----:B------:R-:W-:Y:S01]  /*b160*/  @P0 IADD3 R4, P1, R177, R187, RZ ;  /* 0x000000bbb1040210 */ /* 0x000fe20007f3e0ff */
[----:B------:R-:W-:Y:S01]  /*b170*/  FMUL.FTZ R3, R156, c[0x0][0x2d0] ;  /* 0x0000b4009c037a20 */ /* 0x000fe20000410000 */
[----:B------:R-:W-:Y:S01]  /*b180*/  @P0 IADD3.X R184, R176, R184, RZ, P6, !PT ;  /* 0x000000b8b0b80210 */ /* 0x000fe200037fe4ff */
[----:B------:R4:W-:Y:S01]  /*b190*/  @P0 LDGSTS.E.BYPASS.LTC128B.128 [R131+0x11100], [R178.64], !P5 ;  /* 0x11100000b2830fae */ /* 0x0009e2000e901d46 */
[----:B------:R-:W-:Y:S01]  /*b1a0*/  @P0 LEA R158, P6, R4, c[0x0][0x1c8], 0x1 ;  /* 0x00007200049e0a11 */ /* 0x000fe200078c08ff */
[--C-:B------:R-:W-:Y:S01]  /*b1b0*/  FFMA.FTZ R6, R6, c[0x0][0x2d0], -R3.reuse ;  /* 0x0000b40006067a23 */ /* 0x100fe20000010803 */
[----:B------:R-:W-:Y:S01]  /*b1c0*/  @P0 IADD3.X R186, R176, R186, RZ, P1, !PT ;  /* 0x000000bab0ba0210 */ /* 0x000fe20000ffe4ff */
[--C-:B------:R-:W-:Y:S01]  /*b1d0*/  FFMA.FTZ R7, R7, c[0x0][0x2d0], -R3.reuse ;  /* 0x0000b40007077a23 */ /* 0x100fe20000010803 */
[----:B------:R-:W-:Y:S01]  /*b1e0*/  @P0 IADD3 R177, P1, R177, R181, RZ ;  /* 0x000000b5b1b10210 */ /* 0x000fe20007f3e0ff */
[--C-:B------:R-:W-:Y:S01]  /*b1f0*/  FFMA.FTZ R10, R10, c[0x0][0x2d0], -R3.reuse ;  /* 0x0000b4000a0a7a23 */ /* 0x100fe20000010803 */
[----:B------:R-:W-:Y:S01]  /*b200*/  @P0 LEA.HI.X R159, R4, c[0x0][0x1cc], R186, 0x1, P6 ;  /* 0x00007300049f0a11 */ /* 0x000fe200030f0cba */
[--C-:B------:R-:W-:Y:S01]  /*b210*/  FFMA.FTZ R11, R11, c[0x0][0x2d0], -R3.reuse ;  /* 0x0000b4000b0b7a23 */ /* 0x100fe20000010803 */
[----:B------:R-:W-:Y:S01]  /*b220*/  @P0 IADD3.X R176, R176, R180, RZ, P1, !PT ;  /* 0x000000b4b0b00210 */ /* 0x000fe20000ffe4ff */
[----:B------:R4:W-:Y:S01]  /*b230*/  MUFU.EX2 R185, R7 ;  /* 0x0000000700b97308 */ /* 0x0009e20000000800 */
[C---:B------:R-:W-:Y:S01]  /*b240*/  @P0 LEA R8, P1, R5.reuse, c[0x0][0x1c8], 0x1 ;  /* 0x0000720005080a11 */ /* 0x040fe200078208ff */
[----:B------:R4:W-:Y:S01]  /*b250*/  @P0 LDGSTS.E.BYPASS.LTC128B.128 [R131+0x13100], [R158.64], !P4 ;  /* 0x131000009e830fae */ /* 0x0009e2000e101d46 */
[C---:B---3--:R-:W-:Y:S02]  /*b260*/  FMUL.FTZ R134, R0.reuse, R134 ;  /* 0x0000008600867220 */ /* 0x048fe40000410000 */
[C---:B------:R-:W-:Y:S02]  /*b270*/  FMUL.FTZ R135, R0.reuse, R135 ;  /* 0x0000008700877220 */ /* 0x040fe40000410000 */
[C---:B------:R-:W-:Y:S02]  /*b280*/  FMUL.FTZ R138, R0.reuse, R138 ;  /* 0x0000008a008a7220 */ /* 0x040fe40000410000 */
[C---:B------:R-:W-:Y:S01]  /*b290*/  FMUL.FTZ R139, R0.reuse, R139 ;  /* 0x0000008b008b7220 */ /* 0x040fe20000410000 */
[----:B-1----:R-:W-:Y:S01]  /*b2a0*/  @P0 LEA.HI.X R9, R5, c[0x0][0x1cc], R184, 0x1, P1 ;  /* 0x0000730005090a11 */ /* 0x002fe200008f0cb8 */
[----:B------:R1:W3:Y:S01]  /*b2b0*/  MUFU.EX2 R180, R6 ;  /* 0x0000000600b47308 */ /* 0x0002e20000000800 */
[C---:B------:R-:W-:Y:S01]  /*b2c0*/  @P0 LEA R4, P1, R177.reuse, c[0x0][0x1c8], 0x1 ;  /* 0x00007200b1040a11 */ /* 0x040fe200078208ff */
[C---:B------:R-:W-:Y:S02]  /*b2d0*/  FMUL.FTZ R142, R0.reuse, R142 ;  /* 0x0000008e008e7220 */ /* 0x040fe40000410000 */
[----:B------:R3:W-:Y:S01]  /*b2e0*/  @P0 LDGSTS.E.BYPASS.LTC128B.128 [R131+0x15100], [R8.64], !P3 ;  /* 0x1510000008830fae */ /* 0x0007e2000d901d46 */
[----:B------:R-:W-:Y:S01]  /*b2f0*/  @P0 LEA.HI.X R5, R177, c[0x0][0x1cc], R176, 0x1, P1 ;  /* 0x00007300b1050a11 */ /* 0x000fe200008f0cb0 */
[C---:B------:R-:W-:Y:S02]  /*b300*/  FMUL.FTZ R143, R0.reuse, R143 ;  /* 0x0000008f008f7220 */ /* 0x040fe40000410000 */
[C---:B------:R-:W-:Y:S02]  /*b310*/  FMUL.FTZ R146, R0.reuse, R146 ;  /* 0x0000009200927220 */ /* 0x040fe40000410000 */
[----:B------:R3:W-:Y:S01]  /*b320*/  @P0 LDGSTS.E.BYPASS.LTC128B.128 [R131+0x17100], [R4.64], !P2 ;  /* 0x1710000004830fae */ /* 0x0007e2000d101d46 */
[----:B------:R3:W-:Y:S01]  /*b330*/  MUFU.EX2 R190, R11 ;  /* 0x0000000b00be7308 */ /* 0x0007e20000000800 */
[C---:B------:R-:W-:Y:S02]  /*b340*/  FMUL.FTZ R147, R0.reuse, R147 ;  /* 0x0000009300937220 */ /* 0x040fe40000410000 */
[C---:B----4-:R-:W-:Y:S02]  /*b350*/  FMUL.FTZ R7, R0.reuse, R163 ;  /* 0x000000a300077220 */ /* 0x050fe40000410000 */
[----:B------:R-:W4:Y:S01]  /*b360*/  LDSM.16.MT88.4 R176, [R248] ;  /* 0x00000000f8b0783b */ /* 0x000f220000004200 */
[C---:B------:R-:W-:Y:S02]  /*b370*/  FMUL.FTZ R150, R0.reuse, R150 ;  /* 0x0000009600967220 */ /* 0x040fe40000410000 */
[C---:B------:R-:W-:Y:S02]  /*b380*/  FMUL.FTZ R151, R0.reuse, R151 ;  /* 0x0000009700977220 */ /* 0x040fe40000410000 */
[----:B------:R-:W3:Y:S01]  /*b390*/  MUFU.EX2 R159, R10 ;  /* 0x0000000a009f7308 */ /* 0x000ee20000000800 */
[C---:B------:R-:W-:Y:S01]  /*b3a0*/  FMUL.FTZ R154, R0.reuse, R154 ;  /* 0x0000009a009a7220 */ /* 0x040fe20000410000 */
[----:B------:R-:W0:Y:S01]  /*b3b0*/  LDGDEPBAR ;  /* 0x00000000000079af */ /* 0x000e220000000000 */
[----:B-1----:R-:W-:Y:S01]  /*b3c0*/  FMUL.FTZ R6, R0, R162 ;  /* 0x000000a200067220 */ /* 0x002fe20000410000 */
[----:B------:R-:W-:Y:S01]  /*b3d0*/  F2FP.PACK_AB R162, R182, R183 ;  /* 0x000000b7b6a2723e */ /* 0x000fe200000000ff */
[C---:B------:R-:W-:Y:S02]  /*b3e0*/  FMUL.FTZ R155, R0.reuse, R155 ;  /* 0x0000009b009b7220 */ /* 0x040fe40000410000 */
[C---:B------:R-:W-:Y:S02]  /*b3f0*/  FMUL.FTZ R38, R0.reuse, R38 ;  /* 0x0000002600267220 */ /* 0x040fe40000410000 */
[----:B------:R-:W-:Y:S02]  /*b400*/  FMUL.FTZ R39, R0, R39 ;  /* 0x0000002700277220 */ /* 0x000fe40000410000 */
[C---:B---3--:R-:W-:Y:S02]  /*b410*/  FMUL.FTZ R8, R2.reuse, R164 ;  /* 0x000000a402087220 */ /* 0x048fe40000410000 */
[----:B------:R-:W-:Y:S02]  /*b420*/  FMUL.FTZ R9, R2, R165 ;  /* 0x000000a502097220 */ /* 0x000fe40000410000 */
[----:B------:R-:W-:Y:S01]  /*b430*/  FMUL.FTZ R11, R0, R167 ;  /* 0x000000a7000b7220 */ /* 0x000fe20000410000 */
[----:B------:R-:W3:Y:S01]  /*b440*/  LDL.LU R131, [R1+0x118] ;  /* 0x0001180001837983 */ /* 0x000ee20000300800 */
[C---:B------:R-:W-:Y:S01]  /*b450*/  FMUL.FTZ R4, R2.reuse, R160 ;  /* 0x000000a002047220 */ /* 0x040fe20000410000 */
[----:B------:R-:W-:Y:S01]  /*b460*/  F2FP.PACK_AB R160, R191, R189 ;  /* 0x000000bdbfa0723e */ /* 0x000fe200000000ff */
[C---:B------:R-:W-:Y:S01]  /*b470*/  FMUL.FTZ R5, R2.reuse, R161 ;  /* 0x000000a102057220 */ /* 0x040fe20000410000 */
[----:B------:R-:W-:Y:S01]  /*b480*/  F2FP.PACK_AB R161, R185, R180 ;  /* 0x000000b4b9a1723e */ /* 0x000fe200000000ff */
[C---:B------:R-:W-:Y:S01]  /*b490*/  FMUL.FTZ R40, R2.reuse, R40 ;  /* 0x0000002802287220 */ /* 0x040fe20000410000 */
[----:B------:R-:W3:Y:S01]  /*b4a0*/  LDL R158, [R1+0x48] ;  /* 0x00004800019e7983 */ /* 0x000ee20000100800 */
[----:B------:R-:W-:Y:S01]  /*b4b0*/  FMUL.FTZ R41, R2, R41 ;  /* 0x0000002902297220 */ /* 0x000fe20000410000 */
[----:B------:R-:W-:Y:S01]  /*b4c0*/  F2FP.PACK_AB R163, R190, R159 ;  /* 0x0000009fbea3723e */ /* 0x000fe200000000ff */
[----:B------:R-:W-:Y:S02]  /*b4d0*/  FMUL.FTZ R10, R0, R166 ;  /* 0x000000a6000a7220 */ /* 0x000fe40000410000 */
[C---:B------:R-:W-:Y:S01]  /*b4e0*/  FMUL.FTZ R44, R2.reuse, R44 ;  /* 0x0000002c022c7220 */ /* 0x040fe20000410000 */
[----:B------:R-:W1:Y:S01]  /*b4f0*/  LDSM.16.MT88.4 R164, [R252] ;  /* 0x00000000fca4783b */ /* 0x000e620000004200 */
[C---:B------:R-:W-:Y:S02]  /*b500*/  FMUL.FTZ R45, R2.reuse, R45 ;  /* 0x0000002d022d7220 */ /* 0x040fe40000410000 */
[C---:B------:R-:W-:Y:S02]  /*b510*/  FMUL.FTZ R48, R2.reuse, R48 ;  /* 0x0000003002307220 */ /* 0x040fe40000410000 */
[C---:B------:R-:W-:Y:S01]  /*b520*/  FMUL.FTZ R49, R2.reuse, R49 ;  /* 0x0000003102317220 */ /* 0x040fe20000410000 */
[C---:B----4-:R-:W-:Y:S01]  /*b530*/  HMMA.16816.F32 R4, R160.reuse, R176, R4 ;  /* 0x000000b0a004723c */ /* 0x050fe20000001804 */
[----:B------:R-:W4:Y:S04]  /*b540*/  LDL R177, [R1+0x4] ;  /* 0x0000040001b17983 */ /* 0x000f280000100800 */
[C---:B------:R-:W-:Y:S02]  /*b550*/  FMUL.FTZ R52, R2.reuse, R52 ;  /* 0x0000003402347220 */ /* 0x040fe40000410000 */
[C---:B------:R-:W-:Y:S01]  /*b560*/  FMUL.FTZ R53, R2.reuse, R53 ;  /* 0x0000003502357220 */ /* 0x040fe20000410000 */
[C---:B------:R-:W-:Y:S04]  /*b570*/  HMMA.16816.F32 R8, R160.reuse, R178, R8 ;  /* 0x000000b2a008723c */ /* 0x040fe80000001808 */
[C---:B------:R-:W-:Y:S02]  /*b580*/  FMUL.FTZ R56, R2.reuse, R56 ;  /* 0x0000003802387220 */ /* 0x040fe40000410000 */
[C---:B------:R-:W-:Y:S01]  /*b590*/  FMUL.FTZ R57, R2.reuse, R57 ;  /* 0x0000003902397220 */ /* 0x040fe20000410000 */
[----:B------:R-:W-:Y:S01]  /*b5a0*/  MOV R179, R191 ;  /* 0x000000bf00b37202 */ /* 0x000fe20000000f00 */
[C---:B------:R-:W-:Y:S01]  /*b5b0*/  FMUL.FTZ R60, R2.reuse, R60 ;  /* 0x0000003c023c7220 */ /* 0x040fe20000410000 */
[----:B------:R-:W-:Y:S03]  /*b5c0*/  MOV R178, R183 ;  /* 0x000000b700b27202 */ /* 0x000fe60000000f00 */
        /* <DEDUP_REMOVED lines=34> */
[----:B------:R-:W-:Y:S01]  /*b7f0*/  FMUL.FTZ R121, R2, R121 ;  /* 0x0000007902797220 */ /* 0x000fe20000410000 */
        /* <DEDUP_REMOVED lines=46> */
[----:B------:R-:W-:Y:S02]  /*bae0*/  FMUL.FTZ R129, R2, R129 ;  /* 0x0000008102817220 */ /* 0x000fe40000410000 */
        /* <DEDUP_REMOVED lines=15> */
[----:B------:R-:W-:Y:S01]  /*bbe0*/  MUFU.EX2 R186, R19 ;  /* 0x0000001300ba7308 */ /* 0x000fe20000000800 */
[C---:B------:R-:W-:Y:S02]  /*bbf0*/  FMUL.FTZ R126, R0.reuse, R126 ;  /* 0x0000007e007e7220 */ /* 0x040fe40000410000 */
[C---:B------:R-:W-:Y:S02]  /*bc00*/  FMUL.FTZ R127, R0.reuse, R127 ;  /* 0x0000007f007f7220 */ /* 0x040fe40000410000 */
[----:B--2---:R-:W-:Y:S02]  /*bc10*/  FMUL.FTZ R130, R0, R130 ;  /* 0x0000008200827220 */ /* 0x004fe40000410000 */
[--C-:B------:R-:W-:Y:S02]  /*bc20*/  FFMA.FTZ R14, R14, c[0x0][0x2d0], -R3.reuse ;  /* 0x0000b4000e0e7a23 */ /* 0x100fe40000010803 */
[--C-:B------:R-:W-:Y:S02]  /*bc30*/  FFMA.FTZ R15, R15, c[0x0][0x2d0], -R3.reuse ;  /* 0x0000b4000f0f7a23 */ /* 0x100fe40000010803 */
[----:B------:R-:W-:Y:S01]  /*bc40*/  FFMA.FTZ R3, R35, c[0x0][0x2d0], -R3 ;  /* 0x0000b40023037a23 */ /* 0x000fe20000010803 */
[----:B------:R1:W-:Y:S01]  /*bc50*/  MUFU.EX2 R183, R14 ;  /* 0x0000000e00b77308 */ /* 0x0003e20000000800 */
[--C-:B------:R-:W-:Y:S02]  /*bc60*/  FFMA.FTZ R21, R21, c[0x0][0x2d0], -R188.reuse ;  /* 0x0000b40015157a23 */ /* 0x100fe400000108bc */
[--C-:B------:R-:W-:Y:S02]  /*bc70*/  FFMA.FTZ R20, R20, c[0x0][0x2d0], -R188.reuse ;  /* 0x0000b40014147a23 */ /* 0x100fe400000108bc */
[--C-:B------:R-:W-:Y:S02]  /*bc80*/  FFMA.FTZ R32, R32, c[0x0][0x2d0], -R188.reuse ;  /* 0x0000b40020207a23 */ /* 0x100fe400000108bc */
[--C-:B------:R-:W-:Y:S02]  /*bc90*/  FFMA.FTZ R12, R12, c[0x0][0x2d0], -R188.reuse ;  /* 0x0000b4000c0c7a23 */ /* 0x100fe400000108bc */
[----:B------:R-:W-:Y:S01]  /*bca0*/  FFMA.FTZ R13, R13, c[0x0][0x2d0], -R188 ;  /* 0x0000b4000d0d7a23 */ /* 0x000fe200000108bc */
[----:B------:R-:W-:Y:S10]  /*bcb0*/  MUFU.EX2 R20, R20 ;  /* 0x0000001400147308 */ /* 0x000ff40000000800 */
[----:B------:R2:W-:Y:S01]  /*bcc0*/  MUFU.EX2 R181, R12 ;  /* 0x0000000c00b57308 */ /* 0x0005e20000000800 */
[----:B-1----:R-:W-:Y:S09]  /*bcd0*/  F2FP.PACK_AB R14, R176, R191 ;  /* 0x000000bfb00e723e */ /* 0x002ff200000000ff */
[----:B------:R-:W-:Y:S10]  /*bce0*/  MUFU.EX2 R187, R13 ;  /* 0x0000000d00bb7308 */ /* 0x000ff40000000800 */
[----:B------:R-:W1:Y:S01]  /*bcf0*/  MUFU.EX2 R184, R15 ;  /* 0x0000000f00b87308 */ /* 0x000e620000000800 */
[----:B--2---:R-:W-:Y:S09]  /*bd00*/  MOV R12, R182 ;  /* 0x000000b6000c7202 */ /* 0x004ff20000000f00 */
[----:B------:R2:W2:Y:S01]  /*bd10*/  MUFU.EX2 R182, R18 ;  /* 0x0000001200b67308 */ /* 0x0004a20000000800 */
[----:B---3--:R-:W-:Y:S01]  /*bd20*/  FMUL.FTZ R131, R0, R131 ;  /* 0x0000008300837220 */ /* 0x008fe20000410000 */
[----:B------:R3:W4:Y:S01]  /*bd30*/  LDSM.16.MT88.4 R164, [R158] ;  /* 0x000000009ea4783b */ /* 0x0007220000004200 */
[----:B-1----:R-:W-:Y:S05]  /*bd40*/  F2FP.PACK_AB R13, R184, R183 ;  /* 0x000000b7b80d723e */ /* 0x002fea00000000ff */
[----:B--2---:R-:W-:Y:S01]  /*bd50*/  LDSM.16.MT88.4 R16, [R251+0x800] ;  /* 0x00080000fb10783b */ /* 0x004fe20000004200 */
[----:B------:R-:W-:Y:S05]  /*bd60*/  F2FP.PACK_AB R15, R186, R182 ;  /* 0x000000b6ba0f723e */ /* 0x000fea00000000ff */
[----:B---3--:R-:W2:Y:S01]  /*bd70*/  LDL.LU R158, [R1+0x84] ;  /* 0x00008400019e7983 */ /* 0x008ea20000300800 */
[C---:B----4-:R-:W-:Y:S08]  /*bd80*/  HMMA.16816.F32 R148, R160.reuse, R164, R148 ;  /* 0x000000a4a094723c */ /* 0x050ff00000001894 */
        /* <DEDUP_REMOVED lines=17> */
[----:B--2---:R-:W-:Y:S01]  /*bea0*/  FFMA.FTZ R158, R2, R158, R189 ;  /* 0x0000009e029e7223 */ /* 0x004fe200000100bd */
[----:B------:R-:W-:Y:S02]  /*beb0*/  MOV R189, R12 ;  /* 0x0000000c00bd7202 */ /* 0x000fe40000000f00 */
[----:B------:R-:W2:Y:S01]  /*bec0*/  LDL.LU R2, [R1+0x88] ;  /* 0x0000880001027983 */ /* 0x000ea20000300800 */
[-C--:B------:R-:W-:Y:S01]  /*bed0*/  F2FP.PACK_AB R12, R187, R181.reuse ;  /* 0x000000b5bb0c723e */ /* 0x080fe200000000ff */
        /* <DEDUP_REMOVED lines=18> */
[----:B--2---:R-:W-:Y:S02]  /*c000*/  FFMA.FTZ R2, R0, R2, R180 ;  /* 0x0000000200027223 */ /* 0x004fe400000100b4 */
[----:B------:R-:W-:Y:S02]  /*c010*/  MUFU.EX2 R180, R23 ;  /* 0x0000001700b47308 */ /* 0x000fe40000000800 */
[C---:B-1----:R-:W-:Y:S04]  /*c020*/  HMMA.16816.F32 R124, R160.reuse, R164, R124 ;  /* 0x000000a4a07c723c */ /* 0x042fe8000000187c */
[----:B------:R-:W-:Y:S02]  /*c030*/  FADD.FTZ R0, R179, R158 ;  /* 0x0000009eb3007221 */ /* 0x000fe40000010000 */
[----:B------:R-:W-:Y:S02]  /*c040*/  FADD.FTZ R2, R185, R2 ;  /* 0x00000002b9027221 */ /* 0x000fe40000010000 */
[----:B------:R-:W-:Y:S01]  /*c050*/  FADD.FTZ R0, R178, R0 ;  /* 0x00000000b2007221 */ /* 0x000fe20000010000 */
[----:B------:R-:W-:Y:S01]  /*c060*/  HMMA.16816.F32 R128, R160, R166, R128 ;  /* 0x000000a6a080723c */ /* 0x000fe20000001880 */
[----:B------:R-:W1:Y:S01]  /*c070*/  LDSM.16.MT88.4 R160, [R248+0x800] ;  /* 0x00080000f8a0783b */ /* 0x000e620000004200 */
[----:B------:R-:W-:Y:S01]  /*c080*/  MUFU.EX2 R179, R26 ;  /* 0x0000001a00b37308 */ /* 0x000fe20000000800 */
[----:B------:R-:W-:Y:S04]  /*c090*/  FADD.FTZ R2, R159, R2 ;  /* 0x000000029f027221 */ /* 0x000fe80000010000 */
[----:B------:R-:W2:Y:S01]  /*c0a0*/  LDSM.16.MT88.4 R164, [R252+0x800] ;  /* 0x00080000fca4783b */ /* 0x000ea20000004200 */
[----:B------:R-:W-:Y:S04]  /*c0b0*/  FADD.FTZ R2, R190, R2 ;  /* 0x00000002be027221 */ /* 0x000fe80000010000 */
[----:B------:R-:W-:Y:S01]  /*c0c0*/  MUFU.EX2 R178, R27 ;  /* 0x0000001b00b27308 */ /* 0x000fe20000000800 */
[----:B------:R-:W-:Y:S04]  /*c0d0*/  FADD.FTZ R2, R183, R2 ;  /* 0x00000002b7027221 */ /* 0x000fe80000010000 */
[----:B------:R-:W-:Y:S05]  /*c0e0*/  FADD.FTZ R2, R184, R2 ;  /* 0x00000002b8027221 */ /* 0x000fea0000010000 */
[----:B------:R-:W-:Y:S10]  /*c0f0*/  MUFU.EX2 R159, R34 ;  /* 0x00000022009f7308 */ /* 0x000ff40000000800 */
[----:B------:R3:W-:Y:S01]  /*c100*/  MUFU.EX2 R185, R32 ;  /* 0x0000002000b97308 */ /* 0x0007e20000000800 */
[C---:B-1----:R-:W-:Y:S09]  /*c110*/  HMMA.16816.F32 R4, R12.reuse, R160, R4 ;  /* 0x000000a00c04723c */ /* 0x042ff20000001804 */
[----:B------:R-:W-:Y:S01]  /*c120*/  MUFU.EX2 R158, R3 ;  /* 0x00000003009e7308 */ /* 0x000fe20000000800 */
[C---:B------:R-:W-:Y:S01]  /*c130*/  HMMA.16816.F32 R8, R12.reuse, R162, R8 ;  /* 0x000000a20c08723c */ /* 0x040fe20000001808 */
[----:B------:R-:W1:Y:S07]  /*c140*/  LDSM.16.MT88.4 R160, [R177+0x800] ;  /* 0x00080000b1a0783b */ /* 0x000e6e0000004200 */
[C---:B--2---:R-:W-:Y:S07]  /*c150*/  HMMA.16816.F32 R132, R12.reuse, R164, R132 ;  /* 0x000000a40c84723c */ /* 0x044fee0000001884 */
[----:B------:R-:W-:Y:S01]  /*c160*/  MOV R165, R181 ;  /* 0x000000b500a57202 */ /* 0x000fe20000000f00 */
[C---:B------:R-:W-:Y:S01]  /*c170*/  HMMA.16816.F32 R136, R12.reuse, R166, R136 ;  /* 0x000000a60c88723c */ /* 0x040fe20000001888 */
[----:B------:R2:W-:Y:S03]  /*c180*/  MUFU.EX2 R167, R21 ;  /* 0x0000001500a77308 */ /* 0x0005e60000000800 */
[----:B------:R-:W-:Y:S04]  /*c190*/  MOV R164, R191 ;  /* 0x000000bf00a47202 */ /* 0x000fe80000000f00 */
[C---:B------:R-:W-:Y:S03]  /*c1a0*/  HMMA.16816.F32 R140, R12.reuse, R16, R140 ;  /* 0x000000100c8c723c */ /* 0x040fe6000000188c */
[----:B------:R4:W4:Y:S01]  /*c1b0*/  MUFU.EX2 R181, R22 ;  /* 0x0000001600b57308 */ /* 0x0009220000000800 */
[----:B---3--:R-:W-:Y:S04]  /*c1c0*/  MOV R32, R164 ;  /* 0x000000a400207202 */ /* 0x008fe80000000f00 */
[C---:B------:R-:W-:Y:S01]  /*c1d0*/  HMMA.16816.F32 R144, R12.reuse, R18, R144 ;  /* 0x000000120c90723c */ /* 0x040fe20000001890 */
[----:B------:R-:W3:Y:S04]  /*c1e0*/  LDSM.16.MT88.4 R16, [R248+0x2800] ;  /* 0x00280000f810783b */ /* 0x000ee80000004200 */
[----:B------:R-:W-:Y:S03]  /*c1f0*/  MUFU.EX2 R166, R24 ;  /* 0x0000001800a67308 */ /* 0x000fe60000000800 */
[C---:B-1----:R-:W-:Y:S04]  /*c200*/  HMMA.16816.F32 R148, R12.reuse, R160, R148 ;  /* 0x000000a00c94723c */ /* 0x042fe80000001894 */
[----:B--2---:R-:W-:Y:S01]  /*c210*/  MOV R21, R189 ;  /* 0x000000bd00157202 */ /* 0x004fe20000000f00 */
[--C-:B------:R-:W-:Y:S01]  /*c220*/  FFMA.FTZ R189, R28, c[0x0][0x2d0], -R188.reuse ;  /* 0x0000b4001cbd7a23 */ /* 0x100fe200000108bc */
[----:B------:R-:W-:Y:S01]  /*c230*/  MOV R28, R187 ;  /* 0x000000bb001c7202 */ /* 0x000fe20000000f00 */
[----:B------:R1:W2:Y:S01]  /*c240*/  MUFU.EX2 R191, R25 ;  /* 0x0000001900bf7308 */ /* 0x0002a20000000800 */
[--C-:B------:R-:W-:Y:S01]  /*c250*/  FFMA.FTZ R187, R29, c[0x0][0x2d0], -R188.reuse ;  /* 0x0000b4001dbb7a23 */ /* 0x100fe200000108bc */
[C---:B------:R-:W-:Y:S01]  /*c260*/  HMMA.16816.F32 R152, R12.reuse, R162, R152 ;  /* 0x000000a20c98723c */ /* 0x040fe20000001898 */
[----:B------:R-:W2:Y:S02]  /*c270*/  LDSM.16.MT88.4 R160, [R252+0x2800] ;  /* 0x00280000fca0783b */ /* 0x000ea40000004200 */
[----:B------:R-:W-:Y:S01]  /*c280*/  MOV R29, R21 ;  /* 0x00000015001d7202 */ /* 0x000fe20000000f00 */
[----:B------:R-:W-:Y:S01]  /*c290*/  FFMA.FTZ R188, R33, c[0x0][0x2d0], -R188 ;  /* 0x0000b40021bc7a23 */ /* 0x000fe200000108bc */
[----:B------:R-:W-:Y:S02]  /*c2a0*/  MOV R33, R20 ;  /* 0x0000001400217202 */ /* 0x000fe40000000f00 */
[----:B----4-:R-:W-:Y:S01]  /*c2b0*/  LDSM.16.MT88.4 R20, [R248+0x1000] ;  /* 0x00100000f814783b */ /* 0x010fe20000004200 */
[----:B------:R-:W-:Y:S01]  /*c2c0*/  FADD.FTZ R0, R29, R0 ;  /* 0x000000001d007221 */ /* 0x000fe20000010000 */
[----:B------:R-:W-:Y:S03]  /*c2d0*/  MUFU.EX2 R189, R189 ;  /* 0x000000bd00bd7308 */ /* 0x000fe60000000800 */
[-C--:B------:R-:W-:Y:S01]  /*c2e0*/  MOV R184, R33.reuse ;  /* 0x0000002100b87202 */ /* 0x080fe20000000f00 */
[----:B------:R-:W-:Y:S04]  /*c2f0*/  FADD.FTZ R0, R165, R0 ;  /* 0x00000000a5007221 */ /* 0x000fe80000010000 */
[----:B------:R-:W-:Y:S02]  /*c300*/  FADD.FTZ R0, R28, R0 ;  /* 0x000000001c007221 */ /* 0x000fe40000010000 */
[----:B------:R-:W-:Y:S02]  /*c310*/  MUFU.EX2 R188, R188 ;  /* 0x000000bc00bc7308 */ /* 0x000fe40000000800 */
[----:B------:R-:W-:Y:S01]  /*c320*/  FADD.FTZ R3, R32, R0 ;  /* 0x0000000020037221 */ /* 0x000fe20000010000 */
[----:B-1----:R-:W-:Y:S01]  /*c330*/  LDSM.16.MT88.4 R24, [R251+0x1000] ;  /* 0x00100000fb18783b */ /* 0x002fe20000004200 */
[----:B------:R-:W-:Y:S01]  /*c340*/  FADD.FTZ R0, R182, R2 ;  /* 0x00000002b6007221 */ /* 0x000fe20000010000 */
[C---:B---3--:R-:W-:Y:S03]  /*c350*/  HMMA.16816.F32 R36, R12.reuse, R16, R36 ;  /* 0x000000100c24723c */ /* 0x048fe60000001824 */
[----:B------:R-:W-:Y:S02]  /*c360*/  FADD.FTZ R0, R186, R0 ;  /* 0x00000000ba007221 */ /* 0x000fe40000010000 */
[----:B------:R-:W-:Y:S02]  /*c370*/  MUFU.EX2 R187, R187 ;  /* 0x000000bb00bb7308 */ /* 0x000fe40000000800 */
[----:B------:R-:W-:Y:S01]  /*c380*/  FADD.FTZ R0, R181, R0 ;  /* 0x00000000b5007221 */ /* 0x000fe20000010000 */
[C---:B------:R-:W-:Y:S01]  /*c390*/  HMMA.16816.F32 R40, R12.reuse, R18, R40 ;  /* 0x000000120c28723c */ /* 0x040fe20000001828 */
[----:B------:R-:W1:Y:S03]  /*c3a0*/  LDSM.16.MT88.4 R16, [R251+0x2800] ;  /* 0x00280000fb10783b */ /* 0x000e660000004200 */
[C---:B------:R-:W-:Y:S04]  /*c3b0*/  FADD.FTZ R0, R180.reuse, R0 ;  /* 0x00000000b4007221 */ /* 0x040fe80000010000 */
        /* <DEDUP_REMOVED lines=35> */
[----:B------:R-:W-:Y:S01]  /*c5f0*/  F2FP.PACK_AB R14, R191, R166 ;  /* 0x000000a6bf0e723e */ /* 0x000fe200000000ff */
[----:B------:R-:W-:Y:S02]  /*c600*/  LDSM.16.MT88.4 R32, [R248+0x3800] ;  /* 0x00380000f820783b */ /* 0x000fe40000004200 */
[----:B------:R-:W-:Y:S02]  /*c610*/  F2FP.PACK_AB R13, R180, R181 ;  /* 0x000000b5b40d723e */ /* 0x000fe400000000ff */
[----:B------:R-:W-:Y:S07]  /*c620*/  F2FP.PACK_AB R15, R178, R179 ;  /* 0x000000b3b20f723e */ /* 0x000fee00000000ff */
        /* <DEDUP_REMOVED lines=34> */
[C---:B------:R-:W-:Y:S08]  /*c850*/  HMMA.16816.F32 R96, R12.reuse, R26, R96 ;  /* 0x0000001a0c60723c */ /* 0x040ff00000001860 */
[C---:B---3--:R-:W-:Y:S07]  /*c860*/  HMMA.16816.F32 R100, R12.reuse, R160, R100 ;  /* 0x000000a00c64723c */ /* 0x048fee0000001864 */
[----:B------:R-:W-:Y:S01]  /*c870*/  MOV R160, R177 ;  /* 0x000000b100a07202 */ /* 0x000fe20000000f00 */
[C---:B------:R-:W-:Y:S01]  /*c880*/  HMMA.16816.F32 R104, R12.reuse, R162, R104 ;  /* 0x000000a20c68723c */ /* 0x040fe20000001868 */
[----:B------:R-:W2:Y:S03]  /*c890*/  MUFU.EX2 R177, R30 ;  /* 0x0000001e00b17308 */ /* 0x000ea60000000800 */
[----:B------:R-:W3:Y:S01]  /*c8a0*/  LDSM.16.MT88.4 R24, [R160+0x7000] ;  /* 0x00700000a018783b */ /* 0x000ee20000004200 */
[----:B------:R-:W-:Y:S02]  /*c8b0*/  MOV R182, R160 ;  /* 0x000000a000b67202 */ /* 0x000fe40000000f00 */
[----:B------:R-:W-:Y:S01]  /*c8c0*/  MOV R162, R166 ;  /* 0x000000a600a27202 */ /* 0x000fe20000000f00 */
[C---:B-1----:R-:W-:Y:S04]  /*c8d0*/  HMMA.16816.F32 R108, R12.reuse, R16, R108 ;  /* 0x000000100c6c723c */ /* 0x042fe8000000186c */
[----:B------:R-:W-:Y:S02]  /*c8e0*/  MOV R163, R167 ;  /* 0x000000a700a37202 */ /* 0x000fe40000000f00 */
[----:B------:R-:W1:Y:S01]  /*c8f0*/  LDSM.16.MT88.4 R164, [R248+0x1800] ;  /* 0x00180000f8a4783b */ /* 0x000e620000004200 */
[----:B------:R-:W-:Y:S01]  /*c900*/  MOV R161, R176 ;  /* 0x000000b000a17202 */ /* 0x000fe20000000f00 */
[C---:B------:R-:W-:Y:S01]  /*c910*/  HMMA.16816.F32 R112, R12.reuse, R18, R112 ;  /* 0x000000120c70723c */ /* 0x040fe20000001870 */
[----:B------:R4:W2:Y:S03]  /*c920*/  MUFU.EX2 R176, R31 ;  /* 0x0000001f00b07308 */ /* 0x0008a60000000800 */
[----:B------:R-:W1:Y:S01]  /*c930*/  LDSM.16.MT88.4 R16, [R252+0x1800] ;  /* 0x00180000fc10783b */ /* 0x000e620000004200 */
[----:B------:R-:W-:Y:S02]  /*c940*/  MOV R190, R162 ;  /* 0x000000a200be7202 */ /* 0x000fe40000000f00 */
[----:B------:R-:W-:Y:S01]  /*c950*/  MOV R183, R163 ;  /* 0x000000a300b77202 */ /* 0x000fe20000000f00 */
[C---:B------:R-:W-:Y:S04]  /*c960*/  HMMA.16816.F32 R116, R12.reuse, R20, R116 ;  /* 0x000000140c74723c */ /* 0x040fe80000001874 */
[----:B------:R-:W-:Y:S04]  /*c970*/  MOV R2, R161 ;  /* 0x000000a100027202 */ /* 0x000fe80000000f00 */
[C---:B------:R-:W-:Y:S01]  /*c980*/  HMMA.16816.F32 R120, R12.reuse, R22, R120 ;  /* 0x000000160c78723c */ /* 0x040fe20000001878 */
[----:B------:R1:W-:Y:S03]  /*c990*/  LDSM.16.MT88.4 R20, [R160+0x1800] ;  /* 0x00180000a014783b */ /* 0x0003e60000004200 */
[----:B------:R-:W-:Y:S02]  /*c9a0*/  FADD.FTZ R2, R2, R3 ;  /* 0x0000000302027221 */ /* 0x000fe40000010000 */
[----:B------:R-:W-:Y:S02]  /*c9b0*/  FADD.FTZ R3, R178, R0 ;  /* 0x00000000b2037221 */ /* 0x000fe40000010000 */
[----:B------:R-:W-:Y:S01]  /*c9c0*/  FADD.FTZ R2, R184, R2 ;  /* 0x00000002b8027221 */ /* 0x000fe20000010000 */
[----:B----4-:R-:W4:Y:S01]  /*c9d0*/  LDSM.16.MT88.4 R28, [R251+0x1800] ;  /* 0x00180000fb1c783b */ /* 0x010f220000004200 */
[C---:B---3--:R-:W-:Y:S03]  /*c9e0*/  HMMA.16816.F32 R124, R12.reuse, R24, R124 ;  /* 0x000000180c7c723c */ /* 0x048fe6000000187c */
[----:B--2---:R-:W-:Y:S02]  /*c9f0*/  FADD.FTZ R3, R177, R3 ;  /* 0x00000003b1037221 */ /* 0x004fe40000010000 */
[----:B------:R-:W-:Y:S02]  /*ca00*/  FADD.FTZ R2, R183, R2 ;  /* 0x00000002b7027221 */ /* 0x000fe40000010000 */
[----:B------:R-:W-:Y:S01]  /*ca10*/  FADD.FTZ R3, R176, R3 ;  /* 0x00000003b0037221 */ /* 0x000fe20000010000 */
[----:B------:R-:W-:Y:S01]  /*ca20*/  HMMA.16816.F32 R128, R12, R26, R128 ;  /* 0x0000001a0c80723c */ /* 0x000fe20000001880 */
[----:B------:R-:W2:Y:S03]  /*ca30*/  LDSM.16.MT88.4 R24, [R252+0x3800] ;  /* 0x00380000fc18783b */ /* 0x000ea60000004200 */
[----:B------:R-:W-:Y:S03]  /*ca40*/  FADD.FTZ R2, R190, R2 ;  /* 0x00000002be027221 */ /* 0x000fe60000010000 */
[----:B------:R-:W-:Y:S01]  /*ca50*/  F2FP.PACK_AB R12, R187, R189 ;  /* 0x000000bdbb0c723e */ /* 0x000fe200000000ff */
[----:B------:R-:W-:Y:S01]  /*ca60*/  FADD.FTZ R2, R191, R2 ;  /* 0x00000002bf027221 */ /* 0x000fe20000010000 */
[----:B------:R-:W-:Y:S03]  /*ca70*/  F2FP.PACK_AB R13, R176, R177 ;  /* 0x000000b1b00d723e */ /* 0x000fe600000000ff */
[----:B------:R-:W-:Y:S01]  /*ca80*/  F2FP.PACK_AB R14, R188, R185 ;  /* 0x000000b9bc0e723e */ /* 0x000fe200000000ff */
[----:B------:R-:W-:Y:S01]  /*ca90*/  FADD.FTZ R0, R189, R2 ;  /* 0x00000002bd007221 */ /* 0x000fe20000010000 */
[----:B------:R-:W-:Y:S03]  /*caa0*/  F2FP.PACK_AB R15, R158, R159 ;  /* 0x0000009f9e0f723e */ /* 0x000fe600000000ff */
[----:B------:R-:W-:Y:S04]  /*cab0*/  FADD.FTZ R0, R187, R0 ;  /* 0x00000000bb007221 */ /* 0x000fe80000010000 */
[C---:B-1----:R-:W-:Y:S01]  /*cac0*/  HMMA.16816.F32 R160, R12.reuse, R164, R4 ;  /* 0x000000a40ca0723c */ /* 0x042fe20000001804 */
[----:B------:R-:W1:Y:S02]  /*cad0*/  LDSM.16.MT88.4 R4, [R251+0x3800] ;  /* 0x00380000fb04783b */ /* 0x000e640000004200 */
[----:B------:R-:W-:Y:S02]  /*cae0*/  FADD.FTZ R2, R185, R0 ;  /* 0x00000000b9027221 */ /* 0x000fe40000010000 */
[----:B------:R-:W-:Y:S01]  /*caf0*/  FADD.FTZ R0, R159, R3 ;  /* 0x000000039f007221 */ /* 0x000fe20000010000 */
[----:B------:R-:W-:Y:S01]  /*cb00*/  MOV R159, R156 ;  /* 0x0000009c009f7202 */ /* 0x000fe20000000f00 */
[----:B------:R-:W-:Y:S01]  /*cb10*/  FADD.FTZ R2, R188, R2 ;  /* 0x00000002bc027221 */ /* 0x000fe20000010000 */
[C---:B------:R-:W-:Y:S01]  /*cb20*/  HMMA.16816.F32 R164, R12.reuse, R166, R8 ;  /* 0x000000a60ca4723c */ /* 0x040fe20000001808 */
[----:B------:R-:W3:Y:S03]  /*cb30*/  LDSM.16.MT88.4 R8, [R182+0x3800] ;  /* 0x00380000b608783b */ /* 0x000ee60000004200 */
[----:B------:R-:W-:Y:S01]  /*cb40*/  FADD.FTZ R0, R158, R0 ;  /* 0x000000009e007221 */ /* 0x000fe20000010000 */
[----:B------:R-:W-:Y:S02]  /*cb50*/  MOV R158, R157 ;  /* 0x0000009d009e7202 */ /* 0x000fe40000000f00 */
[----:B------:R-:W-:Y:S01]  /*cb60*/  STL [R1+0x84], R2 ;  /* 0x0000840201007387 */ /* 0x000fe20000100800 */
[C---:B------:R-:W-:Y:S05]  /*cb70*/  HMMA.16816.F32 R132, R12.reuse, R16, R132 ;  /* 0x000000100c84723c */ /* 0x040fea0000001884 */
[----:B------:R-:W-:Y:S03]  /*cb80*/  STL [R1+0x88], R0 ;  /* 0x0000880001007387 */ /* 0x000fe60000100800 */
[C---:B------:R-:W-:Y:S03]  /*cb90*/  HMMA.16816.F32 R136, R12.reuse, R18, R136 ;  /* 0x000000120c88723c */ /* 0x040fe60000001888 */
[----:B------:R-:W1:Y:S05]  /*cba0*/  LDSM.16.MT88.4 R16, [R248+0x5800] ;  /* 0x00580000f810783b */ /* 0x000e6a0000004200 */
[C---:B----4-:R-:W-:Y:S08]  /*cbb0*/  HMMA.16816.F32 R140, R12.reuse, R28, R140 ;  /* 0x0000001c0c8c723c */ /* 0x050ff0000000188c */
[C---:B------:R-:W-:Y:S01]  /*cbc0*/  HMMA.16816.F32 R144, R12.reuse, R30, R144 ;  /* 0x0000001e0c90723c */ /* 0x040fe20000001890 */
[----:B------:R-:W-:Y:S07]  /*cbd0*/  LDSM.16.MT88.4 R28, [R251+0x5800] ;  /* 0x00580000fb1c783b */ /* 0x000fee0000004200 */
[C---:B------:R-:W-:Y:S08]  /*cbe0*/  HMMA.16816.F32 R148, R12.reuse, R20, R148 ;  /* 0x000000140c94723c */ /* 0x040ff00000001894 */
[C---:B------:R-:W-:Y:S01]  /*cbf0*/  HMMA.16816.F32 R152, R12.reuse, R22, R152 ;  /* 0x000000160c98723c */ /* 0x040fe20000001898 */
[----:B------:R-:W4:Y:S07]  /*cc00*/  LDSM.16.MT88.4 R20, [R252+0x5800] ;  /* 0x00580000fc14783b */ /* 0x000f2e0000004200 */
[C---:B------:R-:W-:Y:S08]  /*cc10*/  HMMA.16816.F32 R36, R12.reuse, R32, R36 ;  /* 0x000000200c24723c */ /* 0x040ff00000001824 */
[C---:B------:R-:W-:Y:S08]  /*cc20*/  HMMA.16816.F32 R40, R12.reuse, R34, R40 ;  /* 0x000000220c28723c */ /* 0x040ff00000001828 */
[C---:B--2---:R-:W-:Y:S08]  /*cc30*/  HMMA.16816.F32 R44, R12.reuse, R24, R44 ;  /* 0x000000180c2c723c */ /* 0x044ff0000000182c */
[C---:B------:R-:W-:Y:S01]  /*cc40*/  HMMA.16816.F32 R48, R12.reuse, R26, R48 ;  /* 0x0000001a0c30723c */ /* 0x040fe20000001830 */
[----:B------:R-:W-:Y:S07]  /*cc50*/  LDSM.16.MT88.4 R24, [R251+0x7800] ;  /* 0x00780000fb18783b */ /* 0x000fee0000004200 */
[C---:B-1----:R-:W-:Y:S08]  /*cc60*/  HMMA.16816.F32 R52, R12.reuse, R4, R52 ;  /* 0x000000040c34723c */ /* 0x042ff00000001834 */
[C---:B------:R-:W-:Y:S01]  /*cc70*/  HMMA.16816.F32 R56, R12.reuse, R6, R56 ;  /* 0x000000060c38723c */ /* 0x040fe20000001838 */
[----:B------:R-:W1:Y:S07]  /*cc80*/  LDSM.16.MT88.4 R4, [R182+0x5800] ;  /* 0x00580000b604783b */ /* 0x000e6e0000004200 */
[C---:B---3--:R-:W-:Y:S08]  /*cc90*/  HMMA.16816.F32 R60, R12.reuse, R8, R60 ;  /* 0x000000080c3c723c */ /* 0x048ff0000000183c */
[C---:B------:R-:W-:Y:S01]  /*cca0*/  HMMA.16816.F32 R64, R12.reuse, R10, R64 ;  /* 0x0000000a0c40723c */ /* 0x040fe20000001840 */
[----:B------:R-:W2:Y:S07]  /*ccb0*/  LDSM.16.MT88.4 R8, [R248+0x7800] ;  /* 0x00780000f808783b */ /* 0x000eae0000004200 */
[C---:B------:R-:W-:Y:S08]  /*ccc0*/  HMMA.16816.F32 R68, R12.reuse, R16, R68 ;  /* 0x000000100c44723c */ /* 0x040ff00000001844 */
[C---:B------:R-:W-:Y:S01]  /*ccd0*/  HMMA.16816.F32 R72, R12.reuse, R18, R72 ;  /* 0x000000120c48723c */ /* 0x040fe20000001848 */
[----:B------:R-:W3:Y:S07]  /*cce0*/  LDSM.16.MT88.4 R16, [R252+0x7800] ;  /* 0x00780000fc10783b */ /* 0x000eee0000004200 */
[C---:B----4-:R-:W-:Y:S08]  /*ccf0*/  HMMA.16816.F32 R76, R12.reuse, R20, R76 ;  /* 0x000000140c4c723c */ /* 0x050ff0000000184c */
[C---:B------:R-:W-:Y:S01]  /*cd00*/  HMMA.16816.F32 R80, R12.reuse, R22, R80 ;  /* 0x000000160c50723c */ /* 0x040fe20000001850 */
[----:B------:R-:W4:Y:S07]  /*cd10*/  LDSM.16.MT88.4 R20, [R182+0x7800] ;  /* 0x00780000b614783b */ /* 0x000f2e0000004200 */
[C---:B------:R-:W-:Y:S08]  /*cd20*/  HMMA.16816.F32 R84, R12.reuse, R28, R84 ;  /* 0x0000001c0c54723c */ /* 0x040ff00000001854 */
[C---:B------:R-:W-:Y:S08]  /*cd30*/  HMMA.16816.F32 R88, R12.reuse, R30, R88 ;  /* 0x0000001e0c58723c */ /* 0x040ff00000001858 */
[C---:B-1----:R-:W-:Y:S08]  /*cd40*/  HMMA.16816.F32 R92, R12.reuse, R4, R92 ;  /* 0x000000040c5c723c */ /* 0x042ff0000000185c */
[C---:B------:R-:W-:Y:S08]  /*cd50*/  HMMA.16816.F32 R96, R12.reuse, R6, R96 ;  /* 0x000000060c60723c */ /* 0x040ff00000001860 */
[C---:B--2---:R-:W-:Y:S08]  /*cd60*/  HMMA.16816.F32 R100, R12.reuse, R8, R100 ;  /* 0x000000080c64723c */ /* 0x044ff00000001864 */
[C---:B------:R-:W-:Y:S08]  /*cd70*/  HMMA.16816.F32 R104, R12.reuse, R10, R104 ;  /* 0x0000000a0c68723c */ /* 0x040ff00000001868 */
[C---:B---3--:R-:W-:Y:S08]  /*cd80*/  HMMA.16816.F32 R108, R12.reuse, R16, R108 ;  /* 0x000000100c6c723c */ /* 0x048ff0000000186c */
[C---:B------:R-:W-:Y:S08]  /*cd90*/  HMMA.16816.F32 R112, R12.reuse, R18, R112 ;  /* 0x000000120c70723c */ /* 0x040ff00000001870 */
[C---:B------:R-:W-:Y:S08]  /*cda0*/  HMMA.16816.F32 R116, R12.reuse, R24, R116 ;  /* 0x000000180c74723c */ /* 0x040ff00000001874 */
[C---:B------:R-:W-:Y:S08]  /*cdb0*/  HMMA.16816.F32 R120, R12.reuse, R26, R120 ;  /* 0x0000001a0c78723c */ /* 0x040ff00000001878 */
[C---:B----4-:R-:W-:Y:S08]  /*cdc0*/  HMMA.16816.F32 R124, R12.reuse, R20, R124 ;  /* 0x000000140c7c723c */ /* 0x050ff0000000187c */
[----:B------:R-:W-:Y:S01]  /*cdd0*/  HMMA.16816.F32 R128, R12, R22, R128 ;  /* 0x000000160c80723c */ /* 0x000fe20000001880 */
[----:B------:R-:W-:-:S07]  /*cde0*/  @P0 BRA `(.L_x_3421) ;  /* 0xffffca6000000947 */ /* 0x000fce000383ffff */
.L_x_3420:
[----:B------:R-:W-:Y:S07]  /*cdf0*/  @!UPT UIADD3 URZ, URZ, URZ, URZ ;  /* 0x0000003f3f3ff290 */ /* 0x000fee000fffe03f */
[----:B------:R-:W-:Y:S02]  /*ce00*/  MOV R7, 0x1f ;  /* 0x0000001f00077802 */ /* 0x000fe40000000f00 */
[----:B------:R-:W-:Y:S01]  /*ce10*/  MOV R6, 0xffffffff ;  /* 0xffffffff00067802 */ /* 0x000fe20000000f00 */
[----:B------:R-:W-:Y:S06]  /*ce20*/  BRA.DIV ~URZ, `(.L_x_3422) ;  /* 0x00002a427f007947 */ /* 0x000fec000b800000 */
[----:B------:R-:W2:Y:S04]  /*ce30*/  LDL R2, [R1+0x84] ;  /* 0x0000840001027983 */ /* 0x000ea80000100800 */
[----:B--2---:R1:W2:Y:S02]  /*ce40*/  SHFL.BFLY PT, R0, R2, 0x2, 0x1f ;  /* 0x0c401f0002007f89 */ /* 0x0042a400000e0000 */
.L_x_3436:
        /* <DEDUP_REMOVED lines=9> */
.L_x_3437:
        /* <DEDUP_REMOVED lines=149> */
.L_x_3415:
        /* <DEDUP_REMOVED lines=19> */
.L_x_3425:
[----:B--2---:R-:W-:Y:S05]  /*d960*/  BSYNC B0 ;  /* 0x0000000000007941 */ /* 0x004fea0003800000 */
.L_x_3424:
        /* <DEDUP_REMOVED lines=15> */
[----:B-1----:R-:W-:Y:S05]  /*da60*/  CALL.REL.NOINC `($__internal_69_$__cuda_sm70_shflsync_idx_p) ;  /* 0x0000200000007944 */ /* 0x002fea0003c00000 */
.L_x_3428:
        /* <DEDUP_REMOVED lines=129> */
[----:B------:R-:W-:Y:S02]  /*e280*/  IADD3 R29, R205, 0xb0, RZ ;  /* 0x000000b0cd1d7810 */ /* 0x000fe40007ffe0ff */
[----:B------:R-:W-:Y:S02]  /*e290*/  ISETP.GE.AND P0, PT, R6, UR4, PT ;  /* 0x0000000406007c0c */ /* 0x000fe4000bf06270 */
        /* <DEDUP_REMOVED lines=22> */
[----:B------:R-:W-:Y:S01]  /*e400*/  SHF.R.S32.HI R53, RZ, 0x1f, R29 ;  /* 0x0000001fff357819 */ /* 0x000fe2000001141d */
[----:B------:R-:W-:Y:S05]  /*e410*/  @P1 BRA `(.L_x_3430) ;  /* 0x000007f000001947 */ /* 0x000fea0003800000 */
[----:B--2-4-:R-:W-:Y:S02]  /*e420*/  ISETP.GE.AND P1, PT, R205, c[0x0][0x3c8], PT ;  /* 0x0000f200cd007a0c */ /* 0x014fe40003f26270 */
[----:B------:R-:W-:Y:S02]  /*e430*/  ISETP.GE.AND P3, PT, R10, c[0x0][0x3c8], PT ;  /* 0x0000f2000a007a0c */ /* 0x000fe40003f66270 */
        /* <DEDUP_REMOVED lines=86> */
[----:B-----5:R-:W-:-:S03]  /*e9a0*/  ISETP.GE.AND P5, PT, R202, c[0x0][0x3c8], PT ;  /* 0x0000f200ca007a0c */ /* 0x020fc60003fa6270 */
        /* <DEDUP_REMOVED lines=38> */
.L_x_3430:
[----:B--2-4-:R-:W-:Y:S05]  /*ec10*/  BSYNC B0 ;  /* 0x0000000000007941 */ /* 0x014fea0003800000 */
.L_x_3429:
[----:B------:R1:W2:Y:S04]  /*ec20*/  SHFL.IDX PT, R3, R31, 0x1, 0x1c1f ;  /* 0x003c1f001f037f89 */ /* 0x0002a800000e0000 */
[----:B------:R1:W3:Y:S01]  /*ec30*/  SHFL.IDX PT, R2, R36, 0x1, 0x1c1f ;  /* 0x003c1f0024027f89 */ /* 0x0002e200000e0000 */
[----:B------:R-:W-:Y:S05]  /*ec40*/  @P0 BRA `(.L_x_3431) ;  /* 0x00000ad000000947 */ /* 0x000fea0003800000 */
[----:B------:R-:W-:Y:S02]  /*ec50*/  ISETP.GE.AND P4, PT, R10, c[0x0][0x3c8], PT ;  /* 0x0000f2000a007a0c */ /* 0x000fe40003f86270 */
[----:B------:R-:W-:Y:S02]  /*ec60*/  ISETP.GE.AND P0, PT, R205, c[0x0][0x3c8], PT ;  /* 0x0000f200cd007a0c */ /* 0x000fe40003f06270 */
[----:B------:R-:W-:Y:S02]  /*ec70*/  ISETP.GE.AND P2, PT, R0, c[0x0][0x3c8], PT ;  /* 0x0000f20000007a0c */ /* 0x000fe40003f46270 */
[----:B------:R-:W-:-:S07]  /*ec80*/  ISETP.GE.AND P3, PT, R11, c[0x0][0x3c8], PT ;  /* 0x0000f2000b007a0c */ /* 0x000fce0003f66270 */
[CC--:B---3--:R-:W-:Y:S02]  /*ec90*/  @!P4 LEA R4, P1, R10.reuse, R2.reuse, 0x2 ;  /* 0x000000020a04c211 */ /* 0x0c8fe400078210ff */
[----:B--2---:R-:W-:Y:S02]  /*eca0*/  @!P0 IMAD.WIDE R6, R205, 0x4, R2 ;  /* 0x00000004cd068825 */ /* 0x004fe400078e0202 */
[-C--:B------:R-:W-:Y:S02]  /*ecb0*/  @!P4 LEA.HI.X R5, R10, R3.reuse, R33, 0x2, P1 ;  /* 0x000000030a05c211 */ /* 0x080fe400008f1421 */
[----:B------:R-:W-:Y:S01]  /*ecc0*/  ISETP.GE.AND P1, PT, R12, c[0x0][0x3c8], PT ;  /* 0x0000f2000c007a0c */ /* 0x000fe20003f26270 */
        /* <DEDUP_REMOVED lines=10> */
[----:B------:R-:W-:Y:S01]  /*ed70*/  @!P3 ST.E.64 [R10.64], R180 ;  /* 0x000000b40a00b985 */ /* 0x000fe2000c101b06 */
[----:B------:R-:W-:Y:S02]  /*ed80*/  ISETP.GE.AND P3, PT, R16, c[0x0][0x3c8], PT ;  /* 0x0000f20010007a0c */ /* 0x000fe40003f66270 */
[----:B--2---:R-:W-:-:S04]  /*ed90*/  @!P1 LEA R6, P5, R12, R2, 0x2 ;  /* 0x000000020c069211 */ /* 0x004fc800078a10ff */
[----:B------:R-:W-:Y:S02]  /*eda0*/  @!P1 LEA.HI.X R7, R12, R3, R35, 0x2, P5 ;  /* 0x000000030c079211 */ /* 0x000fe400028f1423 */
[----:B---3--:R-:W-:-:S03]  /*edb0*/  @!P0 LEA R4, P5, R13, R2, 0x2 ;  /* 0x000000020d048211 */ /* 0x008fc600078a10ff */
[----:B------:R-:W-:Y:S01]  /*edc0*/  @!P1 ST.E.64 [R6.64], R142 ;  /* 0x0000008e06009985 */ /* 0x000fe2000c101b06 */
[-C--:B------:R-:W-:Y:S02]  /*edd0*/  @!P0 LEA.HI.X R5, R13, R3.reuse, R37, 0x2, P5 ;  /* 0x000000030d058211 */ /* 0x080fe400028f1425 */
[----:B----4-:R-:W-:Y:S02]  /*ede0*/  @!P4 LEA R8, P5, R14, R2, 0x2 ;  /* 0x000000020e08c211 */ /* 0x010fe400078a10ff */
[----:B------:R-:W-:Y:S01]  /*edf0*/  ISETP.GE.AND P1, PT, R17, c[0x0][0x3c8], PT ;  /* 0x0000f20011007a0c */ /* 0x000fe20003f26270 */
[----:B------:R2:W-:Y:S01]  /*ee00*/  @!P0 ST.E.64 [R4.64], R146 ;  /* 0x0000009204008985 */ /* 0x0005e2000c101b06 */
[----:B------:R-:W-:Y:S02]  /*ee10*/  ISETP.GE.AND P0, PT, R18, c[0x0][0x3c8], PT ;  /* 0x0000f20012007a0c */ /* 0x000fe40003f06270 */
        /* <DEDUP_REMOVED lines=8> */
[----:B---3--:R-:W-:-:S03]  /*eea0*/  @!P1 LEA R8, P5, R17, R2, 0x2 ;  /* 0x0000000211089211 */ /* 0x008fc600078a10ff */
[----:B------:R3:W-:Y:S01]  /*eeb0*/  @!P3 ST.E.64 [R6.64], R116 ;  /* 0x000000740600b985 */ /* 0x0007e2000c101b06 */
[----:B------:R-:W-:Y:S02]  /*eec0*/  ISETP.GE.AND P3, PT, R21, c[0x0][0x3c8], PT ;  /* 0x0000f20015007a0c */ /* 0x000fe40003f66270 */
[----:B------:R-:W-:Y:S02]  /*eed0*/  @!P1 LEA.HI.X R9, R17, R3, R41, 0x2, P5 ;  /* 0x0000000311099211 */ /* 0x000fe400028f1429 */
[----:B------:R-:W-:-:S04]  /*eee0*/  @!P4 LEA R10, P5, R19, R2, 0x2 ;  /* 0x00000002130ac211 */ /* 0x000fc800078a10ff */
[----:B------:R-:W-:Y:S02]  /*eef0*/  @!P4 LEA.HI.X R11, R19, R3, R43, 0x2, P5 ;  /* 0x00000003130bc211 */ /* 0x000fe400028f142b */
[----:B--2---:R-:W-:-:S04]  /*ef00*/  @!P0 LEA R4, P2, R18, R2, 0x2 ;  /* 0x0000000212048211 */ /* 0x004fc800078410ff */
        /* <DEDUP_REMOVED lines=26> */
[----:B------:R-:W-:Y:S01]  /*f0b0*/  @!P2 ST.E.64 [R10.64], R70 ;  /* 0x000000460a00a985 */ /* 0x000fe2000c101b06 */
[----:B------:R-:W-:Y:S02]  /*f0c0*/  @!P3 LEA.HI.X R9, R25, R3, R49, 0x2, P5 ;  /* 0x000000031909b211 */ /* 0x000fe400028f1431 */
[----:B------:R-:W-:Y:S02]  /*f0d0*/  ISETP.GE.AND P2, PT, R30, c[0x0][0x3c8], PT ;  /* 0x0000f2001e007a0c */ /* 0x000fe40003f46270 */
[----:B------:R-:W-:-:S04]  /*f0e0*/  @!P0 LEA R6, P5, R27, R2, 0x2 ;  /* 0x000000021b068211 */ /* 0x000fc800078a10ff */
[----:B------:R-:W-:Y:S02]  /*f0f0*/  @!P0 LEA.HI.X R7, R27, R3, R51, 0x2, P5 ;  /* 0x000000031b078211 */ /* 0x000fe400028f1433 */
[----:B--2---:R-:W-:-:S04]  /*f100*/  @!P4 LEA R4, P1, R26, R2, 0x2 ;  /* 0x000000021a04c211 */ /* 0x004fc800078210ff */
[----:B------:R-:W-:Y:S02]  /*f110*/  @!P4 LEA.HI.X R5, R26, R3, R50, 0x2, P1 ;  /* 0x000000031a05c211 */ /* 0x000fe400008f1432 */
[----:B------:R-:W-:-:S03]  /*f120*/  ISETP.GE.AND P1, PT, R28, c[0x0][0x3c8], PT ;  /* 0x0000f2001c007a0c */ /* 0x000fc60003f26270 */
[----:B------:R2:W-:Y:S01]  /*f130*/  @!P4 ST.E.64 [R4.64], R74 ;  /* 0x0000004a0400c985 */ /* 0x0005e2000c101b06 */
[----:B------:R-:W-:-:S03]  /*f140*/  ISETP.GE.AND P4, PT, R29, c[0x0][0x3c8], PT ;  /* 0x0000f2001d007a0c */ /* 0x000fc60003f86270 */
[----:B------:R-:W-:Y:S01]  /*f150*/  @!P3 ST.E.64 [R8.64], R78 ;  /* 0x0000004e0800b985 */ /* 0x000fe2000c101b06 */
[----:B------:R-:W-:-:S03]  /*f160*/  ISETP.GE.AND P3, PT, R204, c[0x0][0x3c8], PT ;  /* 0x0000f200cc007a0c */ /* 0x000fc60003f66270 */
[----:B------:R3:W-:Y:S02]  /*f170*/  @!P0 ST.E.64 [R6.64], R82 ;  /* 0x0000005206008985 */ /* 0x0007e4000c101b06 */
[----:B--2---:R-:W-:-:S04]  /*f180*/  @!P1 LEA R4, P5, R28, R2, 0x2 ;  /* 0x000000021c049211 */ /* 0x004fc800078a10ff */
[----:B------:R-:W-:Y:S02]  /*f190*/  @!P1 LEA.HI.X R5, R28, R3, R52, 0x2, P5 ;  /* 0x000000031c059211 */ /* 0x000fe400028f1434 */
[----:B---3--:R-:W-:-:S03]  /*f1a0*/  @!P2 LEA R6, P0, R30, R2, 0x2 ;  /* 0x000000021e06a211 */ /* 0x008fc600078010ff */
[----:B------:R2:W-:Y:S01]  /*f1b0*/  @!P1 ST.E.64 [R4.64], R86 ;  /* 0x0000005604009985 */ /* 0x0005e2000c101b06 */
[----:B-----5:R-:W-:Y:S02]  /*f1c0*/  ISETP.GE.AND P1, PT, R202, c[0x0][0x3c8], PT ;  /* 0x0000f200ca007a0c */ /* 0x020fe40003f26270 */
[----:B------:R-:W-:Y:S02]  /*f1d0*/  @!P2 LEA.HI.X R7, R30, R3, R54, 0x2, P0 ;  /* 0x000000031e07a211 */ /* 0x000fe400000f1436 */
[----:B------:R-:W-:-:S03]  /*f1e0*/  ISETP.GE.AND P0, PT, R200, c[0x0][0x3c8], PT ;  /* 0x0000f200c8007a0c */ /* 0x000fc60003f06270 */
[----:B------:R3:W-:Y:S01]  /*f1f0*/  @!P2 ST.E.64 [R6.64], R90 ;  /* 0x0000005a0600a985 */ /* 0x0007e2000c101b06 */
[----:B------:R-:W-:-:S04]  /*f200*/  @!P3 LEA R8, P2, R204, R2, 0x2 ;  /* 0x00000002cc08b211 */ /* 0x000fc800078410ff */
[----:B------:R-:W-:Y:S02]  /*f210*/  @!P3 LEA.HI.X R9, R204, R3, R55, 0x2, P2 ;  /* 0x00000003cc09b211 */ /* 0x000fe400010f1437 */
[----:B--2---:R-:W-:-:S04]  /*f220*/  @!P4 LEA R4, P5, R29, R2, 0x2 ;  /* 0x000000021d04c211 */ /* 0x004fc800078a10ff */
[----:B------:R-:W-:Y:S02]  /*f230*/  @!P4 LEA.HI.X R5, R29, R3, R53, 0x2, P5 ;  /* 0x000000031d05c211 */ /* 0x000fe400028f1435 */
[----:B---3--:R-:W-:-:S03]  /*f240*/  @!P0 LEA R6, P2, R200, R2, 0x2 ;  /* 0x00000002c8068211 */ /* 0x008fc600078410ff */
[----:B------:R2:W-:Y:S01]  /*f250*/  @!P4 ST.E.64 [R4.64], R94 ;  /* 0x0000005e0400c985 */ /* 0x0005e2000c101b06 */
[----:B------:R-:W-:Y:S02]  /*f260*/  ISETP.GE.AND P4, PT, R198, c[0x0][0x3c8], PT ;  /* 0x0000f200c6007a0c */ /* 0x000fe40003f86270 */
[----:B------:R-:W-:Y:S01]  /*f270*/  @!P0 LEA.HI.X R7, R200, R3, R201, 0x2, P2 ;  /* 0x00000003c8078211 */ /* 0x000fe200010f14c9 */
[----:B------:R-:W-:Y:S01]  /*f280*/  @!P3 ST.E.64 [R8.64], R98 ;  /* 0x000000620800b985 */ /* 0x000fe2000c101b06 */
[----:B------:R-:W-:Y:S02]  /*f290*/  ISETP.GE.AND P3, PT, R196, c[0x0][0x3c8], PT ;  /* 0x0000f200c4007a0c */ /* 0x000fe40003f66270 */
[----:B------:R-:W-:Y:S02]  /*f2a0*/  ISETP.GE.AND P2, PT, R194, c[0x0][0x3c8], PT ;  /* 0x0000f200c2007a0c */ /* 0x000fe40003f46270 */
        /* <DEDUP_REMOVED lines=8> */
[----:B------:R-:W-:-:S03]  /*f330*/  @!P3 LEA R10, P5, R196, R2, 0x2 ;  /* 0x00000002c40ab211 */ /* 0x000fc600078a10ff */
[----:B------:R2:W-:Y:S01]  /*f340*/  @!P4 ST.E.64 [R4.64], R110 ;  /* 0x0000006e0400c985 */ /* 0x0005e2000c101b06 */
[-C--:B------:R-:W-:Y:S02]  /*f350*/  @!P2 LEA R8, P4, R194, R2.reuse, 0x2 ;  /* 0x00000002c208a211 */ /* 0x080fe400078810ff */
[-C--:B------:R-:W-:Y:S02]  /*f360*/  @!P3 LEA.HI.X R11, R196, R3.reuse, R197, 0x2, P5 ;  /* 0x00000003c40bb211 */ /* 0x080fe400028f14c5 */
[----:B---3--:R-:W-:Y:S02]  /*f370*/  @!P1 LEA R6, P5, R192, R2, 0x2 ;  /* 0x00000002c0069211 */ /* 0x008fe400078a10ff */
[-C--:B------:R-:W-:Y:S01]  /*f380*/  @!P2 LEA.HI.X R9, R194, R3.reuse, R195, 0x2, P4 ;  /* 0x00000003c209a211 */ /* 0x080fe200020f14c3 */
[----:B------:R3:W-:Y:S01]  /*f390*/  @!P3 ST.E.64 [R10.64], R114 ;  /* 0x000000720a00b985 */ /* 0x0007e2000c101b06 */
[----:B------:R-:W-:-:S03]  /*f3a0*/  @!P1 LEA.HI.X R7, R192, R3, R193, 0x2, P5 ;  /* 0x00000003c0079211 */ /* 0x000fc600028f14c1 */
[----:B------:R3:W-:Y:S04]  /*f3b0*/  @!P2 ST.E.64 [R8.64], R118 ;  /* 0x000000760800a985 */ /* 0x0007e8000c101b06 */
[----:B------:R3:W-:Y:S01]  /*f3c0*/  @!P1 ST.E.64 [R6.64], R122 ;  /* 0x0000007a06009985 */ /* 0x0007e2000c101b06 */
[----:B--2---:R-:W-:-:S04]  /*f3d0*/  @!P0 LEA R4, P4, R190, R2, 0x2 ;  /* 0x00000002be048211 */ /* 0x004fc800078810ff */
        /* <DEDUP_REMOVED lines=8> */
.L_x_3427:
        /* <DEDUP_REMOVED lines=44> */
.L_x_3431:
[----:B------:R-:W-:Y:S05]  /*f720*/  BSYNC B1 ;  /* 0x0000000000017941 */ /* 0x000fea0003800000 */
.L_x_3426:
        /* <DEDUP_REMOVED lines=10> */
.L_x_3438:
[----:B------:R-:W-:Y:S01]  /*f7d0*/  WARPSYNC 0xffffffff ;  /* 0xffffffff00007948 */ /* 0x000fe20003800000 */
[----:B------:R-:W-:Y:S06]  /*f7e0*/  BAR.SYNC.DEFER_BLOCKING 0x4, 0x100 ;  /* 0x0104000000007b1d */ /* 0x000fec0000010000 */
[----:B----4-:R4:W-:Y:S04]  /*f7f0*/  STL [R1+0xb4], R0 ;  /* 0x0000b40001007387 */ /* 0x0109e80000100800 */
[----:B------:R4:W-:Y:S04]  /*f800*/  @!P6 STS [0x18100], R156 ;  /* 0x0181009cff00e388 */ /* 0x0009e80000000800 */
[----:B------:R-:W-:Y:S06]  /*f810*/  BAR.ARV 0x5, 0x100 ;  /* 0x0144000000007b1d */ /* 0x000fec0000002000 */
.L_x_3432:
[----:B--2-4-:R-:W2:Y:S02]  /*f820*/  LDL R0, [R1+0xb4] ;  /* 0x0000b40001007983 */ /* 0x014ea40000100800 */
[----:B--2---:R-:W-:-:S13]  /*f830*/  ISETP.GE.AND P0, PT, R0, c[0x0][0x538], PT ;  /* 0x00014e0000007a0c */ /* 0x004fda0003f06270 */
[----:B-1-3-5:R-:W-:Y:S01]  /*f840*/  @P0 CALL.REL.NOINC `(.L_x_3434) ;  /* 0x0000001000000944 */ /* 0x02afe20003c00000 */
[----:B------:R-:W-:Y:S05]  /*f850*/  BRA `(.L_x_3435) ;  /* 0xffff136000007947 */ /* 0x000fea000383ffff */
.L_x_3434:
[----:B------:R-:W-:Y:S05]  /*f860*/  EXIT ;  /* 0x000000000000794d */ /* 0x000fea0003800000 */
.L_x_3422:
[----:B------:R1:W5:Y:S01]  /*f870*/  LDL R2, [R1+0x84] ;  /* 0x0000840001027983 */ /* 0x0003620000100800 */
[----:B------:R-:W-:Y:S02]  /*f880*/  MOV R5, 0x2 ;  /* 0x0000000200057802 */ /* 0x000fe40000000f00 */
[----:B------:R-:W-:Y:S02]  /*f890*/  MOV R3, 0xf8b0 ;  /* 0x0000f8b000037802 */ /* 0x000fe40000000f00 */
[----:B-1---5:R-:W-:Y:S05]  /*f8a0*/  CALL.REL.NOINC `($__internal_68_$__cuda_sm70_shflsync_bfly_p) ;  /* 0x0000017000007944 */ /* 0x022fea0003c00000 */
[----:B------:R-:W-:Y:S01]  /*f8b0*/  MOV R0, R5 ;  /* 0x0000000500007202 */ /* 0x000fe20000000f00 */
[----:B------:R-:W-:Y:S05]  /*f8c0*/  BRA `(.L_x_3436) ;  /* 0xffffd58000007947 */ /* 0x000fea000383ffff */
.L_x_3423:
[----:B------:R-:W-:Y:S01]  /*f8d0*/  IMAD.MOV.U32 R2, RZ, RZ, R0 ;  /* 0x000000ffff027224 */ /* 0x000fe200078e0000 */
[----:B------:R-:W-:Y:S02]  /*f8e0*/  MOV R5, 0x1 ;  /* 0x0000000100057802 */ /* 0x000fe40000000f00 */
[----:B------:R-:W-:Y:S02]  /*f8f0*/  MOV R3, 0xf910 ;  /* 0x0000f91000037802 */ /* 0x000fe40000000f00 */
[----:B-----5:R-:W-:Y:S05]  /*f900*/  CALL.REL.NOINC `($__internal_68_$__cuda_sm70_shflsync_bfly_p) ;  /* 0x0000011000007944 */ /* 0x020fea0003c00000 */
[----:B------:R1:W5:Y:S01]  /*f910*/  LDL R2, [R1+0x88] ;  /* 0x0000880001027983 */ /* 0x0003620000100800 */
[----:B------:R-:W-:Y:S01]  /*f920*/  FADD.FTZ R0, R0, R5 ;  /* 0x0000000500007221 */ /* 0x000fe20000010000 */
[----:B------:R-:W-:Y:S02]  /*f930*/  MOV R5, 0x2 ;  /* 0x0000000200057802 */ /* 0x000fe40000000f00 */
[----:B------:R-:W-:-:S02]  /*f940*/  MOV R3, 0xf960 ;  /* 0x0000f96000037802 */ /* 0x000fc40000000f00 */
[----:B-1---5:R-:W-:Y:S05]  /*f950*/  CALL.REL.NOINC `($__internal_68_$__cuda_sm70_shflsync_bfly_p) ;  /* 0x000000c000007944 */ /* 0x022fea0003c00000 */
[----:B------:R-:W2:Y:S01]  /*f960*/  LDL.LU R2, [R1+0x88] ;  /* 0x0000880001027983 */ /* 0x000ea20000300800 */
[----:B------:R-:W-:Y:S01]  /*f970*/  MOV R3, 0xf9c0 ;  /* 0x0000f9c000037802 */ /* 0x000fe20000000f00 */
[----:B--2---:R-:W-:Y:S01]  /*f980*/  FADD.FTZ R4, R2, R5 ;  /* 0x0000000502047221 */ /* 0x004fe20000010000 */
[----:B------:R-:W-:-:S04]  /*f990*/  MOV R5, 0x1 ;  /* 0x0000000100057802 */ /* 0x000fc80000000f00 */
[----:B------:R-:W-:Y:S02]  /*f9a0*/  MOV R2, R4 ;  /* 0x0000000400027202 */ /* 0x000fe40000000f00 */
[----:B------:R-:W-:Y:S05]  /*f9b0*/  CALL.REL.NOINC `($__internal_68_$__cuda_sm70_shflsync_bfly_p) ;  /* 0x0000006000007944 */ /* 0x000fea0003c00000 */
[----:B------:R-:W-:Y:S01]  /*f9c0*/  MOV R3, R5 ;  /* 0x0000000500037202 */ /* 0x000fe20000000f00 */
[----:B------:R-:W-:Y:S05]  /*f9d0*/  BRA `(.L_x_3437) ;  /* 0xffffd50000007947 */ /* 0x000fea000383ffff */
.L_x_3433:
[----:B--2---:R-:W-:Y:S02]  /*f9e0*/  MOV R0, R156 ;  /* 0x0000009c00007202 */ /* 0x004fe40000000f00 */
[----:B---3--:R-:W-:Y:S02]  /*f9f0*/  MOV R2, 0xfa10 ;  /* 0x0000fa1000027802 */ /* 0x008fe40000000f00 */
[----:B-1---5:R-:W-:Y:S05]  /*fa00*/  CALL.REL.NOINC `($__internal_69_$__cuda_sm70_shflsync_idx_p) ;  /* 0x0000006000007944 */ /* 0x022fea0003c00000 */
[----:B-12---:R-:W-:Y:S05]  /*fa10*/  BRA `(.L_x_3438) ;  /* 0xfffffdb000007947 */ /* 0x006fea000383ffff */
        .weak           $__internal_68_$__cuda_sm70_shflsync_bfly_p
        .type           $__internal_68_$__cuda_sm70_shflsync_bfly_p,@function
        .size           $__internal_68_$__cuda_sm70_shflsync_bfly_p,($__internal_69_$__cuda_sm70_shflsync_idx_p - $__internal_68_$__cuda_sm70_shflsync_bfly_p)
$__internal_68_$__cuda_sm70_shflsync_bfly_p:
[----:B------:R-:W-:Y:S04]  /*fa20*/  WARPSYNC R6 ;  /* 0x0000000600007348 */ /* 0x000fe80003800000 */
[----:B------:R1:W2:Y:S02]  /*fa30*/  SHFL.BFLY PT, R5, R2, R5, R7 ;  /* 0x0c00000502057389 */ /* 0x0002a400000e0007 */
[----:B-1----:R-:W-:Y:S02]  /*fa40*/  MOV R2, R3 ;  /* 0x0000000300027202 */ /* 0x002fe40000000f00 */
[----:B------:R-:W-:-:S04]  /*fa50*/  MOV R3, 0x0 ;  /* 0x0000000000037802 */ /* 0x000fc80000000f00 */
[----:B--2---:R-:W-:Y:S05]  /*fa60*/  RET.REL.NODEC R2 `(_ZN7cutlass13device_kernelIN5flash19enable_sm80_to_sm89INS1_16FlashAttnFwdSm80INS1_25CollectiveMainloopFwdSm80ILi8ELi1ELb1EN4cute5tupleIJNS5_1CILi128EEENS7_ILi64EEENS7_ILi256EEEEEELi256ENS_6half_tEfNS_4arch4Sm80ELb1ELb0ELb0ELb0ELb0ELb0ELb1ELb1EEENS1_21CollectiveEpilogueFwdINS6_IJS8_SA_S9_EEENS6_IJNS7_ILi1EEESI_SI_EEESC_SE_Li256ELb0ELb1ELb1ELb0EEENS1_30DynamicPersistentTileSchedulerILi256ELi256ELb1ELb1ELb0EEEEEEEEEvNT_6ParamsE) ;  /* 0xffff059002007950 */ /* 0x004fea0003c3ffff */
        .weak           $__internal_69_$__cuda_sm70_shflsync_idx_p
        .type           $__internal_69_$__cuda_sm70_shflsync_idx_p,@function
        .size           $__internal_69_$__cuda_sm70_shflsync_idx_p,(.L_x_5234 - $__internal_69_$__cuda_sm70_shflsync_idx_p)
$__internal_69_$__cuda_sm70_shflsync_idx_p:
[----:B------:R-:W-:Y:S01]  /*fa70*/  MOV R3, 0x0 ;  /* 0x0000000000037802 */ /* 0x000fe20000000f00 */
[----:B------:R-:W-:Y:S04]  /*fa80*/  WARPSYNC R157 ;  /* 0x0000009d00007348 */ /* 0x000fe80003800000 */
[----:B------:R1:W2:Y:S01]  /*fa90*/  SHFL.IDX PT, R0, R0, R187, R186 ;  /* 0x000000bb00007389 */ /* 0x0002a200000e00ba */
[----:B------:R-:W-:Y:S05]  /*faa0*/  RET.REL.NODEC R2 `(_ZN7cutlass13device_kernelIN5flash19enable_sm80_to_sm89INS1_16FlashAttnFwdSm80INS1_25CollectiveMainloopFwdSm80ILi8ELi1ELb1EN4cute5tupleIJNS5_1CILi128EEENS7_ILi64EEENS7_ILi256EEEEEELi256ENS_6half_tEfNS_4arch4Sm80ELb1ELb0ELb0ELb0ELb0ELb0ELb1ELb1EEENS1_21CollectiveEpilogueFwdINS6_IJS8_SA_S9_EEENS6_IJNS7_ILi1EEESI_SI_EEESC_SE_Li256ELb0ELb1ELb1ELb0EEENS1_30DynamicPersistentTileSchedulerILi256ELi256ELb1ELb1ELb0EEEEEEEEEvNT_6ParamsE) ;  /* 0xffff055002007950 */ /* 0x000fea0003c3ffff */
.L_x_3439:
        /* <DEDUP_REMOVED lines=13> */
.L_x_5234:


//--------------------- .text._ZN7cutlass13device_kernelIN5flash19enable_sm80_to_sm89INS1_16FlashAttnFwdSm80INS1_25CollectiveMainloopFwdSm80ILi8ELi1ELb1EN4cute5tupleIJNS5_1CILi128EEENS7_ILi48EEENS7_ILi256EEEEEELi256ENS_6half_tEfNS_4arch4Sm80ELb1ELb0ELb0ELb1ELb0ELb0ELb1ELb1EEENS1_21CollectiveEpilogueFwdINS6_IJS8_SA_S9_EEENS6_IJNS7_ILi1EEESI_SI_EEESC_SE_Li256ELb1ELb1ELb1ELb0EEENS1_36VarlenDynamicPersistentTileSchedulerILi128ELi48ELi256ELi256ELb1ELb1ELb0ELb1ELb1ELb1EEEEEEEEEvNT_6ParamsE --------------------------
	.section	.text._ZN7cutlass13device_kernelIN5flash19enable_sm80_to_sm89INS1_16FlashAttnFwdSm80INS1_25CollectiveMainloopFwdSm80ILi8ELi1ELb1EN4cute5tupleIJNS5_1CILi128EEENS7_ILi48EEENS7_ILi256EEEEEELi256ENS_6half_tEfNS_4arch4Sm80ELb1ELb0ELb0ELb1ELb0ELb0ELb1ELb1EEENS1_21CollectiveEpilogueFwdINS6_IJS8_SA_S9_EEENS6_IJNS7_ILi1EEESI_SI_EEESC_SE_Li256ELb1ELb1ELb1ELb0EEENS1_36VarlenDynamicPersistentTileSchedulerILi128ELi48ELi256ELi256ELb1ELb1ELb0ELb1ELb1ELb1EEEEEEEEEvNT_6ParamsE,"ax",@progbits
	.sectioninfo	@"SHI_REGISTERS=255"
	.align	128
.text._ZN7cutlass13device_kernelIN5flash19enable_sm80_to_sm89INS1_16FlashAttnFwdSm80INS1_25CollectiveMainloopFwdSm80ILi8ELi1ELb1EN4cute5tupleIJNS5_1CILi128EEENS7_ILi48EEENS7_ILi256EEEEEELi256ENS_6half_tEfNS_4arch4Sm80ELb1ELb0ELb0ELb1ELb0ELb0ELb1ELb1EEENS1_21CollectiveEpilogueFwdINS6_IJS8_SA_S9_EEENS6_IJNS7_ILi1EEESI_SI_EEESC_SE_Li256ELb1ELb1ELb1ELb0EEENS1_36VarlenDynamicPersistentTileSchedulerILi128ELi48ELi256ELi256ELb1ELb1ELb0ELb1ELb1ELb1EEEEEEEEEvNT_6ParamsE:
        .type           _ZN7cutlass13device_kernelIN5flash19enable_sm80_to_sm89INS1_16FlashAttnFwdSm80INS1_25CollectiveMainloopFwdSm80ILi8ELi1ELb1EN4cute5tupleIJNS5_1CILi128EEENS7_ILi48EEENS7_ILi256EEEEEELi256ENS_6half_tEfNS_4arch4Sm80ELb1ELb0ELb0ELb1ELb0ELb0ELb1ELb1EEENS1_21CollectiveEpilogueFwdINS6_IJS8_SA_S9_EEENS6_IJNS7_ILi1EEESI_SI_EEESC_SE_Li256ELb1ELb1ELb1ELb0EEENS1_36VarlenDynamicPersistentTileSchedulerILi128ELi48ELi256ELi256ELb1ELb1ELb0ELb1ELb1ELb1EEEEEEEEEvNT_6ParamsE,@function
        .size           _ZN7cutlass13device_kernelIN5flash19enable_sm80_to_sm89INS1_16FlashAttnFwdSm80INS1_25CollectiveMainloopFwdSm80ILi8ELi1ELb1EN4cute5tupleIJNS5_1CILi128EEENS7_ILi48EEENS7_ILi256EEEEEELi256ENS_6half_tEfNS_4arch4Sm80ELb1ELb0ELb0ELb1ELb0ELb0ELb1ELb1EEENS1_21CollectiveEpilogueFwdINS6_IJS8_SA_S9_EEENS6_IJNS7_ILi1EEESI_SI_EEESC_SE_Li256ELb1ELb1ELb1ELb0EEENS1_36VarlenDynamicPersistentTileSchedulerILi128ELi48ELi256ELi256ELb1ELb1ELb0ELb1ELb1ELb1EEEEEEEEEvNT_6ParamsE,(.L_x_5237 - _ZN7cutlass13device_kernelIN5flash19enable_sm80_to_sm89INS1_16FlashAttnFwdSm80INS1_25CollectiveMainloopFwdSm80ILi8ELi1ELb1EN4cute5tupleIJNS5_1CILi128EEENS7_ILi48EEENS7_ILi256EEEEEELi256ENS_6half_tEfNS_4arch4Sm80ELb1ELb0ELb0ELb1ELb0ELb0ELb1ELb1EEENS1_21CollectiveEpilogueFwdINS6_IJS8_SA_S9_EEENS6_IJNS7_ILi1EEESI_SI_EEESC_SE_Li256ELb1ELb1ELb1ELb0EEENS1_36VarlenDynamicPersistentTileSchedulerILi128ELi48ELi256ELi256ELb1ELb1ELb0ELb1ELb1ELb1EEEEEEEEEvNT_6ParamsE)
        .other          _ZN7cutlass13device_kernelIN5flash19enable_sm80_to_sm89INS1_16FlashAttnFwdSm80INS1_25CollectiveMainloopFwdSm80ILi8ELi1ELb1EN4cute5tupleIJNS5_1CILi128EEENS7_ILi48EEENS7_ILi256EEEEEELi256ENS_6half_tEfNS_4arch4Sm80ELb1ELb0ELb0ELb1ELb0ELb0ELb1ELb1EEENS1_21CollectiveEpilogueFwdINS6_IJS8_SA_S9_EEENS6_IJNS7_ILi1EEESI_SI_EEESC_SE_Li256ELb1ELb1ELb1ELb0EEENS1_36VarlenDynamicPersistentTileSchedulerILi128ELi48ELi256ELi256ELb1ELb1ELb0ELb1ELb1ELb1EEEEEEEEEvNT_6ParamsE,@"STO_CUDA_ENTRY STV_DEFAULT"
_ZN7cutlass13device_kernelIN5flash19enable_sm80_to_sm89INS1_16FlashAttnFwdSm80INS1_25CollectiveMainloopFwdSm80ILi8ELi1ELb1EN4cute5tupleIJNS5_1CILi128EEENS7_ILi48EEENS7_ILi256EEEEEELi256ENS_6half_tEfNS_4arch4Sm80ELb1ELb0ELb0ELb1ELb0ELb0ELb1ELb1EEENS1_21CollectiveEpilogueFwdINS6_IJS8_SA_S9_EEENS6_IJNS7_ILi1EEESI_SI_EEESC_SE_Li256ELb1ELb1ELb1ELb0EEENS1_36VarlenDynamicPersistentTileSchedulerILi128ELi48ELi256ELi256ELb1ELb1ELb0ELb1ELb1ELb1EEEEEEEEEvNT_6ParamsE:
        /* <DEDUP_REMOVED lines=54> */
.L_x_3445:
        /* <DEDUP_REMOVED lines=16> */
.L_x_3536:
        /* <DEDUP_REMOVED lines=16> */
.L_x_3537:
[----:B--2---:R-:W-:-:S05]  /*0560*/  IMAD R0, R0, c[0x0][0x538], RZ ;  /* 0x00014e0000007a24 */ /* 0x004fca00078e02ff */
[----:B------:R-:W-:-:S04]  /*0570*/  IADD3 R6, R0, R6, RZ ;  /* 0x0000000600067210 */ /* 0x000fc80007ffe0ff */
[----:B------:R-:W-:-:S13]  /*0580*/  ISETP.GT.AND P0, PT, R6, UR4, PT ;  /* 0x0000000406007c0c */ /* 0x000fda000bf04270 */
[----:B-1----:R-:W-:Y:S05]  /*0590*/  @!P0 BRA `(.L_x_3445) ;  /* 0xfffffdc000008947 */ /* 0x002fea000383ffff */
.L_x_3441:
[----:B------:R-:W-:-:S05]  /*05a0*/  IADD3 R11, -R0, R6, RZ ;  /* 0x00000006000b7210 */ /* 0x000fca0007ffe1ff */
[----:B------:R-:W-:-:S05]  /*05b0*/  IMAD R0, R4, c[0x0][0x538], R11 ;  /* 0x00014e0004007a24 */ /* 0x000fca00078e020b */
[----:B------:R-:W-:Y:S01]  /*05c0*/  ISETP.GT.AND P0, PT, R0, UR4, PT ;  /* 0x0000000400007c0c */ /* 0x000fe2000bf04270 */
[----:B------:R-:W-:-:S12]  /*05d0*/  BRA.DIV ~URZ, `(.L_x_3446) ;  /* 0x000114427f007947 */ /* 0x000fd8000b800000 */
[----:B------:R-:W-:-:S04]  /*05e0*/  VOTE.ANY R10, PT, !P0 ;  /* 0x00000000000a7806 */ /* 0x000fc800040e0100 */
.L_x_3538:
[----:B------:R-:W1:Y:S02]  /*05f0*/  POPC R6, R10 ;  /* 0x0000000a00067309 */ /* 0x000e640000000000 */
[----:B-1----:R-:W-:-:S05]  /*0600*/  IADD3 R0, R6, R7, RZ ;  /* 0x0000000706007210 */ /* 0x002fca0007ffe0ff */
[----:B------:R1:W-:Y:S01]  /*0610*/  STL [R1+0x8c], R0 ;  /* 0x00008c0001007387 */ /* 0x0003e20000100800 */
[----:B------:R-:W-:Y:S05]  /*0620*/  BRA.DIV ~URZ, `(.L_x_3447) ;  /* 0x000114427f007947 */ /* 0x000fea000b800000 */
[----:B------:R2:W3:Y:S01]  /*0630*/  SHFL.IDX PT, R12, R9, R6, 0x1f ;  /* 0x00001f06090c7589 */ /* 0x0004e200000e0000 */
[----:B------:R-:W-:-:S03]  /*0640*/  MOV R7, RZ ;  /* 0x000000ff00077202 */ /* 0x000fc60000000f00 */
[----:B------:R2:W4:Y:S04]  /*0650*/  SHFL.IDX PT, R9, R8, R6, 0x1f ;  /* 0x00001f0608097589 */ /* 0x00052800000e0000 */
.L_x_3539:
[----:B------:R-:W-:Y:S01]  /*0660*/  ISETP.NE.AND P0, PT, R10, RZ, PT ;  /* 0x000000ff0a00720c */ /* 0x000fe20003f05270 */
[----:B------:R-:W-:-:S12]  /*0670*/  BSSY B0, `(.L_x_3448) ;  /* 0x0000005000007945 */ /* 0x000fd80003800000 */
[----:B------:R-:W-:Y:S05]  /*0680*/  @!P0 BRA `(.L_x_3449) ;  /* 0x0000003000008947 */ /* 0x000fea0003800000 */
[----:B------:R-:W-:Y:S01]  /*0690*/  IADD3 R3, R6, -0x1, RZ ;  /* 0xffffffff06037810 */ /* 0x000fe20007ffe0ff */
[----:B------:R-:W-:Y:S05]  /*06a0*/  BRA.DIV ~URZ, `(.L_x_3450) ;  /* 0x000114a27f007947 */ /* 0x000fea000b800000 */
[----:B------:R1:W2:Y:S02]  /*06b0*/  SHFL.IDX PT, R7, R4, R3, 0x1f ;  /* 0x00001f0304077589 */ /* 0x0002a400000e0000 */
.L_x_3449:
[----:B------:R-:W-:Y:S05]  /*06c0*/  BSYNC B0 ;  /* 0x0000000000007941 */ /* 0x000fea0003800000 */
.L_x_3448:
        /* <DEDUP_REMOVED lines=69> */
.L_x_3452:
        /* <DEDUP_REMOVED lines=46> */
[----:B------:R-:W-:Y:S02]  /*0e00*/  IMAD.MOV.U32 R7, RZ, RZ, R0 ;  /* 0x000000ffff077224 */ /* 0x000fe400078e0000 */
[----:B------:R-:W-:Y:S01]  /*0e10*/  IMAD.MOV.U32 R2, RZ, RZ, RZ ;  /* 0x000000ffff027224 */ /* 0x000fe200078e00ff */
[----:B------:R-:W-:Y:S01]  /*0e20*/  IABS R0, R8 ;  /* 0x0000000800007213 */ /* 0x000fe20000000000 */
[----:B------:R-:W-:-:S04]  /*0e30*/  IMAD R7, R7, R5, RZ ;  /* 0x0000000507077224 */ /* 0x000fc800078e02ff */
        /* <DEDUP_REMOVED lines=20> */
.L_x_3453:
[----:B------:R-:W-:Y:S05]  /*0f80*/  BSYNC B0 ;  /* 0x0000000000007941 */ /* 0x000fea0003800000 */
.L_x_3451:
[----:B------:R-:W-:-:S04]  /*0f90*/  LOP3.LUT R0, RZ, R0, RZ, 0x33, !PT ;  /* 0x00000000ff007212 */ /* 0x000fc800078e33ff */
[----:B------:R-:W-:-:S05]  /*0fa0*/  IADD3 R0, R0, R12, RZ ;  /* 0x0000000c00007210 */ /* 0x000fca0007ffe0ff */
[----:B------:R2:W-:Y:S01]  /*0fb0*/  STL [R1+0x84], R0 ;  /* 0x0000840001007387 */ /* 0x0005e20000100800 */
[----:B------:R-:W-:Y:S05]  /*0fc0*/  BRA `(.L_x_3454) ;  /* 0x0000006000007947 */ /* 0x000fea0003800000 */
.L_x_3442:
[----:B------:R-:W-:Y:S01]  /*0fd0*/  MOV R0, UR4 ;  /* 0x0000000400007c02 */ /* 0x000fe20008000f00 */
[----:B------:R-:W-:Y:S04]  /*0fe0*/  STL [R1+0x84], RZ ;  /* 0x000084ff01007387 */ /* 0x000fe80000100800 */
[----:B------:R-:W-:Y:S04]  /*0ff0*/  STL [R1+0x88], RZ ;  /* 0x000088ff01007387 */ /* 0x000fe80000100800 */
[----:B------:R1:W-:Y:S02]  /*1000*/  STL [R1+0x80], R0 ;  /* 0x0000800001007387 */ /* 0x0003e40000100800 */
[----:B-1----:R-:W-:-:S05]  /*1010*/  MOV R0, c[0x0][0x53c] ;  /* 0x00014f0000007a02 */ /* 0x002fca0000000f00 */
[----:B------:R1:W-:Y:S02]  /*1020*/  STL [R1+0x8c], R0 ;  /* 0x00008c0001007387 */ /* 0x0003e40000100800 */
.L_x_3454:
        /* <DEDUP_REMOVED lines=8> */
.L_x_3440:
        /* <DEDUP_REMOVED lines=135> */
.L_x_3535:
        /* <DEDUP_REMOVED lines=42> */
.L_x_3455:
[----:B------:R-:W-:-:S04]  /*1bc0*/  ISETP.NE.U32.AND P0, PT, RZ, c[0x0][0x368], PT ;  /* 0x0000da00ff007a0c */ /* 0x000fc80003f05070 */
[----:B------:R-:W-:-:S13]  /*1bd0*/  ISETP.NE.AND.EX P0, PT, RZ, c[0x0][0x36c], PT, P0 ;  /* 0x0000db00ff007a0c */ /* 0x000fda0003f05300 */
[----:B------:R-:W-:Y:S05]  /*1be0*/  @!P0 BRA `(.L_x_3456) ;  /* 0x0000004000008947 */ /* 0x000fea0003800000 */
[----:B-1----:R-:W-:-:S04]  /*1bf0*/  LEA R2, P0, R32, c[0x0][0x368], 0x2 ;  /* 0x0000da0020027a11 */ /* 0x002fc800078010ff */
[----:B------:R-:W-:-:S05]  /*1c00*/  LEA.HI.X R3, R32, c[0x0][0x36c], R11, 0x2, P0 ;  /* 0x0000db0020037a11 */ /* 0x000fca00000f140b */
[----:B------:R1:W5:Y:S01]  /*1c10*/  LDG.E R0, [R2.64] ;  /* 0x0000000602007981 */ /* 0x000362000c1e1900 */
[----:B------:R-:W-:Y:S05]  /*1c20*/  BRA `(.L_x_3457) ;  /* 0x0000005000007947 */ /* 0x000fea0003800000 */
.L_x_3456:
[----:B-1----:R-:W-:Y:S01]  /*1c30*/  MOV R0, c[0x0][0x1d0] ;  /* 0x0000740000007a02 */ /* 0x002fe20000000f00 */
[----:B------:R-:W-:Y:S05]  /*1c40*/  @!P5 BRA `(.L_x_3457) ;  /* 0x000000300000d947 */ /* 0x000fea0003800000 */
[----:B------:R-:W2:Y:S04]  /*1c50*/  LDG.E R4, [R2.64] ;  /* 0x0000000602047981 */ /* 0x000ea8000c1e1900 */
[----:B------:R-:W2:Y:S02]  /*1c60*/  LDG.E R0, [R2.64+0x4] ;  /* 0x0000040602007981 */ /* 0x000ea4000c1e1900 */
[----:B--2---:R-:W-:Y:S02]  /*1c70*/  IADD3 R0, -R4, R0, RZ ;  /* 0x0000000004007210 */ /* 0x004fe40007ffe1ff */
.L_x_3457:
        /* <DEDUP_REMOVED lines=70> */
.L_x_3459:
[----:B------:R-:W-:Y:S05]  /*20e0*/  BSYNC B0 ;  /* 0x0000000000007941 */ /* 0x000fea0003800000 */
.L_x_3458:
        /* <DEDUP_REMOVED lines=123> */
[C---:B------:R-:W-:Y:S01]  /*28a0*/  LEA R13, P0, R2.reuse, c[0x0][0x160], 0x1 ;  /* 0x00005800020d7a11 */ /* 0x040fe200078008ff */
[----:B------:R-:W-:Y:S03]  /*28b0*/  WARPSYNC 0xffffffff ;  /* 0xffffffff00007948 */ /* 0x000fe60003800000 */
[----:B------:R-:W-:Y:S02]  /*28c0*/  LEA.HI.X R12, R2, c[0x0][0x164], R0, 0x1, P0 ;  /* 0x00005900020c7a11 */ /* 0x000fe400000f0c00 */
[----:B------:R-:W1:Y:S01]  /*28d0*/  SHFL.IDX PT, R2, R13, RZ, 0x181f ;  /* 0x00181fff0d027589 */ /* 0x000e6200000e0000 */
[----:B------:R-:W-:-:S03]  /*28e0*/  IMAD R15, R14, c[0x0][0x2c4], RZ ;  /* 0x0000b1000e0f7a24 */ /* 0x000fc600078e02ff */
[----:B------:R-:W1:Y:S01]  /*28f0*/  SHFL.IDX PT, R3, R12, RZ, 0x181f ;  /* 0x00181fff0c037589 */ /* 0x000e6200000e0000 */
[----:B------:R-:W-:-:S05]  /*2900*/  IMAD.IADD R14, R73, 0x1, R135 ;  /* 0x00000001490e7824 */ /* 0x000fca00078e0287 */
        /* <DEDUP_REMOVED lines=15> */
[----:B----4-:R-:W-:Y:S01]  /*2a00*/  ISETP.GE.AND P5, PT, R21, c[0x0][0x198], PT ;  /* 0x0000660015007a0c */ /* 0x010fe20003fa6270 */
[----:B------:R-:W-:Y:S01]  /*2a10*/  BAR.SYNC.DEFER_BLOCKING 0x0 ;  /* 0x0000000000007b1d */ /* 0x000fe20000010000 */
[----:B-----5:R-:W-:Y:S02]  /*2a20*/  ISETP.GE.AND P4, PT, R20, c[0x0][0x198], PT ;  /* 0x0000660014007a0c */ /* 0x020fe40003f86270 */
[-C--:B------:R-:W-:Y:S02]  /*2a30*/  @!P0 LEA.HI.X R7, R28, R3.reuse, R29, 0x1, P2 ;  /* 0x000000031c078211 */ /* 0x080fe400010f0c1d */
[----:B------:R-:W-:-:S02]  /*2a40*/  @!P0 LEA.HI.X R11, R0, R3, R17, 0x1, P1 ;  /* 0x00000003000b8211 */ /* 0x000fc400008f0c11 */
[CC--:B------:R-:W-:Y:S02]  /*2a50*/  @!P0 LEA R8, P2, R21.reuse, R2.reuse, 0x1 ;  /* 0x0000000215088211 */ /* 0x0c0fe400078408ff */
[C---:B------:R-:W-:Y:S02]  /*2a60*/  @!P0 LEA R4, P1, R20.reuse, R2, 0x1 ;  /* 0x0000000214048211 */ /* 0x040fe400078208ff */
[----:B------:R-:W1:Y:S01]  /*2a70*/  SHFL.IDX PT, R2, R13, 0x1, 0x181f ;  /* 0x00381f000d027f89 */ /* 0x000e6200000e0000 */
[-C--:B------:R-:W-:Y:S02]  /*2a80*/  @!P0 LEA.HI.X R9, R21, R3.reuse, R30, 0x1, P2 ;  /* 0x0000000315098211 */ /* 0x080fe400010f0c1e */
[----:B------:R-:W-:Y:S02]  /*2a90*/  @!P0 LEA.HI.X R5, R20, R3, R27, 0x1, P1 ;  /* 0x0000000314058211 */ /* 0x000fe400008f0c1b */
[----:B------:R-:W2:Y:S04]  /*2aa0*/  SHFL.IDX PT, R3, R12, 0x1, 0x181f ;  /* 0x00381f000c037f89 */ /* 0x000ea800000e0000 */
[----:B------:R-:W-:Y:S01]  /*2ab0*/  @!PT LDS RZ, [RZ] ;  /* 0x00000000fffff984 */ /* 0x000fe20000000800 */
[----:B------:R3:W-:Y:S04]  /*2ac0*/  @!P0 LDGSTS.E.BYPASS.LTC128B.128 [R67+0x4080], [R6.64], !P3 ;  /* 0x0408000006438fae */ /* 0x0007e8000d901d46 */
[----:B------:R4:W-:Y:S04]  /*2ad0*/  @!P0 LDGSTS.E.BYPASS.LTC128B.128 [R67+0x8080], [R10.64], !P6 ;  /* 0x080800000a438fae */ /* 0x0009e8000f101d46 */
[----:B------:R5:W-:Y:S04]  /*2ae0*/  @!P0 LDGSTS.E.BYPASS.LTC128B.128 [R67+0xc080], [R8.64], !P5 ;  /* 0x0c08000008438fae */ /* 0x000be8000e901d46 */
[----:B------:R1:W-:Y:S01]  /*2af0*/  @!P0 LDGSTS.E.BYPASS.LTC128B.128 [R67+0x10080], [R4.64], !P4 ;  /* 0x1008000004438fae */ /* 0x0003e2000e101d46 */
[----:B---3--:R-:W-:-:S04]  /*2b00*/  IADD3 R6, R14, 0x20, RZ ;  /* 0x000000200e067810 */ /* 0x008fc80007ffe0ff */
[----:B------:R-:W-:-:S13]  /*2b10*/  ISETP.GE.AND P0, PT, R6, R15, PT ;  /* 0x0000000f0600720c */ /* 0x000fda0003f06270 */
[----:B-1----:R-:W-:-:S04]  /*2b20*/  @!P0 LEA R6, P1, R28, R2, 0x1 ;  /* 0x000000021c068211 */ /* 0x002fc800078208ff */
[----:B--2---:R-:W-:Y:S02]  /*2b30*/  @!P0 LEA.HI.X R7, R28, R3, R29, 0x1, P1 ;  /* 0x000000031c078211 */ /* 0x004fe400008f0c1d */
[----:B----4-:R-:W-:-:S03]  /*2b40*/  @!P0 LEA R10, P1, R0, R2, 0x1 ;  /* 0x00000002000a8211 */ /* 0x010fc600078208ff */
        /* <DEDUP_REMOVED lines=38> */
[----:B------:R-:W-:Y:S02]  /*2db0*/  IMAD R8, R2, c[0x0][0x1e4], R8 ;  /* 0x0000790002087a24 */ /* 0x000fe400078e0208 */
        /* <DEDUP_REMOVED lines=127> */
[----:B------:R-:W-:Y:S02]  /*35b0*/  IMAD.MOV.U32 R155, RZ, RZ, R23 ;  /* 0x000000ffff9b7224 */ /* 0x000fe400078e0017 */
        /* <DEDUP_REMOVED lines=18> */
[----:B------:R-:W3:Y:S04]  /*36e0*/  LDSM.16.M88.4 R24, [R236+0x1000] ;  /* 0x00100000ec18783b */ /* 0x000ee80000000200 */
[----:B------:R-:W4:Y:S04]  /*36f0*/  LDSM.16.M88.4 R32, [R243] ;  /* 0x00000000f320783b */ /* 0x000f280000000200 */
[----:B------:R-:W5:Y:S04]  /*3700*/  LDSM.16.M88.4 R44, [R243+0x800] ;  /* 0x00080000f32c783b */ /* 0x000f680000000200 */
[----:B------:R-:W1:Y:S04]  /*3710*/  LDSM.16.M88.4 R52, [R243+0x1000] ;  /* 0x00100000f334783b */ /* 0x000e680000000200 */
        /* <DEDUP_REMOVED lines=20> */
[C---:B--2---:R-:W-:Y:S02]  /*3860*/  HMMA.16816.F32 R20, R160.reuse, R16, RZ ;  /* 0x00000010a014723c */ /* 0x044fe400000018ff */
[----:B------:R1:W-:Y:S04]  /*3870*/  @!P4 LDGSTS.E.BYPASS.LTC128B.128 [R67+0x6880], [R4.64+0x80], !P2 ;  /* 0x068800800443cfae */ /* 0x0003e8000d101d46 */
[----:B------:R1:W-:Y:S02]  /*3880*/  @!P4 LDGSTS.E.BYPASS.LTC128B.128 [R67+0x8080], [R4.64+0x100], !P1 ;  /* 0x080801000443cfae */ /* 0x0003e4000c901d46 */
[C---:B------:R-:W-:Y:S02]  /*3890*/  HMMA.16816.F32 R28, R160.reuse, R18, RZ ;  /* 0x00000012a01c723c */ /* 0x040fe400000018ff */
[----:B------:R1:W-:Y:S04]  /*38a0*/  @!P4 LDGSTS.E.BYPASS.LTC128B.128 [R67+0x9880], [R4.64+0x180], !P0 ;  /* 0x098801800443cfae */ /* 0x0003e8000c101d46 */
[----:B------:R-:W2:Y:S02]  /*38b0*/  LDSM.16.M88.4 R48, [R238] ;  /* 0x00000000ee30783b */ /* 0x000ea40000000200 */
[C---:B---3--:R-:W-:Y:S02]  /*38c0*/  HMMA.16816.F32 R36, R160.reuse, R24, RZ ;  /* 0x00000018a024723c */ /* 0x048fe400000018ff */
[----:B------:R-:W3:Y:S04]  /*38d0*/  LDSM.16.M88.4 R56, [R238+0x800] ;  /* 0x00080000ee38783b */ /* 0x000ee80000000200 */
[----:B------:R-:W2:Y:S02]  /*38e0*/  LDSM.16.M88.4 R60, [R238+0x1000] ;  /* 0x00100000ee3c783b */ /* 0x000ea40000000200 */
[----:B------:R-:W-:Y:S01]  /*38f0*/  HMMA.16816.F32 R40, R160, R26, RZ ;  /* 0x0000001aa028723c */ /* 0x000fe200000018ff */
[C---:B------:R-:W-:Y:S01]  /*3900*/  IMAD.IADD R237, R243.reuse, 0x1, R0 ;  /* 0x00000001f3ed7824 */ /* 0x040fe200078e0200 */
[----:B------:R-:W0:Y:S06]  /*3910*/  LDGDEPBAR ;  /* 0x00000000000079af */ /* 0x000e2c0000000000 */
[C---:B----4-:R-:W-:Y:S08]  /*3920*/  HMMA.16816.F32 R12, R164.reuse, R34, R12 ;  /* 0x00000022a40c723c */ /* 0x050ff0000000180c */
[C---:B-1----:R-:W-:Y:S01]  /*3930*/  HMMA.16816.F32 R4, R164.reuse, R32, R8 ;  /* 0x00000020a404723c */ /* 0x042fe20000001808 */
[----:B------:R-:W1:Y:S04]  /*3940*/  LDSM.16.M88.4 R8, [R237] ;  /* 0x00000000ed08783b */ /* 0x000e680000000200 */
[----:B------:R-:W-:Y:S03]  /*3950*/  LDSM.16.M88.4 R32, [R236+0x1800] ;  /* 0x00180000ec20783b */ /* 0x000fe60000000200 */
[C---:B-----5:R-:W-:Y:S08]  /*3960*/  HMMA.16816.F32 R16, R164.reuse, R44, R20 ;  /* 0x0000002ca410723c */ /* 0x060ff00000001814 */
[C---:B------:R-:W-:Y:S01]  /*3970*/  HMMA.16816.F32 R20, R164.reuse, R46, R28 ;  /* 0x0000002ea414723c */ /* 0x040fe2000000181c */
[----:B------:R-:W-:Y:S07]  /*3980*/  LDSM.16.M88.4 R44, [R237+0x1000] ;  /* 0x00100000ed2c783b */ /* 0x000fee0000000200 */
[C---:B------:R-:W-:Y:S01]  /*3990*/  HMMA.16816.F32 R24, R164.reuse, R52, R36 ;  /* 0x00000034a418723c */ /* 0x040fe20000001824 */
[----:B------:R-:W4:Y:S07]  /*39a0*/  LDSM.16.M88.4 R36, [R237+0x800] ;  /* 0x00080000ed24783b */ /* 0x000f2e0000000200 */
[----:B------:R-:W-:Y:S01]  /*39b0*/  HMMA.16816.F32 R28, R164, R54, R40 ;  /* 0x00000036a41c723c */ /* 0x000fe20000001828 */
[----:B------:R-:W5:Y:S04]  /*39c0*/  LDSM.16.M88.4 R40, [R236+0x2000] ;  /* 0x00200000ec28783b */ /* 0x000f680000000200 */
[----:B------:R-:W-:Y:S03]  /*39d0*/  LDSM.16.M88.4 R52, [R238+0x2800] ;  /* 0x00280000ee34783b */ /* 0x000fe60000000200 */
[C---:B--2---:R-:W-:Y:S08]  /*39e0*/  HMMA.16816.F32 R4, R180.reuse, R48, R4 ;  /* 0x00000030b404723c */ /* 0x044ff00000001804 */
[C---:B------:R-:W-:Y:S01]  /*39f0*/  HMMA.16816.F32 R12, R180.reuse, R50, R12 ;  /* 0x00000032b40c723c */ /* 0x040fe2000000180c */
[----:B------:R-:W2:Y:S07]  /*3a00*/  LDSM.16.M88.4 R48, [R236+0x2800] ;  /* 0x00280000ec30783b */ /* 0x000eae0000000200 */
[C---:B---3--:R-:W-:Y:S08]  /*3a10*/  HMMA.16816.F32 R16, R180.reuse, R56, R16 ;  /* 0x00000038b410723c */ /* 0x048ff00000001810 */
[C---:B------:R-:W-:Y:S01]  /*3a20*/  HMMA.16816.F32 R20, R180.reuse, R58, R20 ;  /* 0x0000003ab414723c */ /* 0x040fe20000001814 */
[----:B------:R-:W-:Y:S07]  /*3a30*/  LDSM.16.M88.4 R56, [R236+0x5800] ;  /* 0x00580000ec38783b */ /* 0x000fee0000000200 */
[C---:B------:R-:W-:Y:S08]  /*3a40*/  HMMA.16816.F32 R24, R180.reuse, R60, R24 ;  /* 0x0000003cb418723c */ /* 0x040ff00000001818 */
[----:B------:R-:W-:Y:S08]  /*3a50*/  HMMA.16816.F32 R28, R180, R62, R28 ;  /* 0x0000003eb41c723c */ /* 0x000ff0000000181c */
[C---:B-1----:R-:W-:Y:S08]  /*3a60*/  HMMA.16816.F32 R4, R184.reuse, R8, R4 ;  /* 0x00000008b804723c */ /* 0x042ff00000001804 */
[C---:B------:R-:W-:Y:S01]  /*3a70*/  HMMA.16816.F32 R12, R184.reuse, R10, R12 ;  /* 0x0000000ab80c723c */ /* 0x040fe2000000180c */
[----:B------:R-:W1:Y:S07]  /*3a80*/  LDSM.16.M88.4 R8, [R243+0x1800] ;  /* 0x00180000f308783b */ /* 0x000e6e0000000200 */
[C---:B----4-:R-:W-:Y:S08]  /*3a90*/  HMMA.16816.F32 R16, R184.reuse, R36, R16 ;  /* 0x00000024b810723c */ /* 0x050ff00000001810 */
[C---:B------:R-:W-:Y:S01]  /*3aa0*/  HMMA.16816.F32 R20, R184.reuse, R38, R20 ;  /* 0x00000026b814723c */ /* 0x040fe20000001814 */
[----:B------:R-:W3:Y:S07]  /*3ab0*/  LDSM.16.M88.4 R36, [R243+0x2000] ;  /* 0x00200000f324783b */ /* 0x000eee0000000200 */
[C---:B------:R-:W-:Y:S08]  /*3ac0*/  HMMA.16816.F32 R24, R184.reuse, R44, R24 ;  /* 0x0000002cb818723c */ /* 0x040ff00000001818 */
[----:B------:R-:W-:Y:S01]  /*3ad0*/  HMMA.16816.F32 R28, R184, R46, R28 ;  /* 0x0000002eb81c723c */ /* 0x000fe2000000181c */
[----:B------:R-:W4:Y:S07]  /*3ae0*/  LDSM.16.M88.4 R44, [R243+0x2800] ;  /* 0x00280000f32c783b */ /* 0x000f2e0000000200 */
[C---:B------:R-:W-:Y:S08]  /*3af0*/  HMMA.16816.F32 R4, R188.reuse, R32, R4 ;  /* 0x00000020bc04723c */ /* 0x040ff00000001804 */
[C---:B------:R-:W-:Y:S01]  /*3b00*/  HMMA.16816.F32 R12, R188.reuse, R34, R12 ;  /* 0x00000022bc0c723c */ /* 0x040fe2000000180c */
[----:B------:R-:W3:Y:S07]  /*3b10*/  LDSM.16.M88.4 R32, [R238+0x1800] ;  /* 0x00180000ee20783b */ /* 0x000eee0000000200 */
[C---:B-----5:R-:W-:Y:S08]  /*3b20*/  HMMA.16816.F32 R16, R188.reuse, R40, R16 ;  /* 0x00000028bc10723c */ /* 0x060ff00000001810 */
[C---:B------:R-:W-:Y:S01]  /*3b30*/  HMMA.16816.F32 R20, R188.reuse, R42, R20 ;  /* 0x0000002abc14723c */ /* 0x040fe20000001814 */
[----:B------:R-:W5:Y:S07]  /*3b40*/  LDSM.16.M88.4 R40, [R238+0x2000] ;  /* 0x00200000ee28783b */ /* 0x000f6e0000000200 */
[C---:B--2---:R-:W-:Y:S08]  /*3b50*/  HMMA.16816.F32 R24, R188.reuse, R48, R24 ;  /* 0x00000030bc18723c */ /* 0x044ff00000001818 */
[----:B------:R-:W-:Y:S01]  /*3b60*/  HMMA.16816.F32 R28, R188, R50, R28 ;  /* 0x00000032bc1c723c */ /* 0x000fe2000000181c */
[----:B------:R-:W-:Y:S07]  /*3b70*/  LDSM.16.M88.4 R48, [R237+0x2800] ;  /* 0x00280000ed30783b */ /* 0x000fee0000000200 */
[C---:B-1----:R-:W-:Y:S08]  /*3b80*/  HMMA.16816.F32 R4, R192.reuse, R8, R4 ;  /* 0x00000008c004723c */ /* 0x042ff00000001804 */
[C---:B------:R-:W-:Y:S01]  /*3b90*/  HMMA.16816.F32 R12, R192.reuse, R10, R12 ;  /* 0x0000000ac00c723c */ /* 0x040fe2000000180c */
[----:B------:R-:W1:Y:S07]  /*3ba0*/  LDSM.16.M88.4 R8, [R237+0x1800] ;  /* 0x00180000ed08783b */ /* 0x000e6e0000000200 */
[C---:B---3--:R-:W-:Y:S08]  /*3bb0*/  HMMA.16816.F32 R16, R192.reuse, R36, R16 ;  /* 0x00000024c010723c */ /* 0x048ff00000001810 */
[C---:B------:R-:W-:Y:S01]  /*3bc0*/  HMMA.16816.F32 R20, R192.reuse, R38, R20 ;  /* 0x00000026c014723c */ /* 0x040fe20000001814 */
[----:B------:R-:W2:Y:S07]  /*3bd0*/  LDSM.16.M88.4 R36, [R237+0x2000] ;  /* 0x00200000ed24783b */ /* 0x000eae0000000200 */
[C---:B----4-:R-:W-:Y:S08]  /*3be0*/  HMMA.16816.F32 R24, R192.reuse, R44, R24 ;  /* 0x0000002cc018723c */ /* 0x050ff00000001818 */
[----:B------:R-:W-:Y:S01]  /*3bf0*/  HMMA.16816.F32 R28, R192, R46, R28 ;  /* 0x0000002ec01c723c */ /* 0x000fe2000000181c */
[----:B------:R-:W-:Y:S07]  /*3c00*/  LDSM.16.M88.4 R44, [R236+0x3800] ;  /* 0x00380000ec2c783b */ /* 0x000fee0000000200 */
[C---:B------:R-:W-:Y:S08]  /*3c10*/  HMMA.16816.F32 R4, R196.reuse, R32, R4 ;  /* 0x00000020c404723c */ /* 0x040ff00000001804 */
[C---:B------:R-:W-:Y:S01]  /*3c20*/  HMMA.16816.F32 R12, R196.reuse, R34, R12 ;  /* 0x00000022c40c723c */ /* 0x040fe2000000180c */
[----:B------:R-:W3:Y:S07]  /*3c30*/  LDSM.16.M88.4 R32, [R236+0x3000] ;  /* 0x00300000ec20783b */ /* 0x000eee0000000200 */
[C---:B-----5:R-:W-:Y:S08]  /*3c40*/  HMMA.16816.F32 R16, R196.reuse, R40, R16 ;  /* 0x00000028c410723c */ /* 0x060ff00000001810 */
[C---:B------:R-:W-:Y:S01]  /*3c50*/  HMMA.16816.F32 R20, R196.reuse, R42, R20 ;  /* 0x0000002ac414723c */ /* 0x040fe20000001814 */
[----:B------:R-:W-:Y:S07]  /*3c60*/  LDSM.16.M88.4 R40, [R243+0x3800] ;  /* 0x00380000f328783b */ /* 0x000fee0000000200 */
[C---:B------:R-:W-:Y:S08]  /*3c70*/  HMMA.16816.F32 R24, R196.reuse, R52, R24 ;  /* 0x00000034c418723c */ /* 0x040ff00000001818 */
[----:B------:R-:W-:Y:S01]  /*3c80*/  HMMA.16816.F32 R28, R196, R54, R28 ;  /* 0x00000036c41c723c */ /* 0x000fe2000000181c */
[----:B------:R-:W4:Y:S07]  /*3c90*/  LDSM.16.M88.4 R52, [R236+0x4000] ;  /* 0x00400000ec34783b */ /* 0x000f2e0000000200 */
[C---:B-1----:R-:W-:Y:S08]  /*3ca0*/  HMMA.16816.F32 R4, R200.reuse, R8, R4 ;  /* 0x00000008c804723c */ /* 0x042ff00000001804 */
[C---:B------:R-:W-:Y:S01]  /*3cb0*/  HMMA.16816.F32 R12, R200.reuse, R10, R12 ;  /* 0x0000000ac80c723c */ /* 0x040fe2000000180c */
[----:B------:R-:W1:Y:S07]  /*3cc0*/  LDSM.16.M88.4 R8, [R243+0x3000] ;  /* 0x00300000f308783b */ /* 0x000e6e0000000200 */
[C---:B--2---:R-:W-:Y:S08]  /*3cd0*/  HMMA.16816.F32 R16, R200.reuse, R36, R16 ;  /* 0x00000024c810723c */ /* 0x044ff00000001810 */
[C---:B------:R-:W-:Y:S01]  /*3ce0*/  HMMA.16816.F32 R20, R200.reuse, R38, R20 ;  /* 0x00000026c814723c */ /* 0x040fe20000001814 */
[----:B------:R-:W-:Y:S07]  /*3cf0*/  LDSM.16.M88.4 R36, [R238+0x3000] ;  /* 0x00300000ee24783b */ /* 0x000fee0000000200 */
[C---:B------:R-:W-:Y:S08]  /*3d00*/  HMMA.16816.F32 R24, R200.reuse, R48, R24 ;  /* 0x00000030c818723c */ /* 0x040ff00000001818 */
[----:B------:R-:W-:Y:S01]  /*3d10*/  HMMA.16816.F32 R28, R200, R50, R28 ;  /* 0x00000032c81c723c */ /* 0x000fe2000000181c */
[----:B------:R-:W2:Y:S07]  /*3d20*/  LDSM.16.M88.4 R48, [R243+0x4000] ;  /* 0x00400000f330783b */ /* 0x000eae0000000200 */
[C---:B---3--:R-:W-:Y:S08]  /*3d30*/  HMMA.16816.F32 R4, R204.reuse, R32, R4 ;  /* 0x00000020cc04723c */ /* 0x048ff00000001804 */
[C---:B------:R-:W-:Y:S01]  /*3d40*/  HMMA.16816.F32 R12, R204.reuse, R34, R12 ;  /* 0x00000022cc0c723c */ /* 0x040fe2000000180c */
[----:B------:R-:W-:Y:S07]  /*3d50*/  LDSM.16.M88.4 R32, [R237+0x3000] ;  /* 0x00300000ed20783b */ /* 0x000fee0000000200 */
[C---:B------:R-:W-:Y:S08]  /*3d60*/  HMMA.16816.F32 R16, R204.reuse, R44, R16 ;  /* 0x0000002ccc10723c */ /* 0x040ff00000001810 */
[C---:B------:R-:W-:Y:S01]  /*3d70*/  HMMA.16816.F32 R20, R204.reuse, R46, R20 ;  /* 0x0000002ecc14723c */ /* 0x040fe20000001814 */
[----:B------:R-:W3:Y:S07]  /*3d80*/  LDSM.16.M88.4 R44, [R238+0x3800] ;  /* 0x00380000ee2c783b */ /* 0x000eee0000000200 */
[C---:B----4-:R-:W-:Y:S08]  /*3d90*/  HMMA.16816.F32 R24, R204.reuse, R52, R24 ;  /* 0x00000034cc18723c */ /* 0x050ff00000001818 */
[----:B------:R-:W-:Y:S01]  /*3da0*/  HMMA.16816.F32 R28, R204, R54, R28 ;  /* 0x00000036cc1c723c */ /* 0x000fe2000000181c */
[----:B------:R-:W4:Y:S07]  /*3db0*/  LDSM.16.M88.4 R52, [R238+0x4000] ;  /* 0x00400000ee34783b */ /* 0x000f2e0000000200 */
[C---:B-1----:R-:W-:Y:S08]  /*3dc0*/  HMMA.16816.F32 R4, R208.reuse, R8, R4 ;  /* 0x00000008d004723c */ /* 0x042ff00000001804 */
[C---:B------:R-:W-:Y:S08]  /*3dd0*/  HMMA.16816.F32 R12, R208.reuse, R10, R12 ;  /* 0x0000000ad00c723c */ /* 0x040ff0000000180c */
[C---:B------:R-:W-:Y:S08]  /*3de0*/  HMMA.16816.F32 R16, R208.reuse, R40, R16 ;  /* 0x00000028d010723c */ /* 0x040ff00000001810 */
[C---:B------:R-:W-:Y:S01]  /*3df0*/  HMMA.16816.F32 R20, R208.reuse, R42, R20 ;  /* 0x0000002ad014723c */ /* 0x040fe20000001814 */
[----:B------:R-:W1:Y:S07]  /*3e00*/  LDSM.16.M88.4 R40, [R237+0x3800] ;  /* 0x00380000ed28783b */ /* 0x000e6e0000000200 */
[C---:B--2---:R-:W-:Y:S08]  /*3e10*/  HMMA.16816.F32 R24, R208.reuse, R48, R24 ;  /* 0x00000030d018723c */ /* 0x044ff00000001818 */
[----:B------:R-:W-:Y:S01]  /*3e20*/  HMMA.16816.F32 R28, R208, R50, R28 ;  /* 0x00000032d01c723c */ /* 0x000fe2000000181c */
[----:B------:R-:W2:Y:S07]  /*3e30*/  LDSM.16.M88.4 R48, [R237+0x4000] ;  /* 0x00400000ed30783b */ /* 0x000eae0000000200 */
[C---:B------:R-:W-:Y:S08]  /*3e40*/  HMMA.16816.F32 R8, R212.reuse, R36, R4 ;  /* 0x00000024d408723c */ /* 0x040ff00000001804 */
[C---:B------:R-:W-:Y:S01]  /*3e50*/  HMMA.16816.F32 R4, R212.reuse, R38, R12 ;  /* 0x00000026d404723c */ /* 0x040fe2000000180c */
[----:B------:R-:W5:Y:S07]  /*3e60*/  LDSM.16.M88.4 R36, [R236+0x4800] ;  /* 0x00480000ec24783b */ /* 0x000f6e0000000200 */
[C---:B---3--:R-:W-:Y:S08]  /*3e70*/  HMMA.16816.F32 R16, R212.reuse, R44, R16 ;  /* 0x0000002cd410723c */ /* 0x048ff00000001810 */
[C---:B------:R-:W-:Y:S01]  /*3e80*/  HMMA.16816.F32 R20, R212.reuse, R46, R20 ;  /* 0x0000002ed414723c */ /* 0x040fe20000001814 */
[----:B------:R-:W3:Y:S07]  /*3e90*/  LDSM.16.M88.4 R44, [R236+0x5000] ;  /* 0x00500000ec2c783b */ /* 0x000eee0000000200 */
[C---:B----4-:R-:W-:Y:S08]  /*3ea0*/  HMMA.16816.F32 R24, R212.reuse, R52, R24 ;  /* 0x00000034d418723c */ /* 0x050ff00000001818 */
[----:B------:R-:W-:Y:S01]  /*3eb0*/  HMMA.16816.F32 R28, R212, R54, R28 ;  /* 0x00000036d41c723c */ /* 0x000fe2000000181c */
[----:B------:R-:W-:Y:S07]  /*3ec0*/  LDSM.16.M88.4 R52, [R243+0x5800] ;  /* 0x00580000f334783b */ /* 0x000fee0000000200 */
[C---:B------:R-:W-:Y:S08]  /*3ed0*/  HMMA.16816.F32 R12, R216.reuse, R32, R8 ;  /* 0x00000020d80c723c */ /* 0x040ff00000001808 */
[C---:B------:R-:W-:Y:S01]  /*3ee0*/  HMMA.16816.F32 R8, R216.reuse, R34, R4 ;  /* 0x00000022d808723c */ /* 0x040fe20000001804 */
[----:B------:R-:W4:Y:S07]  /*3ef0*/  LDSM.16.M88.4 R32, [R243+0x4800] ;  /* 0x00480000f320783b */ /* 0x000f2e0000000200 */
[C---:B-1----:R-:W-:Y:S08]  /*3f00*/  HMMA.16816.F32 R4, R216.reuse, R40, R16 ;  /* 0x00000028d804723c */ /* 0x042ff00000001810 */
[C---:B------:R-:W-:Y:S01]  /*3f10*/  HMMA.16816.F32 R20, R216.reuse, R42, R20 ;  /* 0x0000002ad814723c */ /* 0x040fe20000001814 */
[----:B------:R-:W1:Y:S07]  /*3f20*/  LDSM.16.M88.4 R40, [R243+0x5000] ;  /* 0x00500000f328783b */ /* 0x000e6e0000000200 */
[C---:B--2---:R-:W-:Y:S08]  /*3f30*/  HMMA.16816.F32 R24, R216.reuse, R48, R24 ;  /* 0x00000030d818723c */ /* 0x044ff00000001818 */
[----:B------:R-:W-:Y:S01]  /*3f40*/  HMMA.16816.F32 R28, R216, R50, R28 ;  /* 0x00000032d81c723c */ /* 0x000fe2000000181c */
[----:B------:R-:W-:Y:S07]  /*3f50*/  LDSM.16.M88.4 R48, [R238+0x5000] ;  /* 0x00500000ee30783b */ /* 0x000fee0000000200 */
[C---:B-----5:R-:W-:Y:S08]  /*3f60*/  HMMA.16816.F32 R16, R220.reuse, R36, R12 ;  /* 0x00000024dc10723c */ /* 0x060ff0000000180c */
[C---:B------:R-:W-:Y:S01]  /*3f70*/  HMMA.16816.F32 R12, R220.reuse, R38, R8 ;  /* 0x00000026dc0c723c */ /* 0x040fe20000001808 */
[----:B------:R-:W-:Y:S07]  /*3f80*/  LDSM.16.M88.4 R36, [R237+0x5000] ;  /* 0x00500000ed24783b */ /* 0x000fee0000000200 */
[C---:B---3--:R-:W-:Y:S08]  /*3f90*/  HMMA.16816.F32 R8, R220.reuse, R44, R4 ;  /* 0x0000002cdc08723c */ /* 0x048ff00000001804 */
[C---:B------:R-:W-:Y:S01]  /*3fa0*/  HMMA.16816.F32 R4, R220.reuse, R46, R20 ;  /* 0x0000002edc04723c */ /* 0x040fe20000001814 */
[----:B------:R-:W2:Y:S07]  /*3fb0*/  LDSM.16.M88.4 R44, [R238+0x4800] ;  /* 0x00480000ee2c783b */ /* 0x000eae0000000200 */
[C---:B------:R-:W-:Y:S08]  /*3fc0*/  HMMA.16816.F32 R24, R220.reuse, R56, R24 ;  /* 0x00000038dc18723c */ /* 0x040ff00000001818 */
[----:B------:R-:W-:Y:S01]  /*3fd0*/  HMMA.16816.F32 R28, R220, R58, R28 ;  /* 0x0000003adc1c723c */ /* 0x000fe2000000181c */
[----:B------:R-:W3:Y:S07]  /*3fe0*/  LDSM.16.M88.4 R56, [R238+0x5800] ;  /* 0x00580000ee38783b */ /* 0x000eee0000000200 */
[C---:B----4-:R-:W-:Y:S08]  /*3ff0*/  HMMA.16816.F32 R20, R224.reuse, R32, R16 ;  /* 0x00000020e014723c */ /* 0x050ff00000001810 */
[C---:B------:R-:W-:Y:S01]  /*4000*/  HMMA.16816.F32 R16, R224.reuse, R34, R12 ;  /* 0x00000022e010723c */ /* 0x040fe2000000180c */
[----:B------:R-:W-:Y:S07]  /*4010*/  LDSM.16.M88.4 R32, [R237+0x5800] ;  /* 0x00580000ed20783b */ /* 0x000fee0000000200 */
[C---:B-1----:R-:W-:Y:S08]  /*4020*/  HMMA.16816.F32 R12, R224.reuse, R40, R8 ;  /* 0x00000028e00c723c */ /* 0x042ff00000001808 */
[----:B------:R-:W-:Y:S01]  /*4030*/  HMMA.16816.F32 R8, R224, R42, R4 ;  /* 0x0000002ae008723c */ /* 0x000fe20000001804 */
[----:B------:R-:W1:Y:S01]  /*4040*/  LDSM.16.M88.4 R40, [R237+0x4800] ;  /* 0x00480000ed28783b */ /* 0x000e620000000200 */
[----:B------:R-:W-:Y:S01]  /*4050*/  IADD3 R2, R243, 0x1000, RZ ;  /* 0x00001000f3027810 */ /* 0x000fe20007ffe0ff */
[----:B------:R-:W-:-:S05]  /*4060*/  DEPBAR.LE SB0, 0x0 ;  /* 0x000080000000791a */ /* 0x000fca0000000000 */
[C---:B------:R-:W-:Y:S08]  /*4070*/  HMMA.16816.F32 R4, R224.reuse, R52, R24 ;  /* 0x00000034e004723c */ /* 0x040ff00000001818 */
[----:B------:R-:W-:Y:S01]  /*4080*/  HMMA.16816.F32 R28, R224, R54, R28 ;  /* 0x00000036e01c723c */ /* 0x000fe2000000181c */
[----:B------:R-:W-:-:S07]  /*4090*/  IADD3 R0, R243, 0x800, RZ ;  /* 0x00000800f3007810 */ /* 0x000fce0007ffe0ff */
[C---:B--2---:R-:W-:Y:S08]  /*40a0*/  HMMA.16816.F32 R24, R228.reuse, R44, R20 ;  /* 0x0000002ce418723c */ /* 0x044ff00000001814 */
[C---:B------:R-:W-:Y:S08]  /*40b0*/  HMMA.16816.F32 R20, R228.reuse, R46, R16 ;  /* 0x0000002ee414723c */ /* 0x040ff00000001810 */
[C---:B------:R-:W-:Y:S08]  /*40c0*/  HMMA.16816.F32 R16, R228.reuse, R48, R12 ;  /* 0x00000030e410723c */ /* 0x040ff0000000180c */
[C---:B------:R-:W-:Y:S01]  /*40d0*/  HMMA.16816.F32 R12, R228.reuse, R50, R8 ;  /* 0x00000032e40c723c */ /* 0x040fe20000001808 */
[----:B------:R2:W-:Y:S07]  /*40e0*/  STL [R1+0x4], R2 ;  /* 0x0000040201007387 */ /* 0x0005ee0000100800 */
[C---:B---3--:R-:W-:Y:S01]  /*40f0*/  HMMA.16816.F32 R8, R228.reuse, R56, R4 ;  /* 0x00000038e408723c */ /* 0x048fe20000001804 */
[----:B------:R2:W-:Y:S07]  /*4100*/  STL [R1], R0 ;  /* 0x0000000001007387 */ /* 0x0005ee0000100800 */
[----:B------:R-:W-:Y:S01]  /*4110*/  HMMA.16816.F32 R4, R228, R58, R28 ;  /* 0x0000003ae404723c */ /* 0x000fe2000000181c */
[----:B------:R-:W-:Y:S01]  /*4120*/  ISETP.GT.AND P0, PT, R65, R155, PT ;  /* 0x0000009b4100720c */ /* 0x000fe20003f04270 */
[----:B------:R-:W-:Y:S06]  /*4130*/  BSSY B0, `(.L_x_3461) ;  /* 0x0000038000007945 */ /* 0x000fec0003800000 */
[----:B-1----:R-:W-:Y:S01]  /*4140*/  HMMA.16816.F32 R28, R232, R40, R24 ;  /* 0x00000028e81c723c */ /* 0x002fe20000001818 */
[----:B------:R-:W-:-:S02]  /*4150*/  IADD3 R252, R243, 0x4800, RZ ;  /* 0x00004800f3fc7810 */ /* 0x000fc40007ffe0ff */
[----:B------:R-:W-:-:S05]  /*4160*/  IADD3 R251, R243, 0x5800, RZ ;  /* 0x00005800f3fb7810 */ /* 0x000fca0007ffe0ff */
[----:B------:R-:W-:Y:S01]  /*4170*/  HMMA.16816.F32 R40, R232, R42, R20 ;  /* 0x0000002ae828723c */ /* 0x000fe20000001814 */
[C---:B------:R-:W-:Y:S02]  /*4180*/  IADD3 R250, R243.reuse, 0x5000, RZ ;  /* 0x00005000f3fa7810 */ /* 0x040fe40007ffe0ff */
[----:B------:R-:W-:-:S05]  /*4190*/  IADD3 R249, R243, 0x3000, RZ ;  /* 0x00003000f3f97810 */ /* 0x000fca0007ffe0ff */
[----:B------:R-:W-:Y:S01]  /*41a0*/  HMMA.16816.F32 R24, R232, R36, R16 ;  /* 0x00000024e818723c */ /* 0x000fe20000001810 */
[C---:B------:R-:W-:Y:S02]  /*41b0*/  IADD3 R248, R243.reuse, 0x4000, RZ ;  /* 0x00004000f3f87810 */ /* 0x040fe40007ffe0ff */
[----:B------:R-:W-:-:S05]  /*41c0*/  IADD3 R247, R243, 0x3800, RZ ;  /* 0x00003800f3f77810 */ /* 0x000fca0007ffe0ff */
[----:B------:R-:W-:Y:S01]  /*41d0*/  HMMA.16816.F32 R20, R232, R32, R8 ;  /* 0x00000020e814723c */ /* 0x000fe20000001808 */
[C---:B------:R-:W-:Y:S02]  /*41e0*/  IADD3 R246, R243.reuse, 0x1800, RZ ;  /* 0x00001800f3f67810 */ /* 0x040fe40007ffe0ff */
[C---:B------:R-:W-:Y:S02]  /*41f0*/  IADD3 R245, R243.reuse, 0x2800, RZ ;  /* 0x00002800f3f57810 */ /* 0x040fe40007ffe0ff */
[----:B------:R-:W-:-:S03]  /*4200*/  IADD3 R244, R243, 0x2000, RZ ;  /* 0x00002000f3f47810 */ /* 0x000fc60007ffe0ff */
[C---:B------:R-:W-:Y:S08]  /*4210*/  HMMA.16816.F32 R36, R232.reuse, R38, R12 ;  /* 0x00000026e824723c */ /* 0x040ff0000000180c */
[----:B------:R-:W-:Y:S01]  /*4220*/  HMMA.16816.F32 R32, R232, R34, R4 ;  /* 0x00000022e820723c */ /* 0x000fe20000001804 */
[----:B------:R-:W-:Y:S06]  /*4230*/  BAR.SYNC.DEFER_BLOCKING 0x0 ;  /* 0x0000000000007b1d */ /* 0x000fec0000010000 */
[----:B------:R-:W-:Y:S01]  /*4240*/  @!UPT UIADD3 URZ, URZ, URZ, URZ ;  /* 0x0000003f3f3ff290 */ /* 0x000fe2000fffe03f */
[----:B------:R-:W-:Y:S11]  /*4250*/  @!P0 BRA `(.L_x_3462) ;  /* 0x0000025000008947 */ /* 0x000ff60003800000 */
[----:B--2---:R-:W-:Y:S02]  /*4260*/  IADD3 R4, -R73, 0x30, RZ ;  /* 0x0000003049047810 */ /* 0x004fe40007ffe1ff */
        /* <DEDUP_REMOVED lines=36> */
.L_x_3462:
[----:B--2---:R-:W-:Y:S05]  /*44b0*/  BSYNC B0 ;  /* 0x0000000000007941 */ /* 0x004fea0003800000 */
.L_x_3461:
[----:B-1----:R-:W2:Y:S04]  /*44c0*/  LDL R4, [R1+0x64] ;  /* 0x0000640001047983 */ /* 0x002ea80000100800 */
        /* <DEDUP_REMOVED lines=18> */
[----:B------:R-:W-:Y:S02]  /*45f0*/  IMAD.IADD R4, R64, 0x1, -R4 ;  /* 0x0000000140047824 */ /* 0x000fe400078e0a04 */
[----:B------:R2:W3:Y:S04]  /*4600*/  SHFL.IDX PT, R6, R0, 0x1, 0x1c1f ;  /* 0x003c1f0000067f89 */ /* 0x0004e800000e0000 */
[----:B------:R-:W-:Y:S01]  /*4610*/  LDSM.16.MT88.4 R64, [R240+0x800] ;  /* 0x00080000f040783b */ /* 0x000fe20000004200 */
[----:B----4-:R-:W-:-:S05]  /*4620*/  IMAD.IADD R3, R3, 0x1, -R160 ;  /* 0x0000000103037824 */ /* 0x010fca00078e0aa0 */
[----:B-1----:R-:W-:-:S04]  /*4630*/  IADD3 R2, R3, R2, RZ ;  /* 0x0000000203027210 */ /* 0x002fc80007ffe0ff */
[----:B------:R-:W-:-:S04]  /*4640*/  IMNMX R2, R4, R2, PT ;  /* 0x0000000204027217 */ /* 0x000fc80003800200 */
[C---:B------:R-:W-:Y:S02]  /*4650*/  ISETP.GT.AND P0, PT, R2.reuse, RZ, PT ;  /* 0x000000ff0200720c */ /* 0x040fe40003f04270 */
[----:B------:R-:W-:Y:S02]  /*4660*/  ISETP.GT.AND P1, PT, R2, 0x1, PT ;  /* 0x000000010200780c */ /* 0x000fe40003f24270 */
[----:B------:R-:W-:Y:S02]  /*4670*/  FSEL R16, R28, -INF , P0 ;  /* 0xff8000001c107808 */ /* 0x000fe40000000000 */
[C---:B------:R-:W-:Y:S02]  /*4680*/  ISETP.GT.AND P0, PT, R2.reuse, 0x8, PT ;  /* 0x000000080200780c */ /* 0x040fe40003f04270 */
[----:B------:R-:W-:Y:S02]  /*4690*/  FSEL R15, R29, -INF , P1 ;  /* 0xff8000001d0f7808 */ /* 0x000fe40000800000 */
[----:B------:R-:W-:-:S02]  /*46a0*/  ISETP.GT.AND P1, PT, R2, 0x9, PT ;  /* 0x000000090200780c */ /* 0x000fc40003f24270 */
[----:B------:R-:W-:Y:S02]  /*46b0*/  FSEL R14, R40, -INF , P0 ;  /* 0xff800000280e7808 */ /* 0x000fe40000000000 */
[----:B--2---:R-:W-:Y:S02]  /*46c0*/  FMNMX.FTZ R0, R16, R15, !PT ;  /* 0x0000000f10007209 */ /* 0x004fe40007810000 */
[----:B------:R-:W-:Y:S02]  /*46d0*/  ISETP.GT.AND P0, PT, R2, 0x10, PT ;  /* 0x000000100200780c */ /* 0x000fe40003f04270 */
[----:B------:R-:W-:Y:S02]  /*46e0*/  FSEL R13, R41, -INF , P1 ;  /* 0xff800000290d7808 */ /* 0x000fe40000800000 */
[----:B------:R-:W-:Y:S02]  /*46f0*/  FMNMX.FTZ R0, R14, R0, !PT ;  /* 0x000000000e007209 */ /* 0x000fe40007810000 */
[----:B------:R-:W-:-:S02]  /*4700*/  ISETP.GT.AND P1, PT, R2, 0x11, PT ;  /* 0x000000110200780c */ /* 0x000fc40003f24270 */
[----:B------:R-:W-:Y:S02]  /*4710*/  FSEL R12, R24, -INF , P0 ;  /* 0xff800000180c7808 */ /* 0x000fe40000000000 */
[C---:B------:R-:W-:Y:S02]  /*4720*/  ISETP.GT.AND P0, PT, R2.reuse, 0x18, PT ;  /* 0x000000180200780c */ /* 0x040fe40003f04270 */
[----:B------:R-:W-:Y:S02]  /*4730*/  FMNMX.FTZ R0, R13, R0, !PT ;  /* 0x000000000d007209 */ /* 0x000fe40007810000 */
[----:B------:R-:W-:Y:S02]  /*4740*/  FSEL R17, R25, -INF , P1 ;  /* 0xff80000019117808 */ /* 0x000fe40000800000 */
[----:B------:R-:W-:Y:S02]  /*4750*/  ISETP.GT.AND P1, PT, R2, 0x19, PT ;  /* 0x000000190200780c */ /* 0x000fe40003f24270 */
[----:B------:R-:W-:-:S02]  /*4760*/  FSEL R11, R36, -INF , P0 ;  /* 0xff800000240b7808 */ /* 0x000fc40000000000 */
[----:B------:R-:W-:Y:S01]  /*4770*/  FMNMX.FTZ R5, R12, R0, !PT ;  /* 0x000000000c057209 */ /* 0x000fe20007810000 */
[----:B---3--:R-:W-:Y:S01]  /*4780*/  IMAD.IADD R0, R3, 0x1, R6 ;  /* 0x0000000103007824 */ /* 0x008fe200078e0206 */
[C---:B------:R-:W-:Y:S02]  /*4790*/  ISETP.GT.AND P0, PT, R2.reuse, 0x20, PT ;  /* 0x000000200200780c */ /* 0x040fe40003f04270 */
[----:B------:R-:W-:Y:S02]  /*47a0*/  FSEL R10, R37, -INF , P1 ;  /* 0xff800000250a7808 */ /* 0x000fe40000800000 */
[----:B------:R-:W-:Y:S02]  /*47b0*/  ISETP.GT.AND P1, PT, R2, 0x21, PT ;  /* 0x000000210200780c */ /* 0x000fe40003f24270 */
[----:B------:R-:W-:Y:S02]  /*47c0*/  FSEL R99, R20, -INF , P0 ;  /* 0xff80000014637808 */ /* 0x000fe40000000000 */
[----:B------:R-:W-:-:S02]  /*47d0*/  FMNMX.FTZ R3, R17, R5, !PT ;  /* 0x0000000511037209 */ /* 0x000fc40007810000 */
[----:B------:R-:W-:Y:S02]  /*47e0*/  ISETP.GT.AND P0, PT, R2, 0x28, PT ;  /* 0x000000280200780c */ /* 0x000fe40003f04270 */
[----:B------:R-:W-:Y:S02]  /*47f0*/  IMNMX R0, R4, R0, PT ;  /* 0x0000000004007217 */ /* 0x000fe40003800200 */
[----:B------:R-:W-:Y:S02]  /*4800*/  FSEL R98, R21, -INF , P1 ;  /* 0xff80000015627808 */ /* 0x000fe40000800000 */
[----:B------:R-:W-:Y:S02]  /*4810*/  FMNMX.FTZ R3, R11, R3, !PT ;  /* 0x000000030b037209 */ /* 0x000fe40007810000 */
[----:B------:R-:W-:Y:S02]  /*4820*/  ISETP.GT.AND P1, PT, R2, 0x29, PT ;  /* 0x000000290200780c */ /* 0x000fe40003f24270 */
[----:B------:R-:W-:-:S02]  /*4830*/  FSEL R97, R32, -INF , P0 ;  /* 0xff80000020617808 */ /* 0x000fc40000000000 */
[C---:B------:R-:W-:Y:S02]  /*4840*/  ISETP.GT.AND P0, PT, R0.reuse, RZ, PT ;  /* 0x000000ff0000720c */ /* 0x040fe40003f04270 */
[----:B------:R-:W-:Y:S02]  /*4850*/  ISETP.GT.AND P2, PT, R0, 0x1, PT ;  /* 0x000000010000780c */ /* 0x000fe40003f44270 */
[----:B------:R-:W-:Y:S02]  /*4860*/  FMNMX.FTZ R3, R10, R3, !PT ;  /* 0x000000030a037209 */ /* 0x000fe40007810000 */
[----:B------:R-:W-:Y:S02]  /*4870*/  FSEL R94, R33, -INF , P1 ;  /* 0xff800000215e7808 */ /* 0x000fe40000800000 */
[----:B------:R-:W-:Y:S02]  /*4880*/  FSEL R9, R30, -INF , P0 ;  /* 0xff8000001e097808 */ /* 0x000fe40000000000 */
[----:B------:R-:W-:-:S02]  /*4890*/  ISETP.GT.AND P1, PT, R0, 0x8, PT ;  /* 0x000000080000780c */ /* 0x000fc40003f24270 */
[----:B------:R-:W-:Y:S02]  /*48a0*/  FSEL R8, R31, -INF , P2 ;  /* 0xff8000001f087808 */ /* 0x000fe40001000000 */
[----:B------:R-:W-:Y:S01]  /*48b0*/  FMNMX.FTZ R2, R99, R3, !PT ;  /* 0x0000000363027209 */ /* 0x000fe20007810000 */
[----:B------:R-:W-:Y:S01]  /*48c0*/  LDSM.16.MT88.4 R28, [R241] ;  /* 0x00000000f11c783b */ /* 0x000fe20000004200 */
[----:B------:R-:W-:Y:S02]  /*48d0*/  ISETP.GT.AND P0, PT, R0, 0x9, PT ;  /* 0x000000090000780c */ /* 0x000fe40003f04270 */
[----:B------:R-:W-:Y:S02]  /*48e0*/  FSEL R7, R42, -INF , P1 ;  /* 0xff8000002a077808 */ /* 0x000fe40000800000 */
[----:B------:R-:W-:Y:S02]  /*48f0*/  FMNMX.FTZ R3, R9, R8, !PT ;  /* 0x0000000809037209 */ /* 0x000fe40007810000 */
[----:B------:R-:W-:-:S02]  /*4900*/  FSEL R6, R43, -INF , P0 ;  /* 0xff8000002b067808 */ /* 0x000fc40000000000 */
[----:B------:R-:W-:Y:S01]  /*4910*/  ISETP.GT.AND P1, PT, R0, 0x10, PT ;  /* 0x000000100000780c */ /* 0x000fe20003f24270 */
[----:B------:R-:W-:Y:S01]  /*4920*/  LDSM.16.MT88.4 R40, [R44] ;  /* 0x000000002c28783b */ /* 0x000fe20000004200 */
[----:B------:R-:W-:Y:S02]  /*4930*/  FMNMX.FTZ R3, R7, R3, !PT ;  /* 0x0000000307037209 */ /* 0x000fe40007810000 */
[----:B------:R-:W-:Y:S01]  /*4940*/  FMNMX.FTZ R2, R98, R2, !PT ;  /* 0x0000000262027209 */ /* 0x000fe20007810000 */
[----:B------:R-:W-:Y:S01]  /*4950*/  LDSM.16.MT88.4 R44, [R239+0x1800] ;  /* 0x00180000ef2c783b */ /* 0x000fe20000004200 */
[----:B------:R-:W-:Y:S02]  /*4960*/  ISETP.GT.AND P0, PT, R0, 0x11, PT ;  /* 0x000000110000780c */ /* 0x000fe40003f04270 */
[----:B------:R-:W-:Y:S02]  /*4970*/  FSEL R5, R26, -INF , P1 ;  /* 0xff8000001a057808 */ /* 0x000fe40000800000 */
[----:B------:R-:W-:-:S02]  /*4980*/  FMNMX.FTZ R3, R6, R3, !PT ;  /* 0x0000000306037209 */ /* 0x000fc40007810000 */
[----:B------:R-:W-:Y:S02]  /*4990*/  FMNMX.FTZ R2, R97, R2, !PT ;  /* 0x0000000261027209 */ /* 0x000fe40007810000 */
[----:B------:R-:W-:Y:S02]  /*49a0*/  FSEL R4, R27, -INF , P0 ;  /* 0xff8000001b047808 */ /* 0x000fe40000000000 */
[----:B------:R-:W-:Y:S01]  /*49b0*/  ISETP.GT.AND P1, PT, R0, 0x18, PT ;  /* 0x000000180000780c */ /* 0x000fe20003f24270 */
[----:B------:R-:W-:Y:S01]  /*49c0*/  LDSM.16.MT88.4 R24, [R240] ;  /* 0x00000000f018783b */ /* 0x000fe20000004200 */
[----:B------:R-:W-:Y:S02]  /*49d0*/  FMNMX.FTZ R18, R5, R3, !PT ;  /* 0x0000000305127209 */ /* 0x000fe40007810000 */
[----:B------:R-:W-:Y:S02]  /*49e0*/  FMNMX.FTZ R2, R94, R2, !PT ;  /* 0x000000025e027209 */ /* 0x000fe40007810000 */
[----:B------:R-:W-:-:S02]  /*49f0*/  ISETP.GT.AND P0, PT, R0, 0x19, PT ;  /* 0x000000190000780c */ /* 0x000fc40003f04270 */
[----:B------:R-:W-:Y:S02]  /*4a00*/  FSEL R3, R38, -INF , P1 ;  /* 0xff80000026037808 */ /* 0x000fe40000800000 */
[----:B------:R-:W-:Y:S01]  /*4a10*/  FMNMX.FTZ R19, R4, R18, !PT ;  /* 0x0000001204137209 */ /* 0x000fe20007810000 */
[----:B------:R-:W1:Y:S01]  /*4a20*/  SHFL.BFLY PT, R20, R2, 0x2, 0x1f ;  /* 0x0c401f0002147f89 */ /* 0x000e6200000e0000 */
[----:B------:R-:W-:Y:S02]  /*4a30*/  FSEL R18, R39, -INF , P0 ;  /* 0xff80000027127808 */ /* 0x000fe40000000000 */
[C---:B------:R-:W-:Y:S02]  /*4a40*/  ISETP.GT.AND P1, PT, R0.reuse, 0x20, PT ;  /* 0x000000200000780c */ /* 0x040fe40003f24270 */
[----:B------:R-:W-:Y:S02]  /*4a50*/  FMNMX.FTZ R19, R3, R19, !PT ;  /* 0x0000001303137209 */ /* 0x000fe40007810000 */
[----:B------:R-:W-:-:S02]  /*4a60*/  ISETP.GT.AND P0, PT, R0, 0x21, PT ;  /* 0x000000210000780c */ /* 0x000fc40003f04270 */
[----:B------:R-:W-:Y:S02]  /*4a70*/  FSEL R96, R22, -INF , P1 ;  /* 0xff80000016607808 */ /* 0x000fe40000800000 */
[----:B------:R-:W-:Y:S02]  /*4a80*/  FMNMX.FTZ R19, R18, R19, !PT ;  /* 0x0000001312137209 */ /* 0x000fe40007810000 */
[----:B------:R-:W-:Y:S02]  /*4a90*/  FSEL R95, R23, -INF , P0 ;  /* 0xff800000175f7808 */ /* 0x000fe40000000000 */
[----:B------:R-:W-:Y:S02]  /*4aa0*/  ISETP.GT.AND P1, PT, R0, 0x28, PT ;  /* 0x000000280000780c */ /* 0x000fe40003f24270 */
[----:B------:R-:W-:Y:S02]  /*4ab0*/  FMNMX.FTZ R19, R96, R19, !PT ;  /* 0x0000001360137209 */ /* 0x000fe40007810000 */
[----:B------:R-:W-:-:S02]  /*4ac0*/  ISETP.GT.AND P0, PT, R0, 0x29, PT ;  /* 0x000000290000780c */ /* 0x000fc40003f04270 */
[----:B------:R-:W-:Y:S02]  /*4ad0*/  FSEL R93, R34, -INF , P1 ;  /* 0xff800000225d7808 */ /* 0x000fe40000800000 */
[----:B------:R-:W-:Y:S02]  /*4ae0*/  FMNMX.FTZ R0, R95, R19, !PT ;  /* 0x000000135f007209 */ /* 0x000fe40007810000 */
[----:B------:R-:W-:Y:S02]  /*4af0*/  FSEL R92, R35, -INF , P0 ;  /* 0xff800000235c7808 */ /* 0x000fe40000000000 */
[----:B------:R-:W-:Y:S01]  /*4b00*/  FMNMX.FTZ R0, R93, R0, !PT ;  /* 0x000000005d007209 */ /* 0x000fe20007810000 */
[----:B------:R-:W-:Y:S03]  /*4b10*/  LDSM.16.MT88.4 R32, [R239+0x800] ;  /* 0x00080000ef20783b */ /* 0x000fe60000004200 */
[----:B------:R-:W-:-:S02]  /*4b20*/  FMNMX.FTZ R0, R92, R0, !PT ;  /* 0x000000005c007209 */ /* 0x000fc40007810000 */
        /* <DEDUP_REMOVED lines=363> */
.L_x_3468:
        /* <DEDUP_REMOVED lines=25> */
[C---:B------:R-:W-:Y:S01]  /*6370*/  IMAD R0, R133.reuse, c[0x0][0x20c], R0 ;  /* 0x0000830085007a24 */ /* 0x040fe200078e0200 */
        /* <DEDUP_REMOVED lines=29> */
.L_x_3465:
[----:B------:R-:W-:Y:S05]  /*6550*/  BSYNC B0 ;  /* 0x0000000000007941 */ /* 0x000fea0003800000 */
.L_x_3464:
[C---:B-1---5:R-:W-:Y:S01]  /*6560*/  HMMA.16816.F32 R4, R160.reuse, R8, RZ ;  /* 0x00000008a004723c */ /* 0x062fe200000018ff */
        /* <DEDUP_REMOVED lines=12> */
[----:B------:R-:W3:Y:S07]  /*6630*/  LDSM.16.M88.4 R172, [R238+0x800] ;  /* 0x00080000eeac783b */ /* 0x000eee0000000200 */
[C---:B----4-:R-:W-:Y:S07]  /*6640*/  HMMA.16816.F32 R20, R164.reuse, R176, R20 ;  /* 0x000000b0a414723c */ /* 0x050fee0000001814 */
[----:B------:R-:W-:Y:S01]  /*6650*/  MOV R177, R133 ;  /* 0x0000008500b17202 */ /* 0x000fe20000000f00 */
[----:B------:R-:W-:Y:S03]  /*6660*/  HMMA.16816.F32 R24, R164, R178, R24 ;  /* 0x000000b2a418723c */ /* 0x000fe60000001818 */
[----:B------:R-:W-:Y:S05]  /*6670*/  ISETP.GT.AND P0, PT, R177, R132, PT ;  /* 0x00000084b100720c */ /* 0x000fea0003f04270 */
        /* <DEDUP_REMOVED lines=119> */
[----:B------:R-:W3:Y:S01]  /*6df0*/  LDSM.16.M88.4 R172, [R237+0x5800] ;  /* 0x00580000edac783b */ /* 0x000ee20000000200 */
[----:B------:R-:W-:Y:S06]  /*6e00*/  DEPBAR.LE SB0, 0x0 ;  /* 0x000080000000791a */ /* 0x000fec0000000000 */
[----:B------:R-:W-:Y:S01]  /*6e10*/  BAR.SYNC.DEFER_BLOCKING 0x0 ;  /* 0x0000000000007b1d */ /* 0x000fe20000010000 */
[C---:B-1----:R-:W-:Y:S08]  /*6e20*/  HMMA.16816.F32 R12, R232.reuse, R168, R12 ;  /* 0x000000a8e80c723c */ /* 0x042ff0000000180c */
[C---:B------:R-:W-:Y:S08]  /*6e30*/  HMMA.16816.F32 R16, R232.reuse, R170, R16 ;  /* 0x000000aae810723c */ /* 0x040ff00000001810 */
[C---:B---3--:R-:W-:Y:S08]  /*6e40*/  HMMA.16816.F32 R20, R232.reuse, R172, R20 ;  /* 0x000000ace814723c */ /* 0x048ff00000001814 */
[----:B------:R-:W-:Y:S01]  /*6e50*/  HMMA.16816.F32 R24, R232, R174, R24 ;  /* 0x000000aee818723c */ /* 0x000fe20000001818 */
[----:B------:R-:W-:Y:S07]  /*6e60*/  @!UPT UIADD3 URZ, URZ, URZ, URZ ;  /* 0x0000003f3f3ff290 */ /* 0x000fee000fffe03f */
[----:B------:R-:W-:-:S11]  /*6e70*/  @!P0 BRA `(.L_x_3467) ;  /* 0x000002c000008947 */ /* 0x000fd60003800000 */
[----:B------:R-:W3:Y:S04]  /*6e80*/  LDL.64 R170, [R1+0x48] ;  /* 0x0000480001aa7983 */ /* 0x000ee80000100a00 */
[----:B------:R-:W4:Y:S04]  /*6e90*/  LDL.64 R178, [R1+0x38] ;  /* 0x0000380001b27983 */ /* 0x000f280000100a00 */
[----:B------:R-:W5:Y:S04]  /*6ea0*/  LDL R169, [R1+0x30] ;  /* 0x0000300001a97983 */ /* 0x000f680000100800 */
        /* <DEDUP_REMOVED lines=41> */
.L_x_3467:
[----:B------:R-:W-:Y:S05]  /*7140*/  BSYNC B0 ;  /* 0x0000000000007941 */ /* 0x000fea0003800000 */
.L_x_3466:
[----:B------:R-:W-:Y:S01]  /*7150*/  MOV R0, c[0x0][0x2c4] ;  /* 0x0000b10000007a02 */ /* 0x000fe20000000f00 */
[----:B-12---:R-:W2:Y:S03]  /*7160*/  LDL R2, [R1+0x60] ;  /* 0x0000600001027983 */ /* 0x006ea60000100800 */
[----:B------:R-:W-:Y:S01]  /*7170*/  ISETP.NE.AND P0, PT, R0, 0x1, PT ;  /* 0x000000010000780c */ /* 0x000fe20003f05270 */
[----:B------:R-:W3:Y:S04]  /*7180*/  LDL R168, [R1+0x64] ;  /* 0x0000640001a87983 */ /* 0x000ee80000100800 */
[----:B------:R1:W2:Y:S04]  /*7190*/  LDL R0, [R1+0x58] ;  /* 0x0000580001007983 */ /* 0x0002a80000100800 */
[----:B------:R-:W4:Y:S04]  /*71a0*/  LDL R133, [R1+0x78] ;  /* 0x0000780001857983 */ /* 0x000f280000100800 */
[----:B------:R-:W4:Y:S04]  /*71b0*/  LDL R132, [R1+0x68] ;  /* 0x0000680001847983 */ /* 0x000f280000100800 */
[----:B------:R-:W0:Y:S01]  /*71c0*/  LDGDEPBAR ;  /* 0x00000000000079af */ /* 0x000e220000000000 */
[----:B--2---:R-:W-:Y:S07]  /*71d0*/  @P0 MOV R0, R2 ;  /* 0x0000000200000202 */ /* 0x004fee0000000f00 */
[----:B------:R-:W2:Y:S08]  /*71e0*/  SHFL.IDX PT, R3, R0, RZ, 0x1c1f ;  /* 0x001c1fff00037589 */ /* 0x000eb000000e0000 */
[----:B------:R5:W1:Y:S02]  /*71f0*/  SHFL.IDX PT, R2, R0, 0x1, 0x1c1f ;  /* 0x003c1f0000027f89 */ /* 0x000a6400000e0000 */
[----:B-----5:R-:W-:Y:S05]  /*7200*/  IMAD R0, R177, -0x30, RZ ;  /* 0xffffffd0b1007824 */ /* 0x020fea00078e02ff */
[----:B---3--:R-:W-:Y:S04]  /*7210*/  IADD3 R0, -R168, 0x1, R0 ;  /* 0x00000001a8007810 */ /* 0x008fe80007ffe100 */
[----:B----4-:R-:W-:Y:S04]  /*7220*/  IADD3 R0, -R132, R0, R133 ;  /* 0x0000000084007210 */ /* 0x010fe80007ffe185 */
[C---:B--2---:R-:W-:Y:S02]  /*7230*/  IADD3 R133, R0.reuse, R3, RZ ;  /* 0x0000000300857210 */ /* 0x044fe40007ffe0ff */
[----:B-1----:R-:W-:Y:S02]  /*7240*/  IADD3 R0, R0, R2, RZ ;  /* 0x0000000200007210 */ /* 0x002fe40007ffe0ff */
[----:B------:R-:W-:Y:S02]  /*7250*/  ISETP.GT.AND P3, PT, R133, 0x9, PT ;  /* 0x000000098500780c */ /* 0x000fe40003f64270 */
[----:B------:R-:W-:Y:S02]  /*7260*/  ISETP.GT.AND P0, PT, R0, RZ, PT ;  /* 0x000000ff0000720c */ /* 0x000fe40003f04270 */
[----:B------:R-:W-:Y:S02]  /*7270*/  FSEL R174, R9, -INF , P3 ;  /* 0xff80000009ae7808 */ /* 0x000fe40001800000 */
[----:B------:R-:W-:Y:S02]  /*7280*/  FSEL R168, R6, -INF , P0 ;  /* 0xff80000006a87808 */ /* 0x000fe40000000000 */
[C---:B------:R-:W-:Y:S02]  /*7290*/  ISETP.GT.AND P0, PT, R0.reuse, 0x1, PT ;  /* 0x000000010000780c */ /* 0x040fe40003f04270 */
[----:B------:R-:W-:Y:S02]  /*72a0*/  ISETP.GT.AND P1, PT, R133, 0x1, PT ;  /* 0x000000018500780c */ /* 0x000fe40003f24270 */
[----:B------:R-:W-:Y:S02]  /*72b0*/  FSEL R171, R7, -INF , P0 ;  /* 0xff80000007ab7808 */ /* 0x000fe40000000000 */
[----:B------:R-:W-:Y:S02]  /*72c0*/  ISETP.GT.AND P0, PT, R0, 0x8, PT ;  /* 0x000000080000780c */ /* 0x000fe40003f04270 */
[----:B------:R-:W-:Y:S02]  /*72d0*/  FSEL R176, R5, -INF , P1 ;  /* 0xff80000005b07808 */ /* 0x000fe40000800000 */
[----:B------:R-:W-:Y:S02]  /*72e0*/  FSEL R170, R10, -INF , P0 ;  /* 0xff8000000aaa7808 */ /* 0x000fe40000000000 */
[C---:B------:R-:W-:Y:S02]  /*72f0*/  ISETP.GT.AND P0, PT, R0.reuse, 0x9, PT ;  /* 0x000000090000780c */ /* 0x040fe40003f04270 */
[----:B------:R-:W-:Y:S02]  /*7300*/  ISETP.GT.AND P2, PT, R133, RZ, PT ;  /* 0x000000ff8500720c */ /* 0x000fe40003f44270 */
[----:B------:R-:W-:Y:S02]  /*7310*/  FSEL R169, R11, -INF , P0 ;  /* 0xff8000000ba97808 */ /* 0x000fe40000000000 */
[----:B------:R-:W-:Y:S02]  /*7320*/  ISETP.GT.AND P0, PT, R0, 0x10, PT ;  /* 0x000000100000780c */ /* 0x000fe40003f04270 */
[----:B------:R-:W-:Y:S02]  /*7330*/  FSEL R173, R4, -INF , P2 ;  /* 0xff80000004ad7808 */ /* 0x000fe40001000000 */
[----:B------:R-:W-:Y:S02]  /*7340*/  FSEL R14, R14, -INF , P0 ;  /* 0xff8000000e0e7808 */ /* 0x000fe40000000000 */
[C---:B------:R-:W-:Y:S02]  /*7350*/  ISETP.GT.AND P0, PT, R0.reuse, 0x11, PT ;  /* 0x000000110000780c */ /* 0x040fe40003f04270 */
[----:B------:R-:W-:Y:S02]  /*7360*/  ISETP.GT.AND P4, PT, R133, 0x8, PT ;  /* 0x000000088500780c */ /* 0x000fe40003f84270 */
[----:B------:R-:W-:Y:S02]  /*7370*/  FSEL R15, R15, -INF , P0 ;  /* 0xff8000000f0f7808 */ /* 0x000fe40000000000 */
[----:B------:R-:W-:Y:S02]  /*7380*/  ISETP.GT.AND P0, PT, R0, 0x18, PT ;  /* 0x000000180000780c */ /* 0x000fe40003f04270 */
[C---:B------:R-:W-:Y:S02]  /*7390*/  ISETP.GT.AND P1, PT, R133.reuse, 0x10, PT ;  /* 0x000000108500780c */ /* 0x040fe40003f24270 */
[----:B------:R-:W-:Y:S02]  /*73a0*/  FSEL R9, R18, -INF , P0 ;  /* 0xff80000012097808 */ /* 0x000fe40000000000 */
[C---:B------:R-:W-:Y:S02]  /*73b0*/  ISETP.GT.AND P0, PT, R0.reuse, 0x19, PT ;  /* 0x000000190000780c */ /* 0x040fe40003f04270 */
        /* <DEDUP_REMOVED lines=9> */
[----:B------:R-:W-:Y:S02]  /*7450*/  FSEL R172, R12, -INF , P1 ;  /* 0xff8000000cac7808 */ /* 0x000fe40000800000 */
[----:B------:R-:W-:Y:S02]  /*7460*/  FSEL R4, R26, -INF , P0 ;  /* 0xff8000001a047808 */ /* 0x000fe40000000000 */
[----:B------:R-:W-:Y:S02]  /*7470*/  ISETP.GT.AND P0, PT, R0, 0x29, PT ;  /* 0x000000290000780c */ /* 0x000fe40003f04270 */
[----:B------:R-:W-:Y:S02]  /*7480*/  FMNMX.FTZ R0, R168, R134, !PT ;  /* 0x00000086a8007209 */ /* 0x000fe40007810000 */
[----:B------:R-:W-:Y:S02]  /*7490*/  FSEL R3, R27, -INF , P0 ;  /* 0xff8000001b037808 */ /* 0x000fe40000000000 */
[----:B------:R-:W-:Y:S02]  /*74a0*/  FMNMX.FTZ R0, R171, R0, !PT ;  /* 0x00000000ab007209 */ /* 0x000fe40007810000 */
[----:B------:R-:W-:Y:S02]  /*74b0*/  FSEL R13, R13, -INF , P2 ;  /* 0xff8000000d0d7808 */ /* 0x000fe40001000000 */
[----:B------:R-:W-:Y:S02]  /*74c0*/  FMNMX.FTZ R0, R170, R0, !PT ;  /* 0x00000000aa007209 */ /* 0x000fe40007810000 */
[----:B------:R-:W-:Y:S02]  /*74d0*/  ISETP.GT.AND P4, PT, R133, 0x19, PT ;  /* 0x000000198500780c */ /* 0x000fe40003f84270 */
[----:B------:R-:W-:Y:S02]  /*74e0*/  FMNMX.FTZ R0, R169, R0, !PT ;  /* 0x00000000a9007209 */ /* 0x000fe40007810000 */
[C---:B------:R-:W-:Y:S02]  /*74f0*/  ISETP.GT.AND P1, PT, R133.reuse, 0x20, PT ;  /* 0x000000208500780c */ /* 0x040fe40003f24270 */
[----:B------:R-:W-:Y:S02]  /*7500*/  FMNMX.FTZ R0, R14, R0, !PT ;  /* 0x000000000e007209 */ /* 0x000fe40007810000 */
        /* <DEDUP_REMOVED lines=8> */
[----:B------:R-:W-:Y:S02]  /*7590*/  FSEL R8, R21, -INF , P2 ;  /* 0xff80000015087808 */ /* 0x000fe40001000000 */
[----:B------:R-:W-:Y:S02]  /*75a0*/  FMNMX.FTZ R0, R5, R0, !PT ;  /* 0x0000000005007209 */ /* 0x000fe40007810000 */
[C---:B------:R-:W-:Y:S02]  /*75b0*/  ISETP.GT.AND P1, PT, R133.reuse, 0x28, PT ;  /* 0x000000288500780c */ /* 0x040fe40003f24270 */
[----:B------:R-:W-:Y:S02]  /*75c0*/  FMNMX.FTZ R0, R4, R0, !PT ;  /* 0x0000000004007209 */ /* 0x000fe40007810000 */
[----:B------:R-:W-:Y:S02]  /*75d0*/  ISETP.GT.AND P2, PT, R133, 0x29, PT ;  /* 0x000000298500780c */ /* 0x000fe40003f44270 */
        /* <DEDUP_REMOVED lines=10> */
[----:B------:R-:W2:Y:S01]  /*7680*/  LDL.LU R134, [R1+0x28] ;  /* 0x0000280001867983 */ /* 0x000ea20000300800 */
[--C-:B------:R-:W-:Y:S02]  /*7690*/  FFMA.FTZ R16, R168, c[0x0][0x2d0], -R2.reuse ;  /* 0x0000b400a8107a23 */ /* 0x100fe40000010802 */
[----:B------:R-:W-:Y:S02]  /*76a0*/  FMUL.FTZ R0, R0, c[0x0][0x2d0] ;  /* 0x0000b40000007a20 */ /* 0x000fe40000410000 */
[--C-:B------:R-:W-:Y:S02]  /*76b0*/  FFMA.FTZ R22, R6, c[0x0][0x2d0], -R2.reuse ;  /* 0x0000b40006167a23 */ /* 0x100fe40000010802 */
[--C-:B------:R-:W-:Y:S01]  /*76c0*/  FFMA.FTZ R23, R5, c[0x0][0x2d0], -R2.reuse ;  /* 0x0000b40005177a23 */ /* 0x100fe20000010802 */
[----:B------:R-:W-:Y:S01]  /*76d0*/  FSEL R5, R24, -INF , P1 ;  /* 0xff80000018057808 */ /* 0x000fe20000800000 */
        /* <DEDUP_REMOVED lines=8> */
[--C-:B------:R-:W-:Y:S01]  /*7760*/  FFMA.FTZ R179, R9, c[0x0][0x2d0], -R2.reuse ;  /* 0x0000b40009b37a23 */ /* 0x100fe20000010802 */
[----:B------:R-:W-:Y:S01]  /*7770*/  MOV R9, R177 ;  /* 0x000000b100097202 */ /* 0x000fe20000000f00 */
[----:B------:R-:W-:Y:S02]  /*7780*/  FFMA.FTZ R178, R7, c[0x0][0x2d0], -R2 ;  /* 0x0000b40007b27a23 */ /* 0x000fe40000010802 */
[----:B------:R-:W3:Y:S10]  /*7790*/  MUFU.EX2 R2, R0 ;  /* 0x0000000000027308 */ /* 0x000ef40000000800 */
[----:B------:R-:W4:Y:S01]  /*77a0*/  MUFU.EX2 R0, R17 ;  /* 0x0000001100007308 */ /* 0x000f220000000800 */
[----:B-1----:R-:W5:Y:S01]  /*77b0*/  LDL.LU R16, [R1+0x2c] ;  /* 0x00002c0001107983 */ /* 0x002f620000300800 */
[C---:B---3--:R-:W-:Y:S02]  /*77c0*/  FMUL.FTZ R30, R2.reuse, R30 ;  /* 0x0000001e021e7220 */ /* 0x048fe40000410000 */
[C---:B------:R-:W-:Y:S02]  /*77d0*/  FMUL.FTZ R31, R2.reuse, R31 ;  /* 0x0000001f021f7220 */ /* 0x040fe40000410000 */
[C---:B------:R-:W-:Y:S02]  /*77e0*/  FMUL.FTZ R34, R2.reuse, R34 ;  /* 0x0000002202227220 */ /* 0x040fe40000410000 */
[C---:B------:R-:W-:Y:S02]  /*77f0*/  FMUL.FTZ R35, R2.reuse, R35 ;  /* 0x0000002302237220 */ /* 0x040fe40000410000 */
[----:B------:R-:W-:Y:S01]  /*7800*/  FMUL.FTZ R38, R2, R38 ;  /* 0x0000002602267220 */ /* 0x000fe20000410000 */
[----:B----4-:R-:W-:Y:S01]  /*7810*/  F2FP.PACK_AB R169, R0, R3 ;  /* 0x0000000300a9723e */ /* 0x010fe200000000ff */
        /* <DEDUP_REMOVED lines=48> */
[----:B------:R1:W-:Y:S02]  /*7b20*/  MUFU.EX2 R3, R18 ;  /* 0x0000001200037308 */ /* 0x0003e40000000800 */
[----:B------:R-:W-:Y:S08]  /*7b30*/  FADD.FTZ R4, R0, R4 ;  /* 0x0000000400047221 */ /* 0x000ff00000010000 */
[----:B------:R-:W2:Y:S01]  /*7b40*/  MUFU.EX2 R0, R19 ;  /* 0x0000001300007308 */ /* 0x000ea20000000800 */
[----:B-1----:R-:W-:Y:S02]  /*7b50*/  MOV R18, R21 ;  /* 0x0000001500127202 */ /* 0x002fe40000000f00 */
[----:B--2---:R-:W-:Y:S01]  /*7b60*/  F2FP.PACK_AB R171, R3, R0 ;  /* 0x0000000003ab723e */ /* 0x004fe200000000ff */
[----:B------:R-:W-:Y:S01]  /*7b70*/  FADD.FTZ R4, R0, R4 ;  /* 0x0000000400047221 */ /* 0x000fe20000010000 */
[----:B------:R-:W-:Y:S02]  /*7b80*/  FMNMX.FTZ R0, R173, R135, !PT ;  /* 0x00000087ad007209 */ /* 0x000fe40007810000 */
[----:B------:R-:W-:Y:S01]  /*7b90*/  MOV R19, R9 ;  /* 0x0000000900137202 */ /* 0x000fe20000000f00 */
[----:B------:R-:W-:Y:S01]  /*7ba0*/  FADD.FTZ R177, R3, R4 ;  /* 0x0000000403b17221 */ /* 0x000fe20000010000 */
[----:B------:R-:W-:Y:S02]  /*7bb0*/  FMNMX.FTZ R0, R176, R0, !PT ;  /* 0x00000000b0007209 */ /* 0x000fe40007810000 */
[----:B------:R-:W-:Y:S02]  /*7bc0*/  FSEL R4, R25, -INF , P2 ;  /* 0xff80000019047808 */ /* 0x000fe40001000000 */
        /* <DEDUP_REMOVED lines=20> */
[--C-:B------:R-:W-:Y:S01]  /*7d10*/  FFMA.FTZ R176, R11, c[0x0][0x2d0], -R3.reuse ;  /* 0x0000b4000bb07a23 */ /* 0x100fe20000010803 */
[----:B------:R-:W-:Y:S01]  /*7d20*/  MOV R11, R20 ;  /* 0x00000014000b7202 */ /* 0x000fe20000000f00 */
[--C-:B------:R-:W-:Y:S02]  /*7d30*/  FFMA.FTZ R14, R10, c[0x0][0x2d0], -R3.reuse ;  /* 0x0000b4000a0e7a23 */ /* 0x100fe40000010803 */
[C---:B------:R-:W-:Y:S01]  /*7d40*/  FMUL.FTZ R10, R2.reuse, R154 ;  /* 0x0000009a020a7220 */ /* 0x040fe20000410000 */
[----:B------:R-:W-:Y:S01]  /*7d50*/  MOV R154, R11 ;  /* 0x0000000b009a7202 */ /* 0x000fe20000000f00 */
[----:B------:R-:W-:Y:S02]  /*7d60*/  FMUL.FTZ R11, R2, R155 ;  /* 0x0000009b020b7220 */ /* 0x000fe40000410000 */
[----:B------:R-:W2:Y:S01]  /*7d70*/  LDL R155, [R1+0x8] ;  /* 0x00000800019b7983 */ /* 0x000ea20000100800 */
        /* <DEDUP_REMOVED lines=9> */
[----:B------:R3:W5:Y:S01]  /*7e10*/  MUFU.EX2 R134, R6 ;  /* 0x0000000600867308 */ /* 0x0007620000000800 */
[--C-:B------:R-:W-:Y:S02]  /*7e20*/  FFMA.FTZ R168, R5, c[0x0][0x2d0], -R3.reuse ;  /* 0x0000b40005a87a23 */ /* 0x100fe40000010803 */
[----:B------:R-:W-:Y:S02]  /*7e30*/  FFMA.FTZ R3, R4, c[0x0][0x2d0], -R3 ;  /* 0x0000b40004037a23 */ /* 0x000fe40000010803 */
[C---:B-1----:R-:W-:Y:S02]  /*7e40*/  FMUL.FTZ R24, R0.reuse, R136 ;  /* 0x0000008800187220 */ /* 0x042fe40000410000 */
[C---:B------:R-:W-:Y:S02]  /*7e50*/  FMUL.FTZ R25, R0.reuse, R137 ;  /* 0x0000008900197220 */ /* 0x040fe40000410000 */
[----:B------:R-:W-:Y:S01]  /*7e60*/  FMUL.FTZ R21, R0, R141 ;  /* 0x0000008d00157220 */ /* 0x000fe20000410000 */
[----:B------:R-:W-:Y:S01]  /*7e70*/  MOV R141, R26 ;  /* 0x0000001a008d7202 */ /* 0x000fe20000000f00 */
[----:B------:R-:W-:Y:S02]  /*7e80*/  FMUL.FTZ R26, R2, R138 ;  /* 0x0000008a021a7220 */ /* 0x000fe40000410000 */
[----:B------:R-:W-:Y:S01]  /*7e90*/  FMUL.FTZ R4, R0, R156 ;  /* 0x0000009c00047220 */ /* 0x000fe20000410000 */
[----:B------:R-:W-:Y:S01]  /*7ea0*/  MOV R156, R19 ;  /* 0x00000013009c7202 */ /* 0x000fe20000000f00 */
[C---:B---3--:R-:W-:Y:S01]  /*7eb0*/  FMUL.FTZ R6, R2.reuse, R158 ;  /* 0x0000009e02067220 */ /* 0x048fe20000410000 */
[----:B------:R-:W-:Y:S01]  /*7ec0*/  MOV R158, R27 ;  /* 0x0000001b009e7202 */ /* 0x000fe20000000f00 */
[----:B------:R-:W-:Y:S02]  /*7ed0*/  FMUL.FTZ R27, R2, R139 ;  /* 0x0000008b021b7220 */ /* 0x000fe40000410000 */
[----:B------:R-:W1:Y:S01]  /*7ee0*/  LDSM.16.MT88.4 R136, [R239] ;  /* 0x00000000ef88783b */ /* 0x000e620000004200 */
[C---:B-----5:R-:W-:Y:S02]  /*7ef0*/  FFMA.FTZ R135, R0.reuse, R16, R134 ;  /* 0x0000001000877223 */ /* 0x060fe40000010086 */
        /* <DEDUP_REMOVED lines=9> */
[C---:B------:R-:W-:Y:S01]  /*7f90*/  FMUL.FTZ R16, R0.reuse, R144 ;  /* 0x0000009000107220 */ /* 0x040fe20000410000 */
[----:B------:R-:W-:Y:S01]  /*7fa0*/  MOV R149, R22 ;  /* 0x0000001600957202 */ /* 0x000fe20000000f00 */
[C---:B------:R-:W-:Y:S02]  /*7fb0*/  FMUL.FTZ R17, R0.reuse, R145 ;  /* 0x0000009100117220 */ /* 0x040fe40000410000 */
[C---:B------:R-:W-:Y:S01]  /*7fc0*/  FMUL.FTZ R20, R0.reuse, R140 ;  /* 0x0000008c00147220 */ /* 0x040fe20000410000 */
[----:B------:R-:W-:Y:S01]  /*7fd0*/  MOV R140, R23 ;  /* 0x00000017008c7202 */ /* 0x000fe20000000f00 */
        /* <DEDUP_REMOVED lines=58> */
[C---:B------:R-:W-:Y:S02]  /*8380*/  FMUL.FTZ R14, R2.reuse, R150 ;  /* 0x00000096020e7220 */ /* 0x040fe40000410000 */
[C---:B------:R-:W-:Y:S02]  /*8390*/  FMUL.FTZ R15, R2.reuse, R151 ;  /* 0x00000097020f7220 */ /* 0x040fe40000410000 */
[C---:B------:R-:W-:Y:S02]  /*83a0*/  FMUL.FTZ R19, R2.reuse, R147 ;  /* 0x0000009302137220 */ /* 0x040fe40000410000 */
[C---:B------:R-:W-:Y:S02]  /*83b0*/  FMUL.FTZ R22, R2.reuse, R142 ;  /* 0x0000008e02167220 */ /* 0x040fe40000410000 */
[C---:B------:R-:W-:Y:S02]  /*83c0*/  FMUL.FTZ R23, R2.reuse, R143 ;  /* 0x0000008f02177220 */ /* 0x040fe40000410000 */
[----:B---3--:R-:W-:Y:S01]  /*83d0*/  FMUL.FTZ R7, R2, R159 ;  /* 0x0000009f02077220 */ /* 0x008fe20000410000 */
        /* <DEDUP_REMOVED lines=8> */
[----:B------:R1:W3:Y:S01]  /*8460*/  MUFU.EX2 R2, R154 ;  /* 0x0000009a00027308 */ /* 0x0002e20000000800 */
[C---:B------:R-:W-:Y:S01]  /*8470*/  HMMA.16816.F32 R8, R168.reuse, R138, R8 ;  /* 0x0000008aa808723c */ /* 0x040fe20000001808 */
[----:B------:R-:W4:Y:S08]  /*8480*/  LDSM.16.MT88.4 R136, [R241] ;  /* 0x00000000f188783b */ /* 0x000f300000004200 */
[----:B------:R5:W2:Y:S10]  /*8490*/  MUFU.EX2 R0, R159 ;  /* 0x0000009f00007308 */ /* 0x000ab40000000800 */
[----:B------:R-:W2:Y:S01]  /*84a0*/  MUFU.EX2 R134, R178 ;  /* 0x000000b200867308 */ /* 0x000ea20000000800 */
[----:B-1----:R-:W-:Y:S09]  /*84b0*/  MOV R154, R140 ;  /* 0x0000008c009a7202 */ /* 0x002ff20000000f00 */
[----:B------:R-:W-:Y:S01]  /*84c0*/  MUFU.EX2 R179, R173 ;  /* 0x000000ad00b37308 */ /* 0x000fe20000000800 */
[----:B-----5:R-:W-:Y:S02]  /*84d0*/  MOV R159, R141 ;  /* 0x0000008d009f7202 */ /* 0x020fe40000000f00 */
[----:B------:R-:W-:Y:S07]  /*84e0*/  LDSM.16.MT88.4 R140, [R239+0x800] ;  /* 0x00080000ef8c783b */ /* 0x000fee0000004200 */
[----:B------:R-:W1:Y:S01]  /*84f0*/  MUFU.EX2 R178, R172 ;  /* 0x000000ac00b27308 */ /* 0x000e620000000800 */
[C---:B----4-:R-:W-:Y:S08]  /*8500*/  HMMA.16816.F32 R12, R168.reuse, R136, R12 ;  /* 0x00000088a80c723c */ /* 0x050ff0000000180c */
[C---:B------:R-:W-:Y:S01]  /*8510*/  HMMA.16816.F32 R16, R168.reuse, R138, R16 ;  /* 0x0000008aa810723c */ /* 0x040fe20000001810 */
[----:B------:R-:W4:Y:S01]  /*8520*/  LDSM.16.MT88.4 R136, [R240] ;  /* 0x00000000f088783b */ /* 0x000f220000004200 */
[----:B------:R-:W-:Y:S10]  /*8530*/  MUFU.EX2 R173, R3 ;  /* 0x0000000300ad7308 */ /* 0x000ff40000000800 */
[----:B------:R-:W5:Y:S01]  /*8540*/  MUFU.EX2 R172, R157 ;  /* 0x0000009d00ac7308 */ /* 0x000f620000000800 */
[C---:B----4-:R-:W-:Y:S08]  /*8550*/  HMMA.16816.F32 R20, R168.reuse, R136, R20 ;  /* 0x00000088a814723c */ /* 0x050ff00000001814 */
[C---:B------:R-:W-:Y:S01]  /*8560*/  HMMA.16816.F32 R24, R168.reuse, R138, R24 ;  /* 0x0000008aa818723c */ /* 0x040fe20000001818 */
[----:B--2---:R2:W4:Y:S03]  /*8570*/  LDSM.16.MT88.4 R136, [R155] ;  /* 0x000000009b88783b */ /* 0x0045260000004200 */
[----:B--2---:R-:W-:Y:S04]  /*8580*/  MOV R155, R149 ;  /* 0x00000095009b7202 */ /* 0x004fe80000000f00 */
[C---:B----4-:R-:W-:Y:S08]  /*8590*/  HMMA.16816.F32 R28, R168.reuse, R136, R28 ;  /* 0x00000088a81c723c */ /* 0x050ff0000000181c */
        /* <DEDUP_REMOVED lines=36> */
[----:B---3--:R-:W-:Y:S01]  /*87e0*/  FADD.FTZ R136, R2, R177 ;  /* 0x000000b102887221 */ /* 0x008fe20000010000 */
[----:B------:R-:W-:Y:S01]  /*87f0*/  HMMA.16816.F32 R128, R168, R138, R128 ;  /* 0x0000008aa880723c */ /* 0x000fe20000001880 */
[----:B------:R-:W2:Y:S03]  /*8800*/  MUFU.EX2 R177, R152 ;  /* 0x0000009800b17308 */ /* 0x000ea60000000800 */
[C---:B------:R-:W-:Y:S01]  /*8810*/  FADD.FTZ R136, R0.reuse, R136 ;  /* 0x0000008800887221 */ /* 0x040fe20000010000 */
[----:B------:R-:W-:Y:S02]  /*8820*/  F2FP.PACK_AB R137, R0, R2 ;  /* 0x000000020089723e */ /* 0x000fe400000000ff */
[C---:B------:R-:W-:Y:S01]  /*8830*/  F2FP.PACK_AB R139, R134.reuse, R135 ;  /* 0x00000087868b723e */ /* 0x040fe200000000ff */
[----:B------:R-:W-:Y:S01]  /*8840*/  FADD.FTZ R136, R135, R136 ;  /* 0x0000008887887221 */ /* 0x000fe20000010000 */
[----:B------:R-:W-:Y:S02]  /*8850*/  F2FP.PACK_AB R138, R175, R174 ;  /* 0x000000aeaf8a723e */ /* 0x000fe400000000ff */
[----:B------:R-:W3:Y:S01]  /*8860*/  MUFU.EX2 R2, R155 ;  /* 0x0000009b00027308 */ /* 0x000ee20000000800 */
[----:B------:R-:W-:Y:S01]  /*8870*/  FADD.FTZ R149, R134, R136 ;  /* 0x0000008886957221 */ /* 0x000fe20000010000 */
[----:B-1----:R-:W-:Y:S02]  /*8880*/  F2FP.PACK_AB R136, R178, R179 ;  /* 0x000000b3b288723e */ /* 0x002fe400000000ff */
[----:B-----5:R-:W-:Y:S05]  /*8890*/  F2FP.PACK_AB R170, R173, R172 ;  /* 0x000000acadaa723e */ /* 0x020fea00000000ff */
[C---:B------:R-:W-:Y:S01]  /*88a0*/  HMMA.16816.F32 R4, R136.reuse, R140, R4 ;  /* 0x0000008c8804723c */ /* 0x040fe20000001804 */
[----:B------:R-:W1:Y:S04]  /*88b0*/  MUFU.EX2 R0, R154 ;  /* 0x0000009a00007308 */ /* 0x000e680000000800 */
[----:B--2---:R-:W-:Y:S03]  /*88c0*/  F2FP.PACK_AB R168, R177, R176 ;  /* 0x000000b0b1a8723e */ /* 0x004fe600000000ff */
[C---:B------:R-:W-:Y:S01]  /*88d0*/  HMMA.16816.F32 R8, R136.reuse, R142, R8 ;  /* 0x0000008e8808723c */ /* 0x040fe20000001808 */
[----:B------:R-:W2:Y:S02]  /*88e0*/  LDSM.16.MT88.4 R140, [R240+0x800] ;  /* 0x00080000f08c783b */ /* 0x000ea40000004200 */
[----:B------:R-:W-:Y:S01]  /*88f0*/  MUFU.EX2 R134, R158 ;  /* 0x0000009e00867308 */ /* 0x000fe20000000800 */
[----:B---3--:R-:W-:Y:S04]  /*8900*/  FADD.FTZ R3, R2, R149 ;  /* 0x0000009502037221 */ /* 0x008fe80000010000 */
[C---:B------:R-:W-:Y:S05]  /*8910*/  HMMA.16816.F32 R12, R136.reuse, R144, R12 ;  /* 0x00000090880c723c */ /* 0x040fea000000180c */
[----:B------:R-:W3:Y:S03]  /*8920*/  MUFU.EX2 R135, R159 ;  /* 0x0000009f00877308 */ /* 0x000ee60000000800 */
[C---:B------:R-:W-:Y:S01]  /*8930*/  HMMA.16816.F32 R16, R136.reuse, R146, R16 ;  /* 0x000000928810723c */ /* 0x040fe20000001810 */
[----:B------:R-:W4:Y:S03]  /*8940*/  LDSM.16.MT88.4 R144, [R242+0x800] ;  /* 0x00080000f290783b */ /* 0x000f260000004200 */
[C---:B-1----:R-:W-:Y:S01]  /*8950*/  FADD.FTZ R3, R0.reuse, R3 ;  /* 0x0000000300037221 */ /* 0x042fe20000010000 */
[----:B------:R-:W-:Y:S04]  /*8960*/  F2FP.PACK_AB R169, R0, R2 ;  /* 0x0000000200a9723e */ /* 0x000fe800000000ff */
[----:B------:R-:W-:Y:S03]  /*8970*/  LDSM.16.MT88.4 R152, [R239+0x1000] ;  /* 0x00100000ef98783b */ /* 0x000fe60000004200 */
[C---:B---3--:R-:W-:Y:S01]  /*8980*/  F2FP.PACK_AB R171, R134.reuse, R135 ;  /* 0x0000008786ab723e */ /* 0x048fe200000000ff */
[----:B------:R-:W-:Y:S01]  /*8990*/  FADD.FTZ R3, R135, R3 ;  /* 0x0000000387037221 */ /* 0x000fe20000010000 */
[----:B------:R-:W-:Y:S01]  /*89a0*/  MOV R135, R133 ;  /* 0x0000008500877202 */ /* 0x000fe20000000f00 */
[C---:B--2---:R-:W-:Y:S03]  /*89b0*/  HMMA.16816.F32 R20, R136.reuse, R140, R20 ;  /* 0x0000008c8814723c */ /* 0x044fe60000001814 */
        /* <DEDUP_REMOVED lines=107> */
.L_x_3463:
[----:B------:R-:W2:Y:S04]  /*9070*/  LDL R2, [R1+0x34] ;  /* 0x0000340001027983 */ /* 0x000ea80000100800 */
[----:B------:R-:W2:Y:S02]  /*9080*/  LDL R0, [R1+0x20] ;  /* 0x0000200001007983 */ /* 0x000ea40000100800 */
[----:B--2---:R-:W-:-:S13]  /*9090*/  ISETP.GE.AND P0, PT, R0, R2, PT ;  /* 0x000000020000720c */ /* 0x004fda0003f06270 */
[----:B------:R-:W-:Y:S05]  /*90a0*/  @!P0 BRA `(.L_x_3469) ;  /* 0x00002a5000008947 */ /* 0x000fea0003800000 */
.L_x_3472:
[----:B------:R-:W2:Y:S01]  /*90b0*/  LDL R20, [R1+0x20] ;  /* 0x0000200001147983 */ /* 0x000ea20000100800 */
[----:B------:R-:W-:Y:S04]  /*90c0*/  DEPBAR.LE SB0, 0x0 ;  /* 0x000080000000791a */ /* 0x000fe80000000000 */
[----:B------:R-:W3:Y:S01]  /*90d0*/  LDL.64 R6, [R1+0x50] ;  /* 0x0000500001067983 */ /* 0x000ee20000100a00 */
[----:B------:R-:W-:Y:S01]  /*90e0*/  WARPSYNC 0xffffffff ;  /* 0xffffffff00007948 */ /* 0x000fe20003800000 */
[----:B------:R-:W-:Y:S03]  /*90f0*/  BSSY B0, `(.L_x_3470) ;  /* 0x00000f3000007945 */ /* 0x000fe60003800000 */
[----:B------:R-:W4:Y:S05]  /*9100*/  LDL.64 R22, [R1+0x40] ;  /* 0x0000400001167983 */ /* 0x000f2a0000100a00 */
[----:B------:R-:W3:Y:S05]  /*9110*/  LDL R135, [R1+0x30] ;  /* 0x0000300001877983 */ /* 0x000eea0000100800 */
[----:B------:R-:W4:Y:S05]  /*9120*/  LDL R134, [R1] ;  /* 0x0000000001867983 */ /* 0x000f2a0000100800 */
[----:B------:R-:W4:Y:S05]  /*9130*/  LDL R15, [R1+0x4] ;  /* 0x00000400010f7983 */ /* 0x000f2a0000100800 */
[----:B------:R-:W4:Y:S05]  /*9140*/  LDL R21, [R1+0x18] ;  /* 0x0000180001157983 */ /* 0x000f2a0000100800 */
[----:B------:R-:W1:Y:S05]  /*9150*/  S2R R2, SR_TID.X ;  /* 0x0000000000027919 */ /* 0x000e6a0000002100 */
[----:B------:R-:W-:Y:S06]  /*9160*/  BAR.SYNC.DEFER_BLOCKING 0x0 ;  /* 0x0000000000007b1d */ /* 0x000fec0000010000 */
[----:B------:R-:W2:Y:S05]  /*9170*/  LDSM.16.M88.4 R8, [R236] ;  /* 0x00000000ec08783b */ /* 0x000eaa0000000200 */
[----:B------:R-:W2:Y:S05]  /*9180*/  LDSM.16.M88.4 R16, [R236+0x800] ;  /* 0x00080000ec10783b */ /* 0x000eaa0000000200 */
[----:B------:R-:W2:Y:S05]  /*9190*/  LDSM.16.M88.4 R24, [R236+0x1000] ;  /* 0x00100000ec18783b */ /* 0x000eaa0000000200 */
[----:B------:R-:W2:Y:S01]  /*91a0*/  LDSM.16.M88.4 R168, [R243] ;  /* 0x00000000f3a8783b */ /* 0x000ea20000000200 */
[----:B-1----:R-:W-:Y:S11]  /*91b0*/  ISETP.GT.AND P3, PT, R2, 0x7f, PT ;  /* 0x0000007f0200780c */ /* 0x002ff60003f64270 */
[----:B------:R-:W-:Y:S02]  /*91c0*/  @!UPT UIADD3 URZ, URZ, URZ, URZ ;  /* 0x0000003f3f3ff290 */ /* 0x000fe4000fffe03f */
[----:B------:R-:W-:Y:S02]  /*91d0*/  @!P3 IMAD.MOV.U32 R4, RZ, RZ, c[0x0][0x208] ;  /* 0x00008200ff04b624 */ /* 0x000fe400078e00ff */
[----:B------:R-:W-:Y:S01]  /*91e0*/  @!P3 IMAD.MOV.U32 R5, RZ, RZ, c[0x0][0x20c] ;  /* 0x00008300ff05b624 */ /* 0x000fe200078e00ff */
[----:B--2---:R-:W-:Y:S01]  /*91f0*/  SHF.R.S32.HI R0, RZ, 0x1f, R20 ;  /* 0x0000001fff007819 */ /* 0x004fe20000011414 */
[----:B------:R-:W-:Y:S04]  /*9200*/  IMAD.WIDE.U32 R2, R20, c[0x0][0x208], RZ ;  /* 0x0000820014027a25 */ /* 0x000fe800078e00ff */
[----:B------:R-:W-:Y:S04]  /*9210*/  IMAD R0, R0, c[0x0][0x208], RZ ;  /* 0x0000820000007a24 */ /* 0x000fe800078e02ff */
[----:B------:R-:W-:Y:S04]  /*9220*/  IMAD R0, R20, c[0x0][0x20c], R0 ;  /* 0x0000830014007a24 */ /* 0x000fe800078e0200 */
[----:B------:R-:W-:Y:S02]  /*9230*/  IMAD.IADD R0, R3, 0x1, R0 ;  /* 0x0000000103007824 */ /* 0x000fe400078e0200 */
[----:B------:R-:W-:Y:S01]  /*9240*/  IMAD.WIDE.U32 R2, R2, 0x30, RZ ;  /* 0x0000003002027825 */ /* 0x000fe200078e00ff */
[----:B---3--:R-:W-:Y:S03]  /*9250*/  LOP3.LUT P4, RZ, R135, 0x2, RZ, 0xc0, !PT ;  /* 0x0000000287ff7812 */ /* 0x008fe6000788c0ff */
[----:B------:R-:W-:Y:S01]  /*9260*/  IMAD R0, R0, 0x30, RZ ;  /* 0x0000003000007824 */ /* 0x000fe200078e02ff */
[-C--:B------:R-:W-:Y:S01]  /*9270*/  IADD3 R12, P1, R6, R2.reuse, RZ ;  /* 0x00000002060c7210 */ /* 0x080fe20007f3e0ff */
[----:B----4-:R1:W2:Y:S02]  /*9280*/  LDSM.16.M88.4 R172, [R134] ;  /* 0x0000000086ac783b */ /* 0x0102a40000000200 */
[----:B------:R-:W-:Y:S01]  /*9290*/  IMAD.IADD R0, R3, 0x1, R0 ;  /* 0x0000000103007824 */ /* 0x000fe200078e0200 */
[----:B------:R-:W-:Y:S02]  /*92a0*/  @!P3 LEA R3, P0, R4, R2, 0x5 ;  /* 0x000000020403b211 */ /* 0x000fe400078028ff */
[----:B------:R-:W-:Y:S01]  /*92b0*/  LEA R2, P2, R12, c[0x0][0x1f8], 0x1 ;  /* 0x00007e000c027a11 */ /* 0x000fe200078408ff */
[----:B------:R3:W2:Y:S01]  /*92c0*/  LDSM.16.M88.4 R176, [R15] ;  /* 0x000000000fb0783b */ /* 0x0006a20000000200 */
[----:B------:R-:W-:Y:S02]  /*92d0*/  IADD3.X R13, R0, R23, RZ, P1, !PT ;  /* 0x00000017000d7210 */ /* 0x000fe40000ffe4ff */
[----:B------:R-:W-:Y:S02]  /*92e0*/  @!P3 LEA.HI.X R14, R4, R0, R5, 0x5, P0 ;  /* 0x00000000040eb211 */ /* 0x000fe400000f2c05 */
[----:B------:R-:W-:Y:S02]  /*92f0*/  @!P3 IADD3 R0, P1, R3, R6, RZ ;  /* 0x000000060300b210 */ /* 0x000fe40007f3e0ff */
[C---:B-----5:R-:W-:Y:S03]  /*9300*/  HMMA.16816.F32 R4, R160.reuse, R8, RZ ;  /* 0x00000008a004723c */ /* 0x060fe600000018ff */
[----:B------:R-:W-:Y:S01]  /*9310*/  LEA.HI.X R3, R12, c[0x0][0x1fc], R13, 0x1, P2 ;  /* 0x00007f000c037a11 */ /* 0x000fe200010f0c0d */
[----:B------:R-:W-:Y:S01]  /*9320*/  @!P3 IMAD.X R14, R14, 0x1, R23, P1 ;  /* 0x000000010e0eb824 */ /* 0x000fe200008e0617 */
[----:B------:R-:W-:Y:S03]  /*9330*/  LOP3.LUT P2, RZ, R135, 0x1, RZ, 0xc0, !PT ;  /* 0x0000000187ff7812 */ /* 0x000fe6000784c0ff */
[C---:B------:R-:W-:Y:S01]  /*9340*/  HMMA.16816.F32 R8, R160.reuse, R10, RZ ;  /* 0x0000000aa008723c */ /* 0x040fe200000018ff */
[C---:B-1----:R-:W-:Y:S04]  /*9350*/  @!P3 LEA R134, P0, R0.reuse, c[0x0][0x1f8], 0x1 ;  /* 0x00007e000086ba11 */ /* 0x042fe800078008ff */
[----:B------:R-:W-:Y:S03]  /*9360*/  @!P3 LEA.HI.X R135, R0, c[0x0][0x1fc], R14, 0x1, P0 ;  /* 0x00007f000087ba11 */ /* 0x000fe600000f0c0e */
[C---:B---3--:R-:W-:Y:S02]  /*9370*/  HMMA.16816.F32 R12, R160.reuse, R16, RZ ;  /* 0x00000010a00c723c */ /* 0x048fe400000018ff */
[----:B------:R-:W-:Y:S01]  /*9380*/  @!PT LDS RZ, [RZ] ;  /* 0x00000000fffff984 */ /* 0x000fe20000000800 */
[----:B------:R-:W-:Y:S01]  /*9390*/  @!PT LDS RZ, [RZ] ;  /* 0x00000000fffff984 */ /* 0x000fe20000000800 */
[----:B------:R-:W-:Y:S01]  /*93a0*/  @!PT LDS RZ, [RZ] ;  /* 0x00000000fffff984 */ /* 0x000fe20000000800 */
[----:B------:R1:W-:Y:S05]  /*93b0*/  LDGSTS.E.BYPASS.LTC128B.128 [R21+0x4080], [R2.64], !P2 ;  /* 0x0408000002157fae */ /* 0x0003ea000d101d46 */
[----:B------:R1:W-:Y:S01]  /*93c0*/  LDGSTS.E.BYPASS.LTC128B.128 [R21+0x5880], [R2.64+0x80], !P4 ;  /* 0x0588008002157fae */ /* 0x0003e2000e101d46 */
[C---:B------:R-:W-:Y:S04]  /*93d0*/  HMMA.16816.F32 R16, R160.reuse, R18, RZ ;  /* 0x00000012a010723c */ /* 0x040fe800000018ff */
[----:B------:R1:W-:Y:S05]  /*93e0*/  LDGSTS.E.BYPASS.LTC128B.128 [R21+0x7080], [R2.64+0x100], !P6 ;  /* 0x0708010002157fae */ /* 0x0003ea000f101d46 */
[----:B------:R1:W-:Y:S05]  /*93f0*/  LDGSTS.E.BYPASS.LTC128B.128 [R21+0x8880], [R2.64+0x180], !P5 ;  /* 0x0888018002157fae */ /* 0x0003ea000e901d46 */
[----:B------:R3:W-:Y:S05]  /*9400*/  @!P3 LDGSTS.E.BYPASS.LTC128B.128 [R21+0x5080], [R134.64], !P2 ;  /* 0x050800008615bfae */ /* 0x0007ea000d101d46 */
[----:B------:R3:W-:Y:S05]  /*9410*/  @!P3 LDGSTS.E.BYPASS.LTC128B.128 [R21+0x6880], [R134.64+0x80], !P4 ;  /* 0x068800808615bfae */ /* 0x0007ea000e101d46 */
[----:B------:R3:W-:Y:S05]  /*9420*/  @!P3 LDGSTS.E.BYPASS.LTC128B.128 [R21+0x8080], [R134.64+0x100], !P6 ;  /* 0x080801008615bfae */ /* 0x0007ea000f101d46 */
[----:B------:R3:W-:Y:S05]  /*9430*/  @!P3 LDGSTS.E.BYPASS.LTC128B.128 [R21+0x9880], [R134.64+0x180], !P5 ;  /* 0x098801808615bfae */ /* 0x0007ea000e901d46 */
[----:B------:R-:W4:Y:S01]  /*9440*/  LDL R0, [R1+0x34] ;  /* 0x0000340001007983 */ /* 0x000f220000100800 */
[----:B-1----:R-:W-:Y:S04]  /*9450*/  IMAD.MOV.U32 R3, RZ, RZ, R20 ;  /* 0x000000ffff037224 */ /* 0x002fe800078e0014 */
        /* <DEDUP_REMOVED lines=133> */
[C---:B-1----:R-:W-:Y:S07]  /*9cb0*/  HMMA.16816.F32 R12, R232.reuse, R168, R12 ;  /* 0x000000a8e80c723c */ /* 0x042fee000000180c */
[----:B------:R-:W-:Y:S01]  /*9cc0*/  MOV R169, R3 ;  /* 0x0000000300a97202 */ /* 0x000fe20000000f00 */
[C---:B------:R-:W-:Y:S03]  /*9cd0*/  HMMA.16816.F32 R16, R232.reuse, R170, R16 ;  /* 0x000000aae810723c */ /* 0x040fe60000001810 */
[----:B----4-:R-:W-:Y:S01]  /*9ce0*/  ISETP.GT.AND P4, PT, R169, R0, PT ;  /* 0x00000000a900720c */ /* 0x010fe20003f84270 */
[----:B------:R-:W-:Y:S04]  /*9cf0*/  IMAD.MOV.U32 R0, RZ, RZ, R133 ;  /* 0x000000ffff007224 */ /* 0x000fe800078e0085 */
[C---:B--2---:R-:W-:Y:S08]  /*9d00*/  HMMA.16816.F32 R20, R232.reuse, R172, R20 ;  /* 0x000000ace814723c */ /* 0x044ff00000001814 */
[----:B------:R-:W-:Y:S01]  /*9d10*/  HMMA.16816.F32 R24, R232, R174, R24 ;  /* 0x000000aee818723c */ /* 0x000fe20000001818 */
[----:B------:R-:W-:Y:S07]  /*9d20*/  @!UPT UIADD3 URZ, URZ, URZ, URZ ;  /* 0x0000003f3f3ff290 */ /* 0x000fee000fffe03f */
[----:B------:R-:W-:-:S11]  /*9d30*/  @!P4 BRA `(.L_x_3471) ;  /* 0x000002e00000c947 */ /* 0x000fd60003800000 */
        /* <DEDUP_REMOVED lines=46> */
.L_x_3471:
[----:B------:R-:W-:Y:S05]  /*a020*/  BSYNC B0 ;  /* 0x0000000000007941 */ /* 0x000fea0003800000 */
.L_x_3470:
        /* <DEDUP_REMOVED lines=95> */
[----:B---3--:R-:W-:Y:S01]  /*a620*/  F2FP.PACK_AB R170, R2, R4 ;  /* 0x0000000402aa723e */ /* 0x008fe200000000ff */
        /* <DEDUP_REMOVED lines=40> */
[----:B------:R-:W1:Y:S01]  /*a8b0*/  MUFU.EX2 R7, R7 ;  /* 0x0000000700077308 */ /* 0x000e620000000800 */
[----:B------:R-:W-:Y:S01]  /*a8c0*/  MOV R157, R20 ;  /* 0x00000014009d7202 */ /* 0x000fe20000000f00 */
[C---:B------:R-:W-:Y:S01]  /*a8d0*/  FMUL.FTZ R20, R3.reuse, R140 ;  /* 0x0000008c03147220 */ /* 0x040fe20000410000 */
[----:B------:R-:W-:Y:S01]  /*a8e0*/  MOV R140, R21 ;  /* 0x00000015008c7202 */ /* 0x000fe20000000f00 */
[C---:B------:R-:W-:Y:S01]  /*a8f0*/  FMUL.FTZ R21, R3.reuse, R141 ;  /* 0x0000008d03157220 */ /* 0x040fe20000410000 */
[----:B------:R-:W-:Y:S02]  /*a900*/  MOV R141, R10 ;  /* 0x0000000a008d7202 */ /* 0x000fe40000000f00 */
[----:B------:R-:W-:Y:S01]  /*a910*/  MOV R10, R25 ;  /* 0x00000019000a7202 */ /* 0x000fe20000000f00 */
[C---:B------:R-:W-:Y:S01]  /*a920*/  FMUL.FTZ R25, R3.reuse, R137 ;  /* 0x0000008903197220 */ /* 0x040fe20000410000 */
[----:B------:R-:W-:Y:S01]  /*a930*/  MOV R14, R12 ;  /* 0x0000000c000e7202 */ /* 0x000fe20000000f00 */
[C---:B------:R-:W-:Y:S01]  /*a940*/  FMUL.FTZ R12, R3.reuse, R148 ;  /* 0x00000094030c7220 */ /* 0x040fe20000410000 */
[----:B------:R-:W-:Y:S01]  /*a950*/  MOV R152, R17 ;  /* 0x0000001100987202 */ /* 0x000fe20000000f00 */
[----:B------:R-:W-:Y:S01]  /*a960*/  FMUL.FTZ R17, R3, R145 ;  /* 0x0000009103117220 */ /* 0x000fe20000410000 */
[----:B------:R-:W-:Y:S01]  /*a970*/  MOV R145, R10 ;  /* 0x0000000a00917202 */ /* 0x000fe20000000f00 */
[C---:B----4-:R-:W-:Y:S01]  /*a980*/  FFMA.FTZ R4, R0.reuse, R9, R6 ;  /* 0x0000000900047223 */ /* 0x050fe20000010006 */
[----:B------:R-:W-:Y:S01]  /*a990*/  MOV R149, R14 ;  /* 0x0000000e00957202 */ /* 0x000fe20000000f00 */
[C---:B------:R-:W-:Y:S02]  /*a9a0*/  FMUL.FTZ R26, R0.reuse, R138 ;  /* 0x0000008a001a7220 */ /* 0x040fe40000410000 */
[C---:B------:R-:W-:Y:S02]  /*a9b0*/  FMUL.FTZ R27, R0.reuse, R139 ;  /* 0x0000008b001b7220 */ /* 0x040fe40000410000 */
[C---:B------:R-:W-:Y:S02]  /*a9c0*/  FMUL.FTZ R18, R0.reuse, R146 ;  /* 0x0000009200127220 */ /* 0x040fe40000410000 */
[C---:B------:R-:W-:Y:S01]  /*a9d0*/  FMUL.FTZ R19, R0.reuse, R147 ;  /* 0x0000009300137220 */ /* 0x040fe20000410000 */
[C---:B-1----:R-:W-:Y:S01]  /*a9e0*/  F2FP.PACK_AB R169, R7.reuse, R6 ;  /* 0x0000000607a9723e */ /* 0x042fe200000000ff */
[C---:B------:R-:W-:Y:S02]  /*a9f0*/  FMUL.FTZ R6, R0.reuse, R158 ;  /* 0x0000009e00067220 */ /* 0x040fe40000410000 */
[----:B------:R-:W2:Y:S01]  /*aa00*/  LDL R158, [R1+0x8] ;  /* 0x00000800019e7983 */ /* 0x000ea20000100800 */
[----:B------:R-:W-:Y:S02]  /*aa10*/  FADD.FTZ R132, R7, R4 ;  /* 0x0000000407847221 */ /* 0x000fe40000010000 */
[C---:B------:R-:W-:Y:S01]  /*aa20*/  FMUL.FTZ R4, R3.reuse, R156 ;  /* 0x0000009c03047220 */ /* 0x040fe20000410000 */
[----:B------:R-:W-:Y:S01]  /*aa30*/  MOV R156, R11 ;  /* 0x0000000b009c7202 */ /* 0x000fe20000000f00 */
[C---:B------:R-:W-:Y:S01]  /*aa40*/  FMUL.FTZ R22, R0.reuse, R142 ;  /* 0x0000008e00167220 */ /* 0x040fe20000410000 */
[----:B------:R-:W-:Y:S01]  /*aa50*/  MOV R11, R24 ;  /* 0x00000018000b7202 */ /* 0x000fe20000000f00 */
[C---:B------:R-:W-:Y:S02]  /*aa60*/  FMUL.FTZ R24, R3.reuse, R136 ;  /* 0x0000008803187220 */ /* 0x040fe40000410000 */
[----:B------:R-:W1:Y:S01]  /*aa70*/  LDSM.16.MT88.4 R136, [R239] ;  /* 0x00000000ef88783b */ /* 0x000e620000004200 */
[C---:B------:R-:W-:Y:S02]  /*aa80*/  FMUL.FTZ R23, R0.reuse, R143 ;  /* 0x0000008f00177220 */ /* 0x040fe40000410000 */
        /* <DEDUP_REMOVED lines=79> */
[----:B------:R-:W-:Y:S01]  /*af80*/  MUFU.EX2 R175, R153 ;  /* 0x0000009900af7308 */ /* 0x000fe20000000800 */
[C---:B-1----:R-:W-:Y:S08]  /*af90*/  HMMA.16816.F32 R4, R168.reuse, R136, R4 ;  /* 0x00000088a804723c */ /* 0x042ff00000001804 */
[C---:B------:R-:W-:Y:S01]  /*afa0*/  HMMA.16816.F32 R8, R168.reuse, R138, R8 ;  /* 0x0000008aa808723c */ /* 0x040fe20000001808 */
[----:B------:R-:W1:Y:S01]  /*afb0*/  LDSM.16.MT88.4 R136, [R241] ;  /* 0x00000000f188783b */ /* 0x000e620000004200 */
[----:B------:R-:W3:Y:S02]  /*afc0*/  MUFU.EX2 R132, R179 ;  /* 0x000000b300847308 */ /* 0x000ee40000000800 */
[----:B---3--:R-:W-:Y:S01]  /*afd0*/  FADD.FTZ R0, R132, R155 ;  /* 0x0000009b84007221 */ /* 0x008fe20000010000 */
[----:B------:R-:W-:Y:S04]  /*afe0*/  MOV R155, R145 ;  /* 0x00000091009b7202 */ /* 0x000fe80000000f00 */
[----:B------:R-:W-:Y:S03]  /*aff0*/  LDSM.16.MT88.4 R144, [R241+0x800] ;  /* 0x00080000f190783b */ /* 0x000fe60000004200 */
[----:B------:R-:W-:Y:S01]  /*b000*/  MOV R179, R156 ;  /* 0x0000009c00b37202 */ /* 0x000fe20000000f00 */
[----:B------:R-:W-:Y:S03]  /*b010*/  FADD.FTZ R0, R3, R0 ;  /* 0x0000000003007221 */ /* 0x000fe60000010000 */
[----:B------:R-:W-:Y:S01]  /*b020*/  IADD3 R179, R179, -0x1, RZ ;  /* 0xffffffffb3b37810 */ /* 0x000fe20007ffe0ff */
[----:B------:R-:W-:Y:S04]  /*b030*/  FADD.FTZ R0, R135, R0 ;  /* 0x0000000087007221 */ /* 0x000fe80000010000 */
[----:B------:R-:W-:Y:S01]  /*b040*/  FADD.FTZ R0, R134, R0 ;  /* 0x0000000086007221 */ /* 0x000fe20000010000 */
[C---:B-1----:R-:W-:Y:S08]  /*b050*/  HMMA.16816.F32 R12, R168.reuse, R136, R12 ;  /* 0x00000088a80c723c */ /* 0x042ff0000000180c */
[C---:B------:R-:W-:Y:S01]  /*b060*/  HMMA.16816.F32 R16, R168.reuse, R138, R16 ;  /* 0x0000008aa810723c */ /* 0x040fe20000001810 */
[----:B------:R-:W1:Y:S07]  /*b070*/  LDSM.16.MT88.4 R136, [R240] ;  /* 0x00000000f088783b */ /* 0x000e6e0000004200 */
[C---:B-1----:R-:W-:Y:S08]  /*b080*/  HMMA.16816.F32 R20, R168.reuse, R136, R20 ;  /* 0x00000088a814723c */ /* 0x042ff00000001814 */
[C---:B------:R-:W-:Y:S01]  /*b090*/  HMMA.16816.F32 R24, R168.reuse, R138, R24 ;  /* 0x0000008aa818723c */ /* 0x040fe20000001818 */
[----:B--2---:R1:W2:Y:S03]  /*b0a0*/  LDSM.16.MT88.4 R136, [R158] ;  /* 0x000000009e88783b */ /* 0x0042a60000004200 */
[----:B-1----:R-:W-:Y:S05]  /*b0b0*/  MOV R158, R140 ;  /* 0x0000008c009e7202 */ /* 0x002fea0000000f00 */
        /* <DEDUP_REMOVED lines=164> */
.L_x_3469:
[----:B------:R-:W-:Y:S07]  /*bb00*/  @!UPT UIADD3 URZ, URZ, URZ, URZ ;  /* 0x0000003f3f3ff290 */ /* 0x000fee000fffe03f */
[----:B------:R-:W-:Y:S02]  /*bb10*/  MOV R7, 0x1f ;  /* 0x0000001f00077802 */ /* 0x000fe40000000f00 */
[----:B------:R-:W-:Y:S01]  /*bb20*/  MOV R6, 0xffffffff ;  /* 0xffffffff00067802 */ /* 0x000fe20000000f00 */
[----:B------:R-:W-:Y:S06]  /*bb30*/  BRA.DIV ~URZ, `(.L_x_3473) ;  /* 0x000060727f007947 */ /* 0x000fec000b800000 */
[----:B------:R-:W2:Y:S04]  /*bb40*/  LDL R2, [R1+0x2c] ;  /* 0x00002c0001027983 */ /* 0x000ea80000100800 */
[----:B--2---:R1:W2:Y:S02]  /*bb50*/  SHFL.BFLY PT, R0, R2, 0x2, 0x1f ;  /* 0x0c401f0002007f89 */ /* 0x0042a400000e0000 */
.L_x_3540:
        /* <DEDUP_REMOVED lines=9> */
.L_x_3541:
        /* <DEDUP_REMOVED lines=149> */
.L_x_3460:
        /* <DEDUP_REMOVED lines=19> */
.L_x_3476:
[----:B--2---:R-:W-:Y:S05]  /*c670*/  BSYNC B0 ;  /* 0x0000000000007941 */ /* 0x004fea0003800000 */
.L_x_3475:
        /* <DEDUP_REMOVED lines=168> */
.L_x_3479:
        /* <DEDUP_REMOVED lines=131> */
.L_x_3542:
[----:B------:R-:W-:Y:S05]  /*d930*/  BRA.DIV ~URZ, `(.L_x_3482) ;  /* 0x000044527f007947 */ /* 0x000fea000b800000 */
[----:B------:R4:W2:Y:S02]  /*d940*/  SHFL.IDX PT, R0, R15, RZ, 0x181f ;  /* 0x00181fff0f007589 */ /* 0x0008a400000e0000 */
.L_x_3543:
        /* <DEDUP_REMOVED lines=26> */
.L_x_3484:
[----:B------:R-:W-:Y:S05]  /*daf0*/  BSYNC B0 ;  /* 0x0000000000007941 */ /* 0x000fea0003800000 */
.L_x_3483:
[----:B------:R-:W-:Y:S05]  /*db00*/  BRA.DIV ~URZ, `(.L_x_3485) ;  /* 0x000042e27f007947 */ /* 0x000fea000b800000 */
[----:B---3--:R3:W4:Y:S04]  /*db10*/  SHFL.IDX PT, R10, R12, 0x1, 0x181f ;  /* 0x00381f000c0a7f89 */ /* 0x00872800000e0000 */
[----:B--2---:R3:W2:Y:S02]  /*db20*/  SHFL.IDX PT, R0, R15, 0x1, 0x181f ;  /* 0x00381f000f007f89 */ /* 0x0046a400000e0000 */
.L_x_3544:
        /* <DEDUP_REMOVED lines=25> */
.L_x_3487:
[----:B------:R-:W-:Y:S05]  /*dcc0*/  BSYNC B0 ;  /* 0x0000000000007941 */ /* 0x000fea0003800000 */
.L_x_3486:
[----:B------:R-:W-:Y:S05]  /*dcd0*/  BRA.DIV ~URZ, `(.L_x_3488) ;  /* 0x000041d27f007947 */ /* 0x000fea000b800000 */
[----:B----4-:R4:W1:Y:S02]  /*dce0*/  SHFL.IDX PT, R10, R12, 0x2, 0x181f ;  /* 0x00581f000c0a7f89 */ /* 0x01086400000e0000 */
.L_x_3545:
[----:B------:R-:W-:Y:S05]  /*dcf0*/  BRA.DIV ~URZ, `(.L_x_3489) ;  /* 0x000042227f007947 */ /* 0x000fea000b800000 */
[----:B--2---:R2:W3:Y:S02]  /*dd00*/  SHFL.IDX PT, R0, R15, 0x2, 0x181f ;  /* 0x00581f000f007f89 */ /* 0x0044e400000e0000 */
.L_x_3546:
        /* <DEDUP_REMOVED lines=25> */
.L_x_3491:
[----:B------:R-:W-:Y:S05]  /*dea0*/  BSYNC B0 ;  /* 0x0000000000007941 */ /* 0x000fea0003800000 */
.L_x_3490:
[----:B------:R-:W-:Y:S05]  /*deb0*/  BRA.DIV ~URZ, `(.L_x_3492) ;  /* 0x000040c27f007947 */ /* 0x000fea000b800000 */
[----:B-1----:R1:W2:Y:S04]  /*dec0*/  SHFL.IDX PT, R8, R12, 0x3, 0x181f ;  /* 0x00781f000c087f89 */ /* 0x0022a800000e0000 */
[----:B---3--:R1:W3:Y:S02]  /*ded0*/  SHFL.IDX PT, R0, R15, 0x3, 0x181f ;  /* 0x00781f000f007f89 */ /* 0x0082e400000e0000 */
.L_x_3547:
        /* <DEDUP_REMOVED lines=26> */
.L_x_3480:
        /* <DEDUP_REMOVED lines=34> */
.L_x_3548:
[----:B------:R-:W-:Y:S05]  /*e2a0*/  BRA.DIV ~URZ, `(.L_x_3495) ;  /* 0x00003e027f007947 */ /* 0x000fea000b800000 */
[----:B------:R3:W4:Y:S02]  /*e2b0*/  SHFL.IDX PT, R0, R14, RZ, 0x1c1f ;  /* 0x001c1fff0e007589 */ /* 0x00072400000e0000 */
.L_x_3549:
        /* <DEDUP_REMOVED lines=194> */
.L_x_3497:
[----:B------:R-:W-:Y:S05]  /*eee0*/  BSYNC B0 ;  /* 0x0000000000007941 */ /* 0x000fea0003800000 */
.L_x_3496:
[----:B------:R-:W-:Y:S05]  /*eef0*/  BRA.DIV ~URZ, `(.L_x_3498) ;  /* 0x000032127f007947 */ /* 0x000fea000b800000 */
[----:B--2---:R2:W1:Y:S04]  /*ef00*/  SHFL.IDX PT, R4, R12, 0x1, 0x1c1f ;  /* 0x003c1f000c047f89 */ /* 0x00446800000e0000 */
[----:B----4-:R2:W4:Y:S02]  /*ef10*/  SHFL.IDX PT, R0, R14, 0x1, 0x1c1f ;  /* 0x003c1f000e007f89 */ /* 0x01052400000e0000 */
.L_x_3550:
        /* <DEDUP_REMOVED lines=136> */
.L_x_3478:
        /* <DEDUP_REMOVED lines=22> */
.L_x_3499:
        /* <DEDUP_REMOVED lines=57> */
.L_x_3501:
[----:B------:R-:W-:Y:S05]  /*fc90*/  BSYNC B0 ;  /* 0x0000000000007941 */ /* 0x000fea0003800000 */
.L_x_3500:
        /* <DEDUP_REMOVED lines=47> */
.L_x_3551:
[----:B------:R-:W-:Y:S05]  /*ff90*/  BRA.DIV ~URZ, `(.L_x_3503) ;  /* 0x000022a27f007947 */ /* 0x000fea000b800000 */
[----:B------:R3:W4:Y:S02]  /*ffa0*/  SHFL.IDX PT, R0, R15, RZ, 0x181f ;  /* 0x00181fff0f007589 */ /* 0x00072400000e0000 */
.L_x_3552:
        /* <DEDUP_REMOVED lines=27> */
.L_x_3505:
[----:B------:R-:W-:Y:S05]  /*10160*/  BSYNC B0 ;  /* 0x0000000000007941 */ /* 0x000fea0003800000 */
.L_x_3504:
[----:B------:R-:W-:Y:S05]  /*10170*/  BRA.DIV ~URZ, `(.L_x_3506) ;  /* 0x000021227f007947 */ /* 0x000fea000b800000 */
[----:B--2---:R2:W1:Y:S04]  /*10180*/  SHFL.IDX PT, R10, R11, 0x1, 0x181f ;  /* 0x00381f000b0a7f89 */ /* 0x00446800000e0000 */
[----:B----4-:R2:W4:Y:S02]  /*10190*/  SHFL.IDX PT, R0, R15, 0x1, 0x181f ;  /* 0x00381f000f007f89 */ /* 0x01052400000e0000 */
.L_x_3553:
        /* <DEDUP_REMOVED lines=25> */
.L_x_3508:
[----:B------:R-:W-:Y:S05]  /*10330*/  BSYNC B0 ;  /* 0x0000000000007941 */ /* 0x000fea0003800000 */
.L_x_3507:
[----:B------:R-:W-:Y:S05]  /*10340*/  BRA.DIV ~URZ, `(.L_x_3509) ;  /* 0x000020127f007947 */ /* 0x000fea000b800000 */
[----:B------:R1:W2:Y:S02]  /*10350*/  SHFL.IDX PT, R10, R11, 0x2, 0x181f ;  /* 0x00581f000b0a7f89 */ /* 0x0002a400000e0000 */
.L_x_3554:
[----:B------:R-:W-:Y:S05]  /*10360*/  BRA.DIV ~URZ, `(.L_x_3510) ;  /* 0x000020627f007947 */ /* 0x000fea000b800000 */
[----:B----4-:R4:W1:Y:S02]  /*10370*/  SHFL.IDX PT, R0, R15, 0x2, 0x181f ;  /* 0x00581f000f007f89 */ /* 0x01086400000e0000 */
.L_x_3555:
        /* <DEDUP_REMOVED lines=25> */
.L_x_3512:
[----:B------:R-:W-:Y:S05]  /*10510*/  BSYNC B0 ;  /* 0x0000000000007941 */ /* 0x000fea0003800000 */
.L_x_3511:
[----:B------:R-:W-:Y:S05]  /*10520*/  BRA.DIV ~URZ, `(.L_x_3513) ;  /* 0x00001f027f007947 */ /* 0x000fea000b800000 */
[----:B--2---:R2:W1:Y:S04]  /*10530*/  SHFL.IDX PT, R10, R11, 0x3, 0x181f ;  /* 0x00781f000b0a7f89 */ /* 0x00446800000e0000 */
[----:B------:R2:W3:Y:S02]  /*10540*/  SHFL.IDX PT, R0, R15, 0x3, 0x181f ;  /* 0x00781f000f007f89 */ /* 0x0004e400000e0000 */
.L_x_3556:
        /* <DEDUP_REMOVED lines=24> */
.L_x_3493:
[----:B------:R-:W-:Y:S05]  /*106d0*/  BSYNC B1 ;  /* 0x0000000000017941 */ /* 0x000fea0003800000 */
.L_x_3477:
        /* <DEDUP_REMOVED lines=15> */
.L_x_3557:
[----:B------:R-:W-:Y:S05]  /*107d0*/  BRA.DIV ~URZ, `(.L_x_3516) ;  /* 0x00001d827f007947 */ /* 0x000fea000b800000 */
[----:B------:R3:W4:Y:S02]  /*107e0*/  SHFL.IDX PT, R8, R103, 0x1, 0x1f ;  /* 0x00201f0067087f89 */ /* 0x00072400000e0000 */
.L_x_3558:
        /* <DEDUP_REMOVED lines=19> */
.L_x_3559:
        /* <DEDUP_REMOVED lines=16> */
.L_x_3560:
[----:B---3--:R-:W-:Y:S01]  /*10a20*/  IMAD R0, R0, c[0x0][0x538], RZ ;  /* 0x00014e0000007a24 */ /* 0x008fe200078e02ff */
[----:B------:R-:W-:Y:S04]  /*10a30*/  BSSY B1, `(.L_x_3519) ;  /* 0x00000cf000017945 */ /* 0x000fe80003800000 */
[----:B----4-:R-:W-:-:S04]  /*10a40*/  IADD3 R8, R0, R8, RZ ;  /* 0x0000000800087210 */ /* 0x010fc80007ffe0ff */
[----:B--2---:R-:W-:-:S13]  /*10a50*/  ISETP.GT.AND P0, PT, R8, R9, PT ;  /* 0x000000090800720c */ /* 0x004fda0003f04270 */
[----:B------:R-:W-:Y:S05]  /*10a60*/  @P0 BRA `(.L_x_3520) ;  /* 0x0000025000000947 */ /* 0x000fea0003800000 */
.L_x_3524:
        /* <DEDUP_REMOVED lines=17> */
.L_x_3561:
        /* <DEDUP_REMOVED lines=16> */
.L_x_3562:
[----:B--2---:R-:W-:-:S05]  /*10c80*/  IMAD R0, R0, c[0x0][0x538], RZ ;  /* 0x00014e0000007a24 */ /* 0x004fca00078e02ff */
[----:B------:R-:W-:-:S04]  /*10c90*/  IADD3 R8, R0, R8, RZ ;  /* 0x0000000800087210 */ /* 0x000fc80007ffe0ff */
[----:B------:R-:W-:-:S13]  /*10ca0*/  ISETP.GT.AND P0, PT, R8, R9, PT ;  /* 0x000000090800720c */ /* 0x000fda0003f04270 */
[----:B-1----:R-:W-:Y:S05]  /*10cb0*/  @!P0 BRA `(.L_x_3524) ;  /* 0xfffffdb000008947 */ /* 0x002fea000383ffff */
.L_x_3520:
[----:B------:R-:W-:-:S05]  /*10cc0*/  IADD3 R11, -R0, R8, RZ ;  /* 0x00000008000b7210 */ /* 0x000fca0007ffe1ff */
[----:B------:R-:W-:-:S05]  /*10cd0*/  IMAD R0, R4, c[0x0][0x538], R11 ;  /* 0x00014e0004007a24 */ /* 0x000fca00078e020b */
[----:B------:R-:W-:Y:S01]  /*10ce0*/  ISETP.GT.AND P0, PT, R0, R9, PT ;  /* 0x000000090000720c */ /* 0x000fe20003f04270 */
[----:B------:R-:W-:-:S12]  /*10cf0*/  BRA.DIV ~URZ, `(.L_x_3525) ;  /* 0x00001ca27f007947 */ /* 0x000fd8000b800000 */
[----:B------:R-:W-:-:S03]  /*10d00*/  VOTE.ANY R10, PT, !P0 ;  /* 0x00000000000a7806 */ /* 0x000fc600040e0100 */
.L_x_3563:
[----:B------:R-:W2:Y:S01]  /*10d10*/  LDL.LU R0, [R1+0x8c] ;  /* 0x00008c0001007983 */ /* 0x000ea20000300800 */
[----:B------:R-:W2:Y:S02]  /*10d20*/  POPC R8, R10 ;  /* 0x0000000a00087309 */ /* 0x000ea40000000000 */
[----:B--2---:R-:W-:-:S05]  /*10d30*/  IADD3 R0, R8, R0, RZ ;  /* 0x0000000008007210 */ /* 0x004fca0007ffe0ff */
[----:B------:R2:W-:Y:S01]  /*10d40*/  STL [R1+0x8c], R0 ;  /* 0x00008c0001007387 */ /* 0x0005e20000100800 */
[----:B------:R-:W-:Y:S05]  /*10d50*/  BRA.DIV ~URZ, `(.L_x_3526) ;  /* 0x00001c927f007947 */ /* 0x000fea000b800000 */
[----:B------:R3:W4:Y:S04]  /*10d60*/  SHFL.IDX PT, R12, R6, R8, 0x1f ;  /* 0x00001f08060c7589 */ /* 0x00072800000e0000 */
[----:B------:R3:W1:Y:S02]  /*10d70*/  SHFL.IDX PT, R7, R7, R8, 0x1f ;  /* 0x00001f0807077589 */ /* 0x00066400000e0000 */
.L_x_3564:
[----:B------:R-:W-:Y:S01]  /*10d80*/  ISETP.NE.AND P0, PT, R10, RZ, PT ;  /* 0x000000ff0a00720c */ /* 0x000fe20003f05270 */
[----:B------:R-:W-:-:S12]  /*10d90*/  BSSY B0, `(.L_x_3527) ;  /* 0x0000005000007945 */ /* 0x000fd80003800000 */
[----:B------:R-:W-:Y:S05]  /*10da0*/  @!P0 BRA `(.L_x_3528) ;  /* 0x0000003000008947 */ /* 0x000fea0003800000 */
[----:B------:R-:W-:Y:S01]  /*10db0*/  IADD3 R3, R8, -0x1, RZ ;  /* 0xffffffff08037810 */ /* 0x000fe20007ffe0ff */
[----:B------:R-:W-:Y:S05]  /*10dc0*/  BRA.DIV ~URZ, `(.L_x_3529) ;  /* 0x00001cf27f007947 */ /* 0x000fea000b800000 */
[----:B------:R2:W3:Y:S02]  /*10dd0*/  SHFL.IDX PT, R13, R4, R3, 0x1f ;  /* 0x00001f03040d7589 */ /* 0x0004e400000e0000 */
.L_x_3528:
[----:B------:R-:W-:Y:S05]  /*10de0*/  BSYNC B0 ;  /* 0x0000000000007941 */ /* 0x000fea0003800000 */
.L_x_3527:
        /* <DEDUP_REMOVED lines=68> */
.L_x_3531:
        /* <DEDUP_REMOVED lines=69> */
.L_x_3532:
[----:B------:R-:W-:Y:S05]  /*11680*/  BSYNC B0 ;  /* 0x0000000000007941 */ /* 0x000fea0003800000 */
.L_x_3530:
[----:B------:R-:W-:-:S04]  /*11690*/  LOP3.LUT R2, RZ, R2, RZ, 0x33, !PT ;  /* 0x00000002ff027212 */ /* 0x000fc800078e33ff */
[----:B-1----:R-:W-:-:S05]  /*116a0*/  IADD3 R0, R2, R12, RZ ;  /* 0x0000000c02007210 */ /* 0x002fca0007ffe0ff */
[----:B------:R1:W-:Y:S01]  /*116b0*/  STL [R1+0x84], R0 ;  /* 0x0000840001007387 */ /* 0x0003e20000100800 */
[----:B------:R-:W-:Y:S05]  /*116c0*/  BRA `(.L_x_3533) ;  /* 0x0000005000007947 */ /* 0x000fea0003800000 */
.L_x_3521:
[----:B------:R-:W-:Y:S01]  /*116d0*/  MOV R0, c[0x0][0x53c] ;  /* 0x00014f0000007a02 */ /* 0x000fe20000000f00 */
[----:B------:R2:W-:Y:S04]  /*116e0*/  STL [R1+0x80], R9 ;  /* 0x0000800901007387 */ /* 0x0005e80000100800 */
[----:B------:R2:W-:Y:S04]  /*116f0*/  STL [R1+0x84], RZ ;  /* 0x000084ff01007387 */ /* 0x0005e80000100800 */
[----:B------:R2:W-:Y:S04]  /*11700*/  STL [R1+0x88], RZ ;  /* 0x000088ff01007387 */ /* 0x0005e80000100800 */
[----:B------:R2:W-:Y:S02]  /*11710*/  STL [R1+0x8c], R0 ;  /* 0x00008c0001007387 */ /* 0x0005e40000100800 */
.L_x_3533:
[----:B------:R-:W-:Y:S05]  /*11720*/  BSYNC B1 ;  /* 0x0000000000017941 */ /* 0x000fea0003800000 */
.L_x_3519:
        /* <DEDUP_REMOVED lines=9> */
.L_x_3514:
[----:B--2---:R-:W2:Y:S02]  /*117c0*/  LDL R0, [R1+0x8c] ;  /* 0x00008c0001007983 */ /* 0x004ea40000100800 */
[----:B--2---:R-:W-:-:S13]  /*117d0*/  ISETP.GE.AND P0, PT, R0, c[0x0][0x53c], PT ;  /* 0x00014f0000007a0c */ /* 0x004fda0003f06270 */
[----:B-1----:R-:W-:Y:S01]  /*117e0*/  @P0 CALL.REL.NOINC `(.L_x_3534) ;  /* 0x0000001000000944 */ /* 0x002fe20003c00000 */
[----:B------:R-:W-:Y:S05]  /*117f0*/  BRA `(.L_x_3535) ;  /* 0xffff012000007947 */ /* 0x000fea000383ffff */
.L_x_3534:
[----:B------:R-:W-:Y:S05]  /*11800*/  EXIT ;  /* 0x000000000000794d */ /* 0x000fea0003800000 */
.L_x_3443:
[----:B------:R-:W-:Y:S01]  /*11810*/  IMAD.MOV.U32 R0, RZ, RZ, R5 ;  /* 0x000000ffff007224 */ /* 0x000fe200078e0005 */
[----:B------:R-:W-:Y:S02]  /*11820*/  MOV R2, 0x1 ;  /* 0x0000000100027802 */ /* 0x000fe40000000f00 */
[----:B------:R-:W-:Y:S02]  /*11830*/  MOV R3, 0x11850 ;  /* 0x0001185000037802 */ /* 0x000fe40000000f00 */
[----:B------:R-:W-:Y:S05]  /*11840*/  CALL.REL.NOINC `($__internal_72_$__cuda_sm70_shflsync_up_p) ;  /* 0x0000137000007944 */ /* 0x000fea0003c00000 */
[----:B------:R-:W-:Y:S01]  /*11850*/  MOV R0, R4 ;  /* 0x0000000400007202 */ /* 0x000fe20000000f00 */
[----:B------:R-:W-:Y:S05]  /*11860*/  BRA `(.L_x_3536) ;  /* 0xfffeebf000007947 */ /* 0x000fea000383ffff */
.L_x_3444:
[----:B------:R-:W-:Y:S01]  /*11870*/  IMAD.MOV.U32 R0, RZ, RZ, R5 ;  /* 0x000000ffff007224 */ /* 0x000fe200078e0005 */
[----:B------:R-:W-:Y:S02]  /*11880*/  MOV R2, 0x2 ;  /* 0x0000000200027802 */ /* 0x000fe40000000f00 */
[----:B------:R-:W-:Y:S02]  /*11890*/  MOV R3, 0x118b0 ;  /* 0x000118b000037802 */ /* 0x000fe40000000f00 */
[----:B------:R-:W-:Y:S05]  /*118a0*/  CALL.REL.NOINC `($__internal_72_$__cuda_sm70_shflsync_up_p) ;  /* 0x0000131000007944 */ /* 0x000fea0003c00000 */
[----:B------:R-:W-:Y:S01]  /*118b0*/  SEL R0, R4, RZ, P4 ;  /* 0x000000ff04007207 */ /* 0x000fe20002000000 */
[----:B------:R-:W-:Y:S01]  /*118c0*/  IMAD.MOV.U32 R2, RZ, RZ, 0x4 ;  /* 0x00000004ff027424 */ /* 0x000fe200078e00ff */
[----:B------:R-:W-:-:S03]  /*118d0*/  MOV R3, 0x11900 ;  /* 0x0001190000037802 */ /* 0x000fc60000000f00 */
[----:B------:R-:W-:Y:S02]  /*118e0*/  IMAD.IADD R0, R5, 0x1, R0 ;  /* 0x0000000105007824 */ /* 0x000fe400078e0200 */
        /* <DEDUP_REMOVED lines=14> */
[----:B------:R-:W-:Y:S01]  /*119d0*/  IMAD.IADD R4, R0, 0x1, R4 ;  /* 0x0000000100047824 */ /* 0x000fe200078e0204 */
[----:B------:R-:W-:-:S03]  /*119e0*/  MOV R0, 0x1f ;  /* 0x0000001f00007802 */ /* 0x000fc60000000f00 */
[----:B------:R-:W-:Y:S02]  /*119f0*/  IMAD.MOV.U32 R5, RZ, RZ, R4 ;  /* 0x000000ffff057224 */ /* 0x000fe400078e0004 */
[----:B------:R-:W-:Y:S05]  /*11a00*/  CALL.REL.NOINC `($__internal_71_$__cuda_sm70_shflsync_idx_p) ;  /* 0x0000116000007944 */ /* 0x000fea0003c00000 */
[----:B------:R-:W-:Y:S05]  /*11a10*/  BRA `(.L_x_3537) ;  /* 0xfffeeb4000007947 */ /* 0x000fea000383ffff */
.L_x_3446:
[----:B------:R-:W-:Y:S02]  /*11a20*/  SEL R0, RZ, 0x1, P0 ;  /* 0x00000001ff007807 */ /* 0x000fe40000000000 */
[----:B------:R-:W-:Y:S02]  /*11a30*/  MOV R2, 0x11a50 ;  /* 0x00011a5000027802 */ /* 0x000fe40000000f00 */
[----:B------:R-:W-:Y:S05]  /*11a40*/  CALL.REL.NOINC `($__internal_73_$__cuda_sm70_votesync_ballot) ;  /* 0x000011e000007944 */ /* 0x000fea0003c00000 */
[----:B------:R-:W-:Y:S01]  /*11a50*/  MOV R10, R0 ;  /* 0x00000000000a7202 */ /* 0x000fe20000000f00 */
[----:B------:R-:W-:Y:S05]  /*11a60*/  BRA `(.L_x_3538) ;  /* 0xfffeeb8000007947 */ /* 0x000fea000383ffff */
.L_x_3447:
[----:B------:R-:W-:Y:S01]  /*11a70*/  IMAD.MOV.U32 R5, RZ, RZ, R9 ;  /* 0x000000ffff057224 */ /* 0x000fe200078e0009 */
[----:B------:R-:W-:Y:S01]  /*11a80*/  MOV R3, R6 ;  /* 0x0000000600037202 */ /* 0x000fe20000000f00 */
[----:B-1----:R-:W-:Y:S01]  /*11a90*/  IMAD.MOV.U32 R0, RZ, RZ, 0x1f ;  /* 0x0000001fff007424 */ /* 0x002fe200078e00ff */
[----:B------:R-:W-:Y:S02]  /*11aa0*/  MOV R2, 0x11ac0 ;  /* 0x00011ac000027802 */ /* 0x000fe40000000f00 */
[----:B------:R-:W-:Y:S05]  /*11ab0*/  CALL.REL.NOINC `($__internal_71_$__cuda_sm70_shflsync_idx_p) ;  /* 0x000010b000007944 */ /* 0x000fea0003c00000 */
[----:B------:R-:W-:Y:S01]  /*11ac0*/  IMAD.MOV.U32 R12, RZ, RZ, R0 ;  /* 0x000000ffff0c7224 */ /* 0x000fe200078e0000 */
[----:B------:R-:W-:Y:S01]  /*11ad0*/  MOV R5, R8 ;  /* 0x0000000800057202 */ /* 0x000fe20000000f00 */
[----:B------:R-:W-:Y:S01]  /*11ae0*/  IMAD.MOV.U32 R7, RZ, RZ, RZ ;  /* 0x000000ffff077224 */ /* 0x000fe200078e00ff */
[----:B------:R-:W-:Y:S01]  /*11af0*/  MOV R3, R6 ;  /* 0x0000000600037202 */ /* 0x000fe20000000f00 */
[----:B------:R-:W-:Y:S01]  /*11b00*/  IMAD.MOV.U32 R0, RZ, RZ, 0x1f ;  /* 0x0000001fff007424 */ /* 0x000fe200078e00ff */
[----:B------:R-:W-:-:S02]  /*11b10*/  MOV R2, 0x11b30 ;  /* 0x00011b3000027802 */ /* 0x000fc40000000f00 */
[----:B------:R-:W-:Y:S05]  /*11b20*/  CALL.REL.NOINC `($__internal_71_$__cuda_sm70_shflsync_idx_p) ;  /* 0x0000104000007944 */ /* 0x000fea0003c00000 */
[----:B------:R-:W-:Y:S01]  /*11b30*/  MOV R9, R0 ;  /* 0x0000000000097202 */ /* 0x000fe20000000f00 */
[----:B------:R-:W-:Y:S05]  /*11b40*/  BRA `(.L_x_3539) ;  /* 0xfffeeb1000007947 */ /* 0x000fea000383ffff */
.L_x_3450:
[----:B------:R-:W-:Y:S01]  /*11b50*/  IMAD.MOV.U32 R5, RZ, RZ, R4 ;  /* 0x000000ffff057224 */ /* 0x000fe200078e0004 */
[----:B-1----:R-:W-:-:S02]  /*11b60*/  MOV R0, 0x1f ;  /* 0x0000001f00007802 */ /* 0x002fc40000000f00 */
[----:B------:R-:W-:Y:S02]  /*11b70*/  MOV R2, 0x11b90 ;  /* 0x00011b9000027802 */ /* 0x000fe40000000f00 */
[----:B--234-:R-:W-:Y:S05]  /*11b80*/  CALL.REL.NOINC `($__internal_71_$__cuda_sm70_shflsync_idx_p) ;  /* 0x00000fe000007944 */ /* 0x01cfea0003c00000 */
[----:B------:R-:W-:Y:S01]  /*11b90*/  MOV R7, R0 ;  /* 0x0000000000077202 */ /* 0x000fe20000000f00 */
[----:B------:R-:W-:Y:S05]  /*11ba0*/  BRA `(.L_x_3449) ;  /* 0xfffeeb1000007947 */ /* 0x000fea000383ffff */
.L_x_3473:
[----:B------:R1:W5:Y:S01]  /*11bb0*/  LDL R2, [R1+0x2c] ;  /* 0x00002c0001027983 */ /* 0x0003620000100800 */
[----:B------:R-:W-:Y:S02]  /*11bc0*/  MOV R5, 0x2 ;  /* 0x0000000200057802 */ /* 0x000fe40000000f00 */
[----:B------:R-:W-:Y:S02]  /*11bd0*/  MOV R3, 0x11bf0 ;  /* 0x00011bf000037802 */ /* 0x000fe40000000f00 */
[----:B-1---5:R-:W-:Y:S05]  /*11be0*/  CALL.REL.NOINC `($__internal_70_$__cuda_sm70_shflsync_bfly_p) ;  /* 0x00000f3000007944 */ /* 0x022fea0003c00000 */
[----:B------:R-:W-:Y:S01]  /*11bf0*/  MOV R0, R5 ;  /* 0x0000000500007202 */ /* 0x000fe20000000f00 */
[----:B------:R-:W-:Y:S05]  /*11c00*/  BRA `(.L_x_3540) ;  /* 0xffff9f5000007947 */ /* 0x000fea000383ffff */
.L_x_3474:
[----:B------:R-:W-:Y:S01]  /*11c10*/  IMAD.MOV.U32 R2, RZ, RZ, R0 ;  /* 0x000000ffff027224 */ /* 0x000fe200078e0000 */
[----:B------:R-:W-:Y:S02]  /*11c20*/  MOV R5, 0x1 ;  /* 0x0000000100057802 */ /* 0x000fe40000000f00 */
[----:B------:R-:W-:Y:S02]  /*11c30*/  MOV R3, 0x11c50 ;  /* 0x00011c5000037802 */ /* 0x000fe40000000f00 */
[----:B-----5:R-:W-:Y:S05]  /*11c40*/  CALL.REL.NOINC `($__internal_70_$__cuda_sm70_shflsync_bfly_p) ;  /* 0x00000ed000007944 */ /* 0x020fea0003c00000 */
[----:B------:R1:W5:Y:S01]  /*11c50*/  LDL R2, [R1+0x28] ;  /* 0x0000280001027983 */ /* 0x0003620000100800 */
[----:B------:R-:W-:Y:S01]  /*11c60*/  FADD.FTZ R0, R0, R5 ;  /* 0x0000000500007221 */ /* 0x000fe20000010000 */
[----:B------:R-:W-:-:S02]  /*11c70*/  MOV R5, 0x2 ;  /* 0x0000000200057802 */ /* 0x000fc40000000f00 */
[----:B------:R-:W-:Y:S02]  /*11c80*/  MOV R3, 0x11ca0 ;  /* 0x00011ca000037802 */ /* 0x000fe40000000f00 */
[----:B-1---5:R-:W-:Y:S05]  /*11c90*/  CALL.REL.NOINC `($__internal_70_$__cuda_sm70_shflsync_bfly_p) ;  /* 0x00000e8000007944 */ /* 0x022fea0003c00000 */
[----:B------:R-:W2:Y:S01]  /*11ca0*/  LDL.LU R2, [R1+0x28] ;  /* 0x0000280001027983 */ /* 0x000ea20000300800 */
[----:B------:R-:W-:Y:S01]  /*11cb0*/  MOV R3, 0x11d00 ;  /* 0x00011d0000037802 */ /* 0x000fe20000000f00 */
[----:B--2---:R-:W-:Y:S01]  /*11cc0*/  FADD.FTZ R4, R2, R5 ;  /* 0x0000000502047221 */ /* 0x004fe20000010000 */
[----:B------:R-:W-:-:S04]  /*11cd0*/  MOV R5, 0x1 ;  /* 0x0000000100057802 */ /* 0x000fc80000000f00 */
[----:B------:R-:W-:Y:S02]  /*11ce0*/  MOV R2, R4 ;  /* 0x0000000400027202 */ /* 0x000fe40000000f00 */
[----:B------:R-:W-:Y:S05]  /*11cf0*/  CALL.REL.NOINC `($__internal_70_$__cuda_sm70_shflsync_bfly_p) ;  /* 0x00000e2000007944 */ /* 0x000fea0003c00000 */
[----:B------:R-:W-:Y:S01]  /*11d00*/  MOV R3, R5 ;  /* 0x0000000500037202 */ /* 0x000fe20000000f00 */
[----:B------:R-:W-:Y:S05]  /*11d10*/  BRA `(.L_x_3541) ;  /* 0xffff9ed000007947 */ /* 0x000fea000383ffff */
.L_x_3481:
[----:B--234-:R-:W-:Y:S01]  /*11d20*/  IMAD.MOV.U32 R5, RZ, RZ, R12 ;  /* 0x000000ffff057224 */ /* 0x01cfe200078e000c */
[----:B------:R-:W-:Y:S01]  /*11d30*/  MOV R3, RZ ;  /* 0x000000ff00037202 */ /* 0x000fe20000000f00 */
[----:B------:R-:W-:Y:S01]  /*11d40*/  IMAD.MOV.U32 R0, RZ, RZ, 0x181f ;  /* 0x0000181fff007424 */ /* 0x000fe200078e00ff */
[----:B------:R-:W-:Y:S02]  /*11d50*/  MOV R2, 0x11d70 ;  /* 0x00011d7000027802 */ /* 0x000fe40000000f00 */
[----:B-1----:R-:W-:Y:S05]  /*11d60*/  CALL.REL.NOINC `($__internal_71_$__cuda_sm70_shflsync_idx_p) ;  /* 0x00000e0000007944 */ /* 0x002fea0003c00000 */
[----:B------:R-:W-:Y:S01]  /*11d70*/  MOV R10, R0 ;  /* 0x00000000000a7202 */ /* 0x000fe20000000f00 */
[----:B------:R-:W-:Y:S05]  /*11d80*/  BRA `(.L_x_3542) ;  /* 0xffffbba000007947 */ /* 0x000fea000383ffff */
.L_x_3482:
[----:B------:R-:W-:Y:S01]  /*11d90*/  IMAD.MOV.U32 R5, RZ, RZ, R15 ;  /* 0x000000ffff057224 */ /* 0x000fe200078e000f */
[----:B------:R-:W-:Y:S01]  /*11da0*/  MOV R3, RZ ;  /* 0x000000ff00037202 */ /* 0x000fe20000000f00 */
[----:B------:R-:W-:Y:S01]  /*11db0*/  IMAD.MOV.U32 R0, RZ, RZ, 0x181f ;  /* 0x0000181fff007424 */ /* 0x000fe200078e00ff */
[----:B------:R-:W-:Y:S02]  /*11dc0*/  MOV R2, 0x11de0 ;  /* 0x00011de000027802 */ /* 0x000fe40000000f00 */
[----:B-123--:R-:W-:Y:S05]  /*11dd0*/  CALL.REL.NOINC `($__internal_71_$__cuda_sm70_shflsync_idx_p) ;  /* 0x00000d9000007944 */ /* 0x00efea0003c00000 */
[----:B------:R-:W-:Y:S05]  /*11de0*/  BRA `(.L_x_3543) ;  /* 0xffffbb6000007947 */ /* 0x000fea000383ffff */
.L_x_3485:
[----:B-1----:R-:W-:Y:S01]  /*11df0*/  IMAD.MOV.U32 R5, RZ, RZ, R12 ;  /* 0x000000ffff057224 */ /* 0x002fe200078e000c */
[----:B------:R-:W-:Y:S01]  /*11e00*/  MOV R3, 0x1 ;  /* 0x0000000100037802 */ /* 0x000fe20000000f00 */
[----:B--2---:R-:W-:Y:S01]  /*11e10*/  IMAD.MOV.U32 R0, RZ, RZ, 0x181f ;  /* 0x0000181fff007424 */ /* 0x004fe200078e00ff */
[----:B------:R-:W-:-:S02]  /*11e20*/  MOV R2, 0x11e40 ;  /* 0x00011e4000027802 */ /* 0x000fc40000000f00 */
[----:B---34-:R-:W-:Y:S05]  /*11e30*/  CALL.REL.NOINC `($__internal_71_$__cuda_sm70_shflsync_idx_p) ;  /* 0x00000d3000007944 */ /* 0x018fea0003c00000 */
[----:B------:R-:W-:Y:S01]  /*11e40*/  IMAD.MOV.U32 R10, RZ, RZ, R0 ;  /* 0x000000ffff0a7224 */ /* 0x000fe200078e0000 */
[----:B------:R-:W-:Y:S01]  /*11e50*/  MOV R3, 0x1 ;  /* 0x0000000100037802 */ /* 0x000fe20000000f00 */
[----:B------:R-:W-:Y:S01]  /*11e60*/  IMAD.MOV.U32 R5, RZ, RZ, R15 ;  /* 0x000000ffff057224 */ /* 0x000fe200078e000f */
[----:B------:R-:W-:-:S02]  /*11e70*/  MOV R0, 0x181f ;  /* 0x0000181f00007802 */ /* 0x000fc40000000f00 */
[----:B------:R-:W-:Y:S02]  /*11e80*/  MOV R2, 0x11ea0 ;  /* 0x00011ea000027802 */ /* 0x000fe40000000f00 */
[----:B------:R-:W-:Y:S05]  /*11e90*/  CALL.REL.NOINC `($__internal_71_$__cuda_sm70_shflsync_idx_p) ;  /* 0x00000cd000007944 */ /* 0x000fea0003c00000 */
[----:B------:R-:W-:Y:S05]  /*11ea0*/  BRA `(.L_x_3544) ;  /* 0xffffbc8000007947 */ /* 0x000fea000383ffff */
.L_x_3488:
[----:B-1----:R-:W-:Y:S01]  /*11eb0*/  IMAD.MOV.U32 R5, RZ, RZ, R12 ;  /* 0x000000ffff057224 */ /* 0x002fe200078e000c */
[----:B------:R-:W-:Y:S01]  /*11ec0*/  MOV R3, 0x2 ;  /* 0x0000000200037802 */ /* 0x000fe20000000f00 */
[----:B--2---:R-:W-:Y:S01]  /*11ed0*/  IMAD.MOV.U32 R0, RZ, RZ, 0x181f ;  /* 0x0000181fff007424 */ /* 0x004fe200078e00ff */
[----:B------:R-:W-:Y:S02]  /*11ee0*/  MOV R2, 0x11f00 ;  /* 0x00011f0000027802 */ /* 0x000fe40000000f00 */
[----:B---34-:R-:W-:Y:S05]  /*11ef0*/  CALL.REL.NOINC `($__internal_71_$__cuda_sm70_shflsync_idx_p) ;  /* 0x00000c7000007944 */ /* 0x018fea0003c00000 */
[----:B------:R-:W-:Y:S01]  /*11f00*/  MOV R10, R0 ;  /* 0x00000000000a7202 */ /* 0x000fe20000000f00 */
[----:B------:R-:W-:Y:S05]  /*11f10*/  BRA `(.L_x_3545) ;  /* 0xffffbdd000007947 */ /* 0x000fea000383ffff */
.L_x_3489:
[----:B-1----:R-:W-:Y:S01]  /*11f20*/  IMAD.MOV.U32 R5, RZ, RZ, R15 ;  /* 0x000000ffff057224 */ /* 0x002fe200078e000f */
[----:B------:R-:W-:Y:S01]  /*11f30*/  MOV R3, 0x2 ;  /* 0x0000000200037802 */ /* 0x000fe20000000f00 */
[----:B--2---:R-:W-:Y:S01]  /*11f40*/  IMAD.MOV.U32 R0, RZ, RZ, 0x181f ;  /* 0x0000181fff007424 */ /* 0x004fe200078e00ff */
[----:B------:R-:W-:Y:S02]  /*11f50*/  MOV R2, 0x11f70 ;  /* 0x00011f7000027802 */ /* 0x000fe40000000f00 */
[----:B---34-:R-:W-:Y:S05]  /*11f60*/  CALL.REL.NOINC `($__internal_71_$__cuda_sm70_shflsync_idx_p) ;  /* 0x00000c0000007944 */ /* 0x018fea0003c00000 */
[----:B------:R-:W-:Y:S05]  /*11f70*/  BRA `(.L_x_3546) ;  /* 0xffffbd9000007947 */ /* 0x000fea000383ffff */
.L_x_3492:
[----:B-1----:R-:W-:Y:S01]  /*11f80*/  IMAD.MOV.U32 R5, RZ, RZ, R12 ;  /* 0x000000ffff057224 */ /* 0x002fe200078e000c */
[----:B------:R-:W-:Y:S01]  /*11f90*/  MOV R3, 0x3 ;  /* 0x0000000300037802 */ /* 0x000fe20000000f00 */
[----:B---3--:R-:W-:Y:S01]  /*11fa0*/  IMAD.MOV.U32 R0, RZ, RZ, 0x181f ;  /* 0x0000181fff007424 */ /* 0x008fe200078e00ff */
[----:B------:R-:W-:-:S02]  /*11fb0*/  MOV R2, 0x11fd0 ;  /* 0x00011fd000027802 */ /* 0x000fc40000000f00 */
[----:B--2-4-:R-:W-:Y:S05]  /*11fc0*/  CALL.REL.NOINC `($__internal_71_$__cuda_sm70_shflsync_idx_p) ;  /* 0x00000ba000007944 */ /* 0x014fea0003c00000 */
[----:B------:R-:W-:Y:S01]  /*11fd0*/  IMAD.MOV.U32 R8, RZ, RZ, R0 ;  /* 0x000000ffff087224 */ /* 0x000fe200078e0000 */
[----:B------:R-:W-:Y:S01]  /*11fe0*/  MOV R3, 0x3 ;  /* 0x0000000300037802 */ /* 0x000fe20000000f00 */
[----:B------:R-:W-:Y:S01]  /*11ff0*/  IMAD.MOV.U32 R5, RZ, RZ, R15 ;  /* 0x000000ffff057224 */ /* 0x000fe200078e000f */
[----:B------:R-:W-:-:S02]  /*12000*/  MOV R0, 0x181f ;  /* 0x0000181f00007802 */ /* 0x000fc40000000f00 */
[----:B------:R-:W-:Y:S02]  /*12010*/  MOV R2, 0x12030 ;  /* 0x0001203000027802 */ /* 0x000fe40000000f00 */
[----:B------:R-:W-:Y:S05]  /*12020*/  CALL.REL.NOINC `($__internal_71_$__cuda_sm70_shflsync_idx_p) ;  /* 0x00000b4000007944 */ /* 0x000fea0003c00000 */
[----:B------:R-:W-:Y:S05]  /*12030*/  BRA `(.L_x_3547) ;  /* 0xffffbea000007947 */ /* 0x000fea000383ffff */
.L_x_3494:
[----:B------:R-:W-:Y:S01]  /*12040*/  IMAD.MOV.U32 R5, RZ, RZ, R12 ;  /* 0x000000ffff057224 */ /* 0x000fe200078e000c */
[----:B------:R-:W-:Y:S01]  /*12050*/  MOV R3, RZ ;  /* 0x000000ff00037202 */ /* 0x000fe20000000f00 */
[----:B------:R-:W-:Y:S01]  /*12060*/  IMAD.MOV.U32 R0, RZ, RZ, 0x1c1f ;  /* 0x00001c1fff007424 */ /* 0x000fe200078e00ff */
[----:B------:R-:W-:Y:S02]  /*12070*/  MOV R2, 0x12090 ;  /* 0x0001209000027802 */ /* 0x000fe40000000f00 */
[----:B------:R-:W-:Y:S05]  /*12080*/  CALL.REL.NOINC `($__internal_71_$__cuda_sm70_shflsync_idx_p) ;  /* 0x00000ae000007944 */ /* 0x000fea0003c00000 */
[----:B------:R-:W-:Y:S01]  /*12090*/  MOV R4, R0 ;  /* 0x0000000000047202 */ /* 0x000fe20000000f00 */
[----:B------:R-:W-:Y:S05]  /*120a0*/  BRA `(.L_x_3548) ;  /* 0xffffc1f000007947 */ /* 0x000fea000383ffff */
.L_x_3495:
[----:B------:R-:W-:Y:S01]  /*120b0*/  IMAD.MOV.U32 R5, RZ, RZ, R14 ;  /* 0x000000ffff057224 */ /* 0x000fe200078e000e */
[----:B------:R-:W-:Y:S01]  /*120c0*/  MOV R3, RZ ;  /* 0x000000ff00037202 */ /* 0x000fe20000000f00 */
[----:B------:R-:W-:Y:S01]  /*120d0*/  IMAD.MOV.U32 R0, RZ, RZ, 0x1c1f ;  /* 0x00001c1fff007424 */ /* 0x000fe200078e00ff */
[----:B------:R-:W-:Y:S02]  /*120e0*/  MOV R2, 0x12100 ;  /* 0x0001210000027802 */ /* 0x000fe40000000f00 */
[----:B-12---:R-:W-:Y:S05]  /*120f0*/  CALL.REL.NOINC `($__internal_71_$__cuda_sm70_shflsync_idx_p) ;  /* 0x00000a7000007944 */ /* 0x006fea0003c00000 */
[----:B------:R-:W-:Y:S05]  /*12100*/  BRA `(.L_x_3549) ;  /* 0xffffc1b000007947 */ /* 0x000fea000383ffff */
.L_x_3498:
[----:B------:R-:W-:Y:S01]  /*12110*/  IMAD.MOV.U32 R5, RZ, RZ, R12 ;  /* 0x000000ffff057224 */ /* 0x000fe200078e000c */
[----:B----4-:R-:W-:Y:S01]  /*12120*/  MOV R3, 0x1 ;  /* 0x0000000100037802 */ /* 0x010fe20000000f00 */
[----:B------:R-:W-:Y:S01]  /*12130*/  IMAD.MOV.U32 R0, RZ, RZ, 0x1c1f ;  /* 0x00001c1fff007424 */ /* 0x000fe200078e00ff */
[----:B------:R-:W-:-:S02]  /*12140*/  MOV R2, 0x12160 ;  /* 0x0001216000027802 */ /* 0x000fc40000000f00 */
[----:B-123--:R-:W-:Y:S05]  /*12150*/  CALL.REL.NOINC `($__internal_71_$__cuda_sm70_shflsync_idx_p) ;  /* 0x00000a1000007944 */ /* 0x00efea0003c00000 */
[----:B------:R-:W-:Y:S01]  /*12160*/  IMAD.MOV.U32 R4, RZ, RZ, R0 ;  /* 0x000000ffff047224 */ /* 0x000fe200078e0000 */
[----:B------:R-:W-:Y:S01]  /*12170*/  MOV R3, 0x1 ;  /* 0x0000000100037802 */ /* 0x000fe20000000f00 */
[----:B------:R-:W-:Y:S01]  /*12180*/  IMAD.MOV.U32 R5, RZ, RZ, R14 ;  /* 0x000000ffff057224 */ /* 0x000fe200078e000e */
[----:B------:R-:W-:-:S02]  /*12190*/  MOV R0, 0x1c1f ;  /* 0x00001c1f00007802 */ /* 0x000fc40000000f00 */
[----:B------:R-:W-:Y:S02]  /*121a0*/  MOV R2, 0x121c0 ;  /* 0x000121c000027802 */ /* 0x000fe40000000f00 */
[----:B------:R-:W-:Y:S05]  /*121b0*/  CALL.REL.NOINC `($__internal_71_$__cuda_sm70_shflsync_idx_p) ;  /* 0x000009b000007944 */ /* 0x000fea0003c00000 */
[----:B------:R-:W-:Y:S05]  /*121c0*/  BRA `(.L_x_3550) ;  /* 0xffffcd5000007947 */ /* 0x000fea000383ffff */
.L_x_3502:
[----:B------:R-:W-:Y:S01]  /*121d0*/  IMAD.MOV.U32 R5, RZ, RZ, R11 ;  /* 0x000000ffff057224 */ /* 0x000fe200078e000b */
[----:B------:R-:W-:Y:S01]  /*121e0*/  MOV R3, RZ ;  /* 0x000000ff00037202 */ /* 0x000fe20000000f00 */
[----:B------:R-:W-:Y:S01]  /*121f0*/  IMAD.MOV.U32 R0, RZ, RZ, 0x181f ;  /* 0x0000181fff007424 */ /* 0x000fe200078e00ff */
[----:B------:R-:W-:Y:S02]  /*12200*/  MOV R2, 0x12220 ;  /* 0x0001222000027802 */ /* 0x000fe40000000f00 */
[----:B------:R-:W-:Y:S05]  /*12210*/  CALL.REL.NOINC `($__internal_71_$__cuda_sm70_shflsync_idx_p) ;  /* 0x0000095000007944 */ /* 0x000fea0003c00000 */
[----:B------:R-:W-:Y:S01]  /*12220*/  MOV R10, R0 ;  /* 0x00000000000a7202 */ /* 0x000fe20000000f00 */
[----:B------:R-:W-:Y:S05]  /*12230*/  BRA `(.L_x_3551) ;  /* 0xffffdd5000007947 */ /* 0x000fea000383ffff */
.L_x_3503:
[----:B------:R-:W-:Y:S01]  /*12240*/  IMAD.MOV.U32 R5, RZ, RZ, R15 ;  /* 0x000000ffff057224 */ /* 0x000fe200078e000f */
[----:B------:R-:W-:Y:S01]  /*12250*/  MOV R3, RZ ;  /* 0x000000ff00037202 */ /* 0x000fe20000000f00 */
[----:B------:R-:W-:Y:S01]  /*12260*/  IMAD.MOV.U32 R0, RZ, RZ, 0x181f ;  /* 0x0000181fff007424 */ /* 0x000fe200078e00ff */
[----:B------:R-:W-:Y:S02]  /*12270*/  MOV R2, 0x12290 ;  /* 0x0001229000027802 */ /* 0x000fe40000000f00 */
[----:B-12---:R-:W-:Y:S05]  /*12280*/  CALL.REL.NOINC `($__internal_71_$__cuda_sm70_shflsync_idx_p) ;  /* 0x000008e000007944 */ /* 0x006fea0003c00000 */
[----:B------:R-:W-:Y:S05]  /*12290*/  BRA `(.L_x_3552) ;  /* 0xffffdd1000007947 */ /* 0x000fea000383ffff */
.L_x_3506:
[----:B-1----:R-:W-:Y:S01]  /*122a0*/  IMAD.MOV.U32 R5, RZ, RZ, R11 ;  /* 0x000000ffff057224 */ /* 0x002fe200078e000b */
[----:B------:R-:W-:Y:S01]  /*122b0*/  MOV R3, 0x1 ;  /* 0x0000000100037802 */ /* 0x000fe20000000f00 */
[----:B----4-:R-:W-:Y:S01]  /*122c0*/  IMAD.MOV.U32 R0, RZ, RZ, 0x181f ;  /* 0x0000181fff007424 */ /* 0x010fe200078e00ff */
[----:B------:R-:W-:-:S02]  /*122d0*/  MOV R2, 0x122f0 ;  /* 0x000122f000027802 */ /* 0x000fc40000000f00 */
[----:B--23--:R-:W-:Y:S05]  /*122e0*/  CALL.REL.NOINC `($__internal_71_$__cuda_sm70_shflsync_idx_p) ;  /* 0x0000088000007944 */ /* 0x00cfea0003c00000 */
[----:B------:R-:W-:Y:S01]  /*122f0*/  IMAD.MOV.U32 R10, RZ, RZ, R0 ;  /* 0x000000ffff0a7224 */ /* 0x000fe200078e0000 */
[----:B------:R-:W-:Y:S01]  /*12300*/  MOV R3, 0x1 ;  /* 0x0000000100037802 */ /* 0x000fe20000000f00 */
[----:B------:R-:W-:Y:S01]  /*12310*/  IMAD.MOV.U32 R5, RZ, RZ, R15 ;  /* 0x000000ffff057224 */ /* 0x000fe200078e000f */
[----:B------:R-:W-:-:S02]  /*12320*/  MOV R0, 0x181f ;  /* 0x0000181f00007802 */ /* 0x000fc40000000f00 */
[----:B------:R-:W-:Y:S02]  /*12330*/  MOV R2, 0x12350 ;  /* 0x0001235000027802 */ /* 0x000fe40000000f00 */
[----:B------:R-:W-:Y:S05]  /*12340*/  CALL.REL.NOINC `($__internal_71_$__cuda_sm70_shflsync_idx_p) ;  /* 0x0000082000007944 */ /* 0x000fea0003c00000 */
[----:B------:R-:W-:Y:S05]  /*12350*/  BRA `(.L_x_3553) ;  /* 0xffffde4000007947 */ /* 0x000fea000383ffff */
.L_x_3509:
[----:B-1----:R-:W-:Y:S01]  /*12360*/  IMAD.MOV.U32 R5, RZ, RZ, R11 ;  /* 0x000000ffff057224 */ /* 0x002fe200078e000b */
[----:B------:R-:W-:Y:S01]  /*12370*/  MOV R3, 0x2 ;  /* 0x0000000200037802 */ /* 0x000fe20000000f00 */
[----:B----4-:R-:W-:Y:S01]  /*12380*/  IMAD.MOV.U32 R0, RZ, RZ, 0x181f ;  /* 0x0000181fff007424 */ /* 0x010fe200078e00ff */
[----:B------:R-:W-:Y:S02]  /*12390*/  MOV R2, 0x123b0 ;  /* 0x000123b000027802 */ /* 0x000fe40000000f00 */
[----:B--23--:R-:W-:Y:S05]  /*123a0*/  CALL.REL.NOINC `($__internal_71_$__cuda_sm70_shflsync_idx_p) ;  /* 0x000007c000007944 */ /* 0x00cfea0003c00000 */
[----:B------:R-:W-:Y:S01]  /*123b0*/  MOV R10, R0 ;  /* 0x00000000000a7202 */ /* 0x000fe20000000f00 */
[----:B------:R-:W-:Y:S05]  /*123c0*/  BRA `(.L_x_3554) ;  /* 0xffffdf9000007947 */ /* 0x000fea000383ffff */
.L_x_3510:
[----:B-1----:R-:W-:Y:S01]  /*123d0*/  IMAD.MOV.U32 R5, RZ, RZ, R15 ;  /* 0x000000ffff057224 */ /* 0x002fe200078e000f */
[----:B------:R-:W-:Y:S01]  /*123e0*/  MOV R3, 0x2 ;  /* 0x0000000200037802 */ /* 0x000fe20000000f00 */
[----:B----4-:R-:W-:Y:S01]  /*123f0*/  IMAD.MOV.U32 R0, RZ, RZ, 0x181f ;  /* 0x0000181fff007424 */ /* 0x010fe200078e00ff */
[----:B------:R-:W-:Y:S02]  /*12400*/  MOV R2, 0x12420 ;  /* 0x0001242000027802 */ /* 0x000fe40000000f00 */
[----:B--23--:R-:W-:Y:S05]  /*12410*/  CALL.REL.NOINC `($__internal_71_$__cuda_sm70_shflsync_idx_p) ;  /* 0x0000075000007944 */ /* 0x00cfea0003c00000 */
[----:B------:R-:W-:Y:S05]  /*12420*/  BRA `(.L_x_3555) ;  /* 0xffffdf5000007947 */ /* 0x000fea000383ffff */
.L_x_3513:
[----:B-1----:R-:W-:Y:S01]  /*12430*/  IMAD.MOV.U32 R5, RZ, RZ, R11 ;  /* 0x000000ffff057224 */ /* 0x002fe200078e000b */
[----:B------:R-:W-:Y:S01]  /*12440*/  MOV R3, 0x3 ;  /* 0x0000000300037802 */ /* 0x000fe20000000f00 */
[----:B------:R-:W-:Y:S01]  /*12450*/  IMAD.MOV.U32 R0, RZ, RZ, 0x181f ;  /* 0x0000181fff007424 */ /* 0x000fe200078e00ff */
[----:B------:R-:W-:-:S02]  /*12460*/  MOV R2, 0x12480 ;  /* 0x0001248000027802 */ /* 0x000fc40000000f00 */
[----:B--234-:R-:W-:Y:S05]  /*12470*/  CALL.REL.NOINC `($__internal_71_$__cuda_sm70_shflsync_idx_p) ;  /* 0x000006f000007944 */ /* 0x01cfea0003c00000 */
[----:B------:R-:W-:Y:S01]  /*12480*/  IMAD.MOV.U32 R10, RZ, RZ, R0 ;  /* 0x000000ffff0a7224 */ /* 0x000fe200078e0000 */
[----:B------:R-:W-:Y:S01]  /*12490*/  MOV R3, 0x3 ;  /* 0x0000000300037802 */ /* 0x000fe20000000f00 */
[----:B------:R-:W-:Y:S01]  /*124a0*/  IMAD.MOV.U32 R5, RZ, RZ, R15 ;  /* 0x000000ffff057224 */ /* 0x000fe200078e000f */
[----:B------:R-:W-:-:S02]  /*124b0*/  MOV R0, 0x181f ;  /* 0x0000181f00007802 */ /* 0x000fc40000000f00 */
[----:B------:R-:W-:Y:S02]  /*124c0*/  MOV R2, 0x124e0 ;  /* 0x000124e000027802 */ /* 0x000fe40000000f00 */
[----:B------:R-:W-:Y:S05]  /*124d0*/  CALL.REL.NOINC `($__internal_71_$__cuda_sm70_shflsync_idx_p) ;  /* 0x0000069000007944 */ /* 0x000fea0003c00000 */
[----:B------:R-:W-:Y:S05]  /*124e0*/  BRA `(.L_x_3556) ;  /* 0xffffe06000007947 */ /* 0x000fea000383ffff */
.L_x_3515:
[----:B------:R-:W-:Y:S01]  /*124f0*/  IMAD.MOV.U32 R5, RZ, RZ, R103 ;  /* 0x000000ffff057224 */ /* 0x000fe200078e0067 */
[----:B------:R-:W-:Y:S01]  /*12500*/  MOV R3, RZ ;  /* 0x000000ff00037202 */ /* 0x000fe20000000f00 */
[----:B------:R-:W-:Y:S01]  /*12510*/  IMAD.MOV.U32 R0, RZ, RZ, 0x1f ;  /* 0x0000001fff007424 */ /* 0x000fe200078e00ff */
[----:B------:R-:W-:Y:S02]  /*12520*/  MOV R2, 0x12540 ;  /* 0x0001254000027802 */ /* 0x000fe40000000f00 */
[----:B------:R-:W-:Y:S05]  /*12530*/  CALL.REL.NOINC `($__internal_71_$__cuda_sm70_shflsync_idx_p) ;  /* 0x0000063000007944 */ /* 0x000fea0003c00000 */
[----:B------:R-:W-:Y:S01]  /*12540*/  MOV R9, R0 ;  /* 0x0000000000097202 */ /* 0x000fe20000000f00 */
[----:B------:R-:W-:Y:S05]  /*12550*/  BRA `(.L_x_3557) ;  /* 0xffffe27000007947 */ /* 0x000fea000383ffff */
.L_x_3516:
[----:B------:R-:W-:Y:S01]  /*12560*/  IMAD.MOV.U32 R5, RZ, RZ, R103 ;  /* 0x000000ffff057224 */ /* 0x000fe200078e0067 */
[----:B------:R-:W-:Y:S01]  /*12570*/  MOV R3, 0x1 ;  /* 0x0000000100037802 */ /* 0x000fe20000000f00 */
[----:B------:R-:W-:Y:S01]  /*12580*/  IMAD.MOV.U32 R0, RZ, RZ, 0x1f ;  /* 0x0000001fff007424 */ /* 0x000fe200078e00ff */
[----:B------:R-:W-:Y:S02]  /*12590*/  MOV R2, 0x125b0 ;  /* 0x000125b000027802 */ /* 0x000fe40000000f00 */
[----:B-12---:R-:W-:Y:S05]  /*125a0*/  CALL.REL.NOINC `($__internal_71_$__cuda_sm70_shflsync_idx_p) ;  /* 0x000005c000007944 */ /* 0x006fea0003c00000 */
[----:B------:R-:W-:Y:S01]  /*125b0*/  MOV R8, R0 ;  /* 0x0000000000087202 */ /* 0x000fe20000000f00 */
[----:B------:R-:W-:Y:S05]  /*125c0*/  BRA `(.L_x_3558) ;  /* 0xffffe22000007947 */ /* 0x000fea000383ffff */
.L_x_3517:
[----:B------:R-:W-:Y:S02]  /*125d0*/  MOV R2, 0x1 ;  /* 0x0000000100027802 */ /* 0x000fe40000000f00 */
[----:B------:R-:W-:-:S02]  /*125e0*/  MOV R3, 0x12600 ;  /* 0x0001260000037802 */ /* 0x000fc40000000f00 */
[----:B-1234-:R-:W-:Y:S05]  /*125f0*/  CALL.REL.NOINC `($__internal_72_$__cuda_sm70_shflsync_up_p) ;  /* 0x000005c000007944 */ /* 0x01efea0003c00000 */
[----:B------:R-:W-:Y:S05]  /*12600*/  BRA `(.L_x_3559) ;  /* 0xffffe31000007947 */ /* 0x000fea000383ffff */
.L_x_3518:
[----:B------:R-:W-:Y:S02]  /*12610*/  MOV R2, 0x2 ;  /* 0x0000000200027802 */ /* 0x000fe40000000f00 */
[----:B------:R-:W-:-:S02]  /*12620*/  MOV R3, 0x12640 ;  /* 0x0001264000037802 */ /* 0x000fc40000000f00 */
[----:B--2-4-:R-:W-:Y:S05]  /*12630*/  CALL.REL.NOINC `($__internal_72_$__cuda_sm70_shflsync_up_p) ;  /* 0x0000058000007944 */ /* 0x014fea0003c00000 */
[----:B------:R-:W-:Y:S01]  /*12640*/  SEL R3, R4, RZ, P1 ;  /* 0x000000ff04037207 */ /* 0x000fe20000800000 */
[----:B------:R-:W-:-:S04]  /*12650*/  IMAD.MOV.U32 R2, RZ, RZ, 0x4 ;  /* 0x00000004ff027424 */ /* 0x000fc800078e00ff */
[----:B------:R-:W-:Y:S01]  /*12660*/  IMAD.IADD R0, R0, 0x1, R3 ;  /* 0x0000000100007824 */ /* 0x000fe200078e0203 */
        /* <DEDUP_REMOVED lines=20> */
.L_x_3522:
[----:B------:R-:W-:Y:S02]  /*127b0*/  MOV R2, 0x1 ;  /* 0x0000000100027802 */ /* 0x000fe40000000f00 */
[----:B------:R-:W-:Y:S02]  /*127c0*/  MOV R3, 0x127e0 ;  /* 0x000127e000037802 */ /* 0x000fe40000000f00 */
[----:B------:R-:W-:Y:S05]  /*127d0*/  CALL.REL.NOINC `($__internal_72_$__cuda_sm70_shflsync_up_p) ;  /* 0x000003e000007944 */ /* 0x000fea0003c00000 */
[----:B------:R-:W-:Y:S01]  /*127e0*/  MOV R2, R4 ;  /* 0x0000000400027202 */ /* 0x000fe20000000f00 */
[----:B------:R-:W-:Y:S05]  /*127f0*/  BRA `(.L_x_3561) ;  /* 0xffffe38000007947 */ /* 0x000fea000383ffff */
.L_x_3523:
        /* <DEDUP_REMOVED lines=26> */
.L_x_3525:
[----:B------:R-:W-:Y:S02]  /*129a0*/  SEL R0, RZ, 0x1, P0 ;  /* 0x00000001ff007807 */ /* 0x000fe40000000000 */
[----:B------:R-:W-:Y:S02]  /*129b0*/  MOV R2, 0x129d0 ;  /* 0x000129d000027802 */ /* 0x000fe40000000f00 */
[----:B-1----:R-:W-:Y:S05]  /*129c0*/  CALL.REL.NOINC `($__internal_73_$__cuda_sm70_votesync_ballot) ;  /* 0x0000026000007944 */ /* 0x002fea0003c00000 */
[----:B------:R-:W-:Y:S01]  /*129d0*/  MOV R10, R0 ;  /* 0x00000000000a7202 */ /* 0x000fe20000000f00 */
[----:B------:R-:W-:Y:S05]  /*129e0*/  BRA `(.L_x_3563) ;  /* 0xffffe32000007947 */ /* 0x000fea000383ffff */
.L_x_3526:
[----:B------:R-:W-:Y:S01]  /*129f0*/  IMAD.MOV.U32 R5, RZ, RZ, R6 ;  /* 0x000000ffff057224 */ /* 0x000fe200078e0006 */
[----:B------:R-:W-:Y:S01]  /*12a00*/  MOV R3, R8 ;  /* 0x0000000800037202 */ /* 0x000fe20000000f00 */
[----:B--2---:R-:W-:Y:S01]  /*12a10*/  IMAD.MOV.U32 R0, RZ, RZ, 0x1f ;  /* 0x0000001fff007424 */ /* 0x004fe200078e00ff */
[----:B------:R-:W-:Y:S02]  /*12a20*/  MOV R2, 0x12a40 ;  /* 0x00012a4000027802 */ /* 0x000fe40000000f00 */
[----:B-1----:R-:W-:Y:S05]  /*12a30*/  CALL.REL.NOINC `($__internal_71_$__cuda_sm70_shflsync_idx_p) ;  /* 0x0000013000007944 */ /* 0x002fea0003c00000 */
[----:B------:R-:W-:Y:S01]  /*12a40*/  IMAD.MOV.U32 R12, RZ, RZ, R0 ;  /* 0x000000ffff0c7224 */ /* 0x000fe200078e0000 */
[----:B------:R-:W-:Y:S01]  /*12a50*/  MOV R3, R8 ;  /* 0x0000000800037202 */ /* 0x000fe20000000f00 */
[----:B------:R-:W-:Y:S01]  /*12a60*/  IMAD.MOV.U32 R5, RZ, RZ, R7 ;  /* 0x000000ffff057224 */ /* 0x000fe200078e0007 */
[----:B------:R-:W-:Y:S02]  /*12a70*/  MOV R0, 0x1f ;  /* 0x0000001f00007802 */ /* 0x000fe40000000f00 */
[----:B------:R-:W-:-:S02]  /*12a80*/  MOV R2, 0x12aa0 ;  /* 0x00012aa000027802 */ /* 0x000fc40000000f00 */
[----:B------:R-:W-:Y:S05]  /*12a90*/  CALL.REL.NOINC `($__internal_71_$__cuda_sm70_shflsync_idx_p) ;  /* 0x000000d000007944 */ /* 0x000fea0003c00000 */
[----:B------:R-:W-:Y:S01]  /*12aa0*/  MOV R7, R0 ;  /* 0x0000000000077202 */ /* 0x000fe20000000f00 */
[----:B------:R-:W-:Y:S05]  /*12ab0*/  BRA `(.L_x_3564) ;  /* 0xffffe2c000007947 */ /* 0x000fea000383ffff */
.L_x_3529:
[----:B------:R-:W-:Y:S01]  /*12ac0*/  IMAD.MOV.U32 R5, RZ, RZ, R4 ;  /* 0x000000ffff057224 */ /* 0x000fe200078e0004 */
[----:B--2---:R-:W-:-:S02]  /*12ad0*/  MOV R0, 0x1f ;  /* 0x0000001f00007802 */ /* 0x004fc40000000f00 */
[----:B------:R-:W-:Y:S02]  /*12ae0*/  MOV R2, 0x12b00 ;  /* 0x00012b0000027802 */ /* 0x000fe40000000f00 */
[----:B-1-34-:R-:W-:Y:S05]  /*12af0*/  CALL.REL.NOINC `($__internal_71_$__cuda_sm70_shflsync_idx_p) ;  /* 0x0000007000007944 */ /* 0x01afea0003c00000 */
[----:B------:R-:W-:Y:S01]  /*12b00*/  MOV R13, R0 ;  /* 0x00000000000d7202 */ /* 0x000fe20000000f00 */
[----:B------:R-:W-:Y:S05]  /*12b10*/  BRA `(.L_x_3528) ;  /* 0xffffe2c000007947 */ /* 0x000fea000383ffff */
        .weak           $__internal_70_$__cuda_sm70_shflsync_bfly_p
        .type           $__internal_70_$__cuda_sm70_shflsync_bfly_p,@function
        .size           $__internal_70_$__cuda_sm70_shflsync_bfly_p,($__internal_71_$__cuda_sm70_shflsync_idx_p - $__internal_70_$__cuda_sm70_shflsync_bfly_p)
$__internal_70_$__cuda_sm70_shflsync_bfly_p:
[----:B------:R-:W-:Y:S04]  /*12b20*/  WARPSYNC R6 ;  /* 0x0000000600007348 */ /* 0x000fe80003800000 */
[----:B------:R1:W2:Y:S02]  /*12b30*/  SHFL.BFLY PT, R5, R2, R5, R7 ;  /* 0x0c00000502057389 */ /* 0x0002a400000e0007 */
[----:B-1----:R-:W-:Y:S02]  /*12b40*/  MOV R2, R3 ;  /* 0x0000000300027202 */ /* 0x002fe40000000f00 */
[----:B------:R-:W-:-:S04]  /*12b50*/  MOV R3, 0x0 ;  /* 0x0000000000037802 */ /* 0x000fc80000000f00 */
[----:B--2---:R-:W-:Y:S05]  /*12b60*/  RET.REL.NODEC R2 `(_ZN7cutlass13device_kernelIN5flash19enable_sm80_to_sm89INS1_16FlashAttnFwdSm80INS1_25CollectiveMainloopFwdSm80ILi8ELi1ELb1EN4cute5tupleIJNS5_1CILi128EEENS7_ILi48EEENS7_ILi256EEEEEELi256ENS_6half_tEfNS_4arch4Sm80ELb1ELb0ELb0ELb1ELb0ELb0ELb1ELb1EEENS1_21CollectiveEpilogueFwdINS6_IJS8_SA_S9_EEENS6_IJNS7_ILi1EEESI_SI_EEESC_SE_Li256ELb1ELb1ELb1ELb0EEENS1_36VarlenDynamicPersistentTileSchedulerILi128ELi48ELi256ELi256ELb1ELb1ELb0ELb1ELb1ELb1EEEEEEEEEvNT_6ParamsE) ;  /* 0xfffed49002007950 */ /* 0x004fea0003c3ffff */
        .weak           $__internal_71_$__cuda_sm70_shflsync_idx_p
        .type           $__internal_71_$__cuda_sm70_shflsync_idx_p,@function
        .size           $__internal_71_$__cuda_sm70_shflsync_idx_p,($__internal_72_$__cuda_sm70_shflsync_up_p - $__internal_71_$__cuda_sm70_shflsync_idx_p)
$__internal_71_$__cuda_sm70_shflsync_idx_p:
[----:B------:R-:W-:-:S04]  /*12b70*/  MOV R122, 0xffffffff ;  /* 0xffffffff007a7802 */ /* 0x000fc80000000f00 */
[----:B------:R-:W-:Y:S04]  /*12b80*/  WARPSYNC R122 ;  /* 0x0000007a00007348 */ /* 0x000fe80003800000 */
[----:B------:R1:W2:Y:S02]  /*12b90*/  SHFL.IDX PT, R0, R5, R3, R0 ;  /* 0x0000000305007389 */ /* 0x0002a400000e0000 */
[----:B-1----:R-:W-:-:S04]  /*12ba0*/  MOV R3, 0x0 ;  /* 0x0000000000037802 */ /* 0x002fc80000000f00 */
[----:B--2---:R-:W-:Y:S05]  /*12bb0*/  RET.REL.NODEC R2 `(_ZN7cutlass13device_kernelIN5flash19enable_sm80_to_sm89INS1_16FlashAttnFwdSm80INS1_25CollectiveMainloopFwdSm80ILi8ELi1ELb1EN4cute5tupleIJNS5_1CILi128EEENS7_ILi48EEENS7_ILi256EEEEEELi256ENS_6half_tEfNS_4arch4Sm80ELb1ELb0ELb0ELb1ELb0ELb0ELb1ELb1EEENS1_21CollectiveEpilogueFwdINS6_IJS8_SA_S9_EEENS6_IJNS7_ILi1EEESI_SI_EEESC_SE_Li256ELb1ELb1ELb1ELb0EEENS1_36VarlenDynamicPersistentTileSchedulerILi128ELi48ELi256ELi256ELb1ELb1ELb0ELb1ELb1ELb1EEEEEEEEEvNT_6ParamsE) ;  /* 0xfffed44002007950 */ /* 0x004fea0003c3ffff */
        .weak           $__internal_72_$__cuda_sm70_shflsync_up_p
        .type           $__internal_72_$__cuda_sm70_shflsync_up_p,@function
        .size           $__internal_72_$__cuda_sm70_shflsync_up_p,($__internal_73_$__cuda_sm70_votesync_ballot - $__internal_72_$__cuda_sm70_shflsync_up_p)
$__internal_72_$__cuda_sm70_shflsync_up_p:
[----:B------:R-:W-:Y:S02]  /*12bc0*/  IMAD.MOV.U32 R4, RZ, RZ, RZ ;  /* 0x000000ffff047224 */ /* 0x000fe400078e00ff */
[----:B------:R-:W-:-:S04]  /*12bd0*/  IMAD.MOV.U32 R10, RZ, RZ, -0x1 ;  /* 0xffffffffff0a7424 */ /* 0x000fc800078e00ff */
[----:B------:R-:W-:Y:S04]  /*12be0*/  WARPSYNC R10 ;  /* 0x0000000a00007348 */ /* 0x000fe80003800000 */
[----:B------:R1:W2:Y:S02]  /*12bf0*/  SHFL.UP PT, R4, R0, R2, R4 ;  /* 0x0400000200047389 */ /* 0x0002a400000e0004 */
[----:B-1----:R-:W-:Y:S02]  /*12c00*/  MOV R2, R3 ;  /* 0x0000000300027202 */ /* 0x002fe40000000f00 */
[----:B------:R-:W-:-:S04]  /*12c10*/  MOV R3, 0x0 ;  /* 0x0000000000037802 */ /* 0x000fc80000000f00 */
[----:B--2---:R-:W-:Y:S05]  /*12c20*/  RET.REL.NODEC R2 `(_ZN7cutlass13device_kernelIN5flash19enable_sm80_to_sm89INS1_16FlashAttnFwdSm80INS1_25CollectiveMainloopFwdSm80ILi8ELi1ELb1EN4cute5tupleIJNS5_1CILi128EEENS7_ILi48EEENS7_ILi256EEEEEELi256ENS_6half_tEfNS_4arch4Sm80ELb1ELb0ELb0ELb1ELb0ELb0ELb1ELb1EEENS1_21CollectiveEpilogueFwdINS6_IJS8_SA_S9_EEENS6_IJNS7_ILi1EEESI_SI_EEESC_SE_Li256ELb1ELb1ELb1ELb0EEENS1_36VarlenDynamicPersistentTileSchedulerILi128ELi48ELi256ELi256ELb1ELb1ELb0ELb1ELb1ELb1EEEEEEEEEvNT_6ParamsE) ;  /* 0xfffed3d002007950 */ /* 0x004fea0003c3ffff */
        .weak           $__internal_73_$__cuda_sm70_votesync_ballot
        .type           $__internal_73_$__cuda_sm70_votesync_ballot,@function
        .size           $__internal_73_$__cuda_sm70_votesync_ballot,(.L_x_5237 - $__internal_73_$__cuda_sm70_votesync_ballot)
$__internal_73_$__cuda_sm70_votesync_ballot:
[----:B------:R-:W-:Y:S01]  /*12c30*/  ISETP.NE.U32.AND P0, PT, R0, 0x1, PT ;  /* 0x000000010000780c */ /* 0x000fe20003f05070 */
[----:B------:R-:W-:-:S04]  /*12c40*/  IMAD.MOV.U32 R3, RZ, RZ, -0x1 ;  /* 0xffffffffff037424 */ /* 0x000fc800078e00ff */
[----:B------:R-:W-:Y:S08]  /*12c50*/  WARPSYNC R3 ;  /* 0x0000000300007348 */ /* 0x000ff00003800000 */
[----:B------:R-:W-:-:S04]  /*12c60*/  VOTE.ANY R0, PT, !P0 ;  /* 0x0000000000007806 */ /* 0x000fc800040e0100 */
[----:B------:R-:W-:Y:S01]  /*12c70*/  LOP3.LUT R0, R0, R3, RZ, 0xc0, !PT ;  /* 0x0000000300007212 */ /* 0x000fe200078ec0ff */
[----:B------:R-:W-:-:S04]  /*12c80*/  IMAD.MOV.U32 R3, RZ, RZ, 0x0 ;  /* 0x00000000ff037424 */ /* 0x000fc800078e00ff */
[----:B------:R-:W-:Y:S05]  /*12c90*/  RET.REL.NODEC R2 `(_ZN7cutlass13device_kernelIN5flash19enable_sm80_to_sm89INS1_16FlashAttnFwdSm80INS1_25CollectiveMainloopFwdSm80ILi8ELi1ELb1EN4cute5tupleIJNS5_1CILi128EEENS7_ILi48EEENS7_ILi256EEEEEELi256ENS_6half_tEfNS_4arch4Sm80ELb1ELb0ELb0ELb1ELb0ELb0ELb1ELb1EEENS1_21CollectiveEpilogueFwdINS6_IJS8_SA_S9_EEENS6_IJNS7_ILi1EEESI_SI_EEESC_SE_Li256ELb1ELb1ELb1ELb0EEENS1_36VarlenDynamicPersistentTileSchedulerILi128ELi48ELi256ELi256ELb1ELb1ELb0ELb1ELb1ELb1EEEEEEEEEvNT_6ParamsE) ;  /* 0xfffed36002007950 */ /* 0x000fea0003c3ffff */
.L_x_3565:
        /* <DEDUP_REMOVED lines=14> */
.L_x_5237:


//--------------------- .text._ZN7cutlass13device_kernelIN5flash19enable_sm80_to_sm89INS1_16FlashAttnFwdSm80INS1_25CollectiveMainloopFwdSm80ILi8ELi1ELb0EN4cute5tupleIJNS5_1CILi128EEENS7_ILi32EEENS7_ILi256EEEEEELi256ENS_6half_tEfNS_4arch4Sm80ELb1ELb0ELb0ELb1ELb0ELb1ELb1ELb1EEENS1_21CollectiveEpilogueFwdINS6_IJS8_SA_S9_EEENS6_IJNS7_ILi1EEESI_SI_EEESC_SE_Li256ELb1ELb1ELb1ELb0EEENS1_36VarlenDynamicPersistentTileSchedulerILi128ELi32ELi256ELi256ELb1ELb1ELb0ELb1ELb1ELb1EEEEEEEEEvNT_6ParamsE --------------------------
	.section	.text._ZN7cutlass13device_kernelIN5flash19enable_sm80_to_sm89INS1_16FlashAttnFwdSm80INS1_25CollectiveMainloopFwdSm80ILi8ELi1ELb0EN4cute5tupleIJNS5_1CILi128EEENS7_ILi32EEENS7_ILi256EEEEEELi256ENS_6half_tEfNS_4arch4Sm80ELb1ELb0ELb0ELb1ELb0ELb1ELb1ELb1EEENS1_21CollectiveEpilogueFwdINS6_IJS8_SA_S9_EEENS6_IJNS7_ILi1EEESI_SI_EEESC_SE_Li256ELb1ELb1ELb1ELb0EEENS1_36VarlenDynamicPersistentTileSchedulerILi128ELi32ELi256ELi256ELb1ELb1ELb0ELb1ELb1ELb1EEEEEEEEEvNT_6ParamsE,"ax",@progbits
	.sectioninfo	@"SHI_REGISTERS=255"
	.align	128
.text._ZN7cutlass13device_kernelIN5flash19enable_sm80_to_sm89INS1_16FlashAttnFwdSm80INS1_25CollectiveMainloopFwdSm80ILi8ELi1ELb0EN4cute5tupleIJNS5_1CILi128EEENS7_ILi32EEENS7_ILi256EEEEEELi256ENS_6half_tEfNS_4arch4Sm80ELb1ELb0ELb0ELb1ELb0ELb1ELb1ELb1EEENS1_21CollectiveEpilogueFwdINS6_IJS8_SA_S9_EEENS6_IJNS7_ILi1EEESI_SI_EEESC_SE_Li256ELb1ELb1ELb1ELb0EEENS1_36VarlenDynamicPersistentTileSchedulerILi128ELi32ELi256ELi256ELb1ELb1ELb0ELb1ELb1ELb1EEEEEEEEEvNT_6ParamsE:
        .type           _ZN7cutlass13device_kernelIN5flash19enable_sm80_to_sm89INS1_16FlashAttnFwdSm80INS1_25CollectiveMainloopFwdSm80ILi8ELi1ELb0EN4cute5tupleIJNS5_1CILi128EEENS7_ILi32EEENS7_ILi256EEEEEELi256ENS_6half_tEfNS_4arch4Sm80ELb1ELb0ELb0ELb1ELb0ELb1ELb1ELb1EEENS1_21CollectiveEpilogueFwdINS6_IJS8_SA_S9_EEENS6_IJNS7_ILi1EEESI_SI_EEESC_SE_Li256ELb1ELb1ELb1ELb0EEENS1_36VarlenDynamicPersistentTileSchedulerILi128ELi32ELi256ELi256ELb1ELb1ELb0ELb1ELb1ELb1EEEEEEEEEvNT_6ParamsE,@function
        .size           _ZN7cutlass13device_kernelIN5flash19enable_sm80_to_sm89INS1_16FlashAttnFwdSm80INS1_25CollectiveMainloopFwdSm80ILi8ELi1ELb0EN4cute5tupleIJNS5_1CILi128EEENS7_ILi32EEENS7_ILi256EEEEEELi256ENS_6half_tEfNS_4arch4Sm80ELb1ELb0ELb0ELb1ELb0ELb1ELb1ELb1EEENS1_21CollectiveEpilogueFwdINS6_IJS8_SA_S9_EEENS6_IJNS7_ILi1EEESI_SI_EEESC_SE_Li256ELb1ELb1ELb1ELb0EEENS1_36VarlenDynamicPersistentTileSchedulerILi128ELi32ELi256ELi256ELb1ELb1ELb0ELb1ELb1ELb1EEEEEEEEEvNT_6ParamsE,(.L_x_5242 - _ZN7cutlass13device_kernelIN5flash19enable_sm80_to_sm89INS1_16FlashAttnFwdSm80INS1_25CollectiveMainloopFwdSm80ILi8ELi1ELb0EN4cute5tupleIJNS5_1CILi128EEENS7_ILi32EEENS7_ILi256EEEEEELi256ENS_6half_tEfNS_4arch4Sm80ELb1ELb0ELb0ELb1ELb0ELb1ELb1ELb1EEENS1_21CollectiveEpilogueFwdINS6_IJS8_SA_S9_EEENS6_IJNS7_ILi1EEESI_SI_EEESC_SE_Li256ELb1ELb1ELb1ELb0EEENS1_36VarlenDynamicPersistentTileSchedulerILi128ELi32ELi256ELi256ELb1ELb1ELb0ELb1ELb1ELb1EEEEEEEEEvNT_6ParamsE)
        .other          _ZN7cutlass13device_kernelIN5flash19enable_sm80_to_sm89INS1_16FlashAttnFwdSm80INS1_25CollectiveMainloopFwdSm80ILi8ELi1ELb0EN4cute5tupleIJNS5_1CILi128EEENS7_ILi32EEENS7_ILi256EEEEEELi256ENS_6half_tEfNS_4arch4Sm80ELb1ELb0ELb0ELb1ELb0ELb1ELb1ELb1EEENS1_21CollectiveEpilogueFwdINS6_IJS8_SA_S9_EEENS6_IJNS7_ILi1EEESI_SI_EEESC_SE_Li256ELb1ELb1ELb1ELb0EEENS1_36VarlenDynamicPersistentTileSchedulerILi128ELi32ELi256ELi256ELb1ELb1ELb0ELb1ELb1ELb1EEEEEEEEEvNT_6ParamsE,@"STO_CUDA_ENTRY STV_DEFAULT"
_ZN7cutlass13device_kernelIN5flash19enable_sm80_to_sm89INS1_16FlashAttnFwdSm80INS1_25CollectiveMainloopFwdSm80ILi8ELi1ELb0EN4cute5tupleIJNS5_1CILi128EEENS7_ILi32EEENS7_ILi256EEEEEELi256ENS_6half_tEfNS_4arch4Sm80ELb1ELb0ELb0ELb1ELb0ELb1ELb1ELb1EEENS1_21CollectiveEpilogueFwdINS6_IJS8_SA_S9_EEENS6_IJNS7_ILi1EEESI_SI_EEESC_SE_Li256ELb1ELb1ELb1ELb0EEENS1_36VarlenDynamicPersistentTileSchedulerILi128ELi32ELi256ELi256ELb1ELb1ELb0ELb1ELb1ELb1EEEEEEEEEvNT_6ParamsE:
        /* <DEDUP_REMOVED lines=52> */
.L_x_3571:
        /* <DEDUP_REMOVED lines=16> */
.L_x_3754:
        /* <DEDUP_REMOVED lines=16> */
.L_x_3755:
[----:B---3--:R-:W-:-:S05]  /*0540*/  IMAD R0, R0, c[0x0][0x538], RZ ;  /* 0x00014e0000007a24 */ /* 0x008fca00078e02ff */
[----:B------:R-:W-:-:S04]  /*0550*/  IADD3 R6, R0, R6, RZ ;  /* 0x0000000600067210 */ /* 0x000fc80007ffe0ff */
[----:B------:R-:W-:-:S13]  /*0560*/  ISETP.GT.AND P0, PT, R6, UR4, PT ;  /* 0x0000000406007c0c */ /* 0x000fda000bf04270 */
[----:B-12---:R-:W-:Y:S05]  /*0570*/  @!P0 BRA `(.L_x_3571) ;  /* 0xfffffdc000008947 */ /* 0x006fea000383ffff */
.L_x_3567:
[----:B------:R-:W-:-:S05]  /*0580*/  IADD3 R11, -R0, R6, RZ ;  /* 0x00000006000b7210 */ /* 0x000fca0007ffe1ff */
[----:B------:R-:W-:-:S05]  /*0590*/  IMAD R0, R4, c[0x0][0x538], R11 ;  /* 0x00014e0004007a24 */ /* 0x000fca00078e020b */
[----:B------:R-:W-:Y:S01]  /*05a0*/  ISETP.GT.AND P0, PT, R0, UR4, PT ;  /* 0x0000000400007c0c */ /* 0x000fe2000bf04270 */
[----:B------:R-:W-:-:S12]  /*05b0*/  BRA.DIV ~URZ, `(.L_x_3572) ;  /* 0x0001b0427f007947 */ /* 0x000fd8000b800000 */
[----:B------:R-:W-:-:S04]  /*05c0*/  VOTE.ANY R10, PT, !P0 ;  /* 0x00000000000a7806 */ /* 0x000fc800040e0100 */
.L_x_3756:
[----:B------:R-:W1:Y:S02]  /*05d0*/  POPC R6, R10 ;  /* 0x0000000a00067309 */ /* 0x000e640000000000 */
[----:B-12---:R-:W-:Y:S01]  /*05e0*/  IADD3 R235, R6, R7, RZ ;  /* 0x0000000706eb7210 */ /* 0x006fe20007ffe0ff */
[----:B------:R-:W-:Y:S05]  /*05f0*/  BRA.DIV ~URZ, `(.L_x_3573) ;  /* 0x0001b0527f007947 */ /* 0x000fea000b800000 */
[----:B------:R1:W2:Y:S01]  /*0600*/  SHFL.IDX PT, R233, R9, R6, 0x1f ;  /* 0x00001f0609e97589 */ /* 0x0002a200000e0000 */
[----:B------:R-:W-:-:S03]  /*0610*/  MOV R7, RZ ;  /* 0x000000ff00077202 */ /* 0x000fc60000000f00 */
[----:B------:R1:W3:Y:S04]  /*0620*/  SHFL.IDX PT, R9, R8, R6, 0x1f ;  /* 0x00001f0608097589 */ /* 0x0002e800000e0000 */
.L_x_3757:
[----:B------:R-:W-:Y:S01]  /*0630*/  ISETP.NE.AND P0, PT, R10, RZ, PT ;  /* 0x000000ff0a00720c */ /* 0x000fe20003f05270 */
[----:B------:R-:W-:-:S12]  /*0640*/  BSSY B0, `(.L_x_3574) ;  /* 0x0000005000007945 */ /* 0x000fd80003800000 */
[----:B------:R-:W-:Y:S05]  /*0650*/  @!P0 BRA `(.L_x_3575) ;  /* 0x0000003000008947 */ /* 0x000fea0003800000 */
[----:B------:R-:W-:Y:S01]  /*0660*/  IADD3 R3, R6, -0x1, RZ ;  /* 0xffffffff06037810 */ /* 0x000fe20007ffe0ff */
[----:B------:R-:W-:Y:S05]  /*0670*/  BRA.DIV ~URZ, `(.L_x_3576) ;  /* 0x0001b0b27f007947 */ /* 0x000fea000b800000 */
[----:B------:R4:W1:Y:S02]  /*0680*/  SHFL.IDX PT, R7, R4, R3, 0x1f ;  /* 0x00001f0304077589 */ /* 0x00086400000e0000 */
.L_x_3575:
[----:B------:R-:W-:Y:S05]  /*0690*/  BSYNC B0 ;  /* 0x0000000000007941 */ /* 0x000fea0003800000 */
.L_x_3574:
        /* <DEDUP_REMOVED lines=67> */
.L_x_3578:
        /* <DEDUP_REMOVED lines=68> */
.L_x_3579:
[----:B------:R-:W-:Y:S05]  /*0f10*/  BSYNC B0 ;  /* 0x0000000000007941 */ /* 0x000fea0003800000 */
.L_x_3577:
[----:B------:R-:W-:-:S04]  /*0f20*/  LOP3.LUT R0, RZ, R0, RZ, 0x33, !PT ;  /* 0x00000000ff007212 */ /* 0x000fc800078e33ff */
[----:B------:R-:W-:Y:S01]  /*0f30*/  IADD3 R233, R0, R233, RZ ;  /* 0x000000e900e97210 */ /* 0x000fe20007ffe0ff */
[----:B------:R-:W-:Y:S05]  /*0f40*/  BRA `(.L_x_3580) ;  /* 0x0000004000007947 */ /* 0x000fea0003800000 */
.L_x_3568:
[----:B--2---:R-:W-:Y:S01]  /*0f50*/  IMAD.MOV.U32 R233, RZ, RZ, RZ ;  /* 0x000000ffffe97224 */ /* 0x004fe200078e00ff */
[----:B------:R-:W-:Y:S01]  /*0f60*/  MOV R234, RZ ;  /* 0x000000ff00ea7202 */ /* 0x000fe20000000f00 */
[----:B------:R-:W-:Y:S01]  /*0f70*/  IMAD.U32 R232, RZ, RZ, UR4 ;  /* 0x00000004ffe87e24 */ /* 0x000fe2000f8e00ff */
[----:B------:R-:W-:Y:S02]  /*0f80*/  MOV R235, c[0x0][0x53c] ;  /* 0x00014f0000eb7a02 */ /* 0x000fe40000000f00 */
.L_x_3580:
[----:B------:R-:W-:Y:S01]  /*0f90*/  ISETP.NE.AND P0, PT, R12, RZ, PT ;  /* 0x000000ff0c00720c */ /* 0x000fe20003f05270 */
[----:B------:R-:W-:-:S12]  /*0fa0*/  WARPSYNC 0xffffffff ;  /* 0xffffffff00007948 */ /* 0x000fd80003800000 */
[----:B------:R1:W-:Y:S04]  /*0fb0*/  @!P0 STS.128 [0x20080], R232 ;  /* 0x020080e8ff008388 */ /* 0x0003e80000000c00 */
[----:B------:R-:W-:Y:S06]  /*0fc0*/  BAR.ARV 0x5, 0x100 ;  /* 0x0144000000007b1d */ /* 0x000fec0000002000 */
.L_x_3566:
        /* <DEDUP_REMOVED lines=103> */
[----:B-1----:R-:W-:Y:S01]  /*1640*/  IADD3 R14, R217, 0x10, RZ ;  /* 0x00000010d90e7810 */ /* 0x002fe20007ffe0ff */
[----:B------:R-:W-:Y:S01]  /*1650*/  IMAD.IADD R190, R189, 0x1, R2 ;  /* 0x00000001bdbe7824 */ /* 0x000fe200078e0202 */
[----:B------:R-:W-:Y:S01]  /*1660*/  SEL R0, R9, 0xffffffc0, !P3 ;  /* 0xffffffc009007807 */ /* 0x000fe20005800000 */
[--C-:B------:R-:W-:Y:S01]  /*1670*/  IMAD.IADD R186, R2, 0x1, R185.reuse ;  /* 0x0000000102ba7824 */ /* 0x100fe200078e02b9 */
        /* <DEDUP_REMOVED lines=19> */
[----:B------:R-:W-:Y:S02]  /*17b0*/  IADD3 R147, R148, 0x60, RZ ;  /* 0x0000006094937810 */ /* 0x000fe40007ffe0ff */
[----:B------:R-:W-:Y:S02]  /*17c0*/  IADD3 R214, R144, 0xc0, RZ ;  /* 0x000000c090d67810 */ /* 0x000fe40007ffe0ff */
[----:B------:R-:W-:Y:S02]  /*17d0*/  IADD3 R249, R217, 0x48, RZ ;  /* 0x00000048d9f97810 */ /* 0x000fe40007ffe0ff */
[----:B------:R-:W-:-:S02]  /*17e0*/  SHF.R.S32.HI R12, RZ, 0x1f, R12 ;  /* 0x0000001fff0c7819 */ /* 0x000fc4000001140c */
[----:B------:R-:W-:Y:S02]  /*17f0*/  SHF.R.S32.HI R9, RZ, 0x1f, R11 ;  /* 0x0000001fff097819 */ /* 0x000fe4000001140b */
[----:B------:R-:W-:Y:S02]  /*1800*/  SHF.R.S32.HI R8, RZ, 0x1f, R252 ;  /* 0x0000001fff087819 */ /* 0x000fe400000114fc */
[----:B------:R-:W-:Y:S02]  /*1810*/  SHF.R.S32.HI R7, RZ, 0x1f, R251 ;  /* 0x0000001fff077819 */ /* 0x000fe400000114fb */
.L_x_3753:
        /* <DEDUP_REMOVED lines=41> */
.L_x_3581:
[----:B------:R-:W-:-:S04]  /*1ab0*/  ISETP.NE.U32.AND P0, PT, RZ, c[0x0][0x368], PT ;  /* 0x0000da00ff007a0c */ /* 0x000fc80003f05070 */
[----:B------:R-:W-:-:S13]  /*1ac0*/  ISETP.NE.AND.EX P0, PT, RZ, c[0x0][0x36c], PT, P0 ;  /* 0x0000db00ff007a0c */ /* 0x000fda0003f05300 */
[----:B------:R-:W-:Y:S05]  /*1ad0*/  @!P0 BRA `(.L_x_3582) ;  /* 0x0000004000008947 */ /* 0x000fea0003800000 */
[----:B---3--:R-:W-:-:S04]  /*1ae0*/  LEA R4, P0, R227, c[0x0][0x368], 0x2 ;  /* 0x0000da00e3047a11 */ /* 0x008fc800078010ff */
[----:B------:R-:W-:-:S05]  /*1af0*/  LEA.HI.X R5, R227, c[0x0][0x36c], R240, 0x2, P0 ;  /* 0x0000db00e3057a11 */ /* 0x000fca00000f14f0 */
[----:B------:R1:W5:Y:S01]  /*1b00*/  LDG.E R11, [R4.64] ;  /* 0x00000006040b7981 */ /* 0x000362000c1e1900 */
[----:B------:R-:W-:Y:S05]  /*1b10*/  BRA `(.L_x_3583) ;  /* 0x0000005000007947 */ /* 0x000fea0003800000 */
.L_x_3582:
[----:B------:R-:W-:Y:S01]  /*1b20*/  MOV R11, c[0x0][0x1d0] ;  /* 0x00007400000b7a02 */ /* 0x000fe20000000f00 */
[----:B------:R-:W-:Y:S05]  /*1b30*/  @!P6 BRA `(.L_x_3583) ;  /* 0x000000300000e947 */ /* 0x000fea0003800000 */
[----:B---3--:R-:W2:Y:S04]  /*1b40*/  LDG.E R6, [R4.64] ;  /* 0x0000000604067981 */ /* 0x008ea8000c1e1900 */
[----:B------:R-:W2:Y:S02]  /*1b50*/  LDG.E R0, [R4.64+0x4] ;  /* 0x0000040604007981 */ /* 0x000ea4000c1e1900 */
[----:B--2---:R-:W-:Y:S02]  /*1b60*/  IADD3 R11, -R6, R0, RZ ;  /* 0x00000000060b7210 */ /* 0x004fe40007ffe1ff */
.L_x_3583:
        /* <DEDUP_REMOVED lines=69> */
.L_x_3585:
[----:B------:R-:W-:Y:S05]  /*1fc0*/  BSYNC B0 ;  /* 0x0000000000007941 */ /* 0x000fea0003800000 */
.L_x_3584:
        /* <DEDUP_REMOVED lines=222> */
.L_x_3605:
        /* <DEDUP_REMOVED lines=72> */
.L_x_3591:
[----:B------:R-:W-:Y:S05]  /*3230*/  BSYNC B0 ;  /* 0x0000000000007941 */ /* 0x000fea0003800000 */
.L_x_3590:
        /* <DEDUP_REMOVED lines=77> */
.L_x_3594:
[----:B------:R-:W-:Y:S05]  /*3710*/  BSYNC B0 ;  /* 0x0000000000007941 */ /* 0x000fea0003800000 */
.L_x_3593:
        /* <DEDUP_REMOVED lines=56> */
.L_x_3596:
[----:B------:R-:W-:Y:S05]  /*3aa0*/  BSYNC B0 ;  /* 0x0000000000007941 */ /* 0x000fea0003800000 */
.L_x_3595:
        /* <DEDUP_REMOVED lines=56> */
.L_x_3598:
[----:B------:R-:W-:Y:S05]  /*3e30*/  BSYNC B0 ;  /* 0x0000000000007941 */ /* 0x000fea0003800000 */
.L_x_3597:
        /* <DEDUP_REMOVED lines=56> */
.L_x_3589:
        /* <DEDUP_REMOVED lines=31> */
.L_x_3600:
[----:B------:R-:W-:Y:S05]  /*43b0*/  BSYNC B0 ;  /* 0x0000000000007941 */ /* 0x000fea0003800000 */
.L_x_3599:
        /* <DEDUP_REMOVED lines=137> */
.L_x_3602:
[----:B------:R-:W-:Y:S05]  /*4c50*/  BSYNC B0 ;  /* 0x0000000000007941 */ /* 0x000fea0003800000 */
.L_x_3601:
        /* <DEDUP_REMOVED lines=117> */
.L_x_3588:
        /* <DEDUP_REMOVED lines=21> */
.L_x_3592:
[----:B------:R-:W-:Y:S05]  /*5500*/  BSYNC B1 ;  /* 0x0000000000017941 */ /* 0x000fea0003800000 */
.L_x_3587:
        /* <DEDUP_REMOVED lines=55> */
.L_x_3604:
[----:B-1----:R-:W-:Y:S05]  /*5880*/  BSYNC B0 ;  /* 0x0000000000007941 */ /* 0x002fea0003800000 */
.L_x_3603:
        /* <DEDUP_REMOVED lines=22> */
.L_x_3586:
        /* <DEDUP_REMOVED lines=46> */
.L_x_3607:
[----:B------:R-:W-:Y:S05]  /*5cd0*/  BSYNC B0 ;  /* 0x0000000000007941 */ /* 0x000fea0003800000 */
.L_x_3606:
        /* <DEDUP_REMOVED lines=148> */
[C---:B------:R-:W-:Y:S02]  /*6620*/  IMAD R5, R238.reuse, c[0x0][0x1ec], R7 ;  /* 0x00007b00ee057a24 */ /* 0x040fe400078e0207 */
        /* <DEDUP_REMOVED lines=23> */
.L_x_3758:
[----:B------:R-:W-:Y:S05]  /*67a0*/  BRA.DIV ~URZ, `(.L_x_3610) ;  /* 0x000150527f007947 */ /* 0x000fea000b800000 */
[----:B------:R3:W4:Y:S02]  /*67b0*/  SHFL.IDX PT, R0, R17, RZ, 0x181f ;  /* 0x00181fff11007589 */ /* 0x00072400000e0000 */
.L_x_3759:
        /* <DEDUP_REMOVED lines=28> */
.L_x_3612:
[----:B------:R-:W-:Y:S05]  /*6980*/  BSYNC B0 ;  /* 0x0000000000007941 */ /* 0x000fea0003800000 */
.L_x_3611:
[----:B------:R-:W-:Y:S05]  /*6990*/  BRA.DIV ~URZ, `(.L_x_3613) ;  /* 0x00014ec27f007947 */ /* 0x000fea000b800000 */
[----:B--2---:R2:W1:Y:S04]  /*69a0*/  SHFL.IDX PT, R12, R14, 0x1, 0x181f ;  /* 0x00381f000e0c7f89 */ /* 0x00446800000e0000 */
[----:B----4-:R2:W4:Y:S02]  /*69b0*/  SHFL.IDX PT, R0, R17, 0x1, 0x181f ;  /* 0x00381f0011007f89 */ /* 0x01052400000e0000 */
.L_x_3760:
        /* <DEDUP_REMOVED lines=22> */
.L_x_3615:
[----:B------:R-:W-:Y:S05]  /*6b20*/  BSYNC B0 ;  /* 0x0000000000007941 */ /* 0x000fea0003800000 */
.L_x_3614:
[----:B------:R-:W-:Y:S05]  /*6b30*/  BRA.DIV ~URZ, `(.L_x_3616) ;  /* 0x00014de27f007947 */ /* 0x000fea000b800000 */
[----:B-1----:R1:W2:Y:S02]  /*6b40*/  SHFL.IDX PT, R12, R14, 0x2, 0x181f ;  /* 0x00581f000e0c7f89 */ /* 0x0022a400000e0000 */
.L_x_3761:
[----:B------:R-:W-:Y:S05]  /*6b50*/  BRA.DIV ~URZ, `(.L_x_3617) ;  /* 0x00014e327f007947 */ /* 0x000fea000b800000 */
[----:B----4-:R4:W1:Y:S02]  /*6b60*/  SHFL.IDX PT, R0, R17, 0x2, 0x181f ;  /* 0x00581f0011007f89 */ /* 0x01086400000e0000 */
.L_x_3762:
        /* <DEDUP_REMOVED lines=22> */
.L_x_3619:
[----:B------:R-:W-:Y:S05]  /*6cd0*/  BSYNC B0 ;  /* 0x0000000000007941 */ /* 0x000fea0003800000 */
.L_x_3618:
[----:B------:R-:W-:Y:S05]  /*6ce0*/  BRA.DIV ~URZ, `(.L_x_3620) ;  /* 0x00014d027f007947 */ /* 0x000fea000b800000 */
[----:B--2---:R2:W3:Y:S04]  /*6cf0*/  SHFL.IDX PT, R12, R14, 0x3, 0x181f ;  /* 0x00781f000e0c7f89 */ /* 0x0044e800000e0000 */
[----:B-1----:R2:W1:Y:S02]  /*6d00*/  SHFL.IDX PT, R0, R17, 0x3, 0x181f ;  /* 0x00781f0011007f89 */ /* 0x00246400000e0000 */
.L_x_3763:
        /* <DEDUP_REMOVED lines=46> */
.L_x_3622:
[----:B------:R-:W-:Y:S05]  /*6ff0*/  BSYNC B0 ;  /* 0x0000000000007941 */ /* 0x000fea0003800000 */
.L_x_3621:
[----:B------:R-:W-:Y:S01]  /*7000*/  ISETP.LT.AND P0, PT, RZ, c[0x0][0x27c], PT ;  /* 0x00009f00ff007a0c */ /* 0x000fe20003f01270 */
[----:B------:R-:W0:Y:S01]  /*7010*/  LDGDEPBAR ;  /* 0x00000000000079af */ /* 0x000e220000000000 */
[----:B------:R-:W-:-:S11]  /*7020*/  MOV R138, c[0x0][0x2c4] ;  /* 0x0000b100008a7a02 */ /* 0x000fd60000000f00 */
[----:B------:R-:W-:Y:S05]  /*7030*/  @P0 BRA `(.L_x_3623) ;  /* 0x0000002000000947 */ /* 0x000fea0003800000 */
[----:B------:R-:W-:-:S04]  /*7040*/  DEPBAR.LE SB0, 0x1 ;  /* 0x000080400000791a */ /* 0x000fc80000000000 */
[----:B------:R-:W-:Y:S05]  /*7050*/  BRA `(.L_x_3624) ;  /* 0x00008fe000007947 */ /* 0x000fea0003800000 */
.L_x_3623:
        /* <DEDUP_REMOVED lines=103> */
.L_x_3627:
[----:B------:R-:W-:Y:S05]  /*76d0*/  BSYNC B0 ;  /* 0x0000000000007941 */ /* 0x000fea0003800000 */
.L_x_3626:
        /* <DEDUP_REMOVED lines=86> */
.L_x_3629:
[----:B------:R-:W-:Y:S05]  /*7c40*/  BSYNC B0 ;  /* 0x0000000000007941 */ /* 0x000fea0003800000 */
.L_x_3628:
        /* <DEDUP_REMOVED lines=90> */
.L_x_3631:
[----:B------:R-:W-:Y:S05]  /*81f0*/  BSYNC B0 ;  /* 0x0000000000007941 */ /* 0x000fea0003800000 */
.L_x_3630:
        /* <DEDUP_REMOVED lines=83> */
.L_x_3633:
[----:B---34-:R-:W-:Y:S05]  /*8730*/  BSYNC B0 ;  /* 0x0000000000007941 */ /* 0x018fea0003800000 */
.L_x_3632:
        /* <DEDUP_REMOVED lines=78> */
.L_x_3637:
[----:B------:R-:W-:Y:S05]  /*8c20*/  BSYNC B0 ;  /* 0x0000000000007941 */ /* 0x000fea0003800000 */
.L_x_3636:
        /* <DEDUP_REMOVED lines=45> */
.L_x_3639:
[----:B------:R-:W-:Y:S05]  /*8f00*/  BSYNC B0 ;  /* 0x0000000000007941 */ /* 0x000fea0003800000 */
.L_x_3638:
        /* <DEDUP_REMOVED lines=45> */
.L_x_3641:
[----:B------:R-:W-:Y:S05]  /*91e0*/  BSYNC B0 ;  /* 0x0000000000007941 */ /* 0x000fea0003800000 */
.L_x_3640:
        /* <DEDUP_REMOVED lines=44> */
.L_x_3635:
[----:B------:R-:W-:Y:S05]  /*94b0*/  BSYNC B1 ;  /* 0x0000000000017941 */ /* 0x000fea0003800000 */
.L_x_3634:
        /* <DEDUP_REMOVED lines=48> */
.L_x_3645:
[----:B------:R-:W-:Y:S05]  /*97c0*/  BSYNC B0 ;  /* 0x0000000000007941 */ /* 0x000fea0003800000 */
.L_x_3644:
        /* <DEDUP_REMOVED lines=45> */
.L_x_3647:
[----:B------:R-:W-:Y:S05]  /*9aa0*/  BSYNC B0 ;  /* 0x0000000000007941 */ /* 0x000fea0003800000 */
.L_x_3646:
        /* <DEDUP_REMOVED lines=45> */
.L_x_3649:
[----:B------:R-:W-:Y:S05]  /*9d80*/  BSYNC B0 ;  /* 0x0000000000007941 */ /* 0x000fea0003800000 */
.L_x_3648:
        /* <DEDUP_REMOVED lines=44> */
.L_x_3643:
[----:B------:R-:W-:Y:S05]  /*a050*/  BSYNC B1 ;  /* 0x0000000000017941 */ /* 0x000fea0003800000 */
.L_x_3642:
        /* <DEDUP_REMOVED lines=48> */
.L_x_3653:
[----:B------:R-:W-:Y:S05]  /*a360*/  BSYNC B0 ;  /* 0x0000000000007941 */ /* 0x000fea0003800000 */
.L_x_3652:
        /* <DEDUP_REMOVED lines=45> */
.L_x_3655:
[----:B------:R-:W-:Y:S05]  /*a640*/  BSYNC B0 ;  /* 0x0000000000007941 */ /* 0x000fea0003800000 */
.L_x_3654:
        /* <DEDUP_REMOVED lines=45> */
.L_x_3657:
[----:B------:R-:W-:Y:S05]  /*a920*/  BSYNC B0 ;  /* 0x0000000000007941 */ /* 0x000fea0003800000 */
.L_x_3656:
        /* <DEDUP_REMOVED lines=44> */
.L_x_3651:
[----:B------:R-:W-:Y:S05]  /*abf0*/  BSYNC B1 ;  /* 0x0000000000017941 */ /* 0x000fea0003800000 */
.L_x_3650:
        /* <DEDUP_REMOVED lines=47> */
.L_x_3660:
[----:B------:R-:W-:Y:S05]  /*aef0*/  BSYNC B0 ;  /* 0x0000000000007941 */ /* 0x000fea0003800000 */
.L_x_3659:
        /* <DEDUP_REMOVED lines=45> */
.L_x_3662:
[----:B------:R-:W-:Y:S05]  /*b1d0*/  BSYNC B0 ;  /* 0x0000000000007941 */ /* 0x000fea0003800000 */
.L_x_3661:
        /* <DEDUP_REMOVED lines=45> */
.L_x_3664:
[----:B------:R-:W-:Y:S05]  /*b4b0*/  BSYNC B0 ;  /* 0x0000000000007941 */ /* 0x000fea0003800000 */
.L_x_3663:
        /* <DEDUP_REMOVED lines=45> */
.L_x_3625:
        /* <DEDUP_REMOVED lines=60> */
.L_x_3666:
[----:B------:R-:W-:Y:S05]  /*bb50*/  BSYNC B0 ;  /* 0x0000000000007941 */ /* 0x000fea0003800000 */
.L_x_3665:
        /* <DEDUP_REMOVED lines=69> */
.L_x_3668:
[----:B--23--:R-:W-:Y:S05]  /*bfb0*/  BSYNC B0 ;  /* 0x0000000000007941 */ /* 0x00cfea0003800000 */
.L_x_3667:
        /* <DEDUP_REMOVED lines=70> */
.L_x_3670:
[----:B--2---:R-:W-:Y:S05]  /*c420*/  BSYNC B0 ;  /* 0x0000000000007941 */ /* 0x004fea0003800000 */
.L_x_3669:
        /* <DEDUP_REMOVED lines=69> */
.L_x_3672:
[----:B--23--:R-:W-:Y:S05]  /*c880*/  BSYNC B0 ;  /* 0x0000000000007941 */ /* 0x00cfea0003800000 */
.L_x_3671:
        /* <DEDUP_REMOVED lines=135> */
.L_x_3676:
[----:B------:R-:W-:Y:S05]  /*d100*/  BSYNC B0 ;  /* 0x0000000000007941 */ /* 0x000fea0003800000 */
.L_x_3675:
        /* <DEDUP_REMOVED lines=104> */
.L_x_3674:
[----:B------:R-:W-:Y:S05]  /*d790*/  BSYNC B1 ;  /* 0x0000000000017941 */ /* 0x000fea0003800000 */
.L_x_3673:
        /* <DEDUP_REMOVED lines=111> */
.L_x_3680:
[----:B------:R-:W-:Y:S05]  /*de90*/  BSYNC B0 ;  /* 0x0000000000007941 */ /* 0x000fea0003800000 */
.L_x_3679:
        /* <DEDUP_REMOVED lines=104> */
.L_x_3678:
[----:B------:R-:W-:Y:S05]  /*e520*/  BSYNC B1 ;  /* 0x0000000000017941 */ /* 0x000fea0003800000 */
.L_x_3677:
        /* <DEDUP_REMOVED lines=111> */
.L_x_3684:
[----:B------:R-:W-:Y:S05]  /*ec20*/  BSYNC B0 ;  /* 0x0000000000007941 */ /* 0x000fea0003800000 */
.L_x_3683:
        /* <DEDUP_REMOVED lines=104> */
.L_x_3682:
[----:B------:R-:W-:Y:S05]  /*f2b0*/  BSYNC B1 ;  /* 0x0000000000017941 */ /* 0x000fea0003800000 */
.L_x_3681:
        /* <DEDUP_REMOVED lines=110> */
.L_x_3686:
[----:B------:R-:W-:Y:S05]  /*f9a0*/  BSYNC B0 ;  /* 0x0000000000007941 */ /* 0x000fea0003800000 */
.L_x_3685:
        /* <DEDUP_REMOVED lines=104> */
.L_x_3658:
[----:B------:R-:W-:Y:S05]  /*10030*/  BSYNC B2 ;  /* 0x0000000000027941 */ /* 0x000fea0003800000 */
.L_x_3624:
        /* <DEDUP_REMOVED lines=16> */
[----:B------:R-:W-:Y:S01]  /*10140*/  LDSM.16.M88.4 R4, [R189] ;  /* 0x00000000bd04783b */ /* 0x000fe20000000200 */
[----:B------:R-:W-:-:S02]  /*10150*/  ISETP.NE.AND P3, PT, R138, 0x1, PT ;  /* 0x000000018a00780c */ /* 0x000fc40003f65270 */
[----:B------:R-:W-:Y:S01]  /*10160*/  ISETP.NE.U32.OR P0, PT, R0, 0x1, !P0 ;  /* 0x000000010000780c */ /* 0x000fe20004705470 */
[----:B--2---:R-:W1:Y:S02]  /*10170*/  LDSM.16.M88.4 R12, [R184] ;  /* 0x00000000b80c783b */ /* 0x004e640000000200 */
[----:B------:R-:W-:Y:S01]  /*10180*/  @P1 IADD3 R193, R184, -0x20, RZ ;  /* 0xffffffe0b8c11810 */ /* 0x000fe20007ffe0ff */
[----:B------:R-:W-:Y:S01]  /*10190*/  IMAD.MOV.U32 R0, RZ, RZ, 0x40 ;  /* 0x00000040ff007424 */ /* 0x000fe200078e00ff */
[----:B------:R-:W-:Y:S01]  /*101a0*/  LOP3.LUT P1, RZ, R129, 0x4, RZ, 0xc0, !PT ;  /* 0x0000000481ff7812 */ /* 0x000fe2000782c0ff */
[----:B----4-:R-:W2:Y:S03]  /*101b0*/  LDSM.16.M88.4 R16, [R184+0x800] ;  /* 0x00080000b810783b */ /* 0x010ea60000000200 */
[----:B------:R-:W-:Y:S01]  /*101c0*/  ISETP.LE.OR P1, PT, R52, R211, !P1 ;  /* 0x000000d33400720c */ /* 0x000fe20004f23670 */
[----:B------:R-:W-:Y:S01]  /*101d0*/  LDSM.16.M88.4 R8, [R190] ;  /* 0x00000000be08783b */ /* 0x000fe20000000200 */
[----:B------:R-:W-:-:S03]  /*101e0*/  SEL R0, R0, 0xffffffc0, !P2 ;  /* 0xffffffc000007807 */ /* 0x000fc60005000000 */
[----:B------:R-:W3:Y:S02]  /*101f0*/  LDSM.16.M88.4 R20, [R193] ;  /* 0x00000000c114783b */ /* 0x000ee40000000200 */
[----:B------:R-:W-:Y:S02]  /*10200*/  IMAD.IADD R151, R184, 0x1, R0 ;  /* 0x00000001b8977824 */ /* 0x000fe400078e0200 */
[----:B------:R-:W4:Y:S01]  /*10210*/  LDSM.16.M88.4 R36, [R193+0x800] ;  /* 0x00080000c124783b */ /* 0x000f220000000200 */
        /* <DEDUP_REMOVED lines=14> */
[C---:B--2---:R-:W-:Y:S03]  /*10300*/  HMMA.16816.F32 R32, R4.reuse, R16, RZ ;  /* 0x000000100420723c */ /* 0x044fe600000018ff */
[----:B------:R-:W-:Y:S04]  /*10310*/  LDSM.16.M88.4 R12, [R192] ;  /* 0x00000000c00c783b */ /* 0x000fe80000000200 */
[----:B------:R-:W2:Y:S01]  /*10320*/  LDSM.16.M88.4 R40, [R151] ;  /* 0x000000009728783b */ /* 0x000ea20000000200 */
[----:B------:R-:W-:Y:S03]  /*10330*/  HMMA.16816.F32 R16, R4, R18, RZ ;  /* 0x000000120410723c */ /* 0x000fe600000018ff */
[----:B------:R-:W2:Y:S04]  /*10340*/  LDSM.16.M88.4 R44, [R151+0x800] ;  /* 0x00080000972c783b */ /* 0x000ea80000000200 */
[----:B------:R-:W-:Y:S01]  /*10350*/  LDSM.16.M88.4 R4, [R191] ;  /* 0x00000000bf04783b */ /* 0x000fe20000000200 */
[C---:B---3--:R-:W-:Y:S03]  /*10360*/  HMMA.16816.F32 R24, R8.reuse, R20, R24 ;  /* 0x000000140818723c */ /* 0x048fe60000001818 */
[----:B------:R-:W-:Y:S04]  /*10370*/  LDSM.16.M88.4 R48, [R150] ;  /* 0x000000009630783b */ /* 0x000fe80000000200 */
[----:B------:R-:W0:Y:S01]  /*10380*/  LDGDEPBAR ;  /* 0x00000000000079af */ /* 0x000e220000000000 */
[----:B------:R-:W-:Y:S01]  /*10390*/  HMMA.16816.F32 R28, R8, R22, R28 ;  /* 0x00000016081c723c */ /* 0x000fe2000000181c */
[----:B-1----:R-:W-:-:S02]  /*103a0*/  IMAD.IADD R2, R239, 0x1, R233 ;  /* 0x00000001ef027824 */ /* 0x002fc400078e02e9 */
[----:B------:R-:W-:Y:S01]  /*103b0*/  LDSM.16.M88.4 R20, [R150+0x800] ;  /* 0x000800009614783b */ /* 0x000fe20000000200 */
[----:B------:R-:W-:Y:S02]  /*103c0*/  IMAD.MOV.U32 R3, RZ, RZ, -0x20 ;  /* 0xffffffe0ff037424 */ /* 0x000fe400078e00ff */
[----:B------:R-:W-:Y:S02]  /*103d0*/  @P3 IMAD.HI.U32 R0, R2, c[0x0][0x2c8], RZ ;  /* 0x0000b20002003a27 */ /* 0x000fe400078e00ff */
[----:B----4-:R-:W-:Y:S02]  /*103e0*/  HMMA.16816.F32 R32, R8, R36, R32 ;  /* 0x000000240820723c */ /* 0x010fe40000001820 */
[----:B------:R-:W-:Y:S01]  /*103f0*/  IMAD R3, R110, R3, 0x1 ;  /* 0x000000016e037424 */ /* 0x000fe200078e0203 */
[----:B------:R-:W-:-:S04]  /*10400*/  @P3 SHF.R.U32.HI R2, RZ, c[0x0][0x2cc], R0 ;  /* 0x0000b300ff023a19 */ /* 0x000fc80000011600 */
[----:B------:R-:W-:Y:S01]  /*10410*/  IADD3 R3, -R217, R3, R236 ;  /* 0x00000003d9037210 */ /* 0x000fe20007ffe1ec */
[----:B------:R-:W-:Y:S01]  /*10420*/  HMMA.16816.F32 R16, R8, R38, R16 ;  /* 0x000000260810723c */ /* 0x000fe20000001810 */
[----:B------:R-:W-:Y:S03]  /*10430*/  LDSM.16.M88.4 R8, [R189+0x4000] ;  /* 0x00400000bd08783b */ /* 0x000fe60000000200 */
[----:B------:R-:W-:Y:S01]  /*10440*/  IMAD.IADD R3, R3, 0x1, -R237 ;  /* 0x0000000103037824 */ /* 0x000fe200078e0aed */
[----:B------:R-:W-:Y:S03]  /*10450*/  LDSM.16.M88.4 R36, [R184+0x1800] ;  /* 0x00180000b824783b */ /* 0x000fe60000000200 */
[C---:B--2---:R-:W-:Y:S01]  /*10460*/  HMMA.16816.F32 R24, R12.reuse, R40, R24 ;  /* 0x000000280c18723c */ /* 0x044fe20000001818 */
[----:B------:R-:W1:Y:S07]  /*10470*/  SHFL.IDX PT, R0, R2, RZ, 0x1c1f ;  /* 0x001c1fff02007589 */ /* 0x000e6e00000e0000 */
[C---:B------:R-:W-:Y:S01]  /*10480*/  HMMA.16816.F32 R28, R12.reuse, R42, R28 ;  /* 0x0000002a0c1c723c */ /* 0x040fe2000000181c */
[----:B------:R-:W2:Y:S07]  /*10490*/  LDSM.16.M88.4 R40, [R184+0x1000] ;  /* 0x00100000b828783b */ /* 0x000eae0000000200 */
[C---:B------:R-:W-:Y:S08]  /*104a0*/  HMMA.16816.F32 R32, R12.reuse, R44, R32 ;  /* 0x0000002c0c20723c */ /* 0x040ff00000001820 */
[----:B------:R-:W-:Y:S01]  /*104b0*/  HMMA.16816.F32 R12, R12, R46, R16 ;  /* 0x0000002e0c0c723c */ /* 0x000fe20000001810 */
[----:B------:R-:W-:Y:S01]  /*104c0*/  LDSM.16.M88.4 R16, [R190+0x4000] ;  /* 0x00400000be10783b */ /* 0x000fe20000000200 */
[----:B-1----:R-:W-:-:S03]  /*104d0*/  IMAD.IADD R0, R3, 0x1, R0 ;  /* 0x0000000103007824 */ /* 0x002fc600078e0200 */
[----:B------:R-:W1:Y:S03]  /*104e0*/  LDSM.16.M88.4 R44, [R193+0x1000] ;  /* 0x00100000c12c783b */ /* 0x000e660000000200 */
[C---:B------:R-:W-:Y:S08]  /*104f0*/  HMMA.16816.F32 R24, R4.reuse, R48, R24 ;  /* 0x000000300418723c */ /* 0x040ff00000001818 */
[C---:B------:R-:W-:Y:S01]  /*10500*/  HMMA.16816.F32 R28, R4.reuse, R50, R28 ;  /* 0x00000032041c723c */ /* 0x040fe2000000181c */
[----:B------:R-:W-:Y:S07]  /*10510*/  LDSM.16.M88.4 R48, [R184+0x3000] ;  /* 0x00300000b830783b */ /* 0x000fee0000000200 */
[C---:B------:R-:W-:Y:S08]  /*10520*/  HMMA.16816.F32 R32, R4.reuse, R20, R32 ;  /* 0x000000140420723c */ /* 0x040ff00000001820 */
[----:B------:R-:W-:Y:S01]  /*10530*/  HMMA.16816.F32 R12, R4, R22, R12 ;  /* 0x00000016040c723c */ /* 0x000fe2000000180c */
[----:B------:R-:W3:Y:S04]  /*10540*/  LDSM.16.M88.4 R20, [R193+0x1800] ;  /* 0x00180000c114783b */ /* 0x000ee80000000200 */
[----:B------:R-:W-:Y:S03]  /*10550*/  LDSM.16.M88.4 R4, [R192+0x4000] ;  /* 0x00400000c004783b */ /* 0x000fe60000000200 */
[C---:B--2---:R-:W-:Y:S08]  /*10560*/  HMMA.16816.F32 R24, R8.reuse, R40, R24 ;  /* 0x000000280818723c */ /* 0x044ff00000001818 */
[C---:B------:R-:W-:Y:S01]  /*10570*/  HMMA.16816.F32 R28, R8.reuse, R42, R28 ;  /* 0x0000002a081c723c */ /* 0x040fe2000000181c */
[----:B------:R-:W2:Y:S07]  /*10580*/  LDSM.16.M88.4 R40, [R151+0x1000] ;  /* 0x001000009728783b */ /* 0x000eae0000000200 */
[C---:B------:R-:W-:Y:S08]  /*10590*/  HMMA.16816.F32 R32, R8.reuse, R36, R32 ;  /* 0x000000240820723c */ /* 0x040ff00000001820 */
[----:B------:R-:W-:Y:S01]  /*105a0*/  HMMA.16816.F32 R8, R8, R38, R12 ;  /* 0x000000260808723c */ /* 0x000fe2000000180c */
[----:B------:R-:W4:Y:S04]  /*105b0*/  LDSM.16.M88.4 R36, [R151+0x1800] ;  /* 0x001800009724783b */ /* 0x000f280000000200 */
[----:B------:R-:W-:Y:S03]  /*105c0*/  LDSM.16.M88.4 R12, [R191+0x4000] ;  /* 0x00400000bf0c783b */ /* 0x000fe60000000200 */
[C---:B-1----:R-:W-:Y:S08]  /*105d0*/  HMMA.16816.F32 R24, R16.reuse, R44, R24 ;  /* 0x0000002c1018723c */ /* 0x042ff00000001818 */
[C---:B------:R-:W-:Y:S01]  /*105e0*/  HMMA.16816.F32 R28, R16.reuse, R46, R28 ;  /* 0x0000002e101c723c */ /* 0x040fe2000000181c */
[----:B------:R-:W1:Y:S07]  /*105f0*/  LDSM.16.M88.4 R44, [R150+0x1000] ;  /* 0x00100000962c783b */ /* 0x000e6e0000000200 */
[C---:B---3--:R-:W-:Y:S08]  /*10600*/  HMMA.16816.F32 R32, R16.reuse, R20, R32 ;  /* 0x000000141020723c */ /* 0x048ff00000001820 */
[----:B------:R-:W-:Y:S01]  /*10610*/  HMMA.16816.F32 R8, R16, R22, R8 ;  /* 0x000000161008723c */ /* 0x000fe20000001808 */
[----:B------:R-:W3:Y:S04]  /*10620*/  LDSM.16.M88.4 R20, [R150+0x1800] ;  /* 0x001800009614783b */ /* 0x000ee80000000200 */
[----:B------:R-:W-:Y:S03]  /*10630*/  LDSM.16.M88.4 R16, [R189+0x8000] ;  /* 0x00800000bd10783b */ /* 0x000fe60000000200 */
[C---:B--2---:R-:W-:Y:S08]  /*10640*/  HMMA.16816.F32 R24, R4.reuse, R40, R24 ;  /* 0x000000280418723c */ /* 0x044ff00000001818 */
[C---:B------:R-:W-:Y:S01]  /*10650*/  HMMA.16816.F32 R28, R4.reuse, R42, R28 ;  /* 0x0000002a041c723c */ /* 0x040fe2000000181c */
[----:B------:R-:W2:Y:S07]  /*10660*/  LDSM.16.M88.4 R40, [R184+0x2000] ;  /* 0x00200000b828783b */ /* 0x000eae0000000200 */
[C---:B----4-:R-:W-:Y:S08]  /*10670*/  HMMA.16816.F32 R32, R4.reuse, R36, R32 ;  /* 0x000000240420723c */ /* 0x050ff00000001820 */
        /* <DEDUP_REMOVED lines=23> */
[----:B------:R-:W3:Y:S03]  /*107f0*/  LDSM.16.M88.4 R12, [R189+0xc000] ;  /* 0x00c00000bd0c783b */ /* 0x000ee60000000200 */
[C---:B--2---:R-:W-:Y:S08]  /*10800*/  HMMA.16816.F32 R24, R4.reuse, R40, R24 ;  /* 0x000000280418723c */ /* 0x044ff00000001818 */
[C---:B------:R-:W-:Y:S01]  /*10810*/  HMMA.16816.F32 R28, R4.reuse, R42, R28 ;  /* 0x0000002a041c723c */ /* 0x040fe2000000181c */
[----:B------:R-:W2:Y:S07]  /*10820*/  LDSM.16.M88.4 R40, [R184+0x3800] ;  /* 0x00380000b828783b */ /* 0x000eae0000000200 */
[C---:B----4-:R-:W-:Y:S08]  /*10830*/  HMMA.16816.F32 R32, R4.reuse, R36, R32 ;  /* 0x000000240420723c */ /* 0x050ff00000001820 */
[----:B------:R-:W-:Y:S01]  /*10840*/  HMMA.16816.F32 R4, R4, R38, R8 ;  /* 0x000000260404723c */ /* 0x000fe20000001808 */
[----:B------:R-:W-:Y:S04]  /*10850*/  LDSM.16.M88.4 R8, [R190+0xc000] ;  /* 0x00c00000be08783b */ /* 0x000fe80000000200 */
[----:B------:R-:W-:Y:S03]  /*10860*/  LDSM.16.M88.4 R36, [R193+0x3800] ;  /* 0x00380000c124783b */ /* 0x000fe60000000200 */
[C---:B-1----:R-:W-:Y:S08]  /*10870*/  HMMA.16816.F32 R24, R16.reuse, R44, R24 ;  /* 0x0000002c1018723c */ /* 0x042ff00000001818 */
[C---:B------:R-:W-:Y:S01]  /*10880*/  HMMA.16816.F32 R28, R16.reuse, R46, R28 ;  /* 0x0000002e101c723c */ /* 0x040fe2000000181c */
[----:B------:R-:W1:Y:S07]  /*10890*/  LDSM.16.M88.4 R44, [R193+0x3000] ;  /* 0x00300000c12c783b */ /* 0x000e6e0000000200 */
[C---:B---3--:R-:W-:Y:S08]  /*108a0*/  HMMA.16816.F32 R32, R16.reuse, R20, R32 ;  /* 0x000000141020723c */ /* 0x048ff00000001820 */
[----:B------:R-:W-:Y:S01]  /*108b0*/  HMMA.16816.F32 R20, R16, R22, R4 ;  /* 0x000000161014723c */ /* 0x000fe20000001804 */
[----:B------:R-:W-:Y:S07]  /*108c0*/  LDSM.16.M88.4 R4, [R192+0xc000] ;  /* 0x00c00000c004783b */ /* 0x000fee0000000200 */
[C---:B------:R-:W-:Y:S08]  /*108d0*/  HMMA.16816.F32 R16, R12.reuse, R48, R24 ;  /* 0x000000300c10723c */ /* 0x040ff00000001818 */
[C---:B------:R-:W-:Y:S01]  /*108e0*/  HMMA.16816.F32 R28, R12.reuse, R50, R28 ;  /* 0x000000320c1c723c */ /* 0x040fe2000000181c */
[----:B------:R-:W3:Y:S07]  /*108f0*/  LDSM.16.M88.4 R48, [R151+0x3000] ;  /* 0x003000009730783b */ /* 0x000eee0000000200 */
[C---:B--2---:R-:W-:Y:S08]  /*10900*/  HMMA.16816.F32 R32, R12.reuse, R40, R32 ;  /* 0x000000280c20723c */ /* 0x044ff00000001820 */
[----:B------:R-:W-:Y:S01]  /*10910*/  HMMA.16816.F32 R24, R12, R42, R20 ;  /* 0x0000002a0c18723c */ /* 0x000fe20000001814 */
[----:B------:R-:W2:Y:S04]  /*10920*/  LDSM.16.M88.4 R40, [R151+0x3800] ;  /* 0x003800009728783b */ /* 0x000ea80000000200 */
[----:B------:R-:W-:Y:S03]  /*10930*/  LDSM.16.M88.4 R12, [R191+0xc000] ;  /* 0x00c00000bf0c783b */ /* 0x000fe60000000200 */
[C---:B-1----:R-:W-:Y:S08]  /*10940*/  HMMA.16816.F32 R16, R8.reuse, R44, R16 ;  /* 0x0000002c0810723c */ /* 0x042ff00000001810 */
[C---:B------:R-:W-:Y:S01]  /*10950*/  HMMA.16816.F32 R20, R8.reuse, R46, R28 ;  /* 0x0000002e0814723c */ /* 0x040fe2000000181c */
[----:B------:R-:W1:Y:S07]  /*10960*/  LDSM.16.M88.4 R44, [R150+0x3000] ;  /* 0x00300000962c783b */ /* 0x000e6e0000000200 */
[----:B------:R-:W-:Y:S01]  /*10970*/  HMMA.16816.F32 R28, R8, R36, R32 ;  /* 0x00000024081c723c */ /* 0x000fe20000001820 */
[----:B------:R-:W4:Y:S01]  /*10980*/  LDSM.16.M88.4 R32, [R150+0x3800] ;  /* 0x003800009620783b */ /* 0x000f220000000200 */
[----:B------:R-:W-:-:S06]  /*10990*/  DEPBAR.LE SB0, 0x0 ;  /* 0x000080000000791a */ /* 0x000fcc0000000000 */
[----:B------:R-:W-:Y:S08]  /*109a0*/  HMMA.16816.F32 R8, R8, R38, R24 ;  /* 0x000000260808723c */ /* 0x000ff00000001818 */
[C---:B---3--:R-:W-:Y:S08]  /*109b0*/  HMMA.16816.F32 R24, R4.reuse, R48, R16 ;  /* 0x000000300418723c */ /* 0x048ff00000001810 */
[C---:B------:R-:W-:Y:S08]  /*109c0*/  HMMA.16816.F32 R20, R4.reuse, R50, R20 ;  /* 0x000000320414723c */ /* 0x040ff00000001814 */
[C---:B--2---:R-:W-:Y:S08]  /*109d0*/  HMMA.16816.F32 R16, R4.reuse, R40, R28 ;  /* 0x000000280410723c */ /* 0x044ff0000000181c */
[----:B------:R-:W-:Y:S01]  /*109e0*/  HMMA.16816.F32 R8, R4, R42, R8 ;  /* 0x0000002a0408723c */ /* 0x000fe20000001808 */
[----:B------:R-:W2:Y:S06]  /*109f0*/  SHFL.IDX PT, R6, R2, 0x1, 0x1c1f ;  /* 0x003c1f0002067f89 */ /* 0x000eac00000e0000 */
[----:B------:R-:W-:Y:S01]  /*10a00*/  IMAD.IADD R4, R52, 0x1, -R217 ;  /* 0x0000000134047824 */ /* 0x000fe200078e0ad9 */
[----:B-1----:R-:W-:Y:S04]  /*10a10*/  HMMA.16816.F32 R28, R12, R44, R24 ;  /* 0x0000002c0c1c723c */ /* 0x002fe80000001818 */
[----:B------:R-:W-:-:S04]  /*10a20*/  IMNMX R0, R4, R0, PT ;  /* 0x0000000004007217 */ /* 0x000fc80003800200 */
[C---:B------:R-:W-:Y:S01]  /*10a30*/  HMMA.16816.F32 R20, R12.reuse, R46, R20 ;  /* 0x0000002e0c14723c */ /* 0x040fe20000001814 */
[----:B------:R-:W-:Y:S01]  /*10a40*/  BAR.SYNC.DEFER_BLOCKING 0x0 ;  /* 0x0000000000007b1d */ /* 0x000fe20000010000 */
[C---:B------:R-:W-:Y:S02]  /*10a50*/  ISETP.GT.AND P0, PT, R0.reuse, RZ, PT ;  /* 0x000000ff0000720c */ /* 0x040fe40003f04270 */
[C---:B------:R-:W-:Y:S02]  /*10a60*/  ISETP.GT.AND P1, PT, R0.reuse, 0x1, PT ;  /* 0x000000010000780c */ /* 0x040fe40003f24270 */
[----:B------:R-:W-:Y:S02]  /*10a70*/  ISETP.GT.AND P2, PT, R0, 0x11, PT ;  /* 0x000000110000780c */ /* 0x000fe40003f44270 */
[----:B----4-:R-:W-:Y:S01]  /*10a80*/  HMMA.16816.F32 R16, R12, R32, R16 ;  /* 0x000000200c10723c */ /* 0x010fe20000001810 */
[----:B--2---:R-:W-:-:S07]  /*10a90*/  IMAD.IADD R3, R3, 0x1, R6 ;  /* 0x0000000103037824 */ /* 0x004fce00078e0206 */
[----:B------:R-:W-:Y:S01]  /*10aa0*/  HMMA.16816.F32 R8, R12, R34, R8 ;  /* 0x000000220c08723c */ /* 0x000fe20000001808 */
[----:B------:R-:W-:Y:S02]  /*10ab0*/  FSEL R5, R28, -INF , P0 ;  /* 0xff8000001c057808 */ /* 0x000fe40000000000 */
[C---:B------:R-:W-:Y:S02]  /*10ac0*/  ISETP.GT.AND P0, PT, R0.reuse, 0x8, PT ;  /* 0x000000080000780c */ /* 0x040fe40003f04270 */
[----:B------:R-:W-:Y:S02]  /*10ad0*/  FSEL R7, R29, -INF , P1 ;  /* 0xff8000001d077808 */ /* 0x000fe40000800000 */
[----:B------:R-:W-:Y:S02]  /*10ae0*/  ISETP.GT.AND P1, PT, R0, 0x9, PT ;  /* 0x000000090000780c */ /* 0x000fe40003f24270 */
[----:B------:R-:W-:Y:S02]  /*10af0*/  FSEL R12, R20, -INF , P0 ;  /* 0xff800000140c7808 */ /* 0x000fe40000000000 */
[----:B------:R-:W-:-:S02]  /*10b00*/  FMNMX.FTZ R2, R5, R7, !PT ;  /* 0x0000000705027209 */ /* 0x000fc40007810000 */
[----:B------:R-:W-:Y:S02]  /*10b10*/  ISETP.GT.AND P0, PT, R0, 0x10, PT ;  /* 0x000000100000780c */ /* 0x000fe40003f04270 */
[----:B------:R-:W-:Y:S02]  /*10b20*/  FSEL R15, R21, -INF , P1 ;  /* 0xff800000150f7808 */ /* 0x000fe40000800000 */
[----:B------:R-:W-:Y:S02]  /*10b30*/  FMNMX.FTZ R2, R12, R2, !PT ;  /* 0x000000020c027209 */ /* 0x000fe40007810000 */
        /* <DEDUP_REMOVED lines=8> */
[----:B------:R-:W-:-:S02]  /*10bc0*/  IMNMX R0, R4, R3, PT ;  /* 0x0000000304007217 */ /* 0x000fc40003800200 */
[----:B------:R-:W-:Y:S02]  /*10bd0*/  FSEL R26, R9, -INF , P0 ;  /* 0xff800000091a7808 */ /* 0x000fe40000000000 */
[----:B------:R-:W-:Y:S02]  /*10be0*/  FMNMX.FTZ R2, R24, R2, !PT ;  /* 0x0000000218027209 */ /* 0x000fe40007810000 */
[C---:B------:R-:W-:Y:S02]  /*10bf0*/  ISETP.GT.AND P0, PT, R0.reuse, RZ, PT ;  /* 0x000000ff0000720c */ /* 0x040fe40003f04270 */
[----:B------:R-:W-:Y:S02]  /*10c00*/  ISETP.GT.AND P2, PT, R0, 0x1, PT ;  /* 0x000000010000780c */ /* 0x000fe40003f44270 */
[----:B------:R-:W-:Y:S02]  /*10c10*/  FMNMX.FTZ R2, R26, R2, !PT ;  /* 0x000000021a027209 */ /* 0x000fe40007810000 */
[----:B------:R-:W-:-:S02]  /*10c20*/  FSEL R9, R30, -INF , P0 ;  /* 0xff8000001e097808 */ /* 0x000fc40000000000 */
[C---:B------:R-:W-:Y:S01]  /*10c30*/  ISETP.GT.AND P1, PT, R0.reuse, 0x8, PT ;  /* 0x000000080000780c */ /* 0x040fe20003f24270 */
[----:B------:R-:W1:Y:S01]  /*10c40*/  SHFL.BFLY PT, R4, R2, 0x2, 0x1f ;  /* 0x0c401f0002047f89 */ /* 0x000e6200000e0000 */
[----:B------:R-:W-:Y:S02]  /*10c50*/  FSEL R13, R31, -INF , P2 ;  /* 0xff8000001f0d7808 */ /* 0x000fe40001000000 */
[----:B------:R-:W-:Y:S02]  /*10c60*/  ISETP.GT.AND P0, PT, R0, 0x9, PT ;  /* 0x000000090000780c */ /* 0x000fe40003f04270 */
[----:B------:R-:W-:Y:S02]  /*10c70*/  FSEL R14, R22, -INF , P1 ;  /* 0xff800000160e7808 */ /* 0x000fe40000800000 */
[----:B------:R-:W-:Y:S02]  /*10c80*/  FMNMX.FTZ R3, R9, R13, !PT ;  /* 0x0000000d09037209 */ /* 0x000fe40007810000 */
[----:B------:R-:W-:-:S02]  /*10c90*/  FSEL R20, R23, -INF , P0 ;  /* 0xff80000017147808 */ /* 0x000fc40000000000 */
[----:B------:R-:W-:Y:S02]  /*10ca0*/  ISETP.GT.AND P1, PT, R0, 0x10, PT ;  /* 0x000000100000780c */ /* 0x000fe40003f24270 */
[----:B------:R-:W-:Y:S02]  /*10cb0*/  FMNMX.FTZ R3, R14, R3, !PT ;  /* 0x000000030e037209 */ /* 0x000fe40007810000 */
[----:B------:R-:W-:Y:S02]  /*10cc0*/  ISETP.GT.AND P0, PT, R0, 0x11, PT ;  /* 0x000000110000780c */ /* 0x000fe40003f04270 */
[----:B------:R-:W-:Y:S02]  /*10cd0*/  FSEL R21, R18, -INF , P1 ;  /* 0xff80000012157808 */ /* 0x000fe40000800000 */
[----:B------:R-:W-:Y:S02]  /*10ce0*/  FMNMX.FTZ R3, R20, R3, !PT ;  /* 0x0000000314037209 */ /* 0x000fe40007810000 */
[----:B------:R-:W-:-:S02]  /*10cf0*/  FSEL R22, R19, -INF , P0 ;  /* 0xff80000013167808 */ /* 0x000fc40000000000 */
[C---:B------:R-:W-:Y:S02]  /*10d00*/  ISETP.GT.AND P1, PT, R0.reuse, 0x18, PT ;  /* 0x000000180000780c */ /* 0x040fe40003f24270 */
[----:B------:R-:W-:Y:S02]  /*10d10*/  FMNMX.FTZ R3, R21, R3, !PT ;  /* 0x0000000315037209 */ /* 0x000fe40007810000 */
[----:B------:R-:W-:Y:S02]  /*10d20*/  ISETP.GT.AND P0, PT, R0, 0x19, PT ;  /* 0x000000190000780c */ /* 0x000fe40003f04270 */
[----:B------:R-:W-:Y:S02]  /*10d30*/  FSEL R23, R10, -INF , P1 ;  /* 0xff8000000a177808 */ /* 0x000fe40000800000 */
[----:B------:R-:W-:Y:S02]  /*10d40*/  FMNMX.FTZ R0, R22, R3, !PT ;  /* 0x0000000316007209 */ /* 0x000fe40007810000 */
[----:B------:R-:W-:-:S02]  /*10d50*/  FSEL R27, R11, -INF , P0 ;  /* 0xff8000000b1b7808 */ /* 0x000fc40000000000 */
[----:B------:R-:W-:Y:S02]  /*10d60*/  FMNMX.FTZ R3, R23, R0, !PT ;  /* 0x0000000017037209 */ /* 0x000fe40007810000 */
[----:B-1----:R-:W-:Y:S02]  /*10d70*/  FMNMX.FTZ R0, R2, R4, !PT ;  /* 0x0000000402007209 */ /* 0x002fe40007810000 */
[----:B------:R-:W-:Y:S02]  /*10d80*/  FMNMX.FTZ R2, R27, R3, !PT ;  /* 0x000000031b027209 */ /* 0x000fe40007810000 */
[----:B------:R-:W-:Y:S01]  /*10d90*/  ISETP.GT.AND P0, PT, R110, R212, PT ;  /* 0x000000d46e00720c */ /* 0x000fe20003f04270 */
[----:B------:R-:W1:Y:S01]  /*10da0*/  SHFL.BFLY PT, R3, R0, 0x1, 0x1f ;  /* 0x0c201f0000037f89 */ /* 0x000e6200000e0000 */
[----:B------:R-:W-:-:S03]  /*10db0*/  LOP3.LUT P2, RZ, R216, 0x1, RZ, 0xc0, !PT ;  /* 0x00000001d8ff7812 */ /* 0x000fc6000784c0ff */
[----:B------:R-:W2:Y:S08]  /*10dc0*/  SHFL.BFLY PT, R4, R2, 0x2, 0x1f ;  /* 0x0c401f0002047f89 */ /* 0x000eb000000e0000 */
[----:B------:R-:W-:Y:S02]  /*10dd0*/  @P0 SHF.R.S32.HI R6, RZ, 0x1f, R202 ;  /* 0x0000001fff060819 */ /* 0x000fe400000114ca */
[----:B-1----:R-:W-:-:S02]  /*10de0*/  FMNMX.FTZ R141, R0, R3, !PT ;  /* 0x00000003008d7209 */ /* 0x002fc40007810000 */
        /* <DEDUP_REMOVED lines=51> */
[----:B------:R-:W2:Y:S04]  /*11120*/  LDSM.16.MT88.4 R8, [R185] ;  /* 0x00000000b908783b */ /* 0x000ea80000004200 */
[----:B------:R-:W-:Y:S04]  /*11130*/  LDSM.16.MT88.4 R48, [R186+0x1000] ;  /* 0x00100000ba30783b */ /* 0x000fe80000004200 */
[----:B------:R-:W2:Y:S04]  /*11140*/  LDSM.16.MT88.4 R56, [R188+0x1000] ;  /* 0x00100000bc38783b */ /* 0x000ea80000004200 */
[----:B------:R-:W2:Y:S01]  /*11150*/  LDSM.16.MT88.4 R84, [R185+0x2000] ;  /* 0x00200000b954783b */ /* 0x000ea20000004200 */
[----:B-1----:R-:W-:-:S03]  /*11160*/  FFMA.FTZ R3, R20, c[0x0][0x2d0], -R0 ;  /* 0x0000b40014037a23 */ /* 0x002fc60000010800 */
[----:B------:R-:W1:Y:S01]  /*11170*/  LDSM.16.MT88.4 R100, [R188+0x2000] ;  /* 0x00200000bc64783b */ /* 0x000e620000004200 */
[----:B------:R3:W3:Y:S03]  /*11180*/  MUFU.EX2 R199, R3 ;  /* 0x0000000300c77308 */ /* 0x0006e60000000800 */
[----:B------:R-:W-:Y:S04]  /*11190*/  LDSM.16.MT88.4 R116, [R186+0x2800] ;  /* 0x00280000ba74783b */ /* 0x000fe80000004200 */
[----:B------:R-:W-:Y:S04]  /*111a0*/  LDSM.16.MT88.4 R96, [R187+0x2000] ;  /* 0x00200000bb60783b */ /* 0x000fe80000004200 */
[----:B------:R-:W-:Y:S04]  /*111b0*/  LDSM.16.MT88.4 R72, [R185+0x3000] ;  /* 0x00300000b948783b */ /* 0x000fe80000004200 */
[----:B------:R-:W-:Y:S01]  /*111c0*/  LDSM.16.MT88.4 R68, [R186+0x1800] ;  /* 0x00180000ba44783b */ /* 0x000fe20000004200 */
[----:B---3--:R-:W-:Y:S01]  /*111d0*/  FFMA.FTZ R3, R25, c[0x0][0x2d0], -R2 ;  /* 0x0000b40019037a23 */ /* 0x008fe20000010802 */
        /* <DEDUP_REMOVED lines=9> */
[--C-:B---3--:R-:W-:Y:S01]  /*11270*/  FFMA.FTZ R3, R24, c[0x0][0x2d0], -R2.reuse ;  /* 0x0000b40018037a23 */ /* 0x108fe20000010802 */
[----:B--2---:R-:W-:Y:S01]  /*11280*/  F2FP.PACK_AB R128, R203, R209 ;  /* 0x000000d1cb80723e */ /* 0x004fe200000000ff */
[----:B------:R-:W-:-:S02]  /*11290*/  FFMA.FTZ R2, R26, c[0x0][0x2d0], -R2 ;  /* 0x0000b4001a027a23 */ /* 0x000fc40000010802 */
[----:B------:R2:W-:Y:S01]  /*112a0*/  MUFU.EX2 R208, R3 ;  /* 0x0000000300d07308 */ /* 0x0005e20000000800 */
[C---:B----4-:R-:W-:Y:S07]  /*112b0*/  HMMA.16816.F32 R64, R4.reuse, R76, RZ ;  /* 0x0000004c0440723c */ /* 0x050fee00000018ff */
[----:B------:R3:W4:Y:S01]  /*112c0*/  MUFU.EX2 R200, R2 ;  /* 0x0000000200c87308 */ /* 0x0007220000000800 */
[----:B------:R-:W-:Y:S01]  /*112d0*/  HMMA.16816.F32 R76, R4, R78, RZ ;  /* 0x0000004e044c723c */ /* 0x000fe200000018ff */
[----:B--2---:R-:W-:-:S07]  /*112e0*/  FADD.FTZ R3, R226, R225 ;  /* 0x000000e1e2037221 */ /* 0x004fce0000010000 */
[----:B------:R-:W-:Y:S01]  /*112f0*/  HMMA.16816.F32 R88, R4, R92, RZ ;  /* 0x0000005c0458723c */ /* 0x000fe200000018ff */
[----:B------:R-:W-:Y:S02]  /*11300*/  FADD.FTZ R3, R224, R3 ;  /* 0x00000003e0037221 */ /* 0x000fe40000010000 */
[----:B---3--:R-:W-:Y:S01]  /*11310*/  FFMA.FTZ R2, R21, c[0x0][0x2d0], -R0 ;  /* 0x0000b40015027a23 */ /* 0x008fe20000010800 */
[----:B----4-:R-:W-:-:S04]  /*11320*/  F2FP.PACK_AB R130, R200, R208 ;  /* 0x000000d0c882723e */ /* 0x010fc800000000ff */
[----:B------:R-:W-:Y:S01]  /*11330*/  HMMA.16816.F32 R176, R4, R60, RZ ;  /* 0x0000003c04b0723c */ /* 0x000fe200000018ff */
[----:B------:R-:W-:Y:S01]  /*11340*/  FADD.FTZ R3, R210, R3 ;  /* 0x00000003d2037221 */ /* 0x000fe20000010000 */
[----:B------:R2:W-:Y:S03]  /*11350*/  MUFU.EX2 R143, R2 ;  /* 0x00000002008f7308 */ /* 0x0005e60000000800 */
[----:B------:R-:W-:-:S03]  /*11360*/  FADD.FTZ R3, R209, R3 ;  /* 0x00000003d1037221 */ /* 0x000fc60000010000 */
[C---:B------:R-:W-:Y:S08]  /*11370*/  HMMA.16816.F32 R180, R4.reuse, R62, RZ ;  /* 0x0000003e04b4723c */ /* 0x040ff000000018ff */
[----:B------:R-:W-:Y:S01]  /*11380*/  HMMA.16816.F32 R36, R4, R44, RZ ;  /* 0x0000002c0424723c */ /* 0x000fe200000018ff */
[----:B--2---:R-:W-:-:S04]  /*11390*/  FFMA.FTZ R2, R22, c[0x0][0x2d0], -R0 ;  /* 0x0000b40016027a23 */ /* 0x004fc80000010800 */
[----:B------:R2:W3:Y:S03]  /*113a0*/  MUFU.EX2 R195, R2 ;  /* 0x0000000200c37308 */ /* 0x0004e60000000800 */
[C---:B------:R-:W-:Y:S08]  /*113b0*/  HMMA.16816.F32 R152, R4.reuse, R8, RZ ;  /* 0x000000080498723c */ /* 0x040ff000000018ff */
[----:B------:R-:W-:Y:S01]  /*113c0*/  HMMA.16816.F32 R52, R4, R56, RZ ;  /* 0x000000380434723c */ /* 0x000fe200000018ff */
[--C-:B--2---:R-:W-:Y:S01]  /*113d0*/  FFMA.FTZ R2, R23, c[0x0][0x2d0], -R0.reuse ;  /* 0x0000b40017027a23 */ /* 0x104fe20000010800 */
[----:B---3--:R-:W-:Y:S01]  /*113e0*/  F2FP.PACK_AB R129, R195, R143 ;  /* 0x0000008fc381723e */ /* 0x008fe200000000ff */
[----:B------:R-:W-:-:S05]  /*113f0*/  FFMA.FTZ R0, R27, c[0x0][0x2d0], -R0 ;  /* 0x0000b4001b007a23 */ /* 0x000fca0000010800 */
[C---:B------:R-:W-:Y:S01]  /*11400*/  HMMA.16816.F32 R20, R4.reuse, R12, RZ ;  /* 0x0000000c0414723c */ /* 0x040fe200000018ff */
[----:B------:R2:W-:Y:S07]  /*11410*/  MUFU.EX2 R194, R2 ;  /* 0x0000000200c27308 */ /* 0x0005ee0000000800 */
[C---:B------:R-:W-:Y:S01]  /*11420*/  HMMA.16816.F32 R12, R4.reuse, R14, RZ ;  /* 0x0000000e040c723c */ /* 0x040fe200000018ff */
[----:B------:R-:W3:Y:S07]  /*11430*/  MUFU.EX2 R142, R0 ;  /* 0x00000000008e7308 */ /* 0x000eee0000000800 */
[----:B------:R-:W-:Y:S01]  /*11440*/  HMMA.16816.F32 R80, R4, R84, RZ ;  /* 0x000000540450723c */ /* 0x000fe200000018ff */
[----:B--2---:R-:W-:-:S07]  /*11450*/  @P3 IMAD.HI.U32 R2, R233, c[0x0][0x2c8], RZ ;  /* 0x0000b200e9023a27 */ /* 0x004fce00078e00ff */
[----:B-1----:R-:W-:Y:S01]  /*11460*/  HMMA.16816.F32 R124, R4, R100, RZ ;  /* 0x00000064047c723c */ /* 0x002fe200000018ff */
[----:B---3--:R-:W-:Y:S01]  /*11470*/  F2FP.PACK_AB R131, R142, R194 ;  /* 0x000000c28e83723e */ /* 0x008fe200000000ff */
        /* <DEDUP_REMOVED lines=88> */
.L_x_3688:
        /* <DEDUP_REMOVED lines=14> */
[----:B------:R-:W-:Y:S03]  /*11ae0*/  @!P0 IADD3 R2, R141, R2, RZ ;  /* 0x000000028d028210 */ /* 0x000fe60007ffe0ff */
[----:B------:R-:W1:Y:S01]  /*11af0*/  LDSM.16.M88.4 R8, [R184] ;  /* 0x00000000b808783b */ /* 0x000e620000000200 */
[----:B------:R-:W-:Y:S02]  /*11b00*/  @!P0 LEA.HI.X R2, R140, R223, R2, 0x5, P1 ;  /* 0x000000df8c028211 */ /* 0x000fe400008f2c02 */
[C---:B------:R-:W-:Y:S04]  /*11b10*/  @!P0 LEA R140, P1, R0.reuse, c[0x0][0x1f8], 0x1 ;  /* 0x00007e00008c8a11 */ /* 0x040fe800078208ff */
[----:B------:R-:W2:Y:S01]  /*11b20*/  LDSM.16.M88.4 R160, [R184+0x800] ;  /* 0x00080000b8a0783b */ /* 0x000ea20000000200 */
[----:B------:R-:W-:Y:S02]  /*11b30*/  @!P0 LEA.HI.X R141, R0, c[0x0][0x1fc], R2, 0x1, P1 ;  /* 0x00007f00008d8a11 */ /* 0x000fe400008f0c02 */
[----:B------:R-:W-:Y:S04]  /*11b40*/  IADD3 R0, R239, R233, RZ ;  /* 0x000000e9ef007210 */ /* 0x000fe80007ffe0ff */
[----:B------:R-:W-:Y:S01]  /*11b50*/  LDSM.16.M88.4 R164, [R190] ;  /* 0x00000000bea4783b */ /* 0x000fe20000000200 */
[----:B------:R-:W-:Y:S05]  /*11b60*/  @P2 IMAD.HI.U32 R2, R0, c[0x0][0x2c8], RZ ;  /* 0x0000b20000022a27 */ /* 0x000fea00078e00ff */
[----:B------:R-:W-:Y:S01]  /*11b70*/  @P2 SHF.R.U32.HI R0, RZ, c[0x0][0x2cc], R2 ;  /* 0x0000b300ff002a19 */ /* 0x000fe20000011602 */
[----:B------:R-:W3:Y:S01]  /*11b80*/  LDSM.16.M88.4 R168, [R193] ;  /* 0x00000000c1a8783b */ /* 0x000ee20000000200 */
[----:B------:R-:W-:Y:S05]  /*11b90*/  MOV R2, 0xffffffe0 ;  /* 0xffffffe000027802 */ /* 0x000fea0000000f00 */
[----:B------:R-:W-:Y:S01]  /*11ba0*/  IMAD R2, R180, R2, 0x1 ;  /* 0x00000001b4027424 */ /* 0x000fe200078e0202 */
[----:B------:R-:W4:Y:S04]  /*11bb0*/  LDSM.16.M88.4 R172, [R194] ;  /* 0x00000000c2ac783b */ /* 0x000f280000000200 */
[----:B------:R-:W-:Y:S03]  /*11bc0*/  IADD3 R2, R236, R2, -R217 ;  /* 0x00000002ec027210 */ /* 0x000fe60007ffe8d9 */
[----:B------:R-:W-:Y:S01]  /*11bd0*/  @!PT LDS RZ, [RZ] ;  /* 0x00000000fffff984 */ /* 0x000fe20000000800 */
[----:B------:R-:W-:Y:S01]  /*11be0*/  @!PT LDS RZ, [RZ] ;  /* 0x00000000fffff984 */ /* 0x000fe20000000800 */
[----:B------:R-:W-:Y:S01]  /*11bf0*/  @!PT LDS RZ, [RZ] ;  /* 0x00000000fffff984 */ /* 0x000fe20000000800 */
[----:B------:R5:W-:Y:S01]  /*11c00*/  @!P0 LDGSTS.E.BYPASS.LTC128B.128 [R201+0x8080], [R140.64], !P3 ;  /* 0x080800008cc98fae */ /* 0x000be2000d901d46 */
[C---:B-1----:R-:W-:Y:S06]  /*11c10*/  HMMA.16816.F32 R4, R16.reuse, R8, RZ ;  /* 0x000000081004723c */ /* 0x042fec00000018ff */
[----:B------:R5:W-:Y:S02]  /*11c20*/  @!P0 LDGSTS.E.BYPASS.LTC128B.128 [R201+0x9080], [R140.64+0x80], !P6 ;  /* 0x090800808cc98fae */ /* 0x000be4000f101d46 */
[C---:B------:R-:W-:Y:S05]  /*11c30*/  HMMA.16816.F32 R8, R16.reuse, R10, RZ ;  /* 0x0000000a1008723c */ /* 0x040fea00000018ff */
[----:B------:R5:W-:Y:S03]  /*11c40*/  @!P0 LDGSTS.E.BYPASS.LTC128B.128 [R201+0xa080], [R140.64+0x100], !P5 ;  /* 0x0a0801008cc98fae */ /* 0x000be6000e901d46 */
[C---:B--2---:R-:W-:Y:S04]  /*11c50*/  HMMA.16816.F32 R12, R16.reuse, R160, RZ ;  /* 0x000000a0100c723c */ /* 0x044fe800000018ff */
[----:B------:R5:W-:Y:S04]  /*11c60*/  @!P0 LDGSTS.E.BYPASS.LTC128B.128 [R201+0xb080], [R140.64+0x180], !P4 ;  /* 0x0b0801808cc98fae */ /* 0x000be8000e101d46 */
[----:B------:R-:W-:Y:S03]  /*11c70*/  HMMA.16816.F32 R16, R16, R162, RZ ;  /* 0x000000a21010723c */ /* 0x000fe600000018ff */
[----:B------:R-:W-:Y:S05]  /*11c80*/  LDSM.16.M88.4 R160, [R192] ;  /* 0x00000000c0a0783b */ /* 0x000fea0000000200 */
[C---:B---3--:R-:W-:Y:S02]  /*11c90*/  HMMA.16816.F32 R4, R164.reuse, R168, R4 ;  /* 0x000000a8a404723c */ /* 0x048fe40000001804 */
[----:B------:R-:W1:Y:S06]  /*11ca0*/  LDSM.16.M88.4 R176, [R151] ;  /* 0x0000000097b0783b */ /* 0x000e6c0000000200 */
[C---:B------:R-:W-:Y:S01]  /*11cb0*/  HMMA.16816.F32 R8, R164.reuse, R170, R8 ;  /* 0x000000aaa408723c */ /* 0x040fe20000001808 */
[----:B------:R-:W2:Y:S07]  /*11cc0*/  LDSM.16.M88.4 R168, [R151+0x800] ;  /* 0x0008000097a8783b */ /* 0x000eae0000000200 */
[C---:B----4-:R-:W-:Y:S01]  /*11cd0*/  HMMA.16816.F32 R12, R164.reuse, R172, R12 ;  /* 0x000000aca40c723c */ /* 0x050fe2000000180c */
[----:B------:R-:W0:Y:S07]  /*11ce0*/  LDGDEPBAR ;  /* 0x00000000000079af */ /* 0x000e2e0000000000 */
[----:B------:R-:W-:Y:S01]  /*11cf0*/  HMMA.16816.F32 R16, R164, R174, R16 ;  /* 0x000000aea410723c */ /* 0x000fe20000001810 */
[----:B------:R-:W-:Y:S07]  /*11d00*/  LDSM.16.M88.4 R164, [R191] ;  /* 0x00000000bfa4783b */ /* 0x000fee0000000200 */
[----:B------:R-:W3:Y:S07]  /*11d10*/  LDSM.16.M88.4 R172, [R150] ;  /* 0x0000000096ac783b */ /* 0x000eee0000000200 */
[----:B-----5:R-:W-:Y:S01]  /*11d20*/  SHFL.IDX PT, R141, R0, 0x1, 0x1c1f ;  /* 0x003c1f00008d7f89 */ /* 0x020fe200000e0000 */
[C---:B-1----:R-:W-:Y:S06]  /*11d30*/  HMMA.16816.F32 R4, R160.reuse, R176, R4 ;  /* 0x000000b0a004723c */ /* 0x042fec0000001804 */
[----:B------:R1:W4:Y:S02]  /*11d40*/  SHFL.IDX PT, R140, R0, RZ, 0x1c1f ;  /* 0x001c1fff008c7589 */ /* 0x00032400000e0000 */
[C---:B------:R-:W-:Y:S05]  /*11d50*/  HMMA.16816.F32 R8, R160.reuse, R178, R8 ;  /* 0x000000b2a008723c */ /* 0x040fea0000001808 */
[----:B------:R-:W5:Y:S03]  /*11d60*/  LDSM.16.M88.4 R176, [R150+0x800] ;  /* 0x0008000096b0783b */ /* 0x000f660000000200 */
[C---:B--2---:R-:W-:Y:S08]  /*11d70*/  HMMA.16816.F32 R12, R160.reuse, R168, R12 ;  /* 0x000000a8a00c723c */ /* 0x044ff0000000180c */
[----:B------:R-:W-:Y:S01]  /*11d80*/  HMMA.16816.F32 R16, R160, R170, R16 ;  /* 0x000000aaa010723c */ /* 0x000fe20000001810 */
[----:B------:R-:W-:Y:S03]  /*11d90*/  LDSM.16.M88.4 R160, [R189+0x4000] ;  /* 0x00400000bda0783b */ /* 0x000fe60000000200 */
[----:B-1----:R-:W-:Y:S04]  /*11da0*/  IADD3 R0, R2, -R237, RZ ;  /* 0x800000ed02007210 */ /* 0x002fe80007ffe0ff */
[C---:B---3--:R-:W-:Y:S01]  /*11db0*/  HMMA.16816.F32 R4, R164.reuse, R172, R4 ;  /* 0x000000aca404723c */ /* 0x048fe20000001804 */
[----:B------:R-:W1:Y:S04]  /*11dc0*/  LDSM.16.M88.4 R168, [R184+0x1000] ;  /* 0x00100000b8a8783b */ /* 0x000e680000000200 */
[C---:B----4-:R-:W-:Y:S02]  /*11dd0*/  IADD3 R2, R0.reuse, R140, RZ ;  /* 0x0000008c00027210 */ /* 0x050fe40007ffe0ff */
[----:B------:R-:W-:Y:S01]  /*11de0*/  IADD3 R0, R0, R141, RZ ;  /* 0x0000008d00007210 */ /* 0x000fe20007ffe0ff */
[C---:B------:R-:W-:Y:S01]  /*11df0*/  HMMA.16816.F32 R8, R164.reuse, R174, R8 ;  /* 0x000000aea408723c */ /* 0x040fe20000001808 */
[----:B------:R-:W2:Y:S02]  /*11e00*/  LDSM.16.M88.4 R172, [R184+0x1800] ;  /* 0x00180000b8ac783b */ /* 0x000ea40000000200 */
[C---:B------:R-:W-:Y:S02]  /*11e10*/  ISETP.GT.AND P0, PT, R2.reuse, RZ, PT ;  /* 0x000000ff0200720c */ /* 0x040fe40003f04270 */
[C---:B------:R-:W-:Y:S02]  /*11e20*/  ISETP.GT.AND P1, PT, R2.reuse, 0x1, PT ;  /* 0x000000010200780c */ /* 0x040fe40003f24270 */
[----:B------:R-:W-:Y:S01]  /*11e30*/  ISETP.GT.AND P2, PT, R2, 0x9, PT ;  /* 0x000000090200780c */ /* 0x000fe20003f44270 */
[C---:B-----5:R-:W-:Y:S08]  /*11e40*/  HMMA.16816.F32 R12, R164.reuse, R176, R12 ;  /* 0x000000b0a40c723c */ /* 0x060ff0000000180c */
[----:B------:R-:W-:Y:S01]  /*11e50*/  HMMA.16816.F32 R16, R164, R178, R16 ;  /* 0x000000b2a410723c */ /* 0x000fe20000001810 */
[----:B------:R-:W-:Y:S07]  /*11e60*/  LDSM.16.M88.4 R164, [R190+0x4000] ;  /* 0x00400000bea4783b */ /* 0x000fee0000000200 */
[----:B------:R-:W3:Y:S01]  /*11e70*/  LDSM.16.M88.4 R176, [R196] ;  /* 0x00000000c4b0783b */ /* 0x000ee20000000200 */
[C---:B-1----:R-:W-:Y:S08]  /*11e80*/  HMMA.16816.F32 R4, R160.reuse, R168, R4 ;  /* 0x000000a8a004723c */ /* 0x042ff00000001804 */
[C---:B------:R-:W-:Y:S01]  /*11e90*/  HMMA.16816.F32 R8, R160.reuse, R170, R8 ;  /* 0x000000aaa008723c */ /* 0x040fe20000001808 */
[----:B------:R-:W1:Y:S07]  /*11ea0*/  LDSM.16.M88.4 R168, [R195] ;  /* 0x00000000c3a8783b */ /* 0x000e6e0000000200 */
[C---:B--2---:R-:W-:Y:S08]  /*11eb0*/  HMMA.16816.F32 R12, R160.reuse, R172, R12 ;  /* 0x000000aca00c723c */ /* 0x044ff0000000180c */
[----:B------:R-:W-:Y:S01]  /*11ec0*/  HMMA.16816.F32 R16, R160, R174, R16 ;  /* 0x000000aea010723c */ /* 0x000fe20000001810 */
[----:B------:R-:W-:Y:S07]  /*11ed0*/  LDSM.16.M88.4 R160, [R192+0x4000] ;  /* 0x00400000c0a0783b */ /* 0x000fee0000000200 */
[----:B------:R-:W2:Y:S01]  /*11ee0*/  LDSM.16.M88.4 R172, [R151+0x1000] ;  /* 0x0010000097ac783b */ /* 0x000ea20000000200 */
[C---:B---3--:R-:W-:Y:S08]  /*11ef0*/  HMMA.16816.F32 R4, R164.reuse, R176, R4 ;  /* 0x000000b0a404723c */ /* 0x048ff00000001804 */
[C---:B------:R-:W-:Y:S01]  /*11f00*/  HMMA.16816.F32 R8, R164.reuse, R178, R8 ;  /* 0x000000b2a408723c */ /* 0x040fe20000001808 */
[----:B------:R-:W3:Y:S07]  /*11f10*/  LDSM.16.M88.4 R176, [R151+0x1800] ;  /* 0x0018000097b0783b */ /* 0x000eee0000000200 */
[C---:B-1----:R-:W-:Y:S08]  /*11f20*/  HMMA.16816.F32 R12, R164.reuse, R168, R12 ;  /* 0x000000a8a40c723c */ /* 0x042ff0000000180c */
[----:B------:R-:W-:Y:S01]  /*11f30*/  HMMA.16816.F32 R16, R164, R170, R16 ;  /* 0x000000aaa410723c */ /* 0x000fe20000001810 */
[----:B------:R-:W-:Y:S07]  /*11f40*/  LDSM.16.M88.4 R164, [R191+0x4000] ;  /* 0x00400000bfa4783b */ /* 0x000fee0000000200 */
[----:B------:R-:W1:Y:S01]  /*11f50*/  LDSM.16.M88.4 R168, [R150+0x1000] ;  /* 0x0010000096a8783b */ /* 0x000e620000000200 */
[C---:B--2---:R-:W-:Y:S08]  /*11f60*/  HMMA.16816.F32 R4, R160.reuse, R172, R4 ;  /* 0x000000aca004723c */ /* 0x044ff00000001804 */
[C---:B------:R-:W-:Y:S01]  /*11f70*/  HMMA.16816.F32 R8, R160.reuse, R174, R8 ;  /* 0x000000aea008723c */ /* 0x040fe20000001808 */
[----:B------:R-:W2:Y:S07]  /*11f80*/  LDSM.16.M88.4 R172, [R150+0x1800] ;  /* 0x0018000096ac783b */ /* 0x000eae0000000200 */
[C---:B---3--:R-:W-:Y:S08]  /*11f90*/  HMMA.16816.F32 R12, R160.reuse, R176, R12 ;  /* 0x000000b0a00c723c */ /* 0x048ff0000000180c */
[----:B------:R-:W-:Y:S01]  /*11fa0*/  HMMA.16816.F32 R16, R160, R178, R16 ;  /* 0x000000b2a010723c */ /* 0x000fe20000001810 */
[----:B------:R-:W-:Y:S07]  /*11fb0*/  LDSM.16.M88.4 R160, [R189+0x8000] ;  /* 0x00800000bda0783b */ /* 0x000fee0000000200 */
[----:B------:R-:W3:Y:S01]  /*11fc0*/  LDSM.16.M88.4 R176, [R184+0x2000] ;  /* 0x00200000b8b0783b */ /* 0x000ee20000000200 */
[C---:B-1----:R-:W-:Y:S08]  /*11fd0*/  HMMA.16816.F32 R4, R164.reuse, R168, R4 ;  /* 0x000000a8a404723c */ /* 0x042ff00000001804 */
[C---:B------:R-:W-:Y:S01]  /*11fe0*/  HMMA.16816.F32 R8, R164.reuse, R170, R8 ;  /* 0x000000aaa408723c */ /* 0x040fe20000001808 */
[----:B------:R-:W1:Y:S07]  /*11ff0*/  LDSM.16.M88.4 R168, [R184+0x2800] ;  /* 0x00280000b8a8783b */ /* 0x000e6e0000000200 */
[C---:B--2---:R-:W-:Y:S08]  /*12000*/  HMMA.16816.F32 R12, R164.reuse, R172, R12 ;  /* 0x000000aca40c723c */ /* 0x044ff0000000180c */
[----:B------:R-:W-:Y:S01]  /*12010*/  HMMA.16816.F32 R16, R164, R174, R16 ;  /* 0x000000aea410723c */ /* 0x000fe20000001810 */
[----:B------:R-:W-:Y:S07]  /*12020*/  LDSM.16.M88.4 R164, [R190+0x8000] ;  /* 0x00800000bea4783b */ /* 0x000fee0000000200 */
[----:B------:R-:W2:Y:S01]  /*12030*/  LDSM.16.M88.4 R172, [R198] ;  /* 0x00000000c6ac783b */ /* 0x000ea20000000200 */
[C---:B---3--:R-:W-:Y:S08]  /*12040*/  HMMA.16816.F32 R4, R160.reuse, R176, R4 ;  /* 0x000000b0a004723c */ /* 0x048ff00000001804 */
[C---:B------:R-:W-:Y:S01]  /*12050*/  HMMA.16816.F32 R8, R160.reuse, R178, R8 ;  /* 0x000000b2a008723c */ /* 0x040fe20000001808 */
[----:B------:R-:W3:Y:S07]  /*12060*/  LDSM.16.M88.4 R176, [R197] ;  /* 0x00000000c5b0783b */ /* 0x000eee0000000200 */
        /* <DEDUP_REMOVED lines=10> */
[----:B------:R-:W-:Y:S01]  /*12110*/  LDSM.16.M88.4 R176, [R150+0x2800] ;  /* 0x0028000096b0783b */ /* 0x000fe20000000200 */
[C---:B-1----:R-:W-:Y:S08]  /*12120*/  HMMA.16816.F32 R4, R160.reuse, R168, R4 ;  /* 0x000000a8a004723c */ /* 0x042ff00000001804 */
[C---:B------:R-:W-:Y:S01]  /*12130*/  HMMA.16816.F32 R8, R160.reuse, R170, R8 ;  /* 0x000000aaa008723c */ /* 0x040fe20000001808 */
[----:B------:R-:W1:Y:S07]  /*12140*/  LDSM.16.M88.4 R168, [R150+0x2000] ;  /* 0x0020000096a8783b */ /* 0x000e6e0000000200 */
[C---:B--2---:R-:W-:Y:S08]  /*12150*/  HMMA.16816.F32 R12, R160.reuse, R172, R12 ;  /* 0x000000aca00c723c */ /* 0x044ff0000000180c */
[----:B------:R-:W-:Y:S01]  /*12160*/  HMMA.16816.F32 R16, R160, R174, R16 ;  /* 0x000000aea010723c */ /* 0x000fe20000001810 */
[----:B------:R-:W-:Y:S07]  /*12170*/  LDSM.16.M88.4 R160, [R189+0xc000] ;  /* 0x00c00000bda0783b */ /* 0x000fee0000000200 */
[----:B------:R-:W-:Y:S01]  /*12180*/  LDSM.16.M88.4 R172, [R184+0x3800] ;  /* 0x00380000b8ac783b */ /* 0x000fe20000000200 */
[C---:B-1----:R-:W-:Y:S08]  /*12190*/  HMMA.16816.F32 R4, R164.reuse, R168, R4 ;  /* 0x000000a8a404723c */ /* 0x042ff00000001804 */
[C---:B------:R-:W-:Y:S01]  /*121a0*/  HMMA.16816.F32 R8, R164.reuse, R170, R8 ;  /* 0x000000aaa408723c */ /* 0x040fe20000001808 */
[----:B------:R-:W1:Y:S07]  /*121b0*/  LDSM.16.M88.4 R168, [R184+0x3000] ;  /* 0x00300000b8a8783b */ /* 0x000e6e0000000200 */
[C---:B------:R-:W-:Y:S08]  /*121c0*/  HMMA.16816.F32 R12, R164.reuse, R176, R12 ;  /* 0x000000b0a40c723c */ /* 0x040ff0000000180c */
[----:B------:R-:W-:Y:S01]  /*121d0*/  HMMA.16816.F32 R16, R164, R178, R16 ;  /* 0x000000b2a410723c */ /* 0x000fe20000001810 */
[----:B------:R-:W-:Y:S07]  /*121e0*/  LDSM.16.M88.4 R164, [R190+0xc000] ;  /* 0x00c00000bea4783b */ /* 0x000fee0000000200 */
[----:B------:R-:W-:Y:S01]  /*121f0*/  LDSM.16.M88.4 R176, [R199] ;  /* 0x00000000c7b0783b */ /* 0x000fe20000000200 */
[C---:B-1----:R-:W-:Y:S08]  /*12200*/  HMMA.16816.F32 R4, R160.reuse, R168, R4 ;  /* 0x000000a8a004723c */ /* 0x042ff00000001804 */
[C---:B------:R-:W-:Y:S01]  /*12210*/  HMMA.16816.F32 R8, R160.reuse, R170, R8 ;  /* 0x000000aaa008723c */ /* 0x040fe20000001808 */
[----:B------:R-:W1:Y:S07]  /*12220*/  LDSM.16.M88.4 R168, [R200] ;  /* 0x00000000c8a8783b */ /* 0x000e6e0000000200 */
[C---:B------:R-:W-:Y:S08]  /*12230*/  HMMA.16816.F32 R12, R160.reuse, R172, R12 ;  /* 0x000000aca00c723c */ /* 0x040ff0000000180c */
        /* <DEDUP_REMOVED lines=9> */
[----:B------:R-:W2:Y:S01]  /*122d0*/  LDSM.16.M88.4 R176, [R150+0x3000] ;  /* 0x0030000096b0783b */ /* 0x000ea20000000200 */
[C---:B-1----:R-:W-:Y:S08]  /*122e0*/  HMMA.16816.F32 R4, R160.reuse, R168, R4 ;  /* 0x000000a8a004723c */ /* 0x042ff00000001804 */
[C---:B------:R-:W-:Y:S01]  /*122f0*/  HMMA.16816.F32 R8, R160.reuse, R170, R8 ;  /* 0x000000aaa008723c */ /* 0x040fe20000001808 */
[----:B------:R-:W1:Y:S01]  /*12300*/  LDSM.16.M88.4 R168, [R150+0x3800] ;  /* 0x0038000096a8783b */ /* 0x000e620000000200 */
[----:B------:R-:W-:Y:S06]  /*12310*/  DEPBAR.LE SB0, 0x0 ;  /* 0x000080000000791a */ /* 0x000fec0000000000 */
[C---:B------:R-:W-:Y:S01]  /*12320*/  HMMA.16816.F32 R12, R160.reuse, R172, R12 ;  /* 0x000000aca00c723c */ /* 0x040fe2000000180c */
[----:B------:R-:W-:Y:S07]  /*12330*/  BAR.SYNC.DEFER_BLOCKING 0x0 ;  /* 0x0000000000007b1d */ /* 0x000fee0000010000 */
[----:B------:R-:W-:Y:S08]  /*12340*/  HMMA.16816.F32 R16, R160, R174, R16 ;  /* 0x000000aea010723c */ /* 0x000ff00000001810 */
[C---:B--2---:R-:W-:Y:S08]  /*12350*/  HMMA.16816.F32 R4, R164.reuse, R176, R4 ;  /* 0x000000b0a404723c */ /* 0x044ff00000001804 */
[C---:B------:R-:W-:Y:S08]  /*12360*/  HMMA.16816.F32 R8, R164.reuse, R178, R8 ;  /* 0x000000b2a408723c */ /* 0x040ff00000001808 */
[C---:B-1----:R-:W-:Y:S08]  /*12370*/  HMMA.16816.F32 R12, R164.reuse, R168, R12 ;  /* 0x000000a8a40c723c */ /* 0x042ff0000000180c */
[----:B------:R-:W-:Y:S01]  /*12380*/  FSEL R162, R4, -INF , P0 ;  /* 0xff80000004a27808 */ /* 0x000fe20000000000 */
[----:B------:R-:W-:Y:S03]  /*12390*/  HMMA.16816.F32 R16, R164, R170, R16 ;  /* 0x000000aaa410723c */ /* 0x000fe60000001810 */
[----:B------:R-:W-:Y:S02]  /*123a0*/  ISETP.GT.AND P0, PT, R2, 0x8, PT ;  /* 0x000000080200780c */ /* 0x000fe40003f04270 */
[----:B------:R-:W-:Y:S02]  /*123b0*/  FMNMX.FTZ R4, R162, R3, !PT ;  /* 0x00000003a2047209 */ /* 0x000fe40007810000 */
[----:B------:R-:W-:Y:S02]  /*123c0*/  FSEL R140, R5, -INF , P1 ;  /* 0xff800000058c7808 */ /* 0x000fe40000800000 */
[----:B------:R-:W-:Y:S02]  /*123d0*/  FSEL R161, R8, -INF , P0 ;  /* 0xff80000008a17808 */ /* 0x000fe40000000000 */
[----:B------:R-:W-:Y:S02]  /*123e0*/  ISETP.GT.AND P1, PT, R2, 0x10, PT ;  /* 0x000000100200780c */ /* 0x000fe40003f24270 */
[----:B------:R-:W-:Y:S02]  /*123f0*/  FMNMX.FTZ R4, R140, R4, !PT ;  /* 0x000000048c047209 */ /* 0x000fe40007810000 */
[----:B------:R-:W-:Y:S02]  /*12400*/  FSEL R160, R9, -INF , P2 ;  /* 0xff80000009a07808 */ /* 0x000fe40001000000 */
[----:B------:R-:W-:Y:S02]  /*12410*/  FMNMX.FTZ R4, R161, R4, !PT ;  /* 0x00000004a1047209 */ /* 0x000fe40007810000 */
[----:B------:R-:W-:Y:S02]  /*12420*/  ISETP.GT.AND P0, PT, R0, RZ, PT ;  /* 0x000000ff0000720c */ /* 0x000fe40003f04270 */
[----:B------:R-:W-:Y:S02]  /*12430*/  FSEL R170, R12, -INF , P1 ;  /* 0xff8000000caa7808 */ /* 0x000fe40000800000 */
[----:B------:R-:W-:Y:S02]  /*12440*/  ISETP.GT.AND P1, PT, R2, 0x11, PT ;  /* 0x000000110200780c */ /* 0x000fe40003f24270 */
[----:B------:R-:W-:Y:S02]  /*12450*/  FMNMX.FTZ R4, R160, R4, !PT ;  /* 0x00000004a0047209 */ /* 0x000fe40007810000 */
        /* <DEDUP_REMOVED lines=13> */
[----:B------:R-:W1:Y:S01]  /*12530*/  SHFL.BFLY PT, R5, R2, 0x2, 0x1f ;  /* 0x0c401f0002057f89 */ /* 0x000e6200000e0000 */
[----:B------:R-:W-:Y:S02]  /*12540*/  ISETP.GT.AND P1, PT, R0, 0x8, PT ;  /* 0x000000080000780c */ /* 0x000fe40003f24270 */
[----:B------:R-:W-:Y:S02]  /*12550*/  FMNMX.FTZ R4, R8, R4, !PT ;  /* 0x0000000408047209 */ /* 0x000fe40007810000 */
[----:B------:R-:W-:Y:S02]  /*12560*/  FSEL R7, R10, -INF , P1 ;  /* 0xff8000000a077808 */ /* 0x000fe40000800000 */
[C---:B------:R-:W-:Y:S02]  /*12570*/  ISETP.GT.AND P0, PT, R0.reuse, 0x9, PT ;  /* 0x000000090000780c */ /* 0x040fe40003f04270 */
[----:B------:R-:W-:Y:S02]  /*12580*/  ISETP.GT.AND P1, PT, R0, 0x10, PT ;  /* 0x000000100000780c */ /* 0x000fe40003f24270 */
[----:B------:R-:W-:Y:S02]  /*12590*/  FSEL R6, R11, -INF , P0 ;  /* 0xff8000000b067808 */ /* 0x000fe40000000000 */
        /* <DEDUP_REMOVED lines=8> */
[----:B------:R-:W-:Y:S02]  /*12620*/  ISETP.GT.AND P1, PT, R180, R212, PT ;  /* 0x000000d4b400720c */ /* 0x000fe40003f24270 */
[----:B------:R-:W-:Y:S02]  /*12630*/  ISETP.GT.AND P0, PT, R0, 0x19, PT ;  /* 0x000000190000780c */ /* 0x000fe40003f04270 */
[----:B------:R-:W-:Y:S02]  /*12640*/  FMNMX.FTZ R0, R178, R4, !PT ;  /* 0x00000004b2007209 */ /* 0x000fe40007810000 */
[----:B-1----:R-:W-:Y:S02]  /*12650*/  FMNMX.FTZ R4, R2, R5, !PT ;  /* 0x0000000502047209 */ /* 0x002fe40007810000 */
[----:B------:R-:W-:Y:S02]  /*12660*/  FSEL R143, R19, -INF , P0 ;  /* 0xff800000138f7808 */ /* 0x000fe40000000000 */
[----:B------:R-:W-:Y:S01]  /*12670*/  FMNMX.FTZ R0, R179, R0, !PT ;  /* 0x00000000b3007209 */ /* 0x000fe20007810000 */
[----:B------:R-:W1:Y:S02]  /*12680*/  SHFL.BFLY PT, R13, R4, 0x1, 0x1f ;  /* 0x0c201f00040d7f89 */ /* 0x000e6400000e0000 */
[----:B------:R-:W-:Y:S01]  /*12690*/  @P1 SHF.R.S32.HI R5, RZ, 0x1f, R202 ;  /* 0x0000001fff051819 */ /* 0x000fe200000114ca */
[----:B------:R-:W-:Y:S01]  /*126a0*/  @P1 IMAD.WIDE.U32 R10, R202, c[0x0][0x1e0], RZ ;  /* 0x00007800ca0a1a25 */ /* 0x000fe200078e00ff */
[----:B------:R-:W-:Y:S03]  /*126b0*/  FMNMX.FTZ R0, R143, R0, !PT ;  /* 0x000000008f007209 */ /* 0x000fe60007810000 */
[----:B------:R-:W-:Y:S01]  /*126c0*/  @P1 IMAD R12, R5, c[0x0][0x1e0], RZ ;  /* 0x00007800050c1a24 */ /* 0x000fe200078e02ff */
[----:B------:R-:W-:Y:S01]  /*126d0*/  @P1 LEA R5, P0, R10, R218, 0x5 ;  /* 0x000000da0a051211 */ /* 0x000fe200078028ff */
[----:B------:R-:W2:Y:S02]  /*126e0*/  SHFL.BFLY PT, R2, R0, 0x2, 0x1f ;  /* 0x0c401f0000027f89 */ /* 0x000ea400000e0000 */
[----:B------:R-:W-:Y:S05]  /*126f0*/  @P1 IMAD R12, R202, c[0x0][0x1e4], R12 ;  /* 0x00007900ca0c1a24 */ /* 0x000fea00078e020c */
[----:B------:R-:W-:Y:S04]  /*12700*/  @P1 IADD3 R11, R11, R12, RZ ;  /* 0x0000000c0b0b1210 */ /* 0x000fe80007ffe0ff */
[----:B------:R-:W-:Y:S02]  /*12710*/  @P1 LEA.HI.X R11, R10, R222, R11, 0x5, P0 ;  /* 0x000000de0a0b1211 */ /* 0x000fe400000f2c0b */
[----:B-1----:R-:W-:Y:S02]  /*12720*/  FMNMX.FTZ R141, R4, R13, !PT ;  /* 0x0000000d048d7209 */ /* 0x002fe40007810000 */
[----:B------:R-:W-:Y:S03]  /*12730*/  @P1 LEA R4, P0, R5, c[0x0][0x1c8], 0x1 ;  /* 0x0000720005041a11 */ /* 0x000fe600078008ff */
[----:B------:R-:W-:Y:S01]  /*12740*/  FMUL.FTZ R10, R141, c[0x0][0x2d0] ;  /* 0x0000b4008d0a7a20 */ /* 0x000fe20000410000 */
[----:B------:R-:W-:Y:S02]  /*12750*/  @P1 LEA.HI.X R5, R5, c[0x0][0x1cc], R11, 0x1, P0 ;  /* 0x0000730005051a11 */ /* 0x000fe400000f0c0b */
[----:B------:R-:W-:Y:S02]  /*12760*/  FSETP.NEU.FTZ.AND P0, PT, R141, -INF , PT ;  /* 0xff8000008d00780b */ /* 0x000fe40003f1d000 */
[----:B--2---:R-:W-:Y:S01]  /*12770*/  FMNMX.FTZ R0, R0, R2, !PT ;  /* 0x0000000200007209 */ /* 0x004fe20007810000 */
[----:B------:R1:W-:Y:S01]  /*12780*/  @P1 LDGSTS.E.BYPASS.LTC128B.128 [R201+0xc080], [R4.64], !P3 ;  /* 0x0c08000004c91fae */ /* 0x0003e2000d901d46 */
[----:B------:R-:W-:Y:S05]  /*12790*/  FSEL R168, R10, RZ, P0 ;  /* 0x000000ff0aa87208 */ /* 0x000fea0000000000 */
[--C-:B------:R-:W-:Y:S01]  /*127a0*/  FFMA.FTZ R10, R162, c[0x0][0x2d0], -R168.reuse ;  /* 0x0000b400a20a7a23 */ /* 0x100fe200000108a8 */
[----:B------:R-:W2:Y:S03]  /*127b0*/  SHFL.BFLY PT, R2, R0, 0x1, 0x1f ;  /* 0x0c201f0000027f89 */ /* 0x000ea600000e0000 */
[----:B------:R3:W-:Y:S04]  /*127c0*/  MUFU.EX2 R207, R10 ;  /* 0x0000000a00cf7308 */ /* 0x0007e80000000800 */
[----:B------:R1:W-:Y:S07]  /*127d0*/  @P1 LDGSTS.E.BYPASS.LTC128B.128 [R201+0xd080], [R4.64+0x80], !P6 ;  /* 0x0d08008004c91fae */ /* 0x0003ee000f101d46 */
[----:B------:R1:W-:Y:S07]  /*127e0*/  @P1 LDGSTS.E.BYPASS.LTC128B.128 [R201+0xe080], [R4.64+0x100], !P5 ;  /* 0x0e08010004c91fae */ /* 0x0003ee000e901d46 */
[----:B------:R1:W-:Y:S01]  /*127f0*/  @P1 LDGSTS.E.BYPASS.LTC128B.128 [R201+0xf080], [R4.64+0x180], !P4 ;  /* 0x0f08018004c91fae */ /* 0x0003e2000e101d46 */
[--C-:B---3--:R-:W-:Y:S01]  /*12800*/  FFMA.FTZ R10, R140, c[0x0][0x2d0], -R168.reuse ;  /* 0x0000b4008c0a7a23 */ /* 0x108fe200000108a8 */
[----:B--2---:R-:W-:Y:S01]  /*12810*/  FMNMX.FTZ R140, R0, R2, !PT ;  /* 0x00000002008c7209 */ /* 0x004fe20007810000 */
[--C-:B------:R-:W-:Y:S04]  /*12820*/  FFMA.FTZ R0, R161, c[0x0][0x2d0], -R168.reuse ;  /* 0x0000b400a1007a23 */ /* 0x100fe800000108a8 */
[----:B------:R-:W2:Y:S01]  /*12830*/  LDSM.16.MT88.4 R12, [R185] ;  /* 0x00000000b90c783b */ /* 0x000ea20000004200 */
[----:B------:R3:W4:Y:S01]  /*12840*/  MUFU.EX2 R206, R10 ;  /* 0x0000000a00ce7308 */ /* 0x0007220000000800 */
[----:B------:R-:W-:Y:S05]  /*12850*/  FFMA.FTZ R2, R160, c[0x0][0x2d0], -R168 ;  /* 0x0000b400a0027a23 */ /* 0x000fea00000108a8 */
[----:B------:R-:W5:Y:S04]  /*12860*/  LDSM.16.MT88.4 R164, [R186] ;  /* 0x00000000baa4783b */ /* 0x000f680000004200 */
[----:B------:R1:W-:Y:S03]  /*12870*/  MUFU.EX2 R205, R0 ;  /* 0x0000000000cd7308 */ /* 0x0003e60000000800 */
[----:B------:R-:W0:Y:S07]  /*12880*/  LDGDEPBAR ;  /* 0x00000000000079af */ /* 0x000e2e0000000000 */
[----:B------:R-:W2:Y:S01]  /*12890*/  MUFU.EX2 R204, R2 ;  /* 0x0000000200cc7308 */ /* 0x000ea20000000800 */
[----:B---3--:R-:W-:Y:S01]  /*128a0*/  FMUL.FTZ R10, R140, c[0x0][0x2d0] ;  /* 0x0000b4008c0a7a20 */ /* 0x008fe20000410000 */
[----:B----4-:R-:W-:Y:S02]  /*128b0*/  F2FP.PACK_AB R160, R206, R207 ;  /* 0x000000cfcea0723e */ /* 0x010fe400000000ff */
[----:B-1----:R-:W-:Y:S02]  /*128c0*/  FSEL R0, R141, RZ, P0 ;  /* 0x000000ff8d007208 */ /* 0x002fe40000000000 */
[----:B------:R-:W-:Y:S03]  /*128d0*/  FSETP.NEU.FTZ.AND P0, PT, R140, -INF , PT ;  /* 0xff8000008c00780b */ /* 0x000fe60003f1d000 */
[----:B------:R-:W-:Y:S01]  /*128e0*/  FADD.FTZ R0, -R0, R3 ;  /* 0x0000000300007221 */ /* 0x000fe20000010100 */
[----:B------:R-:W-:Y:S03]  /*128f0*/  FSEL R169, R10, RZ, P0 ;  /* 0x000000ff0aa97208 */ /* 0x000fe60000000000 */
[----:B------:R-:W-:Y:S01]  /*12900*/  FMUL.FTZ R0, R0, c[0x0][0x2d0] ;  /* 0x0000b40000007a20 */ /* 0x000fe20000410000 */
[----:B--2---:R-:W-:Y:S01]  /*12910*/  F2FP.PACK_AB R162, R204, R205 ;  /* 0x000000cdcca2723e */ /* 0x004fe200000000ff */
[--C-:B------:R-:W-:Y:S02]  /*12920*/  FFMA.FTZ R2, R9, c[0x0][0x2d0], -R169.reuse ;  /* 0x0000b40009027a23 */ /* 0x100fe400000108a9 */
[----:B------:R-:W1:Y:S10]  /*12930*/  MUFU.EX2 R3, R0 ;  /* 0x0000000000037308 */ /* 0x000e740000000800 */
[----:B------:R2:W-:Y:S01]  /*12940*/  MUFU.EX2 R203, R2 ;  /* 0x0000000200cb7308 */ /* 0x0005e20000000800 */
[C---:B-1----:R-:W-:Y:S02]  /*12950*/  FMUL.FTZ R4, R3.reuse, R152 ;  /* 0x0000009803047220 */ /* 0x042fe40000410000 */
[C---:B------:R-:W-:Y:S02]  /*12960*/  FMUL.FTZ R5, R3.reuse, R153 ;  /* 0x0000009903057220 */ /* 0x040fe40000410000 */
[C---:B------:R-:W-:Y:S02]  /*12970*/  FMUL.FTZ R9, R3.reuse, R157 ;  /* 0x0000009d03097220 */ /* 0x040fe40000410000 */
[C---:B------:R-:W-:Y:S02]  /*12980*/  FMUL.FTZ R16, R3.reuse, R136 ;  /* 0x0000008803107220 */ /* 0x040fe40000410000 */
[C---:B------:R-:W-:Y:S02]  /*12990*/  FMUL.FTZ R17, R3.reuse, R137 ;  /* 0x0000008903117220 */ /* 0x040fe40000410000 */
[--C-:B--2---:R-:W-:Y:S02]  /*129a0*/  FFMA.FTZ R2, R8, c[0x0][0x2d0], -R169.reuse ;  /* 0x0000b40008027a23 */ /* 0x104fe400000108a9 */
        /* <DEDUP_REMOVED lines=74> */
[C---:B------:R-:W-:Y:S02]  /*12e50*/  HMMA.16816.F32 R4, R160.reuse, R12, R4 ;  /* 0x0000000ca004723c */ /* 0x040fe40000001804 */
[----:B------:R-:W-:Y:S03]  /*12e60*/  LDSM.16.MT88.4 R156, [R185+0x800] ;  /* 0x00080000b99c783b */ /* 0x000fe60000004200 */
        /* <DEDUP_REMOVED lines=9> */
[----:B------:R-:W2:Y:S01]  /*12f00*/  LDSM.16.MT88.4 R132, [R187] ;  /* 0x00000000bb84783b */ /* 0x000ea20000004200 */
[C---:B------:R-:W-:Y:S02]  /*12f10*/  FMUL.FTZ R23, R0.reuse, R23 ;  /* 0x0000001700177220 */ /* 0x040fe40000410000 */
[C---:B-----5:R-:W-:Y:S03]  /*12f20*/  HMMA.16816.F32 R12, R160.reuse, R164, R12 ;  /* 0x000000a4a00c723c */ /* 0x060fe6000000180c */
        /* <DEDUP_REMOVED lines=30> */
[----:B------:R-:W-:Y:S02]  /*13110*/  FMUL.FTZ R63, R0, R63 ;  /* 0x0000003f003f7220 */ /* 0x000fe40000410000 */
[C---:B-1----:R-:W-:Y:S04]  /*13120*/  HMMA.16816.F32 R44, R160.reuse, R152, R44 ;  /* 0x00000098a02c723c */ /* 0x042fe8000000182c */
[--C-:B------:R-:W-:Y:S02]  /*13130*/  FFMA.FTZ R2, R170, c[0x0][0x2d0], -R168.reuse ;  /* 0x0000b400aa027a23 */ /* 0x100fe400000108a8 */
[C---:B------:R-:W-:Y:S02]  /*13140*/  FMUL.FTZ R66, R0.reuse, R66 ;  /* 0x0000004200427220 */ /* 0x040fe40000410000 */
[C---:B------:R-:W-:Y:S01]  /*13150*/  HMMA.16816.F32 R48, R160.reuse, R154, R48 ;  /* 0x0000009aa030723c */ /* 0x040fe20000001830 */
[----:B------:R-:W1:Y:S01]  /*13160*/  LDSM.16.MT88.4 R152, [R185+0x2000] ;  /* 0x00200000b998783b */ /* 0x000e620000004200 */
[----:B------:R4:W-:Y:S02]  /*13170*/  MUFU.EX2 R175, R2 ;  /* 0x0000000200af7308 */ /* 0x0009e40000000800 */
        /* <DEDUP_REMOVED lines=26> */
[----:B------:R-:W-:Y:S01]  /*13320*/  FMUL.FTZ R98, R0, R98 ;  /* 0x0000006200627220 */ /* 0x000fe20000410000 */
[C---:B--2---:R-:W-:Y:S03]  /*13330*/  HMMA.16816.F32 R76, R160.reuse, R132, R76 ;  /* 0x00000084a04c723c */ /* 0x044fe6000000184c */
[--C-:B---3--:R-:W-:Y:S02]  /*13340*/  FFMA.FTZ R2, R172, c[0x0][0x2d0], -R168.reuse ;  /* 0x0000b400ac027a23 */ /* 0x108fe400000108a8 */
[C---:B------:R-:W-:Y:S02]  /*13350*/  FMUL.FTZ R99, R0.reuse, R99 ;  /* 0x0000006300637220 */ /* 0x040fe40000410000 */
[----:B------:R2:W-:Y:S01]  /*13360*/  MUFU.EX2 R173, R2 ;  /* 0x0000000200ad7308 */ /* 0x0005e20000000800 */
[C---:B------:R-:W-:Y:S01]  /*13370*/  HMMA.16816.F32 R80, R160.reuse, R134, R80 ;  /* 0x00000086a050723c */ /* 0x040fe20000001850 */
[----:B------:R-:W3:Y:S03]  /*13380*/  LDSM.16.MT88.4 R132, [R185+0x3000] ;  /* 0x00300000b984783b */ /* 0x000ee60000004200 */
        /* <DEDUP_REMOVED lines=10> */
[--C-:B--2---:R-:W-:Y:S02]  /*13430*/  FFMA.FTZ R2, R177, c[0x0][0x2d0], -R169.reuse ;  /* 0x0000b400b1027a23 */ /* 0x104fe400000108a9 */
[C---:B-1----:R-:W-:Y:S02]  /*13440*/  HMMA.16816.F32 R92, R160.reuse, R152, R92 ;  /* 0x00000098a05c723c */ /* 0x042fe4000000185c */
[----:B------:R1:W-:Y:S02]  /*13450*/  MUFU.EX2 R170, R2 ;  /* 0x0000000200aa7308 */ /* 0x0003e40000000800 */
        /* <DEDUP_REMOVED lines=14> */
[C---:B-----5:R-:W-:Y:S03]  /*13540*/  HMMA.16816.F32 R108, R160.reuse, R136, R108 ;  /* 0x00000088a06c723c */ /* 0x060fe6000000186c */
[----:B------:R-:W-:Y:S02]  /*13550*/  FMUL.FTZ R129, R3, R129 ;  /* 0x0000008103817220 */ /* 0x000fe40000410000 */
[C---:B------:R-:W-:Y:S02]  /*13560*/  FMUL.FTZ R130, R0.reuse, R130 ;  /* 0x0000008200827220 */ /* 0x040fe40000410000 */
[----:B------:R-:W-:Y:S01]  /*13570*/  FMUL.FTZ R131, R0, R131 ;  /* 0x0000008300837220 */ /* 0x000fe20000410000 */
[C---:B------:R-:W-:Y:S01]  /*13580*/  HMMA.16816.F32 R112, R160.reuse, R138, R112 ;  /* 0x0000008aa070723c */ /* 0x040fe20000001870 */
[----:B------:R-:W5:Y:S03]  /*13590*/  LDSM.16.MT88.4 R136, [R186+0x800] ;  /* 0x00080000ba88783b */ /* 0x000f660000004200 */
[----:B------:R-:W-:Y:S02]  /*135a0*/  FFMA.FTZ R168, R176, c[0x0][0x2d0], -R168 ;  /* 0x0000b400b0a87a23 */ /* 0x000fe400000108a8 */
[----:B------:R-:W-:Y:S02]  /*135b0*/  FFMA.FTZ R0, R0, R208, R203 ;  /* 0x000000d000007223 */ /* 0x000fe400000100cb */
[C---:B--2---:R-:W-:Y:S01]  /*135c0*/  HMMA.16816.F32 R116, R160.reuse, R152, R116 ;  /* 0x00000098a074723c */ /* 0x044fe20000001874 */
[----:B------:R-:W2:Y:S03]  /*135d0*/  MUFU.EX2 R172, R168 ;  /* 0x000000a800ac7308 */ /* 0x000ea60000000800 */
[----:B------:R-:W-:Y:S02]  /*135e0*/  FADD.FTZ R0, R183, R0 ;  /* 0x00000000b7007221 */ /* 0x000fe40000010000 */
[--C-:B-1----:R-:W-:Y:S02]  /*135f0*/  FFMA.FTZ R2, R179, c[0x0][0x2d0], -R169.reuse ;  /* 0x0000b400b3027a23 */ /* 0x102fe400000108a9 */
[C---:B------:R-:W-:Y:S03]  /*13600*/  HMMA.16816.F32 R120, R160.reuse, R154, R120 ;  /* 0x0000009aa078723c */ /* 0x040fe60000001878 */
[----:B------:R1:W-:Y:S01]  /*13610*/  MUFU.EX2 R168, R2 ;  /* 0x0000000200a87308 */ /* 0x0003e20000000800 */
[----:B------:R-:W-:Y:S02]  /*13620*/  FFMA.FTZ R169, R143, c[0x0][0x2d0], -R169 ;  /* 0x0000b4008fa97a23 */ /* 0x000fe400000108a9 */
[----:B------:R-:W-:Y:S02]  /*13630*/  FADD.FTZ R0, R182, R0 ;  /* 0x00000000b6007221 */ /* 0x000fe40000010000 */
[C---:B---3--:R-:W-:Y:S04]  /*13640*/  HMMA.16816.F32 R124, R160.reuse, R132, R124 ;  /* 0x00000084a07c723c */ /* 0x048fe8000000187c */
[----:B------:R-:W-:Y:S01]  /*13650*/  FADD.FTZ R0, R181, R0 ;  /* 0x00000000b5007221 */ /* 0x000fe20000010000 */
[----:B------:R-:W3:Y:S03]  /*13660*/  MUFU.EX2 R142, R169 ;  /* 0x000000a9008e7308 */ /* 0x000ee60000000800 */
[----:B------:R-:W-:Y:S07]  /*13670*/  HMMA.16816.F32 R128, R160, R134, R128 ;  /* 0x00000086a080723c */ /* 0x000fee0000001880 */
[----:B----4-:R-:W-:Y:S02]  /*13680*/  F2FP.PACK_AB R160, R174, R175 ;  /* 0x000000afaea0723e */ /* 0x010fe400000000ff */
[----:B--2---:R-:W-:Y:S03]  /*13690*/  F2FP.PACK_AB R162, R172, R173 ;  /* 0x000000adaca2723e */ /* 0x004fe600000000ff */
[----:B------:R-:W-:Y:S01]  /*136a0*/  F2FP.PACK_AB R161, R171, R170 ;  /* 0x000000aaaba1723e */ /* 0x000fe200000000ff */
[----:B-1----:R-:W-:Y:S02]  /*136b0*/  FFMA.FTZ R2, R3, R209, R207 ;  /* 0x000000d103027223 */ /* 0x002fe400000100cf */
[----:B------:R-:W-:Y:S02]  /*136c0*/  FADD.FTZ R3, R170, R0 ;  /* 0x00000000aa037221 */ /* 0x000fe40000010000 */
[----:B------:R-:W-:Y:S02]  /*136d0*/  FADD.FTZ R2, R206, R2 ;  /* 0x00000002ce027221 */ /* 0x000fe40000010000 */
[----:B------:R-:W-:Y:S01]  /*136e0*/  FADD.FTZ R3, R171, R3 ;  /* 0x00000003ab037221 */ /* 0x000fe20000010000 */
[----:B---3--:R-:W-:Y:S01]  /*136f0*/  F2FP.PACK_AB R163, R142, R168 ;  /* 0x000000a88ea3723e */ /* 0x008fe200000000ff */
[----:B------:R-:W-:Y:S04]  /*13700*/  FADD.FTZ R2, R205, R2 ;  /* 0x00000002cd027221 */ /* 0x000fe80000010000 */
[----:B------:R-:W-:Y:S02]  /*13710*/  FADD.FTZ R2, R204, R2 ;  /* 0x00000002cc027221 */ /* 0x000fe40000010000 */
[C---:B------:R-:W-:Y:S01]  /*13720*/  HMMA.16816.F32 R152, R160.reuse, R156, R4 ;  /* 0x0000009ca098723c */ /* 0x040fe20000001804 */
[----:B------:R-:W1:Y:S02]  /*13730*/  LDSM.16.MT88.4 R4, [R187+0x800] ;  /* 0x00080000bb04783b */ /* 0x000e640000004200 */
[----:B------:R-:W-:Y:S04]  /*13740*/  FADD.FTZ R2, R175, R2 ;  /* 0x00000002af027221 */ /* 0x000fe80000010000 */
[----:B------:R-:W-:Y:S01]  /*13750*/  FADD.FTZ R0, R174, R2 ;  /* 0x00000002ae007221 */ /* 0x000fe20000010000 */
[C---:B------:R-:W-:Y:S01]  /*13760*/  HMMA.16816.F32 R156, R160.reuse, R158, R8 ;  /* 0x0000009ea09c723c */ /* 0x040fe20000001808 */
[----:B------:R-:W2:Y:S03]  /*13770*/  LDSM.16.MT88.4 R8, [R185+0x1800] ;  /* 0x00180000b908783b */ /* 0x000ea60000004200 */
[----:B------:R-:W-:Y:S02]  /*13780*/  FADD.FTZ R2, R173, R0 ;  /* 0x00000000ad027221 */ /* 0x000fe40000010000 */
[----:B------:R-:W-:Y:S01]  /*13790*/  FADD.FTZ R0, R168, R3 ;  /* 0x00000003a8007221 */ /* 0x000fe20000010000 */
[----:B------:R-:W-:Y:S01]  /*137a0*/  MOV R3, R141 ;  /* 0x0000008d00037202 */ /* 0x000fe20000000f00 */
[C---:B-----5:R-:W-:Y:S01]  /*137b0*/  HMMA.16816.F32 R132, R160.reuse, R136, R12 ;  /* 0x00000088a084723c */ /* 0x060fe2000000180c */
[----:B------:R-:W3:Y:S03]  /*137c0*/  LDSM.16.MT88.4 R12, [R186+0x1800] ;  /* 0x00180000ba0c783b */ /* 0x000ee60000004200 */
[----:B------:R-:W-:Y:S02]  /*137d0*/  FADD.FTZ R209, R172, R2 ;  /* 0x00000002acd17221 */ /* 0x000fe40000010000 */
[----:B------:R-:W-:Y:S01]  /*137e0*/  FADD.FTZ R208, R142, R0 ;  /* 0x000000008ed07221 */ /* 0x000fe20000010000 */
[----:B------:R-:W-:Y:S01]  /*137f0*/  MOV R142, R140 ;  /* 0x0000008c008e7202 */ /* 0x000fe20000000f00 */
        /* <DEDUP_REMOVED lines=40> */
.L_x_3687:
[----:B------:R-:W-:-:S13]  /*13a80*/  ISETP.GE.AND P0, PT, R202, R212, PT ;  /* 0x000000d4ca00720c */ /* 0x000fda0003f06270 */
[----:B------:R-:W-:Y:S05]  /*13a90*/  @!P0 BRA `(.L_x_3689) ;  /* 0x00001d4000008947 */ /* 0x000fea0003800000 */
[----:B------:R-:W-:Y:S02]  /*13aa0*/  MOV R143, R140 ;  /* 0x0000008c008f7202 */ /* 0x000fe40000000f00 */
[----:B------:R-:W-:Y:S02]  /*13ab0*/  MOV R142, R141 ;  /* 0x0000008d008e7202 */ /* 0x000fe40000000f00 */
.L_x_3690:
        /* <DEDUP_REMOVED lines=16> */
[----:B------:R-:W1:Y:S07]  /*13bc0*/  LDSM.16.M88.4 R8, [R184] ;  /* 0x00000000b808783b */ /* 0x000e6e0000000200 */
[----:B------:R-:W2:Y:S07]  /*13bd0*/  LDSM.16.M88.4 R160, [R184+0x800] ;  /* 0x00080000b8a0783b */ /* 0x000eae0000000200 */
[----:B------:R-:W-:Y:S07]  /*13be0*/  LDSM.16.M88.4 R164, [R190] ;  /* 0x00000000bea4783b */ /* 0x000fee0000000200 */
[----:B------:R-:W3:Y:S07]  /*13bf0*/  LDSM.16.M88.4 R168, [R193] ;  /* 0x00000000c1a8783b */ /* 0x000eee0000000200 */
[----:B------:R-:W4:Y:S07]  /*13c00*/  LDSM.16.M88.4 R172, [R194] ;  /* 0x00000000c2ac783b */ /* 0x000f2e0000000200 */
[----:B------:R-:W-:Y:S01]  /*13c10*/  @!PT LDS RZ, [RZ] ;  /* 0x00000000fffff984 */ /* 0x000fe20000000800 */
[----:B------:R-:W-:Y:S01]  /*13c20*/  @!PT LDS RZ, [RZ] ;  /* 0x00000000fffff984 */ /* 0x000fe20000000800 */
[----:B------:R-:W-:Y:S01]  /*13c30*/  @!PT LDS RZ, [RZ] ;  /* 0x00000000fffff984 */ /* 0x000fe20000000800 */
[----:B------:R5:W-:Y:S01]  /*13c40*/  LDGSTS.E.BYPASS.LTC128B.128 [R215+0x8080], [R2.64], !P2 ;  /* 0x0808000002d77fae */ /* 0x000be2000d101d46 */
[C---:B-1----:R-:W-:Y:S06]  /*13c50*/  HMMA.16816.F32 R4, R16.reuse, R8, RZ ;  /* 0x000000081004723c */ /* 0x042fec00000018ff */
[----:B------:R5:W-:Y:S02]  /*13c60*/  LDGSTS.E.BYPASS.LTC128B.128 [R215+0x9080], [R2.64+0x80], !P6 ;  /* 0x0908008002d77fae */ /* 0x000be4000f101d46 */
[C---:B------:R-:W-:Y:S05]  /*13c70*/  HMMA.16816.F32 R8, R16.reuse, R10, RZ ;  /* 0x0000000a1008723c */ /* 0x040fea00000018ff */
[----:B------:R5:W-:Y:S03]  /*13c80*/  LDGSTS.E.BYPASS.LTC128B.128 [R215+0xa080], [R2.64+0x100], !P5 ;  /* 0x0a08010002d77fae */ /* 0x000be6000e901d46 */
[C---:B--2---:R-:W-:Y:S04]  /*13c90*/  HMMA.16816.F32 R12, R16.reuse, R160, RZ ;  /* 0x000000a0100c723c */ /* 0x044fe800000018ff */
[----:B------:R5:W-:Y:S04]  /*13ca0*/  LDGSTS.E.BYPASS.LTC128B.128 [R215+0xb080], [R2.64+0x180], !P4 ;  /* 0x0b08018002d77fae */ /* 0x000be8000e101d46 */
        /* <DEDUP_REMOVED lines=11> */
[----:B------:R-:W4:Y:S01]  /*13d60*/  LDSM.16.M88.4 R172, [R150+0x800] ;  /* 0x0008000096ac783b */ /* 0x000f220000000200 */
[C---:B-1----:R-:W-:Y:S08]  /*13d70*/  HMMA.16816.F32 R4, R160.reuse, R176, R4 ;  /* 0x000000b0a004723c */ /* 0x042ff00000001804 */
[C---:B------:R-:W-:Y:S01]  /*13d80*/  HMMA.16816.F32 R8, R160.reuse, R178, R8 ;  /* 0x000000b2a008723c */ /* 0x040fe20000001808 */
[----:B------:R-:W-:Y:S07]  /*13d90*/  LDSM.16.M88.4 R176, [R184+0x1000] ;  /* 0x00100000b8b0783b */ /* 0x000fee0000000200 */
[C---:B--2---:R-:W-:Y:S08]  /*13da0*/  HMMA.16816.F32 R12, R160.reuse, R180, R12 ;  /* 0x000000b4a00c723c */ /* 0x044ff0000000180c */
[----:B------:R-:W-:Y:S01]  /*13db0*/  HMMA.16816.F32 R16, R160, R182, R16 ;  /* 0x000000b6a010723c */ /* 0x000fe20000001810 */
[----:B------:R-:W1:Y:S07]  /*13dc0*/  LDSM.16.M88.4 R160, [R189+0x4000] ;  /* 0x00400000bda0783b */ /* 0x000e6e0000000200 */
[C---:B---3--:R-:W-:Y:S01]  /*13dd0*/  HMMA.16816.F32 R4, R164.reuse, R168, R4 ;  /* 0x000000a8a404723c */ /* 0x048fe20000001804 */
[----:B------:R-:W2:Y:S07]  /*13de0*/  LDSM.16.M88.4 R180, [R184+0x1800] ;  /* 0x00180000b8b4783b */ /* 0x000eae0000000200 */
[C---:B------:R-:W-:Y:S01]  /*13df0*/  HMMA.16816.F32 R8, R164.reuse, R170, R8 ;  /* 0x000000aaa408723c */ /* 0x040fe20000001808 */
[----:B------:R-:W-:Y:S07]  /*13e00*/  LDSM.16.M88.4 R168, [R196] ;  /* 0x00000000c4a8783b */ /* 0x000fee0000000200 */
[C---:B----4-:R-:W-:Y:S08]  /*13e10*/  HMMA.16816.F32 R12, R164.reuse, R172, R12 ;  /* 0x000000aca40c723c */ /* 0x050ff0000000180c */
[----:B------:R-:W-:Y:S01]  /*13e20*/  HMMA.16816.F32 R16, R164, R174, R16 ;  /* 0x000000aea410723c */ /* 0x000fe20000001810 */
[----:B------:R-:W3:Y:S07]  /*13e30*/  LDSM.16.M88.4 R164, [R190+0x4000] ;  /* 0x00400000bea4783b */ /* 0x000eee0000000200 */
[----:B------:R-:W4:Y:S01]  /*13e40*/  LDSM.16.M88.4 R172, [R195] ;  /* 0x00000000c3ac783b */ /* 0x000f220000000200 */
        /* <DEDUP_REMOVED lines=9> */
[----:B------:R-:W-:Y:S07]  /*13ee0*/  LDSM.16.M88.4 R168, [R150+0x1000] ;  /* 0x0010000096a8783b */ /* 0x000fee0000000200 */
[C---:B----4-:R-:W-:Y:S08]  /*13ef0*/  HMMA.16816.F32 R12, R164.reuse, R172, R12 ;  /* 0x000000aca40c723c */ /* 0x050ff0000000180c */
[----:B------:R-:W-:Y:S01]  /*13f00*/  HMMA.16816.F32 R16, R164, R174, R16 ;  /* 0x000000aea410723c */ /* 0x000fe20000001810 */
[----:B------:R-:W3:Y:S07]  /*13f10*/  LDSM.16.M88.4 R164, [R191+0x4000] ;  /* 0x00400000bfa4783b */ /* 0x000eee0000000200 */
        /* <DEDUP_REMOVED lines=50> */
[----:B------:R-:W-:Y:S07]  /*14240*/  LDSM.16.M88.4 R180, [R150+0x3800] ;  /* 0x0038000096b4783b */ /* 0x000fee0000000200 */
[C---:B------:R-:W-:Y:S01]  /*14250*/  HMMA.16816.F32 R8, R164.reuse, R170, R8 ;  /* 0x000000aaa408723c */ /* 0x040fe20000001808 */
[----:B------:R-:W2:Y:S07]  /*14260*/  LDSM.16.M88.4 R168, [R151+0x3800] ;  /* 0x0038000097a8783b */ /* 0x000eae0000000200 */
[C---:B----4-:R-:W-:Y:S08]  /*14270*/  HMMA.16816.F32 R12, R164.reuse, R172, R12 ;  /* 0x000000aca40c723c */ /* 0x050ff0000000180c */
[----:B------:R-:W-:Y:S01]  /*14280*/  HMMA.16816.F32 R16, R164, R174, R16 ;  /* 0x000000aea410723c */ /* 0x000fe20000001810 */
[----:B------:R-:W-:Y:S07]  /*14290*/  LDSM.16.M88.4 R164, [R191+0xc000] ;  /* 0x00c00000bfa4783b */ /* 0x000fee0000000200 */
[----:B------:R-:W3:Y:S01]  /*142a0*/  LDSM.16.M88.4 R172, [R150+0x3000] ;  /* 0x0030000096ac783b */ /* 0x000ee20000000200 */
[C---:B-1----:R-:W-:Y:S01]  /*142b0*/  HMMA.16816.F32 R4, R160.reuse, R176, R4 ;  /* 0x000000b0a004723c */ /* 0x042fe20000001804 */
[----:B------:R-:W-:Y:S05]  /*142c0*/  DEPBAR.LE SB0, 0x0 ;  /* 0x000080000000791a */ /* 0x000fea0000000000 */
[----:B------:R-:W-:Y:S02]  /*142d0*/  BAR.SYNC.DEFER_BLOCKING 0x0 ;  /* 0x0000000000007b1d */ /* 0x000fe40000010000 */
[C---:B------:R-:W-:Y:S08]  /*142e0*/  HMMA.16816.F32 R8, R160.reuse, R178, R8 ;  /* 0x000000b2a008723c */ /* 0x040ff00000001808 */
[C---:B--2---:R-:W-:Y:S08]  /*142f0*/  HMMA.16816.F32 R12, R160.reuse, R168, R12 ;  /* 0x000000a8a00c723c */ /* 0x044ff0000000180c */
[----:B------:R-:W-:Y:S08]  /*14300*/  HMMA.16816.F32 R16, R160, R170, R16 ;  /* 0x000000aaa010723c */ /* 0x000ff00000001810 */
[C---:B---3--:R-:W-:Y:S08]  /*14310*/  HMMA.16816.F32 R4, R164.reuse, R172, R4 ;  /* 0x000000aca404723c */ /* 0x048ff00000001804 */
[C---:B------:R-:W-:Y:S08]  /*14320*/  HMMA.16816.F32 R8, R164.reuse, R174, R8 ;  /* 0x000000aea408723c */ /* 0x040ff00000001808 */
[C---:B------:R-:W-:Y:S08]  /*14330*/  HMMA.16816.F32 R12, R164.reuse, R180, R12 ;  /* 0x000000b4a40c723c */ /* 0x040ff0000000180c */
[----:B------:R-:W-:Y:S04]  /*14340*/  HMMA.16816.F32 R16, R164, R182, R16 ;  /* 0x000000b6a410723c */ /* 0x000fe80000001810 */
[----:B------:R-:W-:Y:S02]  /*14350*/  FMNMX.FTZ R0, R4, R142, !PT ;  /* 0x0000008e04007209 */ /* 0x000fe40007810000 */
[----:B-----5:R-:W-:Y:S02]  /*14360*/  FMNMX.FTZ R2, R6, R143, !PT ;  /* 0x0000008f06027209 */ /* 0x020fe40007810000 */
        /* <DEDUP_REMOVED lines=14> */
[----:B------:R-:W-:Y:S06]  /*14450*/  FMNMX.FTZ R0, R19, R0, !PT ;  /* 0x0000000013007209 */ /* 0x000fec0007810000 */
[----:B------:R-:W2:Y:S01]  /*14460*/  SHFL.BFLY PT, R2, R0, 0x2, 0x1f ;  /* 0x0c401f0000027f89 */ /* 0x000ea200000e0000 */
[----:B-1----:R-:W-:Y:S06]  /*14470*/  FMNMX.FTZ R141, R3, R141, !PT ;  /* 0x0000008d038d7209 */ /* 0x002fec0007810000 */
[----:B------:R-:W1:Y:S01]  /*14480*/  SHFL.BFLY PT, R140, R141, 0x1, 0x1f ;  /* 0x0c201f008d8c7f89 */ /* 0x000e6200000e0000 */
[----:B--2---:R-:W-:Y:S06]  /*14490*/  FMNMX.FTZ R0, R0, R2, !PT ;  /* 0x0000000200007209 */ /* 0x004fec0007810000 */
[----:B------:R-:W2:Y:S01]  /*144a0*/  SHFL.BFLY PT, R3, R0, 0x1, 0x1f ;  /* 0x0c201f0000037f89 */ /* 0x000ea200000e0000 */
[----:B-1----:R-:W-:Y:S05]  /*144b0*/  FMNMX.FTZ R141, R141, R140, !PT ;  /* 0x0000008c8d8d7209 */ /* 0x002fea0007810000 */
[C---:B------:R-:W-:Y:S02]  /*144c0*/  FADD.FTZ R2, -R141.reuse, R142 ;  /* 0x0000008e8d027221 */ /* 0x040fe40000010100 */
[----:B------:R-:W-:Y:S01]  /*144d0*/  FMUL.FTZ R142, R141, c[0x0][0x2d0] ;  /* 0x0000b4008d8e7a20 */ /* 0x000fe20000410000 */
[----:B--2---:R-:W-:Y:S01]  /*144e0*/  FMNMX.FTZ R140, R0, R3, !PT ;  /* 0x00000003008c7209 */ /* 0x004fe20007810000 */
[----:B------:R-:W-:Y:S02]  /*144f0*/  FMUL.FTZ R0, R2, c[0x0][0x2d0] ;  /* 0x0000b40002007a20 */ /* 0x000fe40000410000 */
[--C-:B------:R-:W-:Y:S02]  /*14500*/  FFMA.FTZ R3, R4, c[0x0][0x2d0], -R142.reuse ;  /* 0x0000b40004037a23 */ /* 0x100fe4000001088e */
[--C-:B------:R-:W-:Y:S01]  /*14510*/  FFMA.FTZ R4, R8, c[0x0][0x2d0], -R142.reuse ;  /* 0x0000b40008047a23 */ /* 0x100fe2000001088e */
[----:B------:R1:W2:Y:S01]  /*14520*/  MUFU.EX2 R2, R0 ;  /* 0x0000000000027308 */ /* 0x0002a20000000800 */
[--C-:B------:R-:W-:Y:S02]  /*14530*/  FFMA.FTZ R9, R9, c[0x0][0x2d0], -R142.reuse ;  /* 0x0000b40009097a23 */ /* 0x100fe4000001088e */
[--C-:B------:R-:W-:Y:S02]  /*14540*/  FFMA.FTZ R12, R12, c[0x0][0x2d0], -R142.reuse ;  /* 0x0000b4000c0c7a23 */ /* 0x100fe4000001088e */
[--C-:B------:R-:W-:Y:S05]  /*14550*/  FFMA.FTZ R13, R13, c[0x0][0x2d0], -R142.reuse ;  /* 0x0000b4000d0d7a23 */ /* 0x100fea000001088e */
[----:B------:R3:W-:Y:S10]  /*14560*/  MUFU.EX2 R204, R3 ;  /* 0x0000000300cc7308 */ /* 0x0007f40000000800 */
[----:B------:R4:W-:Y:S01]  /*14570*/  MUFU.EX2 R183, R4 ;  /* 0x0000000400b77308 */ /* 0x0009e20000000800 */
[----:B-1----:R-:W-:Y:S02]  /*14580*/  FADD.FTZ R0, -R140, R143 ;  /* 0x0000008f8c007221 */ /* 0x002fe40000010100 */
[----:B--2---:R-:W-:Y:S02]  /*14590*/  FMUL.FTZ R132, R2, R132 ;  /* 0x0000008402847220 */ /* 0x004fe40000410000 */
[----:B------:R-:W-:Y:S05]  /*145a0*/  FMUL.FTZ R0, R0, c[0x0][0x2d0] ;  /* 0x0000b40000007a20 */ /* 0x000fea0000410000 */
[----:B------:R1:W-:Y:S01]  /*145b0*/  MUFU.EX2 R182, R9 ;  /* 0x0000000900b67308 */ /* 0x0003e20000000800 */
[C---:B------:R-:W-:Y:S02]  /*145c0*/  FMUL.FTZ R133, R2.reuse, R133 ;  /* 0x0000008502857220 */ /* 0x040fe40000410000 */
[C---:B------:R-:W-:Y:S02]  /*145d0*/  FMUL.FTZ R136, R2.reuse, R136 ;  /* 0x0000008802887220 */ /* 0x040fe40000410000 */
[----:B---3--:R-:W-:Y:S02]  /*145e0*/  FFMA.FTZ R3, R5, c[0x0][0x2d0], -R142 ;  /* 0x0000b40005037a23 */ /* 0x008fe4000001088e */
[C---:B------:R-:W-:Y:S02]  /*145f0*/  FMUL.FTZ R137, R2.reuse, R137 ;  /* 0x0000008902897220 */ /* 0x040fe40000410000 */
[C---:B------:R-:W-:Y:S01]  /*14600*/  FMUL.FTZ R20, R2.reuse, R20 ;  /* 0x0000001402147220 */ /* 0x040fe20000410000 */
[----:B------:R2:W-:Y:S01]  /*14610*/  MUFU.EX2 R203, R3 ;  /* 0x0000000300cb7308 */ /* 0x0005e20000000800 */
[C---:B------:R-:W-:Y:S02]  /*14620*/  FMUL.FTZ R21, R2.reuse, R21 ;  /* 0x0000001502157220 */ /* 0x040fe40000410000 */
[----:B------:R-:W-:Y:S02]  /*14630*/  FMUL.FTZ R24, R2, R24 ;  /* 0x0000001802187220 */ /* 0x000fe40000410000 */
[----:B----4-:R-:W-:Y:S04]  /*14640*/  @P0 IMAD.WIDE.U32 R4, R202, c[0x0][0x1e0], RZ ;  /* 0x00007800ca040a25 */ /* 0x010fe800078e00ff */
[----:B------:R-:W-:Y:S01]  /*14650*/  FMUL.FTZ R25, R2, R25 ;  /* 0x0000001902197220 */ /* 0x000fe20000410000 */
[----:B------:R-:W-:Y:S01]  /*14660*/  @P0 LEA R8, P1, R4, R218, 0x5 ;  /* 0x000000da04080211 */ /* 0x000fe200078228ff */
[----:B------:R-:W3:Y:S01]  /*14670*/  MUFU.EX2 R0, R0 ;  /* 0x0000000000007308 */ /* 0x000ee20000000800 */
[C---:B------:R-:W-:Y:S02]  /*14680*/  FMUL.FTZ R28, R2.reuse, R28 ;  /* 0x0000001c021c7220 */ /* 0x040fe40000410000 */
[C---:B-1----:R-:W-:Y:S02]  /*14690*/  FMUL.FTZ R9, R2.reuse, R157 ;  /* 0x0000009d02097220 */ /* 0x042fe40000410000 */
[C---:B------:R-:W-:Y:S02]  /*146a0*/  FMUL.FTZ R29, R2.reuse, R29 ;  /* 0x0000001d021d7220 */ /* 0x040fe40000410000 */
[C---:B------:R-:W-:Y:S02]  /*146b0*/  FMUL.FTZ R32, R2.reuse, R32 ;  /* 0x0000002002207220 */ /* 0x040fe40000410000 */
[C---:B------:R-:W-:Y:S01]  /*146c0*/  FMUL.FTZ R33, R2.reuse, R33 ;  /* 0x0000002102217220 */ /* 0x040fe20000410000 */
[----:B------:R1:W-:Y:S01]  /*146d0*/  MUFU.EX2 R181, R12 ;  /* 0x0000000c00b57308 */ /* 0x0003e20000000800 */
[C---:B------:R-:W-:Y:S01]  /*146e0*/  FMUL.FTZ R36, R2.reuse, R36 ;  /* 0x0000002402247220 */ /* 0x040fe20000410000 */
[----:B--2---:R-:W-:Y:S01]  /*146f0*/  @P0 SHF.R.S32.HI R3, RZ, 0x1f, R202 ;  /* 0x0000001fff030819 */ /* 0x004fe200000114ca */
[C---:B------:R-:W-:Y:S02]  /*14700*/  FMUL.FTZ R37, R2.reuse, R37 ;  /* 0x0000002502257220 */ /* 0x040fe40000410000 */
[C---:B------:R-:W-:Y:S02]  /*14710*/  FMUL.FTZ R40, R2.reuse, R40 ;  /* 0x0000002802287220 */ /* 0x040fe40000410000 */
[----:B------:R-:W-:Y:S02]  /*14720*/  @P0 IMAD R3, R3, c[0x0][0x1e0], RZ ;  /* 0x0000780003030a24 */ /* 0x000fe400078e02ff */
[----:B------:R-:W-:Y:S01]  /*14730*/  FMUL.FTZ R41, R2, R41 ;  /* 0x0000002902297220 */ /* 0x000fe20000410000 */
[----:B------:R-:W-:Y:S01]  /*14740*/  MUFU.EX2 R180, R13 ;  /* 0x0000000d00b47308 */ /* 0x000fe20000000800 */
[----:B------:R-:W-:Y:S02]  /*14750*/  @P0 IMAD R3, R202, c[0x0][0x1e4], R3 ;  /* 0x00007900ca030a24 */ /* 0x000fe400078e0203 */
[C---:B---3--:R-:W-:Y:S02]  /*14760*/  FMUL.FTZ R134, R0.reuse, R134 ;  /* 0x0000008600867220 */ /* 0x048fe40000410000 */
[----:B------:R-:W-:Y:S01]  /*14770*/  FMUL.FTZ R135, R0, R135 ;  /* 0x0000008700877220 */ /* 0x000fe20000410000 */
[----:B------:R-:W-:Y:S01]  /*14780*/  @P0 IADD3 R5, R5, R3, RZ ;  /* 0x0000000305050210 */ /* 0x000fe20007ffe0ff */
[----:B------:R-:W-:Y:S02]  /*14790*/  FMUL.FTZ R3, R140, c[0x0][0x2d0] ;  /* 0x0000b4008c037a20 */ /* 0x000fe40000410000 */
[----:B------:R-:W-:Y:S01]  /*147a0*/  FMUL.FTZ R138, R0, R138 ;  /* 0x0000008a008a7220 */ /* 0x000fe20000410000 */
[----:B------:R-:W-:Y:S01]  /*147b0*/  @P0 LEA.HI.X R5, R4, R222, R5, 0x5, P1 ;  /* 0x000000de04050211 */ /* 0x000fe200008f2c05 */
[--C-:B------:R-:W-:Y:S01]  /*147c0*/  FFMA.FTZ R6, R6, c[0x0][0x2d0], -R3.reuse ;  /* 0x0000b40006067a23 */ /* 0x100fe20000010803 */
[C---:B------:R-:W-:Y:S01]  /*147d0*/  @P0 LEA R4, P1, R8.reuse, c[0x0][0x1c8], 0x1 ;  /* 0x0000720008040a11 */ /* 0x040fe200078208ff */
[----:B------:R-:W-:Y:S02]  /*147e0*/  FFMA.FTZ R7, R7, c[0x0][0x2d0], -R3 ;  /* 0x0000b40007077a23 */ /* 0x000fe40000010803 */
[----:B------:R2:W-:Y:S01]  /*147f0*/  MUFU.EX2 R177, R6 ;  /* 0x0000000600b17308 */ /* 0x0005e20000000800 */
[----:B------:R-:W-:Y:S01]  /*14800*/  @P0 LEA.HI.X R5, R8, c[0x0][0x1cc], R5, 0x1, P1 ;  /* 0x0000730008050a11 */ /* 0x000fe200008f0c05 */
[----:B------:R-:W-:Y:S02]  /*14810*/  FMUL.FTZ R8, R2, R156 ;  /* 0x0000009c02087220 */ /* 0x000fe40000410000 */
[--C-:B-1----:R-:W-:Y:S02]  /*14820*/  FFMA.FTZ R12, R16, c[0x0][0x2d0], -R142.reuse ;  /* 0x0000b400100c7a23 */ /* 0x102fe4000001088e */
        /* <DEDUP_REMOVED lines=10> */
[C---:B------:R-:W-:Y:S01]  /*148d0*/  FMUL.FTZ R31, R0.reuse, R31 ;  /* 0x0000001f001f7220 */ /* 0x040fe20000410000 */
[----:B------:R5:W-:Y:S01]  /*148e0*/  MUFU.EX2 R179, R12 ;  /* 0x0000000c00b37308 */ /* 0x000be20000000800 */
[----:B------:R-:W-:Y:S02]  /*148f0*/  FMUL.FTZ R34, R0, R34 ;  /* 0x0000002200227220 */ /* 0x000fe40000410000 */
[--C-:B--2---:R-:W-:Y:S02]  /*14900*/  FFMA.FTZ R6, R10, c[0x0][0x2d0], -R3.reuse ;  /* 0x0000b4000a067a23 */ /* 0x104fe40000010803 */
[----:B------:R1:W-:Y:S01]  /*14910*/  @P0 LDGSTS.E.BYPASS.LTC128B.128 [R201+0xf080], [R4.64+0x180], !P4 ;  /* 0x0f08018004c90fae */ /* 0x0003e2000e101d46 */
[C---:B------:R-:W-:Y:S02]  /*14920*/  FMUL.FTZ R10, R0.reuse, R158 ;  /* 0x0000009e000a7220 */ /* 0x040fe40000410000 */
[C---:B------:R-:W-:Y:S02]  /*14930*/  FMUL.FTZ R35, R0.reuse, R35 ;  /* 0x0000002300237220 */ /* 0x040fe40000410000 */
[----:B------:R2:W-:Y:S01]  /*14940*/  MUFU.EX2 R175, R6 ;  /* 0x0000000600af7308 */ /* 0x0005e20000000800 */
[C---:B------:R-:W-:Y:S01]  /*14950*/  FMUL.FTZ R38, R0.reuse, R38 ;  /* 0x0000002600267220 */ /* 0x040fe20000410000 */
[----:B------:R-:W2:Y:S01]  /*14960*/  LDSM.16.MT88.4 R160, [R185] ;  /* 0x00000000b9a0783b */ /* 0x000ea20000004200 */
[C---:B---3--:R-:W-:Y:S02]  /*14970*/  FMUL.FTZ R7, R0.reuse, R155 ;  /* 0x0000009b00077220 */ /* 0x048fe40000410000 */
[C---:B------:R-:W-:Y:S02]  /*14980*/  FMUL.FTZ R39, R0.reuse, R39 ;  /* 0x0000002700277220 */ /* 0x040fe40000410000 */
[C---:B------:R-:W-:Y:S02]  /*14990*/  FMUL.FTZ R42, R0.reuse, R42 ;  /* 0x0000002a002a7220 */ /* 0x040fe40000410000 */
[----:B------:R-:W3:Y:S01]  /*149a0*/  LDSM.16.MT88.4 R164, [R186] ;  /* 0x00000000baa4783b */ /* 0x000ee20000004200 */
[----:B------:R-:W-:Y:S02]  /*149b0*/  FMUL.FTZ R43, R0, R43 ;  /* 0x0000002b002b7220 */ /* 0x000fe40000410000 */
[C---:B------:R-:W-:Y:S02]  /*149c0*/  FMUL.FTZ R44, R2.reuse, R44 ;  /* 0x0000002c022c7220 */ /* 0x040fe40000410000 */
[----:B-----5:R-:W-:Y:S02]  /*149d0*/  FFMA.FTZ R12, R17, c[0x0][0x2d0], -R142 ;  /* 0x0000b400110c7a23 */ /* 0x020fe4000001088e */
[----:B------:R-:W5:Y:S01]  /*149e0*/  LDSM.16.MT88.4 R168, [R188] ;  /* 0x00000000bca8783b */ /* 0x000f620000004200 */
[----:B------:R-:W-:Y:S01]  /*149f0*/  FMUL.FTZ R45, R2, R45 ;  /* 0x0000002d022d7220 */ /* 0x000fe20000410000 */
[----:B------:R2:W-:Y:S01]  /*14a00*/  MUFU.EX2 R178, R12 ;  /* 0x0000000c00b27308 */ /* 0x0005e20000000800 */
[C---:B------:R-:W-:Y:S02]  /*14a10*/  FMUL.FTZ R46, R0.reuse, R46 ;  /* 0x0000002e002e7220 */ /* 0x040fe40000410000 */
[----:B------:R-:W-:Y:S02]  /*14a20*/  FMUL.FTZ R47, R0, R47 ;  /* 0x0000002f002f7220 */ /* 0x000fe40000410000 */
[--C-:B-1----:R-:W-:Y:S01]  /*14a30*/  FFMA.FTZ R4, R11, c[0x0][0x2d0], -R3.reuse ;  /* 0x0000b4000b047a23 */ /* 0x102fe20000010803 */
[----:B------:R-:W0:Y:S01]  /*14a40*/  LDGDEPBAR ;  /* 0x00000000000079af */ /* 0x000e220000000000 */
[----:B------:R-:W-:Y:S01]  /*14a50*/  FMUL.FTZ R5, R2, R153 ;  /* 0x0000009902057220 */ /* 0x000fe20000410000 */
[----:B----4-:R-:W-:Y:S01]  /*14a60*/  F2FP.PACK_AB R153, R176, R177 ;  /* 0x000000b1b099723e */ /* 0x010fe200000000ff */
[----:B--2---:R-:W-:Y:S01]  /*14a70*/  FMUL.FTZ R6, R0, R154 ;  /* 0x0000009a00067220 */ /* 0x004fe20000410000 */
[----:B------:R-:W1:Y:S01]  /*14a80*/  MUFU.EX2 R174, R4 ;  /* 0x0000000400ae7308 */ /* 0x000e620000000800 */
[----:B------:R-:W-:Y:S01]  /*14a90*/  F2FP.PACK_AB R154, R182, R183 ;  /* 0x000000b7b69a723e */ /* 0x000fe200000000ff */
[----:B------:R-:W-:Y:S02]  /*14aa0*/  FMUL.FTZ R11, R0, R159 ;  /* 0x0000009f000b7220 */ /* 0x000fe40000410000 */
[----:B------:R-:W2:Y:S01]  /*14ab0*/  LDSM.16.MT88.4 R156, [R187] ;  /* 0x00000000bb9c783b */ /* 0x000ea20000004200 */
[C---:B------:R-:W-:Y:S02]  /*14ac0*/  FMUL.FTZ R48, R2.reuse, R48 ;  /* 0x0000003002307220 */ /* 0x040fe40000410000 */
[----:B------:R-:W-:Y:S02]  /*14ad0*/  FMUL.FTZ R49, R2, R49 ;  /* 0x0000003102317220 */ /* 0x000fe40000410000 */
[C---:B------:R-:W-:Y:S02]  /*14ae0*/  FMUL.FTZ R50, R0.reuse, R50 ;  /* 0x0000003200327220 */ /* 0x040fe40000410000 */
[----:B------:R-:W-:Y:S02]  /*14af0*/  FMUL.FTZ R51, R0, R51 ;  /* 0x0000003300337220 */ /* 0x000fe40000410000 */
[----:B------:R-:W-:Y:S02]  /*14b00*/  FMUL.FTZ R52, R2, R52 ;  /* 0x0000003402347220 */ /* 0x000fe40000410000 */
[--C-:B------:R-:W-:Y:S02]  /*14b10*/  FFMA.FTZ R12, R18, c[0x0][0x2d0], -R3.reuse ;  /* 0x0000b400120c7a23 */ /* 0x100fe40000010803 */
[----:B------:R-:W-:Y:S02]  /*14b20*/  FMUL.FTZ R53, R2, R53 ;  /* 0x0000003502357220 */ /* 0x000fe40000410000 */
[C---:B------:R-:W-:Y:S01]  /*14b30*/  FMUL.FTZ R54, R0.reuse, R54 ;  /* 0x0000003600367220 */ /* 0x040fe20000410000 */
[----:B------:R4:W-:Y:S01]  /*14b40*/  MUFU.EX2 R143, R12 ;  /* 0x0000000c008f7308 */ /* 0x0009e20000000800 */
[----:B------:R-:W-:Y:S02]  /*14b50*/  FMUL.FTZ R55, R0, R55 ;  /* 0x0000003700377220 */ /* 0x000fe40000410000 */
[----:B------:R-:W-:Y:S01]  /*14b60*/  FMUL.FTZ R56, R2, R56 ;  /* 0x0000003802387220 */ /* 0x000fe20000410000 */
[----:B-1----:R-:W-:Y:S01]  /*14b70*/  F2FP.PACK_AB R155, R174, R175 ;  /* 0x000000afae9b723e */ /* 0x002fe200000000ff */
[C---:B------:R-:W-:Y:S01]  /*14b80*/  FMUL.FTZ R4, R2.reuse, R152 ;  /* 0x0000009802047220 */ /* 0x040fe20000410000 */
[----:B------:R-:W-:Y:S01]  /*14b90*/  F2FP.PACK_AB R152, R203, R204 ;  /* 0x000000cccb98723e */ /* 0x000fe200000000ff */
[----:B------:R-:W-:Y:S02]  /*14ba0*/  FMUL.FTZ R57, R2, R57 ;  /* 0x0000003902397220 */ /* 0x000fe40000410000 */
[C---:B------:R-:W-:Y:S02]  /*14bb0*/  FMUL.FTZ R58, R0.reuse, R58 ;  /* 0x0000003a003a7220 */ /* 0x040fe40000410000 */
[----:B------:R-:W-:Y:S02]  /*14bc0*/  FMUL.FTZ R59, R0, R59 ;  /* 0x0000003b003b7220 */ /* 0x000fe40000410000 */
[C---:B------:R-:W-:Y:S05]  /*14bd0*/  HMMA.16816.F32 R4, R152.reuse, R160, R4 ;  /* 0x000000a09804723c */ /* 0x040fea0000001804 */
[C---:B------:R-:W-:Y:S02]  /*14be0*/  FMUL.FTZ R60, R2.reuse, R60 ;  /* 0x0000003c023c7220 */ /* 0x040fe40000410000 */
[----:B------:R-:W-:Y:S01]  /*14bf0*/  FMUL.FTZ R61, R2, R61 ;  /* 0x0000003d023d7220 */ /* 0x000fe20000410000 */
[C---:B------:R-:W-:Y:S01]  /*14c00*/  HMMA.16816.F32 R8, R152.reuse, R162, R8 ;  /* 0x000000a29808723c */ /* 0x040fe20000001808 */
[----:B------:R-:W1:Y:S03]  /*14c10*/  LDSM.16.MT88.4 R160, [R185+0x1000] ;  /* 0x00100000b9a0783b */ /* 0x000e660000004200 */
[----:B------:R-:W-:Y:S01]  /*14c20*/  FMUL.FTZ R62, R0, R62 ;  /* 0x0000003e003e7220 */ /* 0x000fe20000410000 */
[----:B----4-:R-:W-:Y:S01]  /*14c30*/  F2FP.PACK_AB R12, R180, R181 ;  /* 0x000000b5b40c723e */ /* 0x010fe200000000ff */
        /* <DEDUP_REMOVED lines=8> */
[C---:B-----5:R-:W-:Y:S04]  /*14cc0*/  HMMA.16816.F32 R20, R152.reuse, R168, R20 ;  /* 0x000000a89814723c */ /* 0x060fe80000001814 */
[C---:B------:R-:W-:Y:S02]  /*14cd0*/  FMUL.FTZ R68, R2.reuse, R68 ;  /* 0x0000004402447220 */ /* 0x040fe40000410000 */
[----:B------:R-:W-:Y:S02]  /*14ce0*/  FMUL.FTZ R69, R2, R69 ;  /* 0x0000004502457220 */ /* 0x000fe40000410000 */
[C---:B------:R-:W-:Y:S01]  /*14cf0*/  HMMA.16816.F32 R24, R152.reuse, R170, R24 ;  /* 0x000000aa9818723c */ /* 0x040fe20000001818 */
[----:B------:R-:W-:Y:S03]  /*14d00*/  LDSM.16.MT88.4 R168, [R187+0x800] ;  /* 0x00080000bba8783b */ /* 0x000fe60000004200 */
        /* <DEDUP_REMOVED lines=83> */
[--C-:B------:R-:W-:Y:S02]  /*15240*/  FFMA.FTZ R14, R14, c[0x0][0x2d0], -R3.reuse ;  /* 0x0000b4000e0e7a23 */ /* 0x100fe40000010803 */
[--C-:B------:R-:W-:Y:S02]  /*15250*/  FFMA.FTZ R15, R15, c[0x0][0x2d0], -R3.reuse ;  /* 0x0000b4000f0f7a23 */ /* 0x100fe40000010803 */
[C---:B---3--:R-:W-:Y:S01]  /*15260*/  HMMA.16816.F32 R116, R152.reuse, R164, R116 ;  /* 0x000000a49874723c */ /* 0x048fe20000001874 */
[----:B------:R3:W-:Y:S03]  /*15270*/  MUFU.EX2 R173, R14 ;  /* 0x0000000e00ad7308 */ /* 0x0007e60000000800 */
[----:B------:R-:W-:Y:S02]  /*15280*/  FFMA.FTZ R3, R19, c[0x0][0x2d0], -R3 ;  /* 0x0000b40013037a23 */ /* 0x000fe40000010803 */
[C---:B------:R-:W-:Y:S01]  /*15290*/  FMUL.FTZ R120, R2.reuse, R120 ;  /* 0x0000007802787220 */ /* 0x040fe20000410000 */
[----:B------:R-:W-:Y:S01]  /*152a0*/  LDSM.16.MT88.4 R16, [R188+0x800] ;  /* 0x00080000bc10783b */ /* 0x000fe20000004200 */
[----:B------:R-:W-:Y:S03]  /*152b0*/  FMUL.FTZ R121, R2, R121 ;  /* 0x0000007902797220 */ /* 0x000fe60000410000 */
[----:B------:R-:W4:Y:S01]  /*152c0*/  MUFU.EX2 R172, R15 ;  /* 0x0000000f00ac7308 */ /* 0x000f220000000800 */
[C---:B------:R-:W-:Y:S02]  /*152d0*/  FMUL.FTZ R122, R0.reuse, R122 ;  /* 0x0000007a007a7220 */ /* 0x040fe40000410000 */
[----:B------:R-:W-:Y:S02]  /*152e0*/  FMUL.FTZ R123, R0, R123 ;  /* 0x0000007b007b7220 */ /* 0x000fe40000410000 */
[C---:B------:R-:W-:Y:S02]  /*152f0*/  FMUL.FTZ R124, R2.reuse, R124 ;  /* 0x0000007c027c7220 */ /* 0x040fe40000410000 */
[----:B------:R-:W-:Y:S02]  /*15300*/  FMUL.FTZ R125, R2, R125 ;  /* 0x0000007d027d7220 */ /* 0x000fe40000410000 */
[C---:B------:R-:W-:Y:S01]  /*15310*/  FMUL.FTZ R126, R0.reuse, R126 ;  /* 0x0000007e007e7220 */ /* 0x040fe20000410000 */
[C---:B------:R-:W-:Y:S01]  /*15320*/  HMMA.16816.F32 R120, R152.reuse, R166, R120 ;  /* 0x000000a69878723c */ /* 0x040fe20000001878 */
[----:B------:R-:W5:Y:S01]  /*15330*/  MUFU.EX2 R142, R3 ;  /* 0x00000003008e7308 */ /* 0x000f620000000800 */
[----:B------:R-:W1:Y:S01]  /*15340*/  LDSM.16.MT88.4 R164, [R186+0x800] ;  /* 0x00080000baa4783b */ /* 0x000e620000004200 */
[----:B------:R-:W-:Y:S01]  /*15350*/  FMUL.FTZ R127, R0, R127 ;  /* 0x0000007f007f7220 */ /* 0x000fe20000410000 */
[----:B---3--:R-:W-:Y:S01]  /*15360*/  F2FP.PACK_AB R14, R178, R179 ;  /* 0x000000b3b20e723e */ /* 0x008fe200000000ff */
[C---:B------:R-:W-:Y:S02]  /*15370*/  FMUL.FTZ R128, R2.reuse, R128 ;  /* 0x0000008002807220 */ /* 0x040fe40000410000 */
[----:B------:R-:W-:Y:S02]  /*15380*/  FMUL.FTZ R129, R2, R129 ;  /* 0x0000008102817220 */ /* 0x000fe40000410000 */
[C---:B------:R-:W-:Y:S01]  /*15390*/  FMUL.FTZ R130, R0.reuse, R130 ;  /* 0x0000008200827220 */ /* 0x040fe20000410000 */
[C---:B--2---:R-:W-:Y:S03]  /*153a0*/  HMMA.16816.F32 R124, R152.reuse, R156, R124 ;  /* 0x0000009c987c723c */ /* 0x044fe6000000187c */
[----:B------:R-:W-:Y:S01]  /*153b0*/  FMUL.FTZ R131, R0, R131 ;  /* 0x0000008300837220 */ /* 0x000fe20000410000 */
[----:B----4-:R-:W-:Y:S01]  /*153c0*/  F2FP.PACK_AB R13, R172, R173 ;  /* 0x000000adac0d723e */ /* 0x010fe200000000ff */
[----:B------:R-:W-:Y:S02]  /*153d0*/  FFMA.FTZ R2, R2, R209, R204 ;  /* 0x000000d102027223 */ /* 0x000fe400000100cc */
[----:B------:R-:W-:Y:S02]  /*153e0*/  FFMA.FTZ R0, R0, R208, R177 ;  /* 0x000000d000007223 */ /* 0x000fe400000100b1 */
[----:B------:R-:W-:Y:S01]  /*153f0*/  FADD.FTZ R2, R203, R2 ;  /* 0x00000002cb027221 */ /* 0x000fe20000010000 */
[----:B------:R-:W-:Y:S03]  /*15400*/  HMMA.16816.F32 R128, R152, R158, R128 ;  /* 0x0000009e9880723c */ /* 0x000fe60000001880 */
[----:B------:R-:W-:Y:S01]  /*15410*/  FADD.FTZ R0, R176, R0 ;  /* 0x00000000b0007221 */ /* 0x000fe20000010000 */
[----:B-----5:R-:W-:Y:S01]  /*15420*/  F2FP.PACK_AB R15, R142, R143 ;  /* 0x0000008f8e0f723e */ /* 0x020fe200000000ff */
[----:B------:R-:W-:Y:S02]  /*15430*/  FADD.FTZ R2, R183, R2 ;  /* 0x00000002b7027221 */ /* 0x000fe40000010000 */
[----:B------:R-:W-:Y:S04]  /*15440*/  FADD.FTZ R0, R175, R0 ;  /* 0x00000000af007221 */ /* 0x000fe80000010000 */
[C---:B-1----:R-:W-:Y:S01]  /*15450*/  HMMA.16816.F32 R152, R12.reuse, R160, R4 ;  /* 0x000000a00c98723c */ /* 0x042fe20000001804 */
[----:B------:R-:W1:Y:S04]  /*15460*/  LDSM.16.MT88.4 R4, [R185+0x1800] ;  /* 0x00180000b904783b */ /* 0x000e680000004200 */
[----:B------:R-:W-:Y:S02]  /*15470*/  FADD.FTZ R2, R182, R2 ;  /* 0x00000002b6027221 */ /* 0x000fe40000010000 */
[----:B------:R-:W-:Y:S01]  /*15480*/  FADD.FTZ R3, R174, R0 ;  /* 0x00000000ae037221 */ /* 0x000fe20000010000 */
[C---:B------:R-:W-:Y:S01]  /*15490*/  HMMA.16816.F32 R156, R12.reuse, R162, R8 ;  /* 0x000000a20c9c723c */ /* 0x040fe20000001808 */
[----:B------:R-:W2:Y:S03]  /*154a0*/  LDSM.16.MT88.4 R8, [R186+0x1800] ;  /* 0x00180000ba08783b */ /* 0x000ea60000004200 */
[----:B------:R-:W-:Y:S02]  /*154b0*/  FADD.FTZ R0, R181, R2 ;  /* 0x00000002b5007221 */ /* 0x000fe40000010000 */
[----:B------:R-:W-:Y:S02]  /*154c0*/  FADD.FTZ R3, R173, R3 ;  /* 0x00000003ad037221 */ /* 0x000fe40000010000 */
[C---:B------:R-:W-:Y:S01]  /*154d0*/  HMMA.16816.F32 R132, R12.reuse, R164, R132 ;  /* 0x000000a40c84723c */ /* 0x040fe20000001884 */
[----:B------:R-:W-:Y:S03]  /*154e0*/  LDSM.16.MT88.4 R160, [R187+0x1800] ;  /* 0x00180000bba0783b */ /* 0x000fe60000004200 */
[----:B------:R-:W-:Y:S02]  /*154f0*/  FADD.FTZ R0, R180, R0 ;  /* 0x00000000b4007221 */ /* 0x000fe40000010000 */
[----:B------:R-:W-:Y:S02]  /*15500*/  FADD.FTZ R3, R172, R3 ;  /* 0x00000003ac037221 */ /* 0x000fe40000010000 */
[C---:B------:R-:W-:Y:S04]  /*15510*/  HMMA.16816.F32 R136, R12.reuse, R166, R136 ;  /* 0x000000a60c88723c */ /* 0x040fe80000001888 */
[----:B------:R-:W-:Y:S02]  /*15520*/  FADD.FTZ R2, R179, R0 ;  /* 0x00000000b3027221 */ /* 0x000fe40000010000 */
[----:B------:R-:W-:Y:S01]  /*15530*/  FADD.FTZ R0, R143, R3 ;  /* 0x000000038f007221 */ /* 0x000fe20000010000 */
[----:B------:R-:W-:Y:S01]  /*15540*/  MOV R143, R140 ;  /* 0x0000008c008f7202 */ /* 0x000fe20000000f00 */
[C---:B------:R-:W-:Y:S04]  /*15550*/  HMMA.16816.F32 R20, R12.reuse, R16, R20 ;  /* 0x000000100c14723c */ /* 0x040fe80000001814 */
[----:B------:R-:W-:Y:S02]  /*15560*/  FADD.FTZ R209, R178, R2 ;  /* 0x00000002b2d17221 */ /* 0x000fe40000010000 */
[----:B------:R-:W-:Y:S01]  /*15570*/  FADD.FTZ R208, R142, R0 ;  /* 0x000000008ed07221 */ /* 0x000fe20000010000 */
[----:B------:R-:W-:Y:S01]  /*15580*/  MOV R142, R141 ;  /* 0x0000008d008e7202 */ /* 0x000fe20000000f00 */
        /* <DEDUP_REMOVED lines=30> */
[C---:B--2---:R-:W-:Y:S08]  /*15770*/  HMMA.16816.F32 R108, R12.reuse, R8, R108 ;  /* 0x000000080c6c723c */ /* 0x044ff0000000186c */
[C---:B------:R-:W-:Y:S08]  /*15780*/  HMMA.16816.F32 R112, R12.reuse, R10, R112 ;  /* 0x0000000a0c70723c */ /* 0x040ff00000001870 */
[C---:B---3--:R-:W-:Y:S08]  /*15790*/  HMMA.16816.F32 R116, R12.reuse, R16, R116 ;  /* 0x000000100c74723c */ /* 0x048ff00000001874 */
[C---:B------:R-:W-:Y:S08]  /*157a0*/  HMMA.16816.F32 R120, R12.reuse, R18, R120 ;  /* 0x000000120c78723c */ /* 0x040ff00000001878 */
[C---:B----4-:R-:W-:Y:S08]  /*157b0*/  HMMA.16816.F32 R124, R12.reuse, R160, R124 ;  /* 0x000000a00c7c723c */ /* 0x050ff0000000187c */
[----:B------:R-:W-:Y:S01]  /*157c0*/  HMMA.16816.F32 R128, R12, R162, R128 ;  /* 0x000000a20c80723c */ /* 0x000fe20000001880 */
[----:B------:R-:W-:-:S07]  /*157d0*/  @P0 BRA `(.L_x_3690) ;  /* 0xffffe2e000000947 */ /* 0x000fce000383ffff */
.L_x_3689:
[----:B------:R-:W-:Y:S07]  /*157e0*/  @!UPT UIADD3 URZ, URZ, URZ, URZ ;  /* 0x0000003f3f3ff290 */ /* 0x000fee000fffe03f */
[----:B------:R-:W-:Y:S02]  /*157f0*/  MOV R7, 0x1f ;  /* 0x0000001f00077802 */ /* 0x000fe40000000f00 */
[----:B------:R-:W-:Y:S01]  /*15800*/  MOV R6, 0xffffffff ;  /* 0xffffffff00067802 */ /* 0x000fe20000000f00 */
[----:B------:R-:W-:Y:S06]  /*15810*/  BRA.DIV ~URZ, `(.L_x_3691) ;  /* 0x000062927f007947 */ /* 0x000fec000b800000 */
[----:B------:R1:W2:Y:S02]  /*15820*/  SHFL.BFLY PT, R0, R209, 0x2, 0x1f ;  /* 0x0c401f00d1007f89 */ /* 0x0002a400000e0000 */
.L_x_3764:
[----:B--2---:R-:W-:Y:S01]  /*15830*/  FADD.FTZ R0, R0, R209 ;  /* 0x000000d100007221 */ /* 0x004fe20000010000 */
[----:B------:R-:W-:Y:S05]  /*15840*/  BRA.DIV ~URZ, `(.L_x_3692) ;  /* 0x000062c27f007947 */ /* 0x000fea000b800000 */
[----:B------:R-:W2:Y:S04]  /*15850*/  SHFL.BFLY PT, R2, R208, 0x2, 0x1f ;  /* 0x0c401f00d0027f89 */ /* 0x000ea800000e0000 */
[----:B------:R-:W3:Y:S01]  /*15860*/  SHFL.BFLY PT, R5, R0, 0x1, 0x1f ;  /* 0x0c201f0000057f89 */ /* 0x000ee200000e0000 */
[----:B--2---:R-:W-:-:S02]  /*15870*/  FADD.FTZ R4, R2, R208 ;  /* 0x000000d002047221 */ /* 0x004fc40000010000 */
[----:B---3--:R-:W-:-:S03]  /*15880*/  FADD.FTZ R0, R0, R5 ;  /* 0x0000000500007221 */ /* 0x008fc60000010000 */
[----:B------:R2:W3:Y:S04]  /*15890*/  SHFL.BFLY PT, R3, R4, 0x1, 0x1f ;  /* 0x0c201f0004037f89 */ /* 0x0004e800000e0000 */
.L_x_3765:
        /* <DEDUP_REMOVED lines=82> */
[C---:B------:R-:W-:Y:S02]  /*15dc0*/  FMUL.FTZ R139, R0.reuse, R31 ;  /* 0x0000001f008b7220 */ /* 0x040fe40000410000 */
[----:B------:R-:W-:-:S02]  /*15dd0*/  FMUL.FTZ R30, R0, R34 ;  /* 0x00000022001e7220 */ /* 0x000fc40000410000 */
[C---:B------:R-:W-:Y:S01]  /*15de0*/  FMUL.FTZ R31, R0.reuse, R35 ;  /* 0x00000023001f7220 */ /* 0x040fe20000410000 */
[----:B---3--:R-:W-:Y:S01]  /*15df0*/  @P0 MOV R3, 0x3f317218 ;  /* 0x3f31721800030802 */ /* 0x008fe20000000f00 */
        /* <DEDUP_REMOVED lines=63> */
.L_x_3608:
        /* <DEDUP_REMOVED lines=17> */
.L_x_3694:
[----:B------:R-:W-:Y:S05]  /*16300*/  BSYNC B0 ;  /* 0x0000000000007941 */ /* 0x000fea0003800000 */
.L_x_3693:
        /* <DEDUP_REMOVED lines=155> */
.L_x_3697:
        /* <DEDUP_REMOVED lines=125> */
.L_x_3766:
[----:B------:R-:W-:Y:S05]  /*17490*/  BRA.DIV ~URZ, `(.L_x_3700) ;  /* 0x000047e27f007947 */ /* 0x000fea000b800000 */
[----:B------:R4:W2:Y:S02]  /*174a0*/  SHFL.IDX PT, R0, R16, RZ, 0x181f ;  /* 0x00181fff10007589 */ /* 0x0008a400000e0000 */
.L_x_3767:
        /* <DEDUP_REMOVED lines=26> */
.L_x_3702:
[----:B------:R-:W-:Y:S05]  /*17650*/  BSYNC B0 ;  /* 0x0000000000007941 */ /* 0x000fea0003800000 */
.L_x_3701:
[----:B------:R-:W-:Y:S05]  /*17660*/  BRA.DIV ~URZ, `(.L_x_3703) ;  /* 0x000046727f007947 */ /* 0x000fea000b800000 */
[----:B---3--:R3:W4:Y:S04]  /*17670*/  SHFL.IDX PT, R12, R15, 0x1, 0x181f ;  /* 0x00381f000f0c7f89 */ /* 0x00872800000e0000 */
[----:B--2---:R3:W2:Y:S02]  /*17680*/  SHFL.IDX PT, R0, R16, 0x1, 0x181f ;  /* 0x00381f0010007f89 */ /* 0x0046a400000e0000 */
.L_x_3768:
        /* <DEDUP_REMOVED lines=20> */
.L_x_3705:
[----:B------:R-:W-:Y:S05]  /*177d0*/  BSYNC B0 ;  /* 0x0000000000007941 */ /* 0x000fea0003800000 */
.L_x_3704:
[----:B------:R-:W-:Y:S05]  /*177e0*/  BRA.DIV ~URZ, `(.L_x_3706) ;  /* 0x000045b27f007947 */ /* 0x000fea000b800000 */
[----:B----4-:R4:W3:Y:S02]  /*177f0*/  SHFL.IDX PT, R12, R15, 0x2, 0x181f ;  /* 0x00581f000f0c7f89 */ /* 0x0108e400000e0000 */
.L_x_3769:
[----:B------:R-:W-:Y:S05]  /*17800*/  BRA.DIV ~URZ, `(.L_x_3707) ;  /* 0x000046027f007947 */ /* 0x000fea000b800000 */
[----:B--2---:R2:W4:Y:S02]  /*17810*/  SHFL.IDX PT, R0, R16, 0x2, 0x181f ;  /* 0x00581f0010007f89 */ /* 0x00452400000e0000 */
.L_x_3770:
        /* <DEDUP_REMOVED lines=20> */
.L_x_3709:
[----:B------:R-:W-:Y:S05]  /*17960*/  BSYNC B0 ;  /* 0x0000000000007941 */ /* 0x000fea0003800000 */
.L_x_3708:
[----:B------:R-:W-:Y:S05]  /*17970*/  BRA.DIV ~URZ, `(.L_x_3710) ;  /* 0x000044f27f007947 */ /* 0x000fea000b800000 */
[----:B---3--:R3:W2:Y:S04]  /*17980*/  SHFL.IDX PT, R10, R15, 0x3, 0x181f ;  /* 0x00781f000f0a7f89 */ /* 0x0086a800000e0000 */
[----:B----4-:R3:W4:Y:S02]  /*17990*/  SHFL.IDX PT, R0, R16, 0x3, 0x181f ;  /* 0x00781f0010007f89 */ /* 0x01072400000e0000 */
.L_x_3771:
        /* <DEDUP_REMOVED lines=21> */
.L_x_3698:
        /* <DEDUP_REMOVED lines=33> */
.L_x_3772:
[----:B------:R-:W-:Y:S05]  /*17d00*/  BRA.DIV ~URZ, `(.L_x_3713) ;  /* 0x000042927f007947 */ /* 0x000fea000b800000 */
[----:B------:R3:W4:Y:S02]  /*17d10*/  SHFL.IDX PT, R0, R17, RZ, 0x1c1f ;  /* 0x001c1fff11007589 */ /* 0x00072400000e0000 */
.L_x_3773:
        /* <DEDUP_REMOVED lines=12> */
[----:B------:R-:W-:Y:S02]  /*17de0*/  IADD3 R13, R217, 0x18, RZ ;  /* 0x00000018d90d7810 */ /* 0x000fe40007ffe0ff */
        /* <DEDUP_REMOVED lines=8> */
[----:B------:R-:W-:Y:S02]  /*17e70*/  @!P1 LEA.HI.X R3, R10, R4, R14, 0x2, P3 ;  /* 0x000000040a039211 */ /* 0x000fe400018f140e */
[----:B------:R-:W-:-:S02]  /*17e80*/  IADD3 R10, R217, 0x28, RZ ;  /* 0x00000028d90a7810 */ /* 0x000fc40007ffe0ff */
[----:B------:R-:W-:Y:S01]  /*17e90*/  @!P0 LEA.HI.X R9, R5, R4, R12, 0x2, P2 ;  /* 0x0000000405098211 */ /* 0x000fe200010f140c */
[----:B------:R4:W-:Y:S01]  /*17ea0*/  @!P1 ST.E.64 [R2.64], R150 ;  /* 0x0000009602009985 */ /* 0x0009e2000c101b06 */
[----:B------:R-:W-:Y:S02]  /*17eb0*/  ISETP.GE.AND P6, PT, R10, c[0x0][0x3c8], PT ;  /* 0x0000f2000a007a0c */ /* 0x000fe40003fc6270 */
[C---:B------:R-:W-:Y:S01]  /*17ec0*/  IADD3 R12, R217.reuse, 0x20, RZ ;  /* 0x00000020d90c7810 */ /* 0x040fe20007ffe0ff */
[----:B------:R5:W-:Y:S01]  /*17ed0*/  @!P0 ST.E.64 [R8.64], R132 ;  /* 0x0000008408008985 */ /* 0x000be2000c101b06 */
[C---:B------:R-:W-:Y:S02]  /*17ee0*/  IADD3 R5, R217.reuse, 0x30, RZ ;  /* 0x00000030d9057810 */ /* 0x040fe40007ffe0ff */
[----:B------:R-:W-:Y:S02]  /*17ef0*/  IADD3 R14, R217, 0x18, RZ ;  /* 0x00000018d90e7810 */ /* 0x000fe40007ffe0ff */
[----:B------:R-:W-:-:S02]  /*17f00*/  SHF.R.S32.HI R12, RZ, 0x1f, R12 ;  /* 0x0000001fff0c7819 */ /* 0x000fc4000001140c */
[----:B------:R-:W-:Y:S02]  /*17f10*/  ISETP.GE.AND P3, PT, R5, c[0x0][0x3c8], PT ;  /* 0x0000f20005007a0c */ /* 0x000fe40003f66270 */
[----:B------:R-:W-:Y:S02]  /*17f20*/  SHF.R.S32.HI R14, RZ, 0x1f, R14 ;  /* 0x0000001fff0e7819 */ /* 0x000fe4000001140e */
[----:B------:R-:W-:Y:S02]  /*17f30*/  ISETP.GE.AND P2, PT, R252, c[0x0][0x3c8], PT ;  /* 0x0000f200fc007a0c */ /* 0x000fe40003f46270 */
[----:B--2---:R-:W-:-:S04]  /*17f40*/  @!P5 LEA R6, P1, R13, R0, 0x2 ;  /* 0x000000000d06d211 */ /* 0x004fc800078210ff */
[----:B------:R-:W-:-:S05]  /*17f50*/  @!P5 LEA.HI.X R7, R13, R4, R14, 0x2, P1 ;  /* 0x000000040d07d211 */ /* 0x000fca00008f140e */
[----:B------:R2:W-:Y:S01]  /*17f60*/  @!P5 ST.E.64 [R6.64], R136 ;  /* 0x000000880600d985 */ /* 0x0005e2000c101b06 */
[----:B----4-:R-:W-:-:S04]  /*17f70*/  @!P4 LEA R2, P0, R11, R0, 0x2 ;  /* 0x000000000b02c211 */ /* 0x010fc800078010ff */
[----:B------:R-:W-:Y:S02]  /*17f80*/  @!P4 LEA.HI.X R3, R11, R4, R12, 0x2, P0 ;  /* 0x000000040b03c211 */ /* 0x000fe400000f140c */
[C---:B------:R-:W-:Y:S02]  /*17f90*/  IADD3 R12, R217.reuse, 0x28, RZ ;  /* 0x00000028d90c7810 */ /* 0x040fe40007ffe0ff */
[C---:B-----5:R-:W-:Y:S01]  /*17fa0*/  @!P6 LEA R8, P1, R10.reuse, R0, 0x2 ;  /* 0x000000000a08e211 */ /* 0x060fe200078210ff */
[----:B------:R4:W-:Y:S01]  /*17fb0*/  @!P4 ST.E.64 [R2.64], R152 ;  /* 0x000000980200c985 */ /* 0x0009e2000c101b06 */
[----:B------:R-:W-:Y:S02]  /*17fc0*/  SHF.R.S32.HI R12, RZ, 0x1f, R12 ;  /* 0x0000001fff0c7819 */ /* 0x000fe4000001140c */
[----:B------:R-:W-:Y:S02]  /*17fd0*/  IADD3 R11, R217, 0x30, RZ ;  /* 0x00000030d90b7810 */ /* 0x000fe40007ffe0ff */
[----:B------:R-:W-:-:S02]  /*17fe0*/  @!P6 LEA.HI.X R9, R10, R4, R12, 0x2, P1 ;  /* 0x000000040a09e211 */ /* 0x000fc400008f140c */
[----:B------:R-:W-:Y:S02]  /*17ff0*/  SHF.R.S32.HI R11, RZ, 0x1f, R11 ;  /* 0x0000001fff0b7819 */ /* 0x000fe4000001140b */
[----:B------:R-:W-:Y:S01]  /*18000*/  SHF.R.S32.HI R10, RZ, 0x1f, R252 ;  /* 0x0000001fff0a7819 */ /* 0x000fe200000114fc */
[----:B------:R5:W-:Y:S01]  /*18010*/  @!P6 ST.E.64 [R8.64], R156 ;  /* 0x0000009c0800e985 */ /* 0x000be2000c101b06 */
[----:B------:R-:W-:Y:S02]  /*18020*/  ISETP.GE.AND P6, PT, R251, c[0x0][0x3c8], PT ;  /* 0x0000f200fb007a0c */ /* 0x000fe40003fc6270 */
[----:B------:R-:W-:Y:S02]  /*18030*/  ISETP.GE.AND P1, PT, R249, c[0x0][0x3c8], PT ;  /* 0x0000f200f9007a0c */ /* 0x000fe40003f26270 */
[----:B--2---:R-:W-:-:S04]  /*18040*/  @!P3 LEA R6, P0, R5, R0, 0x2 ;  /* 0x000000000506b211 */ /* 0x004fc800078010ff */
[----:B------:R-:W-:Y:S02]  /*18050*/  @!P3 LEA.HI.X R7, R5, R4, R11, 0x2, P0 ;  /* 0x000000040507b211 */ /* 0x000fe400000f140b */
[----:B------:R-:W-:-:S03]  /*18060*/  IADD3 R5, R217, 0x50, RZ ;  /* 0x00000050d9057810 */ /* 0x000fc60007ffe0ff */
[----:B------:R2:W-:Y:S01]  /*18070*/  @!P3 ST.E.64 [R6.64], R28 ;  /* 0x0000001c0600b985 */ /* 0x0005e2000c101b06 */
[----:B------:R-:W-:Y:S02]  /*18080*/  ISETP.GE.AND P5, PT, R5, c[0x0][0x3c8], PT ;  /* 0x0000f20005007a0c */ /* 0x000fe40003fa6270 */
[C---:B----4-:R-:W-:Y:S02]  /*18090*/  @!P2 LEA R2, P4, R252.reuse, R0, 0x2 ;  /* 0x00000000fc02a211 */ /* 0x050fe400078810ff */
[----:B------:R-:W-:Y:S02]  /*180a0*/  SHF.R.S32.HI R11, RZ, 0x1f, R5 ;  /* 0x0000001fff0b7819 */ /* 0x000fe40000011405 */
[----:B------:R-:W-:Y:S02]  /*180b0*/  @!P2 LEA.HI.X R3, R252, R4, R10, 0x2, P4 ;  /* 0x00000004fc03a211 */ /* 0x000fe400020f140a */
[----:B------:R-:W-:-:S03]  /*180c0*/  SHF.R.S32.HI R10, RZ, 0x1f, R251 ;  /* 0x0000001fff0a7819 */ /* 0x000fc600000114fb */
        /* <DEDUP_REMOVED lines=8> */
[----:B------:R-:W-:-:S04]  /*18150*/  @!P1 LEA R6, P2, R249, R0, 0x2 ;  /* 0x00000000f9069211 */ /* 0x000fc800078410ff */
        /* <DEDUP_REMOVED lines=23> */
[----:B----4-:R-:W-:-:S03]  /*182d0*/  SHF.R.S32.HI R11, RZ, 0x1f, R6 ;  /* 0x0000001fff0b7819 */ /* 0x010fc60000011406 */
[----:B------:R-:W-:-:S04]  /*182e0*/  @!P6 LEA R10, P0, R6, R0, 0x2 ;  /* 0x00000000060ae211 */ /* 0x000fc800078010ff */
[----:B------:R-:W-:Y:S02]  /*182f0*/  @!P6 LEA.HI.X R11, R6, R4, R11, 0x2, P0 ;  /* 0x00000004060be211 */ /* 0x000fe400000f140b */
[----:B------:R-:W-:Y:S02]  /*18300*/  IADD3 R6, R217, 0x88, RZ ;  /* 0x00000088d9067810 */ /* 0x000fe40007ffe0ff */
[----:B-----5:R-:W-:-:S04]  /*18310*/  @!P2 LEA R8, P1, R5, R0, 0x2 ;  /* 0x000000000508a211 */ /* 0x020fc800078210ff */
[----:B------:R-:W-:Y:S02]  /*18320*/  @!P2 LEA.HI.X R9, R5, R4, R7, 0x2, P1 ;  /* 0x000000040509a211 */ /* 0x000fe400008f1407 */
[----:B------:R-:W-:Y:S02]  /*18330*/  IADD3 R5, R217, 0x90, RZ ;  /* 0x00000090d9057810 */ /* 0x000fe40007ffe0ff */
[----:B------:R-:W-:Y:S01]  /*18340*/  SHF.R.S32.HI R7, RZ, 0x1f, R2 ;  /* 0x0000001fff077819 */ /* 0x000fe20000011402 */
[----:B------:R4:W-:Y:S01]  /*18350*/  @!P2 ST.E.64 [R8.64], R48 ;  /* 0x000000300800a985 */ /* 0x0009e2000c101b06 */
[----:B------:R-:W-:Y:S02]  /*18360*/  ISETP.GE.AND P2, PT, R6, c[0x0][0x3c8], PT ;  /* 0x0000f20006007a0c */ /* 0x000fe40003f46270 */
[----:B------:R-:W-:Y:S01]  /*18370*/  ISETP.GE.AND P4, PT, R5, c[0x0][0x3c8], PT ;  /* 0x0000f20005007a0c */ /* 0x000fe20003f86270 */
[----:B------:R5:W-:Y:S01]  /*18380*/  @!P6 ST.E.64 [R10.64], R60 ;  /* 0x0000003c0a00e985 */ /* 0x000be2000c101b06 */
[----:B--2---:R-:W-:-:S04]  /*18390*/  @!P5 LEA R12, P0, R2, R0, 0x2 ;  /* 0x00000000020cd211 */ /* 0x004fc800078010ff */
[----:B------:R-:W-:Y:S02]  /*183a0*/  @!P5 LEA.HI.X R13, R2, R4, R7, 0x2, P0 ;  /* 0x00000004020dd211 */ /* 0x000fe400000f1407 */
[----:B------:R-:W-:Y:S02]  /*183b0*/  IADD3 R2, R217, 0xa0, RZ ;  /* 0x000000a0d9027810 */ /* 0x000fe40007ffe0ff */
[----:B------:R-:W-:Y:S02]  /*183c0*/  SHF.R.S32.HI R7, RZ, 0x1f, R5 ;  /* 0x0000001fff077819 */ /* 0x000fe40000011405 */
[----:B----4-:R-:W-:Y:S02]  /*183d0*/  SHF.R.S32.HI R9, RZ, 0x1f, R3 ;  /* 0x0000001fff097819 */ /* 0x010fe40000011403 */
[-C--:B------:R-:W-:Y:S02]  /*183e0*/  @!P3 LEA R8, P1, R3, R0.reuse, 0x2 ;  /* 0x000000000308b211 */ /* 0x080fe400078210ff */
[----:B-----5:R-:W-:-:S02]  /*183f0*/  @!P4 LEA R10, P0, R5, R0, 0x2 ;  /* 0x00000000050ac211 */ /* 0x020fc400078010ff */
        /* <DEDUP_REMOVED lines=10> */
[----:B--2---:R-:W-:Y:S02]  /*184a0*/  SHF.R.S32.HI R9, RZ, 0x1f, R6 ;  /* 0x0000001fff097819 */ /* 0x004fe40000011406 */
[----:B------:R-:W-:-:S05]  /*184b0*/  @!P2 LEA R8, P1, R6, R0, 0x2 ;  /* 0x000000000608a211 */ /* 0x000fca00078210ff */
[----:B----4-:R-:W-:Y:S02]  /*184c0*/  @!P5 LEA R12, P0, R2, R0, 0x2 ;  /* 0x00000000020cd211 */ /* 0x010fe400078010ff */
[-C--:B------:R-:W-:Y:S02]  /*184d0*/  @!P2 LEA.HI.X R9, R6, R4.reuse, R9, 0x2, P1 ;  /* 0x000000040609a211 */ /* 0x080fe400008f1409 */
[C---:B------:R-:W-:Y:S02]  /*184e0*/  IADD3 R6, R217.reuse, 0xa8, RZ ;  /* 0x000000a8d9067810 */ /* 0x040fe40007ffe0ff */
[----:B------:R-:W-:Y:S01]  /*184f0*/  @!P5 LEA.HI.X R13, R2, R4, R7, 0x2, P0 ;  /* 0x00000004020dd211 */ /* 0x000fe200000f1407 */
[----:B------:R2:W-:Y:S01]  /*18500*/  @!P2 ST.E.64 [R8.64], R64 ;  /* 0x000000400800a985 */ /* 0x0005e2000c101b06 */
[----:B------:R-:W-:Y:S02]  /*18510*/  ISETP.GE.AND P2, PT, R6, c[0x0][0x3c8], PT ;  /* 0x0000f20006007a0c */ /* 0x000fe40003f46270 */
[C---:B------:R-:W-:Y:S01]  /*18520*/  IADD3 R2, R217.reuse, 0xb8, RZ ;  /* 0x000000b8d9027810 */ /* 0x040fe20007ffe0ff */
[----:B------:R4:W-:Y:S01]  /*18530*/  @!P4 ST.E.64 [R10.64], R76 ;  /* 0x0000004c0a00c985 */ /* 0x0009e2000c101b06 */
[----:B------:R-:W-:-:S04]  /*18540*/  IADD3 R7, R217, 0xc0, RZ ;  /* 0x000000c0d9077810 */ /* 0x000fc80007ffe0ff */
[----:B------:R-:W-:Y:S02]  /*18550*/  ISETP.GE.AND P4, PT, R7, c[0x0][0x3c8], PT ;  /* 0x0000f20007007a0c */ /* 0x000fe40003f86270 */
[----:B--2---:R-:W-:Y:S02]  /*18560*/  SHF.R.S32.HI R9, RZ, 0x1f, R3 ;  /* 0x0000001fff097819 */ /* 0x004fe40000011403 */
[-C--:B------:R-:W-:Y:S02]  /*18570*/  @!P3 LEA R8, P1, R3, R0.reuse, 0x2 ;  /* 0x000000000308b211 */ /* 0x080fe400078210ff */
[----:B----4-:R-:W-:Y:S02]  /*18580*/  @!P6 LEA R10, P0, R5, R0, 0x2 ;  /* 0x00000000050ae211 */ /* 0x010fe400078010ff */
[----:B------:R-:W-:Y:S02]  /*18590*/  @!P3 LEA.HI.X R9, R3, R4, R9, 0x2, P1 ;  /* 0x000000040309b211 */ /* 0x000fe400008f1409 */
[----:B------:R-:W-:-:S03]  /*185a0*/  SHF.R.S32.HI R3, RZ, 0x1f, R5 ;  /* 0x0000001fff037819 */ /* 0x000fc60000011405 */
[----:B------:R2:W-:Y:S01]  /*185b0*/  @!P3 ST.E.64 [R8.64], R72 ;  /* 0x000000480800b985 */ /* 0x0005e2000c101b06 */
[----:B------:R-:W-:Y:S02]  /*185c0*/  ISETP.GE.AND P3, PT, R2, c[0x0][0x3c8], PT ;  /* 0x0000f20002007a0c */ /* 0x000fe40003f66270 */
[----:B------:R-:W-:Y:S01]  /*185d0*/  @!P6 LEA.HI.X R11, R5, R4, R3, 0x2, P0 ;  /* 0x00000004050be211 */ /* 0x000fe200000f1403 */
[----:B------:R4:W-:Y:S01]  /*185e0*/  @!P5 ST.E.64 [R12.64], R84 ;  /* 0x000000540c00d985 */ /* 0x0009e2000c101b06 */
[C---:B------:R-:W-:Y:S02]  /*185f0*/  IADD3 R5, R217.reuse, 0xc8, RZ ;  /* 0x000000c8d9057810 */ /* 0x040fe40007ffe0ff */
[----:B------:R-:W-:-:S04]  /*18600*/  IADD3 R3, R217, 0xd0, RZ ;  /* 0x000000d0d9037810 */ /* 0x000fc80007ffe0ff */
[----:B------:R-:W-:Y:S02]  /*18610*/  ISETP.GE.AND P5, PT, R3, c[0x0][0x3c8], PT ;  /* 0x0000f20003007a0c */ /* 0x000fe40003fa6270 */
[----:B--2---:R-:W-:Y:S02]  /*18620*/  SHF.R.S32.HI R9, RZ, 0x1f, R6 ;  /* 0x0000001fff097819 */ /* 0x004fe40000011406 */
[CC--:B------:R-:W-:Y:S02]  /*18630*/  @!P2 LEA R8, P1, R6.reuse, R0.reuse, 0x2 ;  /* 0x000000000608a211 */ /* 0x0c0fe400078210ff */
        /* <DEDUP_REMOVED lines=9> */
[----:B------:R-:W-:Y:S02]  /*186d0*/  ISETP.GE.AND P6, PT, R6, c[0x0][0x3c8], PT ;  /* 0x0000f20006007a0c */ /* 0x000fe40003fc6270 */
[----:B--2---:R-:W-:-:S02]  /*186e0*/  SHF.R.S32.HI R9, RZ, 0x1f, R2 ;  /* 0x0000001fff097819 */ /* 0x004fc40000011402 */
[CC--:B------:R-:W-:Y:S02]  /*186f0*/  @!P3 LEA R8, P1, R2.reuse, R0.reuse, 0x2 ;  /* 0x000000000208b211 */ /* 0x0c0fe400078210ff */
[----:B----4-:R-:W-:Y:S02]  /*18700*/  @!P5 LEA R10, P0, R3, R0, 0x2 ;  /* 0x00000000030ad211 */ /* 0x010fe400078010ff */
[-C--:B------:R-:W-:Y:S02]  /*18710*/  @!P3 LEA.HI.X R9, R2, R4.reuse, R9, 0x2, P1 ;  /* 0x000000040209b211 */ /* 0x080fe400008f1409 */
[----:B------:R-:W-:Y:S02]  /*18720*/  IADD3 R2, R217, 0xd8, RZ ;  /* 0x000000d8d9027810 */ /* 0x000fe40007ffe0ff */
[----:B------:R-:W-:Y:S01]  /*18730*/  @!P5 LEA.HI.X R11, R3, R4, R7, 0x2, P0 ;  /* 0x00000004030bd211 */ /* 0x000fe200000f1407 */
[----:B------:R2:W-:Y:S01]  /*18740*/  @!P3 ST.E.64 [R8.64], R88 ;  /* 0x000000580800b985 */ /* 0x0005e2000c101b06 */
[----:B------:R-:W-:-:S02]  /*18750*/  SHF.R.S32.HI R7, RZ, 0x1f, R2 ;  /* 0x0000001fff077819 */ /* 0x000fc40000011402 */
[----:B------:R-:W-:Y:S01]  /*18760*/  IADD3 R3, R217, 0xf0, RZ ;  /* 0x000000f0d9037810 */ /* 0x000fe20007ffe0ff */
[----:B------:R4:W-:Y:S01]  /*18770*/  @!P4 ST.E.64 [R12.64], R100 ;  /* 0x000000640c00c985 */ /* 0x0009e2000c101b06 */
[----:B------:R-:W-:Y:S02]  /*18780*/  ISETP.GE.AND P4, PT, R2, c[0x0][0x3c8], PT ;  /* 0x0000f20002007a0c */ /* 0x000fe40003f86270 */
[----:B--2---:R-:W-:Y:S02]  /*18790*/  SHF.R.S32.HI R9, RZ, 0x1f, R5 ;  /* 0x0000001fff097819 */ /* 0x004fe40000011405 */
[CC--:B------:R-:W-:Y:S02]  /*187a0*/  @!P2 LEA R8, P1, R5.reuse, R0.reuse, 0x2 ;  /* 0x000000000508a211 */ /* 0x0c0fe400078210ff */
[----:B----4-:R-:W-:Y:S02]  /*187b0*/  @!P6 LEA R12, P0, R6, R0, 0x2 ;  /* 0x00000000060ce211 */ /* 0x010fe400078010ff */
[----:B------:R-:W-:-:S02]  /*187c0*/  @!P2 LEA.HI.X R9, R5, R4, R9, 0x2, P1 ;  /* 0x000000040509a211 */ /* 0x000fc400008f1409 */
[----:B------:R-:W-:-:S03]  /*187d0*/  IADD3 R5, R217, 0xe8, RZ ;  /* 0x000000e8d9057810 */ /* 0x000fc60007ffe0ff */
[C---:B------:R-:W-:Y:S01]  /*187e0*/  @!P4 LEA R14, P1, R2.reuse, R0, 0x2 ;  /* 0x00000000020ec211 */ /* 0x040fe200078210ff */
[----:B------:R2:W-:Y:S01]  /*187f0*/  @!P2 ST.E.64 [R8.64], R96 ;  /* 0x000000600800a985 */ /* 0x0005e2000c101b06 */
[----:B------:R-:W-:Y:S02]  /*18800*/  ISETP.GE.AND P3, PT, R5, c[0x0][0x3c8], PT ;  /* 0x0000f20005007a0c */ /* 0x000fe40003f66270 */
[----:B------:R-:W-:Y:S01]  /*18810*/  @!P4 LEA.HI.X R15, R2, R4, R7, 0x2, P1 ;  /* 0x00000004020fc211 */ /* 0x000fe200008f1407 */
[----:B------:R4:W-:Y:S01]  /*18820*/  @!P5 ST.E.64 [R10.64], R108 ;  /* 0x0000006c0a00d985 */ /* 0x0009e2000c101b06 */
[----:B------:R-:W-:Y:S02]  /*18830*/  ISETP.GE.AND P2, PT, R3, c[0x0][0x3c8], PT ;  /* 0x0000f20003007a0c */ /* 0x000fe40003f46270 */
[----:B------:R-:W-:Y:S01]  /*18840*/  IADD3 R2, R217, 0xf8, RZ ;  /* 0x000000f8d9027810 */ /* 0x000fe20007ffe0ff */
[----:B------:R1:W-:Y:S03]  /*18850*/  @!P4 ST.E.64 [R14.64], R166 ;  /* 0x000000a60e00c985 */ /* 0x0003e6000c101b06 */
[----:B------:R-:W-:-:S02]  /*18860*/  ISETP.GE.AND P1, PT, R2, c[0x0][0x3c8], PT ;  /* 0x0000f20002007a0c */ /* 0x000fc40003f26270 */
[----:B--2---:R-:W-:-:S04]  /*18870*/  SHF.R.S32.HI R8, RZ, 0x1f, R6 ;  /* 0x0000001fff087819 */ /* 0x004fc80000011406 */
[----:B------:R-:W-:Y:S02]  /*18880*/  @!P6 LEA.HI.X R13, R6, R4, R8, 0x2, P0 ;  /* 0x00000004060de211 */ /* 0x000fe400000f1408 */
[----:B------:R-:W-:Y:S02]  /*18890*/  SHF.R.S32.HI R6, RZ, 0x1f, R5 ;  /* 0x0000001fff067819 */ /* 0x000fe40000011405 */
[C---:B----4-:R-:W-:Y:S01]  /*188a0*/  @!P3 LEA R10, P0, R5.reuse, R0, 0x2 ;  /* 0x00000000050ab211 */ /* 0x050fe200078010ff */
[----:B------:R1:W-:Y:S03]  /*188b0*/  @!P6 ST.E.64 [R12.64], R164 ;  /* 0x000000a40c00e985 */ /* 0x0003e6000c101b06 */
[----:B------:R-:W-:Y:S02]  /*188c0*/  @!P3 LEA.HI.X R11, R5, R4, R6, 0x2, P0 ;  /* 0x00000004050bb211 */ /* 0x000fe400000f1406 */
[----:B------:R-:W-:-:S02]  /*188d0*/  SHF.R.S32.HI R5, RZ, 0x1f, R3 ;  /* 0x0000001fff057819 */ /* 0x000fc40000011403 */
[C---:B------:R-:W-:Y:S01]  /*188e0*/  @!P2 LEA R8, P0, R3.reuse, R0, 0x2 ;  /* 0x000000000308a211 */ /* 0x040fe200078010ff */
[----:B------:R1:W-:Y:S03]  /*188f0*/  @!P3 ST.E.64 [R10.64], R162 ;  /* 0x000000a20a00b985 */ /* 0x0003e6000c101b06 */
[----:B------:R-:W-:Y:S02]  /*18900*/  @!P2 LEA.HI.X R9, R3, R4, R5, 0x2, P0 ;  /* 0x000000040309a211 */ /* 0x000fe400000f1405 */
[----:B------:R-:W-:Y:S02]  /*18910*/  SHF.R.S32.HI R3, RZ, 0x1f, R2 ;  /* 0x0000001fff037819 */ /* 0x000fe40000011402 */
[C---:B------:R-:W-:Y:S01]  /*18920*/  @!P1 LEA R6, P0, R2.reuse, R0, 0x2 ;  /* 0x0000000002069211 */ /* 0x040fe200078010ff */
[----:B------:R1:W-:Y:S03]  /*18930*/  @!P2 ST.E.64 [R8.64], R116 ;  /* 0x000000740800a985 */ /* 0x0003e6000c101b06 */
[----:B------:R-:W-:-:S05]  /*18940*/  @!P1 LEA.HI.X R7, R2, R4, R3, 0x2, P0 ;  /* 0x0000000402079211 */ /* 0x000fca00000f1403 */
[----:B------:R1:W-:Y:S04]  /*18950*/  @!P1 ST.E.64 [R6.64], R104 ;  /* 0x0000006806009985 */ /* 0x0003e8000c101b06 */
.L_x_3715:
[----:B------:R-:W-:Y:S05]  /*18960*/  BSYNC B0 ;  /* 0x0000000000007941 */ /* 0x000fea0003800000 */
.L_x_3714:
[----:B------:R-:W-:Y:S05]  /*18970*/  BRA.DIV ~URZ, `(.L_x_3716) ;  /* 0x000036827f007947 */ /* 0x000fea000b800000 */
[----:B--2---:R2:W1:Y:S04]  /*18980*/  SHFL.IDX PT, R4, R16, 0x1, 0x1c1f ;  /* 0x003c1f0010047f89 */ /* 0x00446800000e0000 */
[----:B----4-:R2:W4:Y:S02]  /*18990*/  SHFL.IDX PT, R0, R17, 0x1, 0x1c1f ;  /* 0x003c1f0011007f89 */ /* 0x01052400000e0000 */
.L_x_3774:
        /* <DEDUP_REMOVED lines=8> */
[C---:B------:R-:W-:Y:S01]  /*18a20*/  IADD3 R12, R217.reuse, 0x20, RZ ;  /* 0x00000020d90c7810 */ /* 0x040fe20007ffe0ff */
[----:B----4-:R-:W-:Y:S01]  /*18a30*/  @!P1 IMAD.MOV.U32 R2, RZ, RZ, R0 ;  /* 0x000000ffff029224 */ /* 0x010fe200078e0000 */
[C---:B------:R-:W-:Y:S01]  /*18a40*/  IADD3 R13, R217.reuse, 0x8, RZ ;  /* 0x00000008d90d7810 */ /* 0x040fe20007ffe0ff */
[----:B------:R-:W-:Y:S01]  /*18a50*/  @!P1 IMAD.MOV.U32 R3, RZ, RZ, R4 ;  /* 0x000000ffff039224 */ /* 0x000fe200078e0004 */
[----:B------:R-:W-:Y:S02]  /*18a60*/  ISETP.GE.AND P4, PT, R14, c[0x0][0x3c8], PT ;  /* 0x0000f2000e007a0c */ /* 0x000fe40003f86270 */
[----:B------:R-:W-:Y:S01]  /*18a70*/  ISETP.GE.AND P3, PT, R12, c[0x0][0x3c8], PT ;  /* 0x0000f2000c007a0c */ /* 0x000fe20003f66270 */
[C---:B------:R-:W-:Y:S01]  /*18a80*/  @!P1 IMAD.WIDE R2, R217.reuse, 0x4, R2 ;  /* 0x00000004d9029825 */ /* 0x040fe200078e0202 */
[C---:B------:R-:W-:Y:S02]  /*18a90*/  IADD3 R9, R217.reuse, 0x10, RZ ;  /* 0x00000010d9097810 */ /* 0x040fe40007ffe0ff */
[----:B------:R-:W-:-:S02]  /*18aa0*/  IADD3 R5, R217, 0x28, RZ ;  /* 0x00000028d9057810 */ /* 0x000fc40007ffe0ff */
[C---:B------:R-:W-:Y:S01]  /*18ab0*/  @!P0 LEA R6, P6, R10.reuse, R0, 0x2 ;  /* 0x000000000a068211 */ /* 0x040fe200078c10ff */
[----:B------:R1:W-:Y:S01]  /*18ac0*/  @!P1 ST.E.64 [R2.64], R120 ;  /* 0x0000007802009985 */ /* 0x0003e2000c101b06 */
[----:B------:R-:W-:Y:S02]  /*18ad0*/  SHF.R.S32.HI R13, RZ, 0x1f, R13 ;  /* 0x0000001fff0d7819 */ /* 0x000fe4000001140d */
[----:B------:R-:W-:Y:S02]  /*18ae0*/  SHF.R.S32.HI R9, RZ, 0x1f, R9 ;  /* 0x0000001fff097819 */ /* 0x000fe40000011409 */
[----:B------:R-:W-:Y:S02]  /*18af0*/  ISETP.GE.AND P2, PT, R5, c[0x0][0x3c8], PT ;  /* 0x0000f20005007a0c */ /* 0x000fe40003f46270 */
[----:B------:R-:W-:Y:S02]  /*18b00*/  IADD3 R11, R217, 0x30, RZ ;  /* 0x00000030d90b7810 */ /* 0x000fe40007ffe0ff */
[----:B------:R-:W-:-:S02]  /*18b10*/  @!P0 LEA.HI.X R7, R10, R4, R13, 0x2, P6 ;  /* 0x000000040a078211 */ /* 0x000fc400030f140d */
[C---:B------:R-:W-:Y:S02]  /*18b20*/  IADD3 R15, R217.reuse, 0x18, RZ ;  /* 0x00000018d90f7810 */ /* 0x040fe40007ffe0ff */
[C---:B------:R-:W-:Y:S01]  /*18b30*/  IADD3 R13, R217.reuse, 0x20, RZ ;  /* 0x00000020d90d7810 */ /* 0x040fe20007ffe0ff */
[----:B------:R4:W-:Y:S01]  /*18b40*/  @!P0 ST.E.64 [R6.64], R124 ;  /* 0x0000007c06008985 */ /* 0x0009e2000c101b06 */
[----:B------:R-:W-:Y:S02]  /*18b50*/  SHF.R.S32.HI R15, RZ, 0x1f, R15 ;  /* 0x0000001fff0f7819 */ /* 0x000fe4000001140f */
[----:B------:R-:W-:Y:S02]  /*18b60*/  SHF.R.S32.HI R13, RZ, 0x1f, R13 ;  /* 0x0000001fff0d7819 */ /* 0x000fe4000001140d */
[----:B------:R-:W-:-:S04]  /*18b70*/  IADD3 R10, R217, 0x28, RZ ;  /* 0x00000028d90a7810 */ /* 0x000fc80007ffe0ff */
[----:B------:R-:W-:Y:S02]  /*18b80*/  SHF.R.S32.HI R10, RZ, 0x1f, R10 ;  /* 0x0000001fff0a7819 */ /* 0x000fe4000001140a */
[----:B-1----:R-:W-:-:S04]  /*18b90*/  @!P5 LEA R2, P1, R8, R0, 0x2 ;  /* 0x000000000802d211 */ /* 0x002fc800078210ff */
[----:B------:R-:W-:Y:S02]  /*18ba0*/  @!P5 LEA.HI.X R3, R8, R4, R9, 0x2, P1 ;  /* 0x000000040803d211 */ /* 0x000fe400008f1409 */
[----:B------:R-:W-:Y:S02]  /*18bb0*/  ISETP.GE.AND P1, PT, R11, c[0x0][0x3c8], PT ;  /* 0x0000f2000b007a0c */ /* 0x000fe40003f26270 */
[C---:B------:R-:W-:Y:S01]  /*18bc0*/  @!P4 LEA R8, P0, R14.reuse, R0, 0x2 ;  /* 0x000000000e08c211 */ /* 0x040fe200078010ff */
[----:B------:R1:W-:Y:S03]  /*18bd0*/  @!P5 ST.E.64 [R2.64], R128 ;  /* 0x000000800200d985 */ /* 0x0003e6000c101b06 */
[----:B------:R-:W-:Y:S02]  /*18be0*/  @!P4 LEA.HI.X R9, R14, R4, R15, 0x2, P0 ;  /* 0x000000040e09c211 */ /* 0x000fe400000f140f */
[----:B----4-:R-:W-:-:S02]  /*18bf0*/  @!P3 LEA R6, P6, R12, R0, 0x2 ;  /* 0x000000000c06b211 */ /* 0x010fc400078c10ff */
[----:B------:R-:W-:Y:S01]  /*18c00*/  ISETP.GE.AND P0, PT, R252, c[0x0][0x3c8], PT ;  /* 0x0000f200fc007a0c */ /* 0x000fe20003f06270 */
[----:B------:R4:W-:Y:S01]  /*18c10*/  @!P4 ST.E.64 [R8.64], R134 ;  /* 0x000000860800c985 */ /* 0x0009e2000c101b06 */
[----:B------:R-:W-:Y:S02]  /*18c20*/  @!P3 LEA.HI.X R7, R12, R4, R13, 0x2, P6 ;  /* 0x000000040c07b211 */ /* 0x000fe400030f140d */
[----:B------:R-:W-:Y:S02]  /*18c30*/  IADD3 R12, R217, 0x30, RZ ;  /* 0x00000030d90c7810 */ /* 0x000fe40007ffe0ff */
[----:B------:R-:W-:Y:S01]  /*18c40*/  ISETP.GE.AND P4, PT, R251, c[0x0][0x3c8], PT ;  /* 0x0000f200fb007a0c */ /* 0x000fe20003f86270 */
[----:B------:R5:W-:Y:S01]  /*18c50*/  @!P3 ST.E.64 [R6.64], R22 ;  /* 0x000000160600b985 */ /* 0x000be2000c101b06 */
[----:B------:R-:W-:Y:S02]  /*18c60*/  SHF.R.S32.HI R12, RZ, 0x1f, R12 ;  /* 0x0000001fff0c7819 */ /* 0x000fe4000001140c */
[----:B-1----:R-:W-:-:S04]  /*18c70*/  @!P2 LEA R2, P5, R5, R0, 0x2 ;  /* 0x000000000502a211 */ /* 0x002fc800078a10ff */
[----:B------:R-:W-:Y:S02]  /*18c80*/  @!P2 LEA.HI.X R3, R5, R4, R10, 0x2, P5 ;  /* 0x000000040503a211 */ /* 0x000fe400028f140a */
[----:B------:R-:W-:Y:S02]  /*18c90*/  SHF.R.S32.HI R10, RZ, 0x1f, R252 ;  /* 0x0000001fff0a7819 */ /* 0x000fe400000114fc */
[----:B----4-:R-:W-:Y:S01]  /*18ca0*/  @!P1 LEA R8, P3, R11, R0, 0x2 ;  /* 0x000000000b089211 */ /* 0x010fe200078610ff */
[----:B------:R1:W-:Y:S01]  /*18cb0*/  @!P2 ST.E.64 [R2.64], R26 ;  /* 0x0000001a0200a985 */ /* 0x0003e2000c101b06 */
[----:B------:R-:W-:Y:S02]  /*18cc0*/  IADD3 R5, R217, 0x50, RZ ;  /* 0x00000050d9057810 */ /* 0x000fe40007ffe0ff */
[----:B------:R-:W-:Y:S02]  /*18cd0*/  @!P1 LEA.HI.X R9, R11, R4, R12, 0x2, P3 ;  /* 0x000000040b099211 */ /* 0x000fe400018f140c */
[----:B------:R-:W-:-:S02]  /*18ce0*/  ISETP.GE.AND P3, PT, R249, c[0x0][0x3c8], PT ;  /* 0x0000f200f9007a0c */ /* 0x000fc40003f66270 */
[C---:B-----5:R-:W-:Y:S01]  /*18cf0*/  @!P0 LEA R6, P2, R252.reuse, R0, 0x2 ;  /* 0x00000000fc068211 */ /* 0x060fe200078410ff */
[----:B------:R4:W-:Y:S01]  /*18d00*/  @!P1 ST.E.64 [R8.64], R138 ;  /* 0x0000008a08009985 */ /* 0x0009e2000c101b06 */
[----:B------:R-:W-:Y:S02]  /*18d10*/  SHF.R.S32.HI R12, RZ, 0x1f, R251 ;  /* 0x0000001fff0c7819 */ /* 0x000fe400000114fb */
[----:B------:R-:W-:Y:S02]  /*18d20*/  @!P0 LEA.HI.X R7, R252, R4, R10, 0x2, P2 ;  /* 0x00000004fc078211 */ /* 0x000fe400010f140a */
[----:B------:R-:W-:Y:S02]  /*18d30*/  ISETP.GE.AND P6, PT, R5, c[0x0][0x3c8], PT ;  /* 0x0000f20005007a0c */ /* 0x000fe40003fc6270 */
[----:B------:R-:W-:Y:S01]  /*18d40*/  SHF.R.S32.HI R13, RZ, 0x1f, R5 ;  /* 0x0000001fff0d7819 */ /* 0x000fe20000011405 */
[----:B------:R5:W-:Y:S01]  /*18d50*/  @!P0 ST.E.64 [R6.64], R30 ;  /* 0x0000001e06008985 */ /* 0x000be2000c101b06 */
[----:B------:R-:W-:-:S04]  /*18d60*/  @!P4 LEA R10, P0, R251, R0, 0x2 ;  /* 0x00000000fb0ac211 */ /* 0x000fc800078010ff */
[----:B------:R-:W-:-:S05]  /*18d70*/  @!P4 LEA.HI.X R11, R251, R4, R12, 0x2, P0 ;  /* 0x00000004fb0bc211 */ /* 0x000fca00000f140c */
[----:B------:R2:W-:Y:S02]  /*18d80*/  @!P4 ST.E.64 [R10.64], R38 ;  /* 0x000000260a00c985 */ /* 0x0005e4000c101b06 */
[----:B--2---:R-:W-:Y:S02]  /*18d90*/  @!P6 LEA R16, P0, R5, R0, 0x2 ;  /* 0x000000000510e211 */ /* 0x004fe400078010ff */
[C---:B-1----:R-:W-:Y:S02]  /*18da0*/  IADD3 R3, R217.reuse, 0x58, RZ ;  /* 0x00000058d9037810 */ /* 0x042fe40007ffe0ff */
[----:B------:R-:W-:Y:S02]  /*18db0*/  IADD3 R2, R217, 0x60, RZ ;  /* 0x00000060d9027810 */ /* 0x000fe40007ffe0ff */
[----:B------:R-:W-:Y:S02]  /*18dc0*/  ISETP.GE.AND P5, PT, R3, c[0x0][0x3c8], PT ;  /* 0x0000f20003007a0c */ /* 0x000fe40003fa6270 */
[----:B------:R-:W-:-:S02]  /*18dd0*/  SHF.R.S32.HI R12, RZ, 0x1f, R3 ;  /* 0x0000001fff0c7819 */ /* 0x000fc40000011403 */
[----:B----4-:R-:W-:Y:S02]  /*18de0*/  @!P3 LEA R8, P1, R249, R0, 0x2 ;  /* 0x00000000f908b211 */ /* 0x010fe400078210ff */
[----:B------:R-:W-:Y:S02]  /*18df0*/  ISETP.GE.AND P4, PT, R2, c[0x0][0x3c8], PT ;  /* 0x0000f20002007a0c */ /* 0x000fe40003f86270 */
[----:B---3--:R-:W-:Y:S02]  /*18e00*/  @!P6 LEA.HI.X R17, R5, R4, R13, 0x2, P0 ;  /* 0x000000040511e211 */ /* 0x008fe400000f140d */
[C---:B------:R-:W-:Y:S02]  /*18e10*/  IADD3 R5, R217.reuse, 0x78, RZ ;  /* 0x00000078d9057810 */ /* 0x040fe40007ffe0ff */
[----:B-----5:R-:W-:Y:S02]  /*18e20*/  SHF.R.S32.HI R7, RZ, 0x1f, R249 ;  /* 0x0000001fff077819 */ /* 0x020fe400000114f9 */
[----:B------:R-:W-:-:S02]  /*18e30*/  IADD3 R6, R217, 0x68, RZ ;  /* 0x00000068d9067810 */ /* 0x000fc40007ffe0ff */
[----:B------:R-:W-:Y:S02]  /*18e40*/  @!P3 LEA.HI.X R9, R249, R4, R7, 0x2, P1 ;  /* 0x00000004f909b211 */ /* 0x000fe400008f1407 */
[C---:B------:R-:W-:Y:S02]  /*18e50*/  @!P5 LEA R14, P1, R3.reuse, R0, 0x2 ;  /* 0x00000000030ed211 */ /* 0x040fe400078210ff */
[----:B------:R-:W-:Y:S01]  /*18e60*/  ISETP.GE.AND P2, PT, R6, c[0x0][0x3c8], PT ;  /* 0x0000f20006007a0c */ /* 0x000fe20003f46270 */
[----:B------:R1:W-:Y:S01]  /*18e70*/  @!P3 ST.E.64 [R8.64], R34 ;  /* 0x000000220800b985 */ /* 0x0003e2000c101b06 */
[----:B------:R-:W-:Y:S02]  /*18e80*/  @!P5 LEA.HI.X R15, R3, R4, R12, 0x2, P1 ;  /* 0x00000004030fd211 */ /* 0x000fe400008f140c */
[----:B------:R-:W-:Y:S01]  /*18e90*/  IADD3 R3, R217, 0x70, RZ ;  /* 0x00000070d9037810 */ /* 0x000fe20007ffe0ff */
[----:B------:R2:W-:Y:S01]  /*18ea0*/  @!P6 ST.E.64 [R16.64], R46 ;  /* 0x0000002e1000e985 */ /* 0x0005e2000c101b06 */
[----:B------:R-:W-:-:S02]  /*18eb0*/  @!P4 LEA R12, P0, R2, R0, 0x2 ;  /* 0x00000000020cc211 */ /* 0x000fc400078010ff */
[----:B------:R-:W-:Y:S01]  /*18ec0*/  ISETP.GE.AND P1, PT, R3, c[0x0][0x3c8], PT ;  /* 0x0000f20003007a0c */ /* 0x000fe20003f26270 */
[----:B------:R3:W-:Y:S01]  /*18ed0*/  @!P5 ST.E.64 [R14.64], R42 ;  /* 0x0000002a0e00d985 */ /* 0x0007e2000c101b06 */
[----:B------:R-:W-:-:S03]  /*18ee0*/  SHF.R.S32.HI R7, RZ, 0x1f, R6 ;  /* 0x0000001fff077819 */ /* 0x000fc60000011406 */
[----:B------:R-:W-:-:S04]  /*18ef0*/  @!P2 LEA R10, P3, R6, R0, 0x2 ;  /* 0x00000000060aa211 */ /* 0x000fc800078610ff */
[----:B------:R-:W-:Y:S02]  /*18f00*/  @!P2 LEA.HI.X R11, R6, R4, R7, 0x2, P3 ;  /* 0x00000004060ba211 */ /* 0x000fe400018f1407 */
[----:B------:R-:W-:Y:S02]  /*18f10*/  SHF.R.S32.HI R6, RZ, 0x1f, R3 ;  /* 0x0000001fff067819 */ /* 0x000fe40000011403 */
[----:B------:R-:W-:-:S04]  /*18f20*/  IADD3 R7, R217, 0x88, RZ ;  /* 0x00000088d9077810 */ /* 0x000fc80007ffe0ff */
[----:B------:R-:W-:Y:S02]  /*18f30*/  ISETP.GE.AND P5, PT, R7, c[0x0][0x3c8], PT ;  /* 0x0000f20007007a0c */ /* 0x000fe40003fa6270 */
[----:B-1----:R-:W-:Y:S02]  /*18f40*/  SHF.R.S32.HI R8, RZ, 0x1f, R2 ;  /* 0x0000001fff087819 */ /* 0x002fe40000011402 */
[----:B------:R-:W-:Y:S02]  /*18f50*/  SHF.R.S32.HI R9, RZ, 0x1f, R5 ;  /* 0x0000001fff097819 */ /* 0x000fe40000011405 */
[----:B------:R-:W-:Y:S02]  /*18f60*/  @!P4 LEA.HI.X R13, R2, R4, R8, 0x2, P0 ;  /* 0x00000004020dc211 */ /* 0x000fe400000f1408 */
[----:B------:R-:W-:Y:S02]  /*18f70*/  @!P1 LEA R18, P4, R3, R0, 0x2 ;  /* 0x0000000003129211 */ /* 0x000fe400078810ff */
[----:B------:R-:W-:-:S02]  /*18f80*/  ISETP.GE.AND P0, PT, R5, c[0x0][0x3c8], PT ;  /* 0x0000f20005007a0c */ /* 0x000fc40003f06270 */
[----:B------:R-:W-:Y:S02]  /*18f90*/  @!P1 LEA.HI.X R19, R3, R4, R6, 0x2, P4 ;  /* 0x0000000403139211 */ /* 0x000fe400020f1406 */
[----:B------:R-:W-:Y:S02]  /*18fa0*/  ISETP.GE.AND P4, PT, R2, c[0x0][0x3c8], PT ;  /* 0x0000f20002007a0c */ /* 0x000fe40003f86270 */
[C---:B------:R-:W-:Y:S02]  /*18fb0*/  IADD3 R8, R217.reuse, 0x80, RZ ;  /* 0x00000080d9087810 */ /* 0x040fe40007ffe0ff */
[----:B------:R-:W-:Y:S02]  /*18fc0*/  IADD3 R2, R217, 0x90, RZ ;  /* 0x00000090d9027810 */ /* 0x000fe40007ffe0ff */
[----:B------:R-:W-:Y:S02]  /*18fd0*/  ISETP.GE.AND P6, PT, R8, c[0x0][0x3c8], PT ;  /* 0x0000f20008007a0c */ /* 0x000fe40003fc6270 */
[----:B------:R-:W-:-:S02]  /*18fe0*/  SHF.R.S32.HI R3, RZ, 0x1f, R8 ;  /* 0x0000001fff037819 */ /* 0x000fc40000011408 */
[----:B--2---:R-:W-:Y:S02]  /*18ff0*/  @!P0 LEA R16, P3, R5, R0, 0x2 ;  /* 0x0000000005108211 */ /* 0x004fe400078610ff */
[----:B------:R-:W-:Y:S01]  /*19000*/  IADD3 R6, R217, 0x98, RZ ;  /* 0x00000098d9067810 */ /* 0x000fe20007ffe0ff */
[----:B------:R1:W-:Y:S01]  /*19010*/  @!P4 ST.E.64 [R12.64], R54 ;  /* 0x000000360c00c985 */ /* 0x0003e2000c101b06 */
[----:B------:R-:W-:Y:S02]  /*19020*/  @!P0 LEA.HI.X R17, R5, R4, R9, 0x2, P3 ;  /* 0x0000000405118211 */ /* 0x000fe400018f1409 */
[----:B------:R-:W-:Y:S01]  /*19030*/  SHF.R.S32.HI R5, RZ, 0x1f, R7 ;  /* 0x0000001fff057819 */ /* 0x000fe20000011407 */
[----:B------:R2:W-:Y:S01]  /*19040*/  @!P2 ST.E.64 [R10.64], R50 ;  /* 0x000000320a00a985 */ /* 0x0005e2000c101b06 */
[----:B------:R-:W-:Y:S02]  /*19050*/  ISETP.GE.AND P4, PT, R6, c[0x0][0x3c8], PT ;  /* 0x0000f20006007a0c */ /* 0x000fe40003f86270 */
[----:B---3--:R-:W-:Y:S01]  /*19060*/  @!P6 LEA R14, P3, R8, R0, 0x2 ;  /* 0x00000000080ee211 */ /* 0x008fe200078610ff */
[----:B------:R-:W-:Y:S01]  /*19070*/  @!P1 ST.E.64 [R18.64], R62 ;  /* 0x0000003e12009985 */ /* 0x000fe2000c101b06 */
[----:B------:R-:W-:-:S02]  /*19080*/  SHF.R.S32.HI R9, RZ, 0x1f, R6 ;  /* 0x0000001fff097819 */ /* 0x000fc40000011406 */
[----:B------:R-:W-:Y:S01]  /*19090*/  @!P6 LEA.HI.X R15, R8, R4, R3, 0x2, P3 ;  /* 0x00000004080fe211 */ /* 0x000fe200018f1403 */
[----:B------:R3:W-:Y:S01]  /*190a0*/  @!P0 ST.E.64 [R16.64], R58 ;  /* 0x0000003a10008985 */ /* 0x0007e2000c101b06 */
[----:B------:R-:W-:-:S03]  /*190b0*/  IADD3 R3, R217, 0xa8, RZ ;  /* 0x000000a8d9037810 */ /* 0x000fc60007ffe0ff */
[----:B------:R-:W-:Y:S01]  /*190c0*/  @!P6 ST.E.64 [R14.64], R70 ;  /* 0x000000460e00e985 */ /* 0x000fe2000c101b06 */
[----:B------:R-:W-:Y:S02]  /*190d0*/  ISETP.GE.AND P6, PT, R2, c[0x0][0x3c8], PT ;  /* 0x0000f20002007a0c */ /* 0x000fe40003fc6270 */
[----:B------:R-:W-:-:S04]  /*190e0*/  @!P4 LEA R8, P1, R6, R0, 0x2 ;  /* 0x000000000608c211 */ /* 0x000fc800078210ff */
[----:B------:R-:W-:Y:S02]  /*190f0*/  @!P4 LEA.HI.X R9, R6, R4, R9, 0x2, P1 ;  /* 0x000000040609c211 */ /* 0x000fe400008f1409 */
[----:B------:R-:W-:Y:S02]  /*19100*/  IADD3 R6, R217, 0xb0, RZ ;  /* 0x000000b0d9067810 */ /* 0x000fe40007ffe0ff */
[C---:B-1----:R-:W-:Y:S02]  /*19110*/  @!P5 LEA R12, P2, R7.reuse, R0, 0x2 ;  /* 0x00000000070cd211 */ /* 0x042fe400078410ff */
[----:B------:R-:W-:Y:S02]  /*19120*/  ISETP.GE.AND P1, PT, R6, c[0x0][0x3c8], PT ;  /* 0x0000f20006007a0c */ /* 0x000fe40003f26270 */
[----:B------:R-:W-:Y:S02]  /*19130*/  @!P5 LEA.HI.X R13, R7, R4, R5, 0x2, P2 ;  /* 0x00000004070dd211 */ /* 0x000fe400010f1405 */
[----:B------:R-:W-:-:S02]  /*19140*/  ISETP.GE.AND P2, PT, R2, c[0x0][0x3c8], PT ;  /* 0x0000f20002007a0c */ /* 0x000fc40003f46270 */
[----:B------:R-:W-:Y:S01]  /*19150*/  IADD3 R5, R217, 0xa0, RZ ;  /* 0x000000a0d9057810 */ /* 0x000fe20007ffe0ff */
[----:B------:R1:W-:Y:S01]  /*19160*/  @!P5 ST.E.64 [R12.64], R66 ;  /* 0x000000420c00d985 */ /* 0x0003e2000c101b06 */
[----:B------:R-:W-:Y:S02]  /*19170*/  SHF.R.S32.HI R7, RZ, 0x1f, R2 ;  /* 0x0000001fff077819 */ /* 0x000fe40000011402 */
[----:B------:R-:W-:-:S07]  /*19180*/  ISETP.GE.AND P3, PT, R5, c[0x0][0x3c8], PT ;  /* 0x0000f20005007a0c */ /* 0x000fce0003f66270 */
[----:B--2---:R-:W-:-:S04]  /*19190*/  @!P2 LEA R10, P0, R2, R0, 0x2 ;  /* 0x00000000020aa211 */ /* 0x004fc800078010ff */
[----:B------:R-:W-:Y:S02]  /*191a0*/  @!P2 LEA.HI.X R11, R2, R4, R7, 0x2, P0 ;  /* 0x00000004020ba211 */ /* 0x000fe400000f1407 */
[----:B------:R-:W-:Y:S02]  /*191b0*/  ISETP.GE.AND P2, PT, R3, c[0x0][0x3c8], PT ;  /* 0x0000f20003007a0c */ /* 0x000fe40003f46270 */
[----:B---3--:R-:W-:Y:S01]  /*191c0*/  @!P3 LEA R16, P0, R5, R0, 0x2 ;  /* 0x000000000510b211 */ /* 0x008fe200078010ff */
[----:B------:R2:W-:Y:S01]  /*191d0*/  @!P6 ST.E.64 [R10.64], R78 ;  /* 0x0000004e0a00e985 */ /* 0x0005e2000c101b06 */
[C---:B------:R-:W-:Y:S02]  /*191e0*/  IADD3 R7, R217.reuse, 0xb8, RZ ;  /* 0x000000b8d9077810 */ /* 0x040fe40007ffe0ff */
[----:B------:R-:W-:Y:S01]  /*191f0*/  IADD3 R2, R217, 0xc8, RZ ;  /* 0x000000c8d9027810 */ /* 0x000fe20007ffe0ff */
[----:B------:R3:W-:Y:S01]  /*19200*/  @!P4 ST.E.64 [R8.64], R74 ;  /* 0x0000004a0800c985 */ /* 0x0007e2000c101b06 */
[----:B-1----:R-:W-:-:S02]  /*19210*/  SHF.R.S32.HI R13, RZ, 0x1f, R5 ;  /* 0x0000001fff0d7819 */ /* 0x002fc40000011405 */
[----:B------:R-:W-:Y:S02]  /*19220*/  SHF.R.S32.HI R12, RZ, 0x1f, R3 ;  /* 0x0000001fff0c7819 */ /* 0x000fe40000011403 */
[----:B------:R-:W-:Y:S02]  /*19230*/  @!P3 LEA.HI.X R17, R5, R4, R13, 0x2, P0 ;  /* 0x000000040511b211 */ /* 0x000fe400000f140d */
[----:B------:R-:W-:Y:S02]  /*19240*/  ISETP.GE.AND P0, PT, R7, c[0x0][0x3c8], PT ;  /* 0x0000f20007007a0c */ /* 0x000fe40003f06270 */
[C---:B------:R-:W-:Y:S01]  /*19250*/  @!P2 LEA R14, P5, R3.reuse, R0, 0x2 ;  /* 0x00000000030ea211 */ /* 0x040fe200078a10ff */
[----:B------:R1:W-:Y:S01]  /*19260*/  @!P3 ST.E.64 [R16.64], R86 ;  /* 0x000000561000b985 */ /* 0x0003e2000c101b06 */
[----:B------:R-:W-:Y:S02]  /*19270*/  SHF.R.S32.HI R5, RZ, 0x1f, R6 ;  /* 0x0000001fff057819 */ /* 0x000fe40000011406 */
[----:B------:R-:W-:-:S02]  /*19280*/  @!P2 LEA.HI.X R15, R3, R4, R12, 0x2, P5 ;  /* 0x00000004030fa211 */ /* 0x000fc400028f140c */
[----:B------:R-:W-:Y:S02]  /*19290*/  IADD3 R3, R217, 0xc0, RZ ;  /* 0x000000c0d9037810 */ /* 0x000fe40007ffe0ff */
[CC--:B------:R-:W-:Y:S01]  /*192a0*/  @!P1 LEA R12, P5, R6.reuse, R0.reuse, 0x2 ;  /* 0x00000000060c9211 */ /* 0x0c0fe200078a10ff */
[----:B------:R4:W-:Y:S01]  /*192b0*/  @!P2 ST.E.64 [R14.64], R82 ;  /* 0x000000520e00a985 */ /* 0x0009e2000c101b06 */
[----:B------:R-:W-:Y:S02]  /*192c0*/  ISETP.GE.AND P6, PT, R3, c[0x0][0x3c8], PT ;  /* 0x0000f20003007a0c */ /* 0x000fe40003fc6270 */
[----:B--2---:R-:W-:Y:S02]  /*192d0*/  @!P0 LEA R10, P4, R7, R0, 0x2 ;  /* 0x00000000070a8211 */ /* 0x004fe400078810ff */
[----:B------:R-:W-:Y:S02]  /*192e0*/  @!P1 LEA.HI.X R13, R6, R4, R5, 0x2, P5 ;  /* 0x00000004060d9211 */ /* 0x000fe400028f1405 */
[----:B---3--:R-:W-:-:S02]  /*192f0*/  SHF.R.S32.HI R8, RZ, 0x1f, R7 ;  /* 0x0000001fff087819 */ /* 0x008fc40000011407 */
[----:B------:R-:W-:Y:S01]  /*19300*/  SHF.R.S32.HI R6, RZ, 0x1f, R3 ;  /* 0x0000001fff067819 */ /* 0x000fe20000011403 */
[----:B------:R2:W-:Y:S01]  /*19310*/  @!P1 ST.E.64 [R12.64], R154 ;  /* 0x0000009a0c009985 */ /* 0x0005e2000c101b06 */
[----:B------:R-:W-:Y:S02]  /*19320*/  @!P0 LEA.HI.X R11, R7, R4, R8, 0x2, P4 ;  /* 0x00000004070b8211 */ /* 0x000fe400020f1408 */
[----:B------:R-:W-:Y:S02]  /*19330*/  ISETP.GE.AND P4, PT, R2, c[0x0][0x3c8], PT ;  /* 0x0000f20002007a0c */ /* 0x000fe40003f86270 */
[C---:B------:R-:W-:Y:S01]  /*19340*/  IADD3 R7, R217.reuse, 0xd0, RZ ;  /* 0x000000d0d9077810 */ /* 0x040fe20007ffe0ff */
[----:B------:R3:W-:Y:S01]  /*19350*/  @!P0 ST.E.64 [R10.64], R90 ;  /* 0x0000005a0a008985 */ /* 0x0007e2000c101b06 */
[----:B------:R-:W-:Y:S02]  /*19360*/  IADD3 R8, R217, 0xd8, RZ ;  /* 0x000000d8d9087810 */ /* 0x000fe40007ffe0ff */
[----:B------:R-:W-:-:S02]  /*19370*/  ISETP.GE.AND P5, PT, R7, c[0x0][0x3c8], PT ;  /* 0x0000f20007007a0c */ /* 0x000fc40003fa6270 */
[----:B------:R-:W-:Y:S02]  /*19380*/  SHF.R.S32.HI R5, RZ, 0x1f, R2 ;  /* 0x0000001fff057819 */ /* 0x000fe40000011402 */
[----:B------:R-:W-:-:S03]  /*19390*/  SHF.R.S32.HI R9, RZ, 0x1f, R8 ;  /* 0x0000001fff097819 */ /* 0x000fc60000011408 */
[-C--:B-1----:R-:W-:Y:S02]  /*193a0*/  @!P4 LEA R16, P2, R2, R0.reuse, 0x2 ;  /* 0x000000000210c211 */ /* 0x082fe400078410ff */
[----:B------:R-:W-:Y:S02]  /*193b0*/  ISETP.GE.AND P4, PT, R8, c[0x0][0x3c8], PT ;  /* 0x0000f20008007a0c */ /* 0x000fe40003f86270 */
[----:B----4-:R-:W-:-:S04]  /*193c0*/  @!P6 LEA R14, P3, R3, R0, 0x2 ;  /* 0x00000000030ee211 */ /* 0x010fc800078610ff */
[----:B------:R-:W-:Y:S02]  /*193d0*/  @!P6 LEA.HI.X R15, R3, R4, R6, 0x2, P3 ;  /* 0x00000004030fe211 */ /* 0x000fe400018f1406 */
[C---:B------:R-:W-:Y:S02]  /*193e0*/  ISETP.GE.AND P3, PT, R2.reuse, c[0x0][0x3c8], PT ;  /* 0x0000f20002007a0c */ /* 0x040fe40003f66270 */
[----:B------:R-:W-:Y:S01]  /*193f0*/  IADD3 R6, R217, 0xe0, RZ ;  /* 0x000000e0d9067810 */ /* 0x000fe20007ffe0ff */
[----:B------:R-:W-:Y:S01]  /*19400*/  @!P6 ST.E.64 [R14.64], R158 ;  /* 0x0000009e0e00e985 */ /* 0x000fe2000c101b06 */
[----:B------:R-:W-:Y:S02]  /*19410*/  SHF.R.S32.HI R3, RZ, 0x1f, R7 ;  /* 0x0000001fff037819 */ /* 0x000fe40000011407 */
[----:B--2---:R-:W-:Y:S02]  /*19420*/  @!P5 LEA R12, P1, R7, R0, 0x2 ;  /* 0x00000000070cd211 */ /* 0x004fe400078210ff */
[----:B------:R-:W-:-:S02]  /*19430*/  ISETP.GE.AND P6, PT, R2, c[0x0][0x3c8], PT ;  /* 0x0000f20002007a0c */ /* 0x000fc40003fc6270 */
[-C--:B------:R-:W-:Y:S02]  /*19440*/  @!P5 LEA.HI.X R13, R7, R4.reuse, R3, 0x2, P1 ;  /* 0x00000004070dd211 */ /* 0x080fe400008f1403 */
[C---:B------:R-:W-:Y:S02]  /*19450*/  IADD3 R3, R217.reuse, 0xf0, RZ ;  /* 0x000000f0d9037810 */ /* 0x040fe40007ffe0ff */
[----:B------:R-:W-:Y:S02]  /*19460*/  @!P3 LEA.HI.X R17, R2, R4, R5, 0x2, P2 ;  /* 0x000000040211b211 */ /* 0x000fe400010f1405 */
[----:B------:R-:W-:Y:S02]  /*19470*/  ISETP.GE.AND P3, PT, R6, c[0x0][0x3c8], PT ;  /* 0x0000f20006007a0c */ /* 0x000fe40003f66270 */
[----:B------:R-:W-:Y:S02]  /*19480*/  IADD3 R5, R217, 0xe8, RZ ;  /* 0x000000e8d9057810 */ /* 0x000fe40007ffe0ff */
[----:B---3--:R-:W-:Y:S01]  /*19490*/  @!P4 LEA R10, P0, R8, R0, 0x2 ;  /* 0x00000000080ac211 */ /* 0x008fe200078010ff */
[----:B------:R-:W-:Y:S01]  /*194a0*/  @!P6 ST.E.64 [R16.64], R170 ;  /* 0x000000aa1000e985 */ /* 0x000fe2000c101b06 */
[----:B------:R-:W-:-:S02]  /*194b0*/  ISETP.GE.AND P2, PT, R5, c[0x0][0x3c8], PT ;  /* 0x0000f20005007a0c */ /* 0x000fc40003f46270 */
[----:B------:R-:W-:Y:S01]  /*194c0*/  ISETP.GE.AND P1, PT, R3, c[0x0][0x3c8], PT ;  /* 0x0000f20003007a0c */ /* 0x000fe20003f26270 */
[----:B------:R-:W-:Y:S01]  /*194d0*/  @!P5 ST.E.64 [R12.64], R168 ;  /* 0x000000a80c00d985 */ /* 0x000fe2000c101b06 */
        /* <DEDUP_REMOVED lines=22> */
.L_x_3696:
        /* <DEDUP_REMOVED lines=19> */
.L_x_3717:
        /* <DEDUP_REMOVED lines=54> */
.L_x_3719:
[----:B------:R-:W-:Y:S05]  /*19ad0*/  BSYNC B0 ;  /* 0x0000000000007941 */ /* 0x000fea0003800000 */
.L_x_3718:
        /* <DEDUP_REMOVED lines=40> */
.L_x_3775:
[----:B------:R-:W-:Y:S05]  /*19d60*/  BRA.DIV ~URZ, `(.L_x_3721) ;  /* 0x000023c27f007947 */ /* 0x000fea000b800000 */
[----:B------:R3:W4:Y:S02]  /*19d70*/  SHFL.IDX PT, R0, R16, RZ, 0x181f ;  /* 0x00181fff10007589 */ /* 0x00072400000e0000 */
.L_x_3776:
        /* <DEDUP_REMOVED lines=27> */
.L_x_3723:
[----:B------:R-:W-:Y:S05]  /*19f30*/  BSYNC B0 ;  /* 0x0000000000007941 */ /* 0x000fea0003800000 */
.L_x_3722:
[----:B------:R-:W-:Y:S05]  /*19f40*/  BRA.DIV ~URZ, `(.L_x_3724) ;  /* 0x000022427f007947 */ /* 0x000fea000b800000 */
[----:B--2---:R2:W1:Y:S04]  /*19f50*/  SHFL.IDX PT, R12, R13, 0x1, 0x181f ;  /* 0x00381f000d0c7f89 */ /* 0x00446800000e0000 */
[----:B----4-:R2:W4:Y:S02]  /*19f60*/  SHFL.IDX PT, R0, R16, 0x1, 0x181f ;  /* 0x00381f0010007f89 */ /* 0x01052400000e0000 */
.L_x_3777:
        /* <DEDUP_REMOVED lines=20> */
.L_x_3726:
[----:B------:R-:W-:Y:S05]  /*1a0b0*/  BSYNC B0 ;  /* 0x0000000000007941 */ /* 0x000fea0003800000 */
.L_x_3725:
[----:B------:R-:W-:Y:S05]  /*1a0c0*/  BRA.DIV ~URZ, `(.L_x_3727) ;  /* 0x000021827f007947 */ /* 0x000fea000b800000 */
[----:B-1----:R1:W2:Y:S02]  /*1a0d0*/  SHFL.IDX PT, R12, R13, 0x2, 0x181f ;  /* 0x00581f000d0c7f89 */ /* 0x0022a400000e0000 */
.L_x_3778:
[----:B------:R-:W-:Y:S05]  /*1a0e0*/  BRA.DIV ~URZ, `(.L_x_3728) ;  /* 0x000021d27f007947 */ /* 0x000fea000b800000 */
[----:B----4-:R4:W1:Y:S02]  /*1a0f0*/  SHFL.IDX PT, R0, R16, 0x2, 0x181f ;  /* 0x00581f0010007f89 */ /* 0x01086400000e0000 */
.L_x_3779:
        /* <DEDUP_REMOVED lines=20> */
.L_x_3730:
[----:B------:R-:W-:Y:S05]  /*1a240*/  BSYNC B0 ;  /* 0x0000000000007941 */ /* 0x000fea0003800000 */
.L_x_3729:
[----:B------:R-:W-:Y:S05]  /*1a250*/  BRA.DIV ~URZ, `(.L_x_3731) ;  /* 0x000020c27f007947 */ /* 0x000fea000b800000 */
[----:B--2---:R2:W3:Y:S04]  /*1a260*/  SHFL.IDX PT, R12, R13, 0x3, 0x181f ;  /* 0x00781f000d0c7f89 */ /* 0x0044e800000e0000 */
[----:B-1----:R2:W1:Y:S02]  /*1a270*/  SHFL.IDX PT, R0, R16, 0x3, 0x181f ;  /* 0x00781f0010007f89 */ /* 0x00246400000e0000 */
.L_x_3780:
        /* <DEDUP_REMOVED lines=19> */
.L_x_3711:
[----:B------:R-:W-:Y:S05]  /*1a3b0*/  BSYNC B1 ;  /* 0x0000000000017941 */ /* 0x000fea0003800000 */
.L_x_3695:
        /* <DEDUP_REMOVED lines=13> */
.L_x_3781:
[----:B------:R-:W-:Y:S05]  /*1a490*/  BRA.DIV ~URZ, `(.L_x_3734) ;  /* 0x00001fb27f007947 */ /* 0x000fea000b800000 */
[----:B------:R4:W3:Y:S02]  /*1a4a0*/  SHFL.IDX PT, R8, R21, 0x1, 0x1f ;  /* 0x00201f0015087f89 */ /* 0x0008e400000e0000 */
.L_x_3782:
        /* <DEDUP_REMOVED lines=18> */
.L_x_3783:
        /* <DEDUP_REMOVED lines=16> */
.L_x_3784:
[----:B--2---:R-:W-:Y:S01]  /*1a6d0*/  IMAD R0, R0, c[0x0][0x538], RZ ;  /* 0x00014e0000007a24 */ /* 0x004fe200078e02ff */
[----:B------:R-:W-:Y:S04]  /*1a6e0*/  BSSY B1, `(.L_x_3737) ;  /* 0x00000c7000017945 */ /* 0x000fe80003800000 */
[----:B---3--:R-:W-:-:S04]  /*1a6f0*/  IADD3 R8, R0, R8, RZ ;  /* 0x0000000800087210 */ /* 0x008fc80007ffe0ff */
[----:B------:R-:W-:-:S13]  /*1a700*/  ISETP.GT.AND P0, PT, R8, R9, PT ;  /* 0x000000090800720c */ /* 0x000fda0003f04270 */
[----:B------:R-:W-:Y:S05]  /*1a710*/  @P0 BRA `(.L_x_3738) ;  /* 0x0000024000000947 */ /* 0x000fea0003800000 */
.L_x_3742:
        /* <DEDUP_REMOVED lines=16> */
.L_x_3785:
        /* <DEDUP_REMOVED lines=16> */
.L_x_3786:
[----:B--2---:R-:W-:-:S05]  /*1a920*/  IMAD R0, R0, c[0x0][0x538], RZ ;  /* 0x00014e0000007a24 */ /* 0x004fca00078e02ff */
[----:B------:R-:W-:-:S04]  /*1a930*/  IADD3 R8, R0, R8, RZ ;  /* 0x0000000800087210 */ /* 0x000fc80007ffe0ff */
[----:B------:R-:W-:-:S13]  /*1a940*/  ISETP.GT.AND P0, PT, R8, R9, PT ;  /* 0x000000090800720c */ /* 0x000fda0003f04270 */
[----:B-1--4-:R-:W-:Y:S05]  /*1a950*/  @!P0 BRA `(.L_x_3742) ;  /* 0xfffffdc000008947 */ /* 0x012fea000383ffff */
.L_x_3738:
[----:B------:R-:W-:-:S05]  /*1a960*/  IADD3 R12, -R0, R8, RZ ;  /* 0x00000008000c7210 */ /* 0x000fca0007ffe1ff */
[----:B------:R-:W-:-:S05]  /*1a970*/  IMAD R0, R4, c[0x0][0x538], R12 ;  /* 0x00014e0004007a24 */ /* 0x000fca00078e020c */
[----:B------:R-:W-:Y:S01]  /*1a980*/  ISETP.GT.AND P0, PT, R0, R9, PT ;  /* 0x000000090000720c */ /* 0x000fe20003f04270 */
[----:B------:R-:W-:-:S12]  /*1a990*/  BRA.DIV ~URZ, `(.L_x_3743) ;  /* 0x00001ef27f007947 */ /* 0x000fd8000b800000 */
[----:B------:R-:W-:-:S04]  /*1a9a0*/  VOTE.ANY R10, PT, !P0 ;  /* 0x00000000000a7806 */ /* 0x000fc800040e0100 */
.L_x_3787:
[----:B------:R-:W2:Y:S02]  /*1a9b0*/  POPC R8, R10 ;  /* 0x0000000a00087309 */ /* 0x000ea40000000000 */
[----:B--2---:R-:W-:Y:S01]  /*1a9c0*/  IADD3 R235, R8, R235, RZ ;  /* 0x000000eb08eb7210 */ /* 0x004fe20007ffe0ff */
[----:B------:R-:W-:Y:S05]  /*1a9d0*/  BRA.DIV ~URZ, `(.L_x_3744) ;  /* 0x00001f027f007947 */ /* 0x000fea000b800000 */
[----:B------:R2:W3:Y:S04]  /*1a9e0*/  SHFL.IDX PT, R11, R6, R8, 0x1f ;  /* 0x00001f08060b7589 */ /* 0x0004e800000e0000 */
[----:B------:R2:W1:Y:S02]  /*1a9f0*/  SHFL.IDX PT, R7, R7, R8, 0x1f ;  /* 0x00001f0807077589 */ /* 0x00046400000e0000 */
.L_x_3788:
[----:B------:R-:W-:Y:S01]  /*1aa00*/  ISETP.NE.AND P0, PT, R10, RZ, PT ;  /* 0x000000ff0a00720c */ /* 0x000fe20003f05270 */
[----:B------:R-:W-:-:S12]  /*1aa10*/  BSSY B0, `(.L_x_3745) ;  /* 0x0000005000007945 */ /* 0x000fd80003800000 */
[----:B------:R-:W-:Y:S05]  /*1aa20*/  @!P0 BRA `(.L_x_3746) ;  /* 0x0000003000008947 */ /* 0x000fea0003800000 */
[----:B------:R-:W-:Y:S01]  /*1aa30*/  IADD3 R3, R8, -0x1, RZ ;  /* 0xffffffff08037810 */ /* 0x000fe20007ffe0ff */
[----:B------:R-:W-:Y:S05]  /*1aa40*/  BRA.DIV ~URZ, `(.L_x_3747) ;  /* 0x00001f627f007947 */ /* 0x000fea000b800000 */
[----:B------:R2:W4:Y:S02]  /*1aa50*/  SHFL.IDX PT, R13, R4, R3, 0x1f ;  /* 0x00001f03040d7589 */ /* 0x00052400000e0000 */
.L_x_3746:
[----:B------:R-:W-:Y:S05]  /*1aa60*/  BSYNC B0 ;  /* 0x0000000000007941 */ /* 0x000fea0003800000 */
.L_x_3745:
        /* <DEDUP_REMOVED lines=67> */
.L_x_3749:
        /* <DEDUP_REMOVED lines=67> */
.L_x_3750:
[----:B------:R-:W-:Y:S05]  /*1b2d0*/  BSYNC B0 ;  /* 0x0000000000007941 */ /* 0x000fea0003800000 */
.L_x_3748:
[----:B------:R-:W-:-:S04]  /*1b2e0*/  LOP3.LUT R2, RZ, R2, RZ, 0x33, !PT ;  /* 0x00000002ff027212 */ /* 0x000fc800078e33ff */
[----:B------:R-:W-:Y:S01]  /*1b2f0*/  IADD3 R233, R2, R11, RZ ;  /* 0x0000000b02e97210 */ /* 0x000fe20007ffe0ff */
[----:B------:R-:W-:Y:S05]  /*1b300*/  BRA `(.L_x_3751) ;  /* 0x0000004000007947 */ /* 0x000fea0003800000 */
.L_x_3739:
[----:B------:R-:W-:Y:S01]  /*1b310*/  IMAD.MOV.U32 R232, RZ, RZ, R9 ;  /* 0x000000ffffe87224 */ /* 0x000fe200078e0009 */
[----:B------:R-:W-:Y:S01]  /*1b320*/  MOV R234, RZ ;  /* 0x000000ff00ea7202 */ /* 0x000fe20000000f00 */
[----:B------:R-:W-:Y:S01]  /*1b330*/  IMAD.MOV.U32 R233, RZ, RZ, RZ ;  /* 0x000000ffffe97224 */ /* 0x000fe200078e00ff */
[----:B------:R-:W-:Y:S02]  /*1b340*/  MOV R235, c[0x0][0x53c] ;  /* 0x00014f0000eb7a02 */ /* 0x000fe40000000f00 */
.L_x_3751:
[----:B------:R-:W-:Y:S05]  /*1b350*/  BSYNC B1 ;  /* 0x0000000000017941 */ /* 0x000fea0003800000 */
.L_x_3737:
[----:B------:R-:W-:Y:S01]  /*1b360*/  WARPSYNC 0xffffffff ;  /* 0xffffffff00007948 */ /* 0x000fe20003800000 */
[----:B------:R-:W-:Y:S01]  /*1b370*/  BAR.SYNC.DEFER_BLOCKING 0x4, 0x100 ;  /* 0x0104000000007b1d */ /* 0x000fe20000010000 */
[----:B------:R-:W-:-:S13]  /*1b380*/  ISETP.NE.AND P0, PT, R14, RZ, PT ;  /* 0x000000ff0e00720c */ /* 0x000fda0003f05270 */
[----:B------:R2:W-:Y:S04]  /*1b390*/  @!P0 STS.128 [0x20080], R232 ;  /* 0x020080e8ff008388 */ /* 0x0005e80000000c00 */
[----:B------:R-:W-:Y:S06]  /*1b3a0*/  BAR.ARV 0x5, 0x100 ;  /* 0x0144000000007b1d */ /* 0x000fec0000002000 */
.L_x_3732:
[----:B-1----:R-:W-:-:S13]  /*1b3b0*/  ISETP.GE.AND P0, PT, R235, c[0x0][0x53c], PT ;  /* 0x00014f00eb007a0c */ /* 0x002fda0003f06270 */
[----:B--234-:R-:W-:Y:S01]  /*1b3c0*/  @P0 CALL.REL.NOINC `(.L_x_3752) ;  /* 0x0000001000000944 */ /* 0x01cfe20003c00000 */
[----:B------:R-:W-:Y:S05]  /*1b3d0*/  BRA `(.L_x_3753) ;  /* 0xfffe644000007947 */ /* 0x000fea000383ffff */
.L_x_3752:
[----:B------:R-:W-:Y:S05]  /*1b3e0*/  EXIT ;  /* 0x000000000000794d */ /* 0x000fea0003800000 */
.L_x_3569:
[----:B------:R-:W-:Y:S01]  /*1b3f0*/  IMAD.MOV.U32 R0, RZ, RZ, R5 ;  /* 0x000000ffff007224 */ /* 0x000fe200078e0005 */
[----:B------:R-:W-:Y:S02]  /*1b400*/  MOV R2, 0x1 ;  /* 0x0000000100027802 */ /* 0x000fe40000000f00 */
[----:B------:R-:W-:Y:S02]  /*1b410*/  MOV R3, 0x1b430 ;  /* 0x0001b43000037802 */ /* 0x000fe40000000f00 */
[----:B--2---:R-:W-:Y:S05]  /*1b420*/  CALL.REL.NOINC `($__internal_76_$__cuda_sm70_shflsync_up_p) ;  /* 0x0000168000007944 */ /* 0x004fea0003c00000 */
[----:B------:R-:W-:Y:S01]  /*1b430*/  MOV R0, R4 ;  /* 0x0000000400007202 */ /* 0x000fe20000000f00 */
[----:B------:R-:W-:Y:S05]  /*1b440*/  BRA `(.L_x_3754) ;  /* 0xfffe4ff000007947 */ /* 0x000fea000383ffff */
.L_x_3570:
[----:B------:R-:W-:Y:S01]  /*1b450*/  IMAD.MOV.U32 R0, RZ, RZ, R5 ;  /* 0x000000ffff007224 */ /* 0x000fe200078e0005 */
[----:B------:R-:W-:Y:S02]  /*1b460*/  MOV R2, 0x2 ;  /* 0x0000000200027802 */ /* 0x000fe40000000f00 */
[----:B------:R-:W-:Y:S02]  /*1b470*/  MOV R3, 0x1b490 ;  /* 0x0001b49000037802 */ /* 0x000fe40000000f00 */
[----:B--2---:R-:W-:Y:S05]  /*1b480*/  CALL.REL.NOINC `($__internal_76_$__cuda_sm70_shflsync_up_p) ;  /* 0x0000162000007944 */ /* 0x004fea0003c00000 */
[----:B------:R-:W-:Y:S01]  /*1b490*/  SEL R0, R4, RZ, P4 ;  /* 0x000000ff04007207 */ /* 0x000fe20002000000 */
[----:B------:R-:W-:Y:S01]  /*1b4a0*/  IMAD.MOV.U32 R2, RZ, RZ, 0x4 ;  /* 0x00000004ff027424 */ /* 0x000fe200078e00ff */
[----:B------:R-:W-:-:S03]  /*1b4b0*/  MOV R3, 0x1b4e0 ;  /* 0x0001b4e000037802 */ /* 0x000fc60000000f00 */
[----:B------:R-:W-:Y:S02]  /*1b4c0*/  IMAD.IADD R0, R5, 0x1, R0 ;  /* 0x0000000105007824 */ /* 0x000fe400078e0200 */
[----:B------:R-:W-:Y:S05]  /*1b4d0*/  CALL.REL.NOINC `($__internal_76_$__cuda_sm70_shflsync_up_p) ;  /* 0x000015d000007944 */ /* 0x000fea0003c00000 */
        /* <DEDUP_REMOVED lines=13> */
[----:B------:R-:W-:Y:S01]  /*1b5b0*/  IMAD.IADD R4, R0, 0x1, R4 ;  /* 0x0000000100047824 */ /* 0x000fe200078e0204 */
[----:B------:R-:W-:-:S03]  /*1b5c0*/  MOV R0, 0x1f ;  /* 0x0000001f00007802 */ /* 0x000fc60000000f00 */
[----:B------:R-:W-:Y:S02]  /*1b5d0*/  IMAD.MOV.U32 R5, RZ, RZ, R4 ;  /* 0x000000ffff057224 */ /* 0x000fe400078e0004 */
[----:B------:R-:W-:Y:S05]  /*1b5e0*/  CALL.REL.NOINC `($__internal_75_$__cuda_sm70_shflsync_idx_p) ;  /* 0x0000147000007944 */ /* 0x000fea0003c00000 */
[----:B------:R-:W-:Y:S05]  /*1b5f0*/  BRA `(.L_x_3755) ;  /* 0xfffe4f4000007947 */ /* 0x000fea000383ffff */
.L_x_3572:
[----:B------:R-:W-:Y:S02]  /*1b600*/  SEL R0, RZ, 0x1, P0 ;  /* 0x00000001ff007807 */ /* 0x000fe40000000000 */
[----:B------:R-:W-:Y:S02]  /*1b610*/  MOV R2, 0x1b630 ;  /* 0x0001b63000027802 */ /* 0x000fe40000000f00 */
[----:B--2---:R-:W-:Y:S05]  /*1b620*/  CALL.REL.NOINC `($__internal_77_$__cuda_sm70_votesync_ballot) ;  /* 0x000014f000007944 */ /* 0x004fea0003c00000 */
[----:B------:R-:W-:Y:S01]  /*1b630*/  MOV R10, R0 ;  /* 0x00000000000a7202 */ /* 0x000fe20000000f00 */
[----:B------:R-:W-:Y:S05]  /*1b640*/  BRA `(.L_x_3756) ;  /* 0xfffe4f8000007947 */ /* 0x000fea000383ffff */
.L_x_3573:
[----:B------:R-:W-:Y:S01]  /*1b650*/  IMAD.MOV.U32 R5, RZ, RZ, R9 ;  /* 0x000000ffff057224 */ /* 0x000fe200078e0009 */
[----:B------:R-:W-:Y:S01]  /*1b660*/  MOV R3, R6 ;  /* 0x0000000600037202 */ /* 0x000fe20000000f00 */
[----:B------:R-:W-:Y:S01]  /*1b670*/  IMAD.MOV.U32 R0, RZ, RZ, 0x1f ;  /* 0x0000001fff007424 */ /* 0x000fe200078e00ff */
[----:B------:R-:W-:Y:S02]  /*1b680*/  MOV R2, 0x1b6a0 ;  /* 0x0001b6a000027802 */ /* 0x000fe40000000f00 */
[----:B------:R-:W-:Y:S05]  /*1b690*/  CALL.REL.NOINC `($__internal_75_$__cuda_sm70_shflsync_idx_p) ;  /* 0x000013c000007944 */ /* 0x000fea0003c00000 */
[----:B------:R-:W-:Y:S01]  /*1b6a0*/  IMAD.MOV.U32 R233, RZ, RZ, R0 ;  /* 0x000000ffffe97224 */ /* 0x000fe200078e0000 */
[----:B------:R-:W-:Y:S01]  /*1b6b0*/  MOV R5, R8 ;  /* 0x0000000800057202 */ /* 0x000fe20000000f00 */
[----:B------:R-:W-:Y:S01]  /*1b6c0*/  IMAD.MOV.U32 R7, RZ, RZ, RZ ;  /* 0x000000ffff077224 */ /* 0x000fe200078e00ff */
[----:B------:R-:W-:Y:S01]  /*1b6d0*/  MOV R3, R6 ;  /* 0x0000000600037202 */ /* 0x000fe20000000f00 */
[----:B------:R-:W-:Y:S01]  /*1b6e0*/  IMAD.MOV.U32 R0, RZ, RZ, 0x1f ;  /* 0x0000001fff007424 */ /* 0x000fe200078e00ff */
[----:B------:R-:W-:-:S02]  /*1b6f0*/  MOV R2, 0x1b710 ;  /* 0x0001b71000027802 */ /* 0x000fc40000000f00 */
[----:B------:R-:W-:Y:S05]  /*1b700*/  CALL.REL.NOINC `($__internal_75_$__cuda_sm70_shflsync_idx_p) ;  /* 0x0000135000007944 */ /* 0x000fea0003c00000 */
[----:B------:R-:W-:Y:S01]  /*1b710*/  MOV R9, R0 ;  /* 0x0000000000097202 */ /* 0x000fe20000000f00 */
[----:B------:R-:W-:Y:S05]  /*1b720*/  BRA `(.L_x_3757) ;  /* 0xfffe4f0000007947 */ /* 0x000fea000383ffff */
.L_x_3576:
[----:B------:R-:W-:Y:S01]  /*1b730*/  IMAD.MOV.U32 R5, RZ, RZ, R4 ;  /* 0x000000ffff057224 */ /* 0x000fe200078e0004 */
[----:B------:R-:W-:-:S02]  /*1b740*/  MOV R0, 0x1f ;  /* 0x0000001f00007802 */ /* 0x000fc40000000f00 */
[----:B------:R-:W-:Y:S02]  /*1b750*/  MOV R2, 0x1b770 ;  /* 0x0001b77000027802 */ /* 0x000fe40000000f00 */
[----:B-123--:R-:W-:Y:S05]  /*1b760*/  CALL.REL.NOINC `($__internal_75_$__cuda_sm70_shflsync_idx_p) ;  /* 0x000012f000007944 */ /* 0x00efea0003c00000 */
[----:B------:R-:W-:Y:S01]  /*1b770*/  MOV R7, R0 ;  /* 0x0000000000077202 */ /* 0x000fe20000000f00 */
[----:B------:R-:W-:Y:S05]  /*1b780*/  BRA `(.L_x_3575) ;  /* 0xfffe4f0000007947 */ /* 0x000fea000383ffff */
.L_x_3609:
[----:B------:R-:W-:Y:S01]  /*1b790*/  IMAD.MOV.U32 R5, RZ, RZ, R14 ;  /* 0x000000ffff057224 */ /* 0x000fe200078e000e */
[----:B------:R-:W-:Y:S01]  /*1b7a0*/  MOV R3, RZ ;  /* 0x000000ff00037202 */ /* 0x000fe20000000f00 */
[----:B------:R-:W-:Y:S01]  /*1b7b0*/  IMAD.MOV.U32 R0, RZ, RZ, 0x181f ;  /* 0x0000181fff007424 */ /* 0x000fe200078e00ff */
[----:B------:R-:W-:Y:S02]  /*1b7c0*/  MOV R2, 0x1b7e0 ;  /* 0x0001b7e000027802 */ /* 0x000fe40000000f00 */
[----:B-----5:R-:W-:Y:S05]  /*1b7d0*/  CALL.REL.NOINC `($__internal_75_$__cuda_sm70_shflsync_idx_p) ;  /* 0x0000128000007944 */ /* 0x020fea0003c00000 */
[----:B------:R-:W-:Y:S01]  /*1b7e0*/  MOV R12, R0 ;  /* 0x00000000000c7202 */ /* 0x000fe20000000f00 */
[----:B------:R-:W-:Y:S05]  /*1b7f0*/  BRA `(.L_x_3758) ;  /* 0xfffeafa000007947 */ /* 0x000fea000383ffff */
.L_x_3610:
[----:B------:R-:W-:Y:S01]  /*1b800*/  IMAD.MOV.U32 R5, RZ, RZ, R17 ;  /* 0x000000ffff057224 */ /* 0x000fe200078e0011 */
[----:B------:R-:W-:Y:S01]  /*1b810*/  MOV R3, RZ ;  /* 0x000000ff00037202 */ /* 0x000fe20000000f00 */
[----:B------:R-:W-:Y:S01]  /*1b820*/  IMAD.MOV.U32 R0, RZ, RZ, 0x181f ;  /* 0x0000181fff007424 */ /* 0x000fe200078e00ff */
[----:B------:R-:W-:Y:S02]  /*1b830*/  MOV R2, 0x1b850 ;  /* 0x0001b85000027802 */ /* 0x000fe40000000f00 */
[----:B-12--5:R-:W-:Y:S05]  /*1b840*/  CALL.REL.NOINC `($__internal_75_$__cuda_sm70_shflsync_idx_p) ;  /* 0x0000121000007944 */ /* 0x026fea0003c00000 */
[----:B------:R-:W-:Y:S05]  /*1b850*/  BRA `(.L_x_3759) ;  /* 0xfffeaf6000007947 */ /* 0x000fea000383ffff */
.L_x_3613:
[----:B------:R-:W-:Y:S01]  /*1b860*/  IMAD.MOV.U32 R5, RZ, RZ, R14 ;  /* 0x000000ffff057224 */ /* 0x000fe200078e000e */
[----:B--2---:R-:W-:Y:S01]  /*1b870*/  MOV R3, 0x1 ;  /* 0x0000000100037802 */ /* 0x004fe20000000f00 */
[----:B----4-:R-:W-:Y:S01]  /*1b880*/  IMAD.MOV.U32 R0, RZ, RZ, 0x181f ;  /* 0x0000181fff007424 */ /* 0x010fe200078e00ff */
[----:B------:R-:W-:-:S02]  /*1b890*/  MOV R2, 0x1b8b0 ;  /* 0x0001b8b000027802 */ /* 0x000fc40000000f00 */
[----:B-1-3-5:R-:W-:Y:S05]  /*1b8a0*/  CALL.REL.NOINC `($__internal_75_$__cuda_sm70_shflsync_idx_p) ;  /* 0x000011b000007944 */ /* 0x02afea0003c00000 */
[----:B------:R-:W-:Y:S01]  /*1b8b0*/  IMAD.MOV.U32 R12, RZ, RZ, R0 ;  /* 0x000000ffff0c7224 */ /* 0x000fe200078e0000 */
[----:B------:R-:W-:Y:S01]  /*1b8c0*/  MOV R3, 0x1 ;  /* 0x0000000100037802 */ /* 0x000fe20000000f00 */
[----:B------:R-:W-:Y:S01]  /*1b8d0*/  IMAD.MOV.U32 R5, RZ, RZ, R17 ;  /* 0x000000ffff057224 */ /* 0x000fe200078e0011 */
[----:B------:R-:W-:-:S02]  /*1b8e0*/  MOV R0, 0x181f ;  /* 0x0000181f00007802 */ /* 0x000fc40000000f00 */
[----:B------:R-:W-:Y:S02]  /*1b8f0*/  MOV R2, 0x1b910 ;  /* 0x0001b91000027802 */ /* 0x000fe40000000f00 */
[----:B------:R-:W-:Y:S05]  /*1b900*/  CALL.REL.NOINC `($__internal_75_$__cuda_sm70_shflsync_idx_p) ;  /* 0x0000115000007944 */ /* 0x000fea0003c00000 */
[----:B------:R-:W-:Y:S05]  /*1b910*/  BRA `(.L_x_3760) ;  /* 0xfffeb0a000007947 */ /* 0x000fea000383ffff */
.L_x_3616:
[----:B------:R-:W-:Y:S01]  /*1b920*/  IMAD.MOV.U32 R5, RZ, RZ, R14 ;  /* 0x000000ffff057224 */ /* 0x000fe200078e000e */
[----:B-1----:R-:W-:Y:S01]  /*1b930*/  MOV R3, 0x2 ;  /* 0x0000000200037802 */ /* 0x002fe20000000f00 */
[----:B----4-:R-:W-:Y:S01]  /*1b940*/  IMAD.MOV.U32 R0, RZ, RZ, 0x181f ;  /* 0x0000181fff007424 */ /* 0x010fe200078e00ff */
[----:B------:R-:W-:Y:S02]  /*1b950*/  MOV R2, 0x1b970 ;  /* 0x0001b97000027802 */ /* 0x000fe40000000f00 */
[----:B--23-5:R-:W-:Y:S05]  /*1b960*/  CALL.REL.NOINC `($__internal_75_$__cuda_sm70_shflsync_idx_p) ;  /* 0x000010f000007944 */ /* 0x02cfea0003c00000 */
[----:B------:R-:W-:Y:S01]  /*1b970*/  MOV R12, R0 ;  /* 0x00000000000c7202 */ /* 0x000fe20000000f00 */
[----:B------:R-:W-:Y:S05]  /*1b980*/  BRA `(.L_x_3761) ;  /* 0xfffeb1c000007947 */ /* 0x000fea000383ffff */
.L_x_3617:
[----:B------:R-:W-:Y:S01]  /*1b990*/  IMAD.MOV.U32 R5, RZ, RZ, R17 ;  /* 0x000000ffff057224 */ /* 0x000fe200078e0011 */
[----:B------:R-:W-:Y:S01]  /*1b9a0*/  MOV R3, 0x2 ;  /* 0x0000000200037802 */ /* 0x000fe20000000f00 */
[----:B----4-:R-:W-:Y:S01]  /*1b9b0*/  IMAD.MOV.U32 R0, RZ, RZ, 0x181f ;  /* 0x0000181fff007424 */ /* 0x010fe200078e00ff */
[----:B------:R-:W-:Y:S02]  /*1b9c0*/  MOV R2, 0x1b9e0 ;  /* 0x0001b9e000027802 */ /* 0x000fe40000000f00 */
[----:B-123-5:R-:W-:Y:S05]  /*1b9d0*/  CALL.REL.NOINC `($__internal_75_$__cuda_sm70_shflsync_idx_p) ;  /* 0x0000108000007944 */ /* 0x02efea0003c00000 */
[----:B------:R-:W-:Y:S05]  /*1b9e0*/  BRA `(.L_x_3762) ;  /* 0xfffeb18000007947 */ /* 0x000fea000383ffff */
.L_x_3620:
[----:B------:R-:W-:Y:S01]  /*1b9f0*/  IMAD.MOV.U32 R5, RZ, RZ, R14 ;  /* 0x000000ffff057224 */ /* 0x000fe200078e000e */
[----:B-1----:R-:W-:Y:S01]  /*1ba00*/  MOV R3, 0x3 ;  /* 0x0000000300037802 */ /* 0x002fe20000000f00 */
[----:B------:R-:W-:Y:S01]  /*1ba10*/  IMAD.MOV.U32 R0, RZ, RZ, 0x181f ;  /* 0x0000181fff007424 */ /* 0x000fe200078e00ff */
[----:B------:R-:W-:-:S02]  /*1ba20*/  MOV R2, 0x1ba40 ;  /* 0x0001ba4000027802 */ /* 0x000fc40000000f00 */
[----:B--2345:R-:W-:Y:S05]  /*1ba30*/  CALL.REL.NOINC `($__internal_75_$__cuda_sm70_shflsync_idx_p) ;  /* 0x0000102000007944 */ /* 0x03cfea0003c00000 */
[----:B------:R-:W-:Y:S01]  /*1ba40*/  IMAD.MOV.U32 R12, RZ, RZ, R0 ;  /* 0x000000ffff0c7224 */ /* 0x000fe200078e0000 */
[----:B------:R-:W-:Y:S01]  /*1ba50*/  MOV R3, 0x3 ;  /* 0x0000000300037802 */ /* 0x000fe20000000f00 */
[----:B------:R-:W-:Y:S01]  /*1ba60*/  IMAD.MOV.U32 R5, RZ, RZ, R17 ;  /* 0x000000ffff057224 */ /* 0x000fe200078e0011 */
[----:B------:R-:W-:-:S02]  /*1ba70*/  MOV R0, 0x181f ;  /* 0x0000181f00007802 */ /* 0x000fc40000000f00 */
[----:B------:R-:W-:Y:S02]  /*1ba80*/  MOV R2, 0x1baa0 ;  /* 0x0001baa000027802 */ /* 0x000fe40000000f00 */
[----:B------:R-:W-:Y:S05]  /*1ba90*/  CALL.REL.NOINC `($__internal_75_$__cuda_sm70_shflsync_idx_p) ;  /* 0x00000fc000007944 */ /* 0x000fea0003c00000 */
[----:B------:R-:W-:Y:S05]  /*1baa0*/  BRA `(.L_x_3763) ;  /* 0xfffeb26000007947 */ /* 0x000fea000383ffff */
.L_x_3691:
[----:B------:R-:W-:Y:S01]  /*1bab0*/  IMAD.MOV.U32 R2, RZ, RZ, R209 ;  /* 0x000000ffff027224 */ /* 0x000fe200078e00d1 */
[----:B------:R-:W-:Y:S02]  /*1bac0*/  MOV R5, 0x2 ;  /* 0x0000000200057802 */ /* 0x000fe40000000f00 */
[----:B------:R-:W-:Y:S02]  /*1bad0*/  MOV R3, 0x1baf0 ;  /* 0x0001baf000037802 */ /* 0x000fe40000000f00 */
[----:B------:R-:W-:Y:S05]  /*1bae0*/  CALL.REL.NOINC `($__internal_74_$__cuda_sm70_shflsync_bfly_p) ;  /* 0x00000f2000007944 */ /* 0x000fea0003c00000 */
[----:B------:R-:W-:Y:S01]  /*1baf0*/  MOV R0, R5 ;  /* 0x0000000500007202 */ /* 0x000fe20000000f00 */
[----:B------:R-:W-:Y:S05]  /*1bb00*/  BRA `(.L_x_3764) ;  /* 0xffff9d2000007947 */ /* 0x000fea000383ffff */
.L_x_3692:
[----:B------:R-:W-:Y:S01]  /*1bb10*/  IMAD.MOV.U32 R2, RZ, RZ, R0 ;  /* 0x000000ffff027224 */ /* 0x000fe200078e0000 */
[----:B------:R-:W-:Y:S02]  /*1bb20*/  MOV R5, 0x1 ;  /* 0x0000000100057802 */ /* 0x000fe40000000f00 */
[----:B------:R-:W-:Y:S02]  /*1bb30*/  MOV R3, 0x1bb50 ;  /* 0x0001bb5000037802 */ /* 0x000fe40000000f00 */
[----:B-1----:R-:W-:Y:S05]  /*1bb40*/  CALL.REL.NOINC `($__internal_74_$__cuda_sm70_shflsync_bfly_p) ;  /* 0x00000ec000007944 */ /* 0x002fea0003c00000 */
[----:B------:R-:W-:Y:S01]  /*1bb50*/  FADD.FTZ R0, R0, R5 ;  /* 0x0000000500007221 */ /* 0x000fe20000010000 */
[----:B------:R-:W-:Y:S02]  /*1bb60*/  MOV R2, R208 ;  /* 0x000000d000027202 */ /* 0x000fe40000000f00 */
[----:B------:R-:W-:-:S02]  /*1bb70*/  MOV R5, 0x2 ;  /* 0x0000000200057802 */ /* 0x000fc40000000f00 */
[----:B------:R-:W-:Y:S02]  /*1bb80*/  MOV R3, 0x1bba0 ;  /* 0x0001bba000037802 */ /* 0x000fe40000000f00 */
[----:B------:R-:W-:Y:S05]  /*1bb90*/  CALL.REL.NOINC `($__internal_74_$__cuda_sm70_shflsync_bfly_p) ;  /* 0x00000e7000007944 */ /* 0x000fea0003c00000 */
[----:B------:R-:W-:Y:S01]  /*1bba0*/  FADD.FTZ R4, R208, R5 ;  /* 0x00000005d0047221 */ /* 0x000fe20000010000 */
[----:B------:R-:W-:Y:S02]  /*1bbb0*/  MOV R5, 0x1 ;  /* 0x0000000100057802 */ /* 0x000fe40000000f00 */
[----:B------:R-:W-:Y:S02]  /*1bbc0*/  MOV R3, 0x1bbf0 ;  /* 0x0001bbf000037802 */ /* 0x000fe40000000f00 */
[----:B------:R-:W-:Y:S02]  /*1bbd0*/  MOV R2, R4 ;  /* 0x0000000400027202 */ /* 0x000fe40000000f00 */
[----:B------:R-:W-:Y:S05]  /*1bbe0*/  CALL.REL.NOINC `($__internal_74_$__cuda_sm70_shflsync_bfly_p) ;  /* 0x00000e2000007944 */ /* 0x000fea0003c00000 */
[----:B------:R-:W-:Y:S01]  /*1bbf0*/  MOV R3, R5 ;  /* 0x0000000500037202 */ /* 0x000fe20000000f00 */
[----:B------:R-:W-:Y:S05]  /*1bc00*/  BRA `(.L_x_3765) ;  /* 0xffff9c9000007947 */ /* 0x000fea000383ffff */
.L_x_3699:
[----:B--234-:R-:W-:Y:S01]  /*1bc10*/  IMAD.MOV.U32 R5, RZ, RZ, R15 ;  /* 0x000000ffff057224 */ /* 0x01cfe200078e000f */
[----:B------:R-:W-:Y:S01]  /*1bc20*/  MOV R3, RZ ;  /* 0x000000ff00037202 */ /* 0x000fe20000000f00 */
[----:B------:R-:W-:Y:S01]  /*1bc30*/  IMAD.MOV.U32 R0, RZ, RZ, 0x181f ;  /* 0x0000181fff007424 */ /* 0x000fe200078e00ff */
[----:B------:R-:W-:Y:S02]  /*1bc40*/  MOV R2, 0x1bc60 ;  /* 0x0001bc6000027802 */ /* 0x000fe40000000f00 */
[----:B-1----:R-:W-:Y:S05]  /*1bc50*/  CALL.REL.NOINC `($__internal_75_$__cuda_sm70_shflsync_idx_p) ;  /* 0x00000e0000007944 */ /* 0x002fea0003c00000 */
[----:B------:R-:W-:Y:S01]  /*1bc60*/  MOV R12, R0 ;  /* 0x00000000000c7202 */ /* 0x000fe20000000f00 */
[----:B------:R-:W-:Y:S05]  /*1bc70*/  BRA `(.L_x_3766) ;  /* 0xffffb81000007947 */ /* 0x000fea000383ffff */
.L_x_3700:
[----:B------:R-:W-:Y:S01]  /*1bc80*/  IMAD.MOV.U32 R5, RZ, RZ, R16 ;  /* 0x000000ffff057224 */ /* 0x000fe200078e0010 */
[----:B------:R-:W-:Y:S01]  /*1bc90*/  MOV R3, RZ ;  /* 0x000000ff00037202 */ /* 0x000fe20000000f00 */
[----:B------:R-:W-:Y:S01]  /*1bca0*/  IMAD.MOV.U32 R0, RZ, RZ, 0x181f ;  /* 0x0000181fff007424 */ /* 0x000fe200078e00ff */
[----:B------:R-:W-:-:S02]  /*1bcb0*/  MOV R2, 0x1bcd0 ;  /* 0x0001bcd000027802 */ /* 0x000fc40000000f00 */
[----:B-123--:R-:W-:Y:S05]  /*1bcc0*/  CALL.REL.NOINC `($__internal_75_$__cuda_sm70_shflsync_idx_p) ;  /* 0x00000d9000007944 */ /* 0x00efea0003c00000 */
[----:B------:R-:W-:Y:S05]  /*1bcd0*/  BRA `(.L_x_3767) ;  /* 0xffffb7d000007947 */ /* 0x000fea000383ffff */
.L_x_3703:
[----:B------:R-:W-:Y:S01]  /*1bce0*/  IMAD.MOV.U32 R5, RZ, RZ, R15 ;  /* 0x000000ffff057224 */ /* 0x000fe200078e000f */
[----:B--2---:R-:W-:Y:S01]  /*1bcf0*/  MOV R3, 0x1 ;  /* 0x0000000100037802 */ /* 0x004fe20000000f00 */
[----:B------:R-:W-:Y:S01]  /*1bd00*/  IMAD.MOV.U32 R0, RZ, RZ, 0x181f ;  /* 0x0000181fff007424 */ /* 0x000fe200078e00ff */
[----:B------:R-:W-:-:S02]  /*1bd10*/  MOV R2, 0x1bd30 ;  /* 0x0001bd3000027802 */ /* 0x000fc40000000f00 */
[----:B-1-34-:R-:W-:Y:S05]  /*1bd20*/  CALL.REL.NOINC `($__internal_75_$__cuda_sm70_shflsync_idx_p) ;  /* 0x00000d3000007944 */ /* 0x01afea0003c00000 */
[----:B------:R-:W-:Y:S01]  /*1bd30*/  IMAD.MOV.U32 R12, RZ, RZ, R0 ;  /* 0x000000ffff0c7224 */ /* 0x000fe200078e0000 */
[----:B------:R-:W-:Y:S01]  /*1bd40*/  MOV R3, 0x1 ;  /* 0x0000000100037802 */ /* 0x000fe20000000f00 */
[----:B------:R-:W-:Y:S01]  /*1bd50*/  IMAD.MOV.U32 R5, RZ, RZ, R16 ;  /* 0x000000ffff057224 */ /* 0x000fe200078e0010 */
[----:B------:R-:W-:-:S02]  /*1bd60*/  MOV R0, 0x181f ;  /* 0x0000181f00007802 */ /* 0x000fc40000000f00 */
[----:B------:R-:W-:Y:S02]  /*1bd70*/  MOV R2, 0x1bd90 ;  /* 0x0001bd9000027802 */ /* 0x000fe40000000f00 */
[----:B------:R-:W-:Y:S05]  /*1bd80*/  CALL.REL.NOINC `($__internal_75_$__cuda_sm70_shflsync_idx_p) ;  /* 0x00000cd000007944 */ /* 0x000fea0003c00000 */
[----:B------:R-:W-:Y:S05]  /*1bd90*/  BRA `(.L_x_3768) ;  /* 0xffffb8f000007947 */ /* 0x000fea000383ffff */
.L_x_3706:
[----:B------:R-:W-:Y:S01]  /*1bda0*/  IMAD.MOV.U32 R5, RZ, RZ, R15 ;  /* 0x000000ffff057224 */ /* 0x000fe200078e000f */
[----:B--2---:R-:W-:Y:S01]  /*1bdb0*/  MOV R3, 0x2 ;  /* 0x0000000200037802 */ /* 0x004fe20000000f00 */
[----:B------:R-:W-:Y:S01]  /*1bdc0*/  IMAD.MOV.U32 R0, RZ, RZ, 0x181f ;  /* 0x0000181fff007424 */ /* 0x000fe200078e00ff */
[----:B------:R-:W-:Y:S02]  /*1bdd0*/  MOV R2, 0x1bdf0 ;  /* 0x0001bdf000027802 */ /* 0x000fe40000000f00 */
[----:B-1-34-:R-:W-:Y:S05]  /*1bde0*/  CALL.REL.NOINC `($__internal_75_$__cuda_sm70_shflsync_idx_p) ;  /* 0x00000c7000007944 */ /* 0x01afea0003c00000 */
[----:B------:R-:W-:Y:S01]  /*1bdf0*/  MOV R12, R0 ;  /* 0x00000000000c7202 */ /* 0x000fe20000000f00 */
[----:B------:R-:W-:Y:S05]  /*1be00*/  BRA `(.L_x_3769) ;  /* 0xffffb9f000007947 */ /* 0x000fea000383ffff */
.L_x_3707:
[----:B------:R-:W-:Y:S01]  /*1be10*/  IMAD.MOV.U32 R5, RZ, RZ, R16 ;  /* 0x000000ffff057224 */ /* 0x000fe200078e0010 */
[----:B--2---:R-:W-:Y:S01]  /*1be20*/  MOV R3, 0x2 ;  /* 0x0000000200037802 */ /* 0x004fe20000000f00 */
[----:B------:R-:W-:Y:S01]  /*1be30*/  IMAD.MOV.U32 R0, RZ, RZ, 0x181f ;  /* 0x0000181fff007424 */ /* 0x000fe200078e00ff */
[----:B------:R-:W-:Y:S02]  /*1be40*/  MOV R2, 0x1be60 ;  /* 0x0001be6000027802 */ /* 0x000fe40000000f00 */
[----:B-1-34-:R-:W-:Y:S05]  /*1be50*/  CALL.REL.NOINC `($__internal_75_$__cuda_sm70_shflsync_idx_p) ;  /* 0x00000c0000007944 */ /* 0x01afea0003c00000 */
[----:B------:R-:W-:Y:S05]  /*1be60*/  BRA `(.L_x_3770) ;  /* 0xffffb9b000007947 */ /* 0x000fea000383ffff */
.L_x_3710:
[----:B------:R-:W-:Y:S01]  /*1be70*/  IMAD.MOV.U32 R5, RZ, RZ, R15 ;  /* 0x000000ffff057224 */ /* 0x000fe200078e000f */
[----:B---3--:R-:W-:Y:S01]  /*1be80*/  MOV R3, 0x3 ;  /* 0x0000000300037802 */ /* 0x008fe20000000f00 */
[----:B----4-:R-:W-:Y:S01]  /*1be90*/  IMAD.MOV.U32 R0, RZ, RZ, 0x181f ;  /* 0x0000181fff007424 */ /* 0x010fe200078e00ff */
[----:B------:R-:W-:-:S02]  /*1bea0*/  MOV R2, 0x1bec0 ;  /* 0x0001bec000027802 */ /* 0x000fc40000000f00 */
[----:B-12---:R-:W-:Y:S05]  /*1beb0*/  CALL.REL.NOINC `($__internal_75_$__cuda_sm70_shflsync_idx_p) ;  /* 0x00000ba000007944 */ /* 0x006fea0003c00000 */
[----:B------:R-:W-:Y:S01]  /*1bec0*/  IMAD.MOV.U32 R10, RZ, RZ, R0 ;  /* 0x000000ffff0a7224 */ /* 0x000fe200078e0000 */
[----:B------:R-:W-:Y:S01]  /*1bed0*/  MOV R3, 0x3 ;  /* 0x0000000300037802 */ /* 0x000fe20000000f00 */
[----:B------:R-:W-:Y:S01]  /*1bee0*/  IMAD.MOV.U32 R5, RZ, RZ, R16 ;  /* 0x000000ffff057224 */ /* 0x000fe200078e0010 */
[----:B------:R-:W-:-:S02]  /*1bef0*/  MOV R0, 0x181f ;  /* 0x0000181f00007802 */ /* 0x000fc40000000f00 */
[----:B------:R-:W-:Y:S02]  /*1bf00*/  MOV R2, 0x1bf20 ;  /* 0x0001bf2000027802 */ /* 0x000fe40000000f00 */
[----:B------:R-:W-:Y:S05]  /*1bf10*/  CALL.REL.NOINC `($__internal_75_$__cuda_sm70_shflsync_idx_p) ;  /* 0x00000b4000007944 */ /* 0x000fea0003c00000 */
[----:B------:R-:W-:Y:S05]  /*1bf20*/  BRA `(.L_x_3771) ;  /* 0xffffba7000007947 */ /* 0x000fea000383ffff */
.L_x_3712:
[----:B------:R-:W-:Y:S01]  /*1bf30*/  IMAD.MOV.U32 R5, RZ, RZ, R16 ;  /* 0x000000ffff057224 */ /* 0x000fe200078e0010 */
[----:B------:R-:W-:Y:S01]  /*1bf40*/  MOV R3, RZ ;  /* 0x000000ff00037202 */ /* 0x000fe20000000f00 */
[----:B------:R-:W-:Y:S01]  /*1bf50*/  IMAD.MOV.U32 R0, RZ, RZ, 0x1c1f ;  /* 0x00001c1fff007424 */ /* 0x000fe200078e00ff */
[----:B------:R-:W-:Y:S02]  /*1bf60*/  MOV R2, 0x1bf80 ;  /* 0x0001bf8000027802 */ /* 0x000fe40000000f00 */
[----:B------:R-:W-:Y:S05]  /*1bf70*/  CALL.REL.NOINC `($__internal_75_$__cuda_sm70_shflsync_idx_p) ;  /* 0x00000ae000007944 */ /* 0x000fea0003c00000 */
[----:B------:R-:W-:Y:S01]  /*1bf80*/  MOV R4, R0 ;  /* 0x0000000000047202 */ /* 0x000fe20000000f00 */
[----:B------:R-:W-:Y:S05]  /*1bf90*/  BRA `(.L_x_3772) ;  /* 0xffffbd6000007947 */ /* 0x000fea000383ffff */
.L_x_3713:
[----:B------:R-:W-:Y:S01]  /*1bfa0*/  IMAD.MOV.U32 R5, RZ, RZ, R17 ;  /* 0x000000ffff057224 */ /* 0x000fe200078e0011 */
[----:B------:R-:W-:Y:S01]  /*1bfb0*/  MOV R3, RZ ;  /* 0x000000ff00037202 */ /* 0x000fe20000000f00 */
[----:B------:R-:W-:Y:S01]  /*1bfc0*/  IMAD.MOV.U32 R0, RZ, RZ, 0x1c1f ;  /* 0x00001c1fff007424 */ /* 0x000fe200078e00ff */
[----:B------:R-:W-:Y:S02]  /*1bfd0*/  MOV R2, 0x1bff0 ;  /* 0x0001bff000027802 */ /* 0x000fe40000000f00 */
[----:B-12---:R-:W-:Y:S05]  /*1bfe0*/  CALL.REL.NOINC `($__internal_75_$__cuda_sm70_shflsync_idx_p) ;  /* 0x00000a7000007944 */ /* 0x006fea0003c00000 */
[----:B------:R-:W-:Y:S05]  /*1bff0*/  BRA `(.L_x_3773) ;  /* 0xffffbd2000007947 */ /* 0x000fea000383ffff */
.L_x_3716:
[----:B------:R-:W-:Y:S01]  /*1c000*/  IMAD.MOV.U32 R5, RZ, RZ, R16 ;  /* 0x000000ffff057224 */ /* 0x000fe200078e0010 */
[----:B------:R-:W-:Y:S01]  /*1c010*/  MOV R3, 0x1 ;  /* 0x0000000100037802 */ /* 0x000fe20000000f00 */
[----:B----4-:R-:W-:Y:S01]  /*1c020*/  IMAD.MOV.U32 R0, RZ, RZ, 0x1c1f ;  /* 0x00001c1fff007424 */ /* 0x010fe200078e00ff */
[----:B------:R-:W-:-:S02]  /*1c030*/  MOV R2, 0x1c050 ;  /* 0x0001c05000027802 */ /* 0x000fc40000000f00 */
[----:B-123--:R-:W-:Y:S05]  /*1c040*/  CALL.REL.NOINC `($__internal_75_$__cuda_sm70_shflsync_idx_p) ;  /* 0x00000a1000007944 */ /* 0x00efea0003c00000 */
[----:B------:R-:W-:Y:S01]  /*1c050*/  IMAD.MOV.U32 R4, RZ, RZ, R0 ;  /* 0x000000ffff047224 */ /* 0x000fe200078e0000 */
[----:B------:R-:W-:Y:S01]  /*1c060*/  MOV R3, 0x1 ;  /* 0x0000000100037802 */ /* 0x000fe20000000f00 */
[----:B------:R-:W-:Y:S01]  /*1c070*/  IMAD.MOV.U32 R5, RZ, RZ, R17 ;  /* 0x000000ffff057224 */ /* 0x000fe200078e0011 */
[----:B------:R-:W-:-:S02]  /*1c080*/  MOV R0, 0x1c1f ;  /* 0x00001c1f00007802 */ /* 0x000fc40000000f00 */
[----:B------:R-:W-:Y:S02]  /*1c090*/  MOV R2, 0x1c0b0 ;  /* 0x0001c0b000027802 */ /* 0x000fe40000000f00 */
[----:B------:R-:W-:Y:S05]  /*1c0a0*/  CALL.REL.NOINC `($__internal_75_$__cuda_sm70_shflsync_idx_p) ;  /* 0x000009b000007944 */ /* 0x000fea0003c00000 */
[----:B------:R-:W-:Y:S05]  /*1c0b0*/  BRA `(.L_x_3774) ;  /* 0xffffc8e000007947 */ /* 0x000fea000383ffff */
.L_x_3720:
[----:B------:R-:W-:Y:S01]  /*1c0c0*/  IMAD.MOV.U32 R5, RZ, RZ, R13 ;  /* 0x000000ffff057224 */ /* 0x000fe200078e000d */
[----:B------:R-:W-:Y:S01]  /*1c0d0*/  MOV R3, RZ ;  /* 0x000000ff00037202 */ /* 0x000fe20000000f00 */
[----:B------:R-:W-:Y:S01]  /*1c0e0*/  IMAD.MOV.U32 R0, RZ, RZ, 0x181f ;  /* 0x0000181fff007424 */ /* 0x000fe200078e00ff */
[----:B------:R-:W-:Y:S02]  /*1c0f0*/  MOV R2, 0x1c110 ;  /* 0x0001c11000027802 */ /* 0x000fe40000000f00 */
[----:B------:R-:W-:Y:S05]  /*1c100*/  CALL.REL.NOINC `($__internal_75_$__cuda_sm70_shflsync_idx_p) ;  /* 0x0000095000007944 */ /* 0x000fea0003c00000 */
[----:B------:R-:W-:Y:S01]  /*1c110*/  MOV R12, R0 ;  /* 0x00000000000c7202 */ /* 0x000fe20000000f00 */
[----:B------:R-:W-:Y:S05]  /*1c120*/  BRA `(.L_x_3775) ;  /* 0xffffdc3000007947 */ /* 0x000fea000383ffff */
.L_x_3721:
[----:B------:R-:W-:Y:S01]  /*1c130*/  IMAD.MOV.U32 R5, RZ, RZ, R16 ;  /* 0x000000ffff057224 */ /* 0x000fe200078e0010 */
[----:B------:R-:W-:Y:S01]  /*1c140*/  MOV R3, RZ ;  /* 0x000000ff00037202 */ /* 0x000fe20000000f00 */
[----:B------:R-:W-:Y:S01]  /*1c150*/  IMAD.MOV.U32 R0, RZ, RZ, 0x181f ;  /* 0x0000181fff007424 */ /* 0x000fe200078e00ff */
[----:B------:R-:W-:Y:S02]  /*1c160*/  MOV R2, 0x1c180 ;  /* 0x0001c18000027802 */ /* 0x000fe40000000f00 */
[----:B-12---:R-:W-:Y:S05]  /*1c170*/  CALL.REL.NOINC `($__internal_75_$__cuda_sm70_shflsync_idx_p) ;  /* 0x000008e000007944 */ /* 0x006fea0003c00000 */
[----:B------:R-:W-:Y:S05]  /*1c180*/  BRA `(.L_x_3776) ;  /* 0xffffdbf000007947 */ /* 0x000fea000383ffff */
.L_x_3724:
[----:B------:R-:W-:Y:S01]  /*1c190*/  IMAD.MOV.U32 R5, RZ, RZ, R13 ;  /* 0x000000ffff057224 */ /* 0x000fe200078e000d */
[----:B--2---:R-:W-:Y:S01]  /*1c1a0*/  MOV R3, 0x1 ;  /* 0x0000000100037802 */ /* 0x004fe20000000f00 */
[----:B----4-:R-:W-:Y:S01]  /*1c1b0*/  IMAD.MOV.U32 R0, RZ, RZ, 0x181f ;  /* 0x0000181fff007424 */ /* 0x010fe200078e00ff */
[----:B------:R-:W-:-:S02]  /*1c1c0*/  MOV R2, 0x1c1e0 ;  /* 0x0001c1e000027802 */ /* 0x000fc40000000f00 */
[----:B-1-3--:R-:W-:Y:S05]  /*1c1d0*/  CALL.REL.NOINC `($__internal_75_$__cuda_sm70_shflsync_idx_p) ;  /* 0x0000088000007944 */ /* 0x00afea0003c00000 */
[----:B------:R-:W-:Y:S01]  /*1c1e0*/  IMAD.MOV.U32 R12, RZ, RZ, R0 ;  /* 0x000000ffff0c7224 */ /* 0x000fe200078e0000 */
[----:B------:R-:W-:Y:S01]  /*1c1f0*/  MOV R3, 0x1 ;  /* 0x0000000100037802 */ /* 0x000fe20000000f00 */
[----:B------:R-:W-:Y:S01]  /*1c200*/  IMAD.MOV.U32 R5, RZ, RZ, R16 ;  /* 0x000000ffff057224 */ /* 0x000fe200078e0010 */
[----:B------:R-:W-:-:S02]  /*1c210*/  MOV R0, 0x181f ;  /* 0x0000181f00007802 */ /* 0x000fc40000000f00 */
[----:B------:R-:W-:Y:S02]  /*1c220*/  MOV R2, 0x1c240 ;  /* 0x0001c24000027802 */ /* 0x000fe40000000f00 */
[----:B------:R-:W-:Y:S05]  /*1c230*/  CALL.REL.NOINC `($__internal_75_$__cuda_sm70_shflsync_idx_p) ;  /* 0x0000082000007944 */ /* 0x000fea0003c00000 */
[----:B------:R-:W-:Y:S05]  /*1c240*/  BRA `(.L_x_3777) ;  /* 0xffffdd2000007947 */ /* 0x000fea000383ffff */
.L_x_3727:
[----:B------:R-:W-:Y:S01]  /*1c250*/  IMAD.MOV.U32 R5, RZ, RZ, R13 ;  /* 0x000000ffff057224 */ /* 0x000fe200078e000d */
[----:B-1----:R-:W-:Y:S01]  /*1c260*/  MOV R3, 0x2 ;  /* 0x0000000200037802 */ /* 0x002fe20000000f00 */
[----:B----4-:R-:W-:Y:S01]  /*1c270*/  IMAD.MOV.U32 R0, RZ, RZ, 0x181f ;  /* 0x0000181fff007424 */ /* 0x010fe200078e00ff */
[----:B------:R-:W-:Y:S02]  /*1c280*/  MOV R2, 0x1c2a0 ;  /* 0x0001c2a000027802 */ /* 0x000fe40000000f00 */
[----:B--23--:R-:W-:Y:S05]  /*1c290*/  CALL.REL.NOINC `($__internal_75_$__cuda_sm70_shflsync_idx_p) ;  /* 0x000007c000007944 */ /* 0x00cfea0003c00000 */
[----:B------:R-:W-:Y:S01]  /*1c2a0*/  MOV R12, R0 ;  /* 0x00000000000c7202 */ /* 0x000fe20000000f00 */
[----:B------:R-:W-:Y:S05]  /*1c2b0*/  BRA `(.L_x_3778) ;  /* 0xffffde2000007947 */ /* 0x000fea000383ffff */
.L_x_3728:
[----:B------:R-:W-:Y:S01]  /*1c2c0*/  IMAD.MOV.U32 R5, RZ, RZ, R16 ;  /* 0x000000ffff057224 */ /* 0x000fe200078e0010 */
[----:B------:R-:W-:Y:S01]  /*1c2d0*/  MOV R3, 0x2 ;  /* 0x0000000200037802 */ /* 0x000fe20000000f00 */
[----:B----4-:R-:W-:Y:S01]  /*1c2e0*/  IMAD.MOV.U32 R0, RZ, RZ, 0x181f ;  /* 0x0000181fff007424 */ /* 0x010fe200078e00ff */
[----:B------:R-:W-:Y:S02]  /*1c2f0*/  MOV R2, 0x1c310 ;  /* 0x0001c31000027802 */ /* 0x000fe40000000f00 */
[----:B-123--:R-:W-:Y:S05]  /*1c300*/  CALL.REL.NOINC `($__internal_75_$__cuda_sm70_shflsync_idx_p) ;  /* 0x0000075000007944 */ /* 0x00efea0003c00000 */
[----:B------:R-:W-:Y:S05]  /*1c310*/  BRA `(.L_x_3779) ;  /* 0xffffdde000007947 */ /* 0x000fea000383ffff */
.L_x_3731:
[----:B------:R-:W-:Y:S01]  /*1c320*/  IMAD.MOV.U32 R5, RZ, RZ, R13 ;  /* 0x000000ffff057224 */ /* 0x000fe200078e000d */
[----:B-1----:R-:W-:Y:S01]  /*1c330*/  MOV R3, 0x3 ;  /* 0x0000000300037802 */ /* 0x002fe20000000f00 */
[----:B------:R-:W-:Y:S01]  /*1c340*/  IMAD.MOV.U32 R0, RZ, RZ, 0x181f ;  /* 0x0000181fff007424 */ /* 0x000fe200078e00ff */
[----:B------:R-:W-:-:S02]  /*1c350*/  MOV R2, 0x1c370 ;  /* 0x0001c37000027802 */ /* 0x000fc40000000f00 */
[----:B--234-:R-:W-:Y:S05]  /*1c360*/  CALL.REL.NOINC `($__internal_75_$__cuda_sm70_shflsync_idx_p) ;  /* 0x000006f000007944 */ /* 0x01cfea0003c00000 */
[----:B------:R-:W-:Y:S01]  /*1c370*/  IMAD.MOV.U32 R12, RZ, RZ, R0 ;  /* 0x000000ffff0c7224 */ /* 0x000fe200078e0000 */
[----:B------:R-:W-:Y:S01]  /*1c380*/  MOV R3, 0x3 ;  /* 0x0000000300037802 */ /* 0x000fe20000000f00 */
[----:B------:R-:W-:Y:S01]  /*1c390*/  IMAD.MOV.U32 R5, RZ, RZ, R16 ;  /* 0x000000ffff057224 */ /* 0x000fe200078e0010 */
[----:B------:R-:W-:-:S02]  /*1c3a0*/  MOV R0, 0x181f ;  /* 0x0000181f00007802 */ /* 0x000fc40000000f00 */
[----:B------:R-:W-:Y:S02]  /*1c3b0*/  MOV R2, 0x1c3d0 ;  /* 0x0001c3d000027802 */ /* 0x000fe40000000f00 */
[----:B------:R-:W-:Y:S05]  /*1c3c0*/  CALL.REL.NOINC `($__internal_75_$__cuda_sm70_shflsync_idx_p) ;  /* 0x0000069000007944 */ /* 0x000fea0003c00000 */
[----:B------:R-:W-:Y:S05]  /*1c3d0*/  BRA `(.L_x_3780) ;  /* 0xffffdea000007947 */ /* 0x000fea000383ffff */
.L_x_3733:
[----:B--2---:R-:W-:Y:S01]  /*1c3e0*/  IMAD.MOV.U32 R5, RZ, RZ, R21 ;  /* 0x000000ffff057224 */ /* 0x004fe200078e0015 */
[----:B------:R-:W-:Y:S01]  /*1c3f0*/  MOV R3, RZ ;  /* 0x000000ff00037202 */ /* 0x000fe20000000f00 */
[----:B------:R-:W-:Y:S01]  /*1c400*/  IMAD.MOV.U32 R0, RZ, RZ, 0x1f ;  /* 0x0000001fff007424 */ /* 0x000fe200078e00ff */
[----:B------:R-:W-:Y:S02]  /*1c410*/  MOV R2, 0x1c430 ;  /* 0x0001c43000027802 */ /* 0x000fe40000000f00 */
[----:B-1-3--:R-:W-:Y:S05]  /*1c420*/  CALL.REL.NOINC `($__internal_75_$__cuda_sm70_shflsync_idx_p) ;  /* 0x0000063000007944 */ /* 0x00afea0003c00000 */
[----:B------:R-:W-:Y:S01]  /*1c430*/  MOV R9, R0 ;  /* 0x0000000000097202 */ /* 0x000fe20000000f00 */
[----:B------:R-:W-:Y:S05]  /*1c440*/  BRA `(.L_x_3781) ;  /* 0xffffe04000007947 */ /* 0x000fea000383ffff */
.L_x_3734:
[----:B--2---:R-:W-:Y:S01]  /*1c450*/  IMAD.MOV.U32 R5, RZ, RZ, R21 ;  /* 0x000000ffff057224 */ /* 0x004fe200078e0015 */
[----:B------:R-:W-:Y:S01]  /*1c460*/  MOV R3, 0x1 ;  /* 0x0000000100037802 */ /* 0x000fe20000000f00 */
[----:B------:R-:W-:Y:S01]  /*1c470*/  IMAD.MOV.U32 R0, RZ, RZ, 0x1f ;  /* 0x0000001fff007424 */ /* 0x000fe200078e00ff */
[----:B------:R-:W-:Y:S02]  /*1c480*/  MOV R2, 0x1c4a0 ;  /* 0x0001c4a000027802 */ /* 0x000fe40000000f00 */
[----:B-1-34-:R-:W-:Y:S05]  /*1c490*/  CALL.REL.NOINC `($__internal_75_$__cuda_sm70_shflsync_idx_p) ;  /* 0x000005c000007944 */ /* 0x01afea0003c00000 */
[----:B------:R-:W-:Y:S01]  /*1c4a0*/  MOV R8, R0 ;  /* 0x0000000000087202 */ /* 0x000fe20000000f00 */
[----:B------:R-:W-:Y:S05]  /*1c4b0*/  BRA `(.L_x_3782) ;  /* 0xffffdff000007947 */ /* 0x000fea000383ffff */
.L_x_3735:
[----:B------:R-:W-:Y:S02]  /*1c4c0*/  MOV R2, 0x1 ;  /* 0x0000000100027802 */ /* 0x000fe40000000f00 */
[----:B------:R-:W-:-:S02]  /*1c4d0*/  MOV R3, 0x1c4f0 ;  /* 0x0001c4f000037802 */ /* 0x000fc40000000f00 */
[----:B---34-:R-:W-:Y:S05]  /*1c4e0*/  CALL.REL.NOINC `($__internal_76_$__cuda_sm70_shflsync_up_p) ;  /* 0x000005c000007944 */ /* 0x018fea0003c00000 */
[----:B------:R-:W-:Y:S05]  /*1c4f0*/  BRA `(.L_x_3783) ;  /* 0xffffe0d000007947 */ /* 0x000fea000383ffff */
.L_x_3736:
[----:B------:R-:W-:Y:S02]  /*1c500*/  MOV R2, 0x2 ;  /* 0x0000000200027802 */ /* 0x000fe40000000f00 */
[----:B------:R-:W-:-:S02]  /*1c510*/  MOV R3, 0x1c530 ;  /* 0x0001c53000037802 */ /* 0x000fc40000000f00 */
[----:B---34-:R-:W-:Y:S05]  /*1c520*/  CALL.REL.NOINC `($__internal_76_$__cuda_sm70_shflsync_up_p) ;  /* 0x0000058000007944 */ /* 0x018fea0003c00000 */
[----:B------:R-:W-:Y:S01]  /*1c530*/  SEL R3, R4, RZ, P1 ;  /* 0x000000ff04037207 */ /* 0x000fe20000800000 */
[----:B------:R-:W-:-:S04]  /*1c540*/  IMAD.MOV.U32 R2, RZ, RZ, 0x4 ;  /* 0x00000004ff027424 */ /* 0x000fc800078e00ff */
[----:B------:R-:W-:Y:S01]  /*1c550*/  IMAD.IADD R0, R0, 0x1, R3 ;  /* 0x0000000100007824 */ /* 0x000fe200078e0203 */
[----:B------:R-:W-:Y:S02]  /*1c560*/  MOV R3, 0x1c580 ;  /* 0x0001c58000037802 */ /* 0x000fe40000000f00 */
        /* <DEDUP_REMOVED lines=19> */
.L_x_3740:
[----:B------:R-:W-:Y:S02]  /*1c6a0*/  MOV R2, 0x1 ;  /* 0x0000000100027802 */ /* 0x000fe40000000f00 */
[----:B------:R-:W-:Y:S02]  /*1c6b0*/  MOV R3, 0x1c6d0 ;  /* 0x0001c6d000037802 */ /* 0x000fe40000000f00 */
[----:B----4-:R-:W-:Y:S05]  /*1c6c0*/  CALL.REL.NOINC `($__internal_76_$__cuda_sm70_shflsync_up_p) ;  /* 0x000003e000007944 */ /* 0x010fea0003c00000 */
[----:B------:R-:W-:Y:S01]  /*1c6d0*/  MOV R2, R4 ;  /* 0x0000000400027202 */ /* 0x000fe20000000f00 */
[----:B------:R-:W-:Y:S05]  /*1c6e0*/  BRA `(.L_x_3785) ;  /* 0xffffe13000007947 */ /* 0x000fea000383ffff */
.L_x_3741:
[----:B------:R-:W-:Y:S02]  /*1c6f0*/  MOV R2, 0x2 ;  /* 0x0000000200027802 */ /* 0x000fe40000000f00 */
[----:B------:R-:W-:Y:S02]  /*1c700*/  MOV R3, 0x1c720 ;  /* 0x0001c72000037802 */ /* 0x000fe40000000f00 */
[----:B----4-:R-:W-:Y:S05]  /*1c710*/  CALL.REL.NOINC `($__internal_76_$__cuda_sm70_shflsync_up_p) ;  /* 0x0000039000007944 */ /* 0x010fea0003c00000 */
        /* <DEDUP_REMOVED lines=23> */
.L_x_3743:
[----:B------:R-:W-:Y:S02]  /*1c890*/  SEL R0, RZ, 0x1, P0 ;  /* 0x00000001ff007807 */ /* 0x000fe40000000000 */
[----:B------:R-:W-:Y:S02]  /*1c8a0*/  MOV R2, 0x1c8c0 ;  /* 0x0001c8c000027802 */ /* 0x000fe40000000f00 */
[----:B-1--4-:R-:W-:Y:S05]  /*1c8b0*/  CALL.REL.NOINC `($__internal_77_$__cuda_sm70_votesync_ballot) ;  /* 0x0000026000007944 */ /* 0x012fea0003c00000 */
[----:B------:R-:W-:Y:S01]  /*1c8c0*/  MOV R10, R0 ;  /* 0x00000000000a7202 */ /* 0x000fe20000000f00 */
[----:B------:R-:W-:Y:S05]  /*1c8d0*/  BRA `(.L_x_3787) ;  /* 0xffffe0d000007947 */ /* 0x000fea000383ffff */
.L_x_3744:
[----:B------:R-:W-:Y:S01]  /*1c8e0*/  IMAD.MOV.U32 R5, RZ, RZ, R6 ;  /* 0x000000ffff057224 */ /* 0x000fe200078e0006 */
[----:B------:R-:W-:Y:S01]  /*1c8f0*/  MOV R3, R8 ;  /* 0x0000000800037202 */ /* 0x000fe20000000f00 */
[----:B------:R-:W-:Y:S01]  /*1c900*/  IMAD.MOV.U32 R0, RZ, RZ, 0x1f ;  /* 0x0000001fff007424 */ /* 0x000fe200078e00ff */
[----:B------:R-:W-:Y:S02]  /*1c910*/  MOV R2, 0x1c930 ;  /* 0x0001c93000027802 */ /* 0x000fe40000000f00 */
[----:B-1--4-:R-:W-:Y:S05]  /*1c920*/  CALL.REL.NOINC `($__internal_75_$__cuda_sm70_shflsync_idx_p) ;  /* 0x0000013000007944 */ /* 0x012fea0003c00000 */
[----:B------:R-:W-:Y:S01]  /*1c930*/  IMAD.MOV.U32 R11, RZ, RZ, R0 ;  /* 0x000000ffff0b7224 */ /* 0x000fe200078e0000 */
[----:B------:R-:W-:Y:S01]  /*1c940*/  MOV R3, R8 ;  /* 0x0000000800037202 */ /* 0x000fe20000000f00 */
[----:B------:R-:W-:Y:S01]  /*1c950*/  IMAD.MOV.U32 R5, RZ, RZ, R7 ;  /* 0x000000ffff057224 */ /* 0x000fe200078e0007 */
[----:B------:R-:W-:Y:S02]  /*1c960*/  MOV R0, 0x1f ;  /* 0x0000001f00007802 */ /* 0x000fe40000000f00 */
[----:B------:R-:W-:-:S02]  /*1c970*/  MOV R2, 0x1c990 ;  /* 0x0001c99000027802 */ /* 0x000fc40000000f00 */
[----:B------:R-:W-:Y:S05]  /*1c980*/  CALL.REL.NOINC `($__internal_75_$__cuda_sm70_shflsync_idx_p) ;  /* 0x000000d000007944 */ /* 0x000fea0003c00000 */
[----:B------:R-:W-:Y:S01]  /*1c990*/  MOV R7, R0 ;  /* 0x0000000000077202 */ /* 0x000fe20000000f00 */
[----:B------:R-:W-:Y:S05]  /*1c9a0*/  BRA `(.L_x_3788) ;  /* 0xffffe05000007947 */ /* 0x000fea000383ffff */
.L_x_3747:
[----:B------:R-:W-:Y:S01]  /*1c9b0*/  IMAD.MOV.U32 R5, RZ, RZ, R4 ;  /* 0x000000ffff057224 */ /* 0x000fe200078e0004 */
[----:B------:R-:W-:-:S02]  /*1c9c0*/  MOV R0, 0x1f ;  /* 0x0000001f00007802 */ /* 0x000fc40000000f00 */
[----:B------:R-:W-:Y:S02]  /*1c9d0*/  MOV R2, 0x1c9f0 ;  /* 0x0001c9f000027802 */ /* 0x000fe40000000f00 */
[----:B-1234-:R-:W-:Y:S05]  /*1c9e0*/  CALL.REL.NOINC `($__internal_75_$__cuda_sm70_shflsync_idx_p) ;  /* 0x0000007000007944 */ /* 0x01efea0003c00000 */
[----:B------:R-:W-:Y:S01]  /*1c9f0*/  MOV R13, R0 ;  /* 0x00000000000d7202 */ /* 0x000fe20000000f00 */
[----:B------:R-:W-:Y:S05]  /*1ca00*/  BRA `(.L_x_3746) ;  /* 0xffffe05000007947 */ /* 0x000fea000383ffff */
        .weak           $__internal_74_$__cuda_sm70_shflsync_bfly_p
        .type           $__internal_74_$__cuda_sm70_shflsync_bfly_p,@function
        .size           $__internal_74_$__cuda_sm70_shflsync_bfly_p,($__internal_75_$__cuda_sm70_shflsync_idx_p - $__internal_74_$__cuda_sm70_shflsync_bfly_p)
$__internal_74_$__cuda_sm70_shflsync_bfly_p:
[----:B------:R-:W-:Y:S04]  /*1ca10*/  WARPSYNC R6 ;  /* 0x0000000600007348 */ /* 0x000fe80003800000 */
[----:B------:R1:W2:Y:S02]  /*1ca20*/  SHFL.BFLY PT, R5, R2, R5, R7 ;  /* 0x0c00000502057389 */ /* 0x0002a400000e0007 */
[----:B-1----:R-:W-:Y:S02]  /*1ca30*/  MOV R2, R3 ;  /* 0x0000000300027202 */ /* 0x002fe40000000f00 */
[----:B------:R-:W-:-:S04]  /*1ca40*/  MOV R3, 0x0 ;  /* 0x0000000000037802 */ /* 0x000fc80000000f00 */
[----:B--2---:R-:W-:Y:S05]  /*1ca50*/  RET.REL.NODEC R2 `(_ZN7cutlass13device_kernelIN5flash19enable_sm80_to_sm89INS1_16FlashAttnFwdSm80INS1_25CollectiveMainloopFwdSm80ILi8ELi1ELb0EN4cute5tupleIJNS5_1CILi128EEENS7_ILi32EEENS7_ILi256EEEEEELi256ENS_6half_tEfNS_4arch4Sm80ELb1ELb0ELb0ELb1ELb0ELb1ELb1ELb1EEENS1_21CollectiveEpilogueFwdINS6_IJS8_SA_S9_EEENS6_IJNS7_ILi1EEESI_SI_EEESC_SE_Li256ELb1ELb1ELb1ELb0EEENS1_36VarlenDynamicPersistentTileSchedulerILi128ELi32ELi256ELi256ELb1ELb1ELb0ELb1ELb1ELb1EEEEEEEEEvNT_6ParamsE) ;  /* 0xfffe35a002007950 */ /* 0x004fea0003c3ffff */
        .weak           $__internal_75_$__cuda_sm70_shflsync_idx_p
        .type           $__internal_75_$__cuda_sm70_shflsync_idx_p,@function
        .size           $__internal_75_$__cuda_sm70_shflsync_idx_p,($__internal_76_$__cuda_sm70_shflsync_up_p - $__internal_75_$__cuda_sm70_shflsync_idx_p)
$__internal_75_$__cuda_sm70_shflsync_idx_p:
[----:B------:R-:W-:-:S04]  /*1ca60*/  MOV R115, 0xffffffff ;  /* 0xffffffff00737802 */ /* 0x000fc80000000f00 */
[----:B------:R-:W-:Y:S04]  /*1ca70*/  WARPSYNC R115 ;  /* 0x0000007300007348 */ /* 0x000fe80003800000 */
[----:B------:R1:W2:Y:S02]  /*1ca80*/  SHFL.IDX PT, R0, R5, R3, R0 ;  /* 0x0000000305007389 */ /* 0x0002a400000e0000 */
[----:B-1----:R-:W-:-:S04]  /*1ca90*/  MOV R3, 0x0 ;  /* 0x0000000000037802 */ /* 0x002fc80000000f00 */
[----:B--2---:R-:W-:Y:S05]  /*1caa0*/  RET.REL.NODEC R2 `(_ZN7cutlass13device_kernelIN5flash19enable_sm80_to_sm89INS1_16FlashAttnFwdSm80INS1_25CollectiveMainloopFwdSm80ILi8ELi1ELb0EN4cute5tupleIJNS5_1CILi128EEENS7_ILi32EEENS7_ILi256EEEEEELi256ENS_6half_tEfNS_4arch4Sm80ELb1ELb0ELb0ELb1ELb0ELb1ELb1ELb1EEENS1_21CollectiveEpilogueFwdINS6_IJS8_SA_S9_EEENS6_IJNS7_ILi1EEESI_SI_EEESC_SE_Li256ELb1ELb1ELb1ELb0EEENS1_36VarlenDynamicPersistentTileSchedulerILi128ELi32ELi256ELi256ELb1ELb1ELb0ELb1ELb1ELb1EEEEEEEEEvNT_6ParamsE) ;  /* 0xfffe355002007950 */ /* 0x004fea0003c3ffff */
        .weak           $__internal_76_$__cuda_sm70_shflsync_up_p
        .type           $__internal_76_$__cuda_sm70_shflsync_up_p,@function
        .size           $__internal_76_$__cuda_sm70_shflsync_up_p,($__internal_77_$__cuda_sm70_votesync_ballot - $__internal_76_$__cuda_sm70_shflsync_up_p)
$__internal_76_$__cuda_sm70_shflsync_up_p:
[----:B------:R-:W-:Y:S02]  /*1cab0*/  IMAD.MOV.U32 R4, RZ, RZ, RZ ;  /* 0x000000ffff047224 */ /* 0x000fe400078e00ff */
[----:B------:R-:W-:-:S04]  /*1cac0*/  IMAD.MOV.U32 R10, RZ, RZ, -0x1 ;  /* 0xffffffffff0a7424 */ /* 0x000fc800078e00ff */
[----:B------:R-:W-:Y:S04]  /*1cad0*/  WARPSYNC R10 ;  /* 0x0000000a00007348 */ /* 0x000fe80003800000 */
[----:B------:R1:W2:Y:S02]  /*1cae0*/  SHFL.UP PT, R4, R0, R2, R4 ;  /* 0x0400000200047389 */ /* 0x0002a400000e0004 */
[----:B-1----:R-:W-:Y:S02]  /*1caf0*/  MOV R2, R3 ;  /* 0x0000000300027202 */ /* 0x002fe40000000f00 */
[----:B------:R-:W-:-:S04]  /*1cb00*/  MOV R3, 0x0 ;  /* 0x0000000000037802 */ /* 0x000fc80000000f00 */
[----:B--2---:R-:W-:Y:S05]  /*1cb10*/  RET.REL.NODEC R2 `(_ZN7cutlass13device_kernelIN5flash19enable_sm80_to_sm89INS1_16FlashAttnFwdSm80INS1_25CollectiveMainloopFwdSm80ILi8ELi1ELb0EN4cute5tupleIJNS5_1CILi128EEENS7_ILi32EEENS7_ILi256EEEEEELi256ENS_6half_tEfNS_4arch4Sm80ELb1ELb0ELb0ELb1ELb0ELb1ELb1ELb1EEENS1_21CollectiveEpilogueFwdINS6_IJS8_SA_S9_EEENS6_IJNS7_ILi1EEESI_SI_EEESC_SE_Li256ELb1ELb1ELb1ELb0EEENS1_36VarlenDynamicPersistentTileSchedulerILi128ELi32ELi256ELi256ELb1ELb1ELb0ELb1ELb1ELb1EEEEEEEEEvNT_6ParamsE) ;  /* 0xfffe34e002007950 */ /* 0x004fea0003c3ffff */
        .weak           $__internal_77_$__cuda_sm70_votesync_ballot
        .type           $__internal_77_$__cuda_sm70_votesync_ballot,@function
        .size           $__internal_77_$__cuda_sm70_votesync_ballot,(.L_x_5242 - $__internal_77_$__cuda_sm70_votesync_ballot)
$__internal_77_$__cuda_sm70_votesync_ballot:
[----:B------:R-:W-:Y:S01]  /*1cb20*/  ISETP.NE.U32.AND P0, PT, R0, 0x1, PT ;  /* 0x000000010000780c */ /* 0x000fe20003f05070 */
[----:B------:R-:W-:-:S04]  /*1cb30*/  IMAD.MOV.U32 R3, RZ, RZ, -0x1 ;  /* 0xffffffffff037424 */ /* 0x000fc800078e00ff */
[----:B------:R-:W-:Y:S08]  /*1cb40*/  WARPSYNC R3 ;  /* 0x0000000300007348 */ /* 0x000ff00003800000 */
[----:B------:R-:W-:-:S04]  /*1cb50*/  VOTE.ANY R0, PT, !P0 ;  /* 0x0000000000007806 */ /* 0x000fc800040e0100 */
[----:B------:R-:W-:Y:S01]  /*1cb60*/  LOP3.LUT R0, R0, R3, RZ, 0xc0, !PT ;  /* 0x0000000300007212 */ /* 0x000fe200078ec0ff */
[----:B------:R-:W-:-:S04]  /*1cb70*/  IMAD.MOV.U32 R3, RZ, RZ, 0x0 ;  /* 0x00000000ff037424 */ /* 0x000fc800078e00ff */
[----:B------:R-:W-:Y:S05]  /*1cb80*/  RET.REL.NODEC R2 `(_ZN7cutlass13device_kernelIN5flash19enable_sm80_to_sm89INS1_16FlashAttnFwdSm80INS1_25CollectiveMainloopFwdSm80ILi8ELi1ELb0EN4cute5tupleIJNS5_1CILi128EEENS7_ILi32EEENS7_ILi256EEEEEELi256ENS_6half_tEfNS_4arch4Sm80ELb1ELb0ELb0ELb1ELb0ELb1ELb1ELb1EEENS1_21CollectiveEpilogueFwdINS6_IJS8_SA_S9_EEENS6_IJNS7_ILi1EEESI_SI_EEESC_SE_Li256ELb1ELb1ELb1ELb0EEENS1_36VarlenDynamicPersistentTileSchedulerILi128ELi32ELi256ELi256ELb1ELb1ELb0ELb1ELb1ELb1EEEEEEEEEvNT_6ParamsE) ;  /* 0xfffe347002007950 */ /* 0x000fea0003c3ffff */
.L_x_3789:
        /* <DEDUP_REMOVED lines=15> */
.L_x_5242:


//--------------------- .text._ZN7cutlass13device_kernelIN5flash19enable_sm80_to_sm89INS1_16FlashAttnFwdSm80INS1_25CollectiveMainloopFwdSm80ILi8ELi1ELb0EN4cute5tupleIJNS5_1CILi128EEENS7_ILi96EEENS7_ILi256EEEEEELi256ENS_6half_tEfNS_4arch4Sm80ELb0ELb0ELb0ELb0ELb0ELb0ELb1ELb1EEENS1_21CollectiveEpilogueFwdINS6_IJS8_SA_S9_EEENS6_IJNS7_ILi1EEESI_SI_EEESC_SE_Li256ELb0ELb1ELb1ELb0EEENS1_19SingleTileSchedulerILb0ELb1ELb1ELi128EEEEEEEEEvNT_6ParamsE --------------------------
	.section	.text._ZN7cutlass13device_kernelIN5flash19enable_sm80_to_sm89INS1_16FlashAttnFwdSm80INS1_25CollectiveMainloopFwdSm80ILi8ELi1ELb0EN4cute5tupleIJNS5_1CILi128EEENS7_ILi96EEENS7_ILi256EEEEEELi256ENS_6half_tEfNS_4arch4Sm80ELb0ELb0ELb0ELb0ELb0ELb0ELb1ELb1EEENS1_21CollectiveEpilogueFwdINS6_IJS8_SA_S9_EEENS6_IJNS7_ILi1EEESI_SI_EEESC_SE_Li256ELb0ELb1ELb1ELb0EEENS1_19SingleTileSchedulerILb0ELb1ELb1ELi128EEEEEEEEEvNT_6ParamsE,"ax",@progbits
	.sectioninfo	@"SHI_REGISTERS=255"
	.align	128
.text._ZN7cutlass13device_kernelIN5flash19enable_sm80_to_sm89INS1_16FlashAttnFwdSm80INS1_25CollectiveMainloopFwdSm80ILi8ELi1ELb0EN4cute5tupleIJNS5_1CILi128EEENS7_ILi96EEENS7_ILi256EEEEEELi256ENS_6half_tEfNS_4arch4Sm80ELb0ELb0ELb0ELb0ELb0ELb0ELb1ELb1EEENS1_21CollectiveEpilogueFwdINS6_IJS8_SA_S9_EEENS6_IJNS7_ILi1EEESI_SI_EEESC_SE_Li256ELb0ELb1ELb1ELb0EEENS1_19SingleTileSchedulerILb0ELb1ELb1ELi128EEEEEEEEEvNT_6ParamsE:
        .type           _ZN7cutlass13device_kernelIN5flash19enable_sm80_to_sm89INS1_16FlashAttnFwdSm80INS1_25CollectiveMainloopFwdSm80ILi8ELi1ELb0EN4cute5tupleIJNS5_1CILi128EEENS7_ILi96EEENS7_ILi256EEEEEELi256ENS_6half_tEfNS_4arch4Sm80ELb0ELb0ELb0ELb0ELb0ELb0ELb1ELb1EEENS1_21CollectiveEpilogueFwdINS6_IJS8_SA_S9_EEENS6_IJNS7_ILi1EEESI_SI_EEESC_SE_Li256ELb0ELb1ELb1ELb0EEENS1_19SingleTileSchedulerILb0ELb1ELb1ELi128EEEEEEEEEvNT_6ParamsE,@function
        .size           _ZN7cutlass13device_kernelIN5flash19enable_sm80_to_sm89INS1_16FlashAttnFwdSm80INS1_25CollectiveMainloopFwdSm80ILi8ELi1ELb0EN4cute5tupleIJNS5_1CILi128EEENS7_ILi96EEENS7_ILi256EEEEEELi256ENS_6half_tEfNS_4arch4Sm80ELb0ELb0ELb0ELb0ELb0ELb0ELb1ELb1EEENS1_21CollectiveEpilogueFwdINS6_IJS8_SA_S9_EEENS6_IJNS7_ILi1EEESI_SI_EEESC_SE_Li256ELb0ELb1ELb1ELb0EEENS1_19SingleTileSchedulerILb0ELb1ELb1ELi128EEEEEEEEEvNT_6ParamsE,(.L_x_5247 - _ZN7cutlass13device_kernelIN5flash19enable_sm80_to_sm89INS1_16FlashAttnFwdSm80INS1_25CollectiveMainloopFwdSm80ILi8ELi1ELb0EN4cute5tupleIJNS5_1CILi128EEENS7_ILi96EEENS7_ILi256EEEEEELi256ENS_6half_tEfNS_4arch4Sm80ELb0ELb0ELb0ELb0ELb0ELb0ELb1ELb1EEENS1_21CollectiveEpilogueFwdINS6_IJS8_SA_S9_EEENS6_IJNS7_ILi1EEESI_SI_EEESC_SE_Li256ELb0ELb1ELb1ELb0EEENS1_19SingleTileSchedulerILb0ELb1ELb1ELi128EEEEEEEEEvNT_6ParamsE)
        .other          _ZN7cutlass13device_kernelIN5flash19enable_sm80_to_sm89INS1_16FlashAttnFwdSm80INS1_25CollectiveMainloopFwdSm80ILi8ELi1ELb0EN4cute5tupleIJNS5_1CILi128EEENS7_ILi96EEENS7_ILi256EEEEEELi256ENS_6half_tEfNS_4arch4Sm80ELb0ELb0ELb0ELb0ELb0ELb0ELb1ELb1EEENS1_21CollectiveEpilogueFwdINS6_IJS8_SA_S9_EEENS6_IJNS7_ILi1EEESI_SI_EEESC_SE_Li256ELb0ELb1ELb1ELb0EEENS1_19SingleTileSchedulerILb0ELb1ELb1ELi128EEEEEEEEEvNT_6ParamsE,@"STO_CUDA_ENTRY STV_DEFAULT"
_ZN7cutlass13device_kernelIN5flash19enable_sm80_to_sm89INS1_16FlashAttnFwdSm80INS1_25CollectiveMainloopFwdSm80ILi8ELi1ELb0EN4cute5tupleIJNS5_1CILi128EEENS7_ILi96EEENS7_ILi256EEEEEELi256ENS_6half_tEfNS_4arch4Sm80ELb0ELb0ELb0ELb0ELb0ELb0ELb1ELb1EEENS1_21CollectiveEpilogueFwdINS6_IJS8_SA_S9_EEENS6_IJNS7_ILi1EEESI_SI_EEESC_SE_Li256ELb0ELb1ELb1ELb0EEENS1_19SingleTileSchedulerILb0ELb1ELb1ELi128EEEEEEEEEvNT_6ParamsE:
        /* <DEDUP_REMOVED lines=18> */
.L_x_3790:
[----:B---3--:R-:W-:Y:S02]  /*0120*/  ULDC.64 UR4, c[0x0][0x550] ;  /* 0x0001540000047ab9 */ /* 0x008fe40000000a00 */
[----:B------:R-:W-:Y:S02]  /*0130*/  UISETP.NE.AND UP0, UPT, UR4, 0x1, UPT ;  /* 0x000000010400788c */ /* 0x000fe4000bf05270 */
[----:B------:R-:W-:-:S02]  /*0140*/  UIMAD.WIDE.U32 UR10, UR6, UR5, URZ ;  /* 0x00000005060a72a5 */ /* 0x000fc4000f8e003f */
[----:B------:R-:W-:Y:S02]  /*0150*/  ULDC UR4, c[0x0][0x558] ;  /* 0x0001560000047ab9 */ /* 0x000fe40000000800 */
[----:B------:R-:W-:-:S05]  /*0160*/  UMOV UR9, UR6 ;  /* 0x0000000600097c82 */ /* 0x000fca0008000000 */
[----:B------:R-:W-:-:S03]  /*0170*/  @UP0 USHF.R.U32.HI UR9, URZ, UR4, UR11 ;  /* 0x000000043f090299 */ /* 0x000fc6000801160b */
.L_x_3791:
        /* <DEDUP_REMOVED lines=49> */
.L_x_3792:
        /* <DEDUP_REMOVED lines=270> */
.L_x_3795:
[----:B------:R-:W-:Y:S05]  /*1570*/  BSYNC B0 ;  /* 0x0000000000007941 */ /* 0x000fea0003800000 */
.L_x_3794:
        /* <DEDUP_REMOVED lines=29> */
.L_x_3797:
[----:B------:R-:W-:Y:S05]  /*1750*/  BSYNC B0 ;  /* 0x0000000000007941 */ /* 0x000fea0003800000 */
.L_x_3796:
        /* <DEDUP_REMOVED lines=35> */
.L_x_3799:
[----:B------:R-:W-:Y:S05]  /*1990*/  BSYNC B0 ;  /* 0x0000000000007941 */ /* 0x000fea0003800000 */
.L_x_3798:
        /* <DEDUP_REMOVED lines=46> */
[----:B------:R-:W-:Y:S04]  /*1c80*/  STL.64 [R1+0x28], R18 ;  /* 0x0000281201007387 */ /* 0x000fe80000100a00 */
        /* <DEDUP_REMOVED lines=11> */
[----:B------:R2:W-:Y:S04]  /*1d40*/  @P2 LDGSTS.E.BYPASS.LTC128B.128 [R247+0x12100], [R6.64+0x100], !P3 ;  /* 0x1210010006f72fae */ /* 0x0005e8000d901d4a */
        /* <DEDUP_REMOVED lines=9> */
[----:B--2---:R-:W-:Y:S01]  /*1de0*/  IMAD.SHL.U32 R6, R25, 0x40, RZ ;  /* 0x0000004019067824 */ /* 0x004fe200078e00ff */
[----:B------:R-:W-:-:S04]  /*1df0*/  SEL R7, RZ, 0x4, P3 ;  /* 0x00000004ff077807 */ /* 0x000fc80001800000 */
[----:B------:R-:W-:Y:S02]  /*1e00*/  LOP3.LUT R0, R6, 0x1c0, RZ, 0xc0, !PT ;  /* 0x000001c006007812 */ /* 0x000fe400078ec0ff */
[----:B------:R-:W-:Y:S02]  /*1e10*/  IADD3 R15, R7, R9, R17 ;  /* 0x00000009070f7210 */ /* 0x000fe40007ffe011 */
[----:B------:R-:W-:Y:S02]  /*1e20*/  LOP3.LUT R6, R0, 0x8, R8, 0xf8, !PT ;  /* 0x0000000800067812 */ /* 0x000fe400078ef808 */
[C---:B------:R-:W-:Y:S02]  /*1e30*/  @P0 LEA R8, P2, R14.reuse, c[0x0][0x1c8], 0x1 ;  /* 0x000072000e080a11 */ /* 0x040fe400078408ff */
[----:B------:R-:W-:Y:S02]  /*1e40*/  SHF.R.U32.HI R0, RZ, 0x3, R0 ;  /* 0x00000003ff007819 */ /* 0x000fe40000011600 */
[----:B------:R-:W-:Y:S01]  /*1e50*/  @P0 LEA.HI.X R9, R14, c[0x0][0x1cc], R16, 0x1, P2 ;  /* 0x000073000e090a11 */ /* 0x000fe200010f0c10 */
[----:B------:R-:W-:Y:S01]  /*1e60*/  IMAD.U32 R14, RZ, RZ, UR12 ;  /* 0x0000000cff0e7e24 */ /* 0x000fe2000f8e00ff */
[----:B------:R-:W-:-:S02]  /*1e70*/  SEL R7, RZ, 0x8, P5 ;  /* 0x00000008ff077807 */ /* 0x000fc40002800000 */
        /* <DEDUP_REMOVED lines=22> */
[----:B--2---:R-:W-:Y:S01]  /*1fe0*/  IMAD.SHL.U32 R8, R125, 0x20, RZ ;  /* 0x000000207d087824 */ /* 0x004fe200078e00ff */
        /* <DEDUP_REMOVED lines=14> */
[----:B------:R-:W-:Y:S01]  /*20d0*/  IMAD R221, R2, 0x2, R218 ;  /* 0x0000000202dd7824 */ /* 0x000fe200078e02da */
[----:B------:R-:W-:Y:S01]  /*20e0*/  IADD3 R244, R222, 0x1000, RZ ;  /* 0x00001000def47810 */ /* 0x000fe20007ffe0ff */
[----:B------:R-:W-:Y:S01]  /*20f0*/  IMAD R220, R2, 0x2, R219 ;  /* 0x0000000202dc7824 */ /* 0x000fe200078e02db */
[----:B------:R-:W-:-:S02]  /*2100*/  IADD3 R243, R222, 0x1800, RZ ;  /* 0x00001800def37810 */ /* 0x000fc40007ffe0ff */
[C---:B------:R-:W-:Y:S02]  /*2110*/  IADD3 R242, R222.reuse, 0x2000, RZ ;  /* 0x00002000def27810 */ /* 0x040fe40007ffe0ff */
[C---:B------:R-:W-:Y:S01]  /*2120*/  IADD3 R241, R222.reuse, 0x2800, RZ ;  /* 0x00002800def17810 */ /* 0x040fe20007ffe0ff */
[----:B---3--:R-:W-:Y:S01]  /*2130*/  LDSM.16.M88.4 R8, [R218+0x18100] ;  /* 0x01810000da08783b */ /* 0x008fe20000000200 */
[C---:B------:R-:W-:Y:S02]  /*2140*/  IADD3 R240, R222.reuse, 0x3000, RZ ;  /* 0x00003000def07810 */ /* 0x040fe40007ffe0ff */
[C---:B------:R-:W-:Y:S01]  /*2150*/  IADD3 R239, R222.reuse, 0x3800, RZ ;  /* 0x00003800deef7810 */ /* 0x040fe20007ffe0ff */
[----:B------:R-:W-:Y:S01]  /*2160*/  LDSM.16.M88.4 R16, [R219+0x18100] ;  /* 0x01810000db10783b */ /* 0x000fe20000000200 */
        /* <DEDUP_REMOVED lines=14> */
[----:B------:R-:W-:Y:S01]  /*2250*/  LDSM.16.M88.4 R52, [R167+0xe100] ;  /* 0x00e10000a734783b */ /* 0x000fe20000000200 */
[C---:B------:R-:W-:Y:S02]  /*2260*/  IADD3 R228, R222.reuse, 0x9000, RZ ;  /* 0x00009000dee47810 */ /* 0x040fe40007ffe0ff */
[C---:B------:R-:W-:Y:S01]  /*2270*/  IADD3 R227, R222.reuse, 0x9800, RZ ;  /* 0x00009800dee37810 */ /* 0x040fe20007ffe0ff */
[----:B------:R-:W3:Y:S01]  /*2280*/  LDSM.16.M88.4 R68, [R167+0xe900] ;  /* 0x00e90000a744783b */ /* 0x000ee20000000200 */
[C---:B------:R-:W-:Y:S02]  /*2290*/  IADD3 R226, R222.reuse, 0xa000, RZ ;  /* 0x0000a000dee27810 */ /* 0x040fe40007ffe0ff */
[C---:B------:R-:W-:Y:S01]  /*22a0*/  IADD3 R225, R222.reuse, 0xa800, RZ ;  /* 0x0000a800dee17810 */ /* 0x040fe20007ffe0ff */
[----:B------:R-:W4:Y:S01]  /*22b0*/  LDSM.16.M88.4 R64, [R222] ;  /* 0x00000000de40783b */ /* 0x000f220000000200 */
[----:B------:R-:W-:-:S02]  /*22c0*/  IADD3 R224, R222, 0xb000, RZ ;  /* 0x0000b000dee07810 */ /* 0x000fc40007ffe0ff */
[----:B------:R-:W-:Y:S01]  /*22d0*/  IADD3 R223, R222, 0xb800, RZ ;  /* 0x0000b800dedf7810 */ /* 0x000fe20007ffe0ff */
[----:B------:R-:W5:Y:S04]  /*22e0*/  LDSM.16.M88.4 R60, [R222+0x800] ;  /* 0x00080000de3c783b */ /* 0x000f680000000200 */
[----:B------:R-:W-:Y:S04]  /*22f0*/  LDSM.16.M88.4 R56, [R222+0x1000] ;  /* 0x00100000de38783b */ /* 0x000fe80000000200 */
        /* <DEDUP_REMOVED lines=9> */
[----:B------:R-:W-:Y:S02]  /*2390*/  HMMA.16816.F32 R32, R8, R30, RZ ;  /* 0x0000001e0820723c */ /* 0x000fe400000018ff */
[----:B------:R1:W-:Y:S01]  /*23a0*/  LDGSTS.E.BYPASS.LTC128B.128 [R247+0x3100], [R6.64+0x80], !P0 ;  /* 0x0310008006f77fae */ /* 0x0003e2000c101d4a */
[----:B------:R-:W-:-:S05]  /*23b0*/  ISETP.LT.OR P0, PT, R3, 0x1, !P1 ;  /* 0x000000010300780c */ /* 0x000fca0004f01670 */
[C---:B--2---:R-:W-:Y:S08]  /*23c0*/  HMMA.16816.F32 R28, R8.reuse, R40, RZ ;  /* 0x00000028081c723c */ /* 0x044ff000000018ff */
[----:B------:R2:W-:Y:S01]  /*23d0*/  LDGSTS.E.BYPASS.LTC128B.128 [R247+0x6100], [R6.64+0x100], !P0 ;  /* 0x0610010006f77fae */ /* 0x0005e2000c101d4a */
[C---:B------:R-:W-:Y:S01]  /*23e0*/  ISETP.LT.OR P0, PT, R3.reuse, 0x1, !P2 ;  /* 0x000000010300780c */ /* 0x040fe20005701670 */
[C---:B---3--:R-:W-:Y:S08]  /*23f0*/  HMMA.16816.F32 R84, R8.reuse, R68, RZ ;  /* 0x000000440854723c */ /* 0x048ff000000018ff */
[----:B------:R-:W-:Y:S04]  /*2400*/  HMMA.16816.F32 R112, R8, R70, RZ ;  /* 0x000000460870723c */ /* 0x000fe800000018ff */
[----:B------:R2:W-:Y:S01]  /*2410*/  LDGSTS.E.BYPASS.LTC128B.128 [R247+0x9100], [R6.64+0x180], !P0 ;  /* 0x0910018006f77fae */ /* 0x0005e2000c101d4a */
[----:B------:R-:W-:-:S03]  /*2420*/  ISETP.LT.OR P0, PT, R3, 0x21, P4 ;  /* 0x000000210300780c */ /* 0x000fc60002701670 */
[C---:B----4-:R-:W-:Y:S08]  /*2430*/  HMMA.16816.F32 R104, R16.reuse, R64, R36 ;  /* 0x000000401068723c */ /* 0x050ff00000001824 */
[----:B------:R-:W-:Y:S02]  /*2440*/  HMMA.16816.F32 R108, R16, R66, R32 ;  /* 0x00000042106c723c */ /* 0x000fe40000001820 */
[----:B------:R3:W-:Y:S01]  /*2450*/  LDGSTS.E.BYPASS.LTC128B.128 [R247+0x1100], [R12.64], !P0 ;  /* 0x011000000cf77fae */ /* 0x0007e2000c101d4a */
[----:B------:R-:W-:-:S02]  /*2460*/  ISETP.LT.OR P0, PT, R3, 0x21, !P3 ;  /* 0x000000210300780c */ /* 0x000fc40005f01670 */
[----:B------:R-:W-:-:S03]  /*2470*/  ISETP.LT.OR P3, PT, R3, 0x41, !P3 ;  /* 0x000000410300780c */ /* 0x000fc60005f61670 */
[C---:B-----5:R-:W-:Y:S08]  /*2480*/  HMMA.16816.F32 R100, R16.reuse, R60, R28 ;  /* 0x0000003c1064723c */ /* 0x060ff0000000181c */
[----:B------:R4:W-:Y:S01]  /*2490*/  LDGSTS.E.BYPASS.LTC128B.128 [R247+0x4100], [R22.64], !P0 ;  /* 0x0410000016f77fae */ /* 0x0009e2000c101d4a */
[----:B------:R-:W-:Y:S01]  /*24a0*/  LOP3.LUT P0, RZ, R25, 0x4, RZ, 0xc0, !PT ;  /* 0x0000000419ff7812 */ /* 0x000fe2000780c0ff */
[----:B-1----:R-:W-:Y:S03]  /*24b0*/  HMMA.16816.F32 R36, R16, R122, R112 ;  /* 0x0000007a1024723c */ /* 0x002fe60000001870 */
[----:B------:R-:W-:-:S02]  /*24c0*/  SEL R0, R0, 0xffffffc0, !P0 ;  /* 0xffffffc000007807 */ /* 0x000fc40004000000 */
[C---:B------:R-:W-:Y:S02]  /*24d0*/  ISETP.LT.OR P0, PT, R3.reuse, 0x21, !P1 ;  /* 0x000000210300780c */ /* 0x040fe40004f01670 */
[----:B------:R-:W-:Y:S01]  /*24e0*/  ISETP.LT.OR P1, PT, R3, 0x41, !P1 ;  /* 0x000000410300780c */ /* 0x000fe20004f21670 */
[----:B------:R-:W-:Y:S01]  /*24f0*/  HMMA.16816.F32 R24, R8, R42, RZ ;  /* 0x0000002a0818723c */ /* 0x000fe200000018ff */
[----:B------:R-:W-:Y:S02]  /*2500*/  IMAD.IADD R217, R167, 0x1, R0 ;  /* 0x00000001a7d97824 */ /* 0x000fe400078e0200 */
[----:B------:R-:W-:-:S05]  /*2510*/  IMAD.IADD R216, R0, 0x1, R222 ;  /* 0x0000000100d87824 */ /* 0x000fca00078e02de */
[----:B------:R-:W-:Y:S02]  /*2520*/  HMMA.16816.F32 R40, R8, R50, RZ ;  /* 0x000000320828723c */ /* 0x000fe400000018ff */
[----:B------:R4:W-:Y:S01]  /*2530*/  LDGSTS.E.BYPASS.LTC128B.128 [R247+0x7100], [R20.64], !P0 ;  /* 0x0710000014f77fae */ /* 0x0009e2000c101d4a */
[----:B--2---:R-:W-:-:S04]  /*2540*/  IADD3 R6, P0, R12, UR12, RZ ;  /* 0x0000000c0c067c10 */ /* 0x004fc8000ff1e0ff */
[----:B------:R-:W-:Y:S02]  /*2550*/  IADD3.X R7, R13, UR13, RZ, P0, !PT ;  /* 0x0000000d0d077c10 */ /* 0x000fe400087fe4ff */
[----:B------:R-:W-:-:S07]  /*2560*/  ISETP.LT.OR P0, PT, R3, 0x21, !P2 ;  /* 0x000000210300780c */ /* 0x000fce0005701670 */
[C---:B------:R-:W-:Y:S06]  /*2570*/  HMMA.16816.F32 R96, R16.reuse, R62, R24 ;  /* 0x0000003e1060723c */ /* 0x040fec0000001818 */
[----:B------:R3:W-:Y:S01]  /*2580*/  LDGSTS.E.BYPASS.LTC128B.128 [R247+0xa100], [R14.64], !P0 ;  /* 0x0a1000000ef77fae */ /* 0x0007e2000c101d4a */
[C---:B------:R-:W-:Y:S01]  /*2590*/  ISETP.LT.OR P0, PT, R3.reuse, 0x41, P4 ;  /* 0x000000410300780c */ /* 0x040fe20002701670 */
[----:B------:R-:W-:Y:S08]  /*25a0*/  HMMA.16816.F32 R60, R16, R120, R84 ;  /* 0x00000078103c723c */ /* 0x000ff00000001854 */
[----:B----4-:R-:W-:Y:S04]  /*25b0*/  HMMA.16816.F32 R20, R8, R44, RZ ;  /* 0x0000002c0814723c */ /* 0x010fe800000018ff */
[----:B------:R1:W-:Y:S01]  /*25c0*/  LDGSTS.E.BYPASS.LTC128B.128 [R247+0x2100], [R6.64], !P0 ;  /* 0x0210000006f77fae */ /* 0x0003e2000c101d4a */
[----:B------:R-:W-:-:S03]  /*25d0*/  ISETP.LT.OR P0, PT, R3, 0x41, !P2 ;  /* 0x000000410300780c */ /* 0x000fc60005701670 */
[----:B------:R1:W-:Y:S04]  /*25e0*/  LDGSTS.E.BYPASS.LTC128B.128 [R247+0x5100], [R6.64+0x80], !P3 ;  /* 0x0510008006f77fae */ /* 0x0003e8000d901d4a */
[----:B------:R1:W-:Y:S01]  /*25f0*/  LDGSTS.E.BYPASS.LTC128B.128 [R247+0x8100], [R6.64+0x100], !P1 ;  /* 0x0810010006f77fae */ /* 0x0003e2000c901d4a */
[----:B---3--:R-:W-:Y:S05]  /*2600*/  HMMA.16816.F32 R12, R8, R46, RZ ;  /* 0x0000002e080c723c */ /* 0x008fea00000018ff */
[----:B------:R1:W-:Y:S01]  /*2610*/  LDGSTS.E.BYPASS.LTC128B.128 [R247+0xb100], [R6.64+0x180], !P0 ;  /* 0x0b10018006f77fae */ /* 0x0003e2000c101d4a */
[----:B------:R-:W-:-:S03]  /*2620*/  PLOP3.LUT P0, PT, PT, PT, UP0, 0x80, 0x0 ;  /* 0x000000000000781c */ /* 0x000fc60003f0f008 */
[----:B------:R-:W-:Y:S01]  /*2630*/  LDSM.16.M88.4 R32, [R217+0xc900] ;  /* 0x00c90000d920783b */ /* 0x000fe20000000200 */
[C---:B------:R-:W-:Y:S03]  /*2640*/  HMMA.16816.F32 R44, R8.reuse, R48, RZ ;  /* 0x00000030082c723c */ /* 0x040fe600000018ff */
[----:B------:R-:W-:Y:S04]  /*2650*/  LDSM.16.M88.4 R64, [R217+0xe900] ;  /* 0x00e90000d940783b */ /* 0x000fe80000000200 */
[----:B------:R-:W-:Y:S01]  /*2660*/  LDSM.16.M88.4 R112, [R216+0x1800] ;  /* 0x00180000d870783b */ /* 0x000fe20000000200 */
[C---:B------:R-:W-:Y:S03]  /*2670*/  HMMA.16816.F32 R48, R8.reuse, R52, RZ ;  /* 0x000000340830723c */ /* 0x040fe600000018ff */
[----:B------:R-:W0:Y:S05]  /*2680*/  LDGDEPBAR ;  /* 0x00000000000079af */ /* 0x000e2a0000000000 */
[----:B------:R-:W-:Y:S01]  /*2690*/  HMMA.16816.F32 R52, R8, R54, RZ ;  /* 0x000000360834723c */ /* 0x000fe200000018ff */
[----:B------:R-:W-:Y:S07]  /*26a0*/  LDSM.16.M88.4 R8, [R221+0x18100] ;  /* 0x01810000dd08783b */ /* 0x000fee0000000200 */
[C---:B------:R-:W-:Y:S01]  /*26b0*/  HMMA.16816.F32 R92, R16.reuse, R56, R20 ;  /* 0x00000038105c723c */ /* 0x040fe20000001814 */
[----:B------:R-:W2:Y:S07]  /*26c0*/  LDSM.16.M88.4 R20, [R217+0xc100] ;  /* 0x00c10000d914783b */ /* 0x000eae0000000200 */
[C---:B------:R-:W-:Y:S01]  /*26d0*/  HMMA.16816.F32 R80, R16.reuse, R76, R44 ;  /* 0x0000004c1050723c */ /* 0x040fe2000000182c */
[----:B------:R-:W3:Y:S07]  /*26e0*/  LDSM.16.M88.4 R44, [R217+0xd900] ;  /* 0x00d90000d92c783b */ /* 0x000eee0000000200 */
[C---:B------:R-:W-:Y:S01]  /*26f0*/  HMMA.16816.F32 R72, R16.reuse, R116, R48 ;  /* 0x000000741048723c */ /* 0x040fe20000001830 */
[----:B------:R-:W4:Y:S07]  /*2700*/  LDSM.16.M88.4 R48, [R217+0xd100] ;  /* 0x00d10000d930783b */ /* 0x000f2e0000000200 */
[C---:B------:R-:W-:Y:S01]  /*2710*/  HMMA.16816.F32 R68, R16.reuse, R118, R52 ;  /* 0x000000761044723c */ /* 0x040fe20000001834 */
[----:B------:R-:W5:Y:S04]  /*2720*/  LDSM.16.M88.4 R52, [R217+0xe100] ;  /* 0x00e10000d934783b */ /* 0x000f680000000200 */
[----:B------:R-:W-:Y:S03]  /*2730*/  LDSM.16.M88.4 R116, [R216+0x2000] ;  /* 0x00200000d874783b */ /* 0x000fe60000000200 */
[C---:B------:R-:W-:Y:S01]  /*2740*/  HMMA.16816.F32 R88, R16.reuse, R58, R12 ;  /* 0x0000003a1058723c */ /* 0x040fe2000000180c */
[----:B------:R-:W-:Y:S04]  /*2750*/  LDSM.16.M88.4 R12, [R220+0x18100] ;  /* 0x01810000dc0c783b */ /* 0x000fe80000000200 */
[----:B------:R-:W1:Y:S03]  /*2760*/  LDSM.16.M88.4 R56, [R216] ;  /* 0x00000000d838783b */ /* 0x000e660000000200 */
[----:B------:R-:W-:Y:S01]  /*2770*/  HMMA.16816.F32 R76, R16, R78, R40 ;  /* 0x0000004e104c723c */ /* 0x000fe20000001828 */
[----:B------:R-:W-:Y:S07]  /*2780*/  LDSM.16.M88.4 R40, [R216+0x800] ;  /* 0x00080000d828783b */ /* 0x000fee0000000200 */
[C---:B--2---:R-:W-:Y:S08]  /*2790*/  HMMA.16816.F32 R28, R8.reuse, R20, R104 ;  /* 0x00000014081c723c */ /* 0x044ff00000001868 */
[C---:B------:R-:W-:Y:S01]  /*27a0*/  HMMA.16816.F32 R24, R8.reuse, R22, R108 ;  /* 0x000000160818723c */ /* 0x040fe2000000186c */
[----:B------:R-:W2:Y:S07]  /*27b0*/  LDSM.16.M88.4 R108, [R216+0x1000] ;  /* 0x00100000d86c783b */ /* 0x000eae0000000200 */
[C---:B---3--:R-:W-:Y:S08]  /*27c0*/  HMMA.16816.F32 R80, R8.reuse, R44, R80 ;  /* 0x0000002c0850723c */ /* 0x048ff00000001850 */
[C---:B----4-:R-:W-:Y:S08]  /*27d0*/  HMMA.16816.F32 R84, R8.reuse, R48, R92 ;  /* 0x000000300854723c */ /* 0x050ff0000000185c */
[C---:B------:R-:W-:Y:S08]  /*27e0*/  HMMA.16816.F32 R88, R8.reuse, R50, R88 ;  /* 0x000000320858723c */ /* 0x040ff00000001858 */
[C---:B------:R-:W-:Y:S08]  /*27f0*/  HMMA.16816.F32 R48, R8.reuse, R46, R76 ;  /* 0x0000002e0830723c */ /* 0x040ff0000000184c */
[C---:B-----5:R-:W-:Y:S01]  /*2800*/  HMMA.16816.F32 R44, R8.reuse, R52, R72 ;  /* 0x00000034082c723c */ /* 0x060fe20000001848 */
[----:B------:R-:W-:Y:S07]  /*2810*/  LDSM.16.M88.4 R72, [R167+0x11100] ;  /* 0x01110000a748783b */ /* 0x000fee0000000200 */
[C---:B------:R-:W-:Y:S08]  /*2820*/  HMMA.16816.F32 R20, R8.reuse, R32, R100 ;  /* 0x000000200814723c */ /* 0x040ff00000001864 */
[C---:B------:R-:W-:Y:S08]  /*2830*/  HMMA.16816.F32 R68, R8.reuse, R54, R68 ;  /* 0x000000360844723c */ /* 0x040ff00000001844 */
[C---:B------:R-:W-:Y:S01]  /*2840*/  HMMA.16816.F32 R16, R8.reuse, R34, R96 ;  /* 0x000000220810723c */ /* 0x040fe20000001860 */
[----:B------:R-:W3:Y:S07]  /*2850*/  LDSM.16.M88.4 R32, [R216+0x2800] ;  /* 0x00280000d820783b */ /* 0x000eee0000000200 */
[C---:B------:R-:W-:Y:S08]  /*2860*/  HMMA.16816.F32 R52, R8.reuse, R64, R60 ;  /* 0x000000400834723c */ /* 0x040ff0000000183c */
[----:B------:R-:W-:Y:S01]  /*2870*/  HMMA.16816.F32 R104, R8, R66, R36 ;  /* 0x000000420868723c */ /* 0x000fe20000001824 */
[----:B------:R-:W-:Y:S07]  /*2880*/  LDSM.16.M88.4 R8, [R218+0x1c100] ;  /* 0x01c10000da08783b */ /* 0x000fee0000000200 */
[C---:B-1----:R-:W-:Y:S01]  /*2890*/  HMMA.16816.F32 R100, R12.reuse, R56, R28 ;  /* 0x000000380c64723c */ /* 0x042fe2000000181c */
[----:B------:R-:W1:Y:S07]  /*28a0*/  LDSM.16.M88.4 R28, [R167+0xf100] ;  /* 0x00f10000a71c783b */ /* 0x000e6e0000000200 */
[C---:B------:R-:W-:Y:S01]  /*28b0*/  HMMA.16816.F32 R96, R12.reuse, R58, R24 ;  /* 0x0000003a0c60723c */ /* 0x040fe20000001818 */
[----:B------:R-:W4:Y:S04]  /*28c0*/  LDSM.16.M88.4 R56, [R167+0x10900] ;  /* 0x01090000a738783b */ /* 0x000f280000000200 */
[----:B------:R-:W5:Y:S03]  /*28d0*/  LDSM.16.M88.4 R24, [R167+0xf900] ;  /* 0x00f90000a718783b */ /* 0x000f660000000200 */
[C---:B------:R-:W-:Y:S08]  /*28e0*/  HMMA.16816.F32 R80, R12.reuse, R112, R80 ;  /* 0x000000700c50723c */ /* 0x040ff00000001850 */
[C---:B------:R-:W-:Y:S01]  /*28f0*/  HMMA.16816.F32 R64, R12.reuse, R116, R44 ;  /* 0x000000740c40723c */ /* 0x040fe2000000182c */
[----:B------:R-:W1:Y:S07]  /*2900*/  LDSM.16.M88.4 R44, [R167+0x10100] ;  /* 0x01010000a72c783b */ /* 0x000e6e0000000200 */
[C---:B--2---:R-:W-:Y:S08]  /*2910*/  HMMA.16816.F32 R36, R12.reuse, R108, R84 ;  /* 0x0000006c0c24723c */ /* 0x044ff00000001854 */
[C---:B------:R-:W-:Y:S01]  /*2920*/  HMMA.16816.F32 R92, R12.reuse, R40, R20 ;  /* 0x000000280c5c723c */ /* 0x040fe20000001814 */
[----:B------:R-:W-:Y:S07]  /*2930*/  LDSM.16.M88.4 R20, [R219+0x1c100] ;  /* 0x01c10000db14783b */ /* 0x000fee0000000200 */
[C---:B------:R-:W-:Y:S01]  /*2940*/  HMMA.16816.F32 R84, R12.reuse, R110, R88 ;  /* 0x0000006e0c54723c */ /* 0x040fe20000001858 */
[----:B------:R-:W2:Y:S07]  /*2950*/  LDSM.16.M88.4 R108, [R222+0x3000] ;  /* 0x00300000de6c783b */ /* 0x000eae0000000200 */
[C---:B------:R-:W-:Y:S01]  /*2960*/  HMMA.16816.F32 R60, R12.reuse, R118, R68 ;  /* 0x000000760c3c723c */ /* 0x040fe20000001844 */
[----:B------:R-:W2:Y:S04]  /*2970*/  LDSM.16.M88.4 R68, [R167+0x11900] ;  /* 0x01190000a744783b */ /* 0x000ea80000000200 */
[----:B------:R-:W2:Y:S03]  /*2980*/  LDSM.16.M88.4 R116, [R222+0x4800] ;  /* 0x00480000de74783b */ /* 0x000ea60000000200 */
[C---:B------:R-:W-:Y:S08]  /*2990*/  HMMA.16816.F32 R16, R12.reuse, R42, R16 ;  /* 0x0000002a0c10723c */ /* 0x040ff00000001810 */
[C---:B------:R-:W-:Y:S01]  /*29a0*/  HMMA.16816.F32 R76, R12.reuse, R114, R48 ;  /* 0x000000720c4c723c */ /* 0x040fe20000001830 */
[----:B------:R-:W-:Y:S07]  /*29b0*/  LDSM.16.M88.4 R112, [R222+0x4000] ;  /* 0x00400000de70783b */ /* 0x000fee0000000200 */
[C---:B---3--:R-:W-:Y:S08]  /*29c0*/  HMMA.16816.F32 R52, R12.reuse, R32, R52 ;  /* 0x000000200c34723c */ /* 0x048ff00000001834 */
[----:B------:R-:W-:Y:S01]  /*29d0*/  HMMA.16816.F32 R48, R12, R34, R104 ;  /* 0x000000220c30723c */ /* 0x000fe20000001868 */
[----:B------:R-:W3:Y:S07]  /*29e0*/  LDSM.16.M88.4 R104, [R222+0x3800] ;  /* 0x00380000de68783b */ /* 0x000eee0000000200 */
[C---:B-1----:R-:W-:Y:S08]  /*29f0*/  HMMA.16816.F32 R40, R8.reuse, R28, R100 ;  /* 0x0000001c0828723c */ /* 0x042ff00000001864 */
[C---:B----4-:R-:W-:Y:S08]  /*2a00*/  HMMA.16816.F32 R12, R8.reuse, R56, R80 ;  /* 0x00000038080c723c */ /* 0x050ff00000001850 */
[C---:B------:R-:W-:Y:S08]  /*2a10*/  HMMA.16816.F32 R32, R8.reuse, R30, R96 ;  /* 0x0000001e0820723c */ /* 0x040ff00000001860 */
[C---:B------:R-:W-:Y:S01]  /*2a20*/  HMMA.16816.F32 R96, R8.reuse, R74, R60 ;  /* 0x0000004a0860723c */ /* 0x040fe2000000183c */
[----:B------:R-:W1:Y:S07]  /*2a30*/  LDSM.16.M88.4 R60, [R222+0x5000] ;  /* 0x00500000de3c783b */ /* 0x000e6e0000000200 */
[C---:B-----5:R-:W-:Y:S08]  /*2a40*/  HMMA.16816.F32 R88, R8.reuse, R24, R92 ;  /* 0x000000180858723c */ /* 0x060ff0000000185c */
[C---:B------:R-:W-:Y:S08]  /*2a50*/  HMMA.16816.F32 R28, R8.reuse, R26, R16 ;  /* 0x0000001a081c723c */ /* 0x040ff00000001810 */
[C---:B------:R-:W-:Y:S08]  /*2a60*/  HMMA.16816.F32 R24, R8.reuse, R44, R36 ;  /* 0x0000002c0818723c */ /* 0x040ff00000001824 */
[----:B------:R-:W-:Y:S01]  /*2a70*/  HMMA.16816.F32 R36, R8, R58, R76 ;  /* 0x0000003a0824723c */ /* 0x000fe2000000184c */
[----:B------:R-:W4:Y:S07]  /*2a80*/  LDSM.16.M88.4 R56, [R222+0x5800] ;  /* 0x00580000de38783b */ /* 0x000f2e0000000200 */
[----:B--2---:R-:W-:Y:S08]  /*2a90*/  HMMA.16816.F32 R76, R20, R108, R40 ;  /* 0x0000006c144c723c */ /* 0x004ff00000001828 */
[C---:B------:R-:W-:Y:S01]  /*2aa0*/  HMMA.16816.F32 R16, R8.reuse, R46, R84 ;  /* 0x0000002e0810723c */ /* 0x040fe20000001854 */
[----:B------:R-:W-:Y:S07]  /*2ab0*/  LDSM.16.M88.4 R44, [R217+0x10900] ;  /* 0x01090000d92c783b */ /* 0x000fee0000000200 */
[C---:B------:R-:W-:Y:S08]  /*2ac0*/  HMMA.16816.F32 R100, R8.reuse, R72, R64 ;  /* 0x000000480864723c */ /* 0x040ff00000001840 */
[C---:B------:R-:W-:Y:S01]  /*2ad0*/  HMMA.16816.F32 R92, R8.reuse, R68, R52 ;  /* 0x00000044085c723c */ /* 0x040fe20000001834 */
[----:B------:R-:W-:Y:S07]  /*2ae0*/  LDSM.16.M88.4 R52, [R217+0xf900] ;  /* 0x00f90000d934783b */ /* 0x000fee0000000200 */
[----:B------:R-:W-:Y:S01]  /*2af0*/  HMMA.16816.F32 R80, R8, R70, R48 ;  /* 0x000000460850723c */ /* 0x000fe20000001830 */
[----:B------:R-:W-:Y:S04]  /*2b00*/  LDSM.16.M88.4 R8, [R221+0x1c100] ;  /* 0x01c10000dd08783b */ /* 0x000fe80000000200 */
[----:B------:R-:W-:Y:S03]  /*2b10*/  LDSM.16.M88.4 R48, [R217+0x10100] ;  /* 0x01010000d930783b */ /* 0x000fe60000000200 */
[C---:B------:R-:W-:Y:S01]  /*2b20*/  HMMA.16816.F32 R40, R20.reuse, R116, R12 ;  /* 0x000000741428723c */ /* 0x040fe2000000180c */
[----:B------:R-:W2:Y:S07]  /*2b30*/  LDSM.16.M88.4 R12, [R217+0xf100] ;  /* 0x00f10000d90c783b */ /* 0x000eae0000000200 */
[C---:B------:R-:W-:Y:S01]  /*2b40*/  HMMA.16816.F32 R72, R20.reuse, R110, R32 ;  /* 0x0000006e1448723c */ /* 0x040fe20000001820 */
[----:B------:R-:W-:Y:S07]  /*2b50*/  LDSM.16.M88.4 R108, [R216+0x3000] ;  /* 0x00300000d86c783b */ /* 0x000fee0000000200 */
[C---:B---3--:R-:W-:Y:S08]  /*2b60*/  HMMA.16816.F32 R88, R20.reuse, R104, R88 ;  /* 0x000000681458723c */ /* 0x048ff00000001858 */
[C---:B------:R-:W-:Y:S01]  /*2b70*/  HMMA.16816.F32 R84, R20.reuse, R106, R28 ;  /* 0x0000006a1454723c */ /* 0x040fe2000000181c */
[----:B------:R-:W3:Y:S07]  /*2b80*/  LDSM.16.M88.4 R104, [R217+0x11100] ;  /* 0x01110000d968783b */ /* 0x000eee0000000200 */
[C---:B------:R-:W-:Y:S01]  /*2b90*/  HMMA.16816.F32 R64, R20.reuse, R114, R16 ;  /* 0x000000721440723c */ /* 0x040fe20000001810 */
[----:B------:R-:W-:Y:S07]  /*2ba0*/  LDSM.16.M88.4 R16, [R220+0x1c100] ;  /* 0x01c10000dc10783b */ /* 0x000fee0000000200 */
[C---:B-1----:R-:W-:Y:S01]  /*2bb0*/  HMMA.16816.F32 R32, R20.reuse, R60, R100 ;  /* 0x0000003c1420723c */ /* 0x042fe20000001864 */
[----:B------:R-:W1:Y:S07]  /*2bc0*/  LDSM.16.M88.4 R100, [R217+0x11900] ;  /* 0x01190000d964783b */ /* 0x000e6e0000000200 */
[C---:B------:R-:W-:Y:S08]  /*2bd0*/  HMMA.16816.F32 R36, R20.reuse, R118, R36 ;  /* 0x000000761424723c */ /* 0x040ff00000001824 */
[C---:B------:R-:W-:Y:S01]  /*2be0*/  HMMA.16816.F32 R68, R20.reuse, R112, R24 ;  /* 0x000000701444723c */ /* 0x040fe20000001818 */
[----:B------:R-:W-:Y:S07]  /*2bf0*/  LDSM.16.M88.4 R112, [R216+0x3800] ;  /* 0x00380000d870783b */ /* 0x000fee0000000200 */
[C---:B------:R-:W-:Y:S08]  /*2c00*/  HMMA.16816.F32 R28, R20.reuse, R62, R96 ;  /* 0x0000003e141c723c */ /* 0x040ff00000001860 */
[C---:B----4-:R-:W-:Y:S08]  /*2c10*/  HMMA.16816.F32 R60, R20.reuse, R56, R92 ;  /* 0x00000038143c723c */ /* 0x050ff0000000185c */
[----:B------:R-:W-:Y:S08]  /*2c20*/  HMMA.16816.F32 R24, R20, R58, R80 ;  /* 0x0000003a1418723c */ /* 0x000ff00000001850 */
[C---:B--2---:R-:W-:Y:S08]  /*2c30*/  HMMA.16816.F32 R20, R8.reuse, R12, R76 ;  /* 0x0000000c0814723c */ /* 0x044ff0000000184c */
[C---:B------:R-:W-:Y:S08]  /*2c40*/  HMMA.16816.F32 R56, R8.reuse, R52, R88 ;  /* 0x000000340838723c */ /* 0x040ff00000001858 */
[C---:B------:R-:W-:Y:S01]  /*2c50*/  HMMA.16816.F32 R84, R8.reuse, R54, R84 ;  /* 0x000000360854723c */ /* 0x040fe20000001854 */
[----:B------:R-:W2:Y:S07]  /*2c60*/  LDSM.16.M88.4 R52, [R216+0x4800] ;  /* 0x00480000d834783b */ /* 0x000eae0000000200 */
[C---:B------:R-:W-:Y:S08]  /*2c70*/  HMMA.16816.F32 R12, R8.reuse, R14, R72 ;  /* 0x0000000e080c723c */ /* 0x040ff00000001848 */
[C---:B------:R-:W-:Y:S08]  /*2c80*/  HMMA.16816.F32 R92, R8.reuse, R44, R40 ;  /* 0x0000002c085c723c */ /* 0x040ff00000001828 */
[C---:B------:R-:W-:Y:S01]  /*2c90*/  HMMA.16816.F32 R80, R8.reuse, R46, R36 ;  /* 0x0000002e0850723c */ /* 0x040fe20000001824 */
[----:B------:R-:W4:Y:S07]  /*2ca0*/  LDSM.16.M88.4 R44, [R216+0x4000] ;  /* 0x00400000d82c783b */ /* 0x000f2e0000000200 */
[C---:B------:R-:W-:Y:S08]  /*2cb0*/  HMMA.16816.F32 R96, R8.reuse, R48, R68 ;  /* 0x000000300860723c */ /* 0x040ff00000001844 */
[C---:B------:R-:W-:Y:S08]  /*2cc0*/  HMMA.16816.F32 R88, R8.reuse, R50, R64 ;  /* 0x000000320858723c */ /* 0x040ff00000001840 */
[C---:B---3--:R-:W-:Y:S08]  /*2cd0*/  HMMA.16816.F32 R76, R8.reuse, R104, R32 ;  /* 0x00000068084c723c */ /* 0x048ff00000001820 */
[C---:B------:R-:W-:Y:S08]  /*2ce0*/  HMMA.16816.F32 R72, R8.reuse, R106, R28 ;  /* 0x0000006a0848723c */ /* 0x040ff0000000181c */
[C---:B-1----:R-:W-:Y:S08]  /*2cf0*/  HMMA.16816.F32 R68, R8.reuse, R100, R60 ;  /* 0x000000640844723c */ /* 0x042ff0000000183c */
[----:B------:R-:W-:Y:S01]  /*2d00*/  HMMA.16816.F32 R64, R8, R102, R24 ;  /* 0x000000660840723c */ /* 0x000fe20000001818 */
[----:B------:R-:W-:Y:S04]  /*2d10*/  LDSM.16.M88.4 R8, [R216+0x5800] ;  /* 0x00580000d808783b */ /* 0x000fe80000000200 */
[----:B------:R-:W-:Y:S03]  /*2d20*/  LDSM.16.M88.4 R24, [R167+0x12100] ;  /* 0x01210000a718783b */ /* 0x000fe60000000200 */
[C---:B------:R-:W-:Y:S01]  /*2d30*/  HMMA.16816.F32 R40, R16.reuse, R108, R20 ;  /* 0x0000006c1028723c */ /* 0x040fe20000001814 */
[----:B------:R-:W1:Y:S07]  /*2d40*/  LDSM.16.M88.4 R20, [R216+0x5000] ;  /* 0x00500000d814783b */ /* 0x000e6e0000000200 */
[C---:B------:R-:W-:Y:S01]  /*2d50*/  HMMA.16816.F32 R36, R16.reuse, R110, R12 ;  /* 0x0000006e1024723c */ /* 0x040fe2000000180c */
[----:B------:R-:W3:Y:S07]  /*2d60*/  LDSM.16.M88.4 R12, [R218+0x20100] ;  /* 0x02010000da0c783b */ /* 0x000eee0000000200 */
[C---:B--2---:R-:W-:Y:S08]  /*2d70*/  HMMA.16816.F32 R100, R16.reuse, R52, R92 ;  /* 0x000000341064723c */ /* 0x044ff0000000185c */
[C---:B------:R-:W-:Y:S01]  /*2d80*/  HMMA.16816.F32 R108, R16.reuse, R54, R80 ;  /* 0x00000036106c723c */ /* 0x040fe20000001850 */
[----:B------:R-:W2:Y:S07]  /*2d90*/  LDSM.16.M88.4 R52, [R167+0x13100] ;  /* 0x01310000a734783b */ /* 0x000eae0000000200 */
[C---:B------:R-:W-:Y:S01]  /*2da0*/  HMMA.16816.F32 R32, R16.reuse, R112, R56 ;  /* 0x000000701020723c */ /* 0x040fe20000001838 */
[----:B------:R-:W5:Y:S07]  /*2db0*/  LDSM.16.M88.4 R56, [R167+0x13900] ;  /* 0x01390000a738783b */ /* 0x000f6e0000000200 */
[C---:B----4-:R-:W-:Y:S08]  /*2dc0*/  HMMA.16816.F32 R48, R16.reuse, R44, R96 ;  /* 0x0000002c1030723c */ /* 0x050ff00000001860 */
[C---:B------:R-:W-:Y:S01]  /*2dd0*/  HMMA.16816.F32 R60, R16.reuse, R46, R88 ;  /* 0x0000002e103c723c */ /* 0x040fe20000001858 */
[----:B------:R-:W4:Y:S07]  /*2de0*/  LDSM.16.M88.4 R44, [R167+0x12900] ;  /* 0x01290000a72c783b */ /* 0x000f2e0000000200 */
[C---:B------:R-:W-:Y:S08]  /*2df0*/  HMMA.16816.F32 R28, R16.reuse, R114, R84 ;  /* 0x00000072101c723c */ /* 0x040ff00000001854 */
[C---:B-1----:R-:W-:Y:S01]  /*2e00*/  HMMA.16816.F32 R96, R16.reuse, R20, R76 ;  /* 0x000000141060723c */ /* 0x042fe2000000184c */
[----:B------:R-:W-:Y:S07]  /*2e10*/  LDSM.16.M88.4 R76, [R222+0x7000] ;  /* 0x00700000de4c783b */ /* 0x000fee0000000200 */
[C---:B------:R-:W-:Y:S01]  /*2e20*/  HMMA.16816.F32 R104, R16.reuse, R22, R72 ;  /* 0x000000161068723c */ /* 0x040fe20000001848 */
[----:B------:R-:W-:Y:S07]  /*2e30*/  LDSM.16.M88.4 R20, [R167+0x14900] ;  /* 0x01490000a714783b */ /* 0x000fee0000000200 */
[C---:B------:R-:W-:Y:S01]  /*2e40*/  HMMA.16816.F32 R120, R16.reuse, R8, R68 ;  /* 0x000000081078723c */ /* 0x040fe20000001844 */
[----:B------:R-:W-:Y:S07]  /*2e50*/  LDSM.16.M88.4 R68, [R222+0x7800] ;  /* 0x00780000de44783b */ /* 0x000fee0000000200 */
[----:B------:R-:W-:Y:S01]  /*2e60*/  HMMA.16816.F32 R116, R16, R10, R64 ;  /* 0x0000000a1074723c */ /* 0x000fe20000001840 */
[----:B------:R-:W1:Y:S04]  /*2e70*/  LDSM.16.M88.4 R16, [R167+0x14100] ;  /* 0x01410000a710783b */ /* 0x000e680000000200 */
[----:B------:R-:W-:Y:S03]  /*2e80*/  LDSM.16.M88.4 R8, [R219+0x20100] ;  /* 0x02010000db08783b */ /* 0x000fe60000000200 */
[C---:B---3--:R-:W-:Y:S01]  /*2e90*/  HMMA.16816.F32 R112, R12.reuse, R24, R40 ;  /* 0x000000180c70723c */ /* 0x048fe20000001828 */
[----:B------:R-:W-:Y:S07]  /*2ea0*/  LDSM.16.M88.4 R40, [R222+0x6800] ;  /* 0x00680000de28783b */ /* 0x000fee0000000200 */
[C---:B------:R-:W-:Y:S01]  /*2eb0*/  HMMA.16816.F32 R92, R12.reuse, R26, R36 ;  /* 0x0000001a0c5c723c */ /* 0x040fe20000001824 */
[----:B------:R-:W3:Y:S07]  /*2ec0*/  LDSM.16.M88.4 R24, [R222+0x6000] ;  /* 0x00600000de18783b */ /* 0x000eee0000000200 */
[C---:B--2---:R-:W-:Y:S08]  /*2ed0*/  HMMA.16816.F32 R72, R12.reuse, R54, R60 ;  /* 0x000000360c48723c */ /* 0x044ff0000000183c */
[C---:B------:R-:W-:Y:S01]  /*2ee0*/  HMMA.16816.F32 R80, R12.reuse, R52, R48 ;  /* 0x000000340c50723c */ /* 0x040fe20000001830 */
[----:B------:R-:W-:Y:S07]  /*2ef0*/  LDSM.16.M88.4 R48, [R222+0x8800] ;  /* 0x00880000de30783b */ /* 0x000fee0000000200 */
[C---:B-----5:R-:W-:Y:S01]  /*2f00*/  HMMA.16816.F32 R64, R12.reuse, R56, R100 ;  /* 0x000000380c40723c */ /* 0x060fe20000001864 */
[----:B------:R-:W-:Y:S07]  /*2f10*/  LDSM.16.M88.4 R100, [R217+0x13900] ;  /* 0x01390000d964783b */ /* 0x000fee0000000200 */
[C---:B------:R-:W-:Y:S01]  /*2f20*/  HMMA.16816.F32 R60, R12.reuse, R58, R108 ;  /* 0x0000003a0c3c723c */ /* 0x040fe2000000186c */
[----:B------:R-:W2:Y:S04]  /*2f30*/  LDSM.16.M88.4 R56, [R222+0x8000] ;  /* 0x00800000de38783b */ /* 0x000ea80000000200 */
[----:B------:R-:W-:Y:S03]  /*2f40*/  LDSM.16.M88.4 R108, [R217+0x14100] ;  /* 0x01410000d96c783b */ /* 0x000fe60000000200 */
[C---:B----4-:R-:W-:Y:S08]  /*2f50*/  HMMA.16816.F32 R88, R12.reuse, R44, R32 ;  /* 0x0000002c0c58723c */ /* 0x050ff00000001820 */
[C---:B------:R-:W-:Y:S08]  /*2f60*/  HMMA.16816.F32 R84, R12.reuse, R46, R28 ;  /* 0x0000002e0c54723c */ /* 0x040ff0000000181c */
[C---:B-1----:R-:W-:Y:S01]  /*2f70*/  HMMA.16816.F32 R52, R12.reuse, R16, R96 ;  /* 0x000000100c34723c */ /* 0x042fe20000001860 */
[----:B------:R-:W-:Y:S07]  /*2f80*/  LDSM.16.M88.4 R96, [R217+0x12100] ;  /* 0x01210000d960783b */ /* 0x000fee0000000200 */
[C---:B------:R-:W-:Y:S01]  /*2f90*/  HMMA.16816.F32 R44, R12.reuse, R18, R104 ;  /* 0x000000120c2c723c */ /* 0x040fe20000001868 */
[----:B------:R-:W1:Y:S04]  /*2fa0*/  LDSM.16.M88.4 R16, [R221+0x20100] ;  /* 0x02010000dd10783b */ /* 0x000e680000000200 */
[----:B------:R-:W-:Y:S03]  /*2fb0*/  LDSM.16.M88.4 R104, [R217+0x12900] ;  /* 0x01290000d968783b */ /* 0x000fe60000000200 */
[C---:B------:R-:W-:Y:S01]  /*2fc0*/  HMMA.16816.F32 R36, R12.reuse, R20, R120 ;  /* 0x000000140c24723c */ /* 0x040fe20000001878 */
[----:B------:R-:W4:Y:S07]  /*2fd0*/  LDSM.16.M88.4 R120, [R217+0x13100] ;  /* 0x01310000d978783b */ /* 0x000f2e0000000200 */
[----:B------:R-:W-:Y:S08]  /*2fe0*/  HMMA.16816.F32 R32, R12, R22, R116 ;  /* 0x000000160c20723c */ /* 0x000ff00000001874 */
[C---:B---3--:R-:W-:Y:S08]  /*2ff0*/  HMMA.16816.F32 R28, R8.reuse, R24, R112 ;  /* 0x00000018081c723c */ /* 0x048ff00000001870 */
[C---:B------:R-:W-:Y:S08]  /*3000*/  HMMA.16816.F32 R20, R8.reuse, R40, R88 ;  /* 0x000000280814723c */ /* 0x040ff00000001858 */
[C---:B------:R-:W-:Y:S08]  /*3010*/  HMMA.16816.F32 R12, R8.reuse, R42, R84 ;  /* 0x0000002a080c723c */ /* 0x040ff00000001854 */
[C---:B------:R-:W-:Y:S08]  /*3020*/  HMMA.16816.F32 R24, R8.reuse, R26, R92 ;  /* 0x0000001a0818723c */ /* 0x040ff0000000185c */
[C---:B------:R-:W-:Y:S08]  /*3030*/  HMMA.16816.F32 R40, R8.reuse, R76, R80 ;  /* 0x0000004c0828723c */ /* 0x040ff00000001850 */
[C---:B------:R-:W-:Y:S08]  /*3040*/  HMMA.16816.F32 R84, R8.reuse, R78, R72 ;  /* 0x0000004e0854723c */ /* 0x040ff00000001848 */
[C---:B------:R-:W-:Y:S08]  /*3050*/  HMMA.16816.F32 R88, R8.reuse, R68, R64 ;  /* 0x000000440858723c */ /* 0x040ff00000001840 */
[C---:B------:R-:W-:Y:S08]  /*3060*/  HMMA.16816.F32 R92, R8.reuse, R70, R60 ;  /* 0x00000046085c723c */ /* 0x040ff0000000183c */
[C---:B--2---:R-:W-:Y:S01]  /*3070*/  HMMA.16816.F32 R80, R8.reuse, R56, R52 ;  /* 0x000000380850723c */ /* 0x044fe20000001834 */
[----:B------:R-:W-:Y:S07]  /*3080*/  LDSM.16.M88.4 R52, [R217+0x14900] ;  /* 0x01490000d934783b */ /* 0x000fee0000000200 */
[C---:B------:R-:W-:Y:S01]  /*3090*/  HMMA.16816.F32 R76, R8.reuse, R58, R44 ;  /* 0x0000003a084c723c */ /* 0x040fe2000000182c */
[----:B------:R-:W-:Y:S07]  /*30a0*/  LDSM.16.M88.4 R44, [R216+0x6800] ;  /* 0x00680000d82c783b */ /* 0x000fee0000000200 */
[C---:B------:R-:W-:Y:S01]  /*30b0*/  HMMA.16816.F32 R72, R8.reuse, R48, R36 ;  /* 0x000000300848723c */ /* 0x040fe20000001824 */
[----:B------:R-:W-:Y:S07]  /*30c0*/  LDSM.16.M88.4 R36, [R216+0x7800] ;  /* 0x00780000d824783b */ /* 0x000fee0000000200 */
[----:B------:R-:W-:Y:S01]  /*30d0*/  HMMA.16816.F32 R68, R8, R50, R32 ;  /* 0x000000320844723c */ /* 0x000fe20000001820 */
[----:B------:R-:W-:Y:S04]  /*30e0*/  LDSM.16.M88.4 R8, [R220+0x20100] ;  /* 0x02010000dc08783b */ /* 0x000fe80000000200 */
[----:B------:R-:W2:Y:S03]  /*30f0*/  LDSM.16.M88.4 R48, [R216+0x6000] ;  /* 0x00600000d830783b */ /* 0x000ea60000000200 */
[C---:B-1----:R-:W-:Y:S08]  /*3100*/  HMMA.16816.F32 R64, R16.reuse, R96, R28 ;  /* 0x000000601040723c */ /* 0x042ff0000000181c */
[C---:B------:R-:W-:Y:S08]  /*3110*/  HMMA.16816.F32 R60, R16.reuse, R98, R24 ;  /* 0x00000062103c723c */ /* 0x040ff00000001818 */
[C---:B----4-:R-:W-:Y:S01]  /*3120*/  HMMA.16816.F32 R28, R16.reuse, R120, R40 ;  /* 0x00000078101c723c */ /* 0x050fe20000001828 */
[----:B------:R-:W1:Y:S07]  /*3130*/  LDSM.16.M88.4 R40, [R216+0x7000] ;  /* 0x00700000d828783b */ /* 0x000e6e0000000200 */
[C---:B------:R-:W-:Y:S08]  /*3140*/  HMMA.16816.F32 R24, R16.reuse, R122, R84 ;  /* 0x0000007a1018723c */ /* 0x040ff00000001854 */
[C---:B------:R-:W-:Y:S08]  /*3150*/  HMMA.16816.F32 R56, R16.reuse, R104, R20 ;  /* 0x000000681038723c */ /* 0x040ff00000001814 */
[C---:B------:R-:W-:Y:S08]  /*3160*/  HMMA.16816.F32 R20, R16.reuse, R100, R88 ;  /* 0x000000641014723c */ /* 0x040ff00000001858 */
[C---:B------:R-:W-:Y:S08]  /*3170*/  HMMA.16816.F32 R88, R16.reuse, R108, R80 ;  /* 0x0000006c1058723c */ /* 0x040ff00000001850 */
[C---:B------:R-:W-:Y:S01]  /*3180*/  HMMA.16816.F32 R32, R16.reuse, R106, R12 ;  /* 0x0000006a1020723c */ /* 0x040fe2000000180c */
[----:B------:R-:W3:Y:S04]  /*3190*/  LDSM.16.M88.4 R104, [R216+0x8800] ;  /* 0x00880000d868783b */ /* 0x000ee80000000200 */
[----:B------:R-:W-:Y:S03]  /*31a0*/  LDSM.16.M88.4 R12, [R218+0x24100] ;  /* 0x02410000da0c783b */ /* 0x000fe60000000200 */
[C---:B------:R-:W-:Y:S01]  /*31b0*/  HMMA.16816.F32 R80, R16.reuse, R110, R76 ;  /* 0x0000006e1050723c */ /* 0x040fe2000000184c */
[----:B------:R-:W-:Y:S07]  /*31c0*/  LDSM.16.M88.4 R108, [R167+0x15100] ;  /* 0x01510000a76c783b */ /* 0x000fee0000000200 */
[----:B------:R-:W-:Y:S01]  /*31d0*/  HMMA.16816.F32 R92, R16, R102, R92 ;  /* 0x00000066105c723c */ /* 0x000fe2000000185c */
[----:B------:R-:W4:Y:S07]  /*31e0*/  LDSM.16.M88.4 R100, [R216+0x8000] ;  /* 0x00800000d864783b */ /* 0x000f2e0000000200 */
[C---:B--2---:R-:W-:Y:S08]  /*31f0*/  HMMA.16816.F32 R84, R8.reuse, R48, R64 ;  /* 0x000000300854723c */ /* 0x044ff00000001840 */
[----:B------:R-:W-:Y:S01]  /*3200*/  HMMA.16816.F32 R76, R8, R50, R60 ;  /* 0x00000032084c723c */ /* 0x000fe2000000183c */
[----:B------:R-:W2:Y:S07]  /*3210*/  LDSM.16.M88.4 R48, [R167+0x16100] ;  /* 0x01610000a730783b */ /* 0x000eae0000000200 */
[C---:B------:R-:W-:Y:S08]  /*3220*/  HMMA.16816.F32 R96, R16.reuse, R52, R72 ;  /* 0x000000341060723c */ /* 0x040ff00000001848 */
[----:B------:R-:W-:Y:S01]  /*3230*/  HMMA.16816.F32 R16, R16, R54, R68 ;  /* 0x000000361010723c */ /* 0x000fe20000001844 */
[----:B------:R-:W5:Y:S07]  /*3240*/  LDSM.16.M88.4 R52, [R167+0x15900] ;  /* 0x01590000a734783b */ /* 0x000f6e0000000200 */
[C---:B-1----:R-:W-:Y:S01]  /*3250*/  HMMA.16816.F32 R60, R8.reuse, R42, R24 ;  /* 0x0000002a083c723c */ /* 0x042fe20000001818 */
[----:B------:R-:W-:Y:S07]  /*3260*/  LDSM.16.M88.4 R24, [R167+0x17100] ;  /* 0x01710000a718783b */ /* 0x000fee0000000200 */
[C---:B------:R-:W-:Y:S08]  /*3270*/  HMMA.16816.F32 R72, R8.reuse, R44, R56 ;  /* 0x0000002c0848723c */ /* 0x040ff00000001838 */
[C---:B------:R-:W-:Y:S01]  /*3280*/  HMMA.16816.F32 R68, R8.reuse, R46, R32 ;  /* 0x0000002e0844723c */ /* 0x040fe20000001820 */
[----:B------:R-:W1:Y:S07]  /*3290*/  LDSM.16.M88.4 R44, [R167+0x16900] ;  /* 0x01690000a72c783b */ /* 0x000e6e0000000200 */
[C---:B------:R-:W-:Y:S01]  /*32a0*/  HMMA.16816.F32 R56, R8.reuse, R36, R20 ;  /* 0x000000240838723c */ /* 0x040fe20000001814 */
[----:B------:R-:W1:Y:S07]  /*32b0*/  LDSM.16.M88.4 R20, [R167+0x17900] ;  /* 0x01790000a714783b */ /* 0x000e6e0000000200 */
[C---:B------:R-:W-:Y:S08]  /*32c0*/  HMMA.16816.F32 R64, R8.reuse, R40, R28 ;  /* 0x000000280840723c */ /* 0x040ff0000000181c */
[C---:B------:R-:W-:Y:S08]  /*32d0*/  HMMA.16816.F32 R40, R8.reuse, R38, R92 ;  /* 0x000000260828723c */ /* 0x040ff0000000185c */
[C---:B---3--:R-:W-:Y:S08]  /*32e0*/  HMMA.16816.F32 R28, R8.reuse, R104, R96 ;  /* 0x00000068081c723c */ /* 0x048ff00000001860 */
[C---:B------:R-:W-:Y:S08]  /*32f0*/  HMMA.16816.F32 R16, R8.reuse, R106, R16 ;  /* 0x0000006a0810723c */ /* 0x040ff00000001810 */
[C---:B----4-:R-:W-:Y:S01]  /*3300*/  HMMA.16816.F32 R36, R8.reuse, R100, R88 ;  /* 0x000000640824723c */ /* 0x050fe20000001858 */
[----:B------:R-:W-:Y:S07]  /*3310*/  LDSM.16.M88.4 R88, [R222+0x9000] ;  /* 0x00900000de58783b */ /* 0x000fee0000000200 */
[----:B------:R-:W-:Y:S01]  /*3320*/  HMMA.16816.F32 R32, R8, R102, R80 ;  /* 0x000000660820723c */ /* 0x000fe20000001850 */
[----:B------:R-:W-:Y:S07]  /*3330*/  LDSM.16.M88.4 R8, [R219+0x24100] ;  /* 0x02410000db08783b */ /* 0x000fee0000000200 */
[C---:B--2---:R-:W-:Y:S01]  /*3340*/  HMMA.16816.F32 R104, R12.reuse, R50, R60 ;  /* 0x000000320c68723c */ /* 0x044fe2000000183c */
[----:B------:R-:W2:Y:S07]  /*3350*/  LDSM.16.M88.4 R60, [R222+0xa000] ;  /* 0x00a00000de3c783b */ /* 0x000eae0000000200 */
[C---:B-----5:R-:W-:Y:S01]  /*3360*/  HMMA.16816.F32 R120, R12.reuse, R52, R72 ;  /* 0x000000340c78723c */ /* 0x060fe20000001848 */
[----:B------:R-:W3:Y:S07]  /*3370*/  LDSM.16.M88.4 R72, [R222+0x9800] ;  /* 0x00980000de48783b */ /* 0x000eee0000000200 */
[C---:B------:R-:W-:Y:S08]  /*3380*/  HMMA.16816.F32 R84, R12.reuse, R108, R84 ;  /* 0x0000006c0c54723c */ /* 0x040ff00000001854 */
[C---:B------:R-:W-:Y:S01]  /*3390*/  HMMA.16816.F32 R108, R12.reuse, R110, R76 ;  /* 0x0000006e0c6c723c */ /* 0x040fe2000000184c */
[----:B------:R-:W4:Y:S07]  /*33a0*/  LDSM.16.M88.4 R76, [R222+0xa800] ;  /* 0x00a80000de4c783b */ /* 0x000f2e0000000200 */
[C---:B------:R-:W-:Y:S01]  /*33b0*/  HMMA.16816.F32 R116, R12.reuse, R54, R68 ;  /* 0x000000360c74723c */ /* 0x040fe20000001844 */
[----:B------:R-:W5:Y:S07]  /*33c0*/  LDSM.16.M88.4 R68, [R222+0xb000] ;  /* 0x00b00000de44783b */ /* 0x000f6e0000000200 */
[C---:B------:R-:W-:Y:S01]  /*33d0*/  HMMA.16816.F32 R112, R12.reuse, R48, R64 ;  /* 0x000000300c70723c */ /* 0x040fe20000001840 */
[----:B------:R-:W-:Y:S07]  /*33e0*/  LDSM.16.M88.4 R48, [R217+0x15100] ;  /* 0x01510000d930783b */ /* 0x000fee0000000200 */
[C---:B-1----:R-:W-:Y:S01]  /*33f0*/  HMMA.16816.F32 R100, R12.reuse, R44, R56 ;  /* 0x0000002c0c64723c */ /* 0x042fe20000001838 */
[----:B------:R-:W1:Y:S07]  /*3400*/  LDSM.16.M88.4 R56, [R222+0xb800] ;  /* 0x00b80000de38783b */ /* 0x000e6e0000000200 */
[C---:B------:R-:W-:Y:S01]  /*3410*/  HMMA.16816.F32 R96, R12.reuse, R46, R40 ;  /* 0x0000002e0c60723c */ /* 0x040fe20000001828 */
[----:B------:R-:W-:Y:S04]  /*3420*/  LDSM.16.M88.4 R40, [R217+0x16100] ;  /* 0x01610000d928783b */ /* 0x000fe80000000200 */
[----:B------:R-:W-:Y:S03]  /*3430*/  LDSM.16.M88.4 R44, [R217+0x15900] ;  /* 0x01590000d92c783b */ /* 0x000fe60000000200 */
[C---:B------:R-:W-:Y:S08]  /*3440*/  HMMA.16816.F32 R92, R12.reuse, R24, R36 ;  /* 0x000000180c5c723c */ /* 0x040ff00000001824 */
[C---:B------:R-:W-:Y:S08]  /*3450*/  HMMA.16816.F32 R80, R12.reuse, R26, R32 ;  /* 0x0000001a0c50723c */ /* 0x040ff00000001820 */
[C---:B------:R-:W-:Y:S08]  /*3460*/  HMMA.16816.F32 R64, R12.reuse, R20, R28 ;  /* 0x000000140c40723c */ /* 0x040ff0000000181c */
[----:B------:R-:W-:Y:S01]  /*3470*/  HMMA.16816.F32 R52, R12, R22, R16 ;  /* 0x000000160c34723c */ /* 0x000fe20000001810 */
[----:B------:R-:W1:Y:S07]  /*3480*/  LDSM.16.M88.4 R12, [R221+0x24100] ;  /* 0x02410000dd0c783b */ /* 0x000e6e0000000200 */
[C---:B--2---:R-:W-:Y:S08]  /*3490*/  HMMA.16816.F32 R16, R8.reuse, R62, R104 ;  /* 0x0000003e0810723c */ /* 0x044ff00000001868 */
[C---:B---3--:R-:W-:Y:S01]  /*34a0*/  HMMA.16816.F32 R28, R8.reuse, R72, R120 ;  /* 0x00000048081c723c */ /* 0x048fe20000001878 */
[----:B------:R-:W2:Y:S07]  /*34b0*/  LDSM.16.M88.4 R120, [R217+0x16900] ;  /* 0x01690000d978783b */ /* 0x000eae0000000200 */
[C---:B------:R-:W-:Y:S08]  /*34c0*/  HMMA.16816.F32 R20, R8.reuse, R60, R112 ;  /* 0x0000003c0814723c */ /* 0x040ff00000001870 */
[C---:B----4-:R-:W-:Y:S08]  /*34d0*/  HMMA.16816.F32 R60, R8.reuse, R76, R100 ;  /* 0x0000004c083c723c */ /* 0x050ff00000001864 */
[C---:B------:R-:W-:Y:S08]  /*34e0*/  HMMA.16816.F32 R36, R8.reuse, R88, R84 ;  /* 0x000000580824723c */ /* 0x040ff00000001854 */
[C---:B------:R-:W-:Y:S01]  /*34f0*/  HMMA.16816.F32 R32, R8.reuse, R90, R108 ;  /* 0x0000005a0820723c */ /* 0x040fe2000000186c */
[----:B------:R-:W3:Y:S07]  /*3500*/  LDSM.16.M88.4 R108, [R217+0x17100] ;  /* 0x01710000d96c783b */ /* 0x000eee0000000200 */
[C---:B-----5:R-:W-:Y:S08]  /*3510*/  HMMA.16816.F32 R100, R8.reuse, R68, R92 ;  /* 0x000000440864723c */ /* 0x060ff0000000185c */
[C---:B-1----:R-:W-:Y:S08]  /*3520*/  HMMA.16816.F32 R92, R8.reuse, R56, R64 ;  /* 0x00000038085c723c */ /* 0x042ff00000001840 */
[----:B------:R-:W-:Y:S08]  /*3530*/  HMMA.16816.F32 R24, R8, R74, R116 ;  /* 0x0000004a0818723c */ /* 0x000ff00000001874 */
[----:B------:R-:W-:Y:S01]  /*3540*/  HMMA.16816.F32 R64, R12, R42, R16 ;  /* 0x0000002a0c40723c */ /* 0x000fe20000001810 */
[----:B------:R-:W1:Y:S07]  /*3550*/  LDSM.16.M88.4 R16, [R217+0x17900] ;  /* 0x01790000d910783b */ /* 0x000e6e0000000200 */
[C---:B------:R-:W-:Y:S08]  /*3560*/  HMMA.16816.F32 R96, R8.reuse, R78, R96 ;  /* 0x0000004e0860723c */ /* 0x040ff00000001860 */
[C---:B------:R-:W-:Y:S08]  /*3570*/  HMMA.16816.F32 R104, R8.reuse, R70, R80 ;  /* 0x000000460868723c */ /* 0x040ff00000001850 */
[----:B------:R-:W-:Y:S01]  /*3580*/  HMMA.16816.F32 R88, R8, R58, R52 ;  /* 0x0000003a0858723c */ /* 0x000fe20000001834 */
[----:B------:R-:W-:Y:S04]  /*3590*/  LDSM.16.M88.4 R8, [R220+0x24100] ;  /* 0x02410000dc08783b */ /* 0x000fe80000000200 */
[----:B------:R-:W-:Y:S03]  /*35a0*/  LDSM.16.M88.4 R56, [R216+0x9800] ;  /* 0x00980000d838783b */ /* 0x000fe60000000200 */
[C---:B------:R-:W-:Y:S01]  /*35b0*/  HMMA.16816.F32 R84, R12.reuse, R48, R36 ;  /* 0x000000300c54723c */ /* 0x040fe20000001824 */
[----:B------:R-:W-:Y:S07]  /*35c0*/  LDSM.16.M88.4 R52, [R216+0xa000] ;  /* 0x00a00000d834783b */ /* 0x000fee0000000200 */
[C---:B------:R-:W-:Y:S01]  /*35d0*/  HMMA.16816.F32 R80, R12.reuse, R50, R32 ;  /* 0x000000320c50723c */ /* 0x040fe20000001820 */
[----:B------:R-:W4:Y:S07]  /*35e0*/  LDSM.16.M88.4 R48, [R216+0xa800] ;  /* 0x00a80000d830783b */ /* 0x000f2e0000000200 */
[C---:B------:R-:W-:Y:S08]  /*35f0*/  HMMA.16816.F32 R76, R12.reuse, R44, R28 ;  /* 0x0000002c0c4c723c */ /* 0x040ff0000000181c */
[C---:B------:R-:W-:Y:S01]  /*3600*/  HMMA.16816.F32 R72, R12.reuse, R46, R24 ;  /* 0x0000002e0c48723c */ /* 0x040fe20000001818 */
[----:B------:R-:W5:Y:S07]  /*3610*/  LDSM.16.M88.4 R44, [R216+0xb000] ;  /* 0x00b00000d82c783b */ /* 0x000f6e0000000200 */
[C---:B------:R-:W-:Y:S01]  /*3620*/  HMMA.16816.F32 R68, R12.reuse, R40, R20 ;  /* 0x000000280c44723c */ /* 0x040fe20000001814 */
[----:B------:R-:W4:Y:S07]  /*3630*/  LDSM.16.M88.4 R40, [R216+0xb800] ;  /* 0x00b80000d828783b */ /* 0x000f2e0000000200 */
[----:B--2---:R-:W-:Y:S01]  /*3640*/  HMMA.16816.F32 R36, R12, R120, R60 ;  /* 0x000000780c24723c */ /* 0x004fe2000000183c */
[----:B------:R-:W2:Y:S01]  /*3650*/  LDSM.16.M88.4 R60, [R216+0x9000] ;  /* 0x00900000d83c783b */ /* 0x000ea20000000200 */
[----:B------:R-:W-:-:S06]  /*3660*/  DEPBAR.LE SB0, 0x0 ;  /* 0x000080000000791a */ /* 0x000fcc0000000000 */
[C---:B------:R-:W-:Y:S08]  /*3670*/  HMMA.16816.F32 R32, R12.reuse, R122, R96 ;  /* 0x0000007a0c20723c */ /* 0x040ff00000001860 */
[C---:B---3--:R-:W-:Y:S08]  /*3680*/  HMMA.16816.F32 R28, R12.reuse, R108, R100 ;  /* 0x0000006c0c1c723c */ /* 0x048ff00000001864 */
[C---:B------:R-:W-:Y:S08]  /*3690*/  HMMA.16816.F32 R24, R12.reuse, R110, R104 ;  /* 0x0000006e0c18723c */ /* 0x040ff00000001868 */
[C---:B-1----:R-:W-:Y:S08]  /*36a0*/  HMMA.16816.F32 R20, R12.reuse, R16, R92 ;  /* 0x000000100c14723c */ /* 0x042ff0000000185c */
[----:B------:R-:W-:Y:S08]  /*36b0*/  HMMA.16816.F32 R12, R12, R18, R88 ;  /* 0x000000120c0c723c */ /* 0x000ff00000001858 */
[C---:B----4-:R-:W-:Y:S08]  /*36c0*/  HMMA.16816.F32 R36, R8.reuse, R48, R36 ;  /* 0x000000300824723c */ /* 0x050ff00000001824 */
[C---:B------:R-:W-:Y:S08]  /*36d0*/  HMMA.16816.F32 R48, R8.reuse, R50, R32 ;  /* 0x000000320830723c */ /* 0x040ff00000001820 */
[C---:B-----5:R-:W-:Y:S08]  /*36e0*/  HMMA.16816.F32 R32, R8.reuse, R44, R28 ;  /* 0x0000002c0820723c */ /* 0x060ff0000000181c */
        /* <DEDUP_REMOVED lines=8> */
[----:B------:R-:W-:Y:S01]  /*3770*/  HMMA.16816.F32 R40, R8, R42, R12 ;  /* 0x0000002a0828723c */ /* 0x000fe2000000180c */
[----:B------:R-:W-:Y:S06]  /*3780*/  BAR.SYNC.DEFER_BLOCKING 0x0 ;  /* 0x0000000000007b1d */ /* 0x000fec0000010000 */
[----:B------:R-:W-:Y:S05]  /*3790*/  @!P0 BRA `(.L_x_3800) ;  /* 0x0000024000008947 */ /* 0x000fea0003800000 */
[----:B------:R-:W-:Y:S01]  /*37a0*/  UIADD3 UR5, UR6, -0x2, URZ ;  /* 0xfffffffe06057890 */ /* 0x000fe2000fffe03f */
[C---:B------:R-:W-:Y:S01]  /*37b0*/  IMAD.SHL.U32 R13, R126.reuse, 0x40, RZ ;  /* 0x000000407e0d7824 */ /* 0x040fe200078e00ff */
[----:B------:R-:W-:-:S02]  /*37c0*/  SHF.L.U64.HI R3, R126, 0x6, R127 ;  /* 0x000000067e037819 */ /* 0x000fc4000001027f */
[----:B------:R-:W-:Y:S02]  /*37d0*/  USHF.R.S32.HI UR4, URZ, 0x1f, UR5 ;  /* 0x0000001f3f047899 */ /* 0x000fe40008011405 */
[----:B------:R-:W-:Y:S01]  /*37e0*/  UIMAD UR15, UR15, UR5, URZ ;  /* 0x000000050f0f72a4 */ /* 0x000fe2000f8e023f */
[----:B------:R-:W-:-:S03]  /*37f0*/  IMAD.WIDE.U32 R8, R124, UR5, R128 ;  /* 0x000000057c087c25 */ /* 0x000fc6000f8e0080 */
[----:B------:R-:W-:Y:S02]  /*3800*/  UIMAD UR4, UR4, UR16, UR15 ;  /* 0x00000010040472a4 */ /* 0x000fe4000f8e020f */
[----:B------:R-:W-:-:S04]  /*3810*/  LEA R6, P2, R8, c[0x0][0x1c8], 0x1 ;  /* 0x0000720008067a11 */ /* 0x000fc800078408ff */
[----:B------:R-:W-:Y:S02]  /*3820*/  IADD3 R0, R9, UR4, RZ ;  /* 0x0000000409007c10 */ /* 0x000fe4000fffe0ff */
        /* <DEDUP_REMOVED lines=27> */
.L_x_3800:
[----:B------:R-:W-:Y:S01]  /*39e0*/  LOP3.LUT R0, R125, 0xffffffe0, RZ, 0xc0, !PT ;  /* 0xffffffe07d007812 */ /* 0x000fe200078ec0ff */
[----:B------:R-:W-:Y:S01]  /*39f0*/  ULDC UR4, c[0x0][0x1d0] ;  /* 0x0000740000047ab9 */ /* 0x000fe20000000800 */
[----:B------:R-:W-:Y:S01]  /*3a00*/  STL [R1+0x50], R221 ;  /* 0x000050dd01007387 */ /* 0x000fe20000100800 */
[----:B------:R-:W-:Y:S01]  /*3a10*/  UIADD3 UR4, UR7, UR4, URZ ;  /* 0x0000000407047290 */ /* 0x000fe2000fffe03f */
[----:B------:R-:W-:-:S02]  /*3a20*/  IMAD.SHL.U32 R212, R5, 0x2, RZ ;  /* 0x0000000205d47824 */ /* 0x000fc400078e00ff */
[----:B------:R-:W-:Y:S01]  /*3a30*/  IMAD.IADD R0, R164, 0x1, -R0 ;  /* 0x00000001a4007824 */ /* 0x000fe200078e0a00 */
[----:B------:R-:W-:Y:S01]  /*3a40*/  STL [R1+0x4c], R220 ;  /* 0x00004cdc01007387 */ /* 0x000fe20000100800 */
[----:B------:R-:W-:Y:S01]  /*3a50*/  IMAD R215, R2, 0x2, R212 ;  /* 0x0000000202d77824 */ /* 0x000fe200078e02d4 */
[----:B------:R-:W-:Y:S01]  /*3a60*/  LEA R213, R4, R212, 0x1 ;  /* 0x000000d404d57211 */ /* 0x000fe200078e08ff */
[----:B-1----:R-:W-:Y:S01]  /*3a70*/  IMAD.U32 R6, RZ, RZ, UR4 ;  /* 0x00000004ff067e24 */ /* 0x002fe2000f8e00ff */
[----:B------:R-:W-:Y:S01]  /*3a80*/  SHF.R.S32.HI R3, RZ, 0x1f, R0 ;  /* 0x0000001fff037819 */ /* 0x000fe20000011400 */
[----:B------:R1:W-:Y:S02]  /*3a90*/  STL [R1+0x48], R219 ;  /* 0x000048db01007387 */ /* 0x0003e40000100800 */
[----:B------:R-:W-:Y:S01]  /*3aa0*/  IMAD R214, R2, 0x2, R213 ;  /* 0x0000000202d67824 */ /* 0x000fe200078e02d5 */
[----:B------:R-:W-:Y:S01]  /*3ab0*/  LEA.HI R3, R3, R0, RZ, 0x2 ;  /* 0x0000000003037211 */ /* 0x000fe200078f10ff */
[----:B------:R-:W-:Y:S03]  /*3ac0*/  STL [R1+0x44], R218 ;  /* 0x000044da01007387 */ /* 0x000fe60000100800 */
[----:B------:R-:W-:Y:S01]  /*3ad0*/  LOP3.LUT R3, R3, 0x7ffffffc, RZ, 0xc0, !PT ;  /* 0x7ffffffc03037812 */ /* 0x000fe200078ec0ff */
[----:B------:R-:W-:Y:S03]  /*3ae0*/  STL [R1+0x40], R217 ;  /* 0x000040d901007387 */ /* 0x000fe60000100800 */
[----:B------:R-:W-:Y:S01]  /*3af0*/  IADD3 R0, R0, -R3, RZ ;  /* 0x8000000300007210 */ /* 0x000fe20007ffe0ff */
[----:B------:R-:W-:Y:S04]  /*3b00*/  STL [R1+0x3c], R216 ;  /* 0x00003cd801007387 */ /* 0x000fe80000100800 */
[----:B------:R-:W-:Y:S01]  /*3b10*/  IMAD R0, R0, -0x2, R6 ;  /* 0xfffffffe00007824 */ /* 0x000fe200078e0206 */
[----:B------:R2:W-:Y:S04]  /*3b20*/  STL [R1+0x38], R167 ;  /* 0x000038a701007387 */ /* 0x0005e80000100800 */
        /* <DEDUP_REMOVED lines=14> */
[C---:B------:R-:W-:Y:S02]  /*3c10*/  ISETP.GT.AND P2, PT, R0.reuse, 0x10, PT ;  /* 0x000000100000780c */ /* 0x040fe40003f44270 */
[----:B------:R-:W-:Y:S01]  /*3c20*/  FSEL R10, R81, -INF , P0 ;  /* 0xff800000510a7808 */ /* 0x000fe20000000000 */
[----:B------:R-:W-:Y:S01]  /*3c30*/  LDSM.16.MT88.4 R116, [R214+0x9100] ;  /* 0x00910000d674783b */ /* 0x000fe20000004200 */
[----:B------:R-:W-:Y:S02]  /*3c40*/  FMNMX.FTZ R3, R9, R3, !PT ;  /* 0x0000000309037209 */ /* 0x000fe40007810000 */
[----:B------:R-:W-:Y:S01]  /*3c50*/  FSEL R19, R83, -INF , P0 ;  /* 0xff80000053137808 */ /* 0x000fe20000000000 */
[----:B------:R-:W-:Y:S01]  /*3c60*/  LDSM.16.MT88.4 R96, [R212+0x6900] ;  /* 0x00690000d460783b */ /* 0x000fe20000004200 */
[----:B------:R-:W-:-:S02]  /*3c70*/  ISETP.GT.AND P0, PT, R0, 0x11, PT ;  /* 0x000000110000780c */ /* 0x000fc40003f04270 */
[----:B------:R-:W-:Y:S01]  /*3c80*/  FSEL R11, R76, -INF , P2 ;  /* 0xff8000004c0b7808 */ /* 0x000fe20001000000 */
[----:B------:R-:W-:Y:S01]  /*3c90*/  LDSM.16.MT88.4 R104, [R215+0x3900] ;  /* 0x00390000d768783b */ /* 0x000fe20000004200 */
[----:B------:R-:W-:Y:S02]  /*3ca0*/  FMNMX.FTZ R3, R10, R3, !PT ;  /* 0x000000030a037209 */ /* 0x000fe40007810000 */
[----:B------:R-:W-:Y:S01]  /*3cb0*/  FSEL R16, R86, -INF , P1 ;  /* 0xff80000056107808 */ /* 0x000fe20000800000 */
[----:B------:R-:W-:Y:S01]  /*3cc0*/  LDSM.16.MT88.4 R100, [R214+0x3900] ;  /* 0x00390000d664783b */ /* 0x000fe20000004200 */
[----:B------:R-:W-:Y:S02]  /*3cd0*/  ISETP.GT.AND P1, PT, R0, 0x18, PT ;  /* 0x000000180000780c */ /* 0x000fe40003f24270 */
[----:B------:R-:W-:Y:S01]  /*3ce0*/  FSEL R13, R77, -INF , P0 ;  /* 0xff8000004d0d7808 */ /* 0x000fe20000000000 */
[----:B------:R-:W-:Y:S01]  /*3cf0*/  LDSM.16.MT88.4 R84, [R212+0x3900] ;  /* 0x00390000d454783b */ /* 0x000fe20000004200 */
[----:B------:R-:W-:-:S02]  /*3d00*/  FMNMX.FTZ R3, R11, R3, !PT ;  /* 0x000000030b037209 */ /* 0x000fc40007810000 */
[----:B------:R-:W-:Y:S01]  /*3d10*/  FSEL R25, R79, -INF , P0 ;  /* 0xff8000004f197808 */ /* 0x000fe20000000000 */
[----:B------:R-:W-:Y:S01]  /*3d20*/  LDSM.16.MT88.4 R112, [R213+0x6900] ;  /* 0x00690000d570783b */ /* 0x000fe20000004200 */
[----:B------:R-:W-:Y:S02]  /*3d30*/  ISETP.GT.AND P0, PT, R0, 0x19, PT ;  /* 0x000000190000780c */ /* 0x000fe40003f04270 */
[----:B------:R-:W-:Y:S01]  /*3d40*/  FSEL R14, R72, -INF , P1 ;  /* 0xff800000480e7808 */ /* 0x000fe20000800000 */
[----:B------:R-:W0:Y:S01]  /*3d50*/  LDGDEPBAR ;  /* 0x00000000000079af */ /* 0x000e220000000000 */
        /* <DEDUP_REMOVED lines=18> */
[----:B------:R-:W-:Y:S01]  /*3e80*/  FSEL R149, R65, -INF , P0 ;  /* 0xff80000041957808 */ /* 0x000fe20000000000 */
[----:B------:R-:W-:Y:S01]  /*3e90*/  LDSM.16.MT88.4 R68, [R213+0x9100] ;  /* 0x00910000d544783b */ /* 0x000fe20000004200 */
[----:B------:R-:W-:Y:S02]  /*3ea0*/  ISETP.GT.AND P1, PT, R0, 0x30, PT ;  /* 0x000000300000780c */ /* 0x000fe40003f24270 */
[----:B------:R-:W-:-:S02]  /*3eb0*/  FMNMX.FTZ R3, R150, R3, !PT ;  /* 0x0000000396037209 */ /* 0x000fc40007810000 */
[----:B------:R-:W-:Y:S02]  /*3ec0*/  FSEL R161, R67, -INF , P0 ;  /* 0xff80000043a17808 */ /* 0x000fe40000000000 */
        /* <DEDUP_REMOVED lines=17> */
[----:B------:R-:W-:Y:S01]  /*3fe0*/  FSEL R166, R49, -INF , P0 ;  /* 0xff80000031a67808 */ /* 0x000fe20000000000 */
[----:B------:R-:W-:Y:S01]  /*3ff0*/  LDSM.16.MT88.4 R36, [R214+0x100] ;  /* 0x00010000d624783b */ /* 0x000fe20000004200 */
[----:B------:R-:W-:-:S02]  /*4000*/  ISETP.GT.AND P1, PT, R0, 0x40, PT ;  /* 0x000000400000780c */ /* 0x000fc40003f24270 */
        /* <DEDUP_REMOVED lines=8> */
[----:B------:R-:W-:Y:S02]  /*4090*/  FSEL R143, R33, -INF , P0 ;  /* 0xff800000218f7808 */ /* 0x000fe40000000000 */
[----:B------:R-:W-:Y:S02]  /*40a0*/  ISETP.GT.AND P1, PT, R0, 0x48, PT ;  /* 0x000000480000780c */ /* 0x000fe40003f24270 */
        /* <DEDUP_REMOVED lines=9> */
[----:B------:R-:W-:Y:S02]  /*4140*/  FSEL R132, R45, -INF , P0 ;  /* 0xff8000002d847808 */ /* 0x000fe40000000000 */
[----:B------:R-:W-:Y:S02]  /*4150*/  ISETP.GT.AND P0, PT, R0, 0x50, PT ;  /* 0x000000500000780c */ /* 0x000fe40003f04270 */
        /* <DEDUP_REMOVED lines=9> */
[----:B------:R-:W-:Y:S01]  /*41f0*/  ISETP.GT.AND P1, PT, R0, 0x58, PT ;  /* 0x000000580000780c */ /* 0x000fe20003f24270 */
[----:B------:R-:W-:Y:S01]  /*4200*/  LDSM.16.MT88.4 R44, [R215+0x900] ;  /* 0x00090000d72c783b */ /* 0x000fe20000004200 */
[----:B------:R-:W-:Y:S02]  /*4210*/  FSEL R155, R21, -INF , P2 ;  /* 0xff800000159b7808 */ /* 0x000fe40001000000 */
[----:B------:R-:W-:-:S02]  /*4220*/  FMNMX.FTZ R6, R162, R6, !PT ;  /* 0x00000006a2067209 */ /* 0x000fc40007810000 */
[----:B------:R-:W-:Y:S02]  /*4230*/  FMNMX.FTZ R3, R136, R3, !PT ;  /* 0x0000000388037209 */ /* 0x000fe40007810000 */
[----:B------:R-:W-:Y:S02]  /*4240*/  FSEL R135, R22, -INF , P0 ;  /* 0xff80000016877808 */ /* 0x000fe40000000000 */
[----:B------:R-:W-:Y:S02]  /*4250*/  ISETP.GT.AND P0, PT, R0, 0x59, PT ;  /* 0x000000590000780c */ /* 0x000fe40003f04270 */
[----:B-1----:R-:W-:Y:S02]  /*4260*/  FSEL R219, R40, -INF , P1 ;  /* 0xff80000028db7808 */ /* 0x002fe40000800000 */
[----:B------:R-:W-:Y:S02]  /*4270*/  FMNMX.FTZ R0, R161, R6, !PT ;  /* 0x00000006a1007209 */ /* 0x000fe40007810000 */
[----:B------:R-:W-:-:S02]  /*4280*/  FMNMX.FTZ R164, R155, R3, !PT ;  /* 0x000000039ba47209 */ /* 0x000fc40007810000 */
[----:B------:R-:W-:Y:S02]  /*4290*/  FSEL R152, R41, -INF , P0 ;  /* 0xff80000029987808 */ /* 0x000fe40000000000 */
[----:B------:R-:W-:Y:S02]  /*42a0*/  FMNMX.FTZ R0, R249, R0, !PT ;  /* 0x00000000f9007209 */ /* 0x000fe40007810000 */
[----:B------:R-:W-:Y:S02]  /*42b0*/  FMNMX.FTZ R164, R219, R164, !PT ;  /* 0x000000a4dba47209 */ /* 0x000fe40007810000 */
[----:B------:R-:W-:Y:S02]  /*42c0*/  FMNMX.FTZ R0, R250, R0, !PT ;  /* 0x00000000fa007209 */ /* 0x000fe40007810000 */
[----:B------:R-:W-:Y:S02]  /*42d0*/  FMNMX.FTZ R164, R152, R164, !PT ;  /* 0x000000a498a47209 */ /* 0x000fe40007810000 */
[----:B------:R-:W-:-:S02]  /*42e0*/  FMNMX.FTZ R0, R251, R0, !PT ;  /* 0x00000000fb007209 */ /* 0x000fc40007810000 */
[----:B------:R-:W-:Y:S01]  /*42f0*/  FSEL R145, R23, -INF , P2 ;  /* 0xff80000017917808 */ /* 0x000fe20001000000 */
[----:B------:R-:W1:Y:S01]  /*4300*/  SHFL.BFLY PT, R3, R164, 0x2, 0x1f ;  /* 0x0c401f00a4037f89 */ /* 0x000e6200000e0000 */
[----:B------:R-:W-:Y:S02]  /*4310*/  FMNMX.FTZ R0, R252, R0, !PT ;  /* 0x00000000fc007209 */ /* 0x000fe40007810000 */
[----:B--2---:R-:W-:Y:S01]  /*4320*/  FSEL R167, R42, -INF , P1 ;  /* 0xff8000002aa77808 */ /* 0x004fe20000800000 */
[----:B------:R-:W-:Y:S01]  /*4330*/  LDSM.16.MT88.4 R20, [R212+0x100] ;  /* 0x00010000d414783b */ /* 0x000fe20000004200 */
[----:B------:R-:W-:Y:S02]  /*4340*/  FMNMX.FTZ R0, R154, R0, !PT ;  /* 0x000000009a007209 */ /* 0x000fe40007810000 */
[----:B------:R-:W-:Y:S02]  /*4350*/  FSEL R216, R43, -INF , P0 ;  /* 0xff8000002bd87808 */ /* 0x000fe40000000000 */
[----:B------:R-:W-:Y:S01]  /*4360*/  FMNMX.FTZ R0, R146, R0, !PT ;  /* 0x0000000092007209 */ /* 0x000fe20007810000 */
[----:B------:R-:W-:Y:S03]  /*4370*/  LDSM.16.MT88.4 R40, [R215+0x100] ;  /* 0x00010000d728783b */ /* 0x000fe60000004200 */
[----:B------:R-:W-:-:S04]  /*4380*/  FMNMX.FTZ R0, R144, R0, !PT ;  /* 0x0000000090007209 */ /* 0x000fc80007810000 */
[----:B------:R-:W-:-:S04]  /*4390*/  FMNMX.FTZ R0, R141, R0, !PT ;  /* 0x000000008d007209 */ /* 0x000fc80007810000 */
[----:B------:R-:W-:Y:S02]  /*43a0*/  FMNMX.FTZ R0, R135, R0, !PT ;  /* 0x0000000087007209 */ /* 0x000fe40007810000 */
[----:B-1----:R-:W-:Y:S02]  /*43b0*/  FMNMX.FTZ R164, R164, R3, !PT ;  /* 0x00000003a4a47209 */ /* 0x002fe40007810000 */
        /* <DEDUP_REMOVED lines=11> */
[----:B------:R-:W1:Y:S01]  /*4470*/  SHFL.BFLY PT, R6, R3, 0x1, 0x1f ;  /* 0x0c201f0003067f89 */ /* 0x000e6200000e0000 */
[--C-:B------:R-:W-:Y:S01]  /*4480*/  FFMA.FTZ R2, R148, c[0x0][0x2d0], -R12.reuse ;  /* 0x0000b40094027a23 */ /* 0x100fe2000001080c */
        /* <DEDUP_REMOVED lines=19> */
[----:B------:R1:W-:Y:S02]  /*45c0*/  MUFU.EX2 R140, R0 ;  /* 0x00000000008c7308 */ /* 0x0003e40000000800 */
[----:B-1----:R-:W-:-:S05]  /*45d0*/  FMUL.FTZ R0, R3, c[0x0][0x2d0] ;  /* 0x0000b40003007a20 */ /* 0x002fca0000410000 */
[----:B------:R-:W-:-:S05]  /*45e0*/  FSEL R0, R0, RZ, P0 ;  /* 0x000000ff00007208 */ /* 0x000fca0000000000 */
[--C-:B------:R-:W-:Y:S02]  /*45f0*/  FFMA.FTZ R5, R17, c[0x0][0x2d0], -R0.reuse ;  /* 0x0000b40011057a23 */ /* 0x100fe40000010800 */
[--C-:B------:R-:W-:Y:S02]  /*4600*/  FFMA.FTZ R6, R16, c[0x0][0x2d0], -R0.reuse ;  /* 0x0000b40010067a23 */ /* 0x100fe40000010800 */
[----:B------:R1:W-:Y:S01]  /*4610*/  MUFU.EX2 R13, R5 ;  /* 0x00000005000d7308 */ /* 0x0003e20000000800 */
[----:B------:R-:W-:-:S07]  /*4620*/  FFMA.FTZ R4, R26, c[0x0][0x2d0], -R0 ;  /* 0x0000b4001a047a23 */ /* 0x000fce0000010800 */
[----:B------:R-:W2:Y:S01]  /*4630*/  MUFU.EX2 R72, R6 ;  /* 0x0000000600487308 */ /* 0x000ea20000000800 */
[----:B-1----:R-:W-:-:S07]  /*4640*/  FFMA.FTZ R5, R18, c[0x0][0x2d0], -R0 ;  /* 0x0000b40012057a23 */ /* 0x002fce0000010800 */
[----:B------:R1:W-:Y:S01]  /*4650*/  MUFU.EX2 R14, R4 ;  /* 0x00000004000e7308 */ /* 0x0003e20000000800 */
[----:B--2---:R-:W-:-:S07]  /*4660*/  F2FP.PACK_AB R9, R13, R72 ;  /* 0x000000480d09723e */ /* 0x004fce00000000ff */
        /* <DEDUP_REMOVED lines=31> */
[C---:B------:R-:W-:Y:S08]  /*4860*/  HMMA.16816.F32 R192, R4.reuse, R46, R16 ;  /* 0x0000002e04c0723c */ /* 0x040ff00000001810 */
[----:B------:R-:W-:Y:S01]  /*4870*/  HMMA.16816.F32 R188, R4, R56, R40 ;  /* 0x0000003804bc723c */ /* 0x000fe20000001828 */
[----:B------:R-:W2:Y:S07]  /*4880*/  LDSM.16.MT88.4 R40, [R212+0x6100] ;  /* 0x00610000d428783b */ /* 0x000eae0000004200 */
[----:B------:R-:W-:Y:S08]  /*4890*/  HMMA.16816.F32 R16, R8, R52, RZ ;  /* 0x000000340810723c */ /* 0x000ff000000018ff */
[C---:B------:R-:W-:Y:S01]  /*48a0*/  HMMA.16816.F32 R200, R4.reuse, R44, R20 ;  /* 0x0000002c04c8723c */ /* 0x040fe20000001814 */
[----:B------:R-:W3:Y:S04]  /*48b0*/  LDSM.16.MT88.4 R20, [R215+0x3100] ;  /* 0x00310000d714783b */ /* 0x000ee80000004200 */
[----:B------:R-:W-:Y:S03]  /*48c0*/  LDSM.16.MT88.4 R44, [R213+0x6100] ;  /* 0x00610000d52c783b */ /* 0x000fe60000004200 */
[C---:B------:R-:W-:Y:S01]  /*48d0*/  HMMA.16816.F32 R204, R4.reuse, R48, R28 ;  /* 0x0000003004cc723c */ /* 0x040fe2000000181c */
[----:B------:R-:W4:Y:S07]  /*48e0*/  LDSM.16.MT88.4 R48, [R215+0x6100] ;  /* 0x00610000d730783b */ /* 0x000f2e0000004200 */
[----:B------:R-:W-:Y:S07]  /*48f0*/  HMMA.16816.F32 R180, R4, R84, R16 ;  /* 0x0000005404b4723c */ /* 0x000fee0000001810 */
[----:B------:R-:W-:Y:S01]  /*4900*/  MOV R85, R88 ;  /* 0x0000005800557202 */ /* 0x000fe20000000f00 */
[----:B------:R-:W-:Y:S01]  /*4910*/  HMMA.16816.F32 R28, R8, R38, RZ ;  /* 0x00000026081c723c */ /* 0x000fe200000018ff */
[----:B------:R-:W-:-:S07]  /*4920*/  IMAD.MOV.U32 R84, RZ, RZ, R72 ;  /* 0x000000ffff547224 */ /* 0x000fce00078e0048 */
[C---:B-1----:R-:W-:Y:S08]  /*4930*/  HMMA.16816.F32 R88, R8.reuse, R24, RZ ;  /* 0x000000180858723c */ /* 0x042ff000000018ff */
[C---:B------:R-:W-:Y:S08]  /*4940*/  HMMA.16816.F32 R80, R8.reuse, R26, RZ ;  /* 0x0000001a0850723c */ /* 0x040ff000000018ff */
[----:B--2---:R-:W-:Y:S08]  /*4950*/  HMMA.16816.F32 R16, R8, R42, RZ ;  /* 0x0000002a0810723c */ /* 0x004ff000000018ff */
[----:B------:R-:W-:Y:S08]  /*4960*/  HMMA.16816.F32 R184, R4, R58, R28 ;  /* 0x0000003a04b8723c */ /* 0x000ff0000000181c */
[C---:B---3--:R-:W-:Y:S08]  /*4970*/  HMMA.16816.F32 R76, R8.reuse, R20, RZ ;  /* 0x00000014084c723c */ /* 0x048ff000000018ff */
[C---:B------:R-:W-:Y:S08]  /*4980*/  HMMA.16816.F32 R36, R8.reuse, R22, RZ ;  /* 0x000000160824723c */ /* 0x040ff000000018ff */
[C---:B------:R-:W-:Y:S08]  /*4990*/  HMMA.16816.F32 R28, R8.reuse, R32, RZ ;  /* 0x00000020081c723c */ /* 0x040ff000000018ff */
[C---:B------:R-:W-:Y:S08]  /*49a0*/  HMMA.16816.F32 R24, R8.reuse, R34, RZ ;  /* 0x000000220818723c */ /* 0x040ff000000018ff */
[C---:B------:R-:W-:Y:S08]  /*49b0*/  HMMA.16816.F32 R20, R8.reuse, R40, RZ ;  /* 0x000000280814723c */ /* 0x040ff000000018ff */
[C---:B----4-:R-:W-:Y:S08]  /*49c0*/  HMMA.16816.F32 R72, R8.reuse, R48, RZ ;  /* 0x000000300848723c */ /* 0x050ff000000018ff */
[----:B------:R-:W-:Y:S08]  /*49d0*/  HMMA.16816.F32 R56, R8, R50, RZ ;  /* 0x000000320838723c */ /* 0x000ff000000018ff */
[C---:B------:R-:W-:Y:S07]  /*49e0*/  HMMA.16816.F32 R172, R4.reuse, R86, R92 ;  /* 0x0000005604ac723c */ /* 0x040fee000000185c */
        /* <DEDUP_REMOVED lines=8> */
[----:B------:R-:W-:Y:S01]  /*4a70*/  HMMA.16816.F32 R156, R4, R110, R80 ;  /* 0x0000006e049c723c */ /* 0x000fe20000001850 */
[----:B------:R-:W-:Y:S01]  /*4a80*/  MOV R89, R147 ;  /* 0x0000009300597202 */ /* 0x000fe20000000f00 */
[----:B------:R-:W-:Y:S02]  /*4a90*/  IMAD.MOV.U32 R88, RZ, RZ, R146 ;  /* 0x000000ffff587224 */ /* 0x000fe400078e0092 */
[----:B------:R-:W-:Y:S02]  /*4aa0*/  IMAD.MOV.U32 R91, RZ, RZ, R153 ;  /* 0x000000ffff5b7224 */ /* 0x000fe400078e0099 */
[----:B------:R-:W-:Y:S01]  /*4ab0*/  IMAD.MOV.U32 R90, RZ, RZ, R152 ;  /* 0x000000ffff5a7224 */ /* 0x000fe200078e0098 */
[----:B------:R-:W-:Y:S01]  /*4ac0*/  MOV R111, R138 ;  /* 0x0000008a006f7202 */ /* 0x000fe20000000f00 */
[----:B------:R-:W-:Y:S01]  /*4ad0*/  HMMA.16816.F32 R32, R8, R44, RZ ;  /* 0x0000002c0820723c */ /* 0x000fe200000018ff */
[----:B------:R-:W-:Y:S01]  /*4ae0*/  IMAD.MOV.U32 R110, RZ, RZ, R139 ;  /* 0x000000ffff6e7224 */ /* 0x000fe200078e008b */
[----:B------:R-:W-:Y:S01]  /*4af0*/  MOV R82, R144 ;  /* 0x0000009000527202 */ /* 0x000fe20000000f00 */
[----:B------:R-:W-:-:S02]  /*4b00*/  IMAD.MOV.U32 R83, RZ, RZ, R145 ;  /* 0x000000ffff537224 */ /* 0x000fc400078e0091 */
[----:B------:R-:W-:Y:S02]  /*4b10*/  IMAD.MOV.U32 R81, RZ, RZ, R143 ;  /* 0x000000ffff517224 */ /* 0x000fe400078e008f */
[----:B------:R-:W-:Y:S01]  /*4b20*/  IMAD.MOV.U32 R80, RZ, RZ, R142 ;  /* 0x000000ffff507224 */ /* 0x000fe200078e008e */
[----:B------:R-:W-:Y:S01]  /*4b30*/  HMMA.16816.F32 R40, R8, R46, RZ ;  /* 0x0000002e0828723c */ /* 0x000fe200000018ff */
[----:B------:R-:W-:Y:S02]  /*4b40*/  IMAD.MOV.U32 R94, RZ, RZ, R134 ;  /* 0x000000ffff5e7224 */ /* 0x000fe400078e0086 */
[----:B------:R-:W-:Y:S02]  /*4b50*/  IMAD.MOV.U32 R109, RZ, RZ, R132 ;  /* 0x000000ffff6d7224 */ /* 0x000fe400078e0084 */
[----:B------:R-:W-:-:S03]  /*4b60*/  IMAD.MOV.U32 R148, RZ, RZ, R81 ;  /* 0x000000ffff947224 */ /* 0x000fc600078e0051 */
[C---:B------:R-:W-:Y:S08]  /*4b70*/  HMMA.16816.F32 R52, R8.reuse, R60, RZ ;  /* 0x0000003c0834723c */ /* 0x040ff000000018ff */
[C---:B------:R-:W-:Y:S08]  /*4b80*/  HMMA.16816.F32 R48, R8.reuse, R62, RZ ;  /* 0x0000003e0830723c */ /* 0x040ff000000018ff */
[C---:B------:R-:W-:Y:S08]  /*4b90*/  HMMA.16816.F32 R44, R8.reuse, R64, RZ ;  /* 0x00000040082c723c */ /* 0x040ff000000018ff */
[----:B------:R-:W-:Y:S08]  /*4ba0*/  HMMA.16816.F32 R60, R8, R68, RZ ;  /* 0x00000044083c723c */ /* 0x000ff000000018ff */
[----:B------:R-:W-:Y:S01]  /*4bb0*/  HMMA.16816.F32 R136, R4, R98, R16 ;  /* 0x000000620488723c */ /* 0x000fe20000001810 */
[----:B------:R-:W1:Y:S07]  /*4bc0*/  LDSM.16.MT88.4 R16, [R215+0x6900] ;  /* 0x00690000d710783b */ /* 0x000e6e0000004200 */
[C---:B------:R-:W-:Y:S08]  /*4bd0*/  HMMA.16816.F32 R64, R8.reuse, R66, RZ ;  /* 0x000000420840723c */ /* 0x040ff000000018ff */
[C---:B------:R-:W-:Y:S08]  /*4be0*/  HMMA.16816.F32 R68, R8.reuse, R70, RZ ;  /* 0x000000460844723c */ /* 0x040ff000000018ff */
[----:B------:R-:W-:Y:S01]  /*4bf0*/  HMMA.16816.F32 R116, R8, R118, RZ ;  /* 0x000000760874723c */ /* 0x000fe200000018ff */
[----:B------:R-:W2:Y:S07]  /*4c00*/  LDSM.16.MT88.4 R8, [R214+0x6900] ;  /* 0x00690000d608783b */ /* 0x000eae0000004200 */
[C---:B------:R-:W-:Y:S07]  /*4c10*/  HMMA.16816.F32 R144, R4.reuse, R106, R36 ;  /* 0x0000006a0490723c */ /* 0x040fee0000001824 */
[----:B------:R-:W-:Y:S01]  /*4c20*/  MOV R39, R141 ;  /* 0x0000008d00277202 */ /* 0x000fe20000000f00 */
[----:B------:R-:W-:Y:S01]  /*4c30*/  IMAD.MOV.U32 R38, RZ, RZ, R140 ;  /* 0x000000ffff267224 */ /* 0x000fe200078e008c */
[C---:B------:R-:W-:Y:S08]  /*4c40*/  HMMA.16816.F32 R152, R4.reuse, R104, R76 ;  /* 0x000000680498723c */ /* 0x040ff0000000184c */
        /* <DEDUP_REMOVED lines=8> */
[C---:B------:R-:W-:Y:S01]  /*4cd0*/  HMMA.16816.F32 R132, R4.reuse, R100, R28 ;  /* 0x000000640484723c */ /* 0x040fe2000000181c */
[----:B------:R2:W-:Y:S07]  /*4ce0*/  MUFU.EX2 R101, R2 ;  /* 0x0000000200657308 */ /* 0x0005ee0000000800 */
[C---:B------:R-:W-:Y:S01]  /*4cf0*/  HMMA.16816.F32 R28, R4.reuse, R102, R24 ;  /* 0x00000066041c723c */ /* 0x040fe20000001818 */
[----:B------:R-:W4:Y:S06]  /*4d00*/  LDSM.16.MT88.4 R24, [R213+0x9900] ;  /* 0x00990000d518783b */ /* 0x000f2c0000004200 */
[----:B------:R-:W-:Y:S01]  /*4d10*/  IMAD.MOV.U32 R102, RZ, RZ, R87 ;  /* 0x000000ffff667224 */ /* 0x000fe200078e0057 */
[----:B---3--:R-:W-:Y:S01]  /*4d20*/  HMMA.16816.F32 R52, R4, R20, R44 ;  /* 0x000000140434723c */ /* 0x008fe2000000182c */
[----:B--2---:R-:W-:-:S02]  /*4d30*/  FFMA.FTZ R2, R151, c[0x0][0x2d0], -R12 ;  /* 0x0000b40097027a23 */ /* 0x004fc4000001080c */
[----:B------:R-:W-:Y:S02]  /*4d40*/  IMAD.MOV.U32 R103, RZ, RZ, R84 ;  /* 0x000000ffff677224 */ /* 0x000fe400078e0054 */
[----:B------:R2:W3:Y:S01]  /*4d50*/  MUFU.EX2 R37, R2 ;  /* 0x0000000200257308 */ /* 0x0004e20000000800 */
[----:B------:R-:W-:Y:S02]  /*4d60*/  IMAD.MOV.U32 R151, RZ, RZ, R83 ;  /* 0x000000ffff977224 */ /* 0x000fe400078e0053 */
[C---:B------:R-:W-:Y:S01]  /*4d70*/  HMMA.16816.F32 R64, R4.reuse, R22, R64 ;  /* 0x000000160440723c */ /* 0x040fe20000001840 */
[----:B------:R-:W4:Y:S07]  /*4d80*/  LDSM.16.MT88.4 R20, [R214+0x9900] ;  /* 0x00990000d614783b */ /* 0x000f2e0000004200 */
[----:B------:R-:W-:Y:S01]  /*4d90*/  HMMA.16816.F32 R104, R4, R112, R32 ;  /* 0x000000700468723c */ /* 0x000fe20000001820 */
[----:B--2---:R-:W-:-:S02]  /*4da0*/  FFMA.FTZ R2, R150, c[0x0][0x2d0], -R12 ;  /* 0x0000b40096027a23 */ /* 0x004fc4000001080c */
[----:B------:R-:W-:-:S05]  /*4db0*/  IMAD.MOV.U32 R150, RZ, RZ, R88 ;  /* 0x000000ffff967224 */ /* 0x000fca00078e0058 */
[----:B-1----:R-:W-:Y:S01]  /*4dc0*/  HMMA.16816.F32 R48, R4, R8, R124 ;  /* 0x000000080430723c */ /* 0x002fe2000000187c */
[----:B------:R1:W2:Y:S01]  /*4dd0*/  MUFU.EX2 R100, R2 ;  /* 0x0000000200647308 */ /* 0x0002a20000000800 */
[----:B------:R-:W-:Y:S01]  /*4de0*/  IMAD.MOV.U32 R33, RZ, RZ, R90 ;  /* 0x000000ffff217224 */ /* 0x000fe200078e005a */
[----:B------:R-:W-:Y:S01]  /*4df0*/  MOV R35, R86 ;  /* 0x0000005600237202 */ /* 0x000fe20000000f00 */
[----:B------:R-:W-:-:S03]  /*4e00*/  IMAD.MOV.U32 R34, RZ, RZ, R91 ;  /* 0x000000ffff227224 */ /* 0x000fc600078e005b */
[----:B---3--:R-:W-:Y:S01]  /*4e10*/  MOV R126, R37 ;  /* 0x00000025007e7202 */ /* 0x008fe20000000f00 */
[----:B------:R-:W-:Y:S01]  /*4e20*/  HMMA.16816.F32 R44, R4, R10, R120 ;  /* 0x0000000a042c723c */ /* 0x000fe20000001878 */
[----:B------:R-:W3:Y:S01]  /*4e30*/  LDSM.16.MT88.4 R8, [R213+0x1100] ;  /* 0x00110000d508783b */ /* 0x000ee20000004200 */
[----:B------:R-:W-:-:S06]  /*4e40*/  IMAD.MOV.U32 R127, RZ, RZ, R38 ;  /* 0x000000ffff7f7224 */ /* 0x000fcc00078e0026 */
[C---:B----4-:R-:W-:Y:S01]  /*4e50*/  HMMA.16816.F32 R60, R4.reuse, R24, R60 ;  /* 0x00000018043c723c */ /* 0x050fe2000000183c */
[----:B-1----:R-:W-:Y:S01]  /*4e60*/  FFMA.FTZ R2, R149, c[0x0][0x2d0], -R12 ;  /* 0x0000b40095027a23 */ /* 0x002fe2000001080c */
[----:B------:R-:W-:Y:S01]  /*4e70*/  MOV R149, R89 ;  /* 0x0000005900957202 */ /* 0x000fe20000000f00 */
[----:B--2---:R-:W-:Y:S01]  /*4e80*/  IMAD.MOV.U32 R125, RZ, RZ, R100 ;  /* 0x000000ffff7d7224 */ /* 0x004fe200078e0064 */
[----:B------:R-:W-:Y:S01]  /*4e90*/  MOV R100, R85 ;  /* 0x0000005500647202 */ /* 0x000fe20000000f00 */
[----:B------:R1:W2:Y:S02]  /*4ea0*/  MUFU.EX2 R36, R2 ;  /* 0x0000000200247308 */ /* 0x0002a40000000800 */
[----:B------:R-:W-:Y:S01]  /*4eb0*/  MOV R25, R39 ;  /* 0x0000002700197202 */ /* 0x000fe20000000f00 */
[C---:B------:R-:W-:Y:S08]  /*4ec0*/  HMMA.16816.F32 R112, R4.reuse, R114, R40 ;  /* 0x000000720470723c */ /* 0x040ff00000001828 */
[----:B------:R-:W-:Y:S01]  /*4ed0*/  HMMA.16816.F32 R68, R4, R26, R68 ;  /* 0x0000001a0444723c */ /* 0x000fe20000001844 */
[----:B-1----:R-:W-:Y:S01]  /*4ee0*/  FFMA.FTZ R2, R160, c[0x0][0x2d0], -R0 ;  /* 0x0000b400a0027a23 */ /* 0x002fe20000010800 */
[----:B------:R-:W-:-:S05]  /*4ef0*/  MOV R160, R34 ;  /* 0x0000002200a07202 */ /* 0x000fca0000000f00 */
[----:B------:R-:W-:Y:S01]  /*4f00*/  IMAD.MOV.U32 R27, RZ, RZ, R80 ;  /* 0x000000ffff1b7224 */ /* 0x000fe200078e0050 */
[----:B------:R-:W-:Y:S01]  /*4f10*/  HMMA.16816.F32 R40, R4, R20, R128 ;  /* 0x000000140428723c */ /* 0x000fe20000001880 */
[----:B------:R1:W-:Y:S01]  /*4f20*/  MUFU.EX2 R32, R2 ;  /* 0x0000000200207308 */ /* 0x0003e20000000800 */
[----:B------:R-:W-:Y:S01]  /*4f30*/  MOV R26, R82 ;  /* 0x00000052001a7202 */ /* 0x000fe20000000f00 */
[----:B-1----:R-:W-:Y:S02]  /*4f40*/  FFMA.FTZ R2, R163, c[0x0][0x2d0], -R0 ;  /* 0x0000b400a3027a23 */ /* 0x002fe40000010800 */
[----:B--2---:R-:W-:-:S04]  /*4f50*/  IMAD.MOV.U32 R163, RZ, RZ, R36 ;  /* 0x000000ffffa37224 */ /* 0x004fc800078e0024 */
[----:B------:R1:W2:Y:S01]  /*4f60*/  MUFU.EX2 R124, R2 ;  /* 0x00000002007c7308 */ /* 0x0002a20000000800 */
[----:B------:R-:W-:Y:S01]  /*4f70*/  HMMA.16816.F32 R36, R4, R22, R116 ;  /* 0x000000160424723c */ /* 0x000fe20000001874 */
[----:B------:R-:W4:Y:S06]  /*4f80*/  LDSM.16.MT88.4 R20, [R215+0x1100] ;  /* 0x00110000d714783b */ /* 0x000f2c0000004200 */
[----:B------:R-:W-:Y:S02]  /*4f90*/  F2FP.PACK_AB R4, R126, R101 ;  /* 0x000000657e04723e */ /* 0x000fe400000000ff */
[----:B------:R-:W-:Y:S01]  /*4fa0*/  F2FP.PACK_AB R6, R163, R125 ;  /* 0x0000007da306723e */ /* 0x000fe200000000ff */
[----:B-1----:R-:W-:Y:S01]  /*4fb0*/  FFMA.FTZ R2, R162, c[0x0][0x2d0], -R0 ;  /* 0x0000b400a2027a23 */ /* 0x002fe20000010800 */
[----:B--2---:R-:W-:-:S03]  /*4fc0*/  F2FP.PACK_AB R5, R124, R32 ;  /* 0x000000207c05723e */ /* 0x004fc600000000ff */
[----:B------:R1:W-:Y:S02]  /*4fd0*/  MUFU.EX2 R24, R2 ;  /* 0x0000000200187308 */ /* 0x0003e40000000800 */
[----:B-1----:R-:W-:Y:S02]  /*4fe0*/  FFMA.FTZ R2, R161, c[0x0][0x2d0], -R0 ;  /* 0x0000b400a1027a23 */ /* 0x002fe40000010800 */
[----:B------:R-:W-:-:S04]  /*4ff0*/  IMAD.MOV.U32 R161, RZ, RZ, R35 ;  /* 0x000000ffffa17224 */ /* 0x000fc800078e0023 */
[----:B------:R-:W1:Y:S02]  /*5000*/  MUFU.EX2 R162, R2 ;  /* 0x0000000200a27308 */ /* 0x000e640000000800 */
[----:B-1----:R-:W-:Y:S02]  /*5010*/  F2FP.PACK_AB R7, R162, R24 ;  /* 0x00000018a207723e */ /* 0x002fe400000000ff */
[----:B------:R-:W-:-:S05]  /*5020*/  MOV R2, R94 ;  /* 0x0000005e00027202 */ /* 0x000fca0000000f00 */
[C---:B---3--:R-:W-:Y:S07]  /*5030*/  HMMA.16816.F32 R84, R4.reuse, R8, R204 ;  /* 0x000000080454723c */ /* 0x048fee00000018cc */
[----:B------:R-:W-:Y:S01]  /*5040*/  MOV R206, R101 ;  /* 0x0000006500ce7202 */ /* 0x000fe20000000f00 */
[----:B------:R-:W-:Y:S01]  /*5050*/  HMMA.16816.F32 R88, R4, R10, R196 ;  /* 0x0000000a0458723c */ /* 0x000fe200000018c4 */
[----:B------:R-:W1:Y:S01]  /*5060*/  LDSM.16.MT88.4 R8, [R212+0x4100] ;  /* 0x00410000d408783b */ /* 0x000e620000004200 */
[----:B------:R-:W-:Y:S01]  /*5070*/  IMAD.MOV.U32 R207, RZ, RZ, R110 ;  /* 0x000000ffffcf7224 */ /* 0x000fe200078e006e */
[----:B------:R-:W-:Y:S01]  /*5080*/  MOV R204, R108 ;  /* 0x0000006c00cc7202 */ /* 0x000fe20000000f00 */
[----:B------:R-:W-:-:S03]  /*5090*/  IMAD.MOV.U32 R205, RZ, RZ, R32 ;  /* 0x000000ffffcd7224 */ /* 0x000fc600078e0020 */
[----:B------:R-:W-:Y:S01]  /*50a0*/  IMAD.MOV.U32 R196, RZ, RZ, R102 ;  /* 0x000000ffffc47224 */ /* 0x000fe200078e0066 */
[C---:B------:R-:W-:Y:S01]  /*50b0*/  HMMA.16816.F32 R168, R4.reuse, R16, R168 ;  /* 0x0000001004a8723c */ /* 0x040fe200000018a8 */
[----:B------:R-:W-:Y:S01]  /*50c0*/  MOV R197, R103 ;  /* 0x0000006700c57202 */ /* 0x000fe20000000f00 */
[----:B------:R-:W-:Y:S02]  /*50d0*/  IMAD.MOV.U32 R199, RZ, RZ, R100 ;  /* 0x000000ffffc77224 */ /* 0x000fe400078e0064 */
[----:B------:R-:W-:Y:S02]  /*50e0*/  IMAD.MOV.U32 R198, RZ, RZ, R127 ;  /* 0x000000ffffc67224 */ /* 0x000fe400078e007f */
[----:B------:R-:W-:Y:S02]  /*50f0*/  IMAD.MOV.U32 R127, RZ, RZ, R33 ;  /* 0x000000ffff7f7224 */ /* 0x000fe400078e0021 */
[C---:B------:R-:W-:Y:S01]  /*5100*/  HMMA.16816.F32 R80, R4.reuse, R18, R208 ;  /* 0x000000120450723c */ /* 0x040fe200000018d0 */
[----:B------:R-:W2:Y:S04]  /*5110*/  LDSM.16.MT88.4 R16, [R214+0x1100] ;  /* 0x00110000d610783b */ /* 0x000ea80000004200 */
[----:B------:R-:W-:Y:S02]  /*5120*/  LDSM.16.MT88.4 R32, [R212+0x7100] ;  /* 0x00710000d420783b */ /* 0x000fe40000004200 */
[----:B------:R-:W-:Y:S01]  /*5130*/  IMAD.MOV.U32 R209, RZ, RZ, R92 ;  /* 0x000000ffffd17224 */ /* 0x000fe200078e005c */
[----:B----4-:R-:W-:Y:S01]  /*5140*/  HMMA.16816.F32 R100, R4, R22, R192 ;  /* 0x000000160464723c */ /* 0x010fe200000018c0 */
[----:B------:R-:W-:-:S02]  /*5150*/  IMAD.MOV.U32 R210, RZ, RZ, R93 ;  /* 0x000000ffffd27224 */ /* 0x000fc400078e005d */
[----:B------:R-:W-:Y:S02]  /*5160*/  IMAD.MOV.U32 R211, RZ, RZ, R95 ;  /* 0x000000ffffd37224 */ /* 0x000fe400078e005f */
[----:B------:R-:W-:-:S03]  /*5170*/  IMAD.MOV.U32 R208, RZ, RZ, R111 ;  /* 0x000000ffffd07224 */ /* 0x000fc600078e006f */
[C---:B------:R-:W-:Y:S01]  /*5180*/  HMMA.16816.F32 R92, R4.reuse, R20, R200 ;  /* 0x00000014045c723c */ /* 0x040fe200000018c8 */
[----:B------:R-:W3:Y:S06]  /*5190*/  LDSM.16.MT88.4 R20, [R213+0x4100] ;  /* 0x00410000d514783b */ /* 0x000eec0000004200 */
[----:B------:R-:W-:Y:S01]  /*51a0*/  IMAD.MOV.U32 R203, RZ, RZ, R109 ;  /* 0x000000ffffcb7224 */ /* 0x000fe200078e006d */
[----:B------:R-:W-:Y:S01]  /*51b0*/  MOV R202, R211 ;  /* 0x000000d300ca7202 */ /* 0x000fe20000000f00 */
[----:B-1----:R-:W-:Y:S01]  /*51c0*/  HMMA.16816.F32 R120, R4, R8, R180 ;  /* 0x000000080478723c */ /* 0x002fe200000018b4 */
[----:B------:R-:W-:Y:S01]  /*51d0*/  IMAD.MOV.U32 R201, RZ, RZ, R196 ;  /* 0x000000ffffc97224 */ /* 0x000fe200078e00c4 */
[----:B------:R-:W-:Y:S01]  /*51e0*/  MOV R196, R149 ;  /* 0x0000009500c47202 */ /* 0x000fe20000000f00 */
[----:B------:R-:W-:-:S02]  /*51f0*/  IMAD.MOV.U32 R149, RZ, RZ, R150 ;  /* 0x000000ffff957224 */ /* 0x000fc400078e0096 */
[----:B------:R-:W-:Y:S02]  /*5200*/  IMAD.MOV.U32 R200, RZ, RZ, R127 ;  /* 0x000000ffffc87224 */ /* 0x000fe400078e007f */
[----:B------:R-:W-:Y:S01]  /*5210*/  IMAD.MOV.U32 R150, RZ, RZ, R151 ;  /* 0x000000ffff967224 */ /* 0x000fe200078e0097 */
[----:B------:R-:W-:Y:S01]  /*5220*/  HMMA.16816.F32 R192, R4, R10, R172 ;  /* 0x0000000a04c0723c */ /* 0x000fe200000018ac */
[----:B------:R-:W1:Y:S01]  /*5230*/  LDSM.16.MT88.4 R8, [R214+0x4100] ;  /* 0x00410000d608783b */ /* 0x000e620000004200 */
[----:B------:R-:W-:Y:S01]  /*5240*/  MOV R151, R26 ;  /* 0x0000001a00977202 */ /* 0x000fe20000000f00 */
[----:B------:R-:W-:Y:S02]  /*5250*/  IMAD.MOV.U32 R127, RZ, RZ, R25 ;  /* 0x000000ffff7f7224 */ /* 0x000fe400078e0019 */
[----:B------:R-:W-:-:S03]  /*5260*/  IMAD.MOV.U32 R211, RZ, RZ, R162 ;  /* 0x000000ffffd37224 */ /* 0x000fc600078e00a2 */
[C---:B--2---:R-:W-:Y:S08]  /*5270*/  HMMA.16816.F32 R108, R4.reuse, R16, R188 ;  /* 0x00000010046c723c */ /* 0x044ff000000018bc */
[C---:B------:R-:W-:Y:S01]  /*5280*/  HMMA.16816.F32 R116, R4.reuse, R18, R184 ;  /* 0x000000120474723c */ /* 0x040fe200000018b8 */
[----:B------:R-:W2:Y:S07]  /*5290*/  LDSM.16.MT88.4 R16, [R215+0x4100] ;  /* 0x00410000d710783b */ /* 0x000eae0000004200 */
[C---:B---3--:R-:W-:Y:S08]  /*52a0*/  HMMA.16816.F32 R188, R4.reuse, R20, R176 ;  /* 0x0000001404bc723c */ /* 0x048ff000000018b0 */
[C---:B------:R-:W-:Y:S01]  /*52b0*/  HMMA.16816.F32 R184, R4.reuse, R22, R156 ;  /* 0x0000001604b8723c */ /* 0x040fe2000000189c */
[----:B------:R-:W3:Y:S06]  /*52c0*/  LDSM.16.MT88.4 R20, [R215+0x7100] ;  /* 0x00710000d714783b */ /* 0x000eec0000004200 */
[----:B------:R-:W-:Y:S01]  /*52d0*/  MOV R159, R204 ;  /* 0x000000cc009f7202 */ /* 0x000fe20000000f00 */
[----:B------:R-:W-:Y:S01]  /*52e0*/  IMAD.MOV.U32 R158, RZ, RZ, R197 ;  /* 0x000000ffff9e7224 */ /* 0x000fe200078e00c5 */
[----:B-1----:R-:W-:Y:S01]  /*52f0*/  HMMA.16816.F32 R176, R4, R8, R132 ;  /* 0x0000000804b0723c */ /* 0x002fe20000001884 */
[----:B------:R-:W-:Y:S01]  /*5300*/  MOV R204, R24 ;  /* 0x0000001800cc7202 */ /* 0x000fe20000000f00 */
[----:B------:R-:W-:-:S02]  /*5310*/  IMAD.MOV.U32 R197, RZ, RZ, R209 ;  /* 0x000000ffffc57224 */ /* 0x000fc400078e00d1 */
[----:B------:R-:W-:Y:S01]  /*5320*/  IMAD.MOV.U32 R209, RZ, RZ, R210 ;  /* 0x000000ffffd17224 */ /* 0x000fe200078e00d2 */
[----:B------:R-:W-:Y:S02]  /*5330*/  MOV R210, R163 ;  /* 0x000000a300d27202 */ /* 0x000fe40000000f00 */
[----:B------:R-:W-:Y:S01]  /*5340*/  IMAD.MOV.U32 R132, RZ, RZ, R27 ;  /* 0x000000ffff847224 */ /* 0x000fe200078e001b */
[----:B------:R-:W-:Y:S01]  /*5350*/  HMMA.16816.F32 R172, R4, R10, R28 ;  /* 0x0000000a04ac723c */ /* 0x000fe2000000181c */
[----:B------:R-:W1:Y:S01]  /*5360*/  LDSM.16.MT88.4 R24, [R213+0x7100] ;  /* 0x00710000d518783b */ /* 0x000e620000004200 */
[----:B------:R-:W-:Y:S01]  /*5370*/  MOV R134, R203 ;  /* 0x000000cb00867202 */ /* 0x000fe20000000f00 */
[----:B------:R-:W-:Y:S01]  /*5380*/  IMAD.MOV.U32 R203, RZ, RZ, R161 ;  /* 0x000000ffffcb7224 */ /* 0x000fe200078e00a1 */
[----:B------:R-:W-:Y:S01]  /*5390*/  MOV R135, R148 ;  /* 0x0000009400877202 */ /* 0x000fe20000000f00 */
[----:B------:R-:W-:Y:S01]  /*53a0*/  LDSM.16.MT88.4 R8, [R212+0xa100] ;  /* 0x00a10000d408783b */ /* 0x000fe20000004200 */
[----:B------:R-:W-:-:S02]  /*53b0*/  IMAD.MOV.U32 R133, RZ, RZ, R160 ;  /* 0x000000ffff857224 */ /* 0x000fc400078e00a0 */
[C---:B--2---:R-:W-:Y:S01]  /*53c0*/  HMMA.16816.F32 R128, R4.reuse, R16, R152 ;  /* 0x000000100480723c */ /* 0x044fe20000001898 */
[----:B------:R-:W-:Y:S07]  /*53d0*/  LDSM.16.MT88.4 R28, [R213+0xa100] ;  /* 0x00a10000d51c783b */ /* 0x000fee0000004200 */
[C---:B------:R-:W-:Y:S01]  /*53e0*/  HMMA.16816.F32 R180, R4.reuse, R18, R144 ;  /* 0x0000001204b4723c */ /* 0x040fe20000001890 */
[----:B------:R-:W2:Y:S07]  /*53f0*/  LDSM.16.MT88.4 R16, [R214+0x7100] ;  /* 0x00710000d610783b */ /* 0x000eae0000004200 */
[C---:B------:R-:W-:Y:S07]  /*5400*/  HMMA.16816.F32 R160, R4.reuse, R32, R140 ;  /* 0x0000002004a0723c */ /* 0x040fee000000188c */
[----:B------:R-:W-:Y:S01]  /*5410*/  IMAD.MOV.U32 R143, RZ, RZ, R158 ;  /* 0x000000ffff8f7224 */ /* 0x000fe200078e009e */
[----:B---3--:R-:W-:Y:S01]  /*5420*/  HMMA.16816.F32 R144, R4, R20, R96 ;  /* 0x000000140490723c */ /* 0x008fe20000001860 */
[----:B------:R-:W-:Y:S01]  /*5430*/  IMAD.MOV.U32 R142, RZ, RZ, R159 ;  /* 0x000000ffff8e7224 */ /* 0x000fe200078e009f */
[----:B------:R-:W-:Y:S01]  /*5440*/  MOV R141, R202 ;  /* 0x000000ca008d7202 */ /* 0x000fe20000000f00 */
[----:B------:R-:W-:-:S04]  /*5450*/  IMAD.MOV.U32 R140, RZ, RZ, R203 ;  /* 0x000000ffff8c7224 */ /* 0x000fc800078e00cb */
[----:B------:R-:W-:Y:S01]  /*5460*/  IMAD.MOV.U32 R98, RZ, RZ, R125 ;  /* 0x000000ffff627224 */ /* 0x000fe200078e007d */
[----:B------:R-:W-:Y:S01]  /*5470*/  HMMA.16816.F32 R156, R4, R34, R136 ;  /* 0x00000022049c723c */ /* 0x000fe20000001888 */
[----:B------:R-:W-:Y:S01]  /*5480*/  MOV R97, R124 ;  /* 0x0000007c00617202 */ /* 0x000fe20000000f00 */
[----:B------:R-:W-:Y:S01]  /*5490*/  IMAD.MOV.U32 R96, RZ, RZ, R126 ;  /* 0x000000ffff607224 */ /* 0x000fe200078e007e */
[----:B------:R-:W-:Y:S01]  /*54a0*/  LDSM.16.MT88.4 R32, [R212+0x4900] ;  /* 0x00490000d420783b */ /* 0x000fe20000004200 */
[----:B------:R-:W-:-:S03]  /*54b0*/  IMAD.MOV.U32 R99, RZ, RZ, R204 ;  /* 0x000000ffff637224 */ /* 0x000fc600078e00cc */
[----:B------:R-:W-:Y:S01]  /*54c0*/  IMAD.MOV.U32 R139, RZ, RZ, R196 ;  /* 0x000000ffff8b7224 */ /* 0x000fe200078e00c4 */
[----:B------:R-:W-:Y:S01]  /*54d0*/  MOV R138, R149 ;  /* 0x00000095008a7202 */ /* 0x000fe20000000f00 */
[----:B------:R-:W-:Y:S01]  /*54e0*/  IMAD.MOV.U32 R196, RZ, RZ, R150 ;  /* 0x000000ffffc47224 */ /* 0x000fe200078e0096 */
[----:B-1----:R-:W-:Y:S01]  /*54f0*/  HMMA.16816.F32 R152, R4, R26, R112 ;  /* 0x0000001a0498723c */ /* 0x002fe20000001870 */
[----:B------:R-:W-:Y:S02]  /*5500*/  IMAD.MOV.U32 R137, RZ, RZ, R151 ;  /* 0x000000ffff897224 */ /* 0x000fe400078e0097 */
[----:B------:R-:W-:-:S05]  /*5510*/  IMAD.MOV.U32 R136, RZ, RZ, R127 ;  /* 0x000000ffff887224 */ /* 0x000fca00078e007f */
[C---:B------:R-:W-:Y:S01]  /*5520*/  HMMA.16816.F32 R148, R4.reuse, R24, R104 ;  /* 0x000000180494723c */ /* 0x040fe20000001868 */
[----:B------:R-:W-:Y:S07]  /*5530*/  LDSM.16.MT88.4 R24, [R212+0x1900] ;  /* 0x00190000d418783b */ /* 0x000fee0000004200 */
[C---:B--2---:R-:W-:Y:S08]  /*5540*/  HMMA.16816.F32 R112, R4.reuse, R16, R72 ;  /* 0x000000100470723c */ /* 0x044ff00000001848 */
[C---:B------:R-:W-:Y:S01]  /*5550*/  HMMA.16816.F32 R104, R4.reuse, R18, R56 ;  /* 0x000000120468723c */ /* 0x040fe20000001838 */
[----:B------:R-:W1:Y:S06]  /*5560*/  LDSM.16.MT88.4 R16, [R214+0xa100] ;  /* 0x00a10000d610783b */ /* 0x000e6c0000004200 */
[----:B------:R-:W-:Y:S01]  /*5570*/  IMAD.MOV.U32 R58, RZ, RZ, R206 ;  /* 0x000000ffff3a7224 */ /* 0x000fe200078e00ce */
[----:B------:R-:W-:Y:S01]  /*5580*/  HMMA.16816.F32 R124, R4, R22, R76 ;  /* 0x00000016047c723c */ /* 0x000fe2000000184c */
[----:B------:R-:W-:Y:S01]  /*5590*/  MOV R56, R208 ;  /* 0x000000d000387202 */ /* 0x000fe20000000f00 */
[----:B------:R-:W-:Y:S01]  /*55a0*/  IMAD.MOV.U32 R57, RZ, RZ, R207 ;  /* 0x000000ffff397224 */ /* 0x000fe200078e00cf */
[----:B------:R-:W-:Y:S01]  /*55b0*/  LDSM.16.MT88.4 R20, [R213+0x1900] ;  /* 0x00190000d514783b */ /* 0x000fe20000004200 */
[----:B------:R-:W-:-:S04]  /*55c0*/  MOV R59, R205 ;  /* 0x000000cd003b7202 */ /* 0x000fc80000000f00 */
[C---:B------:R-:W-:Y:S08]  /*55d0*/  HMMA.16816.F32 R76, R4.reuse, R8, R52 ;  /* 0x00000008044c723c */ /* 0x040ff00000001834 */
[C---:B------:R-:W-:Y:S01]  /*55e0*/  HMMA.16816.F32 R72, R4.reuse, R10, R64 ;  /* 0x0000000a0448723c */ /* 0x040fe20000001840 */
[----:B------:R-:W2:Y:S06]  /*55f0*/  LDSM.16.MT88.4 R8, [R215+0xa100] ;  /* 0x00a10000d708783b */ /* 0x000eac0000004200 */
[----:B------:R-:W-:Y:S01]  /*5600*/  IMAD.MOV.U32 R66, RZ, RZ, R2 ;  /* 0x000000ffff427224 */ /* 0x000fe200078e0002 */
[----:B------:R-:W-:Y:S01]  /*5610*/  HMMA.16816.F32 R60, R4, R28, R60 ;  /* 0x0000001c043c723c */ /* 0x000fe2000000183c */
[----:B------:R-:W-:Y:S01]  /*5620*/  FFMA.FTZ R2, R248, c[0x0][0x2d0], -R12 ;  /* 0x0000b400f8027a23 */ /* 0x000fe2000001080c */
[----:B------:R-:W-:Y:S01]  /*5630*/  MOV R248, R99 ;  /* 0x0000006300f87202 */ /* 0x000fe20000000f00 */
[----:B------:R-:W-:-:S02]  /*5640*/  IMAD.MOV.U32 R67, RZ, RZ, R209 ;  /* 0x000000ffff437224 */ /* 0x000fc400078e00d1 */
[----:B------:R3:W-:Y:S03]  /*5650*/  MUFU.EX2 R206, R2 ;  /* 0x0000000200ce7308 */ /* 0x0007e60000000800 */
[C---:B------:R-:W-:Y:S01]  /*5660*/  HMMA.16816.F32 R68, R4.reuse, R30, R68 ;  /* 0x0000001e0444723c */ /* 0x040fe20000001844 */
[----:B------:R-:W-:Y:S07]  /*5670*/  LDSM.16.MT88.4 R28, [R213+0x7900] ;  /* 0x00790000d51c783b */ /* 0x000fee0000004200 */
[----:B-1----:R-:W-:Y:S01]  /*5680*/  HMMA.16816.F32 R40, R4, R16, R40 ;  /* 0x000000100428723c */ /* 0x002fe20000001828 */
[----:B---3--:R-:W-:-:S02]  /*5690*/  FFMA.FTZ R2, R246, c[0x0][0x2d0], -R12 ;  /* 0x0000b400f6027a23 */ /* 0x008fc4000001080c */
[----:B------:R-:W-:-:S05]  /*56a0*/  IMAD.MOV.U32 R246, RZ, RZ, R98 ;  /* 0x000000fffff67224 */ /* 0x000fca00078e0062 */
[C---:B------:R-:W-:Y:S01]  /*56b0*/  HMMA.16816.F32 R36, R4.reuse, R18, R36 ;  /* 0x000000120424723c */ /* 0x040fe20000001824 */
[----:B------:R1:W3:Y:S01]  /*56c0*/  MUFU.EX2 R209, R2 ;  /* 0x0000000200d17308 */ /* 0x0002e20000000800 */
[----:B------:R-:W4:Y:S06]  /*56d0*/  LDSM.16.MT88.4 R16, [R215+0x1900] ;  /* 0x00190000d710783b */ /* 0x000f2c0000004200 */
[----:B--2---:R-:W-:Y:S01]  /*56e0*/  HMMA.16816.F32 R48, R4, R8, R48 ;  /* 0x000000080430723c */ /* 0x004fe20000001830 */
[----:B-1----:R-:W-:-:S07]  /*56f0*/  FFMA.FTZ R2, R165, c[0x0][0x2d0], -R12 ;  /* 0x0000b400a5027a23 */ /* 0x002fce000001080c */
[----:B------:R-:W-:Y:S01]  /*5700*/  HMMA.16816.F32 R44, R4, R10, R44 ;  /* 0x0000000a042c723c */ /* 0x000fe2000000182c */
[----:B------:R-:W1:Y:S01]  /*5710*/  LDSM.16.MT88.4 R8, [R214+0x1900] ;  /* 0x00190000d608783b */ /* 0x000e620000004200 */
[----:B------:R-:W-:Y:S01]  /*5720*/  IMAD.MOV.U32 R165, RZ, RZ, R139 ;  /* 0x000000ffffa57224 */ /* 0x000fe200078e008b */
[----:B------:R2:W-:Y:S04]  /*5730*/  MUFU.EX2 R208, R2 ;  /* 0x0000000200d07308 */ /* 0x0005e80000000800 */
[----:B------:R-:W-:Y:S02]  /*5740*/  FFMA.FTZ R4, R251, c[0x0][0x2d0], -R0 ;  /* 0x0000b400fb047a23 */ /* 0x000fe40000010800 */
[----:B------:R-:W-:Y:S02]  /*5750*/  IMAD.MOV.U32 R251, RZ, RZ, R59 ;  /* 0x000000fffffb7224 */ /* 0x000fe400078e003b */
[----:B------:R3:W-:Y:S01]  /*5760*/  MUFU.EX2 R202, R4 ;  /* 0x0000000400ca7308 */ /* 0x0007e20000000800 */
[----:B--2---:R-:W-:Y:S01]  /*5770*/  FFMA.FTZ R2, R166, c[0x0][0x2d0], -R12 ;  /* 0x0000b400a6027a23 */ /* 0x004fe2000001080c */
[----:B------:R-:W-:-:S06]  /*5780*/  MOV R166, R141 ;  /* 0x0000008d00a67202 */ /* 0x000fcc0000000f00 */
[----:B------:R2:W2:Y:S01]  /*5790*/  MUFU.EX2 R207, R2 ;  /* 0x0000000200cf7308 */ /* 0x0004a20000000800 */
[----:B---3--:R-:W-:Y:S01]  /*57a0*/  F2FP.PACK_AB R4, R209, R206 ;  /* 0x000000ced104723e */ /* 0x008fe200000000ff */
[----:B--2---:R-:W-:Y:S01]  /*57b0*/  FFMA.FTZ R2, R249, c[0x0][0x2d0], -R0 ;  /* 0x0000b400f9027a23 */ /* 0x004fe20000010800 */
[----:B------:R-:W-:Y:S01]  /*57c0*/  F2FP.PACK_AB R6, R207, R208 ;  /* 0x000000d0cf06723e */ /* 0x000fe200000000ff */
[----:B------:R-:W-:-:S04]  /*57d0*/  IMAD.MOV.U32 R249, RZ, RZ, R97 ;  /* 0x000000fffff97224 */ /* 0x000fc800078e0061 */
[----:B------:R2:W-:Y:S02]  /*57e0*/  MUFU.EX2 R205, R2 ;  /* 0x0000000200cd7308 */ /* 0x0005e40000000800 */
[----:B--2---:R-:W-:Y:S01]  /*57f0*/  FFMA.FTZ R2, R250, c[0x0][0x2d0], -R0 ;  /* 0x0000b400fa027a23 */ /* 0x004fe20000010800 */
[----:B------:R-:W-:-:S05]  /*5800*/  MOV R250, R96 ;  /* 0x0000006000fa7202 */ /* 0x000fca0000000f00 */
[----:B------:R2:W3:Y:S02]  /*5810*/  MUFU.EX2 R204, R2 ;  /* 0x0000000200cc7308 */ /* 0x0004e40000000800 */
[----:B--2---:R-:W-:Y:S01]  /*5820*/  FFMA.FTZ R2, R252, c[0x0][0x2d0], -R0 ;  /* 0x0000b400fc027a23 */ /* 0x004fe20000010800 */
[----:B---3--:R-:W-:Y:S01]  /*5830*/  F2FP.PACK_AB R5, R204, R205 ;  /* 0x000000cdcc05723e */ /* 0x008fe200000000ff */
[----:B------:R-:W-:-:S04]  /*5840*/  IMAD.MOV.U32 R252, RZ, RZ, R58 ;  /* 0x000000fffffc7224 */ /* 0x000fc800078e003a */
[----:B------:R-:W2:Y:S02]  /*5850*/  MUFU.EX2 R203, R2 ;  /* 0x0000000200cb7308 */ /* 0x000ea40000000800 */
[----:B--2---:R-:W-:Y:S01]  /*5860*/  F2FP.PACK_AB R7, R203, R202 ;  /* 0x000000cacb07723e */ /* 0x004fe200000000ff */
[----:B------:R-:W-:-:S04]  /*5870*/  IMAD.MOV.U32 R2, RZ, RZ, R142 ;  /* 0x000000ffff027224 */ /* 0x000fc800078e008e */
[----:B------:R-:W-:Y:S02]  /*5880*/  FFMA.FTZ R2, R2, c[0x0][0x2d0], -R12 ;  /* 0x0000b40002027a23 */ /* 0x000fe4000001080c */
[C---:B------:R-:W-:Y:S07]  /*5890*/  HMMA.16816.F32 R52, R4.reuse, R26, R80 ;  /* 0x0000001a0434723c */ /* 0x040fee0000001850 */
[----:B------:R-:W-:Y:S01]  /*58a0*/  MOV R83, R66 ;  /* 0x0000004200537202 */ /* 0x000fe20000000f00 */
[----:B------:R-:W-:Y:S01]  /*58b0*/  IMAD.MOV.U32 R82, RZ, RZ, R67 ;  /* 0x000000ffff527224 */ /* 0x000fe200078e0043 */
[----:B------:R-:W-:Y:S01]  /*58c0*/  MOV R80, R57 ;  /* 0x0000003900507202 */ /* 0x000fe20000000f00 */
[----:B------:R-:W-:Y:S01]  /*58d0*/  IMAD.MOV.U32 R81, RZ, RZ, R56 ;  /* 0x000000ffff517224 */ /* 0x000fe200078e0038 */
[C---:B------:R-:W-:Y:S08]  /*58e0*/  HMMA.16816.F32 R64, R4.reuse, R22, R88 ;  /* 0x000000160440723c */ /* 0x040ff00000001858 */
[C---:B------:R-:W-:Y:S01]  /*58f0*/  HMMA.16816.F32 R56, R4.reuse, R20, R84 ;  /* 0x000000140438723c */ /* 0x040fe20000001854 */
[----:B------:R-:W-:Y:S07]  /*5900*/  LDSM.16.MT88.4 R20, [R215+0x4900] ;  /* 0x00490000d714783b */ /* 0x000fee0000004200 */
[C---:B----4-:R-:W-:Y:S08]  /*5910*/  HMMA.16816.F32 R84, R4.reuse, R16, R92 ;  /* 0x000000100454723c */ /* 0x050ff0000000185c */
[C---:B------:R-:W-:Y:S01]  /*5920*/  HMMA.16816.F32 R88, R4.reuse, R18, R100 ;  /* 0x000000120458723c */ /* 0x040fe20000001864 */
[----:B------:R-:W2:Y:S07]  /*5930*/  LDSM.16.MT88.4 R16, [R214+0x4900] ;  /* 0x00490000d610783b */ /* 0x000eae0000004200 */
[C---:B------:R-:W-:Y:S01]  /*5940*/  HMMA.16816.F32 R168, R4.reuse, R24, R168 ;  /* 0x0000001804a8723c */ /* 0x040fe200000018a8 */
[----:B------:R-:W3:Y:S07]  /*5950*/  LDSM.16.MT88.4 R24, [R213+0x4900] ;  /* 0x00490000d518783b */ /* 0x000eee0000004200 */
[C---:B-1----:R-:W-:Y:S08]  /*5960*/  HMMA.16816.F32 R92, R4.reuse, R8, R108 ;  /* 0x00000008045c723c */ /* 0x042ff0000000186c */
[C---:B------:R-:W-:Y:S01]  /*5970*/  HMMA.16816.F32 R96, R4.reuse, R10, R116 ;  /* 0x0000000a0460723c */ /* 0x040fe20000001874 */
[----:B------:R-:W1:Y:S07]  /*5980*/  LDSM.16.MT88.4 R8, [R212+0x7900] ;  /* 0x00790000d408783b */ /* 0x000e6e0000004200 */
[C---:B------:R-:W-:Y:S07]  /*5990*/  HMMA.16816.F32 R100, R4.reuse, R32, R120 ;  /* 0x000000200464723c */ /* 0x040fee0000001878 */
[----:B------:R-:W-:Y:S01]  /*59a0*/  IMAD.MOV.U32 R33, RZ, RZ, R136 ;  /* 0x000000ffff217224 */ /* 0x000fe200078e0088 */
[----:B------:R-:W-:Y:S01]  /*59b0*/  HMMA.16816.F32 R108, R4, R34, R192 ;  /* 0x00000022046c723c */ /* 0x000fe200000018c0 */
[----:B------:R-:W-:-:S06]  /*59c0*/  IMAD.MOV.U32 R32, RZ, RZ, R143 ;  /* 0x000000ffff207224 */ /* 0x000fcc00078e008f */
[----:B------:R-:W-:Y:S01]  /*59d0*/  IMAD.MOV.U32 R194, RZ, RZ, R137 ;  /* 0x000000ffffc27224 */ /* 0x000fe200078e0089 */
[----:B------:R-:W-:Y:S01]  /*59e0*/  MOV R193, R138 ;  /* 0x0000008a00c17202 */ /* 0x000fe20000000f00 */
[----:B------:R-:W-:Y:S01]  /*59f0*/  IMAD.MOV.U32 R192, RZ, RZ, R140 ;  /* 0x000000ffffc07224 */ /* 0x000fe200078e008c */
[----:B--2---:R-:W-:Y:S01]  /*5a00*/  HMMA.16816.F32 R136, R4, R16, R176 ;  /* 0x000000100488723c */ /* 0x004fe200000018b0 */
[----:B------:R-:W-:Y:S01]  /*5a10*/  MOV R195, R132 ;  /* 0x0000008400c37202 */ /* 0x000fe20000000f00 */
[----:B------:R-:W-:Y:S02]  /*5a20*/  IMAD.MOV.U32 R34, RZ, RZ, R133 ;  /* 0x000000ffff227224 */ /* 0x000fe400078e0085 */
[----:B------:R-:W-:-:S04]  /*5a30*/  IMAD.MOV.U32 R35, RZ, RZ, R134 ;  /* 0x000000ffff237224 */ /* 0x000fc800078e0086 */
[C---:B------:R-:W-:Y:S01]  /*5a40*/  HMMA.16816.F32 R140, R4.reuse, R18, R172 ;  /* 0x00000012048c723c */ /* 0x040fe200000018ac */
[----:B------:R-:W2:Y:S07]  /*5a50*/  LDSM.16.MT88.4 R16, [R215+0x7900] ;  /* 0x00790000d710783b */ /* 0x000eae0000004200 */
[C---:B---3--:R-:W-:Y:S07]  /*5a60*/  HMMA.16816.F32 R116, R4.reuse, R24, R188 ;  /* 0x000000180474723c */ /* 0x048fee00000018bc */
[----:B------:R-:W-:Y:S01]  /*5a70*/  MOV R25, R135 ;  /* 0x0000008700197202 */ /* 0x000fe20000000f00 */
[C---:B------:R-:W-:Y:S08]  /*5a80*/  HMMA.16816.F32 R120, R4.reuse, R26, R184 ;  /* 0x0000001a0478723c */ /* 0x040ff000000018b8 */
[C---:B-1----:R-:W-:Y:S08]  /*5a90*/  HMMA.16816.F32 R184, R4.reuse, R8, R160 ;  /* 0x0000000804b8723c */ /* 0x042ff000000018a0 */
[C---:B------:R-:W-:Y:S01]  /*5aa0*/  HMMA.16816.F32 R188, R4.reuse, R10, R156 ;  /* 0x0000000a04bc723c */ /* 0x040fe2000000189c */
[----:B------:R-:W1:Y:S07]  /*5ab0*/  LDSM.16.MT88.4 R8, [R214+0x7900] ;  /* 0x00790000d608783b */ /* 0x000e6e0000004200 */
[C---:B------:R-:W-:Y:S08]  /*5ac0*/  HMMA.16816.F32 R132, R4.reuse, R22, R180 ;  /* 0x000000160484723c */ /* 0x040ff000000018b4 */
[C---:B------:R-:W-:Y:S07]  /*5ad0*/  HMMA.16816.F32 R180, R4.reuse, R28, R148 ;  /* 0x0000001c04b4723c */ /* 0x040fee0000001894 */
[----:B------:R-:W-:Y:S01]  /*5ae0*/  IMAD.MOV.U32 R29, RZ, RZ, R25 ;  /* 0x000000ffff1d7224 */ /* 0x000fe200078e0019 */
[----:B------:R-:W-:Y:S01]  /*5af0*/  HMMA.16816.F32 R128, R4, R20, R128 ;  /* 0x000000140480723c */ /* 0x000fe20000001880 */
[----:B------:R-:W3:Y:S01]  /*5b00*/  LDSM.16.MT88.4 R20, [R212+0xa900] ;  /* 0x00a90000d414783b */ /* 0x000ee20000004200 */
[----:B------:R-:W-:-:S02]  /*5b10*/  IMAD.MOV.U32 R28, RZ, RZ, R194 ;  /* 0x000000ffff1c7224 */ /* 0x000fc400078e00c2 */
[----:B------:R-:W-:Y:S01]  /*5b20*/  IMAD.MOV.U32 R194, RZ, RZ, R221 ;  /* 0x000000ffffc27224 */ /* 0x000fe200078e00dd */
[----:B------:R-:W-:Y:S03]  /*5b30*/  LDSM.16.MT88.4 R24, [R213+0xa900] ;  /* 0x00a90000d518783b */ /* 0x000fe60000004200 */
[C---:B--2---:R-:W-:Y:S01]  /*5b40*/  HMMA.16816.F32 R148, R4.reuse, R16, R144 ;  /* 0x000000100494723c */ /* 0x044fe20000001890 */
[----:B------:R2:W5:Y:S06]  /*5b50*/  LDL.LU R221, [R1+0x50] ;  /* 0x0000500001dd7983 */ /* 0x00056c0000300800 */
[----:B------:R-:W-:Y:S01]  /*5b60*/  IMAD.MOV.U32 R145, RZ, RZ, R29 ;  /* 0x000000ffff917224 */ /* 0x000fe200078e001d */
[----:B------:R-:W-:Y:S01]  /*5b70*/  HMMA.16816.F32 R176, R4, R30, R152 ;  /* 0x0000001e04b0723c */ /* 0x000fe20000001898 */
[----:B------:R-:W-:Y:S01]  /*5b80*/  IMAD.MOV.U32 R147, RZ, RZ, R35 ;  /* 0x000000ffff937224 */ /* 0x000fe200078e0023 */
[----:B------:R-:W-:Y:S01]  /*5b90*/  MOV R146, R34 ;  /* 0x0000002200927202 */ /* 0x000fe20000000f00 */
[----:B------:R-:W-:Y:S01]  /*5ba0*/  IMAD.MOV.U32 R29, RZ, RZ, R33 ;  /* 0x000000ffff1d7224 */ /* 0x000fe200078e0021 */
[----:B------:R-:W-:Y:S01]  /*5bb0*/  MOV R34, R80 ;  /* 0x0000005000227202 */ /* 0x000fe20000000f00 */
[----:B------:R-:W-:-:S02]  /*5bc0*/  IMAD.MOV.U32 R35, RZ, RZ, R81 ;  /* 0x000000ffff237224 */ /* 0x000fc400078e0051 */
[----:B------:R-:W-:Y:S01]  /*5bd0*/  MOV R31, R193 ;  /* 0x000000c1001f7202 */ /* 0x000fe20000000f00 */
[----:B------:R-:W-:Y:S01]  /*5be0*/  IMAD.MOV.U32 R193, RZ, RZ, R198 ;  /* 0x000000ffffc17224 */ /* 0x000fe200078e00c6 */
[----:B-1----:R-:W-:Y:S01]  /*5bf0*/  HMMA.16816.F32 R160, R4, R8, R112 ;  /* 0x0000000804a0723c */ /* 0x002fe20000001870 */
[----:B------:R1:W-:Y:S01]  /*5c00*/  MUFU.EX2 R198, R2 ;  /* 0x0000000200c67308 */ /* 0x0003e20000000800 */
[----:B------:R-:W-:Y:S01]  /*5c10*/  IMAD.MOV.U32 R30, RZ, RZ, R192 ;  /* 0x000000ffff1e7224 */ /* 0x000fe200078e00c0 */
[----:B------:R-:W-:Y:S01]  /*5c20*/  MOV R192, R83 ;  /* 0x0000005300c07202 */ /* 0x000fe20000000f00 */
[----:B------:R-:W-:Y:S01]  /*5c30*/  IMAD.MOV.U32 R33, RZ, RZ, R82 ;  /* 0x000000ffff217224 */ /* 0x000fe200078e0052 */
[----:B------:R-:W-:-:S03]  /*5c40*/  MOV R144, R146 ;  /* 0x0000009200907202 */ /* 0x000fc60000000f00 */
[----:B------:R-:W-:Y:S01]  /*5c50*/  HMMA.16816.F32 R156, R4, R10, R104 ;  /* 0x0000000a049c723c */ /* 0x000fe20000001868 */
[----:B------:R-:W4:Y:S01]  /*5c60*/  LDSM.16.MT88.4 R8, [R215+0xa900] ;  /* 0x00a90000d708783b */ /* 0x000f220000004200 */
[----:B------:R-:W-:-:S06]  /*5c70*/  IMAD.MOV.U32 R146, RZ, RZ, R30 ;  /* 0x000000ffff927224 */ /* 0x000fcc00078e001e */
[C---:B------:R-:W-:Y:S01]  /*5c80*/  HMMA.16816.F32 R172, R4.reuse, R18, R124 ;  /* 0x0000001204ac723c */ /* 0x040fe2000000187c */
[----:B-1----:R-:W-:Y:S02]  /*5c90*/  FFMA.FTZ R2, R145, c[0x0][0x2d0], -R12 ;  /* 0x0000b40091027a23 */ /* 0x002fe4000001080c */
[----:B------:R-:W-:Y:S01]  /*5ca0*/  IMAD.MOV.U32 R145, RZ, RZ, R147 ;  /* 0x000000ffff917224 */ /* 0x000fe200078e0093 */
[----:B------:R-:W-:Y:S01]  /*5cb0*/  MOV R147, R31 ;  /* 0x0000001f00937202 */ /* 0x000fe20000000f00 */
        /* <DEDUP_REMOVED lines=8> */
[----:B---3--:R-:W-:Y:S01]  /*5d40*/  HMMA.16816.F32 R152, R4, R20, R76 ;  /* 0x000000140498723c */ /* 0x008fe2000000184c */
[----:B------:R-:W-:Y:S01]  /*5d50*/  IMAD.MOV.U32 R145, RZ, RZ, R147 ;  /* 0x000000ffff917224 */ /* 0x000fe200078e0093 */
[----:B------:R1:W3:Y:S01]  /*5d60*/  MUFU.EX2 R199, R2 ;  /* 0x0000000200c77308 */ /* 0x0002e20000000800 */
[----:B------:R-:W-:Y:S01]  /*5d70*/  IMAD.MOV.U32 R147, RZ, RZ, R31 ;  /* 0x000000ffff937224 */ /* 0x000fe200078e001f */
[----:B------:R-:W-:Y:S01]  /*5d80*/  MOV R31, R29 ;  /* 0x0000001d001f7202 */ /* 0x000fe20000000f00 */
[----:B------:R-:W-:-:S02]  /*5d90*/  IMAD.MOV.U32 R34, RZ, RZ, R192 ;  /* 0x000000ffff227224 */ /* 0x000fc400078e00c0 */
[----:B------:R-:W-:Y:S01]  /*5da0*/  IMAD.MOV.U32 R192, RZ, RZ, R194 ;  /* 0x000000ffffc07224 */ /* 0x000fe200078e00c2 */
[----:B------:R-:W-:Y:S01]  /*5db0*/  MOV R194, R32 ;  /* 0x0000002000c27202 */ /* 0x000fe20000000f00 */
[----:B------:R-:W-:Y:S01]  /*5dc0*/  IMAD.MOV.U32 R29, RZ, RZ, R35 ;  /* 0x000000ffff1d7224 */ /* 0x000fe200078e0023 */
[C---:B------:R-:W-:Y:S01]  /*5dd0*/  HMMA.16816.F32 R112, R4.reuse, R22, R72 ;  /* 0x000000160470723c */ /* 0x040fe20000001848 */
[----:B------:R-:W-:Y:S01]  /*5de0*/  IMAD.MOV.U32 R35, RZ, RZ, R193 ;  /* 0x000000ffff237224 */ /* 0x000fe200078e00c1 */
[----:B------:R-:W-:Y:S01]  /*5df0*/  MOV R193, R195 ;  /* 0x000000c300c17202 */ /* 0x000fe20000000f00 */
[----:B------:R-:W-:Y:S01]  /*5e00*/  IMAD.MOV.U32 R32, RZ, RZ, R220 ;  /* 0x000000ffff207224 */ /* 0x000fe200078e00dc */
[----:B------:R-:W-:Y:S01]  /*5e10*/  MOV R195, R200 ;  /* 0x000000c800c37202 */ /* 0x000fe20000000f00 */
[----:B------:R-:W2:Y:S01]  /*5e20*/  LDSM.16.MT88.4 R20, [R214+0xa900] ;  /* 0x00a90000d614783b */ /* 0x000ea20000004200 */
[----:B-1----:R-:W-:Y:S02]  /*5e30*/  FFMA.FTZ R2, R144, c[0x0][0x2d0], -R12 ;  /* 0x0000b40090027a23 */ /* 0x002fe4000001080c */
[C---:B----4-:R-:W-:Y:S01]  /*5e40*/  HMMA.16816.F32 R72, R4.reuse, R8, R48 ;  /* 0x000000080448723c */ /* 0x050fe20000001830 */
[----:B------:R-:W-:Y:S01]  /*5e50*/  IMAD.MOV.U32 R144, RZ, RZ, R146 ;  /* 0x000000ffff907224 */ /* 0x000fe200078e0092 */
[----:B------:R-:W-:Y:S01]  /*5e60*/  MOV R146, R30 ;  /* 0x0000001e00927202 */ /* 0x000fe20000000f00 */
[----:B------:R-:W-:Y:S01]  /*5e70*/  IMAD.MOV.U32 R30, RZ, RZ, R28 ;  /* 0x000000ffff1e7224 */ /* 0x000fe200078e001c */
[----:B------:R1:W-:Y:S01]  /*5e80*/  MUFU.EX2 R200, R2 ;  /* 0x0000000200c87308 */ /* 0x0003e20000000800 */
[----:B------:R-:W-:Y:S01]  /*5e90*/  IMAD.MOV.U32 R28, RZ, RZ, R34 ;  /* 0x000000ffff1c7224 */ /* 0x000fe200078e0022 */
[----:B------:R-:W-:Y:S01]  /*5ea0*/  MOV R34, R192 ;  /* 0x000000c000227202 */ /* 0x000fe20000000f00 */
[----:B------:R-:W-:Y:S01]  /*5eb0*/  IMAD.MOV.U32 R192, RZ, RZ, R194 ;  /* 0x000000ffffc07224 */ /* 0x000fe200078e00c2 */
[----:B------:R-:W-:Y:S01]  /*5ec0*/  MOV R16, R144 ;  /* 0x0000009000107202 */ /* 0x000fe20000000f00 */
[----:B------:R-:W-:Y:S01]  /*5ed0*/  IMAD.MOV.U32 R194, RZ, RZ, R32 ;  /* 0x000000ffffc27224 */ /* 0x000fe200078e0020 */
[----:B------:R-:W-:Y:S01]  /*5ee0*/  MOV R144, R146 ;  /* 0x0000009200907202 */ /* 0x000fe20000000f00 */
[----:B------:R-:W-:Y:S01]  /*5ef0*/  HMMA.16816.F32 R44, R4, R10, R44 ;  /* 0x0000000a042c723c */ /* 0x000fe2000000182c */
[----:B------:R-:W-:Y:S01]  /*5f00*/  MOV R146, R30 ;  /* 0x0000001e00927202 */ /* 0x000fe20000000f00 */
[----:B------:R-:W-:Y:S01]  /*5f10*/  LDSM.16.MT88.4 R8, [R213+0x2100] ;  /* 0x00210000d508783b */ /* 0x000fe20000004200 */
[----:B------:R-:W-:Y:S01]  /*5f20*/  MOV R30, R28 ;  /* 0x0000001c001e7202 */ /* 0x000fe20000000f00 */
[----:B------:R-:W-:-:S02]  /*5f30*/  UIADD3 UR15, UR6, -0x2, URZ ;  /* 0xfffffffe060f7890 */ /* 0x000fc4000fffe03f */
[----:B------:R4:W5:Y:S02]  /*5f40*/  LDL.LU R220, [R1+0x4c] ;  /* 0x00004c0001dc7983 */ /* 0x0009640000300800 */
[----:B------:R-:W-:Y:S01]  /*5f50*/  HMMA.16816.F32 R104, R4, R24, R60 ;  /* 0x000000180468723c */ /* 0x000fe2000000183c */
[----:B-1----:R-:W-:Y:S02]  /*5f60*/  FFMA.FTZ R2, R17, c[0x0][0x2d0], -R12 ;  /* 0x0000b40011027a23 */ /* 0x002fe4000001080c */
[----:B------:R-:W-:Y:S02]  /*5f70*/  IMAD.MOV.U32 R17, RZ, RZ, R145 ;  /* 0x000000ffff117224 */ /* 0x000fe400078e0091 */
        /* <DEDUP_REMOVED lines=10> */
[----:B------:R1:W1:Y:S01]  /*6020*/  MUFU.EX2 R201, R2 ;  /* 0x0000000200c97308 */ /* 0x0002620000000800 */
[----:B------:R-:W-:-:S02]  /*6030*/  MOV R144, R30 ;  /* 0x0000001e00907202 */ /* 0x000fc40000000f00 */
        /* <DEDUP_REMOVED lines=10> */
[----:B-1----:R-:W-:-:S02]  /*60e0*/  FFMA.FTZ R2, R16, c[0x0][0x2d0], -R0 ;  /* 0x0000b40010027a23 */ /* 0x002fc40000010800 */
[----:B------:R-:W-:Y:S01]  /*60f0*/  IMAD.MOV.U32 R35, RZ, RZ, R166 ;  /* 0x000000ffff237224 */ /* 0x000fe200078e00a6 */
[----:B------:R-:W-:Y:S01]  /*6100*/  MOV R124, R126 ;  /* 0x0000007e007c7202 */ /* 0x000fe20000000f00 */
[----:B------:R1:W-:Y:S01]  /*6110*/  MUFU.EX2 R197, R2 ;  /* 0x0000000200c57308 */ /* 0x0003e20000000800 */
[----:B------:R-:W-:Y:S01]  /*6120*/  IMAD.MOV.U32 R166, RZ, RZ, R217 ;  /* 0x000000ffffa67224 */ /* 0x000fe200078e00d9 */
[----:B------:R-:W-:Y:S01]  /*6130*/  MOV R126, R144 ;  /* 0x00000090007e7202 */ /* 0x000fe20000000f00 */
[----:B------:R-:W2:Y:S01]  /*6140*/  LDSM.16.MT88.4 R16, [R212+0x2100] ;  /* 0x00210000d410783b */ /* 0x000ea20000004200 */
[----:B------:R-:W-:Y:S02]  /*6150*/  MOV R144, R30 ;  /* 0x0000001e00907202 */ /* 0x000fe40000000f00 */
[----:B------:R-:W-:Y:S02]  /*6160*/  MOV R30, R28 ;  /* 0x0000001c001e7202 */ /* 0x000fe40000000f00 */
[----:B------:R-:W-:Y:S01]  /*6170*/  MOV R28, R34 ;  /* 0x00000022001c7202 */ /* 0x000fe20000000f00 */
[----:B-1----:R-:W-:-:S02]  /*6180*/  FFMA.FTZ R2, R125, c[0x0][0x2d0], -R0 ;  /* 0x0000b4007d027a23 */ /* 0x002fc40000010800 */
[----:B------:R-:W-:Y:S02]  /*6190*/  IMAD.MOV.U32 R125, RZ, RZ, R127 ;  /* 0x000000ffff7d7224 */ /* 0x000fe400078e007f */
[----:B------:R-:W-:Y:S02]  /*61a0*/  IMAD.MOV.U32 R127, RZ, RZ, R147 ;  /* 0x000000ffff7f7224 */ /* 0x000fe400078e0093 */
[----:B------:R-:W-:Y:S02]  /*61b0*/  IMAD.MOV.U32 R147, RZ, RZ, R31 ;  /* 0x000000ffff937224 */ /* 0x000fe400078e001f */
[----:B------:R-:W-:Y:S02]  /*61c0*/  IMAD.MOV.U32 R31, RZ, RZ, R29 ;  /* 0x000000ffff1f7224 */ /* 0x000fe400078e001d */
[----:B------:R-:W-:Y:S02]  /*61d0*/  IMAD.MOV.U32 R29, RZ, RZ, R35 ;  /* 0x000000ffff1d7224 */ /* 0x000fe400078e0023 */
[----:B------:R-:W-:-:S02]  /*61e0*/  IMAD.MOV.U32 R35, RZ, RZ, R166 ;  /* 0x000000ffff237224 */ /* 0x000fc400078e00a6 */
[----:B------:R1:W1:Y:S01]  /*61f0*/  MUFU.EX2 R166, R2 ;  /* 0x0000000200a67308 */ /* 0x0002620000000800 */
[----:B------:R-:W-:Y:S02]  /*6200*/  MOV R34, R192 ;  /* 0x000000c000227202 */ /* 0x000fe40000000f00 */
[----:B------:R-:W-:Y:S01]  /*6210*/  MOV R192, R165 ;  /* 0x000000a500c07202 */ /* 0x000fe20000000f00 */
[----:B------:R-:W-:Y:S02]  /*6220*/  IMAD.MOV.U32 R165, RZ, RZ, R216 ;  /* 0x000000ffffa57224 */ /* 0x000fe400078e00d8 */
[----:B-1----:R-:W-:Y:S01]  /*6230*/  FFMA.FTZ R2, R124, c[0x0][0x2d0], -R0 ;  /* 0x0000b4007c027a23 */ /* 0x002fe20000010800 */
        /* <DEDUP_REMOVED lines=10> */
[----:B------:R1:W-:Y:S02]  /*62e0*/  MUFU.EX2 R196, R2 ;  /* 0x0000000200c47308 */ /* 0x0003e40000000800 */
        /* <DEDUP_REMOVED lines=10> */
[----:B------:R1:W1:Y:S01]  /*6390*/  MUFU.EX2 R165, R2 ;  /* 0x0000000200a57308 */ /* 0x0002620000000800 */
[C---:B------:R-:W-:Y:S08]  /*63a0*/  HMMA.16816.F32 R80, R4.reuse, R26, R68 ;  /* 0x0000001a0450723c */ /* 0x040ff00000001844 */
[C---:B--2---:R-:W-:Y:S08]  /*63b0*/  HMMA.16816.F32 R40, R4.reuse, R20, R40 ;  /* 0x000000140428723c */ /* 0x044ff00000001828 */
[----:B------:R-:W-:Y:S01]  /*63c0*/  HMMA.16816.F32 R36, R4, R22, R36 ;  /* 0x000000160424723c */ /* 0x000fe20000001824 */
[----:B------:R-:W2:Y:S01]  /*63d0*/  LDSM.16.MT88.4 R20, [R215+0x2100] ;  /* 0x00210000d714783b */ /* 0x000ea20000004200 */
[----:B------:R-:W-:-:S02]  /*63e0*/  IMAD.MOV.U32 R32, RZ, RZ, R219 ;  /* 0x000000ffff207224 */ /* 0x000fc400078e00db */
[----:B-1----:R-:W-:Y:S01]  /*63f0*/  IMAD.MOV.U32 R2, RZ, RZ, R33 ;  /* 0x000000ffff027224 */ /* 0x002fe200078e0021 */
[----:B------:R-:W-:Y:S02]  /*6400*/  LDSM.16.MT88.4 R24, [R213+0x8100] ;  /* 0x00810000d518783b */ /* 0x000fe40000004200 */
[----:B---3--:R-:W-:Y:S02]  /*6410*/  F2FP.PACK_AB R4, R199, R198 ;  /* 0x000000c6c704723e */ /* 0x008fe400000000ff */
[----:B------:R-:W-:Y:S02]  /*6420*/  F2FP.PACK_AB R6, R201, R200 ;  /* 0x000000c8c906723e */ /* 0x000fe400000000ff */
[----:B------:R-:W-:Y:S02]  /*6430*/  F2FP.PACK_AB R5, R166, R197 ;  /* 0x000000c5a605723e */ /* 0x000fe400000000ff */
[----:B------:R-:W-:Y:S01]  /*6440*/  F2FP.PACK_AB R7, R165, R196 ;  /* 0x000000c4a507723e */ /* 0x000fe200000000ff */
[----:B------:R4:W5:Y:S06]  /*6450*/  LDL.LU R219, [R1+0x48] ;  /* 0x0000480001db7983 */ /* 0x00096c0000300800 */
[C---:B------:R-:W-:Y:S08]  /*6460*/  HMMA.16816.F32 R168, R4.reuse, R16, R168 ;  /* 0x0000001004a8723c */ /* 0x040ff000000018a8 */
[C---:B------:R-:W-:Y:S01]  /*6470*/  HMMA.16816.F32 R48, R4.reuse, R18, R52 ;  /* 0x000000120430723c */ /* 0x040fe20000001834 */
[----:B------:R-:W1:Y:S07]  /*6480*/  LDSM.16.MT88.4 R16, [R214+0x2100] ;  /* 0x00210000d610783b */ /* 0x000e6e0000004200 */
[C---:B------:R-:W-:Y:S08]  /*6490*/  HMMA.16816.F32 R52, R4.reuse, R8, R56 ;  /* 0x000000080434723c */ /* 0x040ff00000001838 */
[C---:B------:R-:W-:Y:S01]  /*64a0*/  HMMA.16816.F32 R60, R4.reuse, R10, R64 ;  /* 0x0000000a043c723c */ /* 0x040fe20000001840 */
[----:B------:R-:W3:Y:S07]  /*64b0*/  LDSM.16.MT88.4 R8, [R212+0x5100] ;  /* 0x00510000d408783b */ /* 0x000eee0000004200 */
[C---:B--2---:R-:W-:Y:S08]  /*64c0*/  HMMA.16816.F32 R68, R4.reuse, R20, R84 ;  /* 0x000000140444723c */ /* 0x044ff00000001854 */
[C---:B-1----:R-:W-:Y:S08]  /*64d0*/  HMMA.16816.F32 R84, R4.reuse, R16, R92 ;  /* 0x000000100454723c */ /* 0x042ff0000000185c */
[C---:B------:R-:W-:Y:S01]  /*64e0*/  HMMA.16816.F32 R92, R4.reuse, R18, R96 ;  /* 0x00000012045c723c */ /* 0x040fe20000001860 */
[----:B------:R-:W1:Y:S07]  /*64f0*/  LDSM.16.MT88.4 R16, [R215+0x5100] ;  /* 0x00510000d710783b */ /* 0x000e6e0000004200 */
[C---:B---3--:R-:W-:Y:S08]  /*6500*/  HMMA.16816.F32 R100, R4.reuse, R8, R100 ;  /* 0x000000080464723c */ /* 0x048ff00000001864 */
[----:B------:R-:W-:Y:S01]  /*6510*/  HMMA.16816.F32 R108, R4, R10, R108 ;  /* 0x0000000a046c723c */ /* 0x000fe2000000186c */
[----:B------:R-:W2:Y:S01]  /*6520*/  LDSM.16.MT88.4 R8, [R214+0x5100] ;  /* 0x00510000d608783b */ /* 0x000ea20000004200 */
[----:B------:R-:W-:-:S02]  /*6530*/  IMAD.MOV.U32 R194, RZ, RZ, R32 ;  /* 0x000000ffffc27224 */ /* 0x000fc400078e0020 */
[----:B------:R-:W-:Y:S01]  /*6540*/  IMAD.MOV.U32 R32, RZ, RZ, R218 ;  /* 0x000000ffff207224 */ /* 0x000fe200078e00da */
[----:B------:R-:W-:Y:S01]  /*6550*/  MOV R57, R125 ;  /* 0x0000007d00397202 */ /* 0x000fe20000000f00 */
[----:B------:R-:W-:Y:S01]  /*6560*/  IMAD.MOV.U32 R58, RZ, RZ, R124 ;  /* 0x000000ffff3a7224 */ /* 0x000fe200078e007c */
[----:B------:R-:W-:Y:S01]  /*6570*/  MOV R67, R127 ;  /* 0x0000007f00437202 */ /* 0x000fe20000000f00 */
[----:B------:R-:W-:Y:S01]  /*6580*/  IMAD.MOV.U32 R56, RZ, RZ, R126 ;  /* 0x000000ffff387224 */ /* 0x000fe200078e007e */
[----:B------:R-:W-:Y:S01]  /*6590*/  HMMA.16816.F32 R76, R4, R22, R88 ;  /* 0x00000016044c723c */ /* 0x000fe20000001858 */
[----:B------:R-:W3:Y:S01]  /*65a0*/  LDSM.16.MT88.4 R20, [R213+0x5100] ;  /* 0x00510000d514783b */ /* 0x000ee20000004200 */
[----:B------:R-:W-:Y:S01]  /*65b0*/  IMAD.MOV.U32 R98, RZ, RZ, R34 ;  /* 0x000000ffff627224 */ /* 0x000fe200078e0022 */
[----:B------:R-:W-:Y:S02]  /*65c0*/  MOV R97, R35 ;  /* 0x0000002300617202 */ /* 0x000fe40000000f00 */
[----:B------:R-:W-:Y:S01]  /*65d0*/  MOV R59, R32 ;  /* 0x00000020003b7202 */ /* 0x000fe20000000f00 */
[----:B------:R-:W-:Y:S01]  /*65e0*/  IMAD.MOV.U32 R66, RZ, RZ, R144 ;  /* 0x000000ffff427224 */ /* 0x000fe200078e0090 */
[----:B------:R-:W3:Y:S01]  /*65f0*/  LDSM.16.MT88.4 R32, [R212+0x8100] ;  /* 0x00810000d420783b */ /* 0x000ee20000004200 */
[----:B------:R-:W-:Y:S01]  /*6600*/  MOV R65, R145 ;  /* 0x0000009100417202 */ /* 0x000fe20000000f00 */
[----:B------:R-:W-:-:S02]  /*6610*/  IMAD.MOV.U32 R64, RZ, RZ, R146 ;  /* 0x000000ffff407224 */ /* 0x000fc400078e0092 */
[----:B------:R-:W-:Y:S01]  /*6620*/  IMAD.MOV.U32 R96, RZ, RZ, R192 ;  /* 0x000000ffff607224 */ /* 0x000fe200078e00c0 */
[----:B------:R-:W-:Y:S01]  /*6630*/  MOV R99, R29 ;  /* 0x0000001d00637202 */ /* 0x000fe20000000f00 */
[----:B------:R-:W-:Y:S01]  /*6640*/  FFMA.FTZ R2, R2, c[0x0][0x2d0], -R12 ;  /* 0x0000b40002027a23 */ /* 0x000fe2000001080c */
[----:B------:R4:W5:Y:S01]  /*6650*/  LDL.LU R218, [R1+0x44] ;  /* 0x0000440001da7983 */ /* 0x0009620000300800 */
[C---:B-1----:R-:W-:Y:S01]  /*6660*/  HMMA.16816.F32 R124, R4.reuse, R16, R128 ;  /* 0x00000010047c723c */ /* 0x042fe20000001880 */
[----:B------:R-:W-:Y:S01]  /*6670*/  MOV R91, R147 ;  /* 0x00000093005b7202 */ /* 0x000fe20000000f00 */
[----:B------:R-:W-:Y:S01]  /*6680*/  IMAD.MOV.U32 R90, RZ, RZ, R30 ;  /* 0x000000ffff5a7224 */ /* 0x000fe200078e001e */
[----:B------:R-:W-:Y:S01]  /*6690*/  MOV R89, R31 ;  /* 0x0000001f00597202 */ /* 0x000fe20000000f00 */
[----:B------:R-:W-:Y:S01]  /*66a0*/  IMAD.MOV.U32 R88, RZ, RZ, R28 ;  /* 0x000000ffff587224 */ /* 0x000fe200078e001c */
[----:B------:R4:W5:Y:S03]  /*66b0*/  LDL.LU R217, [R1+0x40] ;  /* 0x0000400001d97983 */ /* 0x0009660000300800 */
[C---:B------:R-:W-:Y:S01]  /*66c0*/  HMMA.16816.F32 R128, R4.reuse, R18, R132 ;  /* 0x000000120480723c */ /* 0x040fe20000001884 */
[----:B------:R-:W-:Y:S04]  /*66d0*/  LDSM.16.MT88.4 R16, [R214+0x8100] ;  /* 0x00810000d610783b */ /* 0x000fe80000004200 */
[----:B------:R-:W-:Y:S03]  /*66e0*/  LDSM.16.MT88.4 R28, [R213+0xb100] ;  /* 0x00b10000d51c783b */ /* 0x000fe60000004200 */
[C---:B--2---:R-:W-:Y:S01]  /*66f0*/  HMMA.16816.F32 R132, R4.reuse, R8, R136 ;  /* 0x000000080484723c */ /* 0x044fe20000001888 */
[----:B------:R4:W5:Y:S07]  /*6700*/  LDL.LU R216, [R1+0x3c] ;  /* 0x00003c0001d87983 */ /* 0x00096e0000300800 */
[C---:B------:R-:W-:Y:S01]  /*6710*/  HMMA.16816.F32 R136, R4.reuse, R10, R140 ;  /* 0x0000000a0488723c */ /* 0x040fe2000000188c */
[----:B------:R-:W1:Y:S07]  /*6720*/  LDSM.16.MT88.4 R8, [R212+0xb100] ;  /* 0x00b10000d408783b */ /* 0x000e6e0000004200 */
[C---:B---3--:R-:W-:Y:S08]  /*6730*/  HMMA.16816.F32 R116, R4.reuse, R20, R116 ;  /* 0x000000140474723c */ /* 0x048ff00000001874 */
[C---:B------:R-:W-:Y:S01]  /*6740*/  HMMA.16816.F32 R120, R4.reuse, R22, R120 ;  /* 0x000000160478723c */ /* 0x040fe20000001878 */
[----:B------:R-:W2:Y:S07]  /*6750*/  LDSM.16.MT88.4 R20, [R215+0x8100] ;  /* 0x00810000d714783b */ /* 0x000eae0000004200 */
[C---:B------:R-:W-:Y:S08]  /*6760*/  HMMA.16816.F32 R140, R4.reuse, R32, R184 ;  /* 0x00000020048c723c */ /* 0x040ff000000018b8 */
[C---:B------:R-:W-:Y:S07]  /*6770*/  HMMA.16816.F32 R144, R4.reuse, R24, R180 ;  /* 0x000000180490723c */ /* 0x040fee00000018b4 */
[----:B------:R-:W-:Y:S01]  /*6780*/  IMAD.MOV.U32 R182, RZ, RZ, R194 ;  /* 0x000000ffffb67224 */ /* 0x000fe200078e00c2 */
[----:B-1----:R-:W-:Y:S01]  /*6790*/  HMMA.16816.F32 R152, R4, R8, R152 ;  /* 0x000000080498723c */ /* 0x002fe20000001898 */
[----:B------:R-:W-:-:S03]  /*67a0*/  MOV R181, R193 ;  /* 0x000000c100b57202 */ /* 0x000fc60000000f00 */
[----:B------:R-:W-:-:S04]  /*67b0*/  MOV R180, R182 ;  /* 0x000000b600b47202 */ /* 0x000fc80000000f00 */
[C---:B------:R-:W-:Y:S01]  /*67c0*/  HMMA.16816.F32 R184, R4.reuse, R10, R112 ;  /* 0x0000000a04b8723c */ /* 0x040fe20000001870 */
[----:B------:R-:W1:Y:S01]  /*67d0*/  LDSM.16.MT88.4 R8, [R215+0xb100] ;  /* 0x00b10000d708783b */ /* 0x000e620000004200 */
[----:B------:R-:W-:Y:S02]  /*67e0*/  MOV R183, R195 ;  /* 0x000000c300b77202 */ /* 0x000fe40000000f00 */
[----:B------:R-:W-:Y:S02]  /*67f0*/  MOV R182, R96 ;  /* 0x0000006000b67202 */ /* 0x000fe40000000f00 */
[----:B------:R-:W-:Y:S02]  /*6800*/  MOV R96, R64 ;  /* 0x0000004000607202 */ /* 0x000fe40000000f00 */
[----:B------:R-:W-:Y:S01]  /*6810*/  HMMA.16816.F32 R24, R4, R26, R176 ;  /* 0x0000001a0418723c */ /* 0x000fe200000018b0 */
[----:B------:R-:W-:Y:S02]  /*6820*/  MOV R64, R66 ;  /* 0x0000004200407202 */ /* 0x000fe40000000f00 */
[----:B------:R-:W-:-:S02]  /*6830*/  MOV R66, R56 ;  /* 0x0000003800427202 */ /* 0x000fc40000000f00 */
[----:B------:R-:W-:Y:S02]  /*6840*/  MOV R56, R58 ;  /* 0x0000003a00387202 */ /* 0x000fe40000000f00 */
[----:B------:R-:W-:Y:S01]  /*6850*/  IMAD.MOV.U32 R179, RZ, RZ, R181 ;  /* 0x000000ffffb37224 */ /* 0x000fe200078e00b5 */
[----:B------:R-:W-:Y:S01]  /*6860*/  MOV R58, R13 ;  /* 0x0000000d003a7202 */ /* 0x000fe20000000f00 */
[----:B------:R-:W-:Y:S01]  /*6870*/  IMAD.MOV.U32 R181, RZ, RZ, R183 ;  /* 0x000000ffffb57224 */ /* 0x000fe200078e00b7 */
[----:B------:R3:W-:Y:S01]  /*6880*/  MUFU.EX2 R13, R2 ;  /* 0x00000002000d7308 */ /* 0x0007e20000000800 */
[----:B------:R-:W-:Y:S02]  /*6890*/  IMAD.MOV.U32 R183, RZ, RZ, R97 ;  /* 0x000000ffffb77224 */ /* 0x000fe400078e0061 */
[----:B------:R-:W-:Y:S02]  /*68a0*/  IMAD.MOV.U32 R97, RZ, RZ, R65 ;  /* 0x000000ffff617224 */ /* 0x000fe400078e0041 */
[----:B------:R-:W-:-:S02]  /*68b0*/  IMAD.MOV.U32 R65, RZ, RZ, R67 ;  /* 0x000000ffff417224 */ /* 0x000fc400078e0043 */
[----:B------:R-:W-:Y:S02]  /*68c0*/  IMAD.MOV.U32 R67, RZ, RZ, R57 ;  /* 0x000000ffff437224 */ /* 0x000fe400078e0039 */
[----:B------:R-:W-:Y:S02]  /*68d0*/  IMAD.MOV.U32 R57, RZ, RZ, R15 ;  /* 0x000000ffff397224 */ /* 0x000fe400078e000f */
[----:B---3--:R-:W-:Y:S01]  /*68e0*/  FFMA.FTZ R2, R179, c[0x0][0x2d0], -R12 ;  /* 0x0000b400b3027a23 */ /* 0x008fe2000001080c */
        /* <DEDUP_REMOVED lines=11> */
[----:B------:R-:W-:Y:S01]  /*69a0*/  MOV R67, R15 ;  /* 0x0000000f00437202 */ /* 0x000fe20000000f00 */
[----:B------:R-:W-:Y:S01]  /*69b0*/  IMAD.MOV.U32 R15, RZ, RZ, R14 ;  /* 0x000000ffff0f7224 */ /* 0x000fe200078e000e */
[C---:B------:R-:W-:Y:S01]  /*69c0*/  HMMA.16816.F32 R160, R4.reuse, R16, R160 ;  /* 0x0000001004a0723c */ /* 0x040fe200000018a0 */
[----:B------:R3:W1:Y:S07]  /*69d0*/  MUFU.EX2 R14, R2 ;  /* 0x00000002000e7308 */ /* 0x00066e0000000800 */
[----:B------:R-:W-:Y:S01]  /*69e0*/  HMMA.16816.F32 R156, R4, R18, R156 ;  /* 0x00000012049c723c */ /* 0x000fe2000000189c */
[----:B------:R-:W4:Y:S01]  /*69f0*/  LDSM.16.MT88.4 R16, [R214+0xb100] ;  /* 0x00b10000d610783b */ /* 0x000f220000004200 */
[----:B------:R-:W-:-:S06]  /*6a00*/  MOV R115, R182 ;  /* 0x000000b600737202 */ /* 0x000fcc0000000f00 */
[C---:B--2---:R-:W-:Y:S01]  /*6a10*/  HMMA.16816.F32 R148, R4.reuse, R20, R148 ;  /* 0x000000140494723c */ /* 0x044fe20000001894 */
[--C-:B---3--:R-:W-:Y:S01]  /*6a20*/  FFMA.FTZ R2, R179, c[0x0][0x2d0], -R12.reuse ;  /* 0x0000b400b3027a23 */ /* 0x108fe2000001080c */
[----:B------:R-:W-:Y:S01]  /*6a30*/  MOV R179, R180 ;  /* 0x000000b400b37202 */ /* 0x000fe20000000f00 */
[----:B------:R-:W-:Y:S01]  /*6a40*/  IMAD.MOV.U32 R180, RZ, RZ, R15 ;  /* 0x000000ffffb47224 */ /* 0x000fe200078e000f */
[----:B------:R2:W5:Y:S01]  /*6a50*/  LDL.LU R167, [R1+0x38] ;  /* 0x0000380001a77983 */ /* 0x0005620000300800 */
[----:B------:R3:W-:Y:S03]  /*6a60*/  MUFU.EX2 R15, R2 ;  /* 0x00000002000f7308 */ /* 0x0007e60000000800 */
[----:B------:R-:W-:Y:S01]  /*6a70*/  HMMA.16816.F32 R20, R4, R22, R172 ;  /* 0x000000160414723c */ /* 0x000fe200000018ac */
[----:B------:R-:W2:Y:S01]  /*6a80*/  LDSM.16.MT88.4 R172, [R212+0x2900] ;  /* 0x00290000d4ac783b */ /* 0x000ea20000004200 */
[----:B---3--:R-:W-:-:S04]  /*6a90*/  FFMA.FTZ R2, R179, c[0x0][0x2d0], -R12 ;  /* 0x0000b400b3027a23 */ /* 0x008fc8000001080c */
[----:B------:R3:W2:Y:S02]  /*6aa0*/  MUFU.EX2 R12, R2 ;  /* 0x00000002000c7308 */ /* 0x0006a40000000800 */
[----:B-1----:R-:W-:Y:S01]  /*6ab0*/  HMMA.16816.F32 R44, R4, R10, R44 ;  /* 0x0000000a042c723c */ /* 0x002fe2000000182c */
        /* <DEDUP_REMOVED lines=8> */
[----:B------:R-:W1:Y:S01]  /*6b40*/  LDSM.16.MT88.4 R56, [R213+0x2900] ;  /* 0x00290000d538783b */ /* 0x000e620000004200 */
[----:B---3--:R-:W-:-:S04]  /*6b50*/  FFMA.FTZ R2, R180, c[0x0][0x2d0], -R0 ;  /* 0x0000b400b4027a23 */ /* 0x008fc80000010800 */
[----:B------:R3:W-:Y:S01]  /*6b60*/  MUFU.EX2 R11, R2 ;  /* 0x00000002000b7308 */ /* 0x0007e20000000800 */
[----:B------:R-:W-:Y:S01]  /*6b70*/  IMAD.MOV.U32 R180, RZ, RZ, R65 ;  /* 0x000000ffffb47224 */ /* 0x000fe200078e0041 */
[----:B------:R-:W-:Y:S01]  /*6b80*/  HMMA.16816.F32 R192, R4, R30, R80 ;  /* 0x0000001e04c0723c */ /* 0x000fe20000001850 */
[----:B------:R-:W-:Y:S01]  /*6b90*/  LDSM.16.MT88.4 R80, [R212+0x5900] ;  /* 0x00590000d450783b */ /* 0x000fe20000004200 */
[----:B---3--:R-:W-:Y:S01]  /*6ba0*/  FFMA.FTZ R2, R181, c[0x0][0x2d0], -R0 ;  /* 0x0000b400b5027a23 */ /* 0x008fe20000010800 */
[----:B------:R-:W-:-:S03]  /*6bb0*/  MOV R181, R66 ;  /* 0x0000004200b57202 */ /* 0x000fc60000000f00 */
[----:B------:R3:W1:Y:S02]  /*6bc0*/  MUFU.EX2 R10, R2 ;  /* 0x00000002000a7308 */ /* 0x0006640000000800 */
[----:B------:R-:W-:Y:S01]  /*6bd0*/  HMMA.16816.F32 R32, R4, R34, R188 ;  /* 0x000000220420723c */ /* 0x000fe200000018bc */
[--C-:B---3--:R-:W-:Y:S02]  /*6be0*/  FFMA.FTZ R2, R67, c[0x0][0x2d0], -R0.reuse ;  /* 0x0000b40043027a23 */ /* 0x108fe40000010800 */
[----:B------:R-:W3:Y:S01]  /*6bf0*/  LDSM.16.MT88.4 R64, [R215+0x2900] ;  /* 0x00290000d740783b */ /* 0x000ee20000004200 */
[----:B------:R-:W-:-:S03]  /*6c00*/  FFMA.FTZ R0, R115, c[0x0][0x2d0], -R0 ;  /* 0x0000b40073007a23 */ /* 0x000fc60000010800 */
[----:B------:R-:W1:Y:S01]  /*6c10*/  LDSM.16.MT88.4 R112, [R212+0x8900] ;  /* 0x00890000d470783b */ /* 0x000e620000004200 */
[C---:B------:R-:W-:Y:S03]  /*6c20*/  HMMA.16816.F32 R188, R4.reuse, R28, R104 ;  /* 0x0000001c04bc723c */ /* 0x040fe60000001868 */
[----:B------:R-:W3:Y:S05]  /*6c30*/  LDSM.16.MT88.4 R104, [R214+0x5900] ;  /* 0x00590000d668783b */ /* 0x000eea0000004200 */
[C---:B------:R-:W-:Y:S01]  /*6c40*/  HMMA.16816.F32 R28, R4.reuse, R8, R72 ;  /* 0x00000008041c723c */ /* 0x040fe20000001848 */
[----:B------:R-:W-:Y:S01]  /*6c50*/  MUFU.EX2 R8, R2 ;  /* 0x0000000200087308 */ /* 0x000fe20000000800 */
[----:B------:R-:W3:Y:S07]  /*6c60*/  LDSM.16.MT88.4 R72, [R214+0x2900] ;  /* 0x00290000d648783b */ /* 0x000eee0000004200 */
[----:B------:R-:W1:Y:S01]  /*6c70*/  MUFU.EX2 R9, R0 ;  /* 0x0000000000097308 */ /* 0x000e620000000800 */
[C---:B----4-:R-:W-:Y:S08]  /*6c80*/  HMMA.16816.F32 R40, R4.reuse, R16, R40 ;  /* 0x000000100428723c */ /* 0x050ff00000001828 */
[----:B------:R-:W-:Y:S07]  /*6c90*/  HMMA.16816.F32 R36, R4, R18, R36 ;  /* 0x000000120424723c */ /* 0x000fee0000001824 */
[----:B------:R-:W-:Y:S01]  /*6ca0*/  IMAD.MOV.U32 R7, RZ, RZ, R180 ;  /* 0x000000ffff077224 */ /* 0x000fe200078e00b4 */
[----:B------:R-:W-:Y:S01]  /*6cb0*/  MOV R6, R181 ;  /* 0x000000b500067202 */ /* 0x000fe20000000f00 */
[----:B------:R-:W-:Y:S01]  /*6cc0*/  IMAD.MOV.U32 R5, RZ, RZ, R182 ;  /* 0x000000ffff057224 */ /* 0x000fe200078e00b6 */
[----:B------:R-:W-:-:S02]  /*6cd0*/  MOV R4, R183 ;  /* 0x000000b700047202 */ /* 0x000fc40000000f00 */
[----:B------:R-:W-:Y:S02]  /*6ce0*/  F2FP.PACK_AB R180, R14, R13 ;  /* 0x0000000d0eb4723e */ /* 0x000fe400000000ff */
[----:B--2---:R-:W-:Y:S02]  /*6cf0*/  F2FP.PACK_AB R182, R12, R15 ;  /* 0x0000000f0cb6723e */ /* 0x004fe400000000ff */
[----:B-1----:R-:W-:Y:S02]  /*6d00*/  F2FP.PACK_AB R181, R10, R11 ;  /* 0x0000000b0ab5723e */ /* 0x002fe400000000ff */
[----:B------:R-:W-:Y:S01]  /*6d10*/  F2FP.PACK_AB R183, R9, R8 ;  /* 0x0000000809b7723e */ /* 0x000fe200000000ff */
[----:B------:R-:W-:Y:S01]  /*6d20*/  IMAD.MOV.U32 R0, RZ, RZ, R90 ;  /* 0x000000ffff007224 */ /* 0x000fe200078e005a */
[----:B------:R-:W-:-:S05]  /*6d30*/  MOV R2, R91 ;  /* 0x0000005b00027202 */ /* 0x000fca0000000f00 */
[----:B------:R-:W-:Y:S01]  /*6d40*/  HMMA.16816.F32 R168, R180, R172, R168 ;  /* 0x000000acb4a8723c */ /* 0x000fe200000018a8 */
[----:B------:R-:W-:Y:S01]  /*6d50*/  IMAD.MOV.U32 R19, RZ, RZ, R178 ;  /* 0x000000ffff137224 */ /* 0x000fe200078e00b2 */
[----:B------:R-:W-:-:S06]  /*6d60*/  MOV R18, R179 ;  /* 0x000000b300127202 */ /* 0x000fcc0000000f00 */
[----:B------:R-:W-:Y:S01]  /*6d70*/  HMMA.16816.F32 R172, R180, R174, R48 ;  /* 0x000000aeb4ac723c */ /* 0x000fe20000001830 */
[----:B------:R-:W-:-:S06]  /*6d80*/  IMAD.MOV.U32 R179, RZ, RZ, R96 ;  /* 0x000000ffffb37224 */ /* 0x000fcc00078e0060 */
[----:B------:R-:W-:Y:S01]  /*6d90*/  IMAD.MOV.U32 R49, RZ, RZ, R88 ;  /* 0x000000ffff317224 */ /* 0x000fe200078e0058 */
[----:B------:R-:W-:Y:S02]  /*6da0*/  MOV R48, R89 ;  /* 0x0000005900307202 */ /* 0x000fe40000000f00 */
[----:B------:R-:W1:Y:S01]  /*6db0*/  LDSM.16.MT88.4 R88, [R213+0x5900] ;  /* 0x00590000d558783b */ /* 0x000e620000004200 */
[----:B------:R-:W-:Y:S01]  /*6dc0*/  HMMA.16816.F32 R52, R180, R56, R52 ;  /* 0x00000038b434723c */ /* 0x000fe20000001834 */
[----:B------:R-:W-:-:S07]  /*6dd0*/  MOV R178, R97 ;  /* 0x0000006100b27202 */ /* 0x000fce0000000f00 */
[C---:B------:R-:W-:Y:S08]  /*6de0*/  HMMA.16816.F32 R56, R180.reuse, R58, R60 ;  /* 0x0000003ab438723c */ /* 0x040ff0000000183c */
[C---:B---3--:R-:W-:Y:S08]  /*6df0*/  HMMA.16816.F32 R60, R180.reuse, R64, R68 ;  /* 0x00000040b43c723c */ /* 0x048ff00000001844 */
[C---:B------:R-:W-:Y:S08]  /*6e00*/  HMMA.16816.F32 R64, R180.reuse, R66, R76 ;  /* 0x00000042b440723c */ /* 0x040ff0000000184c */
[C---:B------:R-:W-:Y:S08]  /*6e10*/  HMMA.16816.F32 R76, R180.reuse, R80, R100 ;  /* 0x00000050b44c723c */ /* 0x040ff00000001864 */
[C---:B------:R-:W-:Y:S08]  /*6e20*/  HMMA.16816.F32 R80, R180.reuse, R82, R108 ;  /* 0x00000052b450723c */ /* 0x040ff0000000186c */
[----:B------:R-:W-:Y:S07]  /*6e30*/  HMMA.16816.F32 R108, R180, R112, R140 ;  /* 0x00000070b46c723c */ /* 0x000fee000000188c */
[----:B------:R-:W-:Y:S01]  /*6e40*/  IMAD.MOV.U32 R142, RZ, RZ, R178 ;  /* 0x000000ffff8e7224 */ /* 0x000fe200078e00b2 */
[----:B------:R-:W-:-:S03]  /*6e50*/  MOV R143, R179 ;  /* 0x000000b3008f7202 */ /* 0x000fc60000000f00 */
[----:B------:R-:W-:Y:S02]  /*6e60*/  FADD.FTZ R2, R2, R142 ;  /* 0x0000008e02027221 */ /* 0x000fe40000010000 */
[----:B------:R-:W-:Y:S01]  /*6e70*/  FADD.FTZ R0, R0, R143 ;  /* 0x0000008f00007221 */ /* 0x000fe20000010000 */
[----:B------:R-:W-:Y:S01]  /*6e80*/  MOV R50, R99 ;  /* 0x0000006300327202 */ /* 0x000fe20000000f00 */
[----:B------:R-:W-:Y:S02]  /*6e90*/  FADD.FTZ R2, R48, R2 ;  /* 0x0000000230027221 */ /* 0x000fe40000010000 */
[----:B------:R-:W-:Y:S02]  /*6ea0*/  IMAD.MOV.U32 R51, RZ, RZ, R98 ;  /* 0x000000ffff337224 */ /* 0x000fe400078e0062 */
[----:B------:R-:W-:Y:S01]  /*6eb0*/  FADD.FTZ R0, R49, R0 ;  /* 0x0000000031007221 */ /* 0x000fe20000010000 */
[----:B------:R-:W-:Y:S01]  /*6ec0*/  MOV R16, R177 ;  /* 0x000000b100107202 */ /* 0x000fe20000000f00 */
[----:B------:R-:W-:-:S02]  /*6ed0*/  FADD.FTZ R2, R50, R2 ;  /* 0x0000000232027221 */ /* 0x000fc40000010000 */
[----:B------:R-:W-:Y:S01]  /*6ee0*/  IMAD.MOV.U32 R17, RZ, RZ, R176 ;  /* 0x000000ffff117224 */ /* 0x000fe200078e00b0 */
[----:B------:R-:W-:Y:S01]  /*6ef0*/  HMMA.16816.F32 R100, R180, R104, R132 ;  /* 0x00000068b464723c */ /* 0x000fe20000001884 */
[----:B------:R-:W-:Y:S01]  /*6f00*/  FADD.FTZ R0, R51, R0 ;  /* 0x0000000033007221 */ /* 0x000fe20000010000 */
[----:B------:R-:W-:Y:S01]  /*6f10*/  LDSM.16.MT88.4 R96, [R215+0x5900] ;  /* 0x00590000d760783b */ /* 0x000fe20000004200 */
[----:B------:R-:W-:Y:S02]  /*6f20*/  FADD.FTZ R2, R4, R2 ;  /* 0x0000000204027221 */ /* 0x000fe40000010000 */
[----:B------:R-:W-:Y:S01]  /*6f30*/  FADD.FTZ R0, R5, R0 ;  /* 0x0000000005007221 */ /* 0x000fe20000010000 */
[----:B------:R-:W-:Y:S01]  /*6f40*/  LDSM.16.MT88.4 R176, [R213+0xb900] ;  /* 0x00b90000d5b0783b */ /* 0x000fe20000004200 */
[----:B------:R-:W-:Y:S02]  /*6f50*/  FADD.FTZ R2, R6, R2 ;  /* 0x0000000206027221 */ /* 0x000fe40000010000 */
[----:B------:R-:W-:-:S02]  /*6f60*/  FADD.FTZ R0, R7, R0 ;  /* 0x0000000007007221 */ /* 0x000fc40000010000 */
[----:B------:R-:W-:Y:S01]  /*6f70*/  FADD.FTZ R2, R18, R2 ;  /* 0x0000000212027221 */ /* 0x000fe20000010000 */
[----:B------:R-:W-:Y:S01]  /*6f80*/  HMMA.16816.F32 R68, R180, R72, R84 ;  /* 0x00000048b444723c */ /* 0x000fe20000001854 */
[----:B------:R-:W-:Y:S01]  /*6f90*/  FADD.FTZ R0, R19, R0 ;  /* 0x0000000013007221 */ /* 0x000fe20000010000 */
[----:B------:R-:W-:Y:S01]  /*6fa0*/  LDSM.16.MT88.4 R4, [R214+0xb900] ;  /* 0x00b90000d604783b */ /* 0x000fe20000004200 */
[----:B------:R-:W-:Y:S02]  /*6fb0*/  FADD.FTZ R2, R16, R2 ;  /* 0x0000000210027221 */ /* 0x000fe40000010000 */
[----:B------:R-:W-:-:S03]  /*6fc0*/  FADD.FTZ R0, R17, R0 ;  /* 0x0000000011007221 */ /* 0x000fc60000010000 */
[----:B------:R-:W-:Y:S01]  /*6fd0*/  HMMA.16816.F32 R104, R180, R106, R136 ;  /* 0x0000006ab468723c */ /* 0x000fe20000001888 */
[----:B------:R-:W2:Y:S01]  /*6fe0*/  LDSM.16.MT88.4 R136, [R214+0x8900] ;  /* 0x00890000d688783b */ /* 0x000ea20000004200 */
[----:B------:R-:W-:Y:S02]  /*6ff0*/  FADD.FTZ R2, R252, R2 ;  /* 0x00000002fc027221 */ /* 0x000fe40000010000 */
[----:B------:R-:W-:-:S04]  /*7000*/  FADD.FTZ R0, R251, R0 ;  /* 0x00000000fb007221 */ /* 0x000fc80000010000 */
[----:B-1----:R-:W-:Y:S01]  /*7010*/  HMMA.16816.F32 R84, R180, R88, R116 ;  /* 0x00000058b454723c */ /* 0x002fe20000001874 */
[----:B------:R-:W-:-:S07]  /*7020*/  FADD.FTZ R2, R250, R2 ;  /* 0x00000002fa027221 */ /* 0x000fce0000010000 */
        /* <DEDUP_REMOVED lines=17> */
[----:B------:R-:W-:Y:S01]  /*7140*/  FADD.FTZ R2, R199, R2 ;  /* 0x00000002c7027221 */ /* 0x000fe20000010000 */
[----:B------:R-:W-:Y:S01]  /*7150*/  HMMA.16816.F32 R72, R180, R74, R92 ;  /* 0x0000004ab448723c */ /* 0x000fe2000000185c */
[----:B------:R-:W-:-:S07]  /*7160*/  FADD.FTZ R0, R166, R0 ;  /* 0x00000000a6007221 */ /* 0x000fce0000010000 */
[C---:B--2---:R-:W-:Y:S08]  /*7170*/  HMMA.16816.F32 R132, R180.reuse, R136, R160 ;  /* 0x00000088b484723c */ /* 0x044ff000000018a0 */
[C---:B------:R-:W-:Y:S08]  /*7180*/  HMMA.16816.F32 R92, R180.reuse, R96, R124 ;  /* 0x00000060b45c723c */ /* 0x040ff0000000187c */
[C---:B------:R-:W-:Y:S07]  /*7190*/  HMMA.16816.F32 R160, R180.reuse, R4, R40 ;  /* 0x00000004b4a0723c */ /* 0x040fee0000001828 */
[----:B------:R-:W-:Y:S01]  /*71a0*/  FADD.FTZ R4, R200, R2 ;  /* 0x00000002c8047221 */ /* 0x000fe20000010000 */
[----:B------:R-:W-:Y:S01]  /*71b0*/  HMMA.16816.F32 R96, R180, R98, R128 ;  /* 0x00000062b460723c */ /* 0x000fe20000001880 */
[----:B------:R-:W2:Y:S01]  /*71c0*/  LDSM.16.MT88.4 R128, [R215+0x8900] ;  /* 0x00890000d780783b */ /* 0x000ea20000004200 */
[----:B------:R-:W-:-:S02]  /*71d0*/  FADD.FTZ R2, R196, R0 ;  /* 0x00000000c4027221 */ /* 0x000fc40000010000 */
[----:B------:R-:W-:-:S04]  /*71e0*/  FADD.FTZ R0, R201, R4 ;  /* 0x00000004c9007221 */ /* 0x000fc80000010000 */
[----:B-1----:R-:W-:Y:S01]  /*71f0*/  HMMA.16816.F32 R116, R180, R120, R144 ;  /* 0x00000078b474723c */ /* 0x002fe20000001890 */
[----:B------:R-:W1:Y:S01]  /*7200*/  LDSM.16.MT88.4 R144, [R212+0xb900] ;  /* 0x00b90000d490783b */ /* 0x000e620000004200 */
[----:B------:R-:W-:-:S06]  /*7210*/  FADD.FTZ R2, R165, R2 ;  /* 0x00000002a5027221 */ /* 0x000fcc0000010000 */
[----:B------:R-:W-:Y:S01]  /*7220*/  HMMA.16816.F32 R136, R180, R138, R156 ;  /* 0x0000008ab488723c */ /* 0x000fe2000000189c */
[----:B------:R-:W3:Y:S01]  /*7230*/  LDSM.16.MT88.4 R156, [R215+0xb900] ;  /* 0x00b90000d79c783b */ /* 0x000ee20000004200 */
        /* <DEDUP_REMOVED lines=8> */
[----:B------:R-:W-:-:S04]  /*72c0*/  UISETP.GE.AND UP0, UPT, UR15, UR8, UPT ;  /* 0x000000080f00728c */ /* 0x000fc8000bf06270 */
[----:B------:R4:W-:Y:S04]  /*72d0*/  STL [R1+0x4], R0 ;  /* 0x0000040001007387 */ /* 0x0009e80000100800 */
[----:B------:R4:W-:Y:S01]  /*72e0*/  STL [R1], R4 ;  /* 0x0000000401007387 */ /* 0x0009e20000100800 */
[----:B------:R-:W-:Y:S01]  /*72f0*/  PLOP3.LUT P0, PT, PT, PT, UP0, 0x80, 0x0 ;  /* 0x000000000000781c */ /* 0x000fe20003f0f008 */
[C---:B--2---:R-:W-:Y:S08]  /*7300*/  HMMA.16816.F32 R124, R180.reuse, R128, R148 ;  /* 0x00000080b47c723c */ /* 0x044ff00000001894 */
        /* <DEDUP_REMOVED lines=11> */
[----:B----4-:R-:W2:Y:S01]  /*73c0*/  LDL.LU.64 R248, [R1+0x28] ;  /* 0x0000280001f87983 */ /* 0x010ea20000300a00 */
        /* <DEDUP_REMOVED lines=8> */
.L_x_3802:
[----:B------:R-:W2:Y:S01]  /*7450*/  LDL.64 R206, [R1+0x8] ;  /* 0x0000080001ce7983 */ /* 0x000ea20000100a00 */
[----:B------:R-:W-:Y:S04]  /*7460*/  DEPBAR.LE SB0, 0x0 ;  /* 0x000080000000791a */ /* 0x000fe80000000000 */
[----:B------:R-:W-:Y:S01]  /*7470*/  USHF.R.S32.HI UR14, URZ, 0x1f, UR15 ;  /* 0x0000001f3f0e7899 */ /* 0x000fe2000801140f */
[----:B------:R-:W3:Y:S01]  /*7480*/  LDL R204, [R1+0x18] ;  /* 0x0000180001cc7983 */ /* 0x000ee20000100800 */
[----:B------:R-:W-:Y:S02]  /*7490*/  UIMAD.WIDE.U32 UR16, UR15, UR6, URZ ;  /* 0x000000060f1072a5 */ /* 0x000fe4000f8e003f */
[----:B------:R-:W-:Y:S02]  /*74a0*/  UIMAD UR14, UR14, UR6, URZ ;  /* 0x000000060e0e72a4 */ /* 0x000fe4000f8e023f */
[----:B------:R-:W-:Y:S01]  /*74b0*/  UISETP.GT.AND UP0, UPT, UR15, UR8, UPT ;  /* 0x000000080f00728c */ /* 0x000fe2000bf04270 */
[----:B------:R-:W-:Y:S01]  /*74c0*/  BAR.SYNC.DEFER_BLOCKING 0x0 ;  /* 0x0000000000007b1d */ /* 0x000fe20000010000 */
[----:B------:R-:W-:Y:S01]  /*74d0*/  UIMAD UR14, UR15, UR7, UR14 ;  /* 0x000000070f0e72a4 */ /* 0x000fe2000f8e020e */
[----:B-1----:R-:W-:Y:S01]  /*74e0*/  MOV R2, UR16 ;  /* 0x0000001000027c02 */ /* 0x002fe20008000f00 */
[----:B------:R-:W-:Y:S02]  /*74f0*/  UIADD3 UR15, UR15, -0x1, URZ ;  /* 0xffffffff0f0f7890 */ /* 0x000fe4000fffe03f */
[----:B------:R-:W-:Y:S04]  /*7500*/  UIADD3 UR14, UR17, UR14, URZ ;  /* 0x0000000e110e7290 */ /* 0x000fe8000fffe03f */
[----:B------:R-:W-:Y:S02]  /*7510*/  UIMAD UR14, UR14, 0x60, URZ ;  /* 0x000000600e0e78a4 */ /* 0x000fe4000f8e023f */
[----:B------:R-:W-:Y:S01]  /*7520*/  @UP0 UIMAD.WIDE.U32 UR16, UR15, UR4, URZ ;  /* 0x000000040f1002a5 */ /* 0x000fe2000f8e003f */
[----:B-----5:R-:W-:Y:S06]  /*7530*/  LDSM.16.M88.4 R48, [R218+0x18100] ;  /* 0x01810000da30783b */ /* 0x020fec0000000200 */
[----:B------:R-:W1:Y:S06]  /*7540*/  LDSM.16.M88.4 R8, [R167+0xc100] ;  /* 0x00c10000a708783b */ /* 0x000e6c0000000200 */
[----:B------:R-:W4:Y:S06]  /*7550*/  LDSM.16.M88.4 R16, [R167+0xc900] ;  /* 0x00c90000a710783b */ /* 0x000f2c0000000200 */
[----:B------:R-:W4:Y:S06]  /*7560*/  LDSM.16.M88.4 R24, [R167+0xd100] ;  /* 0x00d10000a718783b */ /* 0x000f2c0000000200 */
[----:B------:R-:W4:Y:S06]  /*7570*/  LDSM.16.M88.4 R32, [R167+0xd900] ;  /* 0x00d90000a720783b */ /* 0x000f2c0000000200 */
[----:B------:R-:W4:Y:S06]  /*7580*/  LDSM.16.M88.4 R40, [R167+0xe100] ;  /* 0x00e10000a728783b */ /* 0x000f2c0000000200 */
[----:B------:R-:W4:Y:S06]  /*7590*/  LDSM.16.M88.4 R184, [R167+0xe900] ;  /* 0x00e90000a7b8783b */ /* 0x000f2c0000000200 */
[----:B------:R-:W-:Y:S01]  /*75a0*/  LDSM.16.M88.4 R188, [R219+0x18100] ;  /* 0x01810000dbbc783b */ /* 0x000fe20000000200 */
[C---:B-1----:R-:W-:Y:S05]  /*75b0*/  HMMA.16816.F32 R4, R48.reuse, R8, RZ ;  /* 0x000000083004723c */ /* 0x042fea00000018ff */
[----:B------:R-:W1:Y:S03]  /*75c0*/  LDSM.16.M88.4 R192, [R222] ;  /* 0x00000000dec0783b */ /* 0x000e660000000200 */
[C---:B------:R-:W-:Y:S03]  /*75d0*/  HMMA.16816.F32 R8, R48.reuse, R10, RZ ;  /* 0x0000000a3008723c */ /* 0x040fe600000018ff */
[----:B------:R-:W1:Y:S06]  /*75e0*/  LDSM.16.M88.4 R196, [R245] ;  /* 0x00000000f5c4783b */ /* 0x000e6c0000000200 */
[----:B------:R-:W1:Y:S01]  /*75f0*/  LDSM.16.M88.4 R200, [R244] ;  /* 0x00000000f4c8783b */ /* 0x000e620000000200 */
[C---:B----4-:R-:W-:Y:S05]  /*7600*/  HMMA.16816.F32 R12, R48.reuse, R16, RZ ;  /* 0x00000010300c723c */ /* 0x050fea00000018ff */
[----:B------:R-:W4:Y:S03]  /*7610*/  LDL.64 R250, [R1+0x10] ;  /* 0x0000100001fa7983 */ /* 0x000f260000100a00 */
[C---:B------:R-:W-:Y:S03]  /*7620*/  HMMA.16816.F32 R16, R48.reuse, R18, RZ ;  /* 0x000000123010723c */ /* 0x040fe600000018ff */
[----:B------:R-:W4:Y:S05]  /*7630*/  LDL.64 R248, [R1+0x20] ;  /* 0x0000200001f87983 */ /* 0x000f2a0000100a00 */
[C---:B------:R-:W-:Y:S08]  /*7640*/  HMMA.16816.F32 R20, R48.reuse, R24, RZ ;  /* 0x000000183014723c */ /* 0x040ff000000018ff */
[C---:B------:R-:W-:Y:S08]  /*7650*/  HMMA.16816.F32 R24, R48.reuse, R26, RZ ;  /* 0x0000001a3018723c */ /* 0x040ff000000018ff */
[C---:B------:R-:W-:Y:S08]  /*7660*/  HMMA.16816.F32 R28, R48.reuse, R32, RZ ;  /* 0x00000020301c723c */ /* 0x040ff000000018ff */
[C---:B------:R-:W-:Y:S08]  /*7670*/  HMMA.16816.F32 R32, R48.reuse, R34, RZ ;  /* 0x000000223020723c */ /* 0x040ff000000018ff */
[C---:B------:R-:W-:Y:S08]  /*7680*/  HMMA.16816.F32 R36, R48.reuse, R40, RZ ;  /* 0x000000283024723c */ /* 0x040ff000000018ff */
[C---:B------:R-:W-:Y:S08]  /*7690*/  HMMA.16816.F32 R40, R48.reuse, R42, RZ ;  /* 0x0000002a3028723c */ /* 0x040ff000000018ff */
[C---:B------:R-:W-:Y:S08]  /*76a0*/  HMMA.16816.F32 R44, R48.reuse, R184, RZ ;  /* 0x000000b8302c723c */ /* 0x040ff000000018ff */
[----:B------:R-:W-:Y:S01]  /*76b0*/  HMMA.16816.F32 R48, R48, R186, RZ ;  /* 0x000000ba3030723c */ /* 0x000fe200000018ff */
[----:B------:R-:W1:Y:S07]  /*76c0*/  LDSM.16.M88.4 R184, [R243] ;  /* 0x00000000f3b8783b */ /* 0x000e6e0000000200 */
[C---:B-1----:R-:W-:Y:S08]  /*76d0*/  HMMA.16816.F32 R4, R188.reuse, R192, R4 ;  /* 0x000000c0bc04723c */ /* 0x042ff00000001804 */
[C---:B------:R-:W-:Y:S01]  /*76e0*/  HMMA.16816.F32 R8, R188.reuse, R194, R8 ;  /* 0x000000c2bc08723c */ /* 0x040fe20000001808 */
[----:B------:R-:W1:Y:S07]  /*76f0*/  LDSM.16.M88.4 R192, [R242] ;  /* 0x00000000f2c0783b */ /* 0x000e6e0000000200 */
[C---:B------:R-:W-:Y:S08]  /*7700*/  HMMA.16816.F32 R12, R188.reuse, R196, R12 ;  /* 0x000000c4bc0c723c */ /* 0x040ff0000000180c */
[C---:B------:R-:W-:Y:S01]  /*7710*/  HMMA.16816.F32 R16, R188.reuse, R198, R16 ;  /* 0x000000c6bc10723c */ /* 0x040fe20000001810 */
[----:B------:R-:W1:Y:S07]  /*7720*/  LDSM.16.M88.4 R196, [R241] ;  /* 0x00000000f1c4783b */ /* 0x000e6e0000000200 */
[C---:B------:R-:W-:Y:S08]  /*7730*/  HMMA.16816.F32 R20, R188.reuse, R200, R20 ;  /* 0x000000c8bc14723c */ /* 0x040ff00000001814 */
[C---:B------:R-:W-:Y:S08]  /*7740*/  HMMA.16816.F32 R24, R188.reuse, R202, R24 ;  /* 0x000000cabc18723c */ /* 0x040ff00000001818 */
[C---:B------:R-:W-:Y:S08]  /*7750*/  HMMA.16816.F32 R28, R188.reuse, R184, R28 ;  /* 0x000000b8bc1c723c */ /* 0x040ff0000000181c */
[C---:B------:R-:W-:Y:S08]  /*7760*/  HMMA.16816.F32 R32, R188.reuse, R186, R32 ;  /* 0x000000babc20723c */ /* 0x040ff00000001820 */
[C---:B-1----:R-:W-:Y:S08]  /*7770*/  HMMA.16816.F32 R36, R188.reuse, R192, R36 ;  /* 0x000000c0bc24723c */ /* 0x042ff00000001824 */
        /* <DEDUP_REMOVED lines=24> */
[----:B------:R-:W-:Y:S01]  /*7900*/  IADD3 R200, P0, R200, c[0x0][0x1f8], RZ ;  /* 0x00007e00c8c87a10 */ /* 0x000fe20007f1e0ff */
[----:B------:R2:W-:Y:S03]  /*7910*/  LDGSTS.E.BYPASS.LTC128B.128 [R247+0x3100], [R184.64], !P6 ;  /* 0x03100000b8f77fae */ /* 0x0005e6000f101d4a */
[--C-:B------:R-:W-:Y:S02]  /*7920*/  IADD3.X R201, RZ, c[0x0][0x1fc], R164.reuse, P0, P1 ;  /* 0x00007f00ffc97a10 */ /* 0x100fe400007e24a4 */
[----:B------:R-:W-:Y:S03]  /*7930*/  IADD3 R186, P1, R0, c[0x0][0x1f8], RZ ;  /* 0x00007e0000ba7a10 */ /* 0x000fe60007f3e0ff */
[----:B------:R3:W-:Y:S01]  /*7940*/  LDGSTS.E.BYPASS.LTC128B.128 [R247+0x6100], [R200.64], !P3 ;  /* 0x06100000c8f77fae */ /* 0x0007e2000d901d4a */
[----:B------:R-:W-:Y:S05]  /*7950*/  IADD3.X R187, RZ, c[0x0][0x1fc], R164, P1, P2 ;  /* 0x00007f00ffbb7a10 */ /* 0x000fea0000fe44a4 */
[----:B------:R3:W-:Y:S01]  /*7960*/  LDGSTS.E.BYPASS.LTC128B.128 [R247+0x9100], [R186.64], !P5 ;  /* 0x09100000baf77fae */ /* 0x0007e2000e901d4a */
[----:B-1----:R-:W-:Y:S04]  /*7970*/  IADD3 R2, P0, R2, UR12, RZ ;  /* 0x0000000c02027c10 */ /* 0x002fe8000ff1e0ff */
[----:B------:R-:W-:Y:S02]  /*7980*/  IADD3.X R3, R3, UR13, RZ, P0, !PT ;  /* 0x0000000d03037c10 */ /* 0x000fe400087fe4ff */
[----:B--2---:R-:W-:Y:S03]  /*7990*/  IADD3 R184, P0, R2, UR12, RZ ;  /* 0x0000000c02b87c10 */ /* 0x004fe6000ff1e0ff */
[----:B------:R1:W-:Y:S01]  /*79a0*/  LDGSTS.E.BYPASS.LTC128B.128 [R247+0x1100], [R2.64], !P4 ;  /* 0x0110000002f77fae */ /* 0x0003e2000e101d4a */
[----:B------:R-:W-:Y:S02]  /*79b0*/  IADD3.X R185, R3, UR13, RZ, P0, !PT ;  /* 0x0000000d03b97c10 */ /* 0x000fe400087fe4ff */
[----:B------:R-:W-:Y:S03]  /*79c0*/  PLOP3.LUT P0, PT, PT, PT, UP0, 0x80, 0x0 ;  /* 0x000000000000781c */ /* 0x000fe60003f0f008 */
[----:B------:R1:W-:Y:S06]  /*79d0*/  LDGSTS.E.BYPASS.LTC128B.128 [R247+0x4100], [R2.64+0x80], !P6 ;  /* 0x0410008002f77fae */ /* 0x0003ec000f101d4a */
[----:B------:R1:W-:Y:S06]  /*79e0*/  LDGSTS.E.BYPASS.LTC128B.128 [R247+0x7100], [R2.64+0x100], !P3 ;  /* 0x0710010002f77fae */ /* 0x0003ec000d901d4a */
[----:B------:R1:W-:Y:S06]  /*79f0*/  LDGSTS.E.BYPASS.LTC128B.128 [R247+0xa100], [R2.64+0x180], !P5 ;  /* 0x0a10018002f77fae */ /* 0x0003ec000e901d4a */
[----:B------:R2:W-:Y:S06]  /*7a00*/  LDGSTS.E.BYPASS.LTC128B.128 [R247+0x2100], [R184.64], !P4 ;  /* 0x02100000b8f77fae */ /* 0x0005ec000e101d4a */
[----:B------:R2:W-:Y:S06]  /*7a10*/  LDGSTS.E.BYPASS.LTC128B.128 [R247+0x5100], [R184.64+0x80], !P6 ;  /* 0x05100080b8f77fae */ /* 0x0005ec000f101d4a */
[----:B------:R2:W-:Y:S06]  /*7a20*/  LDGSTS.E.BYPASS.LTC128B.128 [R247+0x8100], [R184.64+0x100], !P3 ;  /* 0x08100100b8f77fae */ /* 0x0005ec000d901d4a */
[----:B------:R2:W-:Y:S06]  /*7a30*/  LDGSTS.E.BYPASS.LTC128B.128 [R247+0xb100], [R184.64+0x180], !P5 ;  /* 0x0b100180b8f77fae */ /* 0x0005ec000e901d4a */
[----:B------:R-:W-:Y:S06]  /*7a40*/  LDSM.16.M88.4 R192, [R217+0xc100] ;  /* 0x00c10000d9c0783b */ /* 0x000fec0000000200 */
[----:B---3--:R-:W-:Y:S06]  /*7a50*/  LDSM.16.M88.4 R200, [R217+0xc900] ;  /* 0x00c90000d9c8783b */ /* 0x008fec0000000200 */
[----:B------:R-:W-:Y:S06]  /*7a60*/  LDSM.16.M88.4 R204, [R217+0xd100] ;  /* 0x00d10000d9cc783b */ /* 0x000fec0000000200 */
[----:B------:R-:W-:Y:S06]  /*7a70*/  LDSM.16.M88.4 R208, [R217+0xd900] ;  /* 0x00d90000d9d0783b */ /* 0x000fec0000000200 */
[----:B--2---:R-:W2:Y:S06]  /*7a80*/  LDSM.16.M88.4 R184, [R221+0x18100] ;  /* 0x01810000ddb8783b */ /* 0x004eac0000000200 */
[----:B------:R-:W0:Y:S06]  /*7a90*/  LDGDEPBAR ;  /* 0x00000000000079af */ /* 0x000e2c0000000000 */
[----:B------:R-:W3:Y:S06]  /*7aa0*/  LDSM.16.M88.4 R188, [R217+0xe100] ;  /* 0x00e10000d9bc783b */ /* 0x000eec0000000200 */
        /* <DEDUP_REMOVED lines=15> */
[----:B------:R-:W2:Y:S07]  /*7ba0*/  LDSM.16.M88.4 R188, [R220+0x18100] ;  /* 0x01810000dcbc783b */ /* 0x000eae0000000200 */
[C---:B-1----:R-:W-:Y:S08]  /*7bb0*/  HMMA.16816.F32 R44, R184.reuse, R196, R44 ;  /* 0x000000c4b82c723c */ /* 0x042ff0000000182c */
[----:B------:R-:W-:Y:S01]  /*7bc0*/  HMMA.16816.F32 R48, R184, R198, R48 ;  /* 0x000000c6b830723c */ /* 0x000fe20000001830 */
[----:B------:R-:W1:Y:S06]  /*7bd0*/  LDSM.16.M88.4 R184, [R216+0x2000] ;  /* 0x00200000d8b8783b */ /* 0x000e6c0000000200 */
        /* <DEDUP_REMOVED lines=18> */
[----:B------:R-:W2:Y:S06]  /*7d00*/  LDSM.16.M88.4 R188, [R167+0x11100] ;  /* 0x01110000a7bc783b */ /* 0x000eac0000000200 */
        /* <DEDUP_REMOVED lines=18> */
[----:B------:R-:W2:Y:S06]  /*7e30*/  LDSM.16.M88.4 R184, [R236] ;  /* 0x00000000ecb8783b */ /* 0x000eac0000000200 */
[----:B------:R-:W3:Y:S01]  /*7e40*/  LDSM.16.M88.4 R196, [R235] ;  /* 0x00000000ebc4783b */ /* 0x000ee20000000200 */
[C---:B-1----:R-:W-:Y:S08]  /*7e50*/  HMMA.16816.F32 R4, R188.reuse, R192, R4 ;  /* 0x000000c0bc04723c */ /* 0x042ff00000001804 */
[C---:B------:R-:W-:Y:S01]  /*7e60*/  HMMA.16816.F32 R8, R188.reuse, R194, R8 ;  /* 0x000000c2bc08723c */ /* 0x040fe20000001808 */
        /* <DEDUP_REMOVED lines=9> */
[----:B------:R-:W4:Y:S07]  /*7f00*/  LDSM.16.M88.4 R208, [R217+0x10100] ;  /* 0x01010000d9d0783b */ /* 0x000f2e0000000200 */
[C---:B--2---:R-:W-:Y:S08]  /*7f10*/  HMMA.16816.F32 R36, R188.reuse, R184, R36 ;  /* 0x000000b8bc24723c */ /* 0x044ff00000001824 */
[C---:B------:R-:W-:Y:S01]  /*7f20*/  HMMA.16816.F32 R40, R188.reuse, R186, R40 ;  /* 0x000000babc28723c */ /* 0x040fe20000001828 */
[----:B------:R-:W2:Y:S07]  /*7f30*/  LDSM.16.M88.4 R184, [R217+0x10900] ;  /* 0x01090000d9b8783b */ /* 0x000eae0000000200 */
[C---:B---3--:R-:W-:Y:S08]  /*7f40*/  HMMA.16816.F32 R44, R188.reuse, R196, R44 ;  /* 0x000000c4bc2c723c */ /* 0x048ff0000000182c */
[----:B------:R-:W-:Y:S01]  /*7f50*/  HMMA.16816.F32 R48, R188, R198, R48 ;  /* 0x000000c6bc30723c */ /* 0x000fe20000001830 */
[----:B------:R-:W3:Y:S06]  /*7f60*/  LDSM.16.M88.4 R188, [R217+0x11100] ;  /* 0x01110000d9bc783b */ /* 0x000eec0000000200 */
[----:B------:R-:W2:Y:S01]  /*7f70*/  LDSM.16.M88.4 R196, [R217+0x11900] ;  /* 0x01190000d9c4783b */ /* 0x000ea20000000200 */
[C---:B-1----:R-:W-:Y:S08]  /*7f80*/  HMMA.16816.F32 R4, R192.reuse, R200, R4 ;  /* 0x000000c8c004723c */ /* 0x042ff00000001804 */
[C---:B------:R-:W-:Y:S01]  /*7f90*/  HMMA.16816.F32 R8, R192.reuse, R202, R8 ;  /* 0x000000cac008723c */ /* 0x040fe20000001808 */
[----:B------:R-:W-:Y:S07]  /*7fa0*/  LDSM.16.M88.4 R200, [R220+0x1c100] ;  /* 0x01c10000dcc8783b */ /* 0x000fee0000000200 */
[C---:B------:R-:W-:Y:S08]  /*7fb0*/  HMMA.16816.F32 R12, R192.reuse, R204, R12 ;  /* 0x000000ccc00c723c */ /* 0x040ff0000000180c */
        /* <DEDUP_REMOVED lines=13> */
[----:B------:R-:W3:Y:S06]  /*8090*/  LDSM.16.M88.4 R192, [R216+0x5000] ;  /* 0x00500000d8c0783b */ /* 0x000eec0000000200 */
[----:B------:R-:W3:Y:S01]  /*80a0*/  LDSM.16.M88.4 R196, [R216+0x5800] ;  /* 0x00580000d8c4783b */ /* 0x000ee20000000200 */
[C---:B-1----:R-:W-:Y:S08]  /*80b0*/  HMMA.16816.F32 R4, R200.reuse, R204, R4 ;  /* 0x000000ccc804723c */ /* 0x042ff00000001804 */
[C---:B------:R-:W-:Y:S01]  /*80c0*/  HMMA.16816.F32 R8, R200.reuse, R206, R8 ;  /* 0x000000cec808723c */ /* 0x040fe20000001808 */
[----:B------:R-:W-:Y:S07]  /*80d0*/  LDSM.16.M88.4 R204, [R167+0x12100] ;  /* 0x01210000a7cc783b */ /* 0x000fee0000000200 */
[C---:B----4-:R-:W-:Y:S08]  /*80e0*/  HMMA.16816.F32 R12, R200.reuse, R208, R12 ;  /* 0x000000d0c80c723c */ /* 0x050ff0000000180c */
[C---:B------:R-:W-:Y:S01]  /*80f0*/  HMMA.16816.F32 R16, R200.reuse, R210, R16 ;  /* 0x000000d2c810723c */ /* 0x040fe20000001810 */
[----:B------:R-:W-:Y:S07]  /*8100*/  LDSM.16.M88.4 R208, [R167+0x12900] ;  /* 0x01290000a7d0783b */ /* 0x000fee0000000200 */
[C---:B--2---:R-:W-:Y:S08]  /*8110*/  HMMA.16816.F32 R20, R200.reuse, R184, R20 ;  /* 0x000000b8c814723c */ /* 0x044ff00000001814 */
[C---:B------:R-:W-:Y:S01]  /*8120*/  HMMA.16816.F32 R24, R200.reuse, R186, R24 ;  /* 0x000000bac818723c */ /* 0x040fe20000001818 */
[----:B------:R-:W1:Y:S07]  /*8130*/  LDSM.16.M88.4 R184, [R218+0x20100] ;  /* 0x02010000dab8783b */ /* 0x000e6e0000000200 */
[C---:B---3--:R-:W-:Y:S08]  /*8140*/  HMMA.16816.F32 R28, R200.reuse, R188, R28 ;  /* 0x000000bcc81c723c */ /* 0x048ff0000000181c */
[C---:B------:R-:W-:Y:S01]  /*8150*/  HMMA.16816.F32 R32, R200.reuse, R190, R32 ;  /* 0x000000bec820723c */ /* 0x040fe20000001820 */
[----:B------:R-:W2:Y:S07]  /*8160*/  LDSM.16.M88.4 R188, [R167+0x13100] ;  /* 0x01310000a7bc783b */ /* 0x000eae0000000200 */
[C---:B------:R-:W-:Y:S08]  /*8170*/  HMMA.16816.F32 R36, R200.reuse, R192, R36 ;  /* 0x000000c0c824723c */ /* 0x040ff00000001824 */
[C---:B------:R-:W-:Y:S01]  /*8180*/  HMMA.16816.F32 R40, R200.reuse, R194, R40 ;  /* 0x000000c2c828723c */ /* 0x040fe20000001828 */
[----:B------:R-:W3:Y:S07]  /*8190*/  LDSM.16.M88.4 R192, [R167+0x13900] ;  /* 0x01390000a7c0783b */ /* 0x000eee0000000200 */
[C---:B------:R-:W-:Y:S08]  /*81a0*/  HMMA.16816.F32 R44, R200.reuse, R196, R44 ;  /* 0x000000c4c82c723c */ /* 0x040ff0000000182c */
[----:B------:R-:W-:Y:S01]  /*81b0*/  HMMA.16816.F32 R48, R200, R198, R48 ;  /* 0x000000c6c830723c */ /* 0x000fe20000001830 */
[----:B------:R-:W4:Y:S06]  /*81c0*/  LDSM.16.M88.4 R196, [R167+0x14100] ;  /* 0x01410000a7c4783b */ /* 0x000f2c0000000200 */
[----:B------:R-:W3:Y:S01]  /*81d0*/  LDSM.16.M88.4 R200, [R167+0x14900] ;  /* 0x01490000a7c8783b */ /* 0x000ee20000000200 */
        /* <DEDUP_REMOVED lines=10> */
[C---:B------:R-:W-:Y:S01]  /*8280*/  HMMA.16816.F32 R32, R184.reuse, R194, R32 ;  /* 0x000000c2b820723c */ /* 0x040fe20000001820 */
[----:B------:R-:W2:Y:S07]  /*8290*/  LDSM.16.M88.4 R192, [R232] ;  /* 0x00000000e8c0783b */ /* 0x000eae0000000200 */
[C---:B----4-:R-:W-:Y:S08]  /*82a0*/  HMMA.16816.F32 R36, R184.reuse, R196, R36 ;  /* 0x000000c4b824723c */ /* 0x050ff00000001824 */
[C---:B------:R-:W-:Y:S01]  /*82b0*/  HMMA.16816.F32 R40, R184.reuse, R198, R40 ;  /* 0x000000c6b828723c */ /* 0x040fe20000001828 */
[----:B------:R-:W3:Y:S07]  /*82c0*/  LDSM.16.M88.4 R196, [R231] ;  /* 0x00000000e7c4783b */ /* 0x000eee0000000200 */
[C---:B------:R-:W-:Y:S08]  /*82d0*/  HMMA.16816.F32 R44, R184.reuse, R200, R44 ;  /* 0x000000c8b82c723c */ /* 0x040ff0000000182c */
[----:B------:R-:W-:Y:S01]  /*82e0*/  HMMA.16816.F32 R48, R184, R202, R48 ;  /* 0x000000cab830723c */ /* 0x000fe20000001830 */
[----:B------:R-:W4:Y:S06]  /*82f0*/  LDSM.16.M88.4 R184, [R230] ;  /* 0x00000000e6b8783b */ /* 0x000f2c0000000200 */
[----:B------:R-:W3:Y:S01]  /*8300*/  LDSM.16.M88.4 R200, [R229] ;  /* 0x00000000e5c8783b */ /* 0x000ee20000000200 */
[C---:B-1----:R-:W-:Y:S08]  /*8310*/  HMMA.16816.F32 R4, R188.reuse, R204, R4 ;  /* 0x000000ccbc04723c */ /* 0x042ff00000001804 */
[C---:B------:R-:W-:Y:S01]  /*8320*/  HMMA.16816.F32 R8, R188.reuse, R206, R8 ;  /* 0x000000cebc08723c */ /* 0x040fe20000001808 */
        /* <DEDUP_REMOVED lines=8> */
[C---:B------:R-:W-:Y:S01]  /*83b0*/  HMMA.16816.F32 R32, R188.reuse, R198, R32 ;  /* 0x000000c6bc20723c */ /* 0x040fe20000001820 */
[----:B------:R-:W3:Y:S07]  /*83c0*/  LDSM.16.M88.4 R196, [R217+0x13100] ;  /* 0x01310000d9c4783b */ /* 0x000eee0000000200 */
[C---:B----4-:R-:W-:Y:S08]  /*83d0*/  HMMA.16816.F32 R36, R188.reuse, R184, R36 ;  /* 0x000000b8bc24723c */ /* 0x050ff00000001824 */
[C---:B------:R-:W-:Y:S01]  /*83e0*/  HMMA.16816.F32 R40, R188.reuse, R186, R40 ;  /* 0x000000babc28723c */ /* 0x040fe20000001828 */
[----:B------:R-:W4:Y:S07]  /*83f0*/  LDSM.16.M88.4 R184, [R217+0x13900] ;  /* 0x01390000d9b8783b */ /* 0x000f2e0000000200 */
        /* <DEDUP_REMOVED lines=13> */
[C---:B----4-:R-:W-:Y:S08]  /*84d0*/  HMMA.16816.F32 R28, R204.reuse, R184, R28 ;  /* 0x000000b8cc1c723c */ /* 0x050ff0000000181c */
[C---:B------:R-:W-:Y:S01]  /*84e0*/  HMMA.16816.F32 R32, R204.reuse, R186, R32 ;  /* 0x000000bacc20723c */ /* 0x040fe20000001820 */
[----:B------:R-:W3:Y:S07]  /*84f0*/  LDSM.16.M88.4 R184, [R216+0x7000] ;  /* 0x00700000d8b8783b */ /* 0x000eee0000000200 */
[C---:B------:R-:W-:Y:S08]  /*8500*/  HMMA.16816.F32 R36, R204.reuse, R188, R36 ;  /* 0x000000bccc24723c */ /* 0x040ff00000001824 */
[C---:B------:R-:W-:Y:S01]  /*8510*/  HMMA.16816.F32 R40, R204.reuse, R190, R40 ;  /* 0x000000becc28723c */ /* 0x040fe20000001828 */
[----:B------:R-:W4:Y:S07]  /*8520*/  LDSM.16.M88.4 R188, [R216+0x7800] ;  /* 0x00780000d8bc783b */ /* 0x000f2e0000000200 */
[C---:B-1----:R-:W-:Y:S08]  /*8530*/  HMMA.16816.F32 R44, R204.reuse, R192, R44 ;  /* 0x000000c0cc2c723c */ /* 0x042ff0000000182c */
[----:B------:R-:W-:Y:S01]  /*8540*/  HMMA.16816.F32 R48, R204, R194, R48 ;  /* 0x000000c2cc30723c */ /* 0x000fe20000001830 */
[----:B------:R-:W1:Y:S06]  /*8550*/  LDSM.16.M88.4 R192, [R216+0x8000] ;  /* 0x00800000d8c0783b */ /* 0x000e6c0000000200 */
[----:B------:R-:W-:Y:S01]  /*8560*/  LDSM.16.M88.4 R204, [R218+0x24100] ;  /* 0x02410000dacc783b */ /* 0x000fe20000000200 */
[C---:B------:R-:W-:Y:S08]  /*8570*/  HMMA.16816.F32 R4, R200.reuse, R208, R4 ;  /* 0x000000d0c804723c */ /* 0x040ff00000001804 */
[C---:B------:R-:W-:Y:S01]  /*8580*/  HMMA.16816.F32 R8, R200.reuse, R210, R8 ;  /* 0x000000d2c808723c */ /* 0x040fe20000001808 */
[----:B------:R-:W-:Y:S07]  /*8590*/  LDSM.16.M88.4 R208, [R167+0x15100] ;  /* 0x01510000a7d0783b */ /* 0x000fee0000000200 */
        /* <DEDUP_REMOVED lines=9> */
[C---:B-1----:R-:W-:Y:S08]  /*8630*/  HMMA.16816.F32 R36, R200.reuse, R192, R36 ;  /* 0x000000c0c824723c */ /* 0x042ff00000001824 */
[C---:B------:R-:W-:Y:S01]  /*8640*/  HMMA.16816.F32 R40, R200.reuse, R194, R40 ;  /* 0x000000c2c828723c */ /* 0x040fe20000001828 */
[----:B------:R-:W1:Y:S07]  /*8650*/  LDSM.16.M88.4 R192, [R167+0x16900] ;  /* 0x01690000a7c0783b */ /* 0x000e6e0000000200 */
[C---:B--2---:R-:W-:Y:S08]  /*8660*/  HMMA.16816.F32 R44, R200.reuse, R196, R44 ;  /* 0x000000c4c82c723c */ /* 0x044ff0000000182c */
[----:B------:R-:W-:Y:S01]  /*8670*/  HMMA.16816.F32 R48, R200, R198, R48 ;  /* 0x000000c6c830723c */ /* 0x000fe20000001830 */
[----:B------:R-:W2:Y:S06]  /*8680*/  LDSM.16.M88.4 R196, [R167+0x17100] ;  /* 0x01710000a7c4783b */ /* 0x000eac0000000200 */
[----:B------:R-:W-:Y:S01]  /*8690*/  LDSM.16.M88.4 R200, [R219+0x24100] ;  /* 0x02410000dbc8783b */ /* 0x000fe20000000200 */
[C---:B------:R-:W-:Y:S08]  /*86a0*/  HMMA.16816.F32 R4, R204.reuse, R208, R4 ;  /* 0x000000d0cc04723c */ /* 0x040ff00000001804 */
[C---:B------:R-:W-:Y:S01]  /*86b0*/  HMMA.16816.F32 R8, R204.reuse, R210, R8 ;  /* 0x000000d2cc08723c */ /* 0x040fe20000001808 */
[----:B------:R-:W-:Y:S07]  /*86c0*/  LDSM.16.M88.4 R208, [R228] ;  /* 0x00000000e4d0783b */ /* 0x000fee0000000200 */
[C---:B---3--:R-:W-:Y:S08]  /*86d0*/  HMMA.16816.F32 R12, R204.reuse, R184, R12 ;  /* 0x000000b8cc0c723c */ /* 0x048ff0000000180c */
[C---:B------:R-:W-:Y:S01]  /*86e0*/  HMMA.16816.F32 R16, R204.reuse, R186, R16 ;  /* 0x000000bacc10723c */ /* 0x040fe20000001810 */
[----:B------:R-:W3:Y:S07]  /*86f0*/  LDSM.16.M88.4 R184, [R167+0x17900] ;  /* 0x01790000a7b8783b */ /* 0x000eee0000000200 */
[C---:B----4-:R-:W-:Y:S08]  /*8700*/  HMMA.16816.F32 R20, R204.reuse, R188, R20 ;  /* 0x000000bccc14723c */ /* 0x050ff00000001814 */
[C---:B------:R-:W-:Y:S01]  /*8710*/  HMMA.16816.F32 R24, R204.reuse, R190, R24 ;  /* 0x000000becc18723c */ /* 0x040fe20000001818 */
[----:B------:R-:W4:Y:S07]  /*8720*/  LDSM.16.M88.4 R188, [R227] ;  /* 0x00000000e3bc783b */ /* 0x000f2e0000000200 */
[C---:B-1----:R-:W-:Y:S08]  /*8730*/  HMMA.16816.F32 R28, R204.reuse, R192, R28 ;  /* 0x000000c0cc1c723c */ /* 0x042ff0000000181c */
[C---:B------:R-:W-:Y:S01]  /*8740*/  HMMA.16816.F32 R32, R204.reuse, R194, R32 ;  /* 0x000000c2cc20723c */ /* 0x040fe20000001820 */
[----:B------:R-:W1:Y:S07]  /*8750*/  LDSM.16.M88.4 R192, [R226] ;  /* 0x00000000e2c0783b */ /* 0x000e6e0000000200 */
[C---:B--2---:R-:W-:Y:S08]  /*8760*/  HMMA.16816.F32 R36, R204.reuse, R196, R36 ;  /* 0x000000c4cc24723c */ /* 0x044ff00000001824 */
[C---:B------:R-:W-:Y:S01]  /*8770*/  HMMA.16816.F32 R40, R204.reuse, R198, R40 ;  /* 0x000000c6cc28723c */ /* 0x040fe20000001828 */
[----:B------:R-:W-:Y:S07]  /*8780*/  LDSM.16.M88.4 R196, [R224] ;  /* 0x00000000e0c4783b */ /* 0x000fee0000000200 */
[C---:B---3--:R-:W-:Y:S08]  /*8790*/  HMMA.16816.F32 R44, R204.reuse, R184, R44 ;  /* 0x000000b8cc2c723c */ /* 0x048ff0000000182c */
[----:B------:R-:W-:Y:S01]  /*87a0*/  HMMA.16816.F32 R48, R204, R186, R48 ;  /* 0x000000bacc30723c */ /* 0x000fe20000001830 */
[----:B------:R-:W2:Y:S06]  /*87b0*/  LDSM.16.M88.4 R184, [R225] ;  /* 0x00000000e1b8783b */ /* 0x000eac0000000200 */
[----:B------:R-:W-:Y:S01]  /*87c0*/  LDSM.16.M88.4 R204, [R221+0x24100] ;  /* 0x02410000ddcc783b */ /* 0x000fe20000000200 */
[C---:B------:R-:W-:Y:S08]  /*87d0*/  HMMA.16816.F32 R4, R200.reuse, R208, R4 ;  /* 0x000000d0c804723c */ /* 0x040ff00000001804 */
[C---:B------:R-:W-:Y:S01]  /*87e0*/  HMMA.16816.F32 R8, R200.reuse, R210, R8 ;  /* 0x000000d2c808723c */ /* 0x040fe20000001808 */
[----:B------:R-:W-:Y:S07]  /*87f0*/  LDSM.16.M88.4 R208, [R217+0x15100] ;  /* 0x01510000d9d0783b */ /* 0x000fee0000000200 */
[C---:B----4-:R-:W-:Y:S08]  /*8800*/  HMMA.16816.F32 R12, R200.reuse, R188, R12 ;  /* 0x000000bcc80c723c */ /* 0x050ff0000000180c */
[C---:B------:R-:W-:Y:S01]  /*8810*/  HMMA.16816.F32 R16, R200.reuse, R190, R16 ;  /* 0x000000bec810723c */ /* 0x040fe20000001810 */
[----:B------:R-:W3:Y:S07]  /*8820*/  LDSM.16.M88.4 R188, [R223] ;  /* 0x00000000dfbc783b */ /* 0x000eee0000000200 */
        /* <DEDUP_REMOVED lines=12> */
[----:B------:R-:W-:Y:S01]  /*88f0*/  LDSM.16.M88.4 R200, [R220+0x24100] ;  /* 0x02410000dcc8783b */ /* 0x000fe20000000200 */
[C---:B------:R-:W-:Y:S08]  /*8900*/  HMMA.16816.F32 R4, R204.reuse, R208, R4 ;  /* 0x000000d0cc04723c */ /* 0x040ff00000001804 */
[C---:B------:R-:W-:Y:S01]  /*8910*/  HMMA.16816.F32 R8, R204.reuse, R210, R8 ;  /* 0x000000d2cc08723c */ /* 0x040fe20000001808 */
[----:B------:R-:W-:Y:S07]  /*8920*/  LDSM.16.M88.4 R208, [R216+0x9000] ;  /* 0x00900000d8d0783b */ /* 0x000fee0000000200 */
[C---:B-1----:R-:W-:Y:S08]  /*8930*/  HMMA.16816.F32 R12, R204.reuse, R192, R12 ;  /* 0x000000c0cc0c723c */ /* 0x042ff0000000180c */
        /* <DEDUP_REMOVED lines=9> */
[C---:B------:R-:W-:Y:S08]  /*89d0*/  HMMA.16816.F32 R40, R204.reuse, R198, R40 ;  /* 0x000000c6cc28723c */ /* 0x040ff00000001828 */
[C---:B-1----:R-:W-:Y:S08]  /*89e0*/  HMMA.16816.F32 R44, R204.reuse, R192, R44 ;  /* 0x000000c0cc2c723c */ /* 0x042ff0000000182c */
[----:B------:R-:W-:Y:S01]  /*89f0*/  HMMA.16816.F32 R48, R204, R194, R48 ;  /* 0x000000c2cc30723c */ /* 0x000fe20000001830 */
[----:B------:R-:W1:Y:S07]  /*8a00*/  LDSM.16.M88.4 R192, [R216+0xa800] ;  /* 0x00a80000d8c0783b */ /* 0x000e6e0000000200 */
[C---:B------:R-:W-:Y:S08]  /*8a10*/  HMMA.16816.F32 R4, R200.reuse, R208, R4 ;  /* 0x000000d0c804723c */ /* 0x040ff00000001804 */
[C---:B------:R-:W-:Y:S08]  /*8a20*/  HMMA.16816.F32 R8, R200.reuse, R210, R8 ;  /* 0x000000d2c808723c */ /* 0x040ff00000001808 */
[C---:B--2---:R-:W-:Y:S08]  /*8a30*/  HMMA.16816.F32 R12, R200.reuse, R184, R12 ;  /* 0x000000b8c80c723c */ /* 0x044ff0000000180c */
[C---:B------:R-:W-:Y:S01]  /*8a40*/  HMMA.16816.F32 R16, R200.reuse, R186, R16 ;  /* 0x000000bac810723c */ /* 0x040fe20000001810 */
[----:B------:R-:W2:Y:S03]  /*8a50*/  LDSM.16.M88.4 R184, [R216+0xb000] ;  /* 0x00b00000d8b8783b */ /* 0x000ea60000000200 */
[----:B------:R-:W-:Y:S02]  /*8a60*/  FMNMX.FTZ R0, R4, R165, !PT ;  /* 0x000000a504007209 */ /* 0x000fe40007810000 */
[----:B------:R-:W-:Y:S02]  /*8a70*/  FMNMX.FTZ R2, R6, R166, !PT ;  /* 0x000000a606027209 */ /* 0x000fe40007810000 */
[C---:B---3--:R-:W-:Y:S04]  /*8a80*/  HMMA.16816.F32 R20, R200.reuse, R188, R20 ;  /* 0x000000bcc814723c */ /* 0x048fe80000001814 */
[----:B------:R-:W-:Y:S02]  /*8a90*/  FMNMX.FTZ R0, R5, R0, !PT ;  /* 0x0000000005007209 */ /* 0x000fe40007810000 */
[----:B------:R-:W-:Y:S02]  /*8aa0*/  FMNMX.FTZ R2, R7, R2, !PT ;  /* 0x0000000207027209 */ /* 0x000fe40007810000 */
[C---:B------:R-:W-:Y:S01]  /*8ab0*/  HMMA.16816.F32 R24, R200.reuse, R190, R24 ;  /* 0x000000bec818723c */ /* 0x040fe20000001818 */
[----:B------:R-:W3:Y:S01]  /*8ac0*/  LDSM.16.M88.4 R188, [R216+0xb800] ;  /* 0x00b80000d8bc783b */ /* 0x000ee20000000200 */
[----:B------:R-:W-:Y:S04]  /*8ad0*/  DEPBAR.LE SB0, 0x0 ;  /* 0x000080000000791a */ /* 0x000fe80000000000 */
[----:B------:R-:W-:Y:S01]  /*8ae0*/  FMNMX.FTZ R0, R8, R0, !PT ;  /* 0x0000000008007209 */ /* 0x000fe20007810000 */
[----:B------:R-:W-:Y:S01]  /*8af0*/  BAR.SYNC.DEFER_BLOCKING 0x0 ;  /* 0x0000000000007b1d */ /* 0x000fe20000010000 */
[C---:B-1----:R-:W-:Y:S05]  /*8b00*/  HMMA.16816.F32 R28, R200.reuse, R192, R28 ;  /* 0x000000c0c81c723c */ /* 0x042fea000000181c */
[----:B------:R-:W-:Y:S02]  /*8b10*/  FMNMX.FTZ R0, R9, R0, !PT ;  /* 0x0000000009007209 */ /* 0x000fe40007810000 */
[----:B------:R-:W-:Y:S01]  /*8b20*/  FMNMX.FTZ R2, R10, R2, !PT ;  /* 0x000000020a027209 */ /* 0x000fe20007810000 */
[C---:B------:R-:W-:Y:S04]  /*8b30*/  HMMA.16816.F32 R32, R200.reuse, R194, R32 ;  /* 0x000000c2c820723c */ /* 0x040fe80000001820 */
[----:B------:R-:W-:Y:S02]  /*8b40*/  FMNMX.FTZ R0, R12, R0, !PT ;  /* 0x000000000c007209 */ /* 0x000fe40007810000 */
[----:B------:R-:W-:Y:S02]  /*8b50*/  FMNMX.FTZ R2, R11, R2, !PT ;  /* 0x000000020b027209 */ /* 0x000fe40007810000 */
[----:B------:R-:W-:Y:S01]  /*8b60*/  FMNMX.FTZ R0, R13, R0, !PT ;  /* 0x000000000d007209 */ /* 0x000fe20007810000 */
[C---:B--2---:R-:W-:Y:S03]  /*8b70*/  HMMA.16816.F32 R36, R200.reuse, R184, R36 ;  /* 0x000000b8c824723c */ /* 0x044fe60000001824 */
[----:B------:R-:W-:Y:S02]  /*8b80*/  FMNMX.FTZ R0, R16, R0, !PT ;  /* 0x0000000010007209 */ /* 0x000fe40007810000 */
[----:B------:R-:W-:Y:S02]  /*8b90*/  FMNMX.FTZ R2, R14, R2, !PT ;  /* 0x000000020e027209 */ /* 0x000fe40007810000 */
[----:B------:R-:W-:Y:S01]  /*8ba0*/  FMNMX.FTZ R0, R17, R0, !PT ;  /* 0x0000000011007209 */ /* 0x000fe20007810000 */
[C---:B------:R-:W-:Y:S04]  /*8bb0*/  HMMA.16816.F32 R40, R200.reuse, R186, R40 ;  /* 0x000000bac828723c */ /* 0x040fe80000001828 */
[----:B------:R-:W-:Y:S02]  /*8bc0*/  FMNMX.FTZ R2, R15, R2, !PT ;  /* 0x000000020f027209 */ /* 0x000fe40007810000 */
[----:B------:R-:W-:Y:S02]  /*8bd0*/  FMNMX.FTZ R0, R20, R0, !PT ;  /* 0x0000000014007209 */ /* 0x000fe40007810000 */
[C---:B---3--:R-:W-:Y:S01]  /*8be0*/  HMMA.16816.F32 R44, R200.reuse, R188, R44 ;  /* 0x000000bcc82c723c */ /* 0x048fe2000000182c */
[----:B------:R-:W-:Y:S03]  /*8bf0*/  MOV R187, UR17 ;  /* 0x0000001100bb7c02 */ /* 0x000fe60008000f00 */
[----:B------:R-:W-:Y:S02]  /*8c00*/  FMNMX.FTZ R2, R18, R2, !PT ;  /* 0x0000000212027209 */ /* 0x000fe40007810000 */
[----:B------:R-:W-:Y:S02]  /*8c10*/  FMNMX.FTZ R0, R21, R0, !PT ;  /* 0x0000000015007209 */ /* 0x000fe40007810000 */
[----:B------:R-:W-:Y:S01]  /*8c20*/  HMMA.16816.F32 R48, R200, R190, R48 ;  /* 0x000000bec830723c */ /* 0x000fe20000001830 */
[----:B------:R-:W-:Y:S01]  /*8c30*/  MOV R186, UR16 ;  /* 0x0000001000ba7c02 */ /* 0x000fe20008000f00 */
[----:B------:R-:W-:Y:S02]  /*8c40*/  @UP0 USHF.L.U64.HI UR16, UR4, 0x6, UR5 ;  /* 0x0000000604100899 */ /* 0x000fe40008010205 */
        /* <DEDUP_REMOVED lines=29> */
[----:B------:R-:W-:Y:S01]  /*8e20*/  @P0 MOV R185, R251 ;  /* 0x000000fb00b90202 */ /* 0x000fe20000000f00 */
[----:B------:R-:W1:Y:S01]  /*8e30*/  SHFL.BFLY PT, R3, R164, 0x2, 0x1f ;  /* 0x0c401f00a4037f89 */ /* 0x000e6200000e0000 */
[----:B------:R-:W-:Y:S04]  /*8e40*/  FMNMX.FTZ R0, R50, R0, !PT ;  /* 0x0000000032007209 */ /* 0x000fe80007810000 */
[----:B------:R-:W-:Y:S05]  /*8e50*/  FMNMX.FTZ R0, R51, R0, !PT ;  /* 0x0000000033007209 */ /* 0x000fea0007810000 */
[----:B------:R-:W2:Y:S01]  /*8e60*/  SHFL.BFLY PT, R2, R0, 0x2, 0x1f ;  /* 0x0c401f0000027f89 */ /* 0x000ea200000e0000 */
[----:B-1----:R-:W-:Y:S05]  /*8e70*/  FMNMX.FTZ R164, R164, R3, !PT ;  /* 0x00000003a4a47209 */ /* 0x002fea0007810000 */
[----:B------:R-:W1:Y:S01]  /*8e80*/  SHFL.BFLY PT, R184, R164, 0x1, 0x1f ;  /* 0x0c201f00a4b87f89 */ /* 0x000e6200000e0000 */
[----:B--2---:R-:W-:Y:S05]  /*8e90*/  FMNMX.FTZ R0, R0, R2, !PT ;  /* 0x0000000200007209 */ /* 0x004fea0007810000 */
[----:B------:R-:W2:Y:S01]  /*8ea0*/  SHFL.BFLY PT, R3, R0, 0x1, 0x1f ;  /* 0x0c201f0000037f89 */ /* 0x000ea200000e0000 */
[----:B-1----:R-:W-:Y:S02]  /*8eb0*/  FMNMX.FTZ R164, R164, R184, !PT ;  /* 0x000000b8a4a47209 */ /* 0x002fe40007810000 */
[----:B------:R-:W-:Y:S03]  /*8ec0*/  @P0 MOV R184, R248 ;  /* 0x000000f800b80202 */ /* 0x000fe60000000f00 */
[C---:B------:R-:W-:Y:S02]  /*8ed0*/  FADD.FTZ R2, -R164.reuse, R165 ;  /* 0x000000a5a4027221 */ /* 0x040fe40000010100 */
[----:B------:R-:W-:Y:S02]  /*8ee0*/  FMUL.FTZ R196, R164, c[0x0][0x2d0] ;  /* 0x0000b400a4c47a20 */ /* 0x000fe40000410000 */
[----:B------:R-:W-:Y:S01]  /*8ef0*/  @P0 IMAD.WIDE.U32 R184, R186, 0x60, R184 ;  /* 0x00000060bab80825 */ /* 0x000fe200078e00b8 */
[----:B--2---:R-:W-:Y:S03]  /*8f00*/  FMNMX.FTZ R3, R0, R3, !PT ;  /* 0x0000000300037209 */ /* 0x004fe60007810000 */
[----:B------:R-:W-:Y:S01]  /*8f10*/  FMUL.FTZ R0, R2, c[0x0][0x2d0] ;  /* 0x0000b40002007a20 */ /* 0x000fe20000410000 */
[----:B------:R-:W-:Y:S01]  /*8f20*/  @P0 IADD3 R165, R185, UR14, RZ ;  /* 0x0000000eb9a50c10 */ /* 0x000fe2000fffe0ff */
[--C-:B------:R-:W-:Y:S01]  /*8f30*/  FFMA.FTZ R4, R4, c[0x0][0x2d0], -R196.reuse ;  /* 0x0000b40004047a23 */ /* 0x100fe200000108c4 */
[----:B------:R-:W-:Y:S01]  /*8f40*/  @UP0 USHF.L.U32 UR14, UR4, 0x6, URZ ;  /* 0x00000006040e0899 */ /* 0x000fe2000800063f */
[----:B------:R1:W2:Y:S01]  /*8f50*/  MUFU.EX2 R2, R0 ;  /* 0x0000000000027308 */ /* 0x0002a20000000800 */
[--C-:B------:R-:W-:Y:S01]  /*8f60*/  FFMA.FTZ R5, R5, c[0x0][0x2d0], -R196.reuse ;  /* 0x0000b40005057a23 */ /* 0x100fe200000108c4 */
[----:B------:R-:W-:Y:S01]  /*8f70*/  @P0 SHF.L.U64.HI R165, R184, 0x1, R165 ;  /* 0x00000001b8a50819 */ /* 0x000fe200000102a5 */
        /* <DEDUP_REMOVED lines=10> */
[----:B------:R4:W-:Y:S01]  /*9020*/  MUFU.EX2 R208, R5 ;  /* 0x0000000500d07308 */ /* 0x0009e20000000800 */
[--C-:B------:R-:W-:Y:S02]  /*9030*/  FFMA.FTZ R25, R25, c[0x0][0x2d0], -R196.reuse ;  /* 0x0000b40019197a23 */ /* 0x100fe400000108c4 */
[----:B------:R-:W-:Y:S02]  /*9040*/  FFMA.FTZ R28, R28, c[0x0][0x2d0], -R196 ;  /* 0x0000b4001c1c7a23 */ /* 0x000fe400000108c4 */
[----:B-1----:R-:W-:Y:S01]  /*9050*/  FADD.FTZ R0, -R3, R166 ;  /* 0x000000a603007221 */ /* 0x002fe20000010100 */
[----:B------:R-:W-:Y:S01]  /*9060*/  @P0 SHF.L.U32 R166, R184, 0x1, RZ ;  /* 0x00000001b8a60819 */ /* 0x000fe200000006ff */
[----:B--2---:R-:W-:Y:S02]  /*9070*/  FMUL.FTZ R52, R2, R52 ;  /* 0x0000003402347220 */ /* 0x004fe40000410000 */
[----:B------:R-:W-:Y:S01]  /*9080*/  FMUL.FTZ R0, R0, c[0x0][0x2d0] ;  /* 0x0000b40000007a20 */ /* 0x000fe20000410000 */
[----:B------:R-:W-:Y:S01]  /*9090*/  @P0 IADD3 R186, P2, R166, 0x80, RZ ;  /* 0x00000080a6ba0810 */ /* 0x000fe20007f5e0ff */
[----:B------:R1:W-:Y:S01]  /*90a0*/  MUFU.EX2 R209, R9 ;  /* 0x0000000900d17308 */ /* 0x0003e20000000800 */
[----:B------:R-:W-:Y:S02]  /*90b0*/  FMUL.FTZ R53, R2, R53 ;  /* 0x0000003502357220 */ /* 0x000fe40000410000 */
[----:B------:R-:W-:Y:S01]  /*90c0*/  @P0 IADD3 R186, P1, R186, c[0x0][0x1c8], RZ ;  /* 0x00007200baba0a10 */ /* 0x000fe20007f3e0ff */
[C---:B------:R-:W-:Y:S02]  /*90d0*/  FMUL.FTZ R56, R2.reuse, R56 ;  /* 0x0000003802387220 */ /* 0x040fe40000410000 */
[C---:B------:R-:W-:Y:S01]  /*90e0*/  FMUL.FTZ R57, R2.reuse, R57 ;  /* 0x0000003902397220 */ /* 0x040fe20000410000 */
[--C-:B------:R-:W-:Y:S01]  /*90f0*/  @P0 IADD3.X R187, RZ, c[0x0][0x1cc], R165.reuse, P1, P2 ;  /* 0x00007300ffbb0a10 */ /* 0x100fe20000fe44a5 */
[----:B------:R-:W-:Y:S01]  /*9100*/  FMUL.FTZ R60, R2, R60 ;  /* 0x0000003c023c7220 */ /* 0x000fe20000410000 */
[C---:B---3--:R-:W-:Y:S01]  /*9110*/  @P0 IADD3 R4, P1, R166.reuse, c[0x0][0x1c8], RZ ;  /* 0x00007200a6040a10 */ /* 0x048fe20007f3e0ff */
[----:B------:R-:W2:Y:S01]  /*9120*/  MUFU.EX2 R189, R188 ;  /* 0x000000bc00bd7308 */ /* 0x000ea20000000800 */
[----:B------:R-:W-:Y:S01]  /*9130*/  @P0 IADD3 R184, P2, R166, 0x100, RZ ;  /* 0x00000100a6b80810 */ /* 0x000fe20007f5e0ff */
[C---:B------:R-:W-:Y:S01]  /*9140*/  FMUL.FTZ R61, R2.reuse, R61 ;  /* 0x0000003d023d7220 */ /* 0x040fe20000410000 */
[----:B----4-:R-:W-:Y:S01]  /*9150*/  @P0 IADD3.X R5, R165, c[0x0][0x1cc], RZ, P1, !PT ;  /* 0x00007300a5050a10 */ /* 0x010fe20000ffe4ff */
[----:B------:R-:W-:Y:S01]  /*9160*/  FMUL.FTZ R64, R2, R64 ;  /* 0x0000004002407220 */ /* 0x000fe20000410000 */
[----:B------:R-:W-:Y:S01]  /*9170*/  @P0 IADD3 R184, P1, R184, c[0x0][0x1c8], RZ ;  /* 0x00007200b8b80a10 */ /* 0x000fe20007f3e0ff */
[----:B------:R-:W-:Y:S02]  /*9180*/  FMUL.FTZ R65, R2, R65 ;  /* 0x0000004102417220 */ /* 0x000fe40000410000 */
[----:B------:R3:W-:Y:S01]  /*9190*/  @P0 LDGSTS.E.BYPASS.LTC128B.128 [R247+0xc100], [R4.64], !P4 ;  /* 0x0c10000004f70fae */ /* 0x0007e2000e101d4a */
[--C-:B------:R-:W-:Y:S01]  /*91a0*/  @P0 IADD3.X R185, RZ, c[0x0][0x1cc], R165.reuse, P1, P2 ;  /* 0x00007300ffb90a10 */ /* 0x100fe20000fe44a5 */
[----:B------:R-:W4:Y:S01]  /*91b0*/  MUFU.EX2 R0, R0 ;  /* 0x0000000000007308 */ /* 0x000f220000000800 */
[----:B------:R-:W-:Y:S01]  /*91c0*/  @P0 IADD3 R8, P2, R166, 0x180, RZ ;  /* 0x00000180a6080810 */ /* 0x000fe20007f5e0ff */
[----:B------:R-:W-:Y:S02]  /*91d0*/  FMUL.FTZ R166, R3, c[0x0][0x2d0] ;  /* 0x0000b40003a67a20 */ /* 0x000fe40000410000 */
[----:B------:R3:W-:Y:S01]  /*91e0*/  @P0 LDGSTS.E.BYPASS.LTC128B.128 [R247+0xf100], [R186.64], !P6 ;  /* 0x0f100000baf70fae */ /* 0x0007e2000f101d4a */
[----:B------:R-:W-:Y:S01]  /*91f0*/  @P0 IADD3 R8, P1, R8, c[0x0][0x1c8], RZ ;  /* 0x0000720008080a10 */ /* 0x000fe20007f3e0ff */
[--C-:B------:R-:W-:Y:S02]  /*9200*/  FFMA.FTZ R6, R6, c[0x0][0x2d0], -R166.reuse ;  /* 0x0000b40006067a23 */ /* 0x100fe400000108a6 */
[--C-:B------:R-:W-:Y:S01]  /*9210*/  FFMA.FTZ R10, R10, c[0x0][0x2d0], -R166.reuse ;  /* 0x0000b4000a0a7a23 */ /* 0x100fe200000108a6 */
[----:B-1----:R-:W-:Y:S01]  /*9220*/  @P0 IADD3.X R9, RZ, c[0x0][0x1cc], R165, P1, P2 ;  /* 0x00007300ff090a10 */ /* 0x002fe20000fe44a5 */
[----:B------:R1:W-:Y:S01]  /*9230*/  @P0 LDGSTS.E.BYPASS.LTC128B.128 [R247+0x12100], [R184.64], !P3 ;  /* 0x12100000b8f70fae */ /* 0x0003e2000d901d4a */
[----:B------:R1:W-:Y:S01]  /*9240*/  MUFU.EX2 R207, R6 ;  /* 0x0000000600cf7308 */ /* 0x0003e20000000800 */
[--C-:B------:R-:W-:Y:S01]  /*9250*/  FFMA.FTZ R11, R11, c[0x0][0x2d0], -R166.reuse ;  /* 0x0000b4000b0b7a23 */ /* 0x100fe200000108a6 */
[----:B--2---:R-:W-:Y:S01]  /*9260*/  MOV R165, R189 ;  /* 0x000000bd00a57202 */ /* 0x004fe20000000f00 */
[C---:B------:R-:W-:Y:S02]  /*9270*/  FMUL.FTZ R68, R2.reuse, R68 ;  /* 0x0000004402447220 */ /* 0x040fe40000410000 */
[----:B------:R2:W-:Y:S01]  /*9280*/  @P0 LDGSTS.E.BYPASS.LTC128B.128 [R247+0x15100], [R8.64], !P5 ;  /* 0x1510000008f70fae */ /* 0x0005e2000e901d4a */
[C---:B------:R-:W-:Y:S02]  /*9290*/  FMUL.FTZ R69, R2.reuse, R69 ;  /* 0x0000004502457220 */ /* 0x040fe40000410000 */
[C---:B------:R-:W-:Y:S02]  /*92a0*/  FMUL.FTZ R72, R2.reuse, R72 ;  /* 0x0000004802487220 */ /* 0x040fe40000410000 */
[----:B------:R2:W-:Y:S01]  /*92b0*/  MUFU.EX2 R205, R10 ;  /* 0x0000000a00cd7308 */ /* 0x0005e20000000800 */
[----:B------:R-:W-:Y:S02]  /*92c0*/  FMUL.FTZ R73, R2, R73 ;  /* 0x0000004902497220 */ /* 0x000fe40000410000 */
[----:B----4-:R-:W-:Y:S01]  /*92d0*/  FMUL.FTZ R54, R0, R54 ;  /* 0x0000003600367220 */ /* 0x010fe20000410000 */
[----:B---3--:R-:W-:Y:S01]  /*92e0*/  @P0 IADD3 R4, P1, R4, UR14, RZ ;  /* 0x0000000e04040c10 */ /* 0x008fe2000ff3e0ff */
[C---:B------:R-:W-:Y:S02]  /*92f0*/  FMUL.FTZ R55, R0.reuse, R55 ;  /* 0x0000003700377220 */ /* 0x040fe40000410000 */
[C---:B------:R-:W-:Y:S01]  /*9300*/  FMUL.FTZ R58, R0.reuse, R58 ;  /* 0x0000003a003a7220 */ /* 0x040fe20000410000 */
[----:B------:R-:W-:Y:S01]  /*9310*/  @P0 IADD3.X R5, R5, UR16, RZ, P1, !PT ;  /* 0x0000001005050c10 */ /* 0x000fe20008ffe4ff */
[C---:B------:R-:W-:Y:S01]  /*9320*/  FMUL.FTZ R59, R0.reuse, R59 ;  /* 0x0000003b003b7220 */ /* 0x040fe20000410000 */
[----:B------:R3:W-:Y:S01]  /*9330*/  MUFU.EX2 R204, R11 ;  /* 0x0000000b00cc7308 */ /* 0x0007e20000000800 */
[----:B------:R-:W-:Y:S02]  /*9340*/  FMUL.FTZ R62, R0, R62 ;  /* 0x0000003e003e7220 */ /* 0x000fe40000410000 */
[----:B------:R4:W-:Y:S01]  /*9350*/  @P0 LDGSTS.E.BYPASS.LTC128B.128 [R247+0xd100], [R4.64], !P4 ;  /* 0x0d10000004f70fae */ /* 0x0009e2000e101d4a */
[----:B-1----:R-:W-:Y:S01]  /*9360*/  @P0 IADD3 R6, P1, R4, UR14, RZ ;  /* 0x0000000e04060c10 */ /* 0x002fe2000ff3e0ff */
[C---:B------:R-:W-:Y:S02]  /*9370*/  FMUL.FTZ R63, R0.reuse, R63 ;  /* 0x0000003f003f7220 */ /* 0x040fe40000410000 */
[C---:B------:R-:W-:Y:S02]  /*9380*/  FMUL.FTZ R66, R0.reuse, R66 ;  /* 0x0000004200427220 */ /* 0x040fe40000410000 */
[----:B------:R4:W-:Y:S01]  /*9390*/  @P0 LDGSTS.E.BYPASS.LTC128B.128 [R247+0x10100], [R4.64+0x80], !P6 ;  /* 0x1010008004f70fae */ /* 0x0009e2000f101d4a */
[----:B------:R-:W-:Y:S01]  /*93a0*/  FMUL.FTZ R67, R0, R67 ;  /* 0x0000004300437220 */ /* 0x000fe20000410000 */
[----:B------:R-:W-:Y:S01]  /*93b0*/  MUFU.EX2 R203, R12 ;  /* 0x0000000c00cb7308 */ /* 0x000fe20000000800 */
[--C-:B--2---:R-:W-:Y:S01]  /*93c0*/  FFMA.FTZ R8, R7, c[0x0][0x2d0], -R166.reuse ;  /* 0x0000b40007087a23 */ /* 0x104fe200000108a6 */
[----:B------:R-:W-:Y:S01]  /*93d0*/  @P0 IADD3.X R7, R5, UR16, RZ, P1, !PT ;  /* 0x0000001005070c10 */ /* 0x000fe20008ffe4ff */
[----:B------:R-:W-:Y:S01]  /*93e0*/  FMUL.FTZ R9, R2, R173 ;  /* 0x000000ad02097220 */ /* 0x000fe20000410000 */
[----:B------:R4:W-:Y:S01]  /*93f0*/  @P0 LDGSTS.E.BYPASS.LTC128B.128 [R247+0x13100], [R4.64+0x100], !P3 ;  /* 0x1310010004f70fae */ /* 0x0009e2000d901d4a */
[C---:B------:R-:W-:Y:S02]  /*9400*/  FMUL.FTZ R10, R0.reuse, R174 ;  /* 0x000000ae000a7220 */ /* 0x040fe40000410000 */
[C---:B------:R-:W-:Y:S02]  /*9410*/  FMUL.FTZ R70, R0.reuse, R70 ;  /* 0x0000004600467220 */ /* 0x040fe40000410000 */
[C---:B------:R-:W-:Y:S01]  /*9420*/  FMUL.FTZ R71, R0.reuse, R71 ;  /* 0x0000004700477220 */ /* 0x040fe20000410000 */
[----:B------:R4:W-:Y:S01]  /*9430*/  @P0 LDGSTS.E.BYPASS.LTC128B.128 [R247+0x16100], [R4.64+0x180], !P5 ;  /* 0x1610018004f70fae */ /* 0x0009e2000e901d4a */
[----:B------:R1:W2:Y:S01]  /*9440*/  MUFU.EX2 R206, R8 ;  /* 0x0000000800ce7308 */ /* 0x0002a20000000800 */
[C---:B------:R-:W-:Y:S02]  /*9450*/  FMUL.FTZ R74, R0.reuse, R74 ;  /* 0x0000004a004a7220 */ /* 0x040fe40000410000 */
[C---:B---3--:R-:W-:Y:S02]  /*9460*/  FMUL.FTZ R11, R0.reuse, R175 ;  /* 0x000000af000b7220 */ /* 0x048fe40000410000 */
[----:B------:R3:W-:Y:S01]  /*9470*/  @P0 LDGSTS.E.BYPASS.LTC128B.128 [R247+0xe100], [R6.64], !P4 ;  /* 0x0e10000006f70fae */ /* 0x0007e2000e101d4a */
[----:B------:R-:W-:Y:S02]  /*9480*/  FMUL.FTZ R75, R0, R75 ;  /* 0x0000004b004b7220 */ /* 0x000fe40000410000 */
[C---:B------:R-:W-:Y:S02]  /*9490*/  FMUL.FTZ R76, R2.reuse, R76 ;  /* 0x0000004c024c7220 */ /* 0x040fe40000410000 */
[----:B------:R-:W-:Y:S01]  /*94a0*/  FMUL.FTZ R77, R2, R77 ;  /* 0x0000004d024d7220 */ /* 0x000fe20000410000 */
[----:B------:R3:W-:Y:S01]  /*94b0*/  @P0 LDGSTS.E.BYPASS.LTC128B.128 [R247+0x11100], [R6.64+0x80], !P6 ;  /* 0x1110008006f70fae */ /* 0x0007e2000f101d4a */
[C---:B------:R-:W-:Y:S01]  /*94c0*/  FMUL.FTZ R78, R0.reuse, R78 ;  /* 0x0000004e004e7220 */ /* 0x040fe20000410000 */
[----:B------:R3:W3:Y:S01]  /*94d0*/  MUFU.EX2 R201, R13 ;  /* 0x0000000d00c97308 */ /* 0x0006e20000000800 */
[----:B------:R-:W-:Y:S02]  /*94e0*/  FMUL.FTZ R79, R0, R79 ;  /* 0x0000004f004f7220 */ /* 0x000fe40000410000 */
[C---:B------:R-:W-:Y:S01]  /*94f0*/  FMUL.FTZ R80, R2.reuse, R80 ;  /* 0x0000005002507220 */ /* 0x040fe20000410000 */
[----:B------:R3:W-:Y:S01]  /*9500*/  @P0 LDGSTS.E.BYPASS.LTC128B.128 [R247+0x14100], [R6.64+0x100], !P3 ;  /* 0x1410010006f70fae */ /* 0x0007e2000d901d4a */
[----:B------:R-:W-:Y:S02]  /*9510*/  FMUL.FTZ R81, R2, R81 ;  /* 0x0000005102517220 */ /* 0x000fe40000410000 */
[C---:B------:R-:W-:Y:S02]  /*9520*/  FMUL.FTZ R82, R0.reuse, R82 ;  /* 0x0000005200527220 */ /* 0x040fe40000410000 */
[----:B------:R-:W-:Y:S01]  /*9530*/  FMUL.FTZ R83, R0, R83 ;  /* 0x0000005300537220 */ /* 0x000fe20000410000 */
[----:B------:R3:W-:Y:S01]  /*9540*/  @P0 LDGSTS.E.BYPASS.LTC128B.128 [R247+0x17100], [R6.64+0x180], !P5 ;  /* 0x1710018006f70fae */ /* 0x0007e2000e901d4a */
[C---:B-1----:R-:W-:Y:S01]  /*9550*/  FMUL.FTZ R8, R2.reuse, R172 ;  /* 0x000000ac02087220 */ /* 0x042fe20000410000 */
[----:B------:R1:W-:Y:S01]  /*9560*/  MUFU.EX2 R252, R16 ;  /* 0x0000001000fc7308 */ /* 0x0003e20000000800 */
[----:B----4-:R-:W-:Y:S01]  /*9570*/  FMUL.FTZ R4, R2, R168 ;  /* 0x000000a802047220 */ /* 0x010fe20000410000 */
[----:B------:R-:W-:Y:S01]  /*9580*/  F2FP.PACK_AB R168, R208, R197 ;  /* 0x000000c5d0a8723e */ /* 0x000fe200000000ff */
[----:B------:R-:W-:Y:S01]  /*9590*/  FMUL.FTZ R5, R2, R169 ;  /* 0x000000a902057220 */ /* 0x000fe20000410000 */
[----:B------:R-:W4:Y:S01]  /*95a0*/  LDSM.16.MT88.4 R184, [R212+0x100] ;  /* 0x00010000d4b8783b */ /* 0x000f220000004200 */
[----:B--2---:R-:W-:Y:S01]  /*95b0*/  F2FP.PACK_AB R169, R206, R207 ;  /* 0x000000cfcea9723e */ /* 0x004fe200000000ff */
[C---:B------:R-:W-:Y:S02]  /*95c0*/  FMUL.FTZ R84, R2.reuse, R84 ;  /* 0x0000005402547220 */ /* 0x040fe40000410000 */
[----:B------:R-:W-:Y:S02]  /*95d0*/  FMUL.FTZ R85, R2, R85 ;  /* 0x0000005502557220 */ /* 0x000fe40000410000 */
[----:B------:R-:W2:Y:S01]  /*95e0*/  LDSM.16.MT88.4 R188, [R213+0x100] ;  /* 0x00010000d5bc783b */ /* 0x000ea20000004200 */
[C---:B------:R-:W-:Y:S01]  /*95f0*/  FMUL.FTZ R86, R0.reuse, R86 ;  /* 0x0000005600567220 */ /* 0x040fe20000410000 */
[----:B------:R1:W-:Y:S01]  /*9600*/  MUFU.EX2 R251, R17 ;  /* 0x0000001100fb7308 */ /* 0x0003e20000000800 */
[----:B------:R-:W-:Y:S02]  /*9610*/  FMUL.FTZ R87, R0, R87 ;  /* 0x0000005700577220 */ /* 0x000fe40000410000 */
[C---:B------:R-:W-:Y:S01]  /*9620*/  FMUL.FTZ R88, R2.reuse, R88 ;  /* 0x0000005802587220 */ /* 0x040fe20000410000 */
[----:B------:R-:W2:Y:S01]  /*9630*/  LDSM.16.MT88.4 R192, [R215+0x100] ;  /* 0x00010000d7c0783b */ /* 0x000ea20000004200 */
[----:B------:R-:W-:Y:S02]  /*9640*/  FMUL.FTZ R89, R2, R89 ;  /* 0x0000005902597220 */ /* 0x000fe40000410000 */
[C---:B------:R-:W-:Y:S02]  /*9650*/  FMUL.FTZ R90, R0.reuse, R90 ;  /* 0x0000005a005a7220 */ /* 0x040fe40000410000 */
[----:B------:R-:W-:Y:S01]  /*9660*/  FMUL.FTZ R91, R0, R91 ;  /* 0x0000005b005b7220 */ /* 0x000fe20000410000 */
[----:B------:R-:W2:Y:S01]  /*9670*/  LDSM.16.MT88.4 R172, [R214+0x100] ;  /* 0x00010000d6ac783b */ /* 0x000ea20000004200 */
[----:B------:R-:W-:Y:S01]  /*9680*/  FMUL.FTZ R92, R2, R92 ;  /* 0x0000005c025c7220 */ /* 0x000fe20000410000 */
[----:B------:R-:W-:Y:S01]  /*9690*/  MUFU.EX2 R250, R20 ;  /* 0x0000001400fa7308 */ /* 0x000fe20000000800 */
[C---:B---3--:R-:W-:Y:S01]  /*96a0*/  FMUL.FTZ R6, R0.reuse, R170 ;  /* 0x000000aa00067220 */ /* 0x048fe20000410000 */
[----:B------:R-:W-:Y:S01]  /*96b0*/  F2FP.PACK_AB R170, R209, R165 ;  /* 0x000000a5d1aa723e */ /* 0x000fe200000000ff */
[----:B------:R-:W-:Y:S01]  /*96c0*/  FMUL.FTZ R7, R0, R171 ;  /* 0x000000ab00077220 */ /* 0x000fe20000410000 */
[----:B------:R-:W-:Y:S01]  /*96d0*/  F2FP.PACK_AB R171, R204, R205 ;  /* 0x000000cdccab723e */ /* 0x000fe200000000ff */
[----:B------:R-:W0:Y:S01]  /*96e0*/  LDGDEPBAR ;  /* 0x00000000000079af */ /* 0x000e220000000000 */
[C---:B------:R-:W-:Y:S02]  /*96f0*/  FMUL.FTZ R12, R2.reuse, R176 ;  /* 0x000000b0020c7220 */ /* 0x040fe40000410000 */
[C---:B------:R-:W-:Y:S02]  /*9700*/  FMUL.FTZ R13, R2.reuse, R177 ;  /* 0x000000b1020d7220 */ /* 0x040fe40000410000 */
[C---:B-1----:R-:W-:Y:S01]  /*9710*/  FMUL.FTZ R16, R2.reuse, R180 ;  /* 0x000000b402107220 */ /* 0x042fe20000410000 */
[----:B------:R-:W-:Y:S01]  /*9720*/  MUFU.EX2 R249, R21 ;  /* 0x0000001500f97308 */ /* 0x000fe20000000800 */
[----:B------:R-:W-:Y:S02]  /*9730*/  FMUL.FTZ R17, R2, R181 ;  /* 0x000000b502117220 */ /* 0x000fe40000410000 */
[--C-:B------:R-:W-:Y:S02]  /*9740*/  FFMA.FTZ R22, R22, c[0x0][0x2d0], -R166.reuse ;  /* 0x0000b40016167a23 */ /* 0x100fe400000108a6 */
[--C-:B------:R-:W-:Y:S02]  /*9750*/  FFMA.FTZ R23, R23, c[0x0][0x2d0], -R166.reuse ;  /* 0x0000b40017177a23 */ /* 0x100fe400000108a6 */
[--C-:B------:R-:W-:Y:S01]  /*9760*/  FFMA.FTZ R26, R26, c[0x0][0x2d0], -R166.reuse ;  /* 0x0000b4001a1a7a23 */ /* 0x100fe200000108a6 */
[C---:B----4-:R-:W-:Y:S02]  /*9770*/  HMMA.16816.F32 R4, R168.reuse, R184, R4 ;  /* 0x000000b8a804723c */ /* 0x050fe40000001804 */
[----:B------:R-:W-:Y:S03]  /*9780*/  MUFU.EX2 R248, R24 ;  /* 0x0000001800f87308 */ /* 0x000fe60000000800 */
[----:B------:R-:W-:Y:S02]  /*9790*/  FFMA.FTZ R27, R27, c[0x0][0x2d0], -R166 ;  /* 0x0000b4001b1b7a23 */ /* 0x000fe400000108a6 */
[----:B------:R-:W-:Y:S01]  /*97a0*/  FFMA.FTZ R29, R29, c[0x0][0x2d0], -R196 ;  /* 0x0000b4001d1d7a23 */ /* 0x000fe200000108c4 */
[C---:B------:R-:W-:Y:S01]  /*97b0*/  HMMA.16816.F32 R8, R168.reuse, R186, R8 ;  /* 0x000000baa808723c */ /* 0x040fe20000001808 */
[----:B------:R-:W1:Y:S03]  /*97c0*/  LDSM.16.MT88.4 R184, [R212+0x3100] ;  /* 0x00310000d4b8783b */ /* 0x000e660000004200 */
[----:B------:R-:W-:Y:S01]  /*97d0*/  MUFU.EX2 R246, R25 ;  /* 0x0000001900f67308 */ /* 0x000fe20000000800 */
[--C-:B------:R-:W-:Y:S02]  /*97e0*/  FFMA.FTZ R30, R30, c[0x0][0x2d0], -R166.reuse ;  /* 0x0000b4001e1e7a23 */ /* 0x100fe400000108a6 */
[----:B------:R-:W-:Y:S01]  /*97f0*/  FFMA.FTZ R31, R31, c[0x0][0x2d0], -R166 ;  /* 0x0000b4001f1f7a23 */ /* 0x000fe200000108a6 */
[C---:B--2---:R-:W-:Y:S04]  /*9800*/  HMMA.16816.F32 R52, R168.reuse, R188, R52 ;  /* 0x000000bca834723c */ /* 0x044fe80000001834 */
[--C-:B------:R-:W-:Y:S02]  /*9810*/  FFMA.FTZ R32, R32, c[0x0][0x2d0], -R196.reuse ;  /* 0x0000b40020207a23 */ /* 0x100fe400000108c4 */
[----:B------:R-:W-:Y:S01]  /*9820*/  MUFU.EX2 R211, R28 ;  /* 0x0000001c00d37308 */ /* 0x000fe20000000800 */
[----:B------:R-:W-:Y:S01]  /*9830*/  FFMA.FTZ R33, R33, c[0x0][0x2d0], -R196 ;  /* 0x0000b40021217a23 */ /* 0x000fe200000108c4 */
[C---:B------:R-:W-:Y:S01]  /*9840*/  HMMA.16816.F32 R56, R168.reuse, R190, R56 ;  /* 0x000000bea838723c */ /* 0x040fe20000001838 */
[----:B------:R-:W2:Y:S03]  /*9850*/  LDSM.16.MT88.4 R188, [R213+0x3100] ;  /* 0x00310000d5bc783b */ /* 0x000ea60000004200 */
[--C-:B------:R-:W-:Y:S02]  /*9860*/  FFMA.FTZ R34, R34, c[0x0][0x2d0], -R166.reuse ;  /* 0x0000b40022227a23 */ /* 0x100fe400000108a6 */
[----:B------:R-:W-:Y:S02]  /*9870*/  FFMA.FTZ R35, R35, c[0x0][0x2d0], -R166 ;  /* 0x0000b40023237a23 */ /* 0x000fe400000108a6 */
[----:B------:R-:W-:Y:S01]  /*9880*/  MUFU.EX2 R210, R29 ;  /* 0x0000001d00d27308 */ /* 0x000fe20000000800 */
[C---:B------:R-:W-:Y:S03]  /*9890*/  HMMA.16816.F32 R60, R168.reuse, R192, R60 ;  /* 0x000000c0a83c723c */ /* 0x040fe6000000183c */
[--C-:B------:R-:W-:Y:S02]  /*98a0*/  FFMA.FTZ R36, R36, c[0x0][0x2d0], -R196.reuse ;  /* 0x0000b40024247a23 */ /* 0x100fe400000108c4 */
[----:B------:R-:W-:Y:S03]  /*98b0*/  FFMA.FTZ R37, R37, c[0x0][0x2d0], -R196 ;  /* 0x0000b40025257a23 */ /* 0x000fe600000108c4 */
[C---:B------:R-:W-:Y:S01]  /*98c0*/  HMMA.16816.F32 R64, R168.reuse, R194, R64 ;  /* 0x000000c2a840723c */ /* 0x040fe20000001840 */
[----:B------:R-:W-:Y:S03]  /*98d0*/  LDSM.16.MT88.4 R192, [R214+0x900] ;  /* 0x00090000d6c0783b */ /* 0x000fe60000004200 */
[--C-:B------:R-:W-:Y:S02]  /*98e0*/  FFMA.FTZ R38, R38, c[0x0][0x2d0], -R166.reuse ;  /* 0x0000b40026267a23 */ /* 0x100fe400000108a6 */
[----:B------:R-:W-:Y:S02]  /*98f0*/  FFMA.FTZ R39, R39, c[0x0][0x2d0], -R166 ;  /* 0x0000b40027277a23 */ /* 0x000fe400000108a6 */
[C---:B------:R-:W-:Y:S04]  /*9900*/  HMMA.16816.F32 R68, R168.reuse, R172, R68 ;  /* 0x000000aca844723c */ /* 0x040fe80000001844 */
[--C-:B------:R-:W-:Y:S02]  /*9910*/  FFMA.FTZ R40, R40, c[0x0][0x2d0], -R196.reuse ;  /* 0x0000b40028287a23 */ /* 0x100fe400000108c4 */
[----:B------:R-:W-:Y:S02]  /*9920*/  FFMA.FTZ R41, R41, c[0x0][0x2d0], -R196 ;  /* 0x0000b40029297a23 */ /* 0x000fe400000108c4 */
[C---:B------:R-:W-:Y:S01]  /*9930*/  HMMA.16816.F32 R72, R168.reuse, R174, R72 ;  /* 0x000000aea848723c */ /* 0x040fe20000001848 */
[----:B------:R-:W3:Y:S03]  /*9940*/  LDSM.16.MT88.4 R172, [R215+0x3100] ;  /* 0x00310000d7ac783b */ /* 0x000ee60000004200 */
[--C-:B------:R-:W-:Y:S02]  /*9950*/  FFMA.FTZ R42, R42, c[0x0][0x2d0], -R166.reuse ;  /* 0x0000b4002a2a7a23 */ /* 0x100fe400000108a6 */
[--C-:B------:R-:W-:Y:S02]  /*9960*/  FFMA.FTZ R43, R43, c[0x0][0x2d0], -R166.reuse ;  /* 0x0000b4002b2b7a23 */ /* 0x100fe400000108a6 */
[C---:B-1----:R-:W-:Y:S04]  /*9970*/  HMMA.16816.F32 R76, R168.reuse, R184, R76 ;  /* 0x000000b8a84c723c */ /* 0x042fe8000000184c */
        /* <DEDUP_REMOVED lines=25> */
[----:B------:R-:W-:Y:S03]  /*9b10*/  FMUL.FTZ R109, R2, R109 ;  /* 0x0000006d026d7220 */ /* 0x000fe60000410000 */
[C---:B------:R-:W-:Y:S01]  /*9b20*/  HMMA.16816.F32 R104, R168.reuse, R186, R104 ;  /* 0x000000baa868723c */ /* 0x040fe20000001868 */
[----:B------:R-:W1:Y:S02]  /*9b30*/  LDSM.16.MT88.4 R184, [R215+0x6100] ;  /* 0x00610000d7b8783b */ /* 0x000e640000004200 */
[C---:B------:R-:W-:Y:S02]  /*9b40*/  FMUL.FTZ R110, R0.reuse, R110 ;  /* 0x0000006e006e7220 */ /* 0x040fe40000410000 */
[----:B------:R-:W-:Y:S02]  /*9b50*/  FMUL.FTZ R111, R0, R111 ;  /* 0x0000006f006f7220 */ /* 0x000fe40000410000 */
[C---:B------:R-:W-:Y:S02]  /*9b60*/  FMUL.FTZ R112, R2.reuse, R112 ;  /* 0x0000007002707220 */ /* 0x040fe40000410000 */
[----:B------:R-:W-:Y:S03]  /*9b70*/  FMUL.FTZ R113, R2, R113 ;  /* 0x0000007102717220 */ /* 0x000fe60000410000 */
[C---:B--2---:R-:W-:Y:S03]  /*9b80*/  HMMA.16816.F32 R108, R168.reuse, R188, R108 ;  /* 0x000000bca86c723c */ /* 0x044fe6000000186c */
[C---:B------:R-:W-:Y:S02]  /*9b90*/  FMUL.FTZ R114, R0.reuse, R114 ;  /* 0x0000007200727220 */ /* 0x040fe40000410000 */
        /* <DEDUP_REMOVED lines=18> */
[C---:B------:R-:W-:Y:S02]  /*9cc0*/  FMUL.FTZ R128, R2.reuse, R128 ;  /* 0x0000008002807220 */ /* 0x040fe40000410000 */
[----:B------:R-:W-:Y:S03]  /*9cd0*/  FMUL.FTZ R129, R2, R129 ;  /* 0x0000008102817220 */ /* 0x000fe60000410000 */
[C---:B-1----:R-:W-:Y:S03]  /*9ce0*/  HMMA.16816.F32 R124, R168.reuse, R184, R124 ;  /* 0x000000b8a87c723c */ /* 0x042fe6000000187c */
[C---:B------:R-:W-:Y:S02]  /*9cf0*/  FMUL.FTZ R130, R0.reuse, R130 ;  /* 0x0000008200827220 */ /* 0x040fe40000410000 */
        /* <DEDUP_REMOVED lines=12> */
[--C-:B------:R-:W-:Y:S02]  /*9dc0*/  FFMA.FTZ R14, R14, c[0x0][0x2d0], -R166.reuse ;  /* 0x0000b4000e0e7a23 */ /* 0x100fe400000108a6 */
[--C-:B------:R-:W-:Y:S02]  /*9dd0*/  FFMA.FTZ R15, R15, c[0x0][0x2d0], -R166.reuse ;  /* 0x0000b4000f0f7a23 */ /* 0x100fe400000108a6 */
[----:B------:R2:W-:Y:S01]  /*9de0*/  MUFU.EX2 R202, R14 ;  /* 0x0000000e00ca7308 */ /* 0x0005e20000000800 */
[C---:B------:R-:W-:Y:S01]  /*9df0*/  HMMA.16816.F32 R136, R168.reuse, R190, R136 ;  /* 0x000000bea888723c */ /* 0x040fe20000001888 */
[----:B------:R-:W4:Y:S02]  /*9e00*/  LDSM.16.MT88.4 R188, [R215+0x9100] ;  /* 0x00910000d7bc783b */ /* 0x000f240000004200 */
[C---:B------:R-:W-:Y:S02]  /*9e10*/  FMUL.FTZ R140, R2.reuse, R140 ;  /* 0x0000008c028c7220 */ /* 0x040fe40000410000 */
[----:B------:R-:W-:Y:S02]  /*9e20*/  FMUL.FTZ R141, R2, R141 ;  /* 0x0000008d028d7220 */ /* 0x000fe40000410000 */
[C---:B------:R-:W-:Y:S02]  /*9e30*/  FMUL.FTZ R142, R0.reuse, R142 ;  /* 0x0000008e008e7220 */ /* 0x040fe40000410000 */
[----:B------:R-:W-:Y:S01]  /*9e40*/  FMUL.FTZ R143, R0, R143 ;  /* 0x0000008f008f7220 */ /* 0x000fe20000410000 */
[----:B------:R1:W1:Y:S02]  /*9e50*/  MUFU.EX2 R200, R15 ;  /* 0x0000000f00c87308 */ /* 0x0002640000000800 */
[C---:B------:R-:W-:Y:S02]  /*9e60*/  FMUL.FTZ R144, R2.reuse, R144 ;  /* 0x0000009002907220 */ /* 0x040fe40000410000 */
[----:B------:R-:W-:Y:S02]  /*9e70*/  FMUL.FTZ R145, R2, R145 ;  /* 0x0000009102917220 */ /* 0x000fe40000410000 */
[C---:B---3--:R-:W-:Y:S03]  /*9e80*/  HMMA.16816.F32 R140, R168.reuse, R172, R140 ;  /* 0x000000aca88c723c */ /* 0x048fe6000000188c */
[C---:B------:R-:W-:Y:S02]  /*9e90*/  FMUL.FTZ R146, R0.reuse, R146 ;  /* 0x0000009200927220 */ /* 0x040fe40000410000 */
[C---:B------:R-:W-:Y:S02]  /*9ea0*/  FMUL.FTZ R147, R0.reuse, R147 ;  /* 0x0000009300937220 */ /* 0x040fe40000410000 */
[----:B--2---:R-:W-:Y:S02]  /*9eb0*/  FMUL.FTZ R14, R0, R178 ;  /* 0x000000b2000e7220 */ /* 0x004fe40000410000 */
[C---:B------:R-:W-:Y:S03]  /*9ec0*/  FMUL.FTZ R148, R2.reuse, R148 ;  /* 0x0000009402947220 */ /* 0x040fe60000410000 */
[C---:B------:R-:W-:Y:S01]  /*9ed0*/  HMMA.16816.F32 R144, R168.reuse, R174, R144 ;  /* 0x000000aea890723c */ /* 0x040fe20000001890 */
[----:B------:R-:W2:Y:S02]  /*9ee0*/  LDSM.16.MT88.4 R172, [R214+0x9100] ;  /* 0x00910000d6ac783b */ /* 0x000ea40000004200 */
[----:B------:R-:W-:Y:S02]  /*9ef0*/  FMUL.FTZ R149, R2, R149 ;  /* 0x0000009502957220 */ /* 0x000fe40000410000 */
[C---:B------:R-:W-:Y:S02]  /*9f00*/  FMUL.FTZ R150, R0.reuse, R150 ;  /* 0x0000009600967220 */ /* 0x040fe40000410000 */
[C---:B------:R-:W-:Y:S02]  /*9f10*/  FMUL.FTZ R151, R0.reuse, R151 ;  /* 0x0000009700977220 */ /* 0x040fe40000410000 */
[----:B-1----:R-:W-:Y:S02]  /*9f20*/  FMUL.FTZ R15, R0, R179 ;  /* 0x000000b3000f7220 */ /* 0x002fe40000410000 */
[----:B------:R-:W1:Y:S01]  /*9f30*/  LDSM.16.MT88.4 R176, [R212+0x900] ;  /* 0x00090000d4b0783b */ /* 0x000e620000004200 */
[--C-:B------:R-:W-:Y:S02]  /*9f40*/  FFMA.FTZ R18, R18, c[0x0][0x2d0], -R166.reuse ;  /* 0x0000b40012127a23 */ /* 0x100fe400000108a6 */
[C---:B------:R-:W-:Y:S02]  /*9f50*/  HMMA.16816.F32 R148, R168.reuse, R184, R148 ;  /* 0x000000b8a894723c */ /* 0x040fe40000001894 */
[----:B------:R3:W-:Y:S01]  /*9f60*/  MUFU.EX2 R199, R18 ;  /* 0x0000001200c77308 */ /* 0x0007e20000000800 */
[----:B------:R-:W-:Y:S02]  /*9f70*/  FFMA.FTZ R19, R19, c[0x0][0x2d0], -R166 ;  /* 0x0000b40013137a23 */ /* 0x000fe400000108a6 */
[C---:B------:R-:W-:Y:S02]  /*9f80*/  FMUL.FTZ R152, R2.reuse, R152 ;  /* 0x0000009802987220 */ /* 0x040fe40000410000 */
[----:B------:R-:W-:Y:S01]  /*9f90*/  FMUL.FTZ R153, R2, R153 ;  /* 0x0000009902997220 */ /* 0x000fe20000410000 */
[C---:B------:R-:W-:Y:S01]  /*9fa0*/  HMMA.16816.F32 R12, R168.reuse, R186, R12 ;  /* 0x000000baa80c723c */ /* 0x040fe2000000180c */
[----:B------:R-:W1:Y:S03]  /*9fb0*/  LDSM.16.MT88.4 R184, [R213+0x900] ;  /* 0x00090000d5b8783b */ /* 0x000e660000004200 */
[C---:B------:R-:W-:Y:S01]  /*9fc0*/  FMUL.FTZ R154, R0.reuse, R154 ;  /* 0x0000009a009a7220 */ /* 0x040fe20000410000 */
[----:B------:R2:W1:Y:S01]  /*9fd0*/  MUFU.EX2 R198, R19 ;  /* 0x0000001300c67308 */ /* 0x0004620000000800 */
[----:B------:R-:W-:Y:S02]  /*9fe0*/  FMUL.FTZ R155, R0, R155 ;  /* 0x0000009b009b7220 */ /* 0x000fe40000410000 */
[C---:B------:R-:W-:Y:S04]  /*9ff0*/  FMUL.FTZ R156, R2.reuse, R156 ;  /* 0x0000009c029c7220 */ /* 0x040fe80000410000 */
[----:B------:R-:W-:Y:S01]  /*a000*/  FMUL.FTZ R157, R2, R157 ;  /* 0x0000009d029d7220 */ /* 0x000fe20000410000 */
[C---:B----4-:R-:W-:Y:S03]  /*a010*/  HMMA.16816.F32 R152, R168.reuse, R188, R152 ;  /* 0x000000bca898723c */ /* 0x050fe60000001898 */
[C---:B------:R-:W-:Y:S02]  /*a020*/  FMUL.FTZ R158, R0.reuse, R158 ;  /* 0x0000009e009e7220 */ /* 0x040fe40000410000 */
[C---:B------:R-:W-:Y:S02]  /*a030*/  FMUL.FTZ R159, R0.reuse, R159 ;  /* 0x0000009f009f7220 */ /* 0x040fe40000410000 */
[----:B---3--:R-:W-:Y:S02]  /*a040*/  FMUL.FTZ R18, R0, R182 ;  /* 0x000000b600127220 */ /* 0x008fe40000410000 */
[C---:B------:R-:W-:Y:S03]  /*a050*/  FMUL.FTZ R160, R2.reuse, R160 ;  /* 0x000000a002a07220 */ /* 0x040fe60000410000 */
[C---:B------:R-:W-:Y:S01]  /*a060*/  HMMA.16816.F32 R156, R168.reuse, R190, R156 ;  /* 0x000000bea89c723c */ /* 0x040fe2000000189c */
[----:B------:R-:W3:Y:S02]  /*a070*/  LDSM.16.MT88.4 R188, [R215+0x900] ;  /* 0x00090000d7bc783b */ /* 0x000ee40000004200 */
[----:B------:R-:W-:Y:S02]  /*a080*/  FMUL.FTZ R161, R2, R161 ;  /* 0x000000a102a17220 */ /* 0x000fe40000410000 */
[C---:B------:R-:W-:Y:S02]  /*a090*/  FMUL.FTZ R162, R0.reuse, R162 ;  /* 0x000000a200a27220 */ /* 0x040fe40000410000 */
[C---:B------:R-:W-:Y:S02]  /*a0a0*/  FMUL.FTZ R163, R0.reuse, R163 ;  /* 0x000000a300a37220 */ /* 0x040fe40000410000 */
[----:B--2---:R-:W-:Y:S02]  /*a0b0*/  FMUL.FTZ R19, R0, R183 ;  /* 0x000000b700137220 */ /* 0x004fe40000410000 */
[----:B------:R-:W-:Y:S01]  /*a0c0*/  LDSM.16.MT88.4 R180, [R215+0x3900] ;  /* 0x00390000d7b4783b */ /* 0x000fe20000004200 */
[--C-:B------:R-:W-:Y:S02]  /*a0d0*/  FFMA.FTZ R49, R49, c[0x0][0x2d0], -R196.reuse ;  /* 0x0000b40031317a23 */ /* 0x100fe400000108c4 */
[C---:B------:R-:W-:Y:S03]  /*a0e0*/  HMMA.16816.F32 R160, R168.reuse, R172, R160 ;  /* 0x000000aca8a0723c */ /* 0x040fe600000018a0 */
[--C-:B------:R-:W-:Y:S01]  /*a0f0*/  FFMA.FTZ R44, R44, c[0x0][0x2d0], -R196.reuse ;  /* 0x0000b4002c2c7a23 */ /* 0x100fe200000108c4 */
[----:B------:R-:W-:Y:S01]  /*a100*/  MUFU.EX2 R49, R49 ;  /* 0x0000003100317308 */ /* 0x000fe20000000800 */
[----:B------:R-:W-:Y:S02]  /*a110*/  FFMA.FTZ R45, R45, c[0x0][0x2d0], -R196 ;  /* 0x0000b4002d2d7a23 */ /* 0x000fe400000108c4 */
[--C-:B------:R-:W-:Y:S01]  /*a120*/  FFMA.FTZ R46, R46, c[0x0][0x2d0], -R166.reuse ;  /* 0x0000b4002e2e7a23 */ /* 0x100fe200000108a6 */
[----:B------:R-:W-:Y:S01]  /*a130*/  HMMA.16816.F32 R16, R168, R174, R16 ;  /* 0x000000aea810723c */ /* 0x000fe20000001810 */
[----:B------:R-:W2:Y:S03]  /*a140*/  LDSM.16.MT88.4 R172, [R212+0x3900] ;  /* 0x00390000d4ac783b */ /* 0x000ea60000004200 */
[----:B------:R-:W-:Y:S02]  /*a150*/  FFMA.FTZ R47, R47, c[0x0][0x2d0], -R166 ;  /* 0x0000b4002f2f7a23 */ /* 0x000fe400000108a6 */
[----:B------:R-:W-:Y:S01]  /*a160*/  MUFU.EX2 R44, R44 ;  /* 0x0000002c002c7308 */ /* 0x000fe20000000800 */
[----:B------:R-:W-:Y:S01]  /*a170*/  F2FP.PACK_AB R168, R201, R203 ;  /* 0x000000cbc9a8723e */ /* 0x000fe200000000ff */
[----:B------:R-:W-:Y:S01]  /*a180*/  FFMA.FTZ R48, R48, c[0x0][0x2d0], -R196 ;  /* 0x0000b40030307a23 */ /* 0x000fe200000108c4 */
[----:B------:R-:W-:Y:S03]  /*a190*/  F2FP.PACK_AB R169, R200, R202 ;  /* 0x000000cac8a9723e */ /* 0x000fe600000000ff */
[----:B------:R-:W-:Y:S01]  /*a1a0*/  F2FP.PACK_AB R170, R251, R252 ;  /* 0x000000fcfbaa723e */ /* 0x000fe200000000ff */
[--C-:B------:R-:W-:Y:S01]  /*a1b0*/  FFMA.FTZ R50, R50, c[0x0][0x2d0], -R166.reuse ;  /* 0x0000b40032327a23 */ /* 0x100fe200000108a6 */
[----:B-1----:R-:W-:Y:S01]  /*a1c0*/  F2FP.PACK_AB R171, R198, R199 ;  /* 0x000000c7c6ab723e */ /* 0x002fe200000000ff */
[----:B------:R-:W-:Y:S01]  /*a1d0*/  FFMA.FTZ R166, R51, c[0x0][0x2d0], -R166 ;  /* 0x0000b40033a67a23 */ /* 0x000fe200000108a6 */
[----:B------:R-:W-:Y:S05]  /*a1e0*/  MUFU.EX2 R45, R45 ;  /* 0x0000002d002d7308 */ /* 0x000fea0000000800 */
[C---:B------:R-:W-:Y:S05]  /*a1f0*/  HMMA.16816.F32 R4, R168.reuse, R176, R4 ;  /* 0x000000b0a804723c */ /* 0x040fea0000001804 */
[----:B------:R-:W-:Y:S03]  /*a200*/  MUFU.EX2 R166, R166 ;  /* 0x000000a600a67308 */ /* 0x000fe60000000800 */
[C---:B------:R-:W-:Y:S01]  /*a210*/  HMMA.16816.F32 R8, R168.reuse, R178, R8 ;  /* 0x000000b2a808723c */ /* 0x040fe20000001808 */
[----:B------:R-:W1:Y:S06]  /*a220*/  LDSM.16.MT88.4 R176, [R213+0x3900] ;  /* 0x00390000d5b0783b */ /* 0x000e6c0000004200 */
[----:B------:R-:W-:Y:S01]  /*a230*/  MUFU.EX2 R46, R46 ;  /* 0x0000002e002e7308 */ /* 0x000fe20000000800 */
[C---:B------:R-:W-:Y:S08]  /*a240*/  HMMA.16816.F32 R52, R168.reuse, R184, R52 ;  /* 0x000000b8a834723c */ /* 0x040ff00000001834 */
[C---:B------:R-:W-:Y:S01]  /*a250*/  HMMA.16816.F32 R56, R168.reuse, R186, R56 ;  /* 0x000000baa838723c */ /* 0x040fe20000001838 */
[----:B------:R-:W4:Y:S01]  /*a260*/  LDSM.16.MT88.4 R184, [R214+0x3900] ;  /* 0x00390000d6b8783b */ /* 0x000f220000004200 */
[----:B------:R-:W-:Y:S06]  /*a270*/  MUFU.EX2 R47, R47 ;  /* 0x0000002f002f7308 */ /* 0x000fec0000000800 */
[C---:B---3--:R-:W-:Y:S04]  /*a280*/  HMMA.16816.F32 R60, R168.reuse, R188, R60 ;  /* 0x000000bca83c723c */ /* 0x048fe8000000183c */
[----:B------:R-:W-:Y:S04]  /*a290*/  MUFU.EX2 R48, R48 ;  /* 0x0000003000307308 */ /* 0x000fe80000000800 */
[C---:B------:R-:W-:Y:S01]  /*a2a0*/  HMMA.16816.F32 R64, R168.reuse, R190, R64 ;  /* 0x000000bea840723c */ /* 0x040fe20000001840 */
[----:B------:R-:W3:Y:S05]  /*a2b0*/  LDSM.16.MT88.4 R188, [R212+0x6900] ;  /* 0x00690000d4bc783b */ /* 0x000eea0000004200 */
[----:B------:R-:W-:Y:S02]  /*a2c0*/  MUFU.EX2 R50, R50 ;  /* 0x0000003200327308 */ /* 0x000fe40000000800 */
[C---:B------:R-:W-:Y:S08]  /*a2d0*/  HMMA.16816.F32 R68, R168.reuse, R192, R68 ;  /* 0x000000c0a844723c */ /* 0x040ff00000001844 */
[C---:B------:R-:W-:Y:S01]  /*a2e0*/  HMMA.16816.F32 R72, R168.reuse, R194, R72 ;  /* 0x000000c2a848723c */ /* 0x040fe20000001848 */
[----:B------:R-:W-:Y:S06]  /*a2f0*/  MUFU.EX2 R194, R22 ;  /* 0x0000001600c27308 */ /* 0x000fec0000000800 */
[----:B------:R-:W-:Y:S01]  /*a300*/  MOV R195, R209 ;  /* 0x000000d100c37202 */ /* 0x000fe20000000f00 */
[C---:B--2---:R-:W-:Y:S03]  /*a310*/  HMMA.16816.F32 R76, R168.reuse, R172, R76 ;  /* 0x000000aca84c723c */ /* 0x044fe6000000184c */
[----:B------:R2:W2:Y:S05]  /*a320*/  MUFU.EX2 R193, R23 ;  /* 0x0000001700c17308 */ /* 0x0004aa0000000800 */
[C---:B------:R-:W-:Y:S01]  /*a330*/  HMMA.16816.F32 R80, R168.reuse, R174, R80 ;  /* 0x000000aea850723c */ /* 0x040fe20000001850 */
[----:B------:R-:W3:Y:S04]  /*a340*/  LDSM.16.MT88.4 R172, [R213+0x6900] ;  /* 0x00690000d5ac783b */ /* 0x000ee80000004200 */
[----:B------:R-:W-:Y:S03]  /*a350*/  MUFU.EX2 R192, R26 ;  /* 0x0000001a00c07308 */ /* 0x000fe60000000800 */
[C---:B-1----:R-:W-:Y:S07]  /*a360*/  HMMA.16816.F32 R84, R168.reuse, R176, R84 ;  /* 0x000000b0a854723c */ /* 0x042fee0000001854 */
[----:B------:R-:W-:Y:S01]  /*a370*/  MUFU.EX2 R209, R32 ;  /* 0x0000002000d17308 */ /* 0x000fe20000000800 */
[C---:B------:R-:W-:Y:S01]  /*a380*/  HMMA.16816.F32 R88, R168.reuse, R178, R88 ;  /* 0x000000b2a858723c */ /* 0x040fe20000001858 */
[----:B------:R-:W1:Y:S06]  /*a390*/  LDSM.16.MT88.4 R176, [R215+0x6900] ;  /* 0x00690000d7b0783b */ /* 0x000e6c0000004200 */
[----:B--2---:R-:W-:Y:S01]  /*a3a0*/  LDSM.16.MT88.4 R20, [R214+0x9900] ;  /* 0x00990000d614783b */ /* 0x004fe20000004200 */
[C---:B------:R-:W-:Y:S08]  /*a3b0*/  HMMA.16816.F32 R92, R168.reuse, R180, R92 ;  /* 0x000000b4a85c723c */ /* 0x040ff0000000185c */
[C---:B------:R-:W-:Y:S01]  /*a3c0*/  HMMA.16816.F32 R96, R168.reuse, R182, R96 ;  /* 0x000000b6a860723c */ /* 0x040fe20000001860 */
[----:B------:R-:W2:Y:S07]  /*a3d0*/  LDSM.16.MT88.4 R180, [R214+0x6900] ;  /* 0x00690000d6b4783b */ /* 0x000eae0000004200 */
[C---:B----4-:R-:W-:Y:S08]  /*a3e0*/  HMMA.16816.F32 R100, R168.reuse, R184, R100 ;  /* 0x000000b8a864723c */ /* 0x050ff00000001864 */
[C---:B------:R-:W-:Y:S01]  /*a3f0*/  HMMA.16816.F32 R104, R168.reuse, R186, R104 ;  /* 0x000000baa868723c */ /* 0x040fe20000001868 */
[----:B------:R-:W4:Y:S07]  /*a400*/  LDSM.16.MT88.4 R184, [R212+0x9900] ;  /* 0x00990000d4b8783b */ /* 0x000f2e0000004200 */
[C---:B---3--:R-:W-:Y:S01]  /*a410*/  HMMA.16816.F32 R108, R168.reuse, R188, R108 ;  /* 0x000000bca86c723c */ /* 0x048fe2000000186c */
[----:B------:R-:W-:Y:S07]  /*a420*/  MUFU.EX2 R189, R31 ;  /* 0x0000001f00bd7308 */ /* 0x000fee0000000800 */
[C---:B------:R-:W-:Y:S03]  /*a430*/  HMMA.16816.F32 R112, R168.reuse, R190, R112 ;  /* 0x000000bea870723c */ /* 0x040fe60000001870 */
[----:B------:R3:W2:Y:S05]  /*a440*/  MUFU.EX2 R191, R27 ;  /* 0x0000001b00bf7308 */ /* 0x0006aa0000000800 */
[C---:B------:R-:W-:Y:S05]  /*a450*/  HMMA.16816.F32 R116, R168.reuse, R172, R116 ;  /* 0x000000aca874723c */ /* 0x040fea0000001874 */
[----:B------:R2:W2:Y:S03]  /*a460*/  MUFU.EX2 R190, R30 ;  /* 0x0000001e00be7308 */ /* 0x0004a60000000800 */
[C---:B------:R-:W-:Y:S01]  /*a470*/  HMMA.16816.F32 R120, R168.reuse, R174, R120 ;  /* 0x000000aea878723c */ /* 0x040fe20000001878 */
[----:B------:R-:W4:Y:S06]  /*a480*/  LDSM.16.MT88.4 R172, [R213+0x9900] ;  /* 0x00990000d5ac783b */ /* 0x000f2c0000004200 */
[----:B------:R-:W-:Y:S01]  /*a490*/  MUFU.EX2 R188, R34 ;  /* 0x0000002200bc7308 */ /* 0x000fe20000000800 */
[C---:B-1----:R-:W-:Y:S01]  /*a4a0*/  HMMA.16816.F32 R124, R168.reuse, R176, R124 ;  /* 0x000000b0a87c723c */ /* 0x042fe2000000187c */
[----:B---3--:R-:W-:Y:S07]  /*a4b0*/  LDSM.16.MT88.4 R24, [R213+0x1100] ;  /* 0x00110000d518783b */ /* 0x008fee0000004200 */
[C---:B------:R-:W-:Y:S01]  /*a4c0*/  HMMA.16816.F32 R128, R168.reuse, R178, R128 ;  /* 0x000000b2a880723c */ /* 0x040fe20000001880 */
[----:B------:R-:W1:Y:S06]  /*a4d0*/  LDSM.16.MT88.4 R176, [R215+0x9900] ;  /* 0x00990000d7b0783b */ /* 0x000e6c0000004200 */
[----:B--2---:R-:W-:Y:S01]  /*a4e0*/  LDSM.16.MT88.4 R28, [R212+0x1900] ;  /* 0x00190000d41c783b */ /* 0x004fe20000004200 */
[C---:B------:R-:W-:Y:S08]  /*a4f0*/  HMMA.16816.F32 R132, R168.reuse, R180, R132 ;  /* 0x000000b4a884723c */ /* 0x040ff00000001884 */
[C---:B------:R-:W-:Y:S01]  /*a500*/  HMMA.16816.F32 R136, R168.reuse, R182, R136 ;  /* 0x000000b6a888723c */ /* 0x040fe20000001888 */
[----:B------:R-:W2:Y:S07]  /*a510*/  LDSM.16.MT88.4 R180, [R212+0x1100] ;  /* 0x00110000d4b4783b */ /* 0x000eae0000004200 */
[C---:B----4-:R-:W-:Y:S01]  /*a520*/  HMMA.16816.F32 R140, R168.reuse, R184, R140 ;  /* 0x000000b8a88c723c */ /* 0x050fe2000000188c */
[----:B------:R-:W-:Y:S06]  /*a530*/  MUFU.EX2 R184, R42 ;  /* 0x0000002a00b87308 */ /* 0x000fec0000000800 */
[----:B------:R-:W-:Y:S01]  /*a540*/  MOV R185, R208 ;  /* 0x000000d000b97202 */ /* 0x000fe20000000f00 */
[C---:B------:R-:W-:Y:S03]  /*a550*/  HMMA.16816.F32 R144, R168.reuse, R186, R144 ;  /* 0x000000baa890723c */ /* 0x040fe60000001890 */
[----:B------:R-:W3:Y:S05]  /*a560*/  MUFU.EX2 R208, R33 ;  /* 0x0000002100d07308 */ /* 0x000eea0000000800 */
[C---:B------:R-:W-:Y:S05]  /*a570*/  HMMA.16816.F32 R148, R168.reuse, R172, R148 ;  /* 0x000000aca894723c */ /* 0x040fea0000001894 */
[----:B------:R4:W2:Y:S03]  /*a580*/  MUFU.EX2 R187, R35 ;  /* 0x0000002300bb7308 */ /* 0x0008a60000000800 */
[C---:B------:R-:W-:Y:S01]  /*a590*/  HMMA.16816.F32 R12, R168.reuse, R174, R12 ;  /* 0x000000aea80c723c */ /* 0x040fe2000000180c */
[----:B------:R-:W2:Y:S06]  /*a5a0*/  LDSM.16.MT88.4 R172, [R215+0x1100] ;  /* 0x00110000d7ac783b */ /* 0x000eac0000004200 */
[----:B------:R-:W-:Y:S01]  /*a5b0*/  MUFU.EX2 R186, R38 ;  /* 0x0000002600ba7308 */ /* 0x000fe20000000800 */
[C---:B-1----:R-:W-:Y:S08]  /*a5c0*/  HMMA.16816.F32 R152, R168.reuse, R176, R152 ;  /* 0x000000b0a898723c */ /* 0x042ff00000001898 */
[C---:B------:R-:W-:Y:S01]  /*a5d0*/  HMMA.16816.F32 R156, R168.reuse, R178, R156 ;  /* 0x000000b2a89c723c */ /* 0x040fe2000000189c */
[----:B------:R-:W1:Y:S06]  /*a5e0*/  LDSM.16.MT88.4 R176, [R214+0x1100] ;  /* 0x00110000d6b0783b */ /* 0x000e6c0000004200 */
[----:B----4-:R-:W-:Y:S01]  /*a5f0*/  LDSM.16.MT88.4 R32, [R213+0x1900] ;  /* 0x00190000d520783b */ /* 0x010fe20000004200 */
[C---:B------:R-:W-:Y:S07]  /*a600*/  HMMA.16816.F32 R160, R168.reuse, R20, R160 ;  /* 0x00000014a8a0723c */ /* 0x040fee00000018a0 */
[----:B------:R-:W-:Y:S01]  /*a610*/  F2FP.PACK_AB R20, R249, R250 ;  /* 0x000000faf914723e */ /* 0x000fe200000000ff */
[----:B------:R-:W-:Y:S01]  /*a620*/  HMMA.16816.F32 R16, R168, R22, R16 ;  /* 0x00000016a810723c */ /* 0x000fe20000001810 */
[----:B------:R-:W4:Y:S03]  /*a630*/  LDSM.16.MT88.4 R168, [R212+0x4100] ;  /* 0x00410000d4a8783b */ /* 0x000f260000004200 */
[----:B------:R-:W-:Y:S03]  /*a640*/  F2FP.PACK_AB R21, R193, R194 ;  /* 0x000000c2c115723e */ /* 0x000fe600000000ff */
[----:B------:R-:W-:Y:S02]  /*a650*/  F2FP.PACK_AB R22, R246, R248 ;  /* 0x000000f8f616723e */ /* 0x000fe400000000ff */
[----:B------:R-:W-:Y:S07]  /*a660*/  F2FP.PACK_AB R23, R191, R192 ;  /* 0x000000c0bf17723e */ /* 0x000fee00000000ff */
[C---:B--2---:R-:W-:Y:S08]  /*a670*/  HMMA.16816.F32 R4, R20.reuse, R180, R4 ;  /* 0x000000b41404723c */ /* 0x044ff00000001804 */
[C---:B------:R-:W-:Y:S01]  /*a680*/  HMMA.16816.F32 R8, R20.reuse, R182, R8 ;  /* 0x000000b61408723c */ /* 0x040fe20000001808 */
[----:B------:R-:W2:Y:S07]  /*a690*/  LDSM.16.MT88.4 R180, [R213+0x4100] ;  /* 0x00410000d5b4783b */ /* 0x000eae0000004200 */
[C---:B------:R-:W-:Y:S08]  /*a6a0*/  HMMA.16816.F32 R52, R20.reuse, R24, R52 ;  /* 0x000000181434723c */ /* 0x040ff00000001834 */
        /* <DEDUP_REMOVED lines=20> */
[C---:B-1----:R-:W-:Y:S08]  /*a7f0*/  HMMA.16816.F32 R108, R20.reuse, R176, R108 ;  /* 0x000000b0146c723c */ /* 0x042ff0000000186c */
[C---:B------:R-:W-:Y:S01]  /*a800*/  HMMA.16816.F32 R112, R20.reuse, R178, R112 ;  /* 0x000000b21470723c */ /* 0x040fe20000001870 */
[----:B------:R-:W-:Y:S07]  /*a810*/  LDSM.16.MT88.4 R176, [R215+0xa100] ;  /* 0x00a10000d7b0783b */ /* 0x000fee0000004200 */
[C---:B----4-:R-:W-:Y:S08]  /*a820*/  HMMA.16816.F32 R116, R20.reuse, R168, R116 ;  /* 0x000000a81474723c */ /* 0x050ff00000001874 */
[C---:B------:R-:W-:Y:S01]  /*a830*/  HMMA.16816.F32 R120, R20.reuse, R170, R120 ;  /* 0x000000aa1478723c */ /* 0x040fe20000001878 */
[----:B------:R-:W1:Y:S07]  /*a840*/  LDSM.16.MT88.4 R168, [R213+0xa100] ;  /* 0x00a10000d5a8783b */ /* 0x000e6e0000004200 */
[C---:B--2---:R-:W-:Y:S07]  /*a850*/  HMMA.16816.F32 R124, R20.reuse, R180, R124 ;  /* 0x000000b4147c723c */ /* 0x044fee000000187c */
[----:B------:R-:W-:Y:S01]  /*a860*/  MOV R181, R203 ;  /* 0x000000cb00b57202 */ /* 0x000fe20000000f00 */
[C---:B------:R-:W-:Y:S01]  /*a870*/  HMMA.16816.F32 R128, R20.reuse, R182, R128 ;  /* 0x000000b61480723c */ /* 0x040fe20000001880 */
[----:B------:R-:W-:Y:S03]  /*a880*/  MUFU.EX2 R203, R36 ;  /* 0x0000002400cb7308 */ /* 0x000fe60000000800 */
[----:B------:R-:W-:Y:S02]  /*a890*/  MOV R180, R201 ;  /* 0x000000c900b47202 */ /* 0x000fe40000000f00 */
[----:B------:R-:W-:Y:S02]  /*a8a0*/  MOV R51, R181 ;  /* 0x000000b500337202 */ /* 0x000fe40000000f00 */
[C---:B------:R-:W-:Y:S03]  /*a8b0*/  HMMA.16816.F32 R132, R20.reuse, R24, R132 ;  /* 0x000000181484723c */ /* 0x040fe60000001884 */
[----:B------:R-:W2:Y:S01]  /*a8c0*/  MUFU.EX2 R201, R37 ;  /* 0x0000002500c97308 */ /* 0x000ea20000000800 */
[----:B------:R-:W-:Y:S02]  /*a8d0*/  MOV R183, R197 ;  /* 0x000000c500b77202 */ /* 0x000fe40000000f00 */
[----:B------:R-:W-:Y:S02]  /*a8e0*/  F2FP.PACK_AB R181, R47, R46 ;  /* 0x0000002e2fb5723e */ /* 0x000fe400000000ff */
[C---:B------:R-:W-:Y:S01]  /*a8f0*/  HMMA.16816.F32 R136, R20.reuse, R26, R136 ;  /* 0x0000001a1488723c */ /* 0x040fe20000001888 */
[----:B------:R-:W4:Y:S03]  /*a900*/  LDSM.16.MT88.4 R24, [R214+0xa100] ;  /* 0x00a10000d618783b */ /* 0x000f260000004200 */
[----:B------:R-:W-:Y:S01]  /*a910*/  F2FP.PACK_AB R182, R49, R48 ;  /* 0x0000003031b6723e */ /* 0x000fe200000000ff */
[----:B------:R-:W-:Y:S01]  /*a920*/  MUFU.EX2 R197, R40 ;  /* 0x0000002800c57308 */ /* 0x000fe20000000800 */
[----:B------:R-:W-:Y:S02]  /*a930*/  MOV R196, R180 ;  /* 0x000000b400c47202 */ /* 0x000fe40000000f00 */
[C---:B---3--:R-:W-:Y:S04]  /*a940*/  HMMA.16816.F32 R140, R20.reuse, R172, R140 ;  /* 0x000000ac148c723c */ /* 0x048fe8000000188c */
[----:B------:R-:W-:Y:S04]  /*a950*/  F2FP.PACK_AB R180, R45, R44 ;  /* 0x0000002c2db4723e */ /* 0x000fe800000000ff */
[C---:B------:R-:W-:Y:S01]  /*a960*/  HMMA.16816.F32 R144, R20.reuse, R174, R144 ;  /* 0x000000ae1490723c */ /* 0x040fe20000001890 */
[----:B------:R-:W-:Y:S07]  /*a970*/  LDSM.16.MT88.4 R172, [R214+0x1900] ;  /* 0x00190000d6ac783b */ /* 0x000fee0000004200 */
[C---:B-1----:R-:W-:Y:S08]  /*a980*/  HMMA.16816.F32 R148, R20.reuse, R168, R148 ;  /* 0x000000a81494723c */ /* 0x042ff00000001894 */
[C---:B------:R-:W-:Y:S01]  /*a990*/  HMMA.16816.F32 R12, R20.reuse, R170, R12 ;  /* 0x000000aa140c723c */ /* 0x040fe2000000180c */
[----:B------:R-:W1:Y:S07]  /*a9a0*/  LDSM.16.MT88.4 R168, [R215+0x1900] ;  /* 0x00190000d7a8783b */ /* 0x000e6e0000004200 */
[C---:B------:R-:W-:Y:S07]  /*a9b0*/  HMMA.16816.F32 R152, R20.reuse, R176, R152 ;  /* 0x000000b01498723c */ /* 0x040fee0000001898 */
[----:B------:R-:W-:Y:S01]  /*a9c0*/  MOV R177, R185 ;  /* 0x000000b900b17202 */ /* 0x000fe20000000f00 */
[C---:B------:R-:W-:Y:S01]  /*a9d0*/  HMMA.16816.F32 R156, R20.reuse, R178, R156 ;  /* 0x000000b2149c723c */ /* 0x040fe2000000189c */
[----:B------:R-:W3:Y:S01]  /*a9e0*/  LDL.LU R178, [R1] ;  /* 0x0000000001b27983 */ /* 0x000ee20000300800 */
[----:B------:R1:W1:Y:S02]  /*a9f0*/  MUFU.EX2 R185, R39 ;  /* 0x0000002700b97308 */ /* 0x0002640000000800 */
[----:B------:R-:W-:Y:S03]  /*aa00*/  MOV R176, R195 ;  /* 0x000000c300b07202 */ /* 0x000fe60000000f00 */
[----:B------:R-:W-:Y:S01]  /*aa10*/  MOV R179, R165 ;  /* 0x000000a500b37202 */ /* 0x000fe20000000f00 */
[C---:B----4-:R-:W-:Y:S04]  /*aa20*/  HMMA.16816.F32 R160, R20.reuse, R24, R160 ;  /* 0x0000001814a0723c */ /* 0x050fe800000018a0 */
[----:B------:R-:W4:Y:S04]  /*aa30*/  MUFU.EX2 R195, R41 ;  /* 0x0000002900c37308 */ /* 0x000f280000000800 */
[----:B------:R-:W-:Y:S01]  /*aa40*/  HMMA.16816.F32 R16, R20, R26, R16 ;  /* 0x0000001a1410723c */ /* 0x000fe20000001810 */
[----:B------:R-:W2:Y:S05]  /*aa50*/  LDSM.16.MT88.4 R24, [R212+0x4900] ;  /* 0x00490000d418783b */ /* 0x000eaa0000004200 */
[----:B------:R4:W2:Y:S01]  /*aa60*/  MUFU.EX2 R165, R43 ;  /* 0x0000002b00a57308 */ /* 0x0008a20000000800 */
[----:B------:R-:W-:Y:S02]  /*aa70*/  F2FP.PACK_AB R20, R210, R211 ;  /* 0x000000d3d214723e */ /* 0x000fe400000000ff */
[----:B------:R-:W-:Y:S01]  /*aa80*/  F2FP.PACK_AB R21, R189, R190 ;  /* 0x000000bebd15723e */ /* 0x000fe200000000ff */
[----:B-1----:R-:W-:Y:S02]  /*aa90*/  LDSM.16.MT88.4 R36, [R214+0x2100] ;  /* 0x00210000d624783b */ /* 0x002fe40000004200 */
[----:B------:R-:W-:Y:S02]  /*aaa0*/  F2FP.PACK_AB R22, R208, R209 ;  /* 0x000000d1d016723e */ /* 0x000fe400000000ff */
[----:B------:R-:W-:Y:S07]  /*aab0*/  F2FP.PACK_AB R23, R187, R188 ;  /* 0x000000bcbb17723e */ /* 0x000fee00000000ff */
[C---:B------:R-:W-:Y:S08]  /*aac0*/  HMMA.16816.F32 R4, R20.reuse, R28, R4 ;  /* 0x0000001c1404723c */ /* 0x040ff00000001804 */
[C---:B------:R-:W-:Y:S01]  /*aad0*/  HMMA.16816.F32 R8, R20.reuse, R30, R8 ;  /* 0x0000001e1408723c */ /* 0x040fe20000001808 */
[----:B------:R-:W1:Y:S06]  /*aae0*/  LDSM.16.MT88.4 R28, [R213+0x4900] ;  /* 0x00490000d51c783b */ /* 0x000e6c0000004200 */
[----:B----4-:R-:W-:Y:S01]  /*aaf0*/  LDSM.16.MT88.4 R40, [R212+0x5100] ;  /* 0x00510000d428783b */ /* 0x010fe20000004200 */
[C---:B------:R-:W-:Y:S08]  /*ab00*/  HMMA.16816.F32 R52, R20.reuse, R32, R52 ;  /* 0x000000201434723c */ /* 0x040ff00000001834 */
[C---:B------:R-:W-:Y:S01]  /*ab10*/  HMMA.16816.F32 R56, R20.reuse, R34, R56 ;  /* 0x000000221438723c */ /* 0x040fe20000001838 */
[----:B------:R-:W4:Y:S07]  /*ab20*/  LDSM.16.MT88.4 R32, [R215+0x4900] ;  /* 0x00490000d720783b */ /* 0x000f2e0000004200 */
[C---:B------:R-:W-:Y:S08]  /*ab30*/  HMMA.16816.F32 R60, R20.reuse, R168, R60 ;  /* 0x000000a8143c723c */ /* 0x040ff0000000183c */
[C---:B------:R-:W-:Y:S01]  /*ab40*/  HMMA.16816.F32 R64, R20.reuse, R170, R64 ;  /* 0x000000aa1440723c */ /* 0x040fe20000001840 */
[----:B------:R-:W4:Y:S07]  /*ab50*/  LDSM.16.MT88.4 R168, [R214+0x4900] ;  /* 0x00490000d6a8783b */ /* 0x000f2e0000004200 */
        /* <DEDUP_REMOVED lines=11> */
[----:B------:R-:W4:Y:S07]  /*ac10*/  LDSM.16.MT88.4 R32, [R214+0x7900] ;  /* 0x00790000d620783b */ /* 0x000f2e0000004200 */
[C---:B------:R-:W-:Y:S08]  /*ac20*/  HMMA.16816.F32 R100, R20.reuse, R168, R100 ;  /* 0x000000a81464723c */ /* 0x040ff00000001864 */
[C---:B------:R-:W-:Y:S01]  /*ac30*/  HMMA.16816.F32 R104, R20.reuse, R170, R104 ;  /* 0x000000aa1468723c */ /* 0x040fe20000001868 */
[----:B------:R-:W4:Y:S07]  /*ac40*/  LDSM.16.MT88.4 R168, [R212+0xa900] ;  /* 0x00a90000d4a8783b */ /* 0x000f2e0000004200 */
[C---:B------:R-:W-:Y:S08]  /*ac50*/  HMMA.16816.F32 R108, R20.reuse, R172, R108 ;  /* 0x000000ac146c723c */ /* 0x040ff0000000186c */
[C---:B------:R-:W-:Y:S01]  /*ac60*/  HMMA.16816.F32 R112, R20.reuse, R174, R112 ;  /* 0x000000ae1470723c */ /* 0x040fe20000001870 */
[----:B------:R-:W-:Y:S07]  /*ac70*/  LDSM.16.MT88.4 R172, [R212+0x2900] ;  /* 0x00290000d4ac783b */ /* 0x000fee0000004200 */
        /* <DEDUP_REMOVED lines=10> */
[C---:B------:R-:W-:Y:S08]  /*ad20*/  HMMA.16816.F32 R144, R20.reuse, R170, R144 ;  /* 0x000000aa1490723c */ /* 0x040ff00000001890 */
[C---:B--2---:R-:W-:Y:S08]  /*ad30*/  HMMA.16816.F32 R148, R20.reuse, R24, R148 ;  /* 0x000000181494723c */ /* 0x044ff00000001894 */
[C---:B------:R-:W-:Y:S01]  /*ad40*/  HMMA.16816.F32 R12, R20.reuse, R26, R12 ;  /* 0x0000001a140c723c */ /* 0x040fe2000000180c */
[----:B------:R-:W2:Y:S07]  /*ad50*/  LDSM.16.MT88.4 R24, [R212+0x2100] ;  /* 0x00210000d418783b */ /* 0x000eae0000004200 */
[C---:B-1----:R-:W-:Y:S08]  /*ad60*/  HMMA.16816.F32 R152, R20.reuse, R28, R152 ;  /* 0x0000001c1498723c */ /* 0x042ff00000001898 */
[C---:B------:R-:W-:Y:S01]  /*ad70*/  HMMA.16816.F32 R156, R20.reuse, R30, R156 ;  /* 0x0000001e149c723c */ /* 0x040fe2000000189c */
[----:B------:R-:W1:Y:S07]  /*ad80*/  LDSM.16.MT88.4 R28, [R213+0x2100] ;  /* 0x00210000d51c783b */ /* 0x000e6e0000004200 */
[C---:B----4-:R-:W-:Y:S08]  /*ad90*/  HMMA.16816.F32 R160, R20.reuse, R32, R160 ;  /* 0x0000002014a0723c */ /* 0x050ff000000018a0 */
[----:B------:R-:W-:Y:S01]  /*ada0*/  HMMA.16816.F32 R16, R20, R34, R16 ;  /* 0x000000221410723c */ /* 0x000fe20000001810 */
[----:B------:R-:W4:Y:S06]  /*adb0*/  LDSM.16.MT88.4 R32, [R215+0x2100] ;  /* 0x00210000d720783b */ /* 0x000f2c0000004200 */
[----:B------:R-:W-:Y:S02]  /*adc0*/  F2FP.PACK_AB R20, R201, R203 ;  /* 0x000000cbc914723e */ /* 0x000fe400000000ff */
[----:B------:R-:W-:Y:S03]  /*add0*/  F2FP.PACK_AB R21, R185, R186 ;  /* 0x000000bab915723e */ /* 0x000fe600000000ff */
[----:B------:R-:W-:Y:S02]  /*ade0*/  F2FP.PACK_AB R22, R195, R197 ;  /* 0x000000c5c316723e */ /* 0x000fe400000000ff */
[----:B------:R-:W-:Y:S01]  /*adf0*/  F2FP.PACK_AB R23, R165, R184 ;  /* 0x000000b8a517723e */ /* 0x000fe200000000ff */
[----:B---3--:R-:W-:Y:S01]  /*ae00*/  FFMA.FTZ R2, R2, R178, R183 ;  /* 0x000000b202027223 */ /* 0x008fe200000100b7 */
[----:B------:R-:W-:Y:S05]  /*ae10*/  F2FP.PACK_AB R183, R166, R50 ;  /* 0x00000032a6b7723e */ /* 0x000fea00000000ff */
        /* <DEDUP_REMOVED lines=46> */
[----:B------:R-:W-:Y:S01]  /*b100*/  HMMA.16816.F32 R16, R20, R30, R16 ;  /* 0x0000001e1410723c */ /* 0x000fe20000001810 */
[----:B------:R-:W1:Y:S06]  /*b110*/  LDSM.16.MT88.4 R20, [R213+0x5900] ;  /* 0x00590000d514783b */ /* 0x000e6c0000004200 */
[----:B------:R-:W-:Y:S01]  /*b120*/  LDSM.16.MT88.4 R28, [R212+0x8900] ;  /* 0x00890000d41c783b */ /* 0x000fe20000004200 */
[C---:B------:R-:W-:Y:S05]  /*b130*/  HMMA.16816.F32 R168, R180.reuse, R172, R4 ;  /* 0x000000acb4a8723c */ /* 0x040fea0000001804 */
[----:B------:R-:W1:Y:S03]  /*b140*/  LDSM.16.MT88.4 R4, [R215+0x5900] ;  /* 0x00590000d704783b */ /* 0x000e660000004200 */
[C---:B------:R-:W-:Y:S03]  /*b150*/  HMMA.16816.F32 R172, R180.reuse, R174, R8 ;  /* 0x000000aeb4ac723c */ /* 0x040fe60000001808 */
[----:B------:R-:W1:Y:S05]  /*b160*/  LDSM.16.MT88.4 R8, [R214+0x5900] ;  /* 0x00590000d608783b */ /* 0x000e6a0000004200 */
[C---:B---3--:R-:W-:Y:S08]  /*b170*/  HMMA.16816.F32 R52, R180.reuse, R32, R52 ;  /* 0x00000020b434723c */ /* 0x048ff00000001834 */
[C---:B------:R-:W-:Y:S01]  /*b180*/  HMMA.16816.F32 R56, R180.reuse, R34, R56 ;  /* 0x00000022b438723c */ /* 0x040fe20000001838 */
[----:B------:R-:W3:Y:S07]  /*b190*/  LDSM.16.MT88.4 R32, [R213+0x8900] ;  /* 0x00890000d520783b */ /* 0x000eee0000004200 */
[C---:B----4-:R-:W-:Y:S07]  /*b1a0*/  HMMA.16816.F32 R60, R180.reuse, R36, R60 ;  /* 0x00000024b43c723c */ /* 0x050fee000000183c */
[----:B------:R-:W-:Y:S01]  /*b1b0*/  MOV R36, R179 ;  /* 0x000000b300247202 */ /* 0x000fe20000000f00 */
[C---:B------:R-:W-:Y:S01]  /*b1c0*/  HMMA.16816.F32 R64, R180.reuse, R38, R64 ;  /* 0x00000026b440723c */ /* 0x040fe20000001840 */
[----:B------:R-:W4:Y:S03]  /*b1d0*/  LDL.LU R38, [R1+0x4] ;  /* 0x0000040001267983 */ /* 0x000f260000300800 */
[----:B------:R-:W-:Y:S03]  /*b1e0*/  MOV R37, R176 ;  /* 0x000000b000257202 */ /* 0x000fe60000000f00 */
[----:B------:R-:W-:Y:S01]  /*b1f0*/  MOV R39, R177 ;  /* 0x000000b100277202 */ /* 0x000fe20000000f00 */
[C---:B------:R-:W-:Y:S01]  /*b200*/  HMMA.16816.F32 R68, R180.reuse, R40, R68 ;  /* 0x00000028b444723c */ /* 0x040fe20000001844 */
[----:B------:R-:W-:Y:S03]  /*b210*/  LDSM.16.MT88.4 R176, [R213+0xb900] ;  /* 0x00b90000d5b0783b */ /* 0x000fe60000004200 */
[----:B------:R-:W-:Y:S04]  /*b220*/  FADD.FTZ R2, R39, R2 ;  /* 0x0000000227027221 */ /* 0x000fe80000010000 */
[C---:B------:R-:W-:Y:S04]  /*b230*/  HMMA.16816.F32 R72, R180.reuse, R42, R72 ;  /* 0x0000002ab448723c */ /* 0x040fe80000001848 */
[----:B------:R-:W-:Y:S04]  /*b240*/  FADD.FTZ R2, R36, R2 ;  /* 0x0000000224027221 */ /* 0x000fe80000010000 */
[C---:B--2---:R-:W-:Y:S04]  /*b250*/  HMMA.16816.F32 R76, R180.reuse, R24, R76 ;  /* 0x00000018b44c723c */ /* 0x044fe8000000184c */
[----:B------:R-:W-:Y:S04]  /*b260*/  FADD.FTZ R2, R37, R2 ;  /* 0x0000000225027221 */ /* 0x000fe80000010000 */
[C---:B------:R-:W-:Y:S01]  /*b270*/  HMMA.16816.F32 R80, R180.reuse, R26, R80 ;  /* 0x0000001ab450723c */ /* 0x040fe20000001850 */
[----:B------:R-:W2:Y:S03]  /*b280*/  LDSM.16.MT88.4 R24, [R215+0x8900] ;  /* 0x00890000d718783b */ /* 0x000ea60000004200 */
[----:B------:R-:W-:Y:S04]  /*b290*/  FADD.FTZ R2, R51, R2 ;  /* 0x0000000233027221 */ /* 0x000fe80000010000 */
[C---:B-1----:R-:W-:Y:S04]  /*b2a0*/  HMMA.16816.F32 R84, R180.reuse, R20, R84 ;  /* 0x00000014b454723c */ /* 0x042fe80000001854 */
[----:B------:R-:W-:Y:S04]  /*b2b0*/  FADD.FTZ R2, R196, R2 ;  /* 0x00000002c4027221 */ /* 0x000fe80000010000 */
[C---:B------:R-:W-:Y:S01]  /*b2c0*/  HMMA.16816.F32 R88, R180.reuse, R22, R88 ;  /* 0x00000016b458723c */ /* 0x040fe20000001858 */
[----:B------:R-:W1:Y:S03]  /*b2d0*/  LDSM.16.MT88.4 R20, [R214+0x8900] ;  /* 0x00890000d614783b */ /* 0x000e660000004200 */
[----:B------:R-:W-:Y:S04]  /*b2e0*/  FADD.FTZ R2, R252, R2 ;  /* 0x00000002fc027221 */ /* 0x000fe80000010000 */
[C---:B------:R-:W-:Y:S04]  /*b2f0*/  HMMA.16816.F32 R92, R180.reuse, R4, R92 ;  /* 0x00000004b45c723c */ /* 0x040fe8000000185c */
        /* <DEDUP_REMOVED lines=11> */
[C---:B------:R-:W-:Y:S04]  /*b3b0*/  HMMA.16816.F32 R112, R180.reuse, R30, R112 ;  /* 0x0000001eb470723c */ /* 0x040fe80000001870 */
[----:B------:R-:W-:Y:S04]  /*b3c0*/  FADD.FTZ R2, R211, R2 ;  /* 0x00000002d3027221 */ /* 0x000fe80000010000 */
[C---:B---3--:R-:W-:Y:S04]  /*b3d0*/  HMMA.16816.F32 R116, R180.reuse, R32, R116 ;  /* 0x00000020b474723c */ /* 0x048fe80000001874 */
[----:B------:R-:W-:Y:S04]  /*b3e0*/  FADD.FTZ R2, R210, R2 ;  /* 0x00000002d2027221 */ /* 0x000fe80000010000 */
[C---:B------:R-:W-:Y:S04]  /*b3f0*/  HMMA.16816.F32 R120, R180.reuse, R34, R120 ;  /* 0x00000022b478723c */ /* 0x040fe80000001878 */
[----:B------:R-:W-:Y:S04]  /*b400*/  FADD.FTZ R2, R209, R2 ;  /* 0x00000002d1027221 */ /* 0x000fe80000010000 */
[C---:B--2---:R-:W-:Y:S04]  /*b410*/  HMMA.16816.F32 R124, R180.reuse, R24, R124 ;  /* 0x00000018b47c723c */ /* 0x044fe8000000187c */
[----:B------:R-:W-:Y:S04]  /*b420*/  FADD.FTZ R2, R208, R2 ;  /* 0x00000002d0027221 */ /* 0x000fe80000010000 */
[C---:B------:R-:W-:Y:S04]  /*b430*/  HMMA.16816.F32 R128, R180.reuse, R26, R128 ;  /* 0x0000001ab480723c */ /* 0x040fe80000001880 */
[----:B------:R-:W-:Y:S04]  /*b440*/  FADD.FTZ R2, R203, R2 ;  /* 0x00000002cb027221 */ /* 0x000fe80000010000 */
[C---:B-1----:R-:W-:Y:S04]  /*b450*/  HMMA.16816.F32 R132, R180.reuse, R20, R132 ;  /* 0x00000014b484723c */ /* 0x042fe80000001884 */
[----:B------:R-:W-:Y:S04]  /*b460*/  FADD.FTZ R2, R201, R2 ;  /* 0x00000002c9027221 */ /* 0x000fe80000010000 */
[C---:B------:R-:W-:Y:S04]  /*b470*/  HMMA.16816.F32 R136, R180.reuse, R22, R136 ;  /* 0x00000016b488723c */ /* 0x040fe80000001888 */
[----:B------:R-:W-:Y:S04]  /*b480*/  FADD.FTZ R2, R197, R2 ;  /* 0x00000002c5027221 */ /* 0x000fe80000010000 */
[C---:B------:R-:W-:Y:S04]  /*b490*/  HMMA.16816.F32 R140, R180.reuse, R4, R140 ;  /* 0x00000004b48c723c */ /* 0x040fe8000000188c */
[----:B------:R-:W-:Y:S04]  /*b4a0*/  FADD.FTZ R2, R195, R2 ;  /* 0x00000002c3027221 */ /* 0x000fe80000010000 */
[C---:B------:R-:W-:Y:S01]  /*b4b0*/  HMMA.16816.F32 R144, R180.reuse, R6, R144 ;  /* 0x00000006b490723c */ /* 0x040fe20000001890 */
[----:B------:R-:W1:Y:S07]  /*b4c0*/  LDSM.16.MT88.4 R4, [R214+0xb900] ;  /* 0x00b90000d604783b */ /* 0x000e6e0000004200 */
[C---:B------:R-:W-:Y:S08]  /*b4d0*/  HMMA.16816.F32 R148, R180.reuse, R176, R148 ;  /* 0x000000b0b494723c */ /* 0x040ff00000001894 */
[C---:B------:R-:W-:Y:S08]  /*b4e0*/  HMMA.16816.F32 R176, R180.reuse, R178, R12 ;  /* 0x000000b2b4b0723c */ /* 0x040ff0000000180c */
[C---:B------:R-:W-:Y:S08]  /*b4f0*/  HMMA.16816.F32 R152, R180.reuse, R8, R152 ;  /* 0x00000008b498723c */ /* 0x040ff00000001898 */
[C---:B------:R-:W-:Y:S08]  /*b500*/  HMMA.16816.F32 R156, R180.reuse, R10, R156 ;  /* 0x0000000ab49c723c */ /* 0x040ff0000000189c */
[C---:B-1----:R-:W-:Y:S08]  /*b510*/  HMMA.16816.F32 R160, R180.reuse, R4, R160 ;  /* 0x00000004b4a0723c */ /* 0x042ff000000018a0 */
[----:B------:R-:W-:Y:S04]  /*b520*/  HMMA.16816.F32 R180, R180, R6, R16 ;  /* 0x00000006b4b4723c */ /* 0x000fe80000001810 */
[----:B----4-:R-:W-:Y:S04]  /*b530*/  FFMA.FTZ R0, R0, R38, R207 ;  /* 0x0000002600007223 */ /* 0x010fe800000100cf */
        /* <DEDUP_REMOVED lines=19> */
[----:B------:R-:W-:Y:S01]  /*b670*/  MOV R165, R164 ;  /* 0x000000a400a57202 */ /* 0x000fe20000000f00 */
        /* <DEDUP_REMOVED lines=8> */
[----:B------:R-:W-:Y:S02]  /*b700*/  MOV R166, R3 ;  /* 0x0000000300a67202 */ /* 0x000fe40000000f00 */
[----:B------:R1:W-:Y:S06]  /*b710*/  STL [R1], R2 ;  /* 0x0000000201007387 */ /* 0x0003ec0000100800 */
[----:B------:R1:W-:Y:S01]  /*b720*/  STL [R1+0x4], R0 ;  /* 0x0000040001007387 */ /* 0x0003e20000100800 */
[----:B------:R-:W-:-:S05]  /*b730*/  @P0 BRA `(.L_x_3802) ;  /* 0xffffbd1000000947 */ /* 0x000fca000383ffff */
.L_x_3801:
[----:B-1--4-:R-:W2:Y:S04]  /*b740*/  LDL.LU R0, [R1] ;  /* 0x0000000001007983 */ /* 0x012ea80000300800 */
        /* <DEDUP_REMOVED lines=156> */
.L_x_3793:
        /* <DEDUP_REMOVED lines=311> */
.L_x_3805:
[----:B------:R-:W-:Y:S05]  /*d480*/  BSYNC B0 ;  /* 0x0000000000007941 */ /* 0x000fea0003800000 */
.L_x_3804:
        /* <DEDUP_REMOVED lines=195> */
.L_x_3803:
        /* <DEDUP_REMOVED lines=50> */
.L_x_3806:
        /* <DEDUP_REMOVED lines=10> */
.L_x_5247:


//--------------------- .text._ZN7cutlass13device_kernelIN5flash19enable_sm80_to_sm89INS1_16FlashAttnFwdSm80INS1_25CollectiveMainloopFwdSm80ILi8ELi1ELb0EN4cute5tupleIJNS5_1CILi128EEENS7_ILi64EEENS7_ILi256EEEEEELi256ENS_6half_tEfNS_4arch4Sm80ELb0ELb0ELb0ELb1ELb0ELb0ELb1ELb1EEENS1_21CollectiveEpilogueFwdINS6_IJS8_SA_S9_EEENS6_IJNS7_ILi1EEESI_SI_EEESC_SE_Li256ELb1ELb1ELb1ELb0EEENS1_36VarlenDynamicPersistentTileSchedulerILi128ELi64ELi256ELi256ELb1ELb1ELb0ELb0ELb1ELb1EEEEEEEEEvNT_6ParamsE --------------------------
	.section	.text._ZN7cutlass13device_kernelIN5flash19enable_sm80_to_sm89INS1_16FlashAttnFwdSm80INS1_25CollectiveMainloopFwdSm80ILi8ELi1ELb0EN4cute5tupleIJNS5_1CILi128EEENS7_ILi64EEENS7_ILi256EEEEEELi256ENS_6half_tEfNS_4arch4Sm80ELb0ELb0ELb0ELb1ELb0ELb0ELb1ELb1EEENS1_21CollectiveEpilogueFwdINS6_IJS8_SA_S9_EEENS6_IJNS7_ILi1EEESI_SI_EEESC_SE_Li256ELb1ELb1ELb1ELb0EEENS1_36VarlenDynamicPersistentTileSchedulerILi128ELi64ELi256ELi256ELb1ELb1ELb0ELb0ELb1ELb1EEEEEEEEEvNT_6ParamsE,"ax",@progbits
	.sectioninfo	@"SHI_REGISTERS=255"
	.align	128
.text._ZN7cutlass13device_kernelIN5flash19enable_sm80_to_sm89INS1_16FlashAttnFwdSm80INS1_25CollectiveMainloopFwdSm80ILi8ELi1ELb0EN4cute5tupleIJNS5_1CILi128EEENS7_ILi64EEENS7_ILi256EEEEEELi256ENS_6half_tEfNS_4arch4Sm80ELb0ELb0ELb0ELb1ELb0ELb0ELb1ELb1EEENS1_21CollectiveEpilogueFwdINS6_IJS8_SA_S9_EEENS6_IJNS7_ILi1EEESI_SI_EEESC_SE_Li256ELb1ELb1ELb1ELb0EEENS1_36VarlenDynamicPersistentTileSchedulerILi128ELi64ELi256ELi256ELb1ELb1ELb0ELb0ELb1ELb1EEEEEEEEEvNT_6ParamsE:
        .type           _ZN7cutlass13device_kernelIN5flash19enable_sm80_to_sm89INS1_16FlashAttnFwdSm80INS1_25CollectiveMainloopFwdSm80ILi8ELi1ELb0EN4cute5tupleIJNS5_1CILi128EEENS7_ILi64EEENS7_ILi256EEEEEELi256ENS_6half_tEfNS_4arch4Sm80ELb0ELb0ELb0ELb1ELb0ELb0ELb1ELb1EEENS1_21CollectiveEpilogueFwdINS6_IJS8_SA_S9_EEENS6_IJNS7_ILi1EEESI_SI_EEESC_SE_Li256ELb1ELb1ELb1ELb0EEENS1_36VarlenDynamicPersistentTileSchedulerILi128ELi64ELi256ELi256ELb1ELb1ELb0ELb0ELb1ELb1EEEEEEEEEvNT_6ParamsE,@function
        .size           _ZN7cutlass13device_kernelIN5flash19enable_sm80_to_sm89INS1_16FlashAttnFwdSm80INS1_25CollectiveMainloopFwdSm80ILi8ELi1ELb0EN4cute5tupleIJNS5_1CILi128EEENS7_ILi64EEENS7_ILi256EEEEEELi256ENS_6half_tEfNS_4arch4Sm80ELb0ELb0ELb0ELb1ELb0ELb0ELb1ELb1EEENS1_21CollectiveEpilogueFwdINS6_IJS8_SA_S9_EEENS6_IJNS7_ILi1EEESI_SI_EEESC_SE_Li256ELb1ELb1ELb1ELb0EEENS1_36VarlenDynamicPersistentTileSchedulerILi128ELi64ELi256ELi256ELb1ELb1ELb0ELb0ELb1ELb1EEEEEEEEEvNT_6ParamsE,(.L_x_5248 - _ZN7cutlass13device_kernelIN5flash19enable_sm80_to_sm89INS1_16FlashAttnFwdSm80INS1_25CollectiveMainloopFwdSm80ILi8ELi1ELb0EN4cute5tupleIJNS5_1CILi128EEENS7_ILi64EEENS7_ILi256EEEEEELi256ENS_6half_tEfNS_4arch4Sm80ELb0ELb0ELb0ELb1ELb0ELb0ELb1ELb1EEENS1_21CollectiveEpilogueFwdINS6_IJS8_SA_S9_EEENS6_IJNS7_ILi1EEESI_SI_EEESC_SE_Li256ELb1ELb1ELb1ELb0EEENS1_36VarlenDynamicPersistentTileSchedulerILi128ELi64ELi256ELi256ELb1ELb1ELb0ELb0ELb1ELb1EEEEEEEEEvNT_6ParamsE)
        .other          _ZN7cutlass13device_kernelIN5flash19enable_sm80_to_sm89INS1_16FlashAttnFwdSm80INS1_25CollectiveMainloopFwdSm80ILi8ELi1ELb0EN4cute5tupleIJNS5_1CILi128EEENS7_ILi64EEENS7_ILi256EEEEEELi256ENS_6half_tEfNS_4arch4Sm80ELb0ELb0ELb0ELb1ELb0ELb0ELb1ELb1EEENS1_21CollectiveEpilogueFwdINS6_IJS8_SA_S9_EEENS6_IJNS7_ILi1EEESI_SI_EEESC_SE_Li256ELb1ELb1ELb1ELb0EEENS1_36VarlenDynamicPersistentTileSchedulerILi128ELi64ELi256ELi256ELb1ELb1ELb0ELb0ELb1ELb1EEEEEEEEEvNT_6ParamsE,@"STO_CUDA_ENTRY STV_DEFAULT"
_ZN7cutlass13device_kernelIN5flash19enable_sm80_to_sm89INS1_16FlashAttnFwdSm80INS1_25CollectiveMainloopFwdSm80ILi8ELi1ELb0EN4cute5tupleIJNS5_1CILi128EEENS7_ILi64EEENS7_ILi256EEEEEELi256ENS_6half_tEfNS_4arch4Sm80ELb0ELb0ELb0ELb1ELb0ELb0ELb1ELb1EEENS1_21CollectiveEpilogueFwdINS6_IJS8_SA_S9_EEENS6_IJNS7_ILi1EEESI_SI_EEESC_SE_Li256ELb1ELb1ELb1ELb0EEENS1_36VarlenDynamicPersistentTileSchedulerILi128ELi64ELi256ELi256ELb1ELb1ELb0ELb0ELb1ELb1EEEEEEEEEvNT_6ParamsE:
[----:B------:R-:W-:-:S03]  /*0000*/  MOV R1, c[0x0][0x28] ;  /* 0x00000a0000017a02 */ /* 0x000fc60000000f00 */
[----:B------:R-:W1:Y:S01]  /*0010*/  S2R R2, SR_TID.X ;  /* 0x0000000000027919 */ /* 0x000e620000002100 */
[----:B------:R-:W-:Y:S01]  /*0020*/  IADD3 R1, R1, -0x40, RZ ;  /* 0xffffffc001017810 */ /* 0x000fe20007ffe0ff */
[----:B------:R-:W-:Y:S01]  /*0030*/  ULDC.64 UR6, c[0x0][0x118] ;  /* 0x0000460000067ab9 */ /* 0x000fe20000000a00 */
[----:B-1----:R-:W-:-:S05]  /*0040*/  SHF.R.U32.HI R0, RZ, 0x5, R2 ;  /* 0x00000005ff007819 */ /* 0x002fca0000011602 */
[----:B------:R-:W1:Y:S02]  /*0050*/  SHFL.IDX PT, R3, R0, RZ, 0x1f ;  /* 0x00001fff00037589 */ /* 0x000e6400000e0000 */
[----:B-1----:R-:W-:Y:S02]  /*0060*/  ISETP.NE.AND P0, PT, R3, RZ, PT ;  /* 0x000000ff0300720c */ /* 0x002fe40003f05270 */
[----:B------:R1:W-:Y:S11]  /*0070*/  STL [R1+0x30], R3 ;  /* 0x0000300301007387 */ /* 0x0003f60000100800 */
        /* <DEDUP_REMOVED lines=44> */
.L_x_3812:
        /* <DEDUP_REMOVED lines=17> */
.L_x_3900:
        /* <DEDUP_REMOVED lines=16> */
.L_x_3901:
[----:B---3--:R-:W-:-:S05]  /*0550*/  IMAD R0, R0, c[0x0][0x538], RZ ;  /* 0x00014e0000007a24 */ /* 0x008fca00078e02ff */
[----:B------:R-:W-:-:S04]  /*0560*/  IADD3 R6, R0, R6, RZ ;  /* 0x0000000600067210 */ /* 0x000fc80007ffe0ff */
[----:B------:R-:W-:-:S13]  /*0570*/  ISETP.GT.AND P0, PT, R6, UR4, PT ;  /* 0x0000000406007c0c */ /* 0x000fda000bf04270 */
[----:B-12---:R-:W-:Y:S05]  /*0580*/  @!P0 BRA `(.L_x_3812) ;  /* 0xfffffdb000008947 */ /* 0x006fea000383ffff */
.L_x_3808:
[----:B--2---:R-:W-:-:S05]  /*0590*/  IADD3 R240, -R0, R6, RZ ;  /* 0x0000000600f07210 */ /* 0x004fca0007ffe1ff */
[----:B------:R-:W-:-:S05]  /*05a0*/  IMAD R0, R4, c[0x0][0x538], R240 ;  /* 0x00014e0004007a24 */ /* 0x000fca00078e02f0 */
[----:B------:R-:W-:Y:S01]  /*05b0*/  ISETP.GT.AND P0, PT, R0, UR4, PT ;  /* 0x0000000400007c0c */ /* 0x000fe2000bf04270 */
[----:B------:R-:W-:-:S12]  /*05c0*/  BRA.DIV ~URZ, `(.L_x_3813) ;  /* 0x0000e5f27f007947 */ /* 0x000fd8000b800000 */
[----:B------:R-:W-:-:S04]  /*05d0*/  VOTE.ANY R6, PT, !P0 ;  /* 0x0000000000067806 */ /* 0x000fc800040e0100 */
.L_x_3902:
[----:B------:R1:W2:Y:S01]  /*05e0*/  POPC R243, R6 ;  /* 0x0000000600f37309 */ /* 0x0002a20000000000 */
[----:B------:R-:W-:Y:S05]  /*05f0*/  BRA.DIV ~URZ, `(.L_x_3814) ;  /* 0x0000e6127f007947 */ /* 0x000fea000b800000 */
[----:B--2---:R-:W2:Y:S04]  /*0600*/  SHFL.IDX PT, R11, R8, R243, 0x1f ;  /* 0x00001ff3080b7589 */ /* 0x004ea800000e0000 */
[----:B------:R3:W4:Y:S02]  /*0610*/  SHFL.IDX PT, R10, R7, R243, 0x1f ;  /* 0x00001ff3070a7589 */ /* 0x00072400000e0000 */
[----:B---3--:R-:W-:Y:S02]  /*0620*/  MOV R7, RZ ;  /* 0x000000ff00077202 */ /* 0x008fe40000000f00 */
.L_x_3903:
[----:B--2-4-:R-:W-:Y:S01]  /*0630*/  ISETP.NE.AND P0, PT, R6, RZ, PT ;  /* 0x000000ff0600720c */ /* 0x014fe20003f05270 */
[----:B------:R-:W-:-:S12]  /*0640*/  BSSY B0, `(.L_x_3815) ;  /* 0x0000005000007945 */ /* 0x000fd80003800000 */
[----:B------:R-:W-:Y:S05]  /*0650*/  @!P0 BRA `(.L_x_3816) ;  /* 0x0000003000008947 */ /* 0x000fea0003800000 */
[----:B------:R-:W-:Y:S01]  /*0660*/  IADD3 R3, R243, -0x1, RZ ;  /* 0xfffffffff3037810 */ /* 0x000fe20007ffe0ff */
[----:B------:R-:W-:Y:S05]  /*0670*/  BRA.DIV ~URZ, `(.L_x_3817) ;  /* 0x0000e6727f007947 */ /* 0x000fea000b800000 */
[----:B------:R2:W3:Y:S02]  /*0680*/  SHFL.IDX PT, R7, R4, R3, 0x1f ;  /* 0x00001f0304077589 */ /* 0x0004e400000e0000 */
.L_x_3816:
[----:B------:R-:W-:Y:S05]  /*0690*/  BSYNC B0 ;  /* 0x0000000000007941 */ /* 0x000fea0003800000 */
.L_x_3815:
        /* <DEDUP_REMOVED lines=65> */
.L_x_3809:
[----:B--2---:R-:W-:Y:S01]  /*0ab0*/  IMAD.MOV.U32 R241, RZ, RZ, RZ ;  /* 0x000000fffff17224 */ /* 0x004fe200078e00ff */
[----:B------:R-:W-:Y:S01]  /*0ac0*/  MOV R242, RZ ;  /* 0x000000ff00f27202 */ /* 0x000fe20000000f00 */
[----:B------:R-:W-:Y:S01]  /*0ad0*/  IMAD.U32 R240, RZ, RZ, UR4 ;  /* 0x00000004fff07e24 */ /* 0x000fe2000f8e00ff */
[----:B------:R-:W-:Y:S02]  /*0ae0*/  MOV R243, c[0x0][0x53c] ;  /* 0x00014f0000f37a02 */ /* 0x000fe40000000f00 */
.L_x_3818:
[----:B------:R-:W-:Y:S01]  /*0af0*/  ISETP.NE.AND P0, PT, R12, RZ, PT ;  /* 0x000000ff0c00720c */ /* 0x000fe20003f05270 */
[----:B------:R-:W-:-:S12]  /*0b00*/  WARPSYNC 0xffffffff ;  /* 0xffffffff00007948 */ /* 0x000fd80003800000 */
[----:B------:R1:W-:Y:S04]  /*0b10*/  @!P0 STS.128 [0x20100], R240 ;  /* 0x020100f0ff008388 */ /* 0x0003e80000000c00 */
[----:B------:R-:W-:Y:S06]  /*0b20*/  BAR.ARV 0x5, 0x100 ;  /* 0x0144000000007b1d */ /* 0x000fec0000002000 */
.L_x_3807:
[----:B-12---:R-:W-:-:S13]  /*0b30*/  ISETP.GE.AND P0, PT, R243, c[0x0][0x53c], PT ;  /* 0x00014f00f3007a0c */ /* 0x006fda0003f06270 */
[----:B------:R-:W-:Y:S05]  /*0b40*/  @P0 EXIT ;  /* 0x000000000000094d */ /* 0x000fea0003800000 */
[----:B------:R-:W1:Y:S02]  /*0b50*/  S2R R15, SR_TID.X ;  /* 0x00000000000f7919 */ /* 0x000e640000002100 */
[----:B-1----:R-:W-:-:S04]  /*0b60*/  SHF.R.S32.HI R10, RZ, 0x1f, R15 ;  /* 0x0000001fff0a7819 */ /* 0x002fc8000001140f */
[CC--:B------:R-:W-:Y:S02]  /*0b70*/  LEA.HI R2, R10.reuse, R15.reuse, RZ, 0x4 ;  /* 0x0000000f0a027211 */ /* 0x0c0fe400078f20ff */
[----:B------:R-:W-:Y:S02]  /*0b80*/  LEA.HI R7, R10, R15, RZ, 0x3 ;  /* 0x0000000f0a077211 */ /* 0x000fe400078f18ff */
        /* <DEDUP_REMOVED lines=52> */
[----:B------:R-:W-:Y:S01]  /*0ed0*/  LOP3.LUT R4, R9, 0x1, RZ, 0xc0, !PT ;  /* 0x0000000109047812 */ /* 0x000fe200078ec0ff */
        /* <DEDUP_REMOVED lines=20> */
[----:B------:R-:W-:Y:S01]  /*1020*/  IADD3 R237, R234, 0x40, RZ ;  /* 0x00000040eaed7810 */ /* 0x000fe20007ffe0ff */
[----:B------:R-:W-:Y:S01]  /*1030*/  IMAD.MOV.U32 R13, RZ, RZ, 0x20 ;  /* 0x00000020ff0d7424 */ /* 0x000fe200078e00ff */
[----:B------:R-:W-:-:S02]  /*1040*/  LOP3.LUT P4, RZ, R8, 0x2, RZ, 0xc0, !PT ;  /* 0x0000000208ff7812 */ /* 0x000fc4000788c0ff */
[----:B------:R1:W-:Y:S01]  /*1050*/  STL [R1+0x2c], R3 ;  /* 0x00002c0301007387 */ /* 0x0003e20000100800 */
[C---:B------:R-:W-:Y:S02]  /*1060*/  LOP3.LUT P6, RZ, R10.reuse, 0x2, RZ, 0xc0, !PT ;  /* 0x000000020aff7812 */ /* 0x040fe400078cc0ff */
[----:B------:R-:W-:Y:S01]  /*1070*/  LOP3.LUT P5, RZ, R10, 0x4, RZ, 0xc0, !PT ;  /* 0x000000040aff7812 */ /* 0x000fe200078ac0ff */
[----:B------:R-:W-:Y:S01]  /*1080*/  IMAD.MOV.U32 R10, RZ, RZ, 0x40 ;  /* 0x00000040ff0a7424 */ /* 0x000fe200078e00ff */
[----:B------:R-:W-:Y:S02]  /*1090*/  SHF.R.S32.HI R6, RZ, 0x1f, R237 ;  /* 0x0000001fff067819 */ /* 0x000fe400000114ed */
[----:B------:R-:W-:Y:S01]  /*10a0*/  LOP3.LUT P3, RZ, R8, 0x4, RZ, 0xc0, !PT ;  /* 0x0000000408ff7812 */ /* 0x000fe2000786c0ff */
[----:B------:R-:W-:Y:S01]  /*10b0*/  IMAD R8, R12, 0x8, R15 ;  /* 0x000000080c087824 */ /* 0x000fe200078e020f */
[----:B------:R-:W-:Y:S01]  /*10c0*/  LEA R151, R0, 0x8100, 0x1 ;  /* 0x0000810000977811 */ /* 0x000fe200078e08ff */
[----:B------:R2:W-:Y:S01]  /*10d0*/  STL [R1], R6 ;  /* 0x0000000601007387 */ /* 0x0005e20000100800 */
[----:B------:R-:W-:-:S02]  /*10e0*/  SEL R2, R10, 0xffffffc0, !P3 ;  /* 0xffffffc00a027807 */ /* 0x000fc40005800000 */
[----:B------:R-:W-:Y:S01]  /*10f0*/  SEL R0, R10, 0xffffffc0, !P5 ;  /* 0xffffffc00a007807 */ /* 0x000fe20006800000 */
[----:B------:R3:W-:Y:S01]  /*1100*/  STL [R1+0x38], R8 ;  /* 0x0000380801007387 */ /* 0x0007e20000100800 */
[----:B------:R-:W-:Y:S01]  /*1110*/  SEL R7, R13, 0xffffffe0, !P1 ;  /* 0xffffffe00d077807 */ /* 0x000fe20004800000 */
[C---:B------:R-:W-:Y:S01]  /*1120*/  IMAD.IADD R197, R151.reuse, 0x1, R2 ;  /* 0x0000000197c57824 */ /* 0x040fe200078e0202 */
[C---:B------:R-:W-:Y:S02]  /*1130*/  IADD3 R202, R151.reuse, 0x20, RZ ;  /* 0x0000002097ca7810 */ /* 0x040fe40007ffe0ff */
[----:B------:R-:W-:Y:S02]  /*1140*/  @P4 IADD3 R202, R151, -0x20, RZ ;  /* 0xffffffe097ca4810 */ /* 0x000fe40007ffe0ff */
[----:B------:R-:W-:Y:S02]  /*1150*/  LEA R198, R4, 0x10100, 0x1 ;  /* 0x0001010004c67811 */ /* 0x000fe400078e08ff */
[----:B------:R-:W-:Y:S01]  /*1160*/  LEA R192, R5, 0x100, 0x1 ;  /* 0x0000010005c07811 */ /* 0x000fe200078e08ff */
[----:B------:R-:W-:Y:S01]  /*1170*/  IMAD.IADD R194, R2, 0x1, R202 ;  /* 0x0000000102c27824 */ /* 0x000fe200078e02ca */
[----:B-1----:R-:W-:Y:S01]  /*1180*/  LOP3.LUT R3, R11, 0x7ffffffc, RZ, 0xc0, !PT ;  /* 0x7ffffffc0b037812 */ /* 0x002fe200078ec0ff */
[----:B------:R-:W-:Y:S01]  /*1190*/  IMAD.IADD R201, R198, 0x1, R0 ;  /* 0x00000001c6c97824 */ /* 0x000fe200078e0200 */
[----:B------:R-:W-:Y:S01]  /*11a0*/  IADD3 R236, R234, 0x80, RZ ;  /* 0x00000080eaec7810 */ /* 0x000fe20007ffe0ff */
[----:B------:R-:W-:Y:S01]  /*11b0*/  IMAD.IADD R196, R0, 0x1, R192 ;  /* 0x0000000100c47824 */ /* 0x000fe200078e02c0 */
[----:B------:R-:W-:Y:S01]  /*11c0*/  IADD3 R238, R234, 0xc0, RZ ;  /* 0x000000c0eaee7810 */ /* 0x000fe20007ffe0ff */
[----:B------:R-:W-:Y:S01]  /*11d0*/  IMAD.IADD R3, R16, 0x1, -R3 ;  /* 0x0000000110037824 */ /* 0x000fe200078e0a03 */
[----:B------:R-:W-:-:S02]  /*11e0*/  SHF.R.S32.HI R235, RZ, 0x1f, R234 ;  /* 0x0000001fffeb7819 */ /* 0x000fc400000114ea */
[----:B------:R-:W-:Y:S01]  /*11f0*/  SHF.R.S32.HI R252, RZ, 0x1f, R236 ;  /* 0x0000001ffffc7819 */ /* 0x000fe200000114ec */
[----:B------:R-:W-:Y:S01]  /*1200*/  IMAD.SHL.U32 R239, R3, 0x2, RZ ;  /* 0x0000000203ef7824 */ /* 0x000fe200078e00ff */
[----:B--2---:R-:W-:Y:S02]  /*1210*/  SEL R6, R10, 0xffffffc0, !P2 ;  /* 0xffffffc00a067807 */ /* 0x004fe40005000000 */
[----:B------:R-:W-:Y:S02]  /*1220*/  SEL R3, R13, 0xffffffe0, !P6 ;  /* 0xffffffe00d037807 */ /* 0x000fe40007000000 */
[C---:B------:R-:W-:Y:S02]  /*1230*/  IADD3 R22, R239.reuse, 0x98, RZ ;  /* 0x00000098ef167810 */ /* 0x040fe40007ffe0ff */
[C---:B------:R-:W-:Y:S01]  /*1240*/  IADD3 R19, R239.reuse, 0xb0, RZ ;  /* 0x000000b0ef137810 */ /* 0x040fe20007ffe0ff */
[----:B------:R-:W-:Y:S01]  /*1250*/  IMAD.IADD R199, R198, 0x1, R3 ;  /* 0x00000001c6c77824 */ /* 0x000fe200078e0203 */
[----:B------:R-:W-:Y:S01]  /*1260*/  IADD3 R10, R239, 0x8, RZ ;  /* 0x00000008ef0a7810 */ /* 0x000fe20007ffe0ff */
[----:B------:R-:W-:Y:S01]  /*1270*/  IMAD.IADD R193, R3, 0x1, R192 ;  /* 0x0000000103c17824 */ /* 0x000fe200078e02c0 */
[----:B------:R-:W-:Y:S01]  /*1280*/  IADD3 R16, R239, 0xc8, RZ ;  /* 0x000000c8ef107810 */ /* 0x000fe20007ffe0ff */
[----:B------:R-:W-:Y:S01]  /*1290*/  IMAD.IADD R200, R199, 0x1, R0 ;  /* 0x00000001c7c87824 */ /* 0x000fe200078e0200 */
[C---:B---3--:R-:W-:Y:S01]  /*12a0*/  IADD3 R8, R239.reuse, 0x10, RZ ;  /* 0x00000010ef087810 */ /* 0x048fe20007ffe0ff */
[----:B------:R-:W-:Y:S01]  /*12b0*/  IMAD.IADD R195, R0, 0x1, R193 ;  /* 0x0000000100c37824 */ /* 0x000fe200078e02c1 */
[----:B------:R-:W-:-:S02]  /*12c0*/  IADD3 R13, R239, 0xe0, RZ ;  /* 0x000000e0ef0d7810 */ /* 0x000fc40007ffe0ff */
[----:B------:R-:W-:Y:S02]  /*12d0*/  LEA R10, R9, 0x80, 0x1 ;  /* 0x00000080090a7811 */ /* 0x000fe400078e08ff */
[C---:B------:R-:W-:Y:S02]  /*12e0*/  IADD3 R8, R239.reuse, 0xf8, RZ ;  /* 0x000000f8ef087810 */ /* 0x040fe40007ffe0ff */
[----:B------:R-:W-:Y:S01]  /*12f0*/  SHF.R.S32.HI R9, RZ, 0x1f, R22 ;  /* 0x0000001fff097819 */ /* 0x000fe20000011416 */
[----:B------:R-:W-:Y:S01]  /*1300*/  STL [R1+0x8], R10 ;  /* 0x0000080a01007387 */ /* 0x000fe20000100800 */
[----:B------:R-:W-:Y:S02]  /*1310*/  SHF.R.S32.HI R9, RZ, 0x1f, R19 ;  /* 0x0000001fff097819 */ /* 0x000fe40000011413 */
[----:B------:R-:W-:Y:S02]  /*1320*/  IADD3 R11, R239, 0xf0, RZ ;  /* 0x000000f0ef0b7810 */ /* 0x000fe40007ffe0ff */
[----:B------:R-:W-:-:S02]  /*1330*/  SHF.R.S32.HI R9, RZ, 0x1f, R16 ;  /* 0x0000001fff097819 */ /* 0x000fc40000011410 */
[----:B------:R-:W-:Y:S02]  /*1340*/  SHF.R.S32.HI R9, RZ, 0x1f, R13 ;  /* 0x0000001fff097819 */ /* 0x000fe4000001140d */
[----:B------:R-:W-:Y:S01]  /*1350*/  SHF.R.S32.HI R9, RZ, 0x1f, R8 ;  /* 0x0000001fff097819 */ /* 0x000fe20000011408 */
[C---:B------:R-:W-:Y:S01]  /*1360*/  IMAD.IADD R9, R10.reuse, 0x1, R7 ;  /* 0x000000010a097824 */ /* 0x040fe200078e0207 */
[----:B------:R-:W-:Y:S01]  /*1370*/  SHF.R.S32.HI R11, RZ, 0x1f, R11 ;  /* 0x0000001fff0b7819 */ /* 0x000fe2000001140b */
[C-C-:B------:R-:W-:Y:S01]  /*1380*/  IMAD.IADD R11, R10.reuse, 0x1, R6.reuse ;  /* 0x000000010a0b7824 */ /* 0x140fe200078e0206 */
[C---:B------:R-:W-:Y:S01]  /*1390*/  IADD3 R8, R10.reuse, -0x10, RZ ;  /* 0xfffffff00a087810 */ /* 0x040fe20007ffe0ff */
[----:B------:R-:W-:Y:S01]  /*13a0*/  IMAD.IADD R2, R9, 0x1, R6 ;  /* 0x0000000109027824 */ /* 0x000fe200078e0206 */
[----:B------:R-:W-:Y:S02]  /*13b0*/  @P0 IADD3 R8, R10, 0x10, RZ ;  /* 0x000000100a080810 */ /* 0x000fe40007ffe0ff */
[----:B------:R-:W-:Y:S01]  /*13c0*/  STL [R1+0x24], R11 ;  /* 0x0000240b01007387 */ /* 0x000fe20000100800 */
[----:B------:R-:W-:-:S02]  /*13d0*/  IADD3 R23, R239, 0x90, RZ ;  /* 0x00000090ef177810 */ /* 0x000fc40007ffe0ff */
[----:B------:R-:W-:Y:S01]  /*13e0*/  IMAD.IADD R4, R6, 0x1, R8 ;  /* 0x0000000106047824 */ /* 0x000fe200078e0208 */
[----:B------:R-:W-:Y:S01]  /*13f0*/  STL [R1+0x14], R9 ;  /* 0x0000140901007387 */ /* 0x000fe20000100800 */
[C---:B------:R-:W-:Y:S02]  /*1400*/  IADD3 R21, R239.reuse, 0xa0, RZ ;  /* 0x000000a0ef157810 */ /* 0x040fe40007ffe0ff */
[C---:B------:R-:W-:Y:S01]  /*1410*/  IADD3 R20, R239.reuse, 0xa8, RZ ;  /* 0x000000a8ef147810 */ /* 0x040fe20007ffe0ff */
[----:B------:R1:W-:Y:S01]  /*1420*/  STL [R1+0x20], R2 ;  /* 0x0000200201007387 */ /* 0x0003e20000100800 */
[C---:B------:R-:W-:Y:S02]  /*1430*/  IADD3 R18, R239.reuse, 0xb8, RZ ;  /* 0x000000b8ef127810 */ /* 0x040fe40007ffe0ff */
[C---:B------:R-:W-:Y:S01]  /*1440*/  IADD3 R17, R239.reuse, 0xc0, RZ ;  /* 0x000000c0ef117810 */ /* 0x040fe20007ffe0ff */
[----:B------:R-:W-:Y:S01]  /*1450*/  STL [R1+0xc], R8 ;  /* 0x00000c0801007387 */ /* 0x000fe20000100800 */
[----:B------:R-:W-:-:S02]  /*1460*/  IADD3 R15, R239, 0xd0, RZ ;  /* 0x000000d0ef0f7810 */ /* 0x000fc40007ffe0ff */
[C---:B------:R-:W-:Y:S01]  /*1470*/  IADD3 R14, R239.reuse, 0xd8, RZ ;  /* 0x000000d8ef0e7810 */ /* 0x040fe20007ffe0ff */
[----:B------:R-:W-:Y:S01]  /*1480*/  STL [R1+0x1c], R4 ;  /* 0x00001c0401007387 */ /* 0x000fe20000100800 */
[----:B------:R-:W-:Y:S02]  /*1490*/  IADD3 R12, R239, 0xe8, RZ ;  /* 0x000000e8ef0c7810 */ /* 0x000fe40007ffe0ff */
[----:B------:R-:W-:Y:S02]  /*14a0*/  SHF.R.S32.HI R247, RZ, 0x1f, R238 ;  /* 0x0000001ffff77819 */ /* 0x000fe400000114ee */
[----:B------:R-:W-:Y:S02]  /*14b0*/  SHF.R.S32.HI R23, RZ, 0x1f, R23 ;  /* 0x0000001fff177819 */ /* 0x000fe40000011417 */
[----:B------:R-:W-:Y:S02]  /*14c0*/  SHF.R.S32.HI R21, RZ, 0x1f, R21 ;  /* 0x0000001fff157819 */ /* 0x000fe40000011415 */
[----:B------:R-:W-:-:S02]  /*14d0*/  SHF.R.S32.HI R20, RZ, 0x1f, R20 ;  /* 0x0000001fff147819 */ /* 0x000fc40000011414 */
[----:B------:R-:W-:Y:S02]  /*14e0*/  SHF.R.S32.HI R18, RZ, 0x1f, R18 ;  /* 0x0000001fff127819 */ /* 0x000fe40000011412 */
[----:B------:R-:W-:Y:S02]  /*14f0*/  SHF.R.S32.HI R17, RZ, 0x1f, R17 ;  /* 0x0000001fff117819 */ /* 0x000fe40000011411 */
[----:B------:R-:W-:Y:S01]  /*1500*/  SHF.R.S32.HI R15, RZ, 0x1f, R15 ;  /* 0x0000001fff0f7819 */ /* 0x000fe2000001140f */
[----:B-1----:R-:W-:Y:S01]  /*1510*/  IMAD.IADD R2, R7, 0x1, R8 ;  /* 0x0000000107027824 */ /* 0x002fe200078e0208 */
[----:B------:R-:W-:Y:S02]  /*1520*/  SHF.R.S32.HI R14, RZ, 0x1f, R14 ;  /* 0x0000001fff0e7819 */ /* 0x000fe4000001140e */
[----:B------:R-:W-:Y:S02]  /*1530*/  SHF.R.S32.HI R12, RZ, 0x1f, R12 ;  /* 0x0000001fff0c7819 */ /* 0x000fe4000001140c */
[----:B------:R1:W-:Y:S01]  /*1540*/  STL [R1+0x10], R2 ;  /* 0x0000100201007387 */ /* 0x0003e20000100800 */
        /* <DEDUP_REMOVED lines=11> */
[----:B------:R-:W-:Y:S01]  /*1600*/  IADD3 R206, R202, 0x6000, RZ ;  /* 0x00006000cace7810 */ /* 0x000fe20007ffe0ff */
[----:B-1----:R-:W-:Y:S01]  /*1610*/  IMAD.IADD R2, R2, 0x1, R6 ;  /* 0x0000000102027824 */ /* 0x002fe200078e0206 */
[----:B------:R-:W-:-:S02]  /*1620*/  IADD3 R205, R202, 0x6800, RZ ;  /* 0x00006800cacd7810 */ /* 0x000fc40007ffe0ff */
[C---:B------:R-:W-:Y:S02]  /*1630*/  IADD3 R204, R202.reuse, 0x7000, RZ ;  /* 0x00007000cacc7810 */ /* 0x040fe40007ffe0ff */
[----:B------:R1:W-:Y:S01]  /*1640*/  STL [R1+0x18], R2 ;  /* 0x0000180201007387 */ /* 0x0003e20000100800 */
[----:B------:R-:W-:-:S03]  /*1650*/  IADD3 R203, R202, 0x7800, RZ ;  /* 0x00007800cacb7810 */ /* 0x000fc60007ffe0ff */
.L_x_3899:
[----:B------:R-:W-:-:S04]  /*1660*/  IMAD.MOV.U32 R13, RZ, RZ, 0x4 ;  /* 0x00000004ff0d7424 */ /* 0x000fc800078e00ff */
[----:B-1----:R-:W-:-:S05]  /*1670*/  IMAD.WIDE R2, R243, R13, c[0x0][0x588] ;  /* 0x00016200f3027625 */ /* 0x002fca00078e020d */
[----:B------:R-:W2:Y:S01]  /*1680*/  LDG.E R244, [R2.64] ;  /* 0x0000000602f47981 */ /* 0x000ea2000c1e1900 */
[----:B------:R-:W-:Y:S01]  /*1690*/  ISETP.NE.U32.AND P0, PT, RZ, c[0x0][0x370], PT ;  /* 0x0000dc00ff007a0c */ /* 0x000fe20003f05070 */
[----:B------:R-:W-:Y:S01]  /*16a0*/  CS2R R6, SRZ ;  /* 0x0000000000067805 */ /* 0x000fe2000001ff00 */
[----:B------:R-:W-:Y:S02]  /*16b0*/  ISETP.NE.U32.AND P5, PT, RZ, c[0x0][0x360], PT ;  /* 0x0000d800ff007a0c */ /* 0x000fe40003fa5070 */
[----:B------:R-:W-:Y:S02]  /*16c0*/  ISETP.NE.AND.EX P0, PT, RZ, c[0x0][0x374], PT, P0 ;  /* 0x0000dd00ff007a0c */ /* 0x000fe40003f05300 */
[----:B------:R-:W-:Y:S02]  /*16d0*/  ISETP.NE.AND.EX P5, PT, RZ, c[0x0][0x364], PT, P5 ;  /* 0x0000d900ff007a0c */ /* 0x000fe40003fa5350 */
[----:B------:R-:W-:-:S04]  /*16e0*/  ISETP.NE.U32.AND P2, PT, RZ, c[0x0][0x348], PT ;  /* 0x0000d200ff007a0c */ /* 0x000fc80003f45070 */
[----:B------:R-:W-:Y:S01]  /*16f0*/  ISETP.NE.AND.EX P2, PT, RZ, c[0x0][0x34c], PT, P2 ;  /* 0x0000d300ff007a0c */ /* 0x000fe20003f45320 */
[----:B------:R-:W-:Y:S01]  /*1700*/  IMAD.MOV.U32 R10, RZ, RZ, RZ ;  /* 0x000000ffff0a7224 */ /* 0x000fe200078e00ff */
[----:B--2---:R-:W-:-:S03]  /*1710*/  SHF.R.S32.HI R246, RZ, 0x1f, R244 ;  /* 0x0000001ffff67819 */ /* 0x004fc600000114f4 */
[----:B------:R-:W-:-:S04]  /*1720*/  @P0 LEA R2, P1, R244, c[0x0][0x370], 0x2 ;  /* 0x0000dc00f4020a11 */ /* 0x000fc800078210ff */
[C-C-:B------:R-:W-:Y:S02]  /*1730*/  @P0 LEA.HI.X R3, R244.reuse, c[0x0][0x374], R246.reuse, 0x2, P1 ;  /* 0x0000dd00f4030a11 */ /* 0x140fe400008f14f6 */
[----:B------:R-:W-:Y:S02]  /*1740*/  ISETP.NE.U32.AND P1, PT, RZ, c[0x0][0x350], PT ;  /* 0x0000d400ff007a0c */ /* 0x000fe40003f25070 */
[C---:B------:R-:W-:Y:S01]  /*1750*/  LEA R4, P4, R244.reuse, c[0x0][0x348], 0x2 ;  /* 0x0000d200f4047a11 */ /* 0x040fe200078810ff */
[----:B------:R1:W5:Y:S01]  /*1760*/  @P0 LDG.E R7, [R2.64] ;  /* 0x0000000602070981 */ /* 0x000362000c1e1900 */
[----:B------:R-:W-:Y:S02]  /*1770*/  ISETP.NE.AND.EX P1, PT, RZ, c[0x0][0x354], PT, P1 ;  /* 0x0000d500ff007a0c */ /* 0x000fe40003f25310 */
[C---:B------:R-:W-:Y:S02]  /*1780*/  @P5 LEA R8, P0, R244.reuse, c[0x0][0x360], 0x2 ;  /* 0x0000d800f4085a11 */ /* 0x040fe400078010ff */
[----:B------:R-:W-:-:S02]  /*1790*/  LEA.HI.X R5, R244, c[0x0][0x34c], R246, 0x2, P4 ;  /* 0x0000d300f4057a11 */ /* 0x000fc400020f14f6 */
[----:B------:R-:W-:-:S03]  /*17a0*/  @P5 LEA.HI.X R9, R244, c[0x0][0x364], R246, 0x2, P0 ;  /* 0x0000d900f4095a11 */ /* 0x000fc600000f14f6 */
[----:B------:R2:W5:Y:S04]  /*17b0*/  @P2 LDG.E R6, [R4.64] ;  /* 0x0000000604062981 */ /* 0x000568000c1e1900 */
[----:B------:R2:W5:Y:S01]  /*17c0*/  @P5 LDG.E R18, [R8.64] ;  /* 0x0000000608125981 */ /* 0x000562000c1e1900 */
[----:B-1----:R-:W-:-:S04]  /*17d0*/  LEA R2, P3, R244, c[0x0][0x350], 0x2 ;  /* 0x0000d400f4027a11 */ /* 0x002fc800078610ff */
[----:B------:R-:W-:-:S05]  /*17e0*/  LEA.HI.X R3, R244, c[0x0][0x354], R246, 0x2, P3 ;  /* 0x0000d500f4037a11 */ /* 0x000fca00018f14f6 */
[----:B------:R2:W5:Y:S01]  /*17f0*/  @P1 LDG.E R10, [R2.64] ;  /* 0x00000006020a1981 */ /* 0x000562000c1e1900 */
[----:B------:R-:W-:Y:S01]  /*1800*/  YIELD ;  /* 0x0000000000007946 */ /* 0x000fe20003800000 */
[----:B------:R-:W-:Y:S01]  /*1810*/  LOP3.LUT R245, R242, 0xffff, RZ, 0xc0, !PT ;  /* 0x0000fffff2f57812 */ /* 0x000fe200078ec0ff */
[----:B------:R-:W-:Y:S05]  /*1820*/  @P5 BRA `(.L_x_3819) ;  /* 0x0000005000005947 */ /* 0x000fea0003800000 */
[----:B-----5:R-:W-:Y:S01]  /*1830*/  MOV R18, c[0x0][0x168] ;  /* 0x00005a0000127a02 */ /* 0x020fe20000000f00 */
[----:B------:R-:W-:Y:S05]  /*1840*/  @!P2 BRA `(.L_x_3819) ;  /* 0x000000300000a947 */ /* 0x000fea0003800000 */
[----:B--2---:R-:W2:Y:S04]  /*1850*/  LDG.E R8, [R4.64] ;  /* 0x0000000604087981 */ /* 0x004ea8000c1e1900 */
[----:B------:R-:W2:Y:S02]  /*1860*/  LDG.E R0, [R4.64+0x4] ;  /* 0x0000040604007981 */ /* 0x000ea4000c1e1900 */
[----:B--2---:R-:W-:-:S02]  /*1870*/  IADD3 R18, -R8, R0, RZ ;  /* 0x0000000008127210 */ /* 0x004fc40007ffe1ff */
.L_x_3819:
[----:B------:R-:W-:-:S04]  /*1880*/  ISETP.NE.U32.AND P0, PT, RZ, c[0x0][0x368], PT ;  /* 0x0000da00ff007a0c */ /* 0x000fc80003f05070 */
[----:B------:R-:W-:-:S13]  /*1890*/  ISETP.NE.AND.EX P0, PT, RZ, c[0x0][0x36c], PT, P0 ;  /* 0x0000db00ff007a0c */ /* 0x000fda0003f05300 */
[----:B------:R-:W-:Y:S05]  /*18a0*/  @!P0 BRA `(.L_x_3820) ;  /* 0x0000004000008947 */ /* 0x000fea0003800000 */
[----:B--2---:R-:W-:-:S04]  /*18b0*/  LEA R2, P0, R244, c[0x0][0x368], 0x2 ;  /* 0x0000da00f4027a11 */ /* 0x004fc800078010ff */
[----:B------:R-:W-:-:S05]  /*18c0*/  LEA.HI.X R3, R244, c[0x0][0x36c], R246, 0x2, P0 ;  /* 0x0000db00f4037a11 */ /* 0x000fca00000f14f6 */
[----:B------:R1:W5:Y:S01]  /*18d0*/  LDG.E R0, [R2.64] ;  /* 0x0000000602007981 */ /* 0x000362000c1e1900 */
[----:B------:R-:W-:Y:S05]  /*18e0*/  BRA `(.L_x_3821) ;  /* 0x0000005000007947 */ /* 0x000fea0003800000 */
.L_x_3820:
[----:B------:R-:W-:Y:S01]  /*18f0*/  MOV R0, c[0x0][0x1d0] ;  /* 0x0000740000007a02 */ /* 0x000fe20000000f00 */
[----:B------:R-:W-:Y:S05]  /*1900*/  @!P1 BRA `(.L_x_3821) ;  /* 0x0000003000009947 */ /* 0x000fea0003800000 */
[----:B--2---:R-:W2:Y:S04]  /*1910*/  LDG.E R4, [R2.64] ;  /* 0x0000000602047981 */ /* 0x004ea8000c1e1900 */
[----:B------:R-:W2:Y:S02]  /*1920*/  LDG.E R0, [R2.64+0x4] ;  /* 0x0000040602007981 */ /* 0x000ea4000c1e1900 */
[----:B--2---:R-:W-:-:S04]  /*1930*/  IADD3 R0, -R4, R0, RZ ;  /* 0x0000000004007210 */ /* 0x004fc80007ffe1ff */
.L_x_3821:
[----:B-12---:R-:W-:Y:S01]  /*1940*/  LOP3.LUT R2, R242, 0xff000000, RZ, 0xc0, !PT ;  /* 0xff000000f2027812 */ /* 0x006fe200078ec0ff */
        /* <DEDUP_REMOVED lines=47> */
.L_x_3823:
[----:B------:R-:W-:Y:S05]  /*1c40*/  BSYNC B0 ;  /* 0x0000000000007941 */ /* 0x000fea0003800000 */
.L_x_3822:
[----:B------:R-:W-:Y:S01]  /*1c50*/  IMAD R242, R14, R2, RZ ;  /* 0x000000020ef27224 */ /* 0x000fe200078e02ff */
        /* <DEDUP_REMOVED lines=71> */
[----:B------:R-:W-:-:S04]  /*20d0*/  ISETP.NE.U32.AND P0, PT, RZ, c[0x0][0x340], PT ;  /* 0x0000d000ff007a0c */ /* 0x000fc80003f05070 */
[----:B------:R-:W-:-:S13]  /*20e0*/  ISETP.NE.AND.EX P0, PT, RZ, c[0x0][0x344], PT, P0 ;  /* 0x0000d100ff007a0c */ /* 0x000fda0003f05300 */
[----:B------:R-:W-:-:S05]  /*20f0*/  @P0 IMAD.WIDE R2, R244, R13, c[0x0][0x340] ;  /* 0x0000d000f4020625 */ /* 0x000fca00078e020d */
[----:B------:R3:W4:Y:S01]  /*2100*/  @P0 LDG.E R11, [R2.64] ;  /* 0x00000006020b0981 */ /* 0x000722000c1e1900 */
[----:B------:R-:W-:Y:S02]  /*2110*/  SHF.R.S32.HI R0, RZ, 0x1f, R6 ;  /* 0x0000001fff007819 */ /* 0x000fe40000011406 */
[----:B------:R-:W-:Y:S01]  /*2120*/  SEL R7, R246, RZ, !P2 ;  /* 0x000000fff6077207 */ /* 0x000fe20005000000 */
[----:B------:R-:W5:Y:S01]  /*2130*/  S2R R9, SR_TID.X ;  /* 0x0000000000097919 */ /* 0x000f620000002100 */
[----:B------:R-:W-:Y:S01]  /*2140*/  ISETP.GE.AND P5, PT, R237, c[0x0][0x1d4], PT ;  /* 0x00007500ed007a0c */ /* 0x000fe20003fa6270 */
[----:B------:R-:W-:Y:S01]  /*2150*/  IMAD R0, R0, c[0x0][0x178], RZ ;  /* 0x00005e0000007a24 */ /* 0x000fe200078e02ff */
[----:B------:R-:W-:Y:S01]  /*2160*/  ISETP.GE.AND P4, PT, R234, c[0x0][0x1d4], PT ;  /* 0x00007500ea007a0c */ /* 0x000fe20003f86270 */
[----:B------:R-:W-:Y:S01]  /*2170*/  IMAD R8, R7, c[0x0][0x1c0], RZ ;  /* 0x0000700007087a24 */ /* 0x000fe200078e02ff */
[----:B------:R-:W-:Y:S01]  /*2180*/  SHF.R.S32.HI R7, RZ, 0x1f, R12 ;  /* 0x0000001fff077819 */ /* 0x000fe2000001140c */
[----:B------:R-:W-:Y:S01]  /*2190*/  IMAD R0, R6, c[0x0][0x17c], R0 ;  /* 0x00005f0006007a24 */ /* 0x000fe200078e0200 */
[----:B------:R-:W-:-:S02]  /*21a0*/  SEL R10, RZ, 0x1, P4 ;  /* 0x00000001ff0a7807 */ /* 0x000fc40002000000 */
[----:B------:R-:W-:Y:S02]  /*21b0*/  ISETP.GE.AND P6, PT, R238, c[0x0][0x1d4], PT ;  /* 0x00007500ee007a0c */ /* 0x000fe40003fc6270 */
[----:B------:R-:W-:Y:S02]  /*21c0*/  P2R R90, PR, RZ, 0x20 ;  /* 0x00000020ff5a7803 */ /* 0x000fe40000000000 */
[----:B------:R-:W-:Y:S02]  /*21d0*/  P2R R91, PR, RZ, 0x10 ;  /* 0x00000010ff5b7803 */ /* 0x000fe40000000000 */
[----:B------:R-:W-:Y:S02]  /*21e0*/  ISETP.GE.AND P4, PT, R237, c[0x0][0x198], PT ;  /* 0x00006600ed007a0c */ /* 0x000fe40003f86270 */
[----:B------:R-:W-:Y:S01]  /*21f0*/  IADD3 R88, R150, -0x1, RZ ;  /* 0xffffffff96587810 */ /* 0x000fe20007ffe0ff */
[----:B---3--:R-:W-:Y:S01]  /*2200*/  IMAD.MOV.U32 R2, RZ, RZ, c[0x0][0x2c4] ;  /* 0x0000b100ff027624 */ /* 0x008fe200078e00ff */
[----:B-----5:R-:W-:-:S04]  /*2210*/  SHF.R.S32.HI R122, RZ, 0x1f, R9 ;  /* 0x0000001fff7a7819 */ /* 0x020fc80000011409 */
[----:B------:R-:W-:Y:S01]  /*2220*/  ISETP.NE.AND P3, PT, R2, 0x1, PT ;  /* 0x000000010200780c */ /* 0x000fe20003f65270 */
[----:B------:R-:W-:Y:S01]  /*2230*/  IMAD.WIDE.U32 R2, R6, c[0x0][0x178], RZ ;  /* 0x00005e0006027a25 */ /* 0x000fe200078e00ff */
[----:B------:R-:W-:-:S03]  /*2240*/  LEA.HI R122, R122, R9, RZ, 0x3 ;  /* 0x000000097a7a7211 */ /* 0x000fc600078f18ff */
[----:B------:R-:W-:Y:S01]  /*2250*/  IMAD.IADD R3, R3, 0x1, R0 ;  /* 0x0000000103037824 */ /* 0x000fe200078e0200 */
[----:B------:R-:W-:-:S03]  /*2260*/  SHF.R.S32.HI R122, RZ, 0x3, R122 ;  /* 0x00000003ff7a7819 */ /* 0x000fc6000001147a */
[----:B------:R-:W-:-:S04]  /*2270*/  IMAD.WIDE.U32 R2, R245, c[0x0][0x1b8], R2 ;  /* 0x00006e00f5027a25 */ /* 0x000fc800078e0002 */
[----:B-1----:R-:W-:Y:S01]  /*2280*/  IMAD R5, R245, c[0x0][0x1bc], R3 ;  /* 0x00006f00f5057a24 */ /* 0x002fe200078e0203 */
[----:B------:R-:W-:-:S05]  /*2290*/  SEL R3, R244, RZ, !P2 ;  /* 0x000000fff4037207 */ /* 0x000fca0005000000 */
[----:B------:R-:W-:Y:S01]  /*22a0*/  IMAD R14, R3, c[0x0][0x1c4], R8 ;  /* 0x00007100030e7a24 */ /* 0x000fe200078e0208 */
[----:B--2---:R-:W-:-:S05]  /*22b0*/  LEA R6, R241, R4, 0x7 ;  /* 0x00000004f1067211 */ /* 0x004fca00078e38ff */
[----:B------:R-:W-:-:S04]  /*22c0*/  @P3 IMAD.HI.U32 R4, R6, c[0x0][0x2c8], RZ ;  /* 0x0000b20006043a27 */ /* 0x000fc800078e00ff */
[----:B------:R-:W-:Y:S01]  /*22d0*/  IMAD.MOV.U32 R0, RZ, RZ, R6 ;  /* 0x000000ffff007224 */ /* 0x000fe200078e0006 */
[----:B------:R-:W-:Y:S01]  /*22e0*/  @P3 SHF.R.U32.HI R0, RZ, c[0x0][0x2cc], R4 ;  /* 0x0000b300ff003a19 */ /* 0x000fe20000011604 */
[----:B------:R-:W-:Y:S01]  /*22f0*/  IMAD.MOV.U32 R4, RZ, RZ, R2 ;  /* 0x000000ffff047224 */ /* 0x000fe200078e0002 */
[----:B------:R-:W-:Y:S02]  /*2300*/  IADD3 R2, P2, R122, R12, RZ ;  /* 0x0000000c7a027210 */ /* 0x000fe40007f5e0ff */
[----:B------:R-:W-:Y:S01]  /*2310*/  ISETP.GE.AND P3, PT, R236, c[0x0][0x198], PT ;  /* 0x00006600ec007a0c */ /* 0x000fe20003f66270 */
[----:B------:R-:W-:Y:S01]  /*2320*/  IMAD.WIDE.U32 R4, R3, c[0x0][0x1c0], R4 ;  /* 0x0000700003047a25 */ /* 0x000fe200078e0004 */
[----:B------:R-:W-:Y:S02]  /*2330*/  LEA.HI.X.SX32 R3, R122, R7, 0x1, P2 ;  /* 0x000000077a037211 */ /* 0x000fe400010f0eff */
[----:B------:R-:W-:Y:S01]  /*2340*/  SEL R7, RZ, 0xffffffff, P5 ;  /* 0xffffffffff077807 */ /* 0x000fe20002800000 */
[----:B------:R-:W-:Y:S01]  /*2350*/  IMAD.WIDE.U32 R8, R2, c[0x0][0x1e0], R234 ;  /* 0x0000780002087a25 */ /* 0x000fe200078e00ea */
[----:B------:R-:W-:-:S02]  /*2360*/  ISETP.GE.AND P2, PT, R236, c[0x0][0x1d4], PT ;  /* 0x00007500ec007a0c */ /* 0x000fc40003f46270 */
[----:B------:R-:W-:Y:S01]  /*2370*/  SHF.L.U32 R17, R7, 0x1, RZ ;  /* 0x0000000107117819 */ /* 0x000fe200000006ff */
[C---:B------:R-:W-:Y:S01]  /*2380*/  IMAD R15, R3.reuse, c[0x0][0x1e0], RZ ;  /* 0x00007800030f7a24 */ /* 0x040fe200078e02ff */
[----:B------:R-:W-:Y:S01]  /*2390*/  P2R R20, PR, RZ, 0x4 ;  /* 0x00000004ff147803 */ /* 0x000fe20000000000 */
[----:B------:R-:W-:Y:S01]  /*23a0*/  IMAD R3, R3, c[0x0][0x208], RZ ;  /* 0x0000820003037a24 */ /* 0x000fe200078e02ff */
[----:B------:R-:W-:Y:S01]  /*23b0*/  LOP3.LUT R17, R17, 0x2, R10, 0xe2, !PT ;  /* 0x0000000211117812 */ /* 0x000fe200078ee20a */
[----:B------:R-:W-:Y:S01]  /*23c0*/  IMAD R16, R2, c[0x0][0x1e4], R15 ;  /* 0x0000790002107a24 */ /* 0x000fe200078e020f */
[----:B------:R-:W-:Y:S01]  /*23d0*/  ISETP.GE.AND P5, PT, R234, c[0x0][0x198], PT ;  /* 0x00006600ea007a0c */ /* 0x000fe20003fa6270 */
[----:B------:R-:W-:-:S04]  /*23e0*/  IMAD.WIDE.U32 R12, R2, c[0x0][0x208], R234 ;  /* 0x00008200020c7a25 */ /* 0x000fc800078e00ea */
[----:B------:R-:W-:Y:S01]  /*23f0*/  IMAD R15, R2, c[0x0][0x20c], R3 ;  /* 0x00008300020f7a24 */ /* 0x000fe200078e0203 */
[--C-:B------:R-:W-:Y:S01]  /*2400*/  SHF.R.S32.HI R2, RZ, 0x1f, R0.reuse ;  /* 0x0000001fff027819 */ /* 0x100fe20000011400 */
[----:B------:R-:W-:Y:S01]  /*2410*/  IMAD.MOV R7, RZ, RZ, -R0 ;  /* 0x000000ffff077224 */ /* 0x000fe200078e0a00 */
[----:B------:R-:W-:Y:S02]  /*2420*/  IADD3 R3, R5, R14, RZ ;  /* 0x0000000e05037210 */ /* 0x000fe40007ffe0ff */
[----:B------:R-:W-:Y:S01]  /*2430*/  SEL R14, RZ, 0x4, P2 ;  /* 0x00000004ff0e7807 */ /* 0x000fe20001000000 */
[----:B------:R-:W-:Y:S01]  /*2440*/  IMAD R5, R2, c[0x0][0x1b0], RZ ;  /* 0x00006c0002057a24 */ /* 0x000fe200078e02ff */
[----:B------:R-:W-:Y:S01]  /*2450*/  ISETP.GE.AND P2, PT, R238, c[0x0][0x198], PT ;  /* 0x00006600ee007a0c */ /* 0x000fe20003f46270 */
[----:B------:R-:W-:Y:S02]  /*2460*/  IMAD.MOV.U32 R2, RZ, RZ, R4 ;  /* 0x000000ffff027224 */ /* 0x000fe400078e0004 */
[C---:B------:R-:W-:Y:S01]  /*2470*/  IMAD R4, R0.reuse, c[0x0][0x1b4], R5 ;  /* 0x00006d0000047a24 */ /* 0x040fe200078e0205 */
[----:B------:R-:W-:Y:S01]  /*2480*/  IADD3 R5, R9, R16, RZ ;  /* 0x0000001009057210 */ /* 0x000fe20007ffe0ff */
[----:B------:R-:W-:-:S04]  /*2490*/  IMAD.WIDE.U32 R2, R0, c[0x0][0x1b0], R2 ;  /* 0x00006c0000027a25 */ /* 0x000fc800078e0002 */
[----:B------:R-:W-:Y:S01]  /*24a0*/  IMAD R10, R7, c[0x0][0x2c4], R6 ;  /* 0x0000b100070a7a24 */ /* 0x000fe200078e0206 */
[----:B------:R-:W-:Y:S01]  /*24b0*/  IADD3 R3, R3, R4, RZ ;  /* 0x0000000403037210 */ /* 0x000fe20007ffe0ff */
[----:B------:R-:W-:Y:S01]  /*24c0*/  IMAD.MOV.U32 R4, RZ, RZ, R8 ;  /* 0x000000ffff047224 */ /* 0x000fe200078e0008 */
[----:B------:R-:W-:Y:S01]  /*24d0*/  SEL R6, RZ, 0x8, P6 ;  /* 0x00000008ff067807 */ /* 0x000fe20003000000 */
[----:B------:R-:W-:Y:S01]  /*24e0*/  IMAD.IADD R7, R13, 0x1, R15 ;  /* 0x000000010d077824 */ /* 0x000fe200078e020f */
[----:B------:R-:W-:Y:S01]  /*24f0*/  SHF.R.S32.HI R0, RZ, 0x1f, R10 ;  /* 0x0000001fff007819 */ /* 0x000fe2000001140a */
[----:B------:R-:W-:Y:S01]  /*2500*/  IMAD.WIDE.U32 R8, R245, c[0x0][0x1e8], R4 ;  /* 0x00007a00f5087a25 */ /* 0x000fe200078e0004 */
[----:B------:R-:W-:Y:S02]  /*2510*/  LOP3.LUT R32, R6, R17, R14, 0xfe, !PT ;  /* 0x0000001106207212 */ /* 0x000fe400078efe0e */
[----:B------:R-:W-:Y:S01]  /*2520*/  MOV R6, R12 ;  /* 0x0000000c00067202 */ /* 0x000fe20000000f00 */
[----:B------:R-:W-:Y:S01]  /*2530*/  IMAD R4, R0, c[0x0][0x1a8], RZ ;  /* 0x00006a0000047a24 */ /* 0x000fe200078e02ff */
[----:B----4-:R-:W-:Y:S01]  /*2540*/  @P0 SHF.R.S32.HI R0, RZ, 0x1f, R11 ;  /* 0x0000001fff000819 */ /* 0x010fe2000001140b */
[----:B------:R-:W-:Y:S01]  /*2550*/  @!P0 IMAD.MOV.U32 R0, RZ, RZ, R246 ;  /* 0x000000ffff008224 */ /* 0x000fe200078e00f6 */
[----:B------:R-:W-:Y:S01]  /*2560*/  @!P0 MOV R11, R244 ;  /* 0x000000f4000b8202 */ /* 0x000fe20000000f00 */
[----:B------:R-:W-:-:S02]  /*2570*/  IMAD R12, R10, c[0x0][0x1ac], R4 ;  /* 0x00006b000a0c7a24 */ /* 0x000fc400078e0204 */
[----:B------:R-:W-:Y:S01]  /*2580*/  IMAD.WIDE.U32 R4, R245, c[0x0][0x210], R6 ;  /* 0x00008400f5047a25 */ /* 0x000fe200078e0006 */
[----:B------:R-:W-:Y:S02]  /*2590*/  SEL R6, R0, RZ, !P1 ;  /* 0x000000ff00067207 */ /* 0x000fe40004800000 */
[----:B------:R-:W-:Y:S01]  /*25a0*/  SEL R0, R11, RZ, !P1 ;  /* 0x000000ff0b007207 */ /* 0x000fe20004800000 */
[----:B------:R-:W-:-:S04]  /*25b0*/  IMAD.WIDE.U32 R2, R10, c[0x0][0x1a8], R2 ;  /* 0x00006a000a027a25 */ /* 0x000fc800078e0002 */
[----:B------:R-:W-:Y:S01]  /*25c0*/  IMAD.IADD R3, R3, 0x1, R12 ;  /* 0x0000000103037824 */ /* 0x000fe200078e020c */
[----:B------:R-:W-:Y:S01]  /*25d0*/  LEA R15, P0, R2, c[0x0][0x160], 0x1 ;  /* 0x00005800020f7a11 */ /* 0x000fe200078008ff */
[----:B------:R-:W-:Y:S01]  /*25e0*/  IMAD R7, R6, c[0x0][0x1f0], RZ ;  /* 0x00007c0006077a24 */ /* 0x000fe200078e02ff */
[----:B------:R-:W-:Y:S01]  /*25f0*/  LEA R12, R241, R122, 0x7 ;  /* 0x0000007af10c7211 */ /* 0x000fe200078e38ff */
[C---:B------:R-:W-:Y:S01]  /*2600*/  IMAD R5, R245.reuse, c[0x0][0x214], R5 ;  /* 0x00008500f5057a24 */ /* 0x040fe200078e0205 */
[----:B------:R-:W-:Y:S01]  /*2610*/  LEA.HI.X R14, R2, c[0x0][0x164], R3, 0x1, P0 ;  /* 0x00005900020e7a11 */ /* 0x000fe200000f0c03 */
[----:B------:R-:W-:Y:S02]  /*2620*/  IMAD R6, R6, c[0x0][0x218], RZ ;  /* 0x0000860006067a24 */ /* 0x000fe400078e02ff */
[----:B------:R-:W-:Y:S02]  /*2630*/  IMAD R9, R245, c[0x0][0x1ec], R9 ;  /* 0x00007b00f5097a24 */ /* 0x000fe400078e0209 */
[----:B------:R-:W-:-:S02]  /*2640*/  IMAD R2, R0, c[0x0][0x21c], R6 ;  /* 0x0000870000027a24 */ /* 0x000fc400078e0206 */
[----:B------:R-:W-:-:S04]  /*2650*/  IMAD.WIDE.U32 R222, R0, c[0x0][0x218], R4 ;  /* 0x0000860000de7a25 */ /* 0x000fc800078e0004 */
[C---:B------:R-:W-:Y:S01]  /*2660*/  IMAD R3, R0.reuse, c[0x0][0x1f4], R7 ;  /* 0x00007d0000037a24 */ /* 0x040fe200078e0207 */
[----:B------:R-:W-:Y:S01]  /*2670*/  IADD3 R226, R223, R2, RZ ;  /* 0x00000002dfe27210 */ /* 0x000fe20007ffe0ff */
[----:B------:R-:W-:-:S04]  /*2680*/  IMAD.WIDE.U32 R220, R0, c[0x0][0x1f0], R8 ;  /* 0x00007c0000dc7a25 */ /* 0x000fc800078e0008 */
[----:B------:R-:W-:Y:S01]  /*2690*/  IMAD.IADD R224, R221, 0x1, R3 ;  /* 0x00000001dde07824 */ /* 0x000fe200078e0203 */
[----:B------:R-:W-:Y:S05]  /*26a0*/  BRA.DIV ~URZ, `(.L_x_3825) ;  /* 0x0000c6a27f007947 */ /* 0x000fea000b800000 */
[----:B------:R1:W2:Y:S02]  /*26b0*/  SHFL.IDX PT, R4, R14, RZ, 0x181f ;  /* 0x00181fff0e047589 */ /* 0x0002a400000e0000 */
.L_x_3904:
[----:B------:R-:W-:Y:S05]  /*26c0*/  BRA.DIV ~URZ, `(.L_x_3826) ;  /* 0x0000c6f27f007947 */ /* 0x000fea000b800000 */
[----:B------:R3:W4:Y:S02]  /*26d0*/  SHFL.IDX PT, R0, R15, RZ, 0x181f ;  /* 0x00181fff0f007589 */ /* 0x00072400000e0000 */
.L_x_3905:
[----:B------:R-:W-:Y:S01]  /*26e0*/  IMAD R13, R18, c[0x0][0x2c4], RZ ;  /* 0x0000b100120d7a24 */ /* 0x000fe200078e02ff */
[----:B------:R-:W-:Y:S04]  /*26f0*/  BSSY B0, `(.L_x_3827) ;  /* 0x0000013000007945 */ /* 0x000fe80003800000 */
[----:B------:R-:W-:-:S13]  /*2700*/  ISETP.GE.AND P0, PT, R12, R13, PT ;  /* 0x0000000d0c00720c */ /* 0x000fda0003f06270 */
[----:B------:R-:W-:Y:S05]  /*2710*/  @P0 BRA `(.L_x_3828) ;  /* 0x0000010000000947 */ /* 0x000fea0003800000 */
[----:B------:R-:W5:Y:S01]  /*2720*/  LDL R2, [R1] ;  /* 0x0000000001027983 */ /* 0x000f620000100800 */
[----:B----4-:R-:W-:-:S04]  /*2730*/  LEA R10, P0, R234, R0, 0x1 ;  /* 0x00000000ea0a7211 */ /* 0x010fc800078008ff */
        /* <DEDUP_REMOVED lines=9> */
[----:B------:R-:W-:Y:S02]  /*27d0*/  LEA.HI.X R7, R236, R4, R252, 0x1, P0 ;  /* 0x00000004ec077211 */ /* 0x000fe400000f0cfc */
[----:B------:R-:W-:-:S03]  /*27e0*/  LEA R2, P0, R238, R0, 0x1 ;  /* 0x00000000ee027211 */ /* 0x000fc600078008ff */
[----:B------:R2:W-:Y:S01]  /*27f0*/  LDGSTS.E.BYPASS.LTC128B.128 [R218+0x18100], [R6.64], !P3 ;  /* 0x1810000006da7fae */ /* 0x0005e2000d901d46 */
[----:B------:R-:W-:-:S05]  /*2800*/  LEA.HI.X R3, R238, R4, R247, 0x1, P0 ;  /* 0x00000004ee037211 */ /* 0x000fca00000f0cf7 */
[----:B------:R2:W-:Y:S04]  /*2810*/  LDGSTS.E.BYPASS.LTC128B.128 [R218+0x1c100], [R2.64], !P2 ;  /* 0x1c10000002da7fae */ /* 0x0005e8000d101d46 */
.L_x_3828:
[----:B------:R-:W-:Y:S05]  /*2820*/  BSYNC B0 ;  /* 0x0000000000007941 */ /* 0x000fea0003800000 */
.L_x_3827:
[----:B------:R-:W-:Y:S05]  /*2830*/  BRA.DIV ~URZ, `(.L_x_3829) ;  /* 0x0000c5e27f007947 */ /* 0x000fea000b800000 */
[----:B--2---:R2:W1:Y:S04]  /*2840*/  SHFL.IDX PT, R4, R14, 0x1, 0x181f ;  /* 0x00381f000e047f89 */ /* 0x00446800000e0000 */
[----:B----4-:R2:W4:Y:S02]  /*2850*/  SHFL.IDX PT, R0, R15, 0x1, 0x181f ;  /* 0x00381f000f007f89 */ /* 0x01052400000e0000 */
.L_x_3906:
[----:B------:R-:W-:Y:S01]  /*2860*/  IADD3 R2, R12, 0x20, RZ ;  /* 0x000000200c027810 */ /* 0x000fe20007ffe0ff */
[----:B------:R-:W-:Y:S03]  /*2870*/  BSSY B0, `(.L_x_3830) ;  /* 0x0000013000007945 */ /* 0x000fe60003800000 */
[----:B------:R-:W-:-:S13]  /*2880*/  ISETP.GE.AND P0, PT, R2, R13, PT ;  /* 0x0000000d0200720c */ /* 0x000fda0003f06270 */
[----:B------:R-:W-:Y:S05]  /*2890*/  @P0 BRA `(.L_x_3831) ;  /* 0x0000010000000947 */ /* 0x000fea0003800000 */
[----:B------:R-:W5:Y:S01]  /*28a0*/  LDL R3, [R1] ;  /* 0x0000000001037983 */ /* 0x000f620000100800 */
        /* <DEDUP_REMOVED lines=15> */
.L_x_3831:
[----:B------:R-:W-:Y:S05]  /*29a0*/  BSYNC B0 ;  /* 0x0000000000007941 */ /* 0x000fea0003800000 */
.L_x_3830:
[----:B------:R-:W-:Y:S05]  /*29b0*/  BRA.DIV ~URZ, `(.L_x_3832) ;  /* 0x0000c5227f007947 */ /* 0x000fea000b800000 */
[----:B-1----:R1:W2:Y:S02]  /*29c0*/  SHFL.IDX PT, R4, R14, 0x2, 0x181f ;  /* 0x00581f000e047f89 */ /* 0x0022a400000e0000 */
.L_x_3907:
[----:B------:R-:W-:Y:S05]  /*29d0*/  BRA.DIV ~URZ, `(.L_x_3833) ;  /* 0x0000c5727f007947 */ /* 0x000fea000b800000 */
[----:B----4-:R4:W1:Y:S02]  /*29e0*/  SHFL.IDX PT, R0, R15, 0x2, 0x181f ;  /* 0x00581f000f007f89 */ /* 0x01086400000e0000 */
.L_x_3908:
[----:B------:R-:W-:Y:S01]  /*29f0*/  IADD3 R2, R12, 0x40, RZ ;  /* 0x000000400c027810 */ /* 0x000fe20007ffe0ff */
[----:B------:R-:W-:Y:S03]  /*2a00*/  BSSY B0, `(.L_x_3834) ;  /* 0x0000013000007945 */ /* 0x000fe60003800000 */
[----:B------:R-:W-:-:S13]  /*2a10*/  ISETP.GE.AND P0, PT, R2, R13, PT ;  /* 0x0000000d0200720c */ /* 0x000fda0003f06270 */
[----:B------:R-:W-:Y:S05]  /*2a20*/  @P0 BRA `(.L_x_3835) ;  /* 0x0000010000000947 */ /* 0x000fea0003800000 */
[----:B------:R-:W5:Y:S01]  /*2a30*/  LDL R3, [R1] ;  /* 0x0000000001037983 */ /* 0x000f620000100800 */
        /* <DEDUP_REMOVED lines=15> */
.L_x_3835:
[----:B------:R-:W-:Y:S05]  /*2b30*/  BSYNC B0 ;  /* 0x0000000000007941 */ /* 0x000fea0003800000 */
.L_x_3834:
[----:B------:R-:W-:Y:S05]  /*2b40*/  BRA.DIV ~URZ, `(.L_x_3836) ;  /* 0x0000c4627f007947 */ /* 0x000fea000b800000 */
[----:B--2---:R2:W3:Y:S04]  /*2b50*/  SHFL.IDX PT, R4, R14, 0x3, 0x181f ;  /* 0x00781f000e047f89 */ /* 0x0044e800000e0000 */
[----:B-1----:R2:W1:Y:S02]  /*2b60*/  SHFL.IDX PT, R0, R15, 0x3, 0x181f ;  /* 0x00781f000f007f89 */ /* 0x00246400000e0000 */
.L_x_3909:
[----:B------:R-:W5:Y:S01]  /*2b70*/  LDL R3, [R1] ;  /* 0x0000000001037983 */ /* 0x000f620000100800 */
[----:B------:R-:W-:Y:S01]  /*2b80*/  IADD3 R2, R12, 0x60, RZ ;  /* 0x000000600c027810 */ /* 0x000fe20007ffe0ff */
[----:B------:R-:W-:Y:S02]  /*2b90*/  IMAD R89, R88, -0x40, R19 ;  /* 0xffffffc058597824 */ /* 0x000fe400078e0213 */
[----:B------:R-:W2:Y:S01]  /*2ba0*/  S2R R5, SR_TID.X ;  /* 0x0000000000057919 */ /* 0x000ea20000002100 */
[----:B------:R-:W-:-:S13]  /*2bb0*/  ISETP.GE.AND P1, PT, R2, R13, PT ;  /* 0x0000000d0200720c */ /* 0x000fda0003f26270 */
[----:B-1----:R-:W-:-:S04]  /*2bc0*/  @!P1 LEA R8, P0, R234, R0, 0x1 ;  /* 0x00000000ea089211 */ /* 0x002fc800078008ff */
[----:B---3--:R-:W-:Y:S02]  /*2bd0*/  @!P1 LEA.HI.X R9, R234, R4, R235, 0x1, P0 ;  /* 0x00000004ea099211 */ /* 0x008fe400000f0ceb */
[----:B------:R-:W-:-:S03]  /*2be0*/  @!P1 LEA R6, P0, R237, R0, 0x1 ;  /* 0x00000000ed069211 */ /* 0x000fc600078008ff */
[----:B------:R-:W-:Y:S01]  /*2bf0*/  @!PT LDS RZ, [RZ] ;  /* 0x00000000fffff984 */ /* 0x000fe20000000800 */
[----:B------:R-:W-:Y:S01]  /*2c00*/  @!PT LDS RZ, [RZ] ;  /* 0x00000000fffff984 */ /* 0x000fe20000000800 */
[----:B------:R-:W-:Y:S01]  /*2c10*/  @!PT LDS RZ, [RZ] ;  /* 0x00000000fffff984 */ /* 0x000fe20000000800 */
[----:B------:R1:W-:Y:S01]  /*2c20*/  @!P1 LDGSTS.E.BYPASS.LTC128B.128 [R218+0x13100], [R8.64], !P5 ;  /* 0x1310000008da9fae */ /* 0x0003e2000e901d46 */
[----:B--2---:R-:W-:Y:S02]  /*2c30*/  SHF.R.S32.HI R10, RZ, 0x1f, R5 ;  /* 0x0000001fff0a7819 */ /* 0x004fe40000011405 */
[----:B------:R-:W-:Y:S02]  /*2c40*/  ISETP.NE.AND P5, PT, R20, RZ, PT ;  /* 0x000000ff1400720c */ /* 0x000fe40003fa5270 */
[----:B------:R-:W-:-:S04]  /*2c50*/  LEA.HI R10, R10, R5, RZ, 0x3 ;  /* 0x000000050a0a7211 */ /* 0x000fc800078f18ff */
[----:B------:R-:W-:-:S05]  /*2c60*/  SHF.R.S32.HI R10, RZ, 0x3, R10 ;  /* 0x00000003ff0a7819 */ /* 0x000fca000001140a */
[----:B------:R-:W-:Y:S01]  /*2c70*/  IMAD.IADD R5, R19, 0x1, -R10 ;  /* 0x0000000113057824 */ /* 0x000fe200078e0a0a */
[----:B-----5:R-:W-:Y:S02]  /*2c80*/  @!P1 LEA.HI.X R7, R237, R4, R3, 0x1, P0 ;  /* 0x00000004ed079211 */ /* 0x020fe400000f0c03 */
[----:B------:R-:W-:-:S03]  /*2c90*/  @!P1 LEA R2, P0, R236, R0, 0x1 ;  /* 0x00000000ec029211 */ /* 0x000fc600078008ff */
[----:B------:R2:W-:Y:S01]  /*2ca0*/  @!P1 LDGSTS.E.BYPASS.LTC128B.128 [R218+0x17100], [R6.64], !P4 ;  /* 0x1710000006da9fae */ /* 0x0005e2000e101d46 */
[----:B------:R-:W-:Y:S02]  /*2cb0*/  @!P1 LEA.HI.X R3, R236, R4, R252, 0x1, P0 ;  /* 0x00000004ec039211 */ /* 0x000fe400000f0cfc */
[----:B------:R-:W-:-:S03]  /*2cc0*/  ISETP.NE.AND P4, PT, R90, RZ, PT ;  /* 0x000000ff5a00720c */ /* 0x000fc60003f85270 */
[----:B------:R3:W-:Y:S01]  /*2cd0*/  @!P1 LDGSTS.E.BYPASS.LTC128B.128 [R218+0x1b100], [R2.64], !P3 ;  /* 0x1b10000002da9fae */ /* 0x0007e2000d901d46 */
[----:B------:R-:W-:Y:S02]  /*2ce0*/  ISETP.NE.AND P3, PT, R91, RZ, PT ;  /* 0x000000ff5b00720c */ /* 0x000fe40003f65270 */
[----:B--2---:R-:W-:-:S05]  /*2cf0*/  SHF.R.S32.HI R6, RZ, 0x1f, R88 ;  /* 0x0000001fff067819 */ /* 0x004fca0000011458 */
[----:B------:R-:W-:Y:S01]  /*2d00*/  IMAD R7, R6, c[0x0][0x1e0], RZ ;  /* 0x0000780006077a24 */ /* 0x000fe200078e02ff */
[----:B---3--:R-:W-:Y:S01]  /*2d10*/  @!P1 LEA R2, P0, R238, R0, 0x1 ;  /* 0x00000000ee029211 */ /* 0x008fe200078008ff */
[C---:B------:R-:W-:Y:S02]  /*2d20*/  IMAD R0, R88.reuse, -0x40, R5 ;  /* 0xffffffc058007824 */ /* 0x040fe400078e0205 */
[----:B------:R-:W-:Y:S01]  /*2d30*/  IMAD R7, R88, c[0x0][0x1e4], R7 ;  /* 0x0000790058077a24 */ /* 0x000fe200078e0207 */
[----:B------:R-:W-:Y:S01]  /*2d40*/  @!P1 LEA.HI.X R3, R238, R4, R247, 0x1, P0 ;  /* 0x00000004ee039211 */ /* 0x000fe200000f0cf7 */
[----:B------:R-:W-:Y:S01]  /*2d50*/  IMAD.WIDE.U32 R4, R88, c[0x0][0x1e0], RZ ;  /* 0x0000780058047a25 */ /* 0x000fe200078e00ff */
[----:B------:R-:W-:-:S03]  /*2d60*/  ISETP.GE.AND P0, PT, R0, 0x1, PT ;  /* 0x000000010000780c */ /* 0x000fc60003f06270 */
[----:B------:R2:W-:Y:S01]  /*2d70*/  @!P1 LDGSTS.E.BYPASS.LTC128B.128 [R218+0x1f100], [R2.64], !P2 ;  /* 0x1f10000002da9fae */ /* 0x0005e2000d101d46 */
[----:B------:R-:W-:Y:S02]  /*2d80*/  ISETP.GE.AND P2, PT, R0, 0x21, PT ;  /* 0x000000210000780c */ /* 0x000fe40003f46270 */
[----:B------:R-:W-:Y:S01]  /*2d90*/  LEA R0, P1, R4, R220, 0x6 ;  /* 0x000000dc04007211 */ /* 0x000fe200078230ff */
[----:B------:R-:W0:Y:S01]  /*2da0*/  LDGDEPBAR ;  /* 0x00000000000079af */ /* 0x000e220000000000 */
[----:B------:R-:W-:Y:S01]  /*2db0*/  WARPSYNC 0xffffffff ;  /* 0xffffffff00007948 */ /* 0x000fe20003800000 */
[----:B------:R-:W-:Y:S02]  /*2dc0*/  BSSY B0, `(.L_x_3837) ;  /* 0x0000132000007945 */ /* 0x000fe40003800000 */
[----:B------:R-:W-:Y:S01]  /*2dd0*/  BAR.SYNC.DEFER_BLOCKING 0x0 ;  /* 0x0000000000007b1d */ /* 0x000fe20000010000 */
        /* <DEDUP_REMOVED lines=16> */
[----:B------:R1:W-:Y:S01]  /*2ee0*/  @P0 LDGSTS.E.BYPASS.LTC128B.128 [R218+0xc100], [R4.64+0x100], !P5 ;  /* 0x0c10010004da0fae */ /* 0x0003e2000e901d46 */
[----:B------:R-:W-:-:S03]  /*2ef0*/  IMAD R0, R6, c[0x0][0x208], RZ ;  /* 0x0000820006007a24 */ /* 0x000fc600078e02ff */
[----:B------:R1:W-:Y:S01]  /*2f00*/  @P0 LDGSTS.E.BYPASS.LTC128B.128 [R218+0xe100], [R4.64+0x180], !P6 ;  /* 0x0e10018004da0fae */ /* 0x0003e2000f101d46 */
[----:B------:R-:W-:-:S03]  /*2f10*/  IMAD R6, R88, c[0x0][0x20c], R0 ;  /* 0x0000830058067a24 */ /* 0x000fc600078e0200 */
[----:B------:R2:W-:Y:S04]  /*2f20*/  @P2 LDGSTS.E.BYPASS.LTC128B.128 [R218+0x9100], [R2.64], !P3 ;  /* 0x0910000002da2fae */ /* 0x0005e8000d901d46 */
[----:B------:R2:W-:Y:S04]  /*2f30*/  @P2 LDGSTS.E.BYPASS.LTC128B.128 [R218+0xb100], [R2.64+0x80], !P4 ;  /* 0x0b10008002da2fae */ /* 0x0005e8000e101d46 */
[----:B------:R2:W-:Y:S04]  /*2f40*/  @P2 LDGSTS.E.BYPASS.LTC128B.128 [R218+0xd100], [R2.64+0x100], !P5 ;  /* 0x0d10010002da2fae */ /* 0x0005e8000e901d46 */
[----:B------:R2:W-:Y:S01]  /*2f50*/  @P2 LDGSTS.E.BYPASS.LTC128B.128 [R218+0xf100], [R2.64+0x180], !P6 ;  /* 0x0f10018002da2fae */ /* 0x0005e2000f101d46 */
[----:B------:R-:W-:-:S03]  /*2f60*/  LOP3.LUT P2, RZ, R32, 0x2, RZ, 0xc0, !PT ;  /* 0x0000000220ff7812 */ /* 0x000fc6000784c0ff */
[----:B------:R-:W0:Y:S01]  /*2f70*/  LDGDEPBAR ;  /* 0x00000000000079af */ /* 0x000e220000000000 */
[----:B-1----:R-:W-:-:S05]  /*2f80*/  IMAD.WIDE.U32 R4, R88, c[0x0][0x208], RZ ;  /* 0x0000820058047a25 */ /* 0x002fca00078e00ff */
[----:B------:R-:W-:Y:S01]  /*2f90*/  LEA R0, P1, R4, R222, 0x6 ;  /* 0x000000de04007211 */ /* 0x000fe200078230ff */
[----:B--2---:R-:W-:Y:S01]  /*2fa0*/  IMAD.IADD R3, R5, 0x1, R6 ;  /* 0x0000000105037824 */ /* 0x004fe200078e0206 */
[----:B------:R-:W-:-:S04]  /*2fb0*/  DEPBAR.LE SB0, 0x1 ;  /* 0x000080400000791a */ /* 0x000fc80000000000 */
[----:B------:R-:W-:-:S04]  /*2fc0*/  DEPBAR.LE SB0, 0x0 ;  /* 0x000080000000791a */ /* 0x000fc80000000000 */
[----:B------:R-:W-:Y:S01]  /*2fd0*/  BAR.SYNC.DEFER_BLOCKING 0x0 ;  /* 0x0000000000007b1d */ /* 0x000fe20000010000 */
[----:B------:R-:W-:Y:S01]  /*2fe0*/  LEA R2, P0, R0, c[0x0][0x1f8], 0x1 ;  /* 0x00007e0000027a11 */ /* 0x000fe200078008ff */
[----:B------:R-:W-:Y:S01]  /*2ff0*/  IMAD.MOV.U32 R5, RZ, RZ, c[0x0][0x208] ;  /* 0x00008200ff057624 */ /* 0x000fe200078e00ff */
[----:B------:R-:W-:Y:S01]  /*3000*/  LEA.HI.X R3, R4, R226, R3, 0x6, P1 ;  /* 0x000000e204037211 */ /* 0x000fe200008f3403 */
[----:B------:R-:W-:Y:S01]  /*3010*/  IMAD.MOV.U32 R6, RZ, RZ, c[0x0][0x20c] ;  /* 0x00008300ff067624 */ /* 0x000fe200078e00ff */
[----:B------:R-:W-:Y:S02]  /*3020*/  LOP3.LUT R4, R32, 0x1, RZ, 0xc0, !PT ;  /* 0x0000000120047812 */ /* 0x000fe400078ec0ff */
[----:B------:R-:W-:Y:S01]  /*3030*/  LEA.HI.X R3, R0, c[0x0][0x1fc], R3, 0x1, P0 ;  /* 0x00007f0000037a11 */ /* 0x000fe200000f0c03 */
[----:B------:R-:W-:Y:S01]  /*3040*/  IMAD.IADD R0, R89, 0x1, -R10 ;  /* 0x0000000159007824 */ /* 0x000fe200078e0a0a */
[----:B------:R-:W-:Y:S02]  /*3050*/  LEA R12, P0, R5, R2, 0x6 ;  /* 0x00000002050c7211 */ /* 0x000fe400078030ff */
[----:B------:R-:W-:-:S02]  /*3060*/  ISETP.NE.U32.AND P3, PT, R4, 0x1, PT ;  /* 0x000000010400780c */ /* 0x000fc40003f65070 */
[----:B------:R-:W-:Y:S02]  /*3070*/  LEA.HI.X R13, R5, R3, R6, 0x6, P0 ;  /* 0x00000003050d7211 */ /* 0x000fe400000f3406 */
[----:B------:R-:W-:Y:S02]  /*3080*/  ISETP.LT.OR P0, PT, R0, 0x1, P3 ;  /* 0x000000010000780c */ /* 0x000fe40001f01670 */
[----:B------:R-:W-:Y:S02]  /*3090*/  LOP3.LUT P1, RZ, R32, 0x4, RZ, 0xc0, !PT ;  /* 0x0000000420ff7812 */ /* 0x000fe4000782c0ff */
[C---:B------:R-:W-:Y:S01]  /*30a0*/  ISETP.LT.OR P3, PT, R0.reuse, 0x21, P3 ;  /* 0x000000210000780c */ /* 0x040fe20001f61670 */
[----:B------:R-:W-:Y:S04]  /*30b0*/  LDSM.16.M88.4 R4, [R198] ;  /* 0x00000000c604783b */ /* 0x000fe80000000200 */
[----:B------:R-:W-:Y:S04]  /*30c0*/  LDSM.16.M88.4 R28, [R151] ;  /* 0x00000000971c783b */ /* 0x000fe80000000200 */
[----:B------:R-:W1:Y:S04]  /*30d0*/  LDSM.16.M88.4 R24, [R151+0x800] ;  /* 0x000800009718783b */ /* 0x000e680000000200 */
[----:B------:R-:W2:Y:S04]  /*30e0*/  LDSM.16.M88.4 R20, [R151+0x1000] ;  /* 0x001000009714783b */ /* 0x000ea80000000200 */
[----:B------:R-:W3:Y:S04]  /*30f0*/  LDSM.16.M88.4 R16, [R151+0x1800] ;  /* 0x001800009710783b */ /* 0x000ee80000000200 */
[----:B------:R-:W-:Y:S04]  /*3100*/  LDSM.16.M88.4 R8, [R199] ;  /* 0x00000000c708783b */ /* 0x000fe80000000200 */
[----:B------:R-:W5:Y:S04]  /*3110*/  LDSM.16.M88.4 R48, [R202] ;  /* 0x00000000ca30783b */ /* 0x000f680000000200 */
[----:B------:R-:W4:Y:S04]  /*3120*/  LDSM.16.M88.4 R60, [R217] ;  /* 0x00000000d93c783b */ /* 0x000f280000000200 */
[----:B------:R-:W3:Y:S04]  /*3130*/  LDSM.16.M88.4 R64, [R216] ;  /* 0x00000000d840783b */ /* 0x000ee80000000200 */
[----:B------:R-:W3:Y:S04]  /*3140*/  LDSM.16.M88.4 R72, [R215] ;  /* 0x00000000d748783b */ /* 0x000ee80000000200 */
[----:B------:R-:W-:Y:S01]  /*3150*/  @!PT LDS RZ, [RZ] ;  /* 0x00000000fffff984 */ /* 0x000fe20000000800 */
[----:B------:R-:W-:Y:S01]  /*3160*/  @!PT LDS RZ, [RZ] ;  /* 0x00000000fffff984 */ /* 0x000fe20000000800 */
[----:B------:R-:W-:Y:S01]  /*3170*/  @!PT LDS RZ, [RZ] ;  /* 0x00000000fffff984 */ /* 0x000fe20000000800 */
[----:B------:R3:W-:Y:S01]  /*3180*/  LDGSTS.E.BYPASS.LTC128B.128 [R218+0x100], [R2.64], !P0 ;  /* 0x0010000002da7fae */ /* 0x0007e2000c101d46 */
[----:B------:R-:W-:-:S02]  /*3190*/  ISETP.LT.OR P0, PT, R0, 0x1, !P2 ;  /* 0x000000010000780c */ /* 0x000fc40005701670 */
[C---:B------:R-:W-:Y:S01]  /*31a0*/  ISETP.LT.OR P2, PT, R0.reuse, 0x21, !P2 ;  /* 0x000000210000780c */ /* 0x040fe20005741670 */
[C---:B-1----:R-:W-:Y:S10]  /*31b0*/  HMMA.16816.F32 R36, R4.reuse, R24, RZ ;  /* 0x000000180424723c */ /* 0x042ff400000018ff */
[----:B------:R1:W-:Y:S01]  /*31c0*/  LDGSTS.E.BYPASS.LTC128B.128 [R218+0x2100], [R2.64+0x80], !P0 ;  /* 0x0210008002da7fae */ /* 0x0003e2000c101d46 */
[C---:B------:R-:W-:Y:S01]  /*31d0*/  ISETP.LT.OR P0, PT, R0.reuse, 0x1, !P1 ;  /* 0x000000010000780c */ /* 0x040fe20004f01670 */
[----:B------:R-:W-:Y:S01]  /*31e0*/  HMMA.16816.F32 R40, R4, R26, RZ ;  /* 0x0000001a0428723c */ /* 0x000fe200000018ff */
[----:B------:R-:W-:-:S07]  /*31f0*/  ISETP.LT.OR P1, PT, R0, 0x21, !P1 ;  /* 0x000000210000780c */ /* 0x000fce0004f21670 */
[----:B--2---:R-:W-:Y:S04]  /*3200*/  HMMA.16816.F32 R52, R4, R22, RZ ;  /* 0x000000160434723c */ /* 0x004fe800000018ff */
[----:B------:R1:W-:Y:S01]  /*3210*/  LDGSTS.E.BYPASS.LTC128B.128 [R218+0x4100], [R2.64+0x100], !P0 ;  /* 0x0410010002da7fae */ /* 0x0003e2000c101d46 */
[----:B------:R-:W-:-:S03]  /*3220*/  LOP3.LUT P0, RZ, R32, 0x8, RZ, 0xc0, !PT ;  /* 0x0000000820ff7812 */ /* 0x000fc6000780c0ff */
[----:B------:R-:W-:Y:S01]  /*3230*/  HMMA.16816.F32 R32, R4, R28, RZ ;  /* 0x0000001c0420723c */ /* 0x000fe200000018ff */
[C---:B------:R-:W-:Y:S02]  /*3240*/  ISETP.LT.OR P4, PT, R0.reuse, 0x1, !P0 ;  /* 0x000000010000780c */ /* 0x040fe40004781670 */
[----:B------:R-:W-:-:S05]  /*3250*/  ISETP.LT.OR P0, PT, R0, 0x21, !P0 ;  /* 0x000000210000780c */ /* 0x000fca0004701670 */
[C---:B------:R-:W-:Y:S06]  /*3260*/  HMMA.16816.F32 R28, R4.reuse, R30, RZ ;  /* 0x0000001e041c723c */ /* 0x040fec00000018ff */
[----:B------:R1:W-:Y:S02]  /*3270*/  LDGSTS.E.BYPASS.LTC128B.128 [R218+0x6100], [R2.64+0x180], !P4 ;  /* 0x0610018002da7fae */ /* 0x0003e4000e101d46 */
[C---:B------:R-:W-:Y:S02]  /*3280*/  HMMA.16816.F32 R44, R4.reuse, R20, RZ ;  /* 0x00000014042c723c */ /* 0x040fe400000018ff */
[----:B------:R2:W-:Y:S04]  /*3290*/  LDGSTS.E.BYPASS.LTC128B.128 [R218+0x1100], [R12.64], !P3 ;  /* 0x011000000cda7fae */ /* 0x0005e8000d901d46 */
[----:B------:R2:W-:Y:S02]  /*32a0*/  LDGSTS.E.BYPASS.LTC128B.128 [R218+0x3100], [R12.64+0x80], !P2 ;  /* 0x031000800cda7fae */ /* 0x0005e4000d101d46 */
[C---:B---3--:R-:W-:Y:S02]  /*32b0*/  HMMA.16816.F32 R56, R4.reuse, R16, RZ ;  /* 0x000000100438723c */ /* 0x048fe400000018ff */
[----:B------:R2:W-:Y:S04]  /*32c0*/  LDGSTS.E.BYPASS.LTC128B.128 [R218+0x5100], [R12.64+0x100], !P1 ;  /* 0x051001000cda7fae */ /* 0x0005e8000c901d46 */
[----:B------:R2:W-:Y:S01]  /*32d0*/  LDGSTS.E.BYPASS.LTC128B.128 [R218+0x7100], [R12.64+0x180], !P0 ;  /* 0x071001800cda7fae */ /* 0x0005e2000c101d46 */
[----:B------:R-:W-:Y:S01]  /*32e0*/  ISETP.GT.AND P0, PT, R88, R242, PT ;  /* 0x000000f25800720c */ /* 0x000fe20003f04270 */
[----:B------:R-:W-:Y:S02]  /*32f0*/  HMMA.16816.F32 R16, R4, R18, RZ ;  /* 0x000000120410723c */ /* 0x000fe400000018ff */
[----:B------:R-:W-:Y:S04]  /*3300*/  LDSM.16.M88.4 R4, [R201] ;  /* 0x00000000c904783b */ /* 0x000fe80000000200 */
[----:B------:R-:W3:Y:S02]  /*3310*/  LDSM.16.M88.4 R68, [R197] ;  /* 0x00000000c544783b */ /* 0x000ee40000000200 */
[C---:B-----5:R-:W-:Y:S02]  /*3320*/  HMMA.16816.F32 R20, R8.reuse, R48, R32 ;  /* 0x000000300814723c */ /* 0x060fe40000001820 */
[----:B------:R-:W5:Y:S04]  /*3330*/  LDSM.16.M88.4 R76, [R197+0x800] ;  /* 0x00080000c54c783b */ /* 0x000f680000000200 */
[----:B------:R-:W1:Y:S02]  /*3340*/  LDSM.16.M88.4 R80, [R197+0x1000] ;  /* 0x00100000c550783b */ /* 0x000e640000000200 */
[C---:B------:R-:W-:Y:S02]  /*3350*/  HMMA.16816.F32 R24, R8.reuse, R50, R28 ;  /* 0x000000320818723c */ /* 0x040fe4000000181c */
[----:B------:R-:W1:Y:S04]  /*3360*/  LDSM.16.M88.4 R84, [R197+0x1800] ;  /* 0x00180000c554783b */ /* 0x000e680000000200 */
[----:B------:R-:W-:Y:S02]  /*3370*/  LDSM.16.M88.4 R32, [R194] ;  /* 0x00000000c220783b */ /* 0x000fe40000000200 */
[C---:B----4-:R-:W-:Y:S02]  /*3380*/  HMMA.16816.F32 R28, R8.reuse, R60, R36 ;  /* 0x0000003c081c723c */ /* 0x050fe40000001824 */
[----:B------:R-:W0:Y:S06]  /*3390*/  LDGDEPBAR ;  /* 0x00000000000079af */ /* 0x000e2c0000000000 */
[C---:B------:R-:W-:Y:S01]  /*33a0*/  HMMA.16816.F32 R36, R8.reuse, R62, R40 ;  /* 0x0000003e0824723c */ /* 0x040fe20000001828 */
[----:B------:R-:W-:Y:S07]  /*33b0*/  LDSM.16.M88.4 R60, [R151+0x2800] ;  /* 0x00280000973c783b */ /* 0x000fee0000000200 */
[C---:B------:R-:W-:Y:S08]  /*33c0*/  HMMA.16816.F32 R48, R8.reuse, R66, R52 ;  /* 0x000000420830723c */ /* 0x040ff00000001834 */
[C---:B------:R-:W-:Y:S01]  /*33d0*/  HMMA.16816.F32 R40, R8.reuse, R64, R44 ;  /* 0x000000400828723c */ /* 0x040fe2000000182c */
[----:B------:R-:W-:Y:S04]  /*33e0*/  LDSM.16.M88.4 R64, [R194+0x1000] ;  /* 0x00100000c240783b */ /* 0x000fe80000000200 */
[----:B------:R-:W-:Y:S03]  /*33f0*/  LDSM.16.M88.4 R44, [R151+0x2000] ;  /* 0x00200000972c783b */ /* 0x000fe60000000200 */
[C---:B------:R-:W-:Y:S01]  /*3400*/  HMMA.16816.F32 R52, R8.reuse, R72, R56 ;  /* 0x000000480834723c */ /* 0x040fe20000001838 */
[----:B------:R-:W-:Y:S07]  /*3410*/  LDSM.16.M88.4 R56, [R194+0x800] ;  /* 0x00080000c238783b */ /* 0x000fee0000000200 */
[----:B--2---:R-:W-:Y:S01]  /*3420*/  HMMA.16816.F32 R12, R8, R74, R16 ;  /* 0x0000004a080c723c */ /* 0x004fe20000001810 */
[----:B------:R-:W2:Y:S04]  /*3430*/  LDSM.16.M88.4 R8, [R200] ;  /* 0x00000000c808783b */ /* 0x000ea80000000200 */
[----:B------:R-:W4:Y:S03]  /*3440*/  LDSM.16.M88.4 R72, [R194+0x1800] ;  /* 0x00180000c248783b */ /* 0x000f260000000200 */
[C---:B---3--:R-:W-:Y:S08]  /*3450*/  HMMA.16816.F32 R20, R4.reuse, R68, R20 ;  /* 0x000000440414723c */ /* 0x048ff00000001814 */
[C---:B------:R-:W-:Y:S01]  /*3460*/  HMMA.16816.F32 R16, R4.reuse, R70, R24 ;  /* 0x000000460410723c */ /* 0x040fe20000001818 */
[----:B------:R-:W-:Y:S04]  /*3470*/  LDSM.16.M88.4 R68, [R151+0x3000] ;  /* 0x003000009744783b */ /* 0x000fe80000000200 */
[----:B------:R-:W-:Y:S03]  /*3480*/  LDSM.16.M88.4 R24, [R214] ;  /* 0x00000000d618783b */ /* 0x000fe60000000200 */
        /* <DEDUP_REMOVED lines=11> */
[C---:B------:R-:W-:Y:S01]  /*3540*/  HMMA.16816.F32 R16, R8.reuse, R34, R16 ;  /* 0x000000220810723c */ /* 0x040fe20000001810 */
[----:B------:R-:W-:Y:S07]  /*3550*/  LDSM.16.M88.4 R32, [R197+0x2000] ;  /* 0x00200000c520783b */ /* 0x000fee0000000200 */
[C---:B------:R-:W-:Y:S08]  /*3560*/  HMMA.16816.F32 R28, R8.reuse, R56, R28 ;  /* 0x00000038081c723c */ /* 0x040ff0000000181c */
[C---:B------:R-:W-:Y:S01]  /*3570*/  HMMA.16816.F32 R36, R8.reuse, R58, R36 ;  /* 0x0000003a0824723c */ /* 0x040fe20000001824 */
[----:B------:R-:W-:Y:S07]  /*3580*/  LDSM.16.M88.4 R56, [R213] ;  /* 0x00000000d538783b */ /* 0x000fee0000000200 */
[C---:B------:R-:W-:Y:S08]  /*3590*/  HMMA.16816.F32 R40, R8.reuse, R64, R40 ;  /* 0x000000400828723c */ /* 0x040ff00000001828 */
[C---:B------:R-:W-:Y:S01]  /*35a0*/  HMMA.16816.F32 R48, R8.reuse, R66, R48 ;  /* 0x000000420830723c */ /* 0x040fe20000001830 */
[----:B------:R-:W-:Y:S07]  /*35b0*/  LDSM.16.M88.4 R64, [R212] ;  /* 0x00000000d440783b */ /* 0x000fee0000000200 */
[C---:B----4-:R-:W-:Y:S08]  /*35c0*/  HMMA.16816.F32 R52, R8.reuse, R72, R52 ;  /* 0x000000480834723c */ /* 0x050ff00000001834 */
[----:B------:R-:W-:Y:S01]  /*35d0*/  HMMA.16816.F32 R12, R8, R74, R12 ;  /* 0x0000004a080c723c */ /* 0x000fe2000000180c */
[----:B------:R-:W2:Y:S04]  /*35e0*/  LDSM.16.M88.4 R8, [R199+0x4000] ;  /* 0x00400000c708783b */ /* 0x000ea80000000200 */
[----:B------:R-:W3:Y:S03]  /*35f0*/  LDSM.16.M88.4 R72, [R211] ;  /* 0x00000000d348783b */ /* 0x000ee60000000200 */
        /* <DEDUP_REMOVED lines=10> */
[----:B------:R-:W-:Y:S01]  /*36a0*/  HMMA.16816.F32 R12, R4, R78, R12 ;  /* 0x0000004e040c723c */ /* 0x000fe2000000180c */
[----:B------:R-:W1:Y:S04]  /*36b0*/  LDSM.16.M88.4 R4, [R201+0x4000] ;  /* 0x00400000c904783b */ /* 0x000e680000000200 */
[----:B------:R-:W4:Y:S03]  /*36c0*/  LDSM.16.M88.4 R76, [R197+0x3800] ;  /* 0x00380000c54c783b */ /* 0x000f260000000200 */
        /* <DEDUP_REMOVED lines=10> */
[----:B------:R-:W-:Y:S01]  /*3770*/  HMMA.16816.F32 R12, R8, R74, R12 ;  /* 0x0000004a080c723c */ /* 0x000fe2000000180c */
[----:B------:R-:W2:Y:S04]  /*3780*/  LDSM.16.M88.4 R8, [R200+0x4000] ;  /* 0x00400000c808783b */ /* 0x000ea80000000200 */
[----:B------:R-:W3:Y:S03]  /*3790*/  LDSM.16.M88.4 R72, [R194+0x3800] ;  /* 0x00380000c248783b */ /* 0x000ee60000000200 */
[C---:B-1----:R-:W-:Y:S08]  /*37a0*/  HMMA.16816.F32 R20, R4.reuse, R32, R20 ;  /* 0x000000200414723c */ /* 0x042ff00000001814 */
[C---:B------:R-:W-:Y:S01]  /*37b0*/  HMMA.16816.F32 R16, R4.reuse, R34, R16 ;  /* 0x000000220410723c */ /* 0x040fe20000001810 */
[----:B------:R-:W-:Y:S07]  /*37c0*/  LDSM.16.M88.4 R32, [R151+0x4000] ;  /* 0x004000009720783b */ /* 0x000fee0000000200 */
[C---:B------:R-:W-:Y:S08]  /*37d0*/  HMMA.16816.F32 R28, R4.reuse, R60, R28 ;  /* 0x0000003c041c723c */ /* 0x040ff0000000181c */
[C---:B------:R-:W-:Y:S01]  /*37e0*/  HMMA.16816.F32 R36, R4.reuse, R62, R36 ;  /* 0x0000003e0424723c */ /* 0x040fe20000001824 */
[----:B------:R-:W-:Y:S07]  /*37f0*/  LDSM.16.M88.4 R60, [R208] ;  /* 0x00000000d03c783b */ /* 0x000fee0000000200 */
[C---:B------:R-:W-:Y:S08]  /*3800*/  HMMA.16816.F32 R40, R4.reuse, R68, R40 ;  /* 0x000000440428723c */ /* 0x040ff00000001828 */
[C---:B------:R-:W-:Y:S01]  /*3810*/  HMMA.16816.F32 R48, R4.reuse, R70, R48 ;  /* 0x000000460430723c */ /* 0x040fe20000001830 */
[----:B------:R-:W-:Y:S07]  /*3820*/  LDSM.16.M88.4 R68, [R151+0x5000] ;  /* 0x005000009744783b */ /* 0x000fee0000000200 */
[C---:B----4-:R-:W-:Y:S08]  /*3830*/  HMMA.16816.F32 R52, R4.reuse, R76, R52 ;  /* 0x0000004c0434723c */ /* 0x050ff00000001834 */
[----:B------:R-:W-:Y:S01]  /*3840*/  HMMA.16816.F32 R12, R4, R78, R12 ;  /* 0x0000004e040c723c */ /* 0x000fe2000000180c */
[----:B------:R-:W1:Y:S04]  /*3850*/  LDSM.16.M88.4 R4, [R198+0x8000] ;  /* 0x00800000c604783b */ /* 0x000e680000000200 */
[----:B------:R-:W4:Y:S03]  /*3860*/  LDSM.16.M88.4 R76, [R151+0x5800] ;  /* 0x00580000974c783b */ /* 0x000f260000000200 */
[C---:B--2---:R-:W-:Y:S08]  /*3870*/  HMMA.16816.F32 R20, R8.reuse, R24, R20 ;  /* 0x000000180814723c */ /* 0x044ff00000001814 */
[C---:B------:R-:W-:Y:S01]  /*3880*/  HMMA.16816.F32 R16, R8.reuse, R26, R16 ;  /* 0x0000001a0810723c */ /* 0x040fe20000001810 */
[----:B------:R-:W-:Y:S07]  /*3890*/  LDSM.16.M88.4 R24, [R210] ;  /* 0x00000000d218783b */ /* 0x000fee0000000200 */
[C---:B------:R-:W-:Y:S08]  /*38a0*/  HMMA.16816.F32 R28, R8.reuse, R44, R28 ;  /* 0x0000002c081c723c */ /* 0x040ff0000000181c */
[C---:B------:R-:W-:Y:S01]  /*38b0*/  HMMA.16816.F32 R36, R8.reuse, R46, R36 ;  /* 0x0000002e0824723c */ /* 0x040fe20000001824 */
[----:B------:R-:W-:Y:S07]  /*38c0*/  LDSM.16.M88.4 R44, [R209] ;  /* 0x00000000d12c783b */ /* 0x000fee0000000200 */
[C---:B------:R-:W-:Y:S08]  /*38d0*/  HMMA.16816.F32 R40, R8.reuse, R64, R40 ;  /* 0x000000400828723c */ /* 0x040ff00000001828 */
[C---:B------:R-:W-:Y:S01]  /*38e0*/  HMMA.16816.F32 R48, R8.reuse, R66, R48 ;  /* 0x000000420830723c */ /* 0x040fe20000001830 */
[----:B------:R-:W-:Y:S07]  /*38f0*/  LDSM.16.M88.4 R64, [R197+0x5000] ;  /* 0x00500000c540783b */ /* 0x000fee0000000200 */
[C---:B---3--:R-:W-:Y:S08]  /*3900*/  HMMA.16816.F32 R52, R8.reuse, R72, R52 ;  /* 0x000000480834723c */ /* 0x048ff00000001834 */
        /* <DEDUP_REMOVED lines=28> */
[----:B------:R-:W-:Y:S03]  /*3ad0*/  LDSM.16.M88.4 R72, [R151+0x7800] ;  /* 0x007800009748783b */ /* 0x000fe60000000200 */
        /* <DEDUP_REMOVED lines=12> */
[----:B------:R-:W-:Y:S03]  /*3ba0*/  LDSM.16.M88.4 R76, [R194+0x7800] ;  /* 0x00780000c24c783b */ /* 0x000fe60000000200 */
        /* <DEDUP_REMOVED lines=10> */
[----:B------:R-:W-:Y:S01]  /*3c50*/  HMMA.16816.F32 R8, R8, R70, R12 ;  /* 0x000000460808723c */ /* 0x000fe2000000180c */
[----:B------:R-:W2:Y:S04]  /*3c60*/  LDSM.16.M88.4 R12, [R199+0xc000] ;  /* 0x00c00000c70c783b */ /* 0x000ea80000000200 */
[----:B------:R-:W3:Y:S03]  /*3c70*/  LDSM.16.M88.4 R68, [R203] ;  /* 0x00000000cb44783b */ /* 0x000ee60000000200 */
[C---:B-1----:R-:W-:Y:S08]  /*3c80*/  HMMA.16816.F32 R20, R4.reuse, R32, R20 ;  /* 0x000000200414723c */ /* 0x042ff00000001814 */
[C---:B------:R-:W-:Y:S08]  /*3c90*/  HMMA.16816.F32 R16, R4.reuse, R34, R16 ;  /* 0x000000220410723c */ /* 0x040ff00000001810 */
        /* <DEDUP_REMOVED lines=11> */
[C---:B------:R-:W-:Y:S08]  /*3d50*/  HMMA.16816.F32 R24, R12.reuse, R26, R16 ;  /* 0x0000001a0c18723c */ /* 0x040ff00000001810 */
[C---:B------:R-:W-:Y:S08]  /*3d60*/  HMMA.16816.F32 R20, R12.reuse, R44, R28 ;  /* 0x0000002c0c14723c */ /* 0x040ff0000000181c */
[C---:B------:R-:W-:Y:S08]  /*3d70*/  HMMA.16816.F32 R16, R12.reuse, R46, R36 ;  /* 0x0000002e0c10723c */ /* 0x040ff00000001824 */
[C---:B------:R-:W-:Y:S08]  /*3d80*/  HMMA.16816.F32 R28, R12.reuse, R60, R40 ;  /* 0x0000003c0c1c723c */ /* 0x040ff00000001828 */
[C---:B------:R-:W-:Y:S01]  /*3d90*/  HMMA.16816.F32 R48, R12.reuse, R62, R48 ;  /* 0x0000003e0c30723c */ /* 0x040fe20000001830 */
[----:B------:R-:W-:Y:S07]  /*3da0*/  LDSM.16.M88.4 R60, [R194+0x6800] ;  /* 0x00680000c23c783b */ /* 0x000fee0000000200 */
[C---:B---3--:R-:W-:Y:S08]  /*3db0*/  HMMA.16816.F32 R52, R12.reuse, R68, R52 ;  /* 0x000000440c34723c */ /* 0x048ff00000001834 */
[----:B------:R-:W-:Y:S01]  /*3dc0*/  HMMA.16816.F32 R44, R12, R70, R4 ;  /* 0x000000460c2c723c */ /* 0x000fe20000001804 */
[----:B------:R-:W2:Y:S04]  /*3dd0*/  LDSM.16.M88.4 R4, [R200+0xc000] ;  /* 0x00c00000c804783b */ /* 0x000ea80000000200 */
[----:B------:R-:W3:Y:S01]  /*3de0*/  LDSM.16.M88.4 R68, [R194+0x7000] ;  /* 0x00700000c244783b */ /* 0x000ee20000000200 */
[----:B------:R-:W-:-:S04]  /*3df0*/  DEPBAR.LE SB0, 0x0 ;  /* 0x000080000000791a */ /* 0x000fc80000000000 */
[C---:B-1----:R-:W-:Y:S08]  /*3e00*/  HMMA.16816.F32 R40, R8.reuse, R64, R32 ;  /* 0x000000400828723c */ /* 0x042ff00000001820 */
[C---:B------:R-:W-:Y:S08]  /*3e10*/  HMMA.16816.F32 R36, R8.reuse, R66, R24 ;  /* 0x000000420824723c */ /* 0x040ff00000001818 */
[C---:B----4-:R-:W-:Y:S08]  /*3e20*/  HMMA.16816.F32 R32, R8.reuse, R72, R20 ;  /* 0x000000480820723c */ /* 0x050ff00000001814 */
[C---:B------:R-:W-:Y:S08]  /*3e30*/  HMMA.16816.F32 R24, R8.reuse, R74, R16 ;  /* 0x0000004a0818723c */ /* 0x040ff00000001810 */
[C---:B------:R-:W-:Y:S08]  /*3e40*/  HMMA.16816.F32 R20, R8.reuse, R80, R28 ;  /* 0x000000500814723c */ /* 0x040ff0000000181c */
[C---:B------:R-:W-:Y:S08]  /*3e50*/  HMMA.16816.F32 R16, R8.reuse, R82, R48 ;  /* 0x000000520810723c */ /* 0x040ff00000001830 */
[C---:B------:R-:W-:Y:S08]  /*3e60*/  HMMA.16816.F32 R12, R8.reuse, R84, R52 ;  /* 0x00000054080c723c */ /* 0x040ff00000001834 */
[----:B------:R-:W-:Y:S08]  /*3e70*/  HMMA.16816.F32 R8, R8, R86, R44 ;  /* 0x000000560808723c */ /* 0x000ff0000000182c */
[C---:B--2---:R-:W-:Y:S08]  /*3e80*/  HMMA.16816.F32 R28, R4.reuse, R56, R40 ;  /* 0x00000038041c723c */ /* 0x044ff00000001828 */
[C---:B------:R-:W-:Y:S08]  /*3e90*/  HMMA.16816.F32 R36, R4.reuse, R58, R36 ;  /* 0x0000003a0424723c */ /* 0x040ff00000001824 */
[C---:B------:R-:W-:Y:S08]  /*3ea0*/  HMMA.16816.F32 R32, R4.reuse, R60, R32 ;  /* 0x0000003c0420723c */ /* 0x040ff00000001820 */
[C---:B------:R-:W-:Y:S08]  /*3eb0*/  HMMA.16816.F32 R24, R4.reuse, R62, R24 ;  /* 0x0000003e0418723c */ /* 0x040ff00000001818 */
[C---:B---3--:R-:W-:Y:S08]  /*3ec0*/  HMMA.16816.F32 R48, R4.reuse, R68, R20 ;  /* 0x000000440430723c */ /* 0x048ff00000001814 */
[C---:B------:R-:W-:Y:S08]  /*3ed0*/  HMMA.16816.F32 R52, R4.reuse, R70, R16 ;  /* 0x000000460434723c */ /* 0x040ff00000001810 */
[C---:B------:R-:W-:Y:S08]  /*3ee0*/  HMMA.16816.F32 R44, R4.reuse, R76, R12 ;  /* 0x0000004c042c723c */ /* 0x040ff0000000180c */
[----:B------:R-:W-:Y:S01]  /*3ef0*/  HMMA.16816.F32 R40, R4, R78, R8 ;  /* 0x0000004e0428723c */ /* 0x000fe20000001808 */
[----:B------:R-:W-:Y:S06]  /*3f00*/  BAR.SYNC.DEFER_BLOCKING 0x0 ;  /* 0x0000000000007b1d */ /* 0x000fec0000010000 */
[----:B------:R-:W-:Y:S01]  /*3f10*/  @!UPT UIADD3 URZ, URZ, URZ, URZ ;  /* 0x0000003f3f3ff290 */ /* 0x000fe2000fffe03f */
[----:B------:R-:W-:Y:S11]  /*3f20*/  @!P0 BRA `(.L_x_3838) ;  /* 0x000001b000008947 */ /* 0x000ff60003800000 */
[----:B------:R-:W-:Y:S01]  /*3f30*/  IADD3 R0, R150, -0x2, RZ ;  /* 0xfffffffe96007810 */ /* 0x000fe20007ffe0ff */
[----:B------:R-:W-:Y:S01]  /*3f40*/  IMAD.MOV.U32 R6, RZ, RZ, c[0x0][0x1e4] ;  /* 0x00007900ff067624 */ /* 0x000fe200078e00ff */
[----:B------:R-:W-:-:S02]  /*3f50*/  ISETP.NE.AND P3, PT, R91, RZ, PT ;  /* 0x000000ff5b00720c */ /* 0x000fc40003f65270 */
        /* <DEDUP_REMOVED lines=24> */
.L_x_3838:
[----:B------:R-:W-:Y:S05]  /*40e0*/  BSYNC B0 ;  /* 0x0000000000007941 */ /* 0x000fea0003800000 */
.L_x_3837:
[----:B------:R-:W-:Y:S01]  /*40f0*/  IMAD.IADD R0, R89, 0x1, -R239 ;  /* 0x0000000159007824 */ /* 0x000fe200078e0aef */
[----:B------:R-:W-:Y:S04]  /*4100*/  LDSM.16.MT88.4 R64, [R193+0x2800] ;  /* 0x00280000c140783b */ /* 0x000fe80000004200 */
[C---:B------:R-:W-:Y:S01]  /*4110*/  ISETP.GT.AND P1, PT, R0.reuse, RZ, PT ;  /* 0x000000ff0000720c */ /* 0x040fe20003f24270 */
[----:B------:R-:W-:Y:S01]  /*4120*/  LDSM.16.MT88.4 R72, [R192+0x4000] ;  /* 0x00400000c048783b */ /* 0x000fe20000004200 */
[----:B------:R-:W-:-:S02]  /*4130*/  ISETP.GT.AND P0, PT, R0, 0x1, PT ;  /* 0x000000010000780c */ /* 0x000fc40003f04270 */
[----:B------:R-:W-:Y:S01]  /*4140*/  ISETP.GT.AND P2, PT, R0, 0x8, PT ;  /* 0x000000080000780c */ /* 0x000fe20003f44270 */
[----:B------:R-:W-:Y:S01]  /*4150*/  LDSM.16.MT88.4 R60, [R196+0x2800] ;  /* 0x00280000c43c783b */ /* 0x000fe20000004200 */
[----:B-1----:R-:W-:Y:S02]  /*4160*/  FSEL R5, R28, -INF , P1 ;  /* 0xff8000001c057808 */ /* 0x002fe40000800000 */
[----:B------:R-:W-:Y:S01]  /*4170*/  FSEL R6, R29, -INF , P0 ;  /* 0xff8000001d067808 */ /* 0x000fe20000000000 */
[----:B------:R-:W-:Y:S01]  /*4180*/  LDSM.16.MT88.4 R68, [R192+0x4800] ;  /* 0x00480000c044783b */ /* 0x000fe20000004200 */
[----:B------:R-:W-:Y:S02]  /*4190*/  FSEL R13, R31, -INF , P0 ;  /* 0xff8000001f0d7808 */ /* 0x000fe40000000000 */
[----:B------:R-:W-:Y:S01]  /*41a0*/  ISETP.GT.AND P0, PT, R0, 0x9, PT ;  /* 0x000000090000780c */ /* 0x000fe20003f04270 */
[----:B------:R-:W0:Y:S01]  /*41b0*/  LDGDEPBAR ;  /* 0x00000000000079af */ /* 0x000e220000000000 */
        /* <DEDUP_REMOVED lines=53> */
[----:B------:R-:W-:Y:S02]  /*4510*/  FMNMX.FTZ R2, R21, R3, !PT ;  /* 0x0000000315027209 */ /* 0x000fe40007810000 */
[----:B------:R-:W-:Y:S02]  /*4520*/  FSEL R92, R41, -INF , P0 ;  /* 0xff800000295c7808 */ /* 0x000fe40000000000 */
[----:B------:R-:W-:Y:S02]  /*4530*/  FMNMX.FTZ R0, R95, R0, !PT ;  /* 0x000000005f007209 */ /* 0x000fe40007810000 */
[----:B------:R-:W-:-:S02]  /*4540*/  FMNMX.FTZ R2, R28, R2, !PT ;  /* 0x000000021c027209 */ /* 0x000fc40007810000 */
[----:B------:R-:W-:Y:S02]  /*4550*/  FMNMX.FTZ R0, R92, R0, !PT ;  /* 0x000000005c007209 */ /* 0x000fe40007810000 */
[----:B------:R-:W-:Y:S02]  /*4560*/  FSEL R98, R51, -INF , P6 ;  /* 0xff80000033627808 */ /* 0x000fe40003000000 */
[----:B------:R-:W-:Y:S01]  /*4570*/  FMNMX.FTZ R2, R105, R2, !PT ;  /* 0x0000000269027209 */ /* 0x000fe20007810000 */
[----:B------:R-:W1:Y:S01]  /*4580*/  SHFL.BFLY PT, R3, R0, 0x2, 0x1f ;  /* 0x0c401f0000037f89 */ /* 0x000e6200000e0000 */
[----:B------:R-:W-:Y:S02]  /*4590*/  FSEL R97, R54, -INF , P5 ;  /* 0xff80000036617808 */ /* 0x000fe40002800000 */
[----:B------:R-:W-:Y:S01]  /*45a0*/  FMNMX.FTZ R2, R98, R2, !PT ;  /* 0x0000000262027209 */ /* 0x000fe20007810000 */
[----:B------:R-:W-:Y:S01]  /*45b0*/  LDSM.16.MT88.4 R48, [R196+0x800] ;  /* 0x00080000c430783b */ /* 0x000fe20000004200 */
[----:B------:R-:W-:-:S02]  /*45c0*/  FSEL R96, R55, -INF , P4 ;  /* 0xff80000037607808 */ /* 0x000fc40002000000 */
[----:B------:R-:W-:Y:S01]  /*45d0*/  FMNMX.FTZ R2, R97, R2, !PT ;  /* 0x0000000261027209 */ /* 0x000fe20007810000 */
[----:B------:R-:W-:Y:S01]  /*45e0*/  LDSM.16.MT88.4 R52, [R195] ;  /* 0x00000000c334783b */ /* 0x000fe20000004200 */
[----:B------:R-:W-:Y:S02]  /*45f0*/  FSEL R94, R46, -INF , P3 ;  /* 0xff8000002e5e7808 */ /* 0x000fe40001800000 */
[----:B------:R-:W-:Y:S02]  /*4600*/  FMNMX.FTZ R2, R96, R2, !PT ;  /* 0x0000000260027209 */ /* 0x000fe40007810000 */
[----:B------:R-:W-:Y:S02]  /*4610*/  FSEL R93, R47, -INF , P2 ;  /* 0xff8000002f5d7808 */ /* 0x000fe40001000000 */
[----:B------:R-:W-:Y:S01]  /*4620*/  FMNMX.FTZ R2, R94, R2, !PT ;  /* 0x000000025e027209 */ /* 0x000fe20007810000 */
[----:B------:R-:W-:Y:S01]  /*4630*/  LDSM.16.MT88.4 R44, [R193+0x800] ;  /* 0x00080000c12c783b */ /* 0x000fe20000004200 */
[----:B------:R-:W-:-:S02]  /*4640*/  FSEL R91, R42, -INF , P1 ;  /* 0xff8000002a5b7808 */ /* 0x000fc40000800000 */
[----:B------:R-:W-:Y:S02]  /*4650*/  FMNMX.FTZ R2, R93, R2, !PT ;  /* 0x000000025d027209 */ /* 0x000fe40007810000 */
[----:B------:R-:W-:Y:S02]  /*4660*/  FSEL R90, R43, -INF , P0 ;  /* 0xff8000002b5a7808 */ /* 0x000fe40000000000 */
[----:B------:R-:W-:Y:S01]  /*4670*/  FMNMX.FTZ R2, R91, R2, !PT ;  /* 0x000000025b027209 */ /* 0x000fe20007810000 */
[----:B------:R-:W-:Y:S01]  /*4680*/  LDSM.16.MT88.4 R40, [R195+0x800] ;  /* 0x00080000c328783b */ /* 0x000fe20000004200 */
        /* <DEDUP_REMOVED lines=59> */
[----:B-1----:R-:W-:-:S07]  /*4a40*/  F2FP.PACK_AB R15, R88, R89 ;  /* 0x00000059580f723e */ /* 0x002fce00000000ff */
[C---:B------:R-:W-:Y:S08]  /*4a50*/  HMMA.16816.F32 R4, R12.reuse, R44, R4 ;  /* 0x0000002c0c04723c */ /* 0x040ff00000001804 */
[----:B------:R-:W-:Y:S08]  /*4a60*/  HMMA.16816.F32 R56, R12, R34, R20 ;  /* 0x000000220c38723c */ /* 0x000ff00000001814 */
[----:B------:R-:W-:Y:S08]  /*4a70*/  HMMA.16816.F32 R20, R8, R38, RZ ;  /* 0x000000260814723c */ /* 0x000ff000000018ff */
[----:B------:R-:W-:Y:S01]  /*4a80*/  IMAD.MOV.U32 R121, RZ, RZ, R4 ;  /* 0x000000ffff797224 */ /* 0x000fe200078e0004 */
[----:B------:R-:W-:Y:S01]  /*4a90*/  MOV R3, R7 ;  /* 0x0000000700037202 */ /* 0x000fe20000000f00 */
[----:B------:R-:W-:Y:S01]  /*4aa0*/  IMAD.MOV.U32 R120, RZ, RZ, R5 ;  /* 0x000000ffff787224 */ /* 0x000fe200078e0005 */
[----:B------:R-:W-:Y:S01]  /*4ab0*/  HMMA.16816.F32 R152, R12, R32, R24 ;  /* 0x000000200c98723c */ /* 0x000fe20000001818 */
[----:B------:R-:W-:-:S04]  /*4ac0*/  IMAD.MOV.U32 R17, RZ, RZ, R6 ;  /* 0x000000ffff117224 */ /* 0x000fc800078e0006 */
[----:B------:R-:W-:Y:S02]  /*4ad0*/  IMAD.MOV.U32 R160, RZ, RZ, R56 ;  /* 0x000000ffffa07224 */ /* 0x000fe400078e0038 */
[----:B------:R-:W-:Y:S01]  /*4ae0*/  IMAD.MOV.U32 R149, RZ, RZ, R57 ;  /* 0x000000ffff957224 */ /* 0x000fe200078e0039 */
[----:B------:R-:W-:Y:S01]  /*4af0*/  HMMA.16816.F32 R4, R12, R46, R28 ;  /* 0x0000002e0c04723c */ /* 0x000fe2000000181c */
[----:B------:R-:W1:Y:S01]  /*4b00*/  LDSM.16.MT88.4 R28, [R192+0x2000] ;  /* 0x00200000c01c783b */ /* 0x000e620000004200 */
[----:B------:R-:W-:Y:S02]  /*4b10*/  IMAD.MOV.U32 R107, RZ, RZ, R58 ;  /* 0x000000ffff6b7224 */ /* 0x000fe400078e003a */
[----:B------:R-:W-:Y:S01]  /*4b20*/  IMAD.MOV.U32 R106, RZ, RZ, R59 ;  /* 0x000000ffff6a7224 */ /* 0x000fe200078e003b */
[----:B------:R-:W2:Y:S03]  /*4b30*/  LDSM.16.MT88.4 R44, [R193+0x2000] ;  /* 0x00200000c12c783b */ /* 0x000ea60000004200 */
[----:B------:R-:W-:Y:S01]  /*4b40*/  HMMA.16816.F32 R24, R8, R36, RZ ;  /* 0x000000240818723c */ /* 0x000fe200000018ff */
[----:B------:R-:W3:Y:S04]  /*4b50*/  LDSM.16.MT88.4 R36, [R196+0x2000] ;  /* 0x00200000c424783b */ /* 0x000ee80000004200 */
[----:B------:R-:W-:Y:S03]  /*4b60*/  LDSM.16.MT88.4 R56, [R195+0x2000] ;  /* 0x00200000c338783b */ /* 0x000fe60000004200 */
[----:B------:R-:W-:Y:S08]  /*4b70*/  HMMA.16816.F32 R20, R12, R50, R20 ;  /* 0x000000320c14723c */ /* 0x000ff00000001814 */
[----:B------:R-:W-:Y:S01]  /*4b80*/  IMAD.MOV.U32 R119, RZ, RZ, R4 ;  /* 0x000000ffff777224 */ /* 0x000fe200078e0004 */
[----:B------:R-:W-:Y:S01]  /*4b90*/  HMMA.16816.F32 R32, R8, R54, RZ ;  /* 0x000000360820723c */ /* 0x000fe200000018ff */
[----:B------:R-:W-:-:S02]  /*4ba0*/  IMAD.MOV.U32 R118, RZ, RZ, R5 ;  /* 0x000000ffff767224 */ /* 0x000fc400078e0005 */
[----:B------:R-:W-:Y:S02]  /*4bb0*/  IMAD.MOV.U32 R117, RZ, RZ, R6 ;  /* 0x000000ffff757224 */ /* 0x000fe400078e0006 */
[----:B------:R-:W-:-:S03]  /*4bc0*/  IMAD.MOV.U32 R116, RZ, RZ, R7 ;  /* 0x000000ffff747224 */ /* 0x000fc600078e0007 */
[----:B------:R-:W-:Y:S01]  /*4bd0*/  HMMA.16816.F32 R4, R8, R52, RZ ;  /* 0x000000340804723c */ /* 0x000fe200000018ff */
[----:B------:R-:W-:Y:S06]  /*4be0*/  LDSM.16.MT88.4 R52, [R193+0x4000] ;  /* 0x00400000c134783b */ /* 0x000fec0000004200 */
[----:B------:R-:W-:Y:S01]  /*4bf0*/  IMAD.MOV.U32 R111, RZ, RZ, R20 ;  /* 0x000000ffff6f7224 */ /* 0x000fe200078e0014 */
[----:B------:R-:W-:Y:S01]  /*4c00*/  HMMA.16816.F32 R24, R12, R48, R24 ;  /* 0x000000300c18723c */ /* 0x000fe20000001818 */
[----:B------:R-:W4:Y:S01]  /*4c10*/  LDSM.16.MT88.4 R48, [R192+0x2800] ;  /* 0x00280000c030783b */ /* 0x000f220000004200 */
[----:B------:R-:W-:-:S02]  /*4c20*/  IMAD.MOV.U32 R110, RZ, RZ, R21 ;  /* 0x000000ffff6e7224 */ /* 0x000fc400078e0015 */
[----:B------:R-:W-:Y:S02]  /*4c30*/  IMAD.MOV.U32 R109, RZ, RZ, R22 ;  /* 0x000000ffff6d7224 */ /* 0x000fe400078e0016 */
[----:B------:R-:W-:Y:S02]  /*4c40*/  IMAD.MOV.U32 R108, RZ, RZ, R23 ;  /* 0x000000ffff6c7224 */ /* 0x000fe400078e0017 */
[----:B-1----:R-:W-:Y:S08]  /*4c50*/  HMMA.16816.F32 R20, R8, R30, RZ ;  /* 0x0000001e0814723c */ /* 0x002ff000000018ff */
[C---:B------:R-:W-:Y:S08]  /*4c60*/  HMMA.16816.F32 R4, R12.reuse, R40, R4 ;  /* 0x000000280c04723c */ /* 0x040ff00000001804 */
[----:B------:R-:W-:Y:S01]  /*4c70*/  HMMA.16816.F32 R248, R12, R42, R32 ;  /* 0x0000002a0cf8723c */ /* 0x000fe20000001820 */
[----:B------:R-:W-:Y:S01]  /*4c80*/  IMAD.MOV.U32 R125, RZ, RZ, R24 ;  /* 0x000000ffff7d7224 */ /* 0x000fe200078e0018 */
[----:B------:R-:W-:Y:S01]  /*4c90*/  MOV R123, R26 ;  /* 0x0000001a007b7202 */ /* 0x000fe20000000f00 */
[----:B------:R-:W-:-:S02]  /*4ca0*/  IMAD.MOV.U32 R124, RZ, RZ, R25 ;  /* 0x000000ffff7c7224 */ /* 0x000fc400078e0019 */
[----:B------:R-:W-:-:S03]  /*4cb0*/  IMAD.MOV.U32 R122, RZ, RZ, R27 ;  /* 0x000000ffff7a7224 */ /* 0x000fc600078e001b */
[C---:B--2---:R-:W-:Y:S08]  /*4cc0*/  HMMA.16816.F32 R40, R8.reuse, R46, RZ ;  /* 0x0000002e0828723c */ /* 0x044ff000000018ff */
[----:B------:R-:W-:Y:S01]  /*4cd0*/  IMAD.MOV.U32 R115, RZ, RZ, R4 ;  /* 0x000000ffff737224 */ /* 0x000fe200078e0004 */
[----:B------:R-:W-:Y:S01]  /*4ce0*/  MOV R114, R5 ;  /* 0x0000000500727202 */ /* 0x000fe20000000f00 */
[----:B------:R-:W-:Y:S01]  /*4cf0*/  IMAD.MOV.U32 R113, RZ, RZ, R6 ;  /* 0x000000ffff717224 */ /* 0x000fe200078e0006 */
[----:B---3--:R-:W-:Y:S01]  /*4d00*/  HMMA.16816.F32 R32, R8, R36, RZ ;  /* 0x000000240820723c */ /* 0x008fe200000018ff */
[----:B------:R-:W-:-:S07]  /*4d10*/  IMAD.MOV.U32 R112, RZ, RZ, R7 ;  /* 0x000000ffff707224 */ /* 0x000fce00078e0007 */
[----:B------:R-:W-:Y:S01]  /*4d20*/  HMMA.16816.F32 R4, R8, R44, RZ ;  /* 0x0000002c0804723c */ /* 0x000fe200000018ff */
[----:B------:R-:W1:Y:S07]  /*4d30*/  LDSM.16.MT88.4 R44, [R195+0x2800] ;  /* 0x00280000c32c783b */ /* 0x000e6e0000004200 */
[----:B----4-:R-:W-:Y:S08]  /*4d40*/  HMMA.16816.F32 R228, R12, R50, R20 ;  /* 0x000000320ce4723c */ /* 0x010ff00000001814 */
[----:B------:R-:W-:Y:S08]  /*4d50*/  HMMA.16816.F32 R24, R8, R28, RZ ;  /* 0x0000001c0818723c */ /* 0x000ff000000018ff */
[----:B------:R-:W-:Y:S07]  /*4d60*/  HMMA.16816.F32 R184, R12, R64, R4 ;  /* 0x000000400cb8723c */ /* 0x000fee0000001804 */
[----:B------:R-:W-:Y:S01]  /*4d70*/  IMAD.MOV.U32 R64, RZ, RZ, R115 ;  /* 0x000000ffff407224 */ /* 0x000fe200078e0073 */
[----:B------:R-:W-:Y:S01]  /*4d80*/  HMMA.16816.F32 R20, R8, R58, RZ ;  /* 0x0000003a0814723c */ /* 0x000fe200000018ff */
[----:B------:R-:W-:-:S07]  /*4d90*/  IMAD.MOV.U32 R65, RZ, RZ, R114 ;  /* 0x000000ffff417224 */ /* 0x000fce00078e0072 */
[C---:B------:R-:W-:Y:S08]  /*4da0*/  HMMA.16816.F32 R4, R8.reuse, R72, RZ ;  /* 0x000000480804723c */ /* 0x040ff000000018ff */
[----:B------:R-:W-:Y:S01]  /*4db0*/  HMMA.16816.F32 R28, R8, R38, RZ ;  /* 0x00000026081c723c */ /* 0x000fe200000018ff */
[----:B------:R-:W2:Y:S07]  /*4dc0*/  LDSM.16.MT88.4 R36, [R193+0x4800] ;  /* 0x00480000c124783b */ /* 0x000eae0000004200 */
[C---:B------:R-:W-:Y:S01]  /*4dd0*/  HMMA.16816.F32 R156, R12.reuse, R60, R32 ;  /* 0x0000003c0c9c723c */ /* 0x040fe20000001820 */
[----:B------:R-:W3:Y:S06]  /*4de0*/  LDSM.16.MT88.4 R32, [R196+0x4000] ;  /* 0x00400000c420783b */ /* 0x000eec0000004200 */
[----:B------:R-:W-:Y:S01]  /*4df0*/  MOV R60, R111 ;  /* 0x0000006f003c7202 */ /* 0x000fe20000000f00 */
[----:B------:R-:W-:Y:S01]  /*4e00*/  HMMA.16816.F32 R180, R12, R66, R40 ;  /* 0x000000420cb4723c */ /* 0x000fe20000001828 */
[----:B------:R-:W4:Y:S01]  /*4e10*/  LDSM.16.MT88.4 R40, [R195+0x4000] ;  /* 0x00400000c328783b */ /* 0x000f220000004200 */
[----:B------:R-:W-:-:S05]  /*4e20*/  IMAD.MOV.U32 R61, RZ, RZ, R110 ;  /* 0x000000ffff3d7224 */ /* 0x000fca00078e006e */
[----:B------:R-:W-:Y:S01]  /*4e30*/  IMAD.MOV.U32 R66, RZ, RZ, R113 ;  /* 0x000000ffff427224 */ /* 0x000fe200078e0071 */
[----:B------:R-:W-:Y:S01]  /*4e40*/  HMMA.16816.F32 R188, R12, R48, R24 ;  /* 0x000000300cbc723c */ /* 0x000fe20000001818 */
[----:B------:R-:W-:-:S07]  /*4e50*/  IMAD.MOV.U32 R67, RZ, RZ, R112 ;  /* 0x000000ffff437224 */ /* 0x000fce00078e0070 */
[C---:B-1----:R-:W-:Y:S07]  /*4e60*/  HMMA.16816.F32 R172, R12.reuse, R46, R20 ;  /* 0x0000002e0cac723c */ /* 0x042fee0000001814 */
[----:B------:R-:W-:Y:S01]  /*4e70*/  IMAD.MOV.U32 R46, RZ, RZ, R117 ;  /* 0x000000ffff2e7224 */ /* 0x000fe200078e0075 */
[----:B------:R-:W-:Y:S01]  /*4e80*/  HMMA.16816.F32 R112, R12, R68, R4 ;  /* 0x000000440c70723c */ /* 0x000fe20000001804 */
[----:B------:R-:W-:-:S06]  /*4e90*/  IMAD.MOV.U32 R47, RZ, RZ, R116 ;  /* 0x000000ffff2f7224 */ /* 0x000fcc00078e0074 */
[----:B------:R-:W-:Y:S01]  /*4ea0*/  IMAD.MOV.U32 R68, RZ, RZ, R121 ;  /* 0x000000ffff447224 */ /* 0x000fe200078e0079 */
[----:B------:R-:W-:Y:S01]  /*4eb0*/  HMMA.16816.F32 R24, R8, R56, RZ ;  /* 0x000000380818723c */ /* 0x000fe200000018ff */
[----:B------:R-:W-:-:S07]  /*4ec0*/  IMAD.MOV.U32 R69, RZ, RZ, R120 ;  /* 0x000000ffff457224 */ /* 0x000fce00078e0078 */
[C---:B------:R-:W-:Y:S07]  /*4ed0*/  HMMA.16816.F32 R20, R8.reuse, R52, RZ ;  /* 0x000000340814723c */ /* 0x040fee00000018ff */
[----:B------:R-:W-:Y:S01]  /*4ee0*/  IMAD.MOV.U32 R52, RZ, RZ, R125 ;  /* 0x000000ffff347224 */ /* 0x000fe200078e007d */
[----:B------:R-:W-:Y:S01]  /*4ef0*/  HMMA.16816.F32 R4, R8, R54, RZ ;  /* 0x000000360804723c */ /* 0x000fe200000018ff */
[----:B------:R-:W-:-:S06]  /*4f00*/  IMAD.MOV.U32 R53, RZ, RZ, R124 ;  /* 0x000000ffff357224 */ /* 0x000fcc00078e007c */
[----:B------:R-:W-:Y:S01]  /*4f10*/  IMAD.MOV.U32 R54, RZ, RZ, R123 ;  /* 0x000000ffff367224 */ /* 0x000fe200078e007b */
[----:B------:R-:W-:Y:S01]  /*4f20*/  HMMA.16816.F32 R176, R12, R62, R28 ;  /* 0x0000003e0cb0723c */ /* 0x000fe2000000181c */
[----:B------:R-:W1:Y:S01]  /*4f30*/  LDSM.16.MT88.4 R28, [R196+0x4800] ;  /* 0x00480000c41c783b */ /* 0x000e620000004200 */
[----:B------:R-:W-:-:S05]  /*4f40*/  MOV R55, R122 ;  /* 0x0000007a00377202 */ /* 0x000fca0000000f00 */
[----:B------:R-:W-:Y:S01]  /*4f50*/  IMAD.MOV.U32 R62, RZ, RZ, R109 ;  /* 0x000000ffff3e7224 */ /* 0x000fe200078e006d */
[----:B--2---:R-:W-:Y:S01]  /*4f60*/  HMMA.16816.F32 R120, R12, R36, R20 ;  /* 0x000000240c78723c */ /* 0x004fe20000001814 */
[----:B------:R-:W-:-:S07]  /*4f70*/  IMAD.MOV.U32 R63, RZ, RZ, R108 ;  /* 0x000000ffff3f7224 */ /* 0x000fce00078e006c */
[C---:B------:R-:W-:Y:S07]  /*4f80*/  HMMA.16816.F32 R108, R12.reuse, R44, R24 ;  /* 0x0000002c0c6c723c */ /* 0x040fee0000001818 */
[----:B------:R-:W-:Y:S01]  /*4f90*/  IMAD.MOV.U32 R44, RZ, RZ, R119 ;  /* 0x000000ffff2c7224 */ /* 0x000fe200078e0077 */
[----:B------:R-:W-:Y:S01]  /*4fa0*/  HMMA.16816.F32 R124, R12, R38, R4 ;  /* 0x000000260c7c723c */ /* 0x000fe20000001804 */
[----:B------:R-:W2:Y:S01]  /*4fb0*/  LDSM.16.MT88.4 R36, [R195+0x4800] ;  /* 0x00480000c324783b */ /* 0x000ea20000004200 */
[----:B------:R-:W-:-:S06]  /*4fc0*/  IMAD.MOV.U32 R45, RZ, RZ, R118 ;  /* 0x000000ffff2d7224 */ /* 0x000fcc00078e0076 */
[C---:B------:R-:W-:Y:S08]  /*4fd0*/  HMMA.16816.F32 R24, R8.reuse, R74, RZ ;  /* 0x0000004a0818723c */ /* 0x040ff000000018ff */
[C---:B---3--:R-:W-:Y:S07]  /*4fe0*/  HMMA.16816.F32 R20, R8.reuse, R34, RZ ;  /* 0x000000220814723c */ /* 0x048fee00000018ff */
[--C-:B------:R-:W-:Y:S01]  /*4ff0*/  FFMA.FTZ R35, R95, c[0x0][0x2d0], -R2.reuse ;  /* 0x0000b4005f237a23 */ /* 0x100fe20000010802 */
[----:B----4-:R-:W-:Y:S01]  /*5000*/  HMMA.16816.F32 R4, R8, R40, RZ ;  /* 0x000000280804723c */ /* 0x010fe200000018ff */
[----:B------:R-:W-:-:S06]  /*5010*/  FFMA.FTZ R34, R92, c[0x0][0x2d0], -R2 ;  /* 0x0000b4005c227a23 */ /* 0x000fcc0000010802 */
[--C-:B------:R-:W-:Y:S01]  /*5020*/  FFMA.FTZ R40, R94, c[0x0][0x2d0], -R0.reuse ;  /* 0x0000b4005e287a23 */ /* 0x100fe20000010800 */
[----:B------:R-:W-:Y:S01]  /*5030*/  HMMA.16816.F32 R116, R12, R70, R24 ;  /* 0x000000460c74723c */ /* 0x000fe20000001818 */
[----:B------:R-:W-:-:S06]  /*5040*/  FFMA.FTZ R41, R93, c[0x0][0x2d0], -R0 ;  /* 0x0000b4005d297a23 */ /* 0x000fcc0000010800 */
[----:B------:R-:W-:Y:S01]  /*5050*/  MOV R70, R17 ;  /* 0x0000001100467202 */ /* 0x000fe20000000f00 */
[----:B------:R-:W-:Y:S01]  /*5060*/  HMMA.16816.F32 R24, R8, R32, RZ ;  /* 0x000000200818723c */ /* 0x000fe200000018ff */
[----:B------:R-:W-:Y:S02]  /*5070*/  FADD.FTZ R17, R77, R76 ;  /* 0x0000004c4d117221 */ /* 0x000fe40000010000 */
[----:B------:R-:W-:Y:S02]  /*5080*/  IMAD.MOV.U32 R76, RZ, RZ, R160 ;  /* 0x000000ffff4c7224 */ /* 0x000fe400078e00a0 */
[----:B------:R-:W-:Y:S02]  /*5090*/  IMAD.MOV.U32 R71, RZ, RZ, R3 ;  /* 0x000000ffff477224 */ /* 0x000fe400078e0003 */
[----:B------:R-:W-:Y:S01]  /*50a0*/  FADD.FTZ R3, R80, R79 ;  /* 0x0000004f50037221 */ /* 0x000fe20000010000 */
[----:B-1----:R-:W-:Y:S01]  /*50b0*/  HMMA.16816.F32 R132, R12, R30, R20 ;  /* 0x0000001e0c84723c */ /* 0x002fe20000001814 */
[----:B------:R-:W1:Y:S01]  /*50c0*/  LDSM.16.MT88.4 R20, [R192+0x6000] ;  /* 0x00600000c014783b */ /* 0x000e620000004200 */
[----:B------:R-:W-:-:S02]  /*50d0*/  FFMA.FTZ R32, R100, c[0x0][0x2d0], -R2 ;  /* 0x0000b40064207a23 */ /* 0x000fc40000010802 */
[----:B------:R-:W-:Y:S02]  /*50e0*/  FADD.FTZ R3, R81, R3 ;  /* 0x0000000351037221 */ /* 0x000fe40000010000 */
[----:B------:R-:W-:Y:S02]  /*50f0*/  FFMA.FTZ R33, R99, c[0x0][0x2d0], -R2 ;  /* 0x0000b40063217a23 */ /* 0x000fe40000010802 */
[----:B--2---:R-:W-:Y:S01]  /*5100*/  HMMA.16816.F32 R136, R12, R36, R4 ;  /* 0x000000240c88723c */ /* 0x004fe20000001804 */
[----:B------:R-:W-:Y:S02]  /*5110*/  FADD.FTZ R3, R83, R3 ;  /* 0x0000000353037221 */ /* 0x000fe40000010000 */
[----:B------:R-:W-:Y:S02]  /*5120*/  IMAD.MOV.U32 R79, RZ, RZ, R106 ;  /* 0x000000ffff4f7224 */ /* 0x000fe400078e006a */
[----:B------:R-:W-:Y:S02]  /*5130*/  FADD.FTZ R3, R82, R3 ;  /* 0x0000000352037221 */ /* 0x000fe40000010000 */
[----:B------:R-:W-:Y:S01]  /*5140*/  FFMA.FTZ R36, R98, c[0x0][0x2d0], -R0 ;  /* 0x0000b40062247a23 */ /* 0x000fe20000010800 */
[----:B------:R-:W-:Y:S01]  /*5150*/  HMMA.16816.F32 R4, R8, R42, RZ ;  /* 0x0000002a0804723c */ /* 0x000fe200000018ff */
[----:B------:R-:W-:-:S02]  /*5160*/  FADD.FTZ R3, R84, R3 ;  /* 0x0000000354037221 */ /* 0x000fc40000010000 */
[----:B------:R-:W-:-:S04]  /*5170*/  IMAD.MOV.U32 R77, RZ, RZ, R149 ;  /* 0x000000ffff4d7224 */ /* 0x000fc800078e0095 */
        /* <DEDUP_REMOVED lines=12> */
[----:B------:R-:W-:Y:S02]  /*5240*/  FADD.FTZ R4, R78, R17 ;  /* 0x000000114e047221 */ /* 0x000fe40000010000 */
[----:B------:R-:W-:Y:S02]  /*5250*/  IMAD.MOV.U32 R78, RZ, RZ, R107 ;  /* 0x000000ffff4e7224 */ /* 0x000fe400078e006b */
[----:B------:R-:W-:-:S02]  /*5260*/  FADD.FTZ R17, R18, R4 ;  /* 0x0000000412117221 */ /* 0x000fc40000010000 */
        /* <DEDUP_REMOVED lines=29> */
[----:B------:R-:W-:Y:S01]  /*5440*/  LDSM.16.MT88.4 R88, [R195+0x3800] ;  /* 0x00380000c358783b */ /* 0x000fe20000004200 */
[----:B--2---:R-:W-:-:S03]  /*5450*/  FADD.FTZ R0, R3, R4 ;  /* 0x0000000403007221 */ /* 0x004fc60000010000 */
        /* <DEDUP_REMOVED lines=43> */
[----:B------:R-:W-:Y:S01]  /*5710*/  IADD3 R0, R150, -0x2, RZ ;  /* 0xfffffffe96007810 */ /* 0x000fe20007ffe0ff */
[----:B------:R-:W-:Y:S03]  /*5720*/  LDSM.16.MT88.4 R40, [R193+0x1800] ;  /* 0x00180000c128783b */ /* 0x000fe60000004200 */
        /* <DEDUP_REMOVED lines=12> */
[----:B---3--:R-:W-:Y:S08]  /*57f0*/  HMMA.16816.F32 R160, R4, R20, R160 ;  /* 0x0000001404a0723c */ /* 0x008ff000000018a0 */
[C---:B------:R-:W-:Y:S08]  /*5800*/  HMMA.16816.F32 R36, R164.reuse, R40, R36 ;  /* 0x00000028a424723c */ /* 0x040ff00000001824 */
[----:B------:R-:W-:Y:S08]  /*5810*/  HMMA.16816.F32 R40, R164, R42, R44 ;  /* 0x0000002aa428723c */ /* 0x000ff0000000182c */
        /* <DEDUP_REMOVED lines=15> */
[C---:B------:R-:W-:Y:S01]  /*5910*/  HMMA.16816.F32 R172, R4.reuse, R22, R72 ;  /* 0x0000001604ac723c */ /* 0x040fe20000001848 */
[----:B------:R-:W-:Y:S07]  /*5920*/  LDSM.16.MT88.4 R72, [R193+0x3800] ;  /* 0x00380000c148783b */ /* 0x000fee0000004200 */
[C---:B--2---:R-:W-:Y:S01]  /*5930*/  HMMA.16816.F32 R96, R4.reuse, R8, R156 ;  /* 0x000000080460723c */ /* 0x044fe2000000189c */
[----:B------:R-:W2:Y:S07]  /*5940*/  LDSM.16.MT88.4 R156, [R192+0x1800] ;  /* 0x00180000c09c783b */ /* 0x000eae0000004200 */
[C---:B------:R-:W-:Y:S01]  /*5950*/  HMMA.16816.F32 R100, R4.reuse, R10, R176 ;  /* 0x0000000a0464723c */ /* 0x040fe200000018b0 */
[----:B------:R-:W3:Y:S07]  /*5960*/  LDSM.16.MT88.4 R8, [R192+0x5000] ;  /* 0x00500000c008783b */ /* 0x000eee0000004200 */
[C---:B-1----:R-:W-:Y:S08]  /*5970*/  HMMA.16816.F32 R120, R4.reuse, R12, R120 ;  /* 0x0000000c0478723c */ /* 0x042ff00000001878 */
[----:B------:R-:W-:Y:S01]  /*5980*/  HMMA.16816.F32 R124, R4, R14, R124 ;  /* 0x0000000e047c723c */ /* 0x000fe2000000187c */
[----:B------:R-:W1:Y:S07]  /*5990*/  LDSM.16.MT88.4 R12, [R195+0x5000] ;  /* 0x00500000c30c783b */ /* 0x000e6e0000004200 */
[----:B--2---:R-:W-:Y:S08]  /*59a0*/  HMMA.16816.F32 R152, R164, R156, R152 ;  /* 0x0000009ca498723c */ /* 0x004ff00000001898 */
[C---:B---3--:R-:W-:Y:S08]  /*59b0*/  HMMA.16816.F32 R112, R4.reuse, R8, R112 ;  /* 0x000000080470723c */ /* 0x048ff00000001870 */
[----:B------:R-:W-:Y:S01]  /*59c0*/  HMMA.16816.F32 R116, R4, R10, R116 ;  /* 0x0000000a0474723c */ /* 0x000fe20000001874 */
[----:B------:R-:W2:Y:S07]  /*59d0*/  LDSM.16.MT88.4 R8, [R196+0x5000] ;  /* 0x00500000c408783b */ /* 0x000eae0000004200 */
[----:B------:R-:W-:Y:S08]  /*59e0*/  HMMA.16816.F32 R156, R164, R158, R28 ;  /* 0x0000009ea49c723c */ /* 0x000ff0000000181c */
[C---:B-1----:R-:W-:Y:S08]  /*59f0*/  HMMA.16816.F32 R136, R4.reuse, R12, R136 ;  /* 0x0000000c0488723c */ /* 0x042ff00000001888 */
[C---:B------:R-:W-:Y:S01]  /*5a00*/  HMMA.16816.F32 R140, R4.reuse, R14, R140 ;  /* 0x0000000e048c723c */ /* 0x040fe2000000188c */
[----:B------:R-:W1:Y:S07]  /*5a10*/  LDSM.16.MT88.4 R12, [R196+0x7000] ;  /* 0x00700000c40c783b */ /* 0x000e6e0000004200 */
[C---:B--2---:R-:W-:Y:S08]  /*5a20*/  HMMA.16816.F32 R128, R4.reuse, R8, R128 ;  /* 0x000000080480723c */ /* 0x044ff00000001880 */
[C---:B------:R-:W-:Y:S01]  /*5a30*/  HMMA.16816.F32 R132, R4.reuse, R10, R132 ;  /* 0x0000000a0484723c */ /* 0x040fe20000001884 */
[----:B------:R-:W2:Y:S07]  /*5a40*/  LDSM.16.MT88.4 R8, [R192+0x7000] ;  /* 0x00700000c008783b */ /* 0x000eae0000004200 */
[C---:B-1----:R-:W-:Y:S01]  /*5a50*/  HMMA.16816.F32 R20, R4.reuse, R12, R56 ;  /* 0x0000000c0414723c */ /* 0x042fe20000001838 */
[----:B------:R-:W-:Y:S07]  /*5a60*/  LDSM.16.MT88.4 R56, [R195+0x1800] ;  /* 0x00180000c338783b */ /* 0x000fee0000004200 */
[C---:B------:R-:W-:Y:S01]  /*5a70*/  HMMA.16816.F32 R12, R4.reuse, R14, R48 ;  /* 0x0000000e040c723c */ /* 0x040fe20000001830 */
[----:B------:R-:W1:Y:S07]  /*5a80*/  LDSM.16.MT88.4 R48, [R196+0x1800] ;  /* 0x00180000c430783b */ /* 0x000e6e0000004200 */
[C---:B--2---:R-:W-:Y:S08]  /*5a90*/  HMMA.16816.F32 R144, R4.reuse, R8, R144 ;  /* 0x000000080490723c */ /* 0x044ff00000001890 */
[----:B------:R-:W-:Y:S01]  /*5aa0*/  HMMA.16816.F32 R168, R4, R10, R168 ;  /* 0x0000000a04a8723c */ /* 0x000fe200000018a8 */
[----:B------:R-:W-:Y:S07]  /*5ab0*/  LDSM.16.MT88.4 R8, [R195+0x7000] ;  /* 0x00700000c308783b */ /* 0x000fee0000004200 */
[C---:B-1----:R-:W-:Y:S08]  /*5ac0*/  HMMA.16816.F32 R44, R164.reuse, R48, R52 ;  /* 0x00000030a42c723c */ /* 0x042ff00000001834 */
[C---:B------:R-:W-:Y:S01]  /*5ad0*/  HMMA.16816.F32 R52, R164.reuse, R56, R64 ;  /* 0x00000038a434723c */ /* 0x040fe20000001840 */
[----:B------:R-:W1:Y:S07]  /*5ae0*/  LDSM.16.MT88.4 R64, [R192+0x3800] ;  /* 0x00380000c040783b */ /* 0x000e6e0000004200 */
[C---:B------:R-:W-:Y:S08]  /*5af0*/  HMMA.16816.F32 R48, R164.reuse, R50, R60 ;  /* 0x00000032a430723c */ /* 0x040ff0000000183c */
[C---:B------:R-:W-:Y:S08]  /*5b00*/  HMMA.16816.F32 R56, R164.reuse, R58, R68 ;  /* 0x0000003aa438723c */ /* 0x040ff00000001844 */
[C---:B------:R-:W-:Y:S08]  /*5b10*/  HMMA.16816.F32 R68, R164.reuse, R72, R84 ;  /* 0x00000048a444723c */ /* 0x040ff00000001854 */
[C---:B------:R-:W-:Y:S01]  /*5b20*/  HMMA.16816.F32 R84, R164.reuse, R88, R104 ;  /* 0x00000058a454723c */ /* 0x040fe20000001868 */
[----:B------:R-:W-:Y:S07]  /*5b30*/  LDSM.16.MT88.4 R104, [R193+0x5800] ;  /* 0x00580000c168783b */ /* 0x000fee0000004200 */
[C---:B------:R-:W-:Y:S08]  /*5b40*/  HMMA.16816.F32 R72, R164.reuse, R74, R92 ;  /* 0x0000004aa448723c */ /* 0x040ff0000000185c */
[C---:B-1----:R-:W-:Y:S08]  /*5b50*/  HMMA.16816.F32 R60, R164.reuse, R64, R76 ;  /* 0x00000040a43c723c */ /* 0x042ff0000000184c */
[C---:B------:R-:W-:Y:S01]  /*5b60*/  HMMA.16816.F32 R64, R164.reuse, R66, R80 ;  /* 0x00000042a440723c */ /* 0x040fe20000001850 */
[----:B------:R-:W1:Y:S07]  /*5b70*/  LDSM.16.MT88.4 R80, [R196+0x3800] ;  /* 0x00380000c450783b */ /* 0x000e6e0000004200 */
[----:B------:R-:W-:Y:S08]  /*5b80*/  HMMA.16816.F32 R88, R164, R90, R108 ;  /* 0x0000005aa458723c */ /* 0x000ff0000000186c */
[C---:B------:R-:W-:Y:S08]  /*5b90*/  HMMA.16816.F32 R32, R4.reuse, R8, R32 ;  /* 0x000000080420723c */ /* 0x040ff00000001820 */
[----:B------:R-:W-:Y:S01]  /*5ba0*/  HMMA.16816.F32 R24, R4, R10, R24 ;  /* 0x0000000a0418723c */ /* 0x000fe20000001818 */
[----:B------:R-:W-:Y:S07]  /*5bb0*/  LDSM.16.MT88.4 R4, [R195+0x7800] ;  /* 0x00780000c304783b */ /* 0x000fee0000004200 */
[C---:B-1----:R-:W-:Y:S01]  /*5bc0*/  HMMA.16816.F32 R76, R164.reuse, R80, R96 ;  /* 0x00000050a44c723c */ /* 0x042fe20000001860 */
[----:B------:R-:W1:Y:S07]  /*5bd0*/  LDSM.16.MT88.4 R96, [R192+0x5800] ;  /* 0x00580000c060783b */ /* 0x000e6e0000004200 */
[C---:B------:R-:W-:Y:S08]  /*5be0*/  HMMA.16816.F32 R80, R164.reuse, R82, R100 ;  /* 0x00000052a450723c */ /* 0x040ff00000001864 */
[C---:B------:R-:W-:Y:S01]  /*5bf0*/  HMMA.16816.F32 R100, R164.reuse, R104, R120 ;  /* 0x00000068a464723c */ /* 0x040fe20000001878 */
[----:B------:R-:W2:Y:S07]  /*5c00*/  LDSM.16.MT88.4 R120, [R195+0x5800] ;  /* 0x00580000c378783b */ /* 0x000eae0000004200 */
[C---:B------:R-:W-:Y:S08]  /*5c10*/  HMMA.16816.F32 R104, R164.reuse, R106, R124 ;  /* 0x0000006aa468723c */ /* 0x040ff0000000187c */
[C---:B-1----:R-:W-:Y:S01]  /*5c20*/  HMMA.16816.F32 R92, R164.reuse, R96, R112 ;  /* 0x00000060a45c723c */ /* 0x042fe20000001870 */
[----:B------:R-:W1:Y:S07]  /*5c30*/  LDSM.16.MT88.4 R112, [R196+0x5800] ;  /* 0x00580000c470783b */ /* 0x000e6e0000004200 */
[C---:B------:R-:W-:Y:S08]  /*5c40*/  HMMA.16816.F32 R96, R164.reuse, R98, R116 ;  /* 0x00000062a460723c */ /* 0x040ff00000001874 */
[C---:B--2---:R-:W-:Y:S01]  /*5c50*/  HMMA.16816.F32 R116, R164.reuse, R120, R136 ;  /* 0x00000078a474723c */ /* 0x044fe20000001888 */
[----:B------:R-:W2:Y:S07]  /*5c60*/  LDSM.16.MT88.4 R136, [R193+0x7800] ;  /* 0x00780000c188783b */ /* 0x000eae0000004200 */
[C---:B------:R-:W-:Y:S01]  /*5c70*/  HMMA.16816.F32 R120, R164.reuse, R122, R140 ;  /* 0x0000007aa478723c */ /* 0x040fe2000000188c */
[----:B------:R-:W3:Y:S07]  /*5c80*/  LDSM.16.MT88.4 R140, [R196+0x7800] ;  /* 0x00780000c48c783b */ /* 0x000eee0000004200 */
[C---:B-1----:R-:W-:Y:S01]  /*5c90*/  HMMA.16816.F32 R108, R164.reuse, R112, R128 ;  /* 0x00000070a46c723c */ /* 0x042fe20000001880 */
[----:B------:R-:W1:Y:S07]  /*5ca0*/  LDSM.16.MT88.4 R128, [R192+0x7800] ;  /* 0x00780000c080783b */ /* 0x000e6e0000004200 */
[C---:B------:R-:W-:Y:S08]  /*5cb0*/  HMMA.16816.F32 R112, R164.reuse, R114, R132 ;  /* 0x00000072a470723c */ /* 0x040ff00000001884 */
[C---:B--2---:R-:W-:Y:S08]  /*5cc0*/  HMMA.16816.F32 R132, R164.reuse, R136, R160 ;  /* 0x00000088a484723c */ /* 0x044ff000000018a0 */
[C---:B---3--:R-:W-:Y:S08]  /*5cd0*/  HMMA.16816.F32 R160, R164.reuse, R140, R20 ;  /* 0x0000008ca4a0723c */ /* 0x048ff00000001814 */
[C---:B------:R-:W-:Y:S08]  /*5ce0*/  HMMA.16816.F32 R136, R164.reuse, R138, R172 ;  /* 0x0000008aa488723c */ /* 0x040ff000000018ac */
        /* <DEDUP_REMOVED lines=10> */
.L_x_3840:
[----:B------:R-:W-:Y:S01]  /*5d90*/  SHF.R.S32.HI R0, RZ, 0x1f, R219 ;  /* 0x0000001fff007819 */ /* 0x000fe200000114db */
[----:B------:R-:W-:Y:S04]  /*5da0*/  DEPBAR.LE SB0, 0x0 ;  /* 0x000080000000791a */ /* 0x000fe80000000000 */
[----:B------:R-:W-:Y:S01]  /*5db0*/  WARPSYNC 0xffffffff ;  /* 0xffffffff00007948 */ /* 0x000fe20003800000 */
[----:B------:R-:W-:Y:S01]  /*5dc0*/  BAR.SYNC.DEFER_BLOCKING 0x0 ;  /* 0x0000000000007b1d */ /* 0x000fe20000010000 */
[----:B------:R-:W-:Y:S01]  /*5dd0*/  IMAD R0, R0, c[0x0][0x208], RZ ;  /* 0x0000820000007a24 */ /* 0x000fe200078e02ff */
[C---:B------:R-:W-:Y:S01]  /*5de0*/  IADD3 R14, P2, R222.reuse, 0x40, RZ ;  /* 0x00000040de0e7810 */ /* 0x040fe20007f5e0ff */
[C---:B------:R-:W-:Y:S01]  /*5df0*/  IMAD.WIDE.U32 R4, R219.reuse, c[0x0][0x208], RZ ;  /* 0x00008200db047a25 */ /* 0x040fe200078e00ff */
[----:B------:R-:W-:Y:S02]  /*5e00*/  IADD3 R15, P3, R222, 0x80, RZ ;  /* 0x00000080de0f7810 */ /* 0x000fe40007f7e0ff */
[-C--:B------:R-:W-:Y:S01]  /*5e10*/  IADD3.X R20, RZ, R226.reuse, RZ, P2, !PT ;  /* 0x000000e2ff147210 */ /* 0x080fe200017fe4ff */
[----:B------:R-:W-:Y:S01]  /*5e20*/  IMAD R0, R219, c[0x0][0x20c], R0 ;  /* 0x00008300db007a24 */ /* 0x000fe200078e0200 */
[C---:B------:R-:W-:Y:S02]  /*5e30*/  SHF.L.U32 R3, R4.reuse, 0x6, RZ ;  /* 0x0000000604037819 */ /* 0x040fe400000006ff */
[----:B------:R-:W-:Y:S02]  /*5e40*/  IADD3.X R21, RZ, R226, RZ, P3, !PT ;  /* 0x000000e2ff157210 */ /* 0x000fe40001ffe4ff */
[----:B------:R-:W-:Y:S02]  /*5e50*/  IADD3 R0, R5, R0, RZ ;  /* 0x0000000005007210 */ /* 0x000fe40007ffe0ff */
[C---:B------:R-:W-:Y:S02]  /*5e60*/  IADD3 R2, P1, R3.reuse, R222, RZ ;  /* 0x000000de03027210 */ /* 0x040fe40007f3e0ff */
[----:B------:R-:W-:Y:S02]  /*5e70*/  SHF.L.U64.HI R0, R4, 0x6, R0 ;  /* 0x0000000604007819 */ /* 0x000fe40000010200 */
[----:B------:R-:W-:Y:S02]  /*5e80*/  IADD3 R4, P0, R3, R14, RZ ;  /* 0x0000000e03047210 */ /* 0x000fe40007f1e0ff */
[C---:B------:R-:W-:Y:S02]  /*5e90*/  IADD3.X R5, R0.reuse, R226, RZ, P1, !PT ;  /* 0x000000e200057210 */ /* 0x040fe40000ffe4ff */
[----:B------:R-:W-:Y:S02]  /*5ea0*/  IADD3.X R8, R0, R20, RZ, P0, !PT ;  /* 0x0000001400087210 */ /* 0x000fe400007fe4ff */
[----:B------:R-:W-:Y:S01]  /*5eb0*/  LEA R12, P1, R4, c[0x0][0x1f8], 0x1 ;  /* 0x00007e00040c7a11 */ /* 0x000fe200078208ff */
[----:B------:R-:W-:Y:S01]  /*5ec0*/  LDSM.16.M88.4 R32, [R198] ;  /* 0x00000000c620783b */ /* 0x000fe20000000200 */
[----:B------:R-:W-:Y:S02]  /*5ed0*/  ISETP.GE.AND P0, PT, R234, c[0x0][0x1d4], PT ;  /* 0x00007500ea007a0c */ /* 0x000fe40003f06270 */
[----:B------:R-:W-:Y:S02]  /*5ee0*/  LEA R6, P2, R2, c[0x0][0x1f8], 0x1 ;  /* 0x00007e0002067a11 */ /* 0x000fe400078408ff */
[----:B------:R-:W-:Y:S02]  /*5ef0*/  LEA.HI.X R13, R4, c[0x0][0x1fc], R8, 0x1, P1 ;  /* 0x00007f00040d7a11 */ /* 0x000fe400008f0c08 */
[----:B------:R-:W1:Y:S01]  /*5f00*/  LDSM.16.M88.4 R8, [R151] ;  /* 0x000000009708783b */ /* 0x000e620000000200 */
[----:B------:R-:W-:Y:S02]  /*5f10*/  ISETP.GE.AND P1, PT, R237, c[0x0][0x1d4], PT ;  /* 0x00007500ed007a0c */ /* 0x000fe40003f26270 */
[----:B------:R-:W-:Y:S02]  /*5f20*/  LEA.HI.X R7, R2, c[0x0][0x1fc], R5, 0x1, P2 ;  /* 0x00007f0002077a11 */ /* 0x000fe400010f0c05 */
[----:B------:R-:W-:Y:S02]  /*5f30*/  ISETP.GE.AND P2, PT, R236, c[0x0][0x1d4], PT ;  /* 0x00007500ec007a0c */ /* 0x000fe40003f46270 */
[----:B------:R-:W2:Y:S01]  /*5f40*/  LDSM.16.M88.4 R16, [R151+0x800] ;  /* 0x000800009710783b */ /* 0x000ea20000000200 */
[C---:B------:R-:W-:Y:S04]  /*5f50*/  IADD3 R2, P4, R3.reuse, R15, RZ ;  /* 0x0000000f03027210 */ /* 0x040fe80007f9e0ff */
[----:B------:R-:W-:Y:S02]  /*5f60*/  LEA R4, P3, R2, c[0x0][0x1f8], 0x1 ;  /* 0x00007e0002047a11 */ /* 0x000fe400078608ff */
[----:B------:R-:W3:Y:S01]  /*5f70*/  LDSM.16.M88.4 R24, [R151+0x1000] ;  /* 0x001000009718783b */ /* 0x000ee20000000200 */
[----:B------:R-:W-:Y:S04]  /*5f80*/  IADD3.X R5, R0, R21, RZ, P4, !PT ;  /* 0x0000001500057210 */ /* 0x000fe800027fe4ff */
[----:B------:R-:W-:Y:S02]  /*5f90*/  LEA.HI.X R5, R2, c[0x0][0x1fc], R5, 0x1, P3 ;  /* 0x00007f0002057a11 */ /* 0x000fe400018f0c05 */
[----:B------:R-:W4:Y:S07]  /*5fa0*/  LDSM.16.M88.4 R168, [R151+0x1800] ;  /* 0x0018000097a8783b */ /* 0x000f2e0000000200 */
[----:B------:R-:W-:Y:S07]  /*5fb0*/  LDSM.16.M88.4 R172, [R199] ;  /* 0x00000000c7ac783b */ /* 0x000fee0000000200 */
[----:B------:R-:W5:Y:S07]  /*5fc0*/  LDSM.16.M88.4 R176, [R202] ;  /* 0x00000000cab0783b */ /* 0x000f6e0000000200 */
[----:B------:R-:W1:Y:S07]  /*5fd0*/  LDSM.16.M88.4 R180, [R217] ;  /* 0x00000000d9b4783b */ /* 0x000e6e0000000200 */
[----:B------:R-:W1:Y:S07]  /*5fe0*/  LDSM.16.M88.4 R184, [R216] ;  /* 0x00000000d8b8783b */ /* 0x000e6e0000000200 */
[----:B------:R-:W1:Y:S07]  /*5ff0*/  LDSM.16.M88.4 R188, [R215] ;  /* 0x00000000d7bc783b */ /* 0x000e6e0000000200 */
[----:B------:R-:W-:Y:S01]  /*6000*/  @!PT LDS RZ, [RZ] ;  /* 0x00000000fffff984 */ /* 0x000fe20000000800 */
[----:B------:R-:W-:Y:S01]  /*6010*/  @!PT LDS RZ, [RZ] ;  /* 0x00000000fffff984 */ /* 0x000fe20000000800 */
[----:B------:R-:W-:Y:S01]  /*6020*/  @!PT LDS RZ, [RZ] ;  /* 0x00000000fffff984 */ /* 0x000fe20000000800 */
[----:B------:R2:W-:Y:S07]  /*6030*/  LDGSTS.E.BYPASS.LTC128B.128 [R218+0x100], [R6.64], !P0 ;  /* 0x0010000006da7fae */ /* 0x0005ee000c101d46 */
[----:B------:R1:W-:Y:S07]  /*6040*/  LDGSTS.E.BYPASS.LTC128B.128 [R218+0x2100], [R12.64], !P1 ;  /* 0x021000000cda7fae */ /* 0x0003ee000c901d46 */
[----:B------:R1:W-:Y:S01]  /*6050*/  LDGSTS.E.BYPASS.LTC128B.128 [R218+0x4100], [R4.64], !P2 ;  /* 0x0410000004da7fae */ /* 0x0003e2000d101d46 */
[----:B--2---:R-:W-:Y:S02]  /*6060*/  IADD3 R7, P3, R222, 0xc0, RZ ;  /* 0x000000c0de077810 */ /* 0x004fe40007f7e0ff */
[----:B------:R-:W-:Y:S02]  /*6070*/  MOV R6, c[0x0][0x208] ;  /* 0x0000820000067a02 */ /* 0x000fe40000000f00 */
[----:B------:R-:W-:Y:S02]  /*6080*/  IADD3.X R22, RZ, R226, RZ, P3, !PT ;  /* 0x000000e2ff167210 */ /* 0x000fe40001ffe4ff */
[----:B------:R-:W-:Y:S02]  /*6090*/  ISETP.GE.AND P3, PT, R238, c[0x0][0x1d4], PT ;  /* 0x00007500ee007a0c */ /* 0x000fe40003f66270 */
        /* <DEDUP_REMOVED lines=9> */
[----:B------:R-:W-:Y:S02]  /*6130*/  LEA R12, P5, R6, c[0x0][0x1f8], 0x1 ;  /* 0x00007e00060c7a11 */ /* 0x000fe400078a08ff */
        /* <DEDUP_REMOVED lines=19> */
[C---:B------:R-:W-:Y:S02]  /*6270*/  ISETP.GT.AND P4, PT, R219.reuse, R242, PT ;  /* 0x000000f2db00720c */ /* 0x040fe40003f84270 */
[----:B------:R-:W-:Y:S01]  /*6280*/  IADD3 R219, R219, -0x1, RZ ;  /* 0xffffffffdbdb7810 */ /* 0x000fe20007ffe0ff */
[----:B------:R2:W-:Y:S01]  /*6290*/  LDGSTS.E.BYPASS.LTC128B.128 [R218+0x7100], [R2.64], !P3 ;  /* 0x0710000002da7fae */ /* 0x0005e2000d901d46 */
[C---:B-1----:R-:W-:Y:S06]  /*62a0*/  HMMA.16816.F32 R12, R32.reuse, R16, RZ ;  /* 0x00000010200c723c */ /* 0x042fec00000018ff */
[----:B------:R-:W0:Y:S03]  /*62b0*/  LDGDEPBAR ;  /* 0x00000000000079af */ /* 0x000e260000000000 */
[----:B------:R-:W-:Y:S01]  /*62c0*/  @P4 SHF.R.S32.HI R0, RZ, 0x1f, R219 ;  /* 0x0000001fff004819 */ /* 0x000fe200000114db */
[C---:B------:R-:W-:Y:S04]  /*62d0*/  HMMA.16816.F32 R16, R32.reuse, R18, RZ ;  /* 0x000000122010723c */ /* 0x040fe800000018ff */
[----:B------:R-:W-:Y:S04]  /*62e0*/  @P4 IMAD R0, R0, c[0x0][0x1e0], RZ ;  /* 0x0000780000004a24 */ /* 0x000fe800078e02ff */
[C---:B---3--:R-:W-:Y:S01]  /*62f0*/  HMMA.16816.F32 R20, R32.reuse, R24, RZ ;  /* 0x000000182014723c */ /* 0x048fe200000018ff */
[----:B------:R-:W-:Y:S07]  /*6300*/  @P4 IMAD R0, R219, c[0x0][0x1e4], R0 ;  /* 0x00007900db004a24 */ /* 0x000fee00078e0200 */
[C---:B------:R-:W-:Y:S08]  /*6310*/  HMMA.16816.F32 R24, R32.reuse, R26, RZ ;  /* 0x0000001a2018723c */ /* 0x040ff000000018ff */
[C---:B----4-:R-:W-:Y:S08]  /*6320*/  HMMA.16816.F32 R28, R32.reuse, R168, RZ ;  /* 0x000000a8201c723c */ /* 0x050ff000000018ff */
[----:B------:R-:W-:Y:S01]  /*6330*/  HMMA.16816.F32 R32, R32, R170, RZ ;  /* 0x000000aa2020723c */ /* 0x000fe200000018ff */
[----:B------:R-:W-:Y:S07]  /*6340*/  LDSM.16.M88.4 R168, [R201] ;  /* 0x00000000c9a8783b */ /* 0x000fee0000000200 */
[C---:B-----5:R-:W-:Y:S08]  /*6350*/  HMMA.16816.F32 R4, R172.reuse, R176, R4 ;  /* 0x000000b0ac04723c */ /* 0x060ff00000001804 */
        /* <DEDUP_REMOVED lines=14> */
[C---:B---3--:R-:W-:Y:S08]  /*6440*/  HMMA.16816.F32 R12, R168.reuse, R180, R12 ;  /* 0x000000b4a80c723c */ /* 0x048ff0000000180c */
[C---:B------:R-:W-:Y:S01]  /*6450*/  HMMA.16816.F32 R16, R168.reuse, R182, R16 ;  /* 0x000000b6a810723c */ /* 0x040fe20000001810 */
[----:B------:R-:W-:Y:S07]  /*6460*/  LDSM.16.M88.4 R180, [R194+0x800] ;  /* 0x00080000c2b4783b */ /* 0x000fee0000000200 */
[C---:B----4-:R-:W-:Y:S08]  /*6470*/  HMMA.16816.F32 R20, R168.reuse, R172, R20 ;  /* 0x000000aca814723c */ /* 0x050ff00000001814 */
[C---:B------:R-:W-:Y:S01]  /*6480*/  HMMA.16816.F32 R24, R168.reuse, R174, R24 ;  /* 0x000000aea818723c */ /* 0x040fe20000001818 */
[----:B------:R-:W1:Y:S07]  /*6490*/  LDSM.16.M88.4 R172, [R200] ;  /* 0x00000000c8ac783b */ /* 0x000e6e0000000200 */
[C---:B------:R-:W-:Y:S08]  /*64a0*/  HMMA.16816.F32 R28, R168.reuse, R184, R28 ;  /* 0x000000b8a81c723c */ /* 0x040ff0000000181c */
[----:B------:R-:W-:Y:S01]  /*64b0*/  HMMA.16816.F32 R32, R168, R186, R32 ;  /* 0x000000baa820723c */ /* 0x000fe20000001820 */
[----:B------:R-:W3:Y:S07]  /*64c0*/  LDSM.16.M88.4 R168, [R194+0x1000] ;  /* 0x00100000c2a8783b */ /* 0x000eee0000000200 */
[----:B------:R-:W4:Y:S01]  /*64d0*/  LDSM.16.M88.4 R184, [R194+0x1800] ;  /* 0x00180000c2b8783b */ /* 0x000f220000000200 */
        /* <DEDUP_REMOVED lines=9> */
[C---:B----4-:R-:W-:Y:S08]  /*6570*/  HMMA.16816.F32 R28, R172.reuse, R184, R28 ;  /* 0x000000b8ac1c723c */ /* 0x050ff0000000181c */
[----:B------:R-:W-:Y:S01]  /*6580*/  HMMA.16816.F32 R32, R172, R186, R32 ;  /* 0x000000baac20723c */ /* 0x000fe20000001820 */
[----:B------:R-:W3:Y:S07]  /*6590*/  LDSM.16.M88.4 R172, [R151+0x3000] ;  /* 0x0030000097ac783b */ /* 0x000eee0000000200 */
[----:B------:R-:W4:Y:S01]  /*65a0*/  LDSM.16.M88.4 R184, [R151+0x3800] ;  /* 0x0038000097b8783b */ /* 0x000f220000000200 */
        /* <DEDUP_REMOVED lines=9> */
[C---:B----4-:R-:W-:Y:S08]  /*6640*/  HMMA.16816.F32 R28, R168.reuse, R184, R28 ;  /* 0x000000b8a81c723c */ /* 0x050ff0000000181c */
[----:B------:R-:W-:Y:S01]  /*6650*/  HMMA.16816.F32 R32, R168, R186, R32 ;  /* 0x000000baa820723c */ /* 0x000fe20000001820 */
[----:B------:R-:W3:Y:S07]  /*6660*/  LDSM.16.M88.4 R168, [R212] ;  /* 0x00000000d4a8783b */ /* 0x000eee0000000200 */
[----:B------:R-:W4:Y:S01]  /*6670*/  LDSM.16.M88.4 R184, [R211] ;  /* 0x00000000d3b8783b */ /* 0x000f220000000200 */
        /* <DEDUP_REMOVED lines=129> */
[----:B------:R-:W5:Y:S01]  /*6e90*/  LDSM.16.M88.4 R184, [R194+0x7800] ;  /* 0x00780000c2b8783b */ /* 0x000f620000000200 */
[C---:B-1----:R-:W-:Y:S01]  /*6ea0*/  HMMA.16816.F32 R4, R176.reuse, R180, R4 ;  /* 0x000000b4b004723c */ /* 0x042fe20000001804 */
[----:B------:R-:W-:Y:S05]  /*6eb0*/  DEPBAR.LE SB0, 0x0 ;  /* 0x000080000000791a */ /* 0x000fea0000000000 */
[----:B------:R-:W-:Y:S02]  /*6ec0*/  BAR.SYNC.DEFER_BLOCKING 0x0 ;  /* 0x0000000000007b1d */ /* 0x000fe40000010000 */
[C---:B------:R-:W-:Y:S08]  /*6ed0*/  HMMA.16816.F32 R8, R176.reuse, R182, R8 ;  /* 0x000000b6b008723c */ /* 0x040ff00000001808 */
[C---:B---3--:R-:W-:Y:S08]  /*6ee0*/  HMMA.16816.F32 R12, R176.reuse, R172, R12 ;  /* 0x000000acb00c723c */ /* 0x048ff0000000180c */
[C---:B------:R-:W-:Y:S04]  /*6ef0*/  HMMA.16816.F32 R16, R176.reuse, R174, R16 ;  /* 0x000000aeb010723c */ /* 0x040fe80000001810 */
[----:B--2---:R-:W-:Y:S04]  /*6f00*/  FMNMX.FTZ R3, R4, R149, !PT ;  /* 0x0000009504037209 */ /* 0x004fe80007810000 */
[C---:B----4-:R-:W-:Y:S04]  /*6f10*/  HMMA.16816.F32 R20, R176.reuse, R168, R20 ;  /* 0x000000a8b014723c */ /* 0x050fe80000001814 */
[----:B------:R-:W-:Y:S03]  /*6f20*/  FMNMX.FTZ R3, R5, R3, !PT ;  /* 0x0000000305037209 */ /* 0x000fe60007810000 */
[----:B------:R-:W-:Y:S01]  /*6f30*/  @P4 IMAD.WIDE.U32 R168, R219, c[0x0][0x1e0], RZ ;  /* 0x00007800dba84a25 */ /* 0x000fe200078e00ff */
[C---:B------:R-:W-:Y:S04]  /*6f40*/  HMMA.16816.F32 R24, R176.reuse, R170, R24 ;  /* 0x000000aab018723c */ /* 0x040fe80000001818 */
[----:B------:R-:W-:Y:S02]  /*6f50*/  FMNMX.FTZ R148, R8, R3, !PT ;  /* 0x0000000308947209 */ /* 0x000fe40007810000 */
[----:B------:R-:W-:Y:S02]  /*6f60*/  @P4 IADD3 R0, R169, R0, RZ ;  /* 0x00000000a9004210 */ /* 0x000fe40007ffe0ff */
[C---:B-----5:R-:W-:Y:S01]  /*6f70*/  HMMA.16816.F32 R28, R176.reuse, R184, R28 ;  /* 0x000000b8b01c723c */ /* 0x060fe2000000181c */
[----:B------:R-:W-:Y:S03]  /*6f80*/  @P4 MOV R3, c[0x0][0x1e0] ;  /* 0x0000780000034a02 */ /* 0x000fe60000000f00 */
[----:B------:R-:W-:Y:S02]  /*6f90*/  FMNMX.FTZ R169, R9, R148, !PT ;  /* 0x0000009409a97209 */ /* 0x000fe40007810000 */
[----:B------:R-:W-:Y:S02]  /*6fa0*/  @P4 SHF.L.U32 R2, R168, 0x6, RZ ;  /* 0x00000006a8024819 */ /* 0x000fe400000006ff */
[----:B------:R-:W-:Y:S01]  /*6fb0*/  HMMA.16816.F32 R32, R176, R186, R32 ;  /* 0x000000bab020723c */ /* 0x000fe20000001820 */
[----:B------:R-:W-:Y:S03]  /*6fc0*/  @P4 MOV R171, c[0x0][0x1e4] ;  /* 0x0000790000ab4a02 */ /* 0x000fe60000000f00 */
[----:B------:R-:W-:Y:S02]  /*6fd0*/  @P4 IADD3 R148, P6, R2, R220, RZ ;  /* 0x000000dc02944210 */ /* 0x000fe40007fde0ff */
[----:B------:R-:W-:Y:S02]  /*6fe0*/  FMNMX.FTZ R169, R12, R169, !PT ;  /* 0x000000a90ca97209 */ /* 0x000fe40007810000 */
[----:B------:R-:W-:Y:S04]  /*6ff0*/  @P4 SHF.L.U64.HI R0, R168, 0x6, R0 ;  /* 0x00000006a8004819 */ /* 0x000fe80000010200 */
[----:B------:R-:W-:Y:S02]  /*7000*/  @P4 LEA R168, P5, R3, R2, 0x5 ;  /* 0x0000000203a84211 */ /* 0x000fe400078a28ff */
[----:B------:R-:W-:Y:S02]  /*7010*/  @P4 IADD3.X R172, R0, R224, RZ, P6, !PT ;  /* 0x000000e000ac4210 */ /* 0x000fe400037fe4ff */
[C---:B------:R-:W-:Y:S02]  /*7020*/  @P4 LEA R182, P6, R148.reuse, c[0x0][0x1c8], 0x1 ;  /* 0x0000720094b64a11 */ /* 0x040fe400078c08ff */
[----:B------:R-:W-:Y:S02]  /*7030*/  FMNMX.FTZ R170, R13, R169, !PT ;  /* 0x000000a90daa7209 */ /* 0x000fe40007810000 */
[----:B------:R-:W-:Y:S02]  /*7040*/  @P4 LEA.HI.X R183, R148, c[0x0][0x1cc], R172, 0x1, P6 ;  /* 0x0000730094b74a11 */ /* 0x000fe400030f0cac */
[----:B------:R-:W-:Y:S02]  /*7050*/  @P4 LEA.HI.X R169, R3, R0, R171, 0x5, P5 ;  /* 0x0000000003a94211 */ /* 0x000fe400028f2cab */
[----:B------:R-:W-:Y:S01]  /*7060*/  FMNMX.FTZ R3, R16, R170, !PT ;  /* 0x000000aa10037209 */ /* 0x000fe20007810000 */
[----:B------:R-:W-:Y:S01]  /*7070*/  @!PT LDS RZ, [RZ] ;  /* 0x00000000fffff984 */ /* 0x000fe20000000800 */
[----:B------:R-:W-:Y:S01]  /*7080*/  @!PT LDS RZ, [RZ] ;  /* 0x00000000fffff984 */ /* 0x000fe20000000800 */
[----:B------:R-:W-:Y:S01]  /*7090*/  @!PT LDS RZ, [RZ] ;  /* 0x00000000fffff984 */ /* 0x000fe20000000800 */
[----:B------:R1:W-:Y:S01]  /*70a0*/  @P4 LDGSTS.E.BYPASS.LTC128B.128 [R218+0x8100], [R182.64], !P0 ;  /* 0x08100000b6da4fae */ /* 0x0003e2000c101d46 */
[----:B------:R-:W-:Y:S02]  /*70b0*/  FMNMX.FTZ R148, R6, R150, !PT ;  /* 0x0000009606947209 */ /* 0x000fe40007810000 */
[----:B------:R-:W-:Y:S02]  /*70c0*/  @P4 IADD3 R174, P5, R220, 0x40, RZ ;  /* 0x00000040dcae4810 */ /* 0x000fe40007fbe0ff */
[----:B------:R-:W-:Y:S02]  /*70d0*/  FMNMX.FTZ R170, R7, R148, !PT ;  /* 0x0000009407aa7209 */ /* 0x000fe40007810000 */
[----:B------:R-:W-:Y:S02]  /*70e0*/  FMNMX.FTZ R148, R17, R3, !PT ;  /* 0x0000000311947209 */ /* 0x000fe40007810000 */
[----:B------:R-:W-:Y:S02]  /*70f0*/  FMNMX.FTZ R170, R10, R170, !PT ;  /* 0x000000aa0aaa7209 */ /* 0x000fe40007810000 */
[----:B------:R-:W-:Y:S02]  /*7100*/  FMNMX.FTZ R148, R20, R148, !PT ;  /* 0x0000009414947209 */ /* 0x000fe40007810000 */
[----:B------:R-:W-:Y:S02]  /*7110*/  @P4 IADD3 R3, P6, R2, R174, RZ ;  /* 0x000000ae02034210 */ /* 0x000fe40007fde0ff */
[----:B------:R-:W-:Y:S02]  /*7120*/  FMNMX.FTZ R148, R21, R148, !PT ;  /* 0x0000009415947209 */ /* 0x000fe40007810000 */
[----:B------:R-:W-:Y:S02]  /*7130*/  @P4 IADD3.X R173, RZ, R224, RZ, P5, !PT ;  /* 0x000000e0ffad4210 */ /* 0x000fe40002ffe4ff */
[----:B------:R-:W-:Y:S02]  /*7140*/  FMNMX.FTZ R170, R11, R170, !PT ;  /* 0x000000aa0baa7209 */ /* 0x000fe40007810000 */
[C---:B------:R-:W-:Y:S02]  /*7150*/  @P4 LEA R180, P5, R3.reuse, c[0x0][0x1c8], 0x1 ;  /* 0x0000720003b44a11 */ /* 0x040fe400078a08ff */
[----:B------:R-:W-:Y:S02]  /*7160*/  FMNMX.FTZ R148, R24, R148, !PT ;  /* 0x0000009418947209 */ /* 0x000fe40007810000 */
[----:B------:R-:W-:Y:S02]  /*7170*/  @P4 IADD3.X R171, R0, R173, RZ, P6, !PT ;  /* 0x000000ad00ab4210 */ /* 0x000fe400037fe4ff */
[----:B------:R-:W-:Y:S02]  /*7180*/  @P4 IADD3 R172, P6, R220, 0x80, RZ ;  /* 0x00000080dcac4810 */ /* 0x000fe40007fde0ff */
[----:B------:R-:W-:Y:S02]  /*7190*/  FMNMX.FTZ R170, R14, R170, !PT ;  /* 0x000000aa0eaa7209 */ /* 0x000fe40007810000 */
[----:B------:R-:W-:Y:S02]  /*71a0*/  @P4 LEA.HI.X R181, R3, c[0x0][0x1cc], R171, 0x1, P5 ;  /* 0x0000730003b54a11 */ /* 0x000fe400028f0cab */
[----:B------:R-:W-:Y:S02]  /*71b0*/  FMNMX.FTZ R148, R25, R148, !PT ;  /* 0x0000009419947209 */ /* 0x000fe40007810000 */
[----:B------:R-:W-:Y:S01]  /*71c0*/  @P4 IADD3 R3, P5, R2, R172, RZ ;  /* 0x000000ac02034210 */ /* 0x000fe20007fbe0ff */
[----:B------:R2:W-:Y:S01]  /*71d0*/  @P4 LDGSTS.E.BYPASS.LTC128B.128 [R218+0xa100], [R180.64], !P1 ;  /* 0x0a100000b4da4fae */ /* 0x0005e2000c901d46 */
[----:B------:R-:W-:Y:S02]  /*71e0*/  @P4 IADD3.X R171, RZ, R224, RZ, P6, !PT ;  /* 0x000000e0ffab4210 */ /* 0x000fe400037fe4ff */
[----:B------:R-:W-:Y:S02]  /*71f0*/  FMNMX.FTZ R170, R15, R170, !PT ;  /* 0x000000aa0faa7209 */ /* 0x000fe40007810000 */
[C---:B------:R-:W-:Y:S02]  /*7200*/  @P4 LEA R178, P6, R3.reuse, c[0x0][0x1c8], 0x1 ;  /* 0x0000720003b24a11 */ /* 0x040fe400078c08ff */
[----:B------:R-:W-:Y:S02]  /*7210*/  FMNMX.FTZ R148, R28, R148, !PT ;  /* 0x000000941c947209 */ /* 0x000fe40007810000 */
[----:B------:R-:W-:Y:S02]  /*7220*/  @P4 IADD3.X R176, R0, R171, RZ, P5, !PT ;  /* 0x000000ab00b04210 */ /* 0x000fe40002ffe4ff */
[----:B------:R-:W-:Y:S02]  /*7230*/  FMNMX.FTZ R175, R18, R170, !PT ;  /* 0x000000aa12af7209 */ /* 0x000fe40007810000 */
[----:B------:R-:W-:Y:S02]  /*7240*/  @P4 IADD3 R170, P5, R220, 0xc0, RZ ;  /* 0x000000c0dcaa4810 */ /* 0x000fe40007fbe0ff */
[----:B------:R-:W-:Y:S02]  /*7250*/  @P4 LEA.HI.X R179, R3, c[0x0][0x1cc], R176, 0x1, P6 ;  /* 0x0000730003b34a11 */ /* 0x000fe400030f0cb0 */
[----:B------:R-:W-:Y:S02]  /*7260*/  FMNMX.FTZ R3, R29, R148, !PT ;  /* 0x000000941d037209 */ /* 0x000fe40007810000 */
[----:B------:R-:W-:Y:S01]  /*7270*/  FMNMX.FTZ R176, R19, R175, !PT ;  /* 0x000000af13b07209 */ /* 0x000fe20007810000 */
[----:B------:R3:W-:Y:S01]  /*7280*/  @P4 LDGSTS.E.BYPASS.LTC128B.128 [R218+0xc100], [R178.64], !P2 ;  /* 0x0c100000b2da4fae */ /* 0x0007e2000d101d46 */
[----:B------:R-:W-:Y:S02]  /*7290*/  @P4 IADD3 R2, P6, R2, R170, RZ ;  /* 0x000000aa02024210 */ /* 0x000fe40007fde0ff */
[----:B------:R-:W-:Y:S02]  /*72a0*/  @P4 IADD3.X R175, RZ, R224, RZ, P5, !PT ;  /* 0x000000e0ffaf4210 */ /* 0x000fe40002ffe4ff */
[----:B------:R-:W-:Y:S02]  /*72b0*/  FMNMX.FTZ R3, R32, R3, !PT ;  /* 0x0000000320037209 */ /* 0x000fe40007810000 */
[----:B------:R-:W-:Y:S02]  /*72c0*/  FMNMX.FTZ R148, R22, R176, !PT ;  /* 0x000000b016947209 */ /* 0x000fe40007810000 */
[----:B------:R-:W-:Y:S02]  /*72d0*/  @P4 LEA R176, P5, R2, c[0x0][0x1c8], 0x1 ;  /* 0x0000720002b04a11 */ /* 0x000fe400078a08ff */
[----:B------:R-:W-:Y:S02]  /*72e0*/  @P4 IADD3.X R0, R0, R175, RZ, P6, !PT ;  /* 0x000000af00004210 */ /* 0x000fe400037fe4ff */
[----:B------:R-:W-:Y:S02]  /*72f0*/  FMNMX.FTZ R3, R33, R3, !PT ;  /* 0x0000000321037209 */ /* 0x000fe40007810000 */
[----:B------:R-:W-:Y:S02]  /*7300*/  FMNMX.FTZ R148, R23, R148, !PT ;  /* 0x0000009417947209 */ /* 0x000fe40007810000 */
[----:B------:R-:W-:Y:S02]  /*7310*/  @P4 LEA.HI.X R177, R2, c[0x0][0x1cc], R0, 0x1, P5 ;  /* 0x0000730002b14a11 */ /* 0x000fe400028f0c00 */
[----:B------:R-:W4:Y:S01]  /*7320*/  SHFL.BFLY PT, R2, R3, 0x2, 0x1f ;  /* 0x0c401f0003027f89 */ /* 0x000f2200000e0000 */
[----:B------:R-:W-:Y:S02]  /*7330*/  FMNMX.FTZ R0, R26, R148, !PT ;  /* 0x000000941a007209 */ /* 0x000fe40007810000 */
[C---:B------:R-:W-:Y:S02]  /*7340*/  @P4 IADD3 R174, P5, R168.reuse, R174, RZ ;  /* 0x000000aea8ae4210 */ /* 0x040fe40007fbe0ff */
[----:B------:R-:W-:Y:S02]  /*7350*/  FMNMX.FTZ R0, R27, R0, !PT ;  /* 0x000000001b007209 */ /* 0x000fe40007810000 */
[----:B------:R-:W-:Y:S01]  /*7360*/  @P4 IADD3 R172, P6, R168, R172, RZ ;  /* 0x000000aca8ac4210 */ /* 0x000fe20007fde0ff */
[----:B------:R3:W-:Y:S01]  /*7370*/  @P4 LDGSTS.E.BYPASS.LTC128B.128 [R218+0xe100], [R176.64], !P3 ;  /* 0x0e100000b0da4fae */ /* 0x0007e2000d901d46 */
[----:B------:R-:W-:Y:S02]  /*7380*/  FMNMX.FTZ R0, R30, R0, !PT ;  /* 0x000000001e007209 */ /* 0x000fe40007810000 */
[----:B------:R-:W-:Y:S02]  /*7390*/  @P4 IADD3.X R184, R169, R173, RZ, P5, !PT ;  /* 0x000000ada9b84210 */ /* 0x000fe40002ffe4ff */
[----:B------:R-:W-:Y:S02]  /*73a0*/  FMNMX.FTZ R0, R31, R0, !PT ;  /* 0x000000001f007209 */ /* 0x000fe40007810000 */
[----:B------:R-:W-:Y:S02]  /*73b0*/  @P4 IADD3 R173, P5, R168, R170, RZ ;  /* 0x000000aaa8ad4210 */ /* 0x000fe40007fbe0ff */
[----:B------:R-:W-:Y:S02]  /*73c0*/  FMNMX.FTZ R0, R34, R0, !PT ;  /* 0x0000000022007209 */ /* 0x000fe40007810000 */
[----:B------:R-:W-:Y:S02]  /*73d0*/  @P4 IADD3.X R185, R169, R171, RZ, P6, !PT ;  /* 0x000000aba9b94210 */ /* 0x000fe400037fe4ff */
[----:B------:R-:W-:Y:S02]  /*73e0*/  FMNMX.FTZ R0, R35, R0, !PT ;  /* 0x0000000023007209 */ /* 0x000fe40007810000 */
[----:B------:R-:W-:Y:S02]  /*73f0*/  @P4 IADD3.X R175, R169, R175, RZ, P5, !PT ;  /* 0x000000afa9af4210 */ /* 0x000fe40002ffe4ff */
[----:B----4-:R-:W-:Y:S02]  /*7400*/  FMNMX.FTZ R3, R3, R2, !PT ;  /* 0x0000000203037209 */ /* 0x010fe40007810000 */
[----:B------:R-:W4:Y:S07]  /*7410*/  SHFL.BFLY PT, R2, R0, 0x2, 0x1f ;  /* 0x0c401f0000027f89 */ /* 0x000f2e00000e0000 */
[----:B------:R-:W5:Y:S01]  /*7420*/  SHFL.BFLY PT, R148, R3, 0x1, 0x1f ;  /* 0x0c201f0003947f89 */ /* 0x000f6200000e0000 */
[----:B----4-:R-:W-:Y:S02]  /*7430*/  FMNMX.FTZ R0, R0, R2, !PT ;  /* 0x0000000200007209 */ /* 0x010fe40007810000 */
[----:B-----5:R-:W-:Y:S04]  /*7440*/  FMNMX.FTZ R148, R3, R148, !PT ;  /* 0x0000009403947209 */ /* 0x020fe80007810000 */
[----:B------:R-:W4:Y:S01]  /*7450*/  SHFL.BFLY PT, R3, R0, 0x1, 0x1f ;  /* 0x0c201f0000037f89 */ /* 0x000f2200000e0000 */
[----:B------:R-:W-:Y:S01]  /*7460*/  FADD.FTZ R2, -R148, R149 ;  /* 0x0000009594027221 */ /* 0x000fe20000010100 */
[----:B------:R-:W-:Y:S04]  /*7470*/  @P4 IADD3 R149, P6, R168, R220, RZ ;  /* 0x000000dca8954210 */ /* 0x000fe80007fde0ff */
[----:B------:R-:W-:Y:S02]  /*7480*/  @P4 LEA R170, P5, R149, c[0x0][0x1c8], 0x1 ;  /* 0x0000720095aa4a11 */ /* 0x000fe400078a08ff */
[----:B------:R-:W-:Y:S04]  /*7490*/  @P4 IADD3.X R169, R169, R224, RZ, P6, !PT ;  /* 0x000000e0a9a94210 */ /* 0x000fe800037fe4ff */
[----:B------:R-:W-:Y:S02]  /*74a0*/  @P4 LEA.HI.X R171, R149, c[0x0][0x1cc], R169, 0x1, P5 ;  /* 0x0000730095ab4a11 */ /* 0x000fe400028f0ca9 */
[C---:B------:R-:W-:Y:S03]  /*74b0*/  @P4 LEA R168, P5, R174.reuse, c[0x0][0x1c8], 0x1 ;  /* 0x00007200aea84a11 */ /* 0x040fe600078a08ff */
[----:B------:R5:W-:Y:S01]  /*74c0*/  @P4 LDGSTS.E.BYPASS.LTC128B.128 [R218+0x9100], [R170.64], !P0 ;  /* 0x09100000aada4fae */ /* 0x000be2000c101d46 */
[----:B------:R-:W-:Y:S02]  /*74d0*/  @P4 LEA.HI.X R169, R174, c[0x0][0x1cc], R184, 0x1, P5 ;  /* 0x00007300aea94a11 */ /* 0x000fe400028f0cb8 */
[----:B----4-:R-:W-:Y:S01]  /*74e0*/  FMNMX.FTZ R3, R0, R3, !PT ;  /* 0x0000000300037209 */ /* 0x010fe20007810000 */
[----:B------:R-:W-:Y:S03]  /*74f0*/  FMUL.FTZ R0, R2, c[0x0][0x2d0] ;  /* 0x0000b40002007a20 */ /* 0x000fe60000410000 */
[----:B------:R5:W-:Y:S01]  /*7500*/  @P4 LDGSTS.E.BYPASS.LTC128B.128 [R218+0xb100], [R168.64], !P1 ;  /* 0x0b100000a8da4fae */ /* 0x000be2000c901d46 */
[----:B------:R4:W3:Y:S01]  /*7510*/  MUFU.EX2 R2, R0 ;  /* 0x0000000000027308 */ /* 0x0008e20000000800 */
[----:B------:R-:W-:Y:S04]  /*7520*/  FMUL.FTZ R149, R3, c[0x0][0x2d0] ;  /* 0x0000b40003957a20 */ /* 0x000fe80000410000 */
[--C-:B------:R-:W-:Y:S02]  /*7530*/  FFMA.FTZ R6, R6, c[0x0][0x2d0], -R149.reuse ;  /* 0x0000b40006067a23 */ /* 0x100fe40000010895 */
[--C-:B------:R-:W-:Y:S02]  /*7540*/  FFMA.FTZ R7, R7, c[0x0][0x2d0], -R149.reuse ;  /* 0x0000b40007077a23 */ /* 0x100fe40000010895 */
[--C-:B------:R-:W-:Y:S01]  /*7550*/  FFMA.FTZ R30, R30, c[0x0][0x2d0], -R149.reuse ;  /* 0x0000b4001e1e7a23 */ /* 0x100fe20000010895 */
[----:B-1----:R1:W-:Y:S01]  /*7560*/  MUFU.EX2 R182, R6 ;  /* 0x0000000600b67308 */ /* 0x0023e20000000800 */
[--C-:B------:R-:W-:Y:S02]  /*7570*/  FFMA.FTZ R31, R31, c[0x0][0x2d0], -R149.reuse ;  /* 0x0000b4001f1f7a23 */ /* 0x100fe40000010895 */
[--C-:B------:R-:W-:Y:S02]  /*7580*/  FFMA.FTZ R14, R14, c[0x0][0x2d0], -R149.reuse ;  /* 0x0000b4000e0e7a23 */ /* 0x100fe40000010895 */
[--C-:B------:R-:W-:Y:S02]  /*7590*/  FFMA.FTZ R15, R15, c[0x0][0x2d0], -R149.reuse ;  /* 0x0000b4000f0f7a23 */ /* 0x100fe40000010895 */
[--C-:B------:R-:W-:Y:S02]  /*75a0*/  FFMA.FTZ R18, R18, c[0x0][0x2d0], -R149.reuse ;  /* 0x0000b40012127a23 */ /* 0x100fe40000010895 */
[--C-:B------:R-:W-:Y:S01]  /*75b0*/  FFMA.FTZ R19, R19, c[0x0][0x2d0], -R149.reuse ;  /* 0x0000b40013137a23 */ /* 0x100fe20000010895 */
[----:B--2---:R-:W-:Y:S01]  /*75c0*/  MUFU.EX2 R181, R14 ;  /* 0x0000000e00b57308 */ /* 0x004fe20000000800 */
[--C-:B------:R-:W-:Y:S02]  /*75d0*/  FFMA.FTZ R22, R22, c[0x0][0x2d0], -R149.reuse ;  /* 0x0000b40016167a23 */ /* 0x100fe40000010895 */
[--C-:B------:R-:W-:Y:S02]  /*75e0*/  FFMA.FTZ R23, R23, c[0x0][0x2d0], -R149.reuse ;  /* 0x0000b40017177a23 */ /* 0x100fe40000010895 */
[----:B----4-:R-:W-:Y:S02]  /*75f0*/  FADD.FTZ R0, -R3, R150 ;  /* 0x0000009603007221 */ /* 0x010fe40000010100 */
[----:B------:R-:W-:Y:S02]  /*7600*/  FMUL.FTZ R150, R148, c[0x0][0x2d0] ;  /* 0x0000b40094967a20 */ /* 0x000fe40000410000 */
[----:B------:R-:W-:Y:S02]  /*7610*/  FMUL.FTZ R0, R0, c[0x0][0x2d0] ;  /* 0x0000b40000007a20 */ /* 0x000fe40000410000 */
[--C-:B------:R-:W-:Y:S02]  /*7620*/  FFMA.FTZ R4, R4, c[0x0][0x2d0], -R150.reuse ;  /* 0x0000b40004047a23 */ /* 0x100fe40000010896 */
[--C-:B------:R-:W-:Y:S02]  /*7630*/  FFMA.FTZ R5, R5, c[0x0][0x2d0], -R150.reuse ;  /* 0x0000b40005057a23 */ /* 0x100fe40000010896 */
[----:B------:R2:W-:Y:S01]  /*7640*/  MUFU.EX2 R228, R4 ;  /* 0x0000000400e47308 */ /* 0x0005e20000000800 */
[----:B-1----:R-:W-:Y:S02]  /*7650*/  FFMA.FTZ R6, R10, c[0x0][0x2d0], -R149 ;  /* 0x0000b4000a067a23 */ /* 0x002fe40000010895 */
[C---:B---3--:R-:W-:Y:S02]  /*7660*/  FMUL.FTZ R36, R2.reuse, R36 ;  /* 0x0000002402247220 */ /* 0x048fe40000410000 */
        /* <DEDUP_REMOVED lines=11> */
[----:B------:R-:W-:Y:S02]  /*7720*/  FMUL.FTZ R56, R2, R56 ;  /* 0x0000003802387220 */ /* 0x000fe40000410000 */
[--C-:B--2---:R-:W-:Y:S01]  /*7730*/  FFMA.FTZ R4, R8, c[0x0][0x2d0], -R150.reuse ;  /* 0x0000b40008047a23 */ /* 0x104fe20000010896 */
[----:B------:R-:W-:Y:S01]  /*7740*/  @P4 LEA R8, P5, R172, c[0x0][0x1c8], 0x1 ;  /* 0x00007200ac084a11 */ /* 0x000fe200078a08ff */
        /* <DEDUP_REMOVED lines=11> */
[C---:B-1----:R-:W-:Y:S02]  /*7800*/  FMUL.FTZ R10, R0.reuse, R158 ;  /* 0x0000009e000a7220 */ /* 0x042fe40000410000 */
[C---:B------:R-:W-:Y:S02]  /*7810*/  FMUL.FTZ R38, R0.reuse, R38 ;  /* 0x0000002600267220 */ /* 0x040fe40000410000 */
[C---:B------:R-:W-:Y:S02]  /*7820*/  FMUL.FTZ R39, R0.reuse, R39 ;  /* 0x0000002700277220 */ /* 0x040fe40000410000 */
[C---:B------:R-:W-:Y:S02]  /*7830*/  FMUL.FTZ R42, R0.reuse, R42 ;  /* 0x0000002a002a7220 */ /* 0x040fe40000410000 */
[----:B------:R-:W-:Y:S02]  /*7840*/  FMUL.FTZ R43, R0, R43 ;  /* 0x0000002b002b7220 */ /* 0x000fe40000410000 */
[--C-:B--2---:R-:W-:Y:S01]  /*7850*/  FFMA.FTZ R4, R9, c[0x0][0x2d0], -R150.reuse ;  /* 0x0000b40009047a23 */ /* 0x104fe20000010896 */
[----:B------:R-:W-:Y:S01]  /*7860*/  @P4 LEA.HI.X R9, R172, c[0x0][0x1cc], R185, 0x1, P5 ;  /* 0x00007300ac094a11 */ /* 0x000fe200028f0cb9 */
[C---:B------:R-:W-:Y:S01]  /*7870*/  FMUL.FTZ R46, R0.reuse, R46 ;  /* 0x0000002e002e7220 */ /* 0x040fe20000410000 */
[----:B------:R1:W-:Y:S01]  /*7880*/  MUFU.EX2 R185, R7 ;  /* 0x0000000700b97308 */ /* 0x0003e20000000800 */
[C---:B------:R-:W-:Y:S02]  /*7890*/  FMUL.FTZ R47, R0.reuse, R47 ;  /* 0x0000002f002f7220 */ /* 0x040fe40000410000 */
[----:B------:R2:W-:Y:S01]  /*78a0*/  @P4 LDGSTS.E.BYPASS.LTC128B.128 [R218+0xd100], [R8.64], !P2 ;  /* 0x0d10000008da4fae */ /* 0x0005e2000d101d46 */
[C---:B------:R-:W-:Y:S02]  /*78b0*/  FMUL.FTZ R50, R0.reuse, R50 ;  /* 0x0000003200327220 */ /* 0x040fe40000410000 */
[C---:B---3--:R-:W-:Y:S02]  /*78c0*/  FMUL.FTZ R6, R0.reuse, R154 ;  /* 0x0000009a00067220 */ /* 0x048fe40000410000 */
        /* <DEDUP_REMOVED lines=11> */
[----:B------:R-:W-:Y:S02]  /*7980*/  FMUL.FTZ R70, R0, R70 ;  /* 0x0000004600467220 */ /* 0x000fe40000410000 */
[C---:B--2---:R-:W-:Y:S02]  /*7990*/  FMUL.FTZ R8, R2.reuse, R156 ;  /* 0x0000009c02087220 */ /* 0x044fe40000410000 */
[----:B------:R-:W-:Y:S01]  /*79a0*/  FMUL.FTZ R9, R2, R157 ;  /* 0x0000009d02097220 */ /* 0x000fe20000410000 */
[----:B---3--:R-:W-:Y:S01]  /*79b0*/  @P4 LEA R4, P5, R173, c[0x0][0x1c8], 0x1 ;  /* 0x00007200ad044a11 */ /* 0x008fe200078a08ff */
[C---:B------:R-:W-:Y:S01]  /*79c0*/  FMUL.FTZ R71, R0.reuse, R71 ;  /* 0x0000004700477220 */ /* 0x040fe20000410000 */
[----:B----4-:R-:W-:Y:S01]  /*79d0*/  F2FP.PACK_AB R154, R229, R230 ;  /* 0x000000e6e59a723e */ /* 0x010fe200000000ff */
[C---:B------:R-:W-:Y:S01]  /*79e0*/  FMUL.FTZ R74, R0.reuse, R74 ;  /* 0x0000004a004a7220 */ /* 0x040fe20000410000 */
[----:B------:R-:W-:Y:S01]  /*79f0*/  @P4 LEA.HI.X R5, R173, c[0x0][0x1cc], R175, 0x1, P5 ;  /* 0x00007300ad054a11 */ /* 0x000fe200028f0caf */
[----:B------:R-:W-:Y:S02]  /*7a00*/  FMUL.FTZ R75, R0, R75 ;  /* 0x0000004b004b7220 */ /* 0x000fe40000410000 */
[C---:B------:R-:W-:Y:S02]  /*7a10*/  FMUL.FTZ R76, R2.reuse, R76 ;  /* 0x0000004c024c7220 */ /* 0x040fe40000410000 */
[----:B------:R1:W-:Y:S01]  /*7a20*/  @P4 LDGSTS.E.BYPASS.LTC128B.128 [R218+0xf100], [R4.64], !P3 ;  /* 0x0f10000004da4fae */ /* 0x0003e2000d901d46 */
[----:B------:R-:W-:Y:S02]  /*7a30*/  FMUL.FTZ R77, R2, R77 ;  /* 0x0000004d024d7220 */ /* 0x000fe40000410000 */
[C---:B------:R-:W-:Y:S02]  /*7a40*/  FMUL.FTZ R78, R0.reuse, R78 ;  /* 0x0000004e004e7220 */ /* 0x040fe40000410000 */
[----:B------:R-:W-:Y:S02]  /*7a50*/  FMUL.FTZ R79, R0, R79 ;  /* 0x0000004f004f7220 */ /* 0x000fe40000410000 */
[----:B-----5:R-:W2:Y:S01]  /*7a60*/  LDSM.16.MT88.4 R168, [R192] ;  /* 0x00000000c0a8783b */ /* 0x020ea20000004200 */
[C---:B------:R-:W-:Y:S02]  /*7a70*/  FMUL.FTZ R80, R2.reuse, R80 ;  /* 0x0000005002507220 */ /* 0x040fe40000410000 */
[----:B------:R-:W-:Y:S02]  /*7a80*/  FMUL.FTZ R81, R2, R81 ;  /* 0x0000005102517220 */ /* 0x000fe40000410000 */
[C---:B------:R-:W-:Y:S02]  /*7a90*/  FMUL.FTZ R82, R0.reuse, R82 ;  /* 0x0000005200527220 */ /* 0x040fe40000410000 */
[----:B------:R-:W3:Y:S01]  /*7aa0*/  LDSM.16.MT88.4 R172, [R193] ;  /* 0x00000000c1ac783b */ /* 0x000ee20000004200 */
[----:B------:R-:W-:Y:S02]  /*7ab0*/  FMUL.FTZ R83, R0, R83 ;  /* 0x0000005300537220 */ /* 0x000fe40000410000 */
[C---:B------:R-:W-:Y:S02]  /*7ac0*/  FMUL.FTZ R84, R2.reuse, R84 ;  /* 0x0000005402547220 */ /* 0x040fe40000410000 */
[----:B------:R-:W-:Y:S02]  /*7ad0*/  FMUL.FTZ R85, R2, R85 ;  /* 0x0000005502557220 */ /* 0x000fe40000410000 */
[----:B------:R-:W4:Y:S01]  /*7ae0*/  LDSM.16.MT88.4 R176, [R196] ;  /* 0x00000000c4b0783b */ /* 0x000f220000004200 */
[C---:B------:R-:W-:Y:S02]  /*7af0*/  FMUL.FTZ R86, R0.reuse, R86 ;  /* 0x0000005600567220 */ /* 0x040fe40000410000 */
[C---:B------:R-:W-:Y:S02]  /*7b00*/  FMUL.FTZ R87, R0.reuse, R87 ;  /* 0x0000005700577220 */ /* 0x040fe40000410000 */
[----:B------:R-:W-:Y:S02]  /*7b10*/  FMUL.FTZ R14, R0, R162 ;  /* 0x000000a2000e7220 */ /* 0x000fe40000410000 */
[--C-:B-1----:R-:W-:Y:S01]  /*7b20*/  FFMA.FTZ R4, R11, c[0x0][0x2d0], -R149.reuse ;  /* 0x0000b4000b047a23 */ /* 0x102fe20000010895 */
[----:B------:R-:W0:Y:S01]  /*7b30*/  LDGDEPBAR ;  /* 0x00000000000079af */ /* 0x000e220000000000 */
[----:B------:R-:W-:Y:S01]  /*7b40*/  FMUL.FTZ R5, R2, R153 ;  /* 0x0000009902057220 */ /* 0x000fe20000410000 */
[----:B------:R-:W-:Y:S01]  /*7b50*/  F2FP.PACK_AB R153, R185, R182 ;  /* 0x000000b6b999723e */ /* 0x000fe200000000ff */
[----:B------:R-:W1:Y:S01]  /*7b60*/  MUFU.EX2 R183, R4 ;  /* 0x0000000400b77308 */ /* 0x000e620000000800 */
[----:B------:R-:W-:Y:S02]  /*7b70*/  FMUL.FTZ R11, R0, R159 ;  /* 0x0000009f000b7220 */ /* 0x000fe40000410000 */
[--C-:B------:R-:W-:Y:S01]  /*7b80*/  FFMA.FTZ R29, R29, c[0x0][0x2d0], -R150.reuse ;  /* 0x0000b4001d1d7a23 */ /* 0x100fe20000010896 */
[----:B------:R-:W5:Y:S01]  /*7b90*/  LDSM.16.MT88.4 R156, [R195] ;  /* 0x00000000c39c783b */ /* 0x000f620000004200 */
[--C-:B------:R-:W-:Y:S02]  /*7ba0*/  FFMA.FTZ R33, R33, c[0x0][0x2d0], -R150.reuse ;  /* 0x0000b40021217a23 */ /* 0x100fe40000010896 */
        /* <DEDUP_REMOVED lines=10> */
[C---:B------:R-:W-:Y:S01]  /*7c50*/  FMUL.FTZ R4, R2.reuse, R152 ;  /* 0x0000009802047220 */ /* 0x040fe20000410000 */
[----:B------:R-:W-:Y:S01]  /*7c60*/  F2FP.PACK_AB R152, R231, R228 ;  /* 0x000000e4e798723e */ /* 0x000fe200000000ff */
[----:B------:R-:W-:Y:S02]  /*7c70*/  FMUL.FTZ R97, R2, R97 ;  /* 0x0000006102617220 */ /* 0x000fe40000410000 */
[C---:B------:R-:W-:Y:S02]  /*7c80*/  FMUL.FTZ R98, R0.reuse, R98 ;  /* 0x0000006200627220 */ /* 0x040fe40000410000 */
[----:B------:R-:W-:Y:S02]  /*7c90*/  FMUL.FTZ R99, R0, R99 ;  /* 0x0000006300637220 */ /* 0x000fe40000410000 */
[C---:B--2---:R-:W-:Y:S05]  /*7ca0*/  HMMA.16816.F32 R4, R152.reuse, R168, R4 ;  /* 0x000000a89804723c */ /* 0x044fea0000001804 */
[C---:B------:R-:W-:Y:S02]  /*7cb0*/  FMUL.FTZ R100, R2.reuse, R100 ;  /* 0x0000006402647220 */ /* 0x040fe40000410000 */
[----:B------:R-:W-:Y:S01]  /*7cc0*/  FMUL.FTZ R101, R2, R101 ;  /* 0x0000006502657220 */ /* 0x000fe20000410000 */
        /* <DEDUP_REMOVED lines=8> */
[----:B------:R-:W2:Y:S03]  /*7d50*/  LDSM.16.MT88.4 R172, [R193+0x2000] ;  /* 0x00200000c1ac783b */ /* 0x000ea60000004200 */
[C---:B------:R-:W-:Y:S02]  /*7d60*/  FMUL.FTZ R106, R0.reuse, R106 ;  /* 0x0000006a006a7220 */ /* 0x040fe40000410000 */
[----:B------:R-:W-:Y:S02]  /*7d70*/  FMUL.FTZ R107, R0, R107 ;  /* 0x0000006b006b7220 */ /* 0x000fe40000410000 */
[C---:B----4-:R-:W-:Y:S01]  /*7d80*/  HMMA.16816.F32 R44, R152.reuse, R176, R44 ;  /* 0x000000b0982c723c */ /* 0x050fe2000000182c */
[----:B------:R3:W-:Y:S03]  /*7d90*/  MUFU.EX2 R177, R18 ;  /* 0x0000001200b17308 */ /* 0x0007e60000000800 */
[C---:B------:R-:W-:Y:S02]  /*7da0*/  FMUL.FTZ R108, R2.reuse, R108 ;  /* 0x0000006c026c7220 */ /* 0x040fe40000410000 */
[----:B------:R-:W-:Y:S02]  /*7db0*/  FMUL.FTZ R109, R2, R109 ;  /* 0x0000006d026d7220 */ /* 0x000fe40000410000 */
[C---:B------:R-:W-:Y:S03]  /*7dc0*/  HMMA.16816.F32 R48, R152.reuse, R178, R48 ;  /* 0x000000b29830723c */ /* 0x040fe60000001830 */
[----:B------:R-:W-:Y:S01]  /*7dd0*/  MUFU.EX2 R178, R29 ;  /* 0x0000001d00b27308 */ /* 0x000fe20000000800 */
[C---:B------:R-:W-:Y:S02]  /*7de0*/  FMUL.FTZ R110, R0.reuse, R110 ;  /* 0x0000006e006e7220 */ /* 0x040fe40000410000 */
[----:B------:R-:W-:Y:S02]  /*7df0*/  FMUL.FTZ R111, R0, R111 ;  /* 0x0000006f006f7220 */ /* 0x000fe40000410000 */
[C---:B-----5:R-:W-:Y:S04]  /*7e00*/  HMMA.16816.F32 R52, R152.reuse, R156, R52 ;  /* 0x0000009c9834723c */ /* 0x060fe80000001834 */
[C---:B------:R-:W-:Y:S01]  /*7e10*/  FMUL.FTZ R112, R2.reuse, R112 ;  /* 0x0000007002707220 */ /* 0x040fe20000410000 */
[----:B------:R4:W-:Y:S01]  /*7e20*/  MUFU.EX2 R179, R15 ;  /* 0x0000000f00b37308 */ /* 0x0009e20000000800 */
[----:B------:R-:W-:Y:S02]  /*7e30*/  FMUL.FTZ R113, R2, R113 ;  /* 0x0000007102717220 */ /* 0x000fe40000410000 */
[C---:B------:R-:W-:Y:S01]  /*7e40*/  HMMA.16816.F32 R56, R152.reuse, R158, R56 ;  /* 0x0000009e9838723c */ /* 0x040fe20000001838 */
[----:B------:R-:W5:Y:S03]  /*7e50*/  LDSM.16.MT88.4 R156, [R196+0x2000] ;  /* 0x00200000c49c783b */ /* 0x000f660000004200 */
[C---:B---3--:R-:W-:Y:S02]  /*7e60*/  FMUL.FTZ R18, R0.reuse, R166 ;  /* 0x000000a600127220 */ /* 0x048fe40000410000 */
[C---:B------:R-:W-:Y:S01]  /*7e70*/  FMUL.FTZ R114, R0.reuse, R114 ;  /* 0x0000007200727220 */ /* 0x040fe20000410000 */
[----:B------:R3:W-:Y:S01]  /*7e80*/  MUFU.EX2 R176, R19 ;  /* 0x0000001300b07308 */ /* 0x0007e20000000800 */
[C---:B-1----:R-:W-:Y:S04]  /*7e90*/  HMMA.16816.F32 R60, R152.reuse, R168, R60 ;  /* 0x000000a8983c723c */ /* 0x042fe8000000183c */
[----:B------:R-:W-:Y:S02]  /*7ea0*/  FMUL.FTZ R115, R0, R115 ;  /* 0x0000007300737220 */ /* 0x000fe40000410000 */
[C---:B------:R-:W-:Y:S02]  /*7eb0*/  FMUL.FTZ R116, R2.reuse, R116 ;  /* 0x0000007402747220 */ /* 0x040fe40000410000 */
[C---:B------:R-:W-:Y:S01]  /*7ec0*/  HMMA.16816.F32 R64, R152.reuse, R170, R64 ;  /* 0x000000aa9840723c */ /* 0x040fe20000001840 */
[----:B------:R-:W1:Y:S03]  /*7ed0*/  LDSM.16.MT88.4 R168, [R195+0x2000] ;  /* 0x00200000c3a8783b */ /* 0x000e660000004200 */
[----:B------:R-:W-:Y:S02]  /*7ee0*/  FMUL.FTZ R117, R2, R117 ;  /* 0x0000007502757220 */ /* 0x000fe40000410000 */
[C---:B----4-:R-:W-:Y:S02]  /*7ef0*/  FMUL.FTZ R15, R0.reuse, R163 ;  /* 0x000000a3000f7220 */ /* 0x050fe40000410000 */
[C---:B--2---:R-:W-:Y:S04]  /*7f00*/  HMMA.16816.F32 R68, R152.reuse, R172, R68 ;  /* 0x000000ac9844723c */ /* 0x044fe80000001844 */
[C---:B------:R-:W-:Y:S02]  /*7f10*/  FMUL.FTZ R118, R0.reuse, R118 ;  /* 0x0000007600767220 */ /* 0x040fe40000410000 */
[C---:B------:R-:W-:Y:S02]  /*7f20*/  FMUL.FTZ R119, R0.reuse, R119 ;  /* 0x0000007700777220 */ /* 0x040fe40000410000 */
[C---:B------:R-:W-:Y:S01]  /*7f30*/  HMMA.16816.F32 R72, R152.reuse, R174, R72 ;  /* 0x000000ae9848723c */ /* 0x040fe20000001848 */
[----:B------:R-:W2:Y:S03]  /*7f40*/  LDSM.16.MT88.4 R172, [R192+0x4000] ;  /* 0x00400000c0ac783b */ /* 0x000ea60000004200 */
[----:B---3--:R-:W-:Y:S02]  /*7f50*/  FMUL.FTZ R19, R0, R167 ;  /* 0x000000a700137220 */ /* 0x008fe40000410000 */
[C---:B------:R-:W-:Y:S02]  /*7f60*/  FMUL.FTZ R120, R2.reuse, R120 ;  /* 0x0000007802787220 */ /* 0x040fe40000410000 */
[----:B------:R-:W-:Y:S01]  /*7f70*/  FMUL.FTZ R121, R2, R121 ;  /* 0x0000007902797220 */ /* 0x000fe20000410000 */
[C---:B-----5:R-:W-:Y:S03]  /*7f80*/  HMMA.16816.F32 R76, R152.reuse, R156, R76 ;  /* 0x0000009c984c723c */ /* 0x060fe6000000184c */
        /* <DEDUP_REMOVED lines=9> */
[--C-:B------:R-:W-:Y:S02]  /*8020*/  FFMA.FTZ R12, R12, c[0x0][0x2d0], -R150.reuse ;  /* 0x0000b4000c0c7a23 */ /* 0x100fe40000010896 */
[C---:B------:R-:W-:Y:S01]  /*8030*/  HMMA.16816.F32 R88, R152.reuse, R170, R88 ;  /* 0x000000aa9858723c */ /* 0x040fe20000001858 */
[----:B------:R-:W1:Y:S01]  /*8040*/  LDSM.16.MT88.4 R168, [R196+0x4000] ;  /* 0x00400000c4a8783b */ /* 0x000e620000004200 */
[----:B------:R4:W-:Y:S02]  /*8050*/  MUFU.EX2 R227, R12 ;  /* 0x0000000c00e37308 */ /* 0x0009e40000000800 */
[--C-:B------:R-:W-:Y:S02]  /*8060*/  FFMA.FTZ R13, R13, c[0x0][0x2d0], -R150.reuse ;  /* 0x0000b4000d0d7a23 */ /* 0x100fe40000010896 */
[C---:B------:R-:W-:Y:S02]  /*8070*/  FMUL.FTZ R128, R2.reuse, R128 ;  /* 0x0000008002807220 */ /* 0x040fe40000410000 */
[C---:B--2---:R-:W-:Y:S04]  /*8080*/  HMMA.16816.F32 R92, R152.reuse, R172, R92 ;  /* 0x000000ac985c723c */ /* 0x044fe8000000185c */
[----:B------:R-:W-:Y:S01]  /*8090*/  FMUL.FTZ R129, R2, R129 ;  /* 0x0000008102817220 */ /* 0x000fe20000410000 */
[----:B------:R2:W5:Y:S01]  /*80a0*/  MUFU.EX2 R225, R13 ;  /* 0x0000000d00e17308 */ /* 0x0005620000000800 */
[C---:B------:R-:W-:Y:S02]  /*80b0*/  FMUL.FTZ R130, R0.reuse, R130 ;  /* 0x0000008200827220 */ /* 0x040fe40000410000 */
[C---:B------:R-:W-:Y:S01]  /*80c0*/  HMMA.16816.F32 R96, R152.reuse, R174, R96 ;  /* 0x000000ae9860723c */ /* 0x040fe20000001860 */
[----:B------:R-:W5:Y:S03]  /*80d0*/  LDSM.16.MT88.4 R172, [R195+0x4000] ;  /* 0x00400000c3ac783b */ /* 0x000f660000004200 */
[----:B------:R-:W-:Y:S02]  /*80e0*/  FMUL.FTZ R131, R0, R131 ;  /* 0x0000008300837220 */ /* 0x000fe40000410000 */
[C---:B------:R-:W-:Y:S02]  /*80f0*/  FMUL.FTZ R132, R2.reuse, R132 ;  /* 0x0000008402847220 */ /* 0x040fe40000410000 */
[C---:B------:R-:W-:Y:S01]  /*8100*/  FMUL.FTZ R133, R2.reuse, R133 ;  /* 0x0000008502857220 */ /* 0x040fe20000410000 */
[C---:B---3--:R-:W-:Y:S03]  /*8110*/  HMMA.16816.F32 R100, R152.reuse, R156, R100 ;  /* 0x0000009c9864723c */ /* 0x048fe60000001864 */
[----:B----4-:R-:W-:Y:S02]  /*8120*/  FMUL.FTZ R12, R2, R160 ;  /* 0x000000a0020c7220 */ /* 0x010fe40000410000 */
[C---:B------:R-:W-:Y:S02]  /*8130*/  FMUL.FTZ R134, R0.reuse, R134 ;  /* 0x0000008600867220 */ /* 0x040fe40000410000 */
[----:B------:R-:W-:Y:S01]  /*8140*/  FMUL.FTZ R135, R0, R135 ;  /* 0x0000008700877220 */ /* 0x000fe20000410000 */
[C---:B------:R-:W-:Y:S01]  /*8150*/  HMMA.16816.F32 R104, R152.reuse, R158, R104 ;  /* 0x0000009e9868723c */ /* 0x040fe20000001868 */
[----:B------:R-:W3:Y:S03]  /*8160*/  LDSM.16.MT88.4 R156, [R192+0x6000] ;  /* 0x00600000c09c783b */ /* 0x000ee60000004200 */
[C---:B--2---:R-:W-:Y:S02]  /*8170*/  FMUL.FTZ R13, R2.reuse, R161 ;  /* 0x000000a1020d7220 */ /* 0x044fe40000410000 */
[C---:B------:R-:W-:Y:S02]  /*8180*/  FMUL.FTZ R136, R2.reuse, R136 ;  /* 0x0000008802887220 */ /* 0x040fe40000410000 */
[C---:B-1----:R-:W-:Y:S01]  /*8190*/  HMMA.16816.F32 R108, R152.reuse, R168, R108 ;  /* 0x000000a8986c723c */ /* 0x042fe2000000186c */
[----:B------:R-:W-:Y:S03]  /*81a0*/  LDSM.16.MT88.4 R160, [R192+0x800] ;  /* 0x00080000c0a0783b */ /* 0x000fe60000004200 */
[----:B------:R-:W-:Y:S02]  /*81b0*/  FMUL.FTZ R137, R2, R137 ;  /* 0x0000008902897220 */ /* 0x000fe40000410000 */
[C---:B------:R-:W-:Y:S02]  /*81c0*/  FMUL.FTZ R138, R0.reuse, R138 ;  /* 0x0000008a008a7220 */ /* 0x040fe40000410000 */
[C---:B------:R-:W-:Y:S01]  /*81d0*/  HMMA.16816.F32 R112, R152.reuse, R170, R112 ;  /* 0x000000aa9870723c */ /* 0x040fe20000001870 */
[----:B------:R-:W1:Y:S03]  /*81e0*/  LDSM.16.MT88.4 R168, [R193+0x6000] ;  /* 0x00600000c1a8783b */ /* 0x000e660000004200 */
[----:B------:R-:W-:Y:S02]  /*81f0*/  FMUL.FTZ R139, R0, R139 ;  /* 0x0000008b008b7220 */ /* 0x000fe40000410000 */
[--C-:B------:R-:W-:Y:S02]  /*8200*/  FFMA.FTZ R16, R16, c[0x0][0x2d0], -R150.reuse ;  /* 0x0000b40010107a23 */ /* 0x100fe40000010896 */
[C---:B-----5:R-:W-:Y:S02]  /*8210*/  HMMA.16816.F32 R116, R152.reuse, R172, R116 ;  /* 0x000000ac9874723c */ /* 0x060fe40000001874 */
[----:B------:R2:W-:Y:S02]  /*8220*/  MUFU.EX2 R191, R16 ;  /* 0x0000001000bf7308 */ /* 0x0005e40000000800 */
[--C-:B------:R-:W-:Y:S02]  /*8230*/  FFMA.FTZ R17, R17, c[0x0][0x2d0], -R150.reuse ;  /* 0x0000b40011117a23 */ /* 0x100fe40000010896 */
[C---:B------:R-:W-:Y:S02]  /*8240*/  FMUL.FTZ R144, R2.reuse, R144 ;  /* 0x0000009002907220 */ /* 0x040fe40000410000 */
[C---:B------:R-:W-:Y:S01]  /*8250*/  HMMA.16816.F32 R120, R152.reuse, R174, R120 ;  /* 0x000000ae9878723c */ /* 0x040fe20000001878 */
[----:B------:R-:W4:Y:S03]  /*8260*/  LDSM.16.MT88.4 R172, [R196+0x6000] ;  /* 0x00600000c4ac783b */ /* 0x000f260000004200 */
[----:B------:R5:W4:Y:S01]  /*8270*/  MUFU.EX2 R190, R17 ;  /* 0x0000001100be7308 */ /* 0x000b220000000800 */
[----:B------:R-:W-:Y:S02]  /*8280*/  FMUL.FTZ R145, R2, R145 ;  /* 0x0000009102917220 */ /* 0x000fe40000410000 */
[C---:B------:R-:W-:Y:S01]  /*8290*/  FMUL.FTZ R146, R0.reuse, R146 ;  /* 0x0000009200927220 */ /* 0x040fe20000410000 */
[C---:B---3--:R-:W-:Y:S04]  /*82a0*/  HMMA.16816.F32 R124, R152.reuse, R156, R124 ;  /* 0x0000009c987c723c */ /* 0x048fe8000000187c */
[----:B------:R-:W-:Y:S02]  /*82b0*/  FMUL.FTZ R147, R0, R147 ;  /* 0x0000009300937220 */ /* 0x000fe40000410000 */
[--C-:B------:R-:W-:Y:S02]  /*82c0*/  FFMA.FTZ R20, R20, c[0x0][0x2d0], -R150.reuse ;  /* 0x0000b40014147a23 */ /* 0x100fe40000010896 */
[--C-:B------:R-:W-:Y:S01]  /*82d0*/  FFMA.FTZ R21, R21, c[0x0][0x2d0], -R150.reuse ;  /* 0x0000b40015157a23 */ /* 0x100fe20000010896 */
[C---:B------:R-:W-:Y:S01]  /*82e0*/  HMMA.16816.F32 R128, R152.reuse, R158, R128 ;  /* 0x0000009e9880723c */ /* 0x040fe20000001880 */
[----:B------:R-:W3:Y:S01]  /*82f0*/  LDSM.16.MT88.4 R156, [R195+0x6000] ;  /* 0x00600000c39c783b */ /* 0x000ee20000004200 */
[----:B------:R4:W-:Y:S01]  /*8300*/  MUFU.EX2 R189, R20 ;  /* 0x0000001400bd7308 */ /* 0x0009e20000000800 */
[C---:B--2---:R-:W-:Y:S02]  /*8310*/  FMUL.FTZ R16, R2.reuse, R164 ;  /* 0x000000a402107220 */ /* 0x044fe40000410000 */
[C---:B------:R-:W-:Y:S03]  /*8320*/  FMUL.FTZ R140, R2.reuse, R140 ;  /* 0x0000008c028c7220 */ /* 0x040fe60000410000 */
[C---:B-1----:R-:W-:Y:S04]  /*8330*/  HMMA.16816.F32 R132, R152.reuse, R168, R132 ;  /* 0x000000a89884723c */ /* 0x042fe80000001884 */
[C---:B-----5:R-:W-:Y:S01]  /*8340*/  FMUL.FTZ R17, R2.reuse, R165 ;  /* 0x000000a502117220 */ /* 0x060fe20000410000 */
[----:B------:R-:W-:Y:S01]  /*8350*/  MUFU.EX2 R188, R21 ;  /* 0x0000001500bc7308 */ /* 0x000fe20000000800 */
[----:B------:R-:W-:Y:S01]  /*8360*/  LDSM.16.MT88.4 R164, [R192+0x2800] ;  /* 0x00280000c0a4783b */ /* 0x000fe20000004200 */
[----:B------:R-:W-:Y:S01]  /*8370*/  FMUL.FTZ R141, R2, R141 ;  /* 0x0000008d028d7220 */ /* 0x000fe20000410000 */
[C---:B------:R-:W-:Y:S04]  /*8380*/  HMMA.16816.F32 R136, R152.reuse, R170, R136 ;  /* 0x000000aa9888723c */ /* 0x040fe80000001888 */
[C---:B------:R-:W-:Y:S01]  /*8390*/  FMUL.FTZ R142, R0.reuse, R142 ;  /* 0x0000008e008e7220 */ /* 0x040fe20000410000 */
[----:B------:R-:W1:Y:S01]  /*83a0*/  LDSM.16.MT88.4 R168, [R193+0x800] ;  /* 0x00080000c1a8783b */ /* 0x000e620000004200 */
[----:B------:R-:W-:Y:S02]  /*83b0*/  FMUL.FTZ R143, R0, R143 ;  /* 0x0000008f008f7220 */ /* 0x000fe40000410000 */
[C---:B----4-:R-:W-:Y:S01]  /*83c0*/  HMMA.16816.F32 R12, R152.reuse, R172, R12 ;  /* 0x000000ac980c723c */ /* 0x050fe2000000180c */
[----:B------:R-:W-:Y:S03]  /*83d0*/  MUFU.EX2 R173, R22 ;  /* 0x0000001600ad7308 */ /* 0x000fe60000000800 */
[----:B------:R-:W-:Y:S02]  /*83e0*/  FFMA.FTZ R20, R24, c[0x0][0x2d0], -R150 ;  /* 0x0000b40018147a23 */ /* 0x000fe40000010896 */
[----:B------:R-:W-:Y:S02]  /*83f0*/  FFMA.FTZ R2, R2, R233, R228 ;  /* 0x000000e902027223 */ /* 0x000fe400000100e4 */
[C---:B------:R-:W-:Y:S03]  /*8400*/  HMMA.16816.F32 R140, R152.reuse, R174, R140 ;  /* 0x000000ae988c723c */ /* 0x040fe6000000188c */
[----:B------:R-:W-:Y:S01]  /*8410*/  MUFU.EX2 R174, R33 ;  /* 0x0000002100ae7308 */ /* 0x000fe20000000800 */
[----:B------:R-:W-:Y:S02]  /*8420*/  FFMA.FTZ R0, R0, R232, R182 ;  /* 0x000000e800007223 */ /* 0x000fe400000100b6 */
[----:B------:R-:W-:Y:S02]  /*8430*/  FADD.FTZ R2, R231, R2 ;  /* 0x00000002e7027221 */ /* 0x000fe40000010000 */
[----:B------:R-:W-:Y:S01]  /*8440*/  FADD.FTZ R0, R185, R0 ;  /* 0x00000000b9007221 */ /* 0x000fe20000010000 */
[C---:B---3--:R-:W-:Y:S03]  /*8450*/  HMMA.16816.F32 R144, R152.reuse, R156, R144 ;  /* 0x0000009c9890723c */ /* 0x048fe60000001890 */
[----:B------:R-:W-:Y:S01]  /*8460*/  FADD.FTZ R2, R230, R2 ;  /* 0x00000002e6027221 */ /* 0x000fe20000010000 */
[----:B------:R2:W-:Y:S01]  /*8470*/  MUFU.EX2 R187, R20 ;  /* 0x0000001400bb7308 */ /* 0x0005e20000000800 */
[----:B------:R-:W-:Y:S02]  /*8480*/  FADD.FTZ R0, R184, R0 ;  /* 0x00000000b8007221 */ /* 0x000fe40000010000 */
[----:B------:R-:W-:Y:S01]  /*8490*/  FADD.FTZ R2, R229, R2 ;  /* 0x00000002e5027221 */ /* 0x000fe20000010000 */
[----:B------:R-:W-:Y:S01]  /*84a0*/  HMMA.16816.F32 R16, R152, R158, R16 ;  /* 0x0000009e9810723c */ /* 0x000fe20000001810 */
[----:B------:R-:W3:Y:S03]  /*84b0*/  LDSM.16.MT88.4 R156, [R196+0x800] ;  /* 0x00080000c49c783b */ /* 0x000ee60000004200 */
[----:B------:R-:W-:Y:S02]  /*84c0*/  FADD.FTZ R0, R183, R0 ;  /* 0x00000000b7007221 */ /* 0x000fe40000010000 */
[----:B------:R-:W4:Y:S01]  /*84d0*/  MUFU.EX2 R172, R23 ;  /* 0x0000001700ac7308 */ /* 0x000f220000000800 */
[----:B------:R-:W-:Y:S01]  /*84e0*/  F2FP.PACK_AB R152, R225, R227 ;  /* 0x000000e3e198723e */ /* 0x000fe200000000ff */
[----:B------:R-:W-:Y:S01]  /*84f0*/  FADD.FTZ R2, R227, R2 ;  /* 0x00000002e3027221 */ /* 0x000fe20000010000 */
[----:B------:R-:W-:Y:S03]  /*8500*/  F2FP.PACK_AB R153, R179, R181 ;  /* 0x000000b5b399723e */ /* 0x000fe600000000ff */
[----:B------:R-:W-:Y:S01]  /*8510*/  F2FP.PACK_AB R154, R190, R191 ;  /* 0x000000bfbe9a723e */ /* 0x000fe200000000ff */
[----:B------:R-:W-:Y:S01]  /*8520*/  FADD.FTZ R0, R181, R0 ;  /* 0x00000000b5007221 */ /* 0x000fe20000010000 */
[----:B------:R-:W-:Y:S01]  /*8530*/  F2FP.PACK_AB R155, R176, R177 ;  /* 0x000000b1b09b723e */ /* 0x000fe200000000ff */
[----:B------:R-:W-:Y:S02]  /*8540*/  FADD.FTZ R2, R225, R2 ;  /* 0x00000002e1027221 */ /* 0x000fe40000010000 */
[----:B------:R-:W-:Y:S02]  /*8550*/  FADD.FTZ R0, R179, R0 ;  /* 0x00000000b3007221 */ /* 0x000fe40000010000 */
[----:B------:R-:W-:Y:S02]  /*8560*/  FADD.FTZ R2, R191, R2 ;  /* 0x00000002bf027221 */ /* 0x000fe40000010000 */
[C---:B------:R-:W-:Y:S03]  /*8570*/  HMMA.16816.F32 R4, R152.reuse, R160, R4 ;  /* 0x000000a09804723c */ /* 0x040fe60000001804 */
[----:B--2---:R-:W-:Y:S02]  /*8580*/  FFMA.FTZ R20, R25, c[0x0][0x2d0], -R150 ;  /* 0x0000b40019147a23 */ /* 0x004fe40000010896 */
[----:B------:R-:W-:Y:S02]  /*8590*/  FADD.FTZ R0, R177, R0 ;  /* 0x00000000b1007221 */ /* 0x000fe40000010000 */
[----:B------:R-:W2:Y:S01]  /*85a0*/  MUFU.EX2 R186, R20 ;  /* 0x0000001400ba7308 */ /* 0x000ea20000000800 */
[C---:B------:R-:W-:Y:S01]  /*85b0*/  HMMA.16816.F32 R8, R152.reuse, R162, R8 ;  /* 0x000000a29808723c */ /* 0x040fe20000001808 */
[----:B------:R-:W5:Y:S03]  /*85c0*/  LDSM.16.MT88.4 R160, [R195+0x800] ;  /* 0x00080000c3a0783b */ /* 0x000f660000004200 */
[----:B----4-:R-:W-:Y:S01]  /*85d0*/  F2FP.PACK_AB R21, R172, R173 ;  /* 0x000000adac15723e */ /* 0x010fe200000000ff */
[----:B------:R-:W-:Y:S02]  /*85e0*/  FADD.FTZ R2, R190, R2 ;  /* 0x00000002be027221 */ /* 0x000fe40000010000 */
[----:B------:R-:W-:Y:S01]  /*85f0*/  FADD.FTZ R0, R176, R0 ;  /* 0x00000000b0007221 */ /* 0x000fe20000010000 */
[C---:B-1----:R-:W-:Y:S01]  /*8600*/  HMMA.16816.F32 R36, R152.reuse, R168, R36 ;  /* 0x000000a89824723c */ /* 0x042fe20000001824 */
[----:B------:R-:W-:Y:S03]  /*8610*/  MUFU.EX2 R169, R30 ;  /* 0x0000001e00a97308 */ /* 0x000fe60000000800 */
[----:B------:R-:W-:Y:S02]  /*8620*/  FADD.FTZ R2, R189, R2 ;  /* 0x00000002bd027221 */ /* 0x000fe40000010000 */
[----:B------:R-:W-:Y:S02]  /*8630*/  FADD.FTZ R0, R173, R0 ;  /* 0x00000000ad007221 */ /* 0x000fe40000010000 */
[C---:B------:R-:W-:Y:S03]  /*8640*/  HMMA.16816.F32 R40, R152.reuse, R170, R40 ;  /* 0x000000aa9828723c */ /* 0x040fe60000001828 */
[----:B------:R-:W-:Y:S01]  /*8650*/  MUFU.EX2 R168, R31 ;  /* 0x0000001f00a87308 */ /* 0x000fe20000000800 */
[----:B------:R-:W-:Y:S02]  /*8660*/  FADD.FTZ R2, R188, R2 ;  /* 0x00000002bc027221 */ /* 0x000fe40000010000 */
[----:B------:R-:W-:Y:S01]  /*8670*/  FADD.FTZ R0, R172, R0 ;  /* 0x00000000ac007221 */ /* 0x000fe20000010000 */
[----:B--2---:R-:W-:Y:S01]  /*8680*/  F2FP.PACK_AB R22, R186, R187 ;  /* 0x000000bbba16723e */ /* 0x004fe200000000ff */
[C---:B---3--:R-:W-:Y:S04]  /*8690*/  HMMA.16816.F32 R44, R152.reuse, R156, R44 ;  /* 0x0000009c982c723c */ /* 0x048fe8000000182c */
[--C-:B------:R-:W-:Y:S02]  /*86a0*/  FFMA.FTZ R20, R26, c[0x0][0x2d0], -R149.reuse ;  /* 0x0000b4001a147a23 */ /* 0x100fe40000010895 */
[----:B------:R-:W-:Y:S02]  /*86b0*/  FADD.FTZ R2, R187, R2 ;  /* 0x00000002bb027221 */ /* 0x000fe40000010000 */
[C---:B------:R-:W-:Y:S01]  /*86c0*/  HMMA.16816.F32 R48, R152.reuse, R158, R48 ;  /* 0x0000009e9830723c */ /* 0x040fe20000001830 */
[----:B------:R-:W1:Y:S01]  /*86d0*/  LDSM.16.MT88.4 R156, [R193+0x2800] ;  /* 0x00280000c19c783b */ /* 0x000e620000004200 */
[----:B------:R2:W3:Y:S06]  /*86e0*/  MUFU.EX2 R171, R20 ;  /* 0x0000001400ab7308 */ /* 0x0004ec0000000800 */
[C---:B-----5:R-:W-:Y:S08]  /*86f0*/  HMMA.16816.F32 R52, R152.reuse, R160, R52 ;  /* 0x000000a09834723c */ /* 0x060ff00000001834 */
[C---:B------:R-:W-:Y:S01]  /*8700*/  HMMA.16816.F32 R56, R152.reuse, R162, R56 ;  /* 0x000000a29838723c */ /* 0x040fe20000001838 */
[----:B------:R-:W4:Y:S07]  /*8710*/  LDSM.16.MT88.4 R160, [R196+0x2800] ;  /* 0x00280000c4a0783b */ /* 0x000f2e0000004200 */
[C---:B------:R-:W-:Y:S04]  /*8720*/  HMMA.16816.F32 R60, R152.reuse, R164, R60 ;  /* 0x000000a4983c723c */ /* 0x040fe8000000183c */
[--C-:B--2---:R-:W-:Y:S02]  /*8730*/  FFMA.FTZ R20, R27, c[0x0][0x2d0], -R149.reuse ;  /* 0x0000b4001b147a23 */ /* 0x104fe40000010895 */
[----:B------:R-:W-:Y:S01]  /*8740*/  LDSM.16.MT88.4 R24, [R196+0x1000] ;  /* 0x00100000c418783b */ /* 0x000fe20000004200 */
[----:B---3--:R-:W-:Y:S01]  /*8750*/  FADD.FTZ R0, R171, R0 ;  /* 0x00000000ab007221 */ /* 0x008fe20000010000 */
[C---:B------:R-:W-:Y:S01]  /*8760*/  HMMA.16816.F32 R64, R152.reuse, R166, R64 ;  /* 0x000000a69840723c */ /* 0x040fe20000001840 */
[----:B------:R2:W3:Y:S04]  /*8770*/  MUFU.EX2 R170, R20 ;  /* 0x0000001400aa7308 */ /* 0x0004e80000000800 */
[----:B------:R-:W5:Y:S03]  /*8780*/  LDSM.16.MT88.4 R164, [R195+0x2800] ;  /* 0x00280000c3a4783b */ /* 0x000f660000004200 */
[C---:B-1----:R-:W-:Y:S08]  /*8790*/  HMMA.16816.F32 R68, R152.reuse, R156, R68 ;  /* 0x0000009c9844723c */ /* 0x042ff00000001844 */
[C---:B------:R-:W-:Y:S01]  /*87a0*/  HMMA.16816.F32 R72, R152.reuse, R158, R72 ;  /* 0x0000009e9848723c */ /* 0x040fe20000001848 */
[----:B------:R-:W1:Y:S07]  /*87b0*/  LDSM.16.MT88.4 R156, [R192+0x4800] ;  /* 0x00480000c09c783b */ /* 0x000e6e0000004200 */
[C---:B----4-:R-:W-:Y:S04]  /*87c0*/  HMMA.16816.F32 R76, R152.reuse, R160, R76 ;  /* 0x000000a0984c723c */ /* 0x050fe8000000184c */
[----:B--2---:R-:W-:Y:S02]  /*87d0*/  F2FP.PACK_AB R20, R188, R189 ;  /* 0x000000bdbc14723e */ /* 0x004fe400000000ff */
[----:B---3--:R-:W-:Y:S02]  /*87e0*/  F2FP.PACK_AB R23, R170, R171 ;  /* 0x000000abaa17723e */ /* 0x008fe400000000ff */
        /* <DEDUP_REMOVED lines=26> */
[C---:B--2---:R-:W-:Y:S08]  /*8990*/  HMMA.16816.F32 R144, R152.reuse, R160, R144 ;  /* 0x000000a09890723c */ /* 0x044ff00000001890 */
[----:B------:R-:W-:Y:S01]  /*89a0*/  HMMA.16816.F32 R16, R152, R162, R16 ;  /* 0x000000a29810723c */ /* 0x000fe20000001810 */
[----:B------:R-:W2:Y:S07]  /*89b0*/  LDSM.16.MT88.4 R152, [R195+0x1000] ;  /* 0x00100000c398783b */ /* 0x000eae0000004200 */
[C---:B-1----:R-:W-:Y:S08]  /*89c0*/  HMMA.16816.F32 R4, R20.reuse, R156, R4 ;  /* 0x0000009c1404723c */ /* 0x042ff00000001804 */
[C---:B------:R-:W-:Y:S01]  /*89d0*/  HMMA.16816.F32 R8, R20.reuse, R158, R8 ;  /* 0x0000009e1408723c */ /* 0x040fe20000001808 */
[----:B------:R-:W1:Y:S07]  /*89e0*/  LDSM.16.MT88.4 R156, [R192+0x3000] ;  /* 0x00300000c09c783b */ /* 0x000e6e0000004200 */
[C---:B------:R-:W-:Y:S07]  /*89f0*/  HMMA.16816.F32 R36, R20.reuse, R164, R36 ;  /* 0x000000a41424723c */ /* 0x040fee0000001824 */
[----:B------:R-:W-:Y:S01]  /*8a00*/  F2FP.PACK_AB R165, R168, R169 ;  /* 0x000000a9a8a5723e */ /* 0x000fe200000000ff */
[C---:B------:R-:W-:Y:S08]  /*8a10*/  HMMA.16816.F32 R40, R20.reuse, R166, R40 ;  /* 0x000000a61428723c */ /* 0x040ff00000001828 */
[C---:B------:R-:W-:Y:S08]  /*8a20*/  HMMA.16816.F32 R44, R20.reuse, R24, R44 ;  /* 0x00000018142c723c */ /* 0x040ff0000000182c */
        /* <DEDUP_REMOVED lines=26> */
[C---:B---3--:R-:W-:Y:S07]  /*8bd0*/  HMMA.16816.F32 R116, R20.reuse, R24, R116 ;  /* 0x000000181474723c */ /* 0x048fee0000001874 */
[--C-:B------:R-:W-:Y:S01]  /*8be0*/  FFMA.FTZ R24, R28, c[0x0][0x2d0], -R150.reuse ;  /* 0x0000b4001c187a23 */ /* 0x100fe20000010896 */
[C---:B------:R-:W-:Y:S03]  /*8bf0*/  HMMA.16816.F32 R120, R20.reuse, R26, R120 ;  /* 0x0000001a1478723c */ /* 0x040fe60000001878 */
[----:B------:R1:W3:Y:S01]  /*8c00*/  MUFU.EX2 R180, R24 ;  /* 0x0000001800b47308 */ /* 0x0002e20000000800 */
[----:B------:R-:W-:Y:S04]  /*8c10*/  FFMA.FTZ R28, R32, c[0x0][0x2d0], -R150 ;  /* 0x0000b400201c7a23 */ /* 0x000fe80000010896 */
[C---:B--2---:R-:W-:Y:S05]  /*8c20*/  HMMA.16816.F32 R124, R20.reuse, R152, R124 ;  /* 0x00000098147c723c */ /* 0x044fea000000187c */
[----:B------:R2:W4:Y:S03]  /*8c30*/  MUFU.EX2 R175, R28 ;  /* 0x0000001c00af7308 */ /* 0x0005260000000800 */
[C---:B------:R-:W-:Y:S01]  /*8c40*/  HMMA.16816.F32 R128, R20.reuse, R154, R128 ;  /* 0x0000009a1480723c */ /* 0x040fe20000001880 */
[----:B-1----:R-:W1:Y:S03]  /*8c50*/  LDSM.16.MT88.4 R24, [R193+0x7000] ;  /* 0x00700000c118783b */ /* 0x002e660000004200 */
[----:B---3--:R-:W-:Y:S04]  /*8c60*/  F2FP.PACK_AB R164, R178, R180 ;  /* 0x000000b4b2a4723e */ /* 0x008fe800000000ff */
[----:B--2---:R-:W2:Y:S01]  /*8c70*/  LDSM.16.MT88.4 R28, [R195+0x7000] ;  /* 0x00700000c31c783b */ /* 0x004ea20000004200 */
[----:B----4-:R-:W-:Y:S01]  /*8c80*/  F2FP.PACK_AB R166, R174, R175 ;  /* 0x000000afaea6723e */ /* 0x010fe200000000ff */
[C---:B-1----:R-:W-:Y:S07]  /*8c90*/  HMMA.16816.F32 R132, R20.reuse, R24, R132 ;  /* 0x000000181484723c */ /* 0x042fee0000001884 */
[--C-:B------:R-:W-:Y:S01]  /*8ca0*/  FFMA.FTZ R24, R34, c[0x0][0x2d0], -R149.reuse ;  /* 0x0000b40022187a23 */ /* 0x100fe20000010895 */
[C---:B------:R-:W-:Y:S03]  /*8cb0*/  HMMA.16816.F32 R136, R20.reuse, R26, R136 ;  /* 0x0000001a1488723c */ /* 0x040fe60000001888 */
[----:B------:R1:W-:Y:S01]  /*8cc0*/  MUFU.EX2 R150, R24 ;  /* 0x0000001800967308 */ /* 0x0003e20000000800 */
[----:B------:R-:W-:Y:S02]  /*8cd0*/  FFMA.FTZ R149, R35, c[0x0][0x2d0], -R149 ;  /* 0x0000b40023957a23 */ /* 0x000fe40000010895 */
[----:B------:R-:W-:Y:S02]  /*8ce0*/  LDSM.16.MT88.4 R32, [R193+0x1800] ;  /* 0x00180000c120783b */ /* 0x000fe40000004200 */
[C---:B------:R-:W-:Y:S05]  /*8cf0*/  HMMA.16816.F32 R12, R20.reuse, R156, R12 ;  /* 0x0000009c140c723c */ /* 0x040fea000000180c */
[----:B------:R-:W3:Y:S03]  /*8d00*/  MUFU.EX2 R149, R149 ;  /* 0x0000009500957308 */ /* 0x000ee60000000800 */
[C---:B------:R-:W-:Y:S08]  /*8d10*/  HMMA.16816.F32 R140, R20.reuse, R158, R140 ;  /* 0x0000009e148c723c */ /* 0x040ff0000000188c */
[C---:B--2---:R-:W-:Y:S01]  /*8d20*/  HMMA.16816.F32 R144, R20.reuse, R28, R144 ;  /* 0x0000001c1490723c */ /* 0x044fe20000001890 */
[----:B-1----:R-:W1:Y:S07]  /*8d30*/  LDSM.16.MT88.4 R24, [R192+0x1800] ;  /* 0x00180000c018783b */ /* 0x002e6e0000004200 */
[----:B------:R-:W-:Y:S01]  /*8d40*/  HMMA.16816.F32 R16, R20, R30, R16 ;  /* 0x0000001e1410723c */ /* 0x000fe20000001810 */
[----:B------:R-:W2:Y:S03]  /*8d50*/  LDSM.16.MT88.4 R20, [R196+0x1800] ;  /* 0x00180000c414783b */ /* 0x000ea60000004200 */
[----:B---3--:R-:W-:Y:S07]  /*8d60*/  F2FP.PACK_AB R167, R149, R150 ;  /* 0x0000009695a7723e */ /* 0x008fee00000000ff */
[C---:B-1----:R-:W-:Y:S01]  /*8d70*/  HMMA.16816.F32 R152, R164.reuse, R24, R4 ;  /* 0x00000018a498723c */ /* 0x042fe20000001804 */
[----:B------:R-:W1:Y:S07]  /*8d80*/  LDSM.16.MT88.4 R4, [R195+0x1800] ;  /* 0x00180000c304783b */ /* 0x000e6e0000004200 */
[C---:B------:R-:W-:Y:S01]  /*8d90*/  HMMA.16816.F32 R156, R164.reuse, R26, R8 ;  /* 0x0000001aa49c723c */ /* 0x040fe20000001808 */
[----:B------:R-:W3:Y:S07]  /*8da0*/  LDSM.16.MT88.4 R8, [R192+0x3800] ;  /* 0x00380000c008783b */ /* 0x000eee0000004200 */
[C---:B------:R-:W-:Y:S01]  /*8db0*/  HMMA.16816.F32 R36, R164.reuse, R32, R36 ;  /* 0x00000020a424723c */ /* 0x040fe20000001824 */
[----:B------:R-:W4:Y:S07]  /*8dc0*/  LDSM.16.MT88.4 R24, [R193+0x3800] ;  /* 0x00380000c118783b */ /* 0x000f2e0000004200 */
[C---:B------:R-:W-:Y:S08]  /*8dd0*/  HMMA.16816.F32 R40, R164.reuse, R34, R40 ;  /* 0x00000022a428723c */ /* 0x040ff00000001828 */
        /* <DEDUP_REMOVED lines=34> */
[C---:B--2---:R-:W-:Y:S08]  /*9000*/  HMMA.16816.F32 R160, R164.reuse, R20, R12 ;  /* 0x00000014a4a0723c */ /* 0x044ff0000000180c */
[C---:B------:R-:W-:Y:S08]  /*9010*/  HMMA.16816.F32 R140, R164.reuse, R22, R140 ;  /* 0x00000016a48c723c */ /* 0x040ff0000000188c */
[C---:B-1----:R-:W-:Y:S07]  /*9020*/  HMMA.16816.F32 R144, R164.reuse, R4, R144 ;  /* 0x00000004a490723c */ /* 0x042fee0000001890 */
[----:B------:R-:W-:Y:S01]  /*9030*/  FADD.FTZ R4, R186, R2 ;  /* 0x00000002ba047221 */ /* 0x000fe20000010000 */
[----:B------:R-:W-:Y:S04]  /*9040*/  HMMA.16816.F32 R164, R164, R6, R16 ;  /* 0x00000006a4a4723c */ /* 0x000fe80000001810 */
[----:B------:R-:W-:Y:S02]  /*9050*/  FADD.FTZ R2, R170, R0 ;  /* 0x00000000aa027221 */ /* 0x000fe40000010000 */
[----:B------:R-:W-:Y:S01]  /*9060*/  FADD.FTZ R0, R180, R4 ;  /* 0x00000004b4007221 */ /* 0x000fe20000010000 */
[-C--:B------:R-:W-:Y:S01]  /*9070*/  MOV R16, R3.reuse ;  /* 0x0000000300107202 */ /* 0x080fe20000000f00 */
[----:B------:R-:W-:Y:S04]  /*9080*/  FADD.FTZ R2, R169, R2 ;  /* 0x00000002a9027221 */ /* 0x000fe80000010000 */
[----:B------:R-:W-:Y:S02]  /*9090*/  FADD.FTZ R0, R178, R0 ;  /* 0x00000000b2007221 */ /* 0x000fe40000010000 */
        /* <DEDUP_REMOVED lines=8> */
.L_x_3839:
        /* <DEDUP_REMOVED lines=8> */
.L_x_3910:
        /* <DEDUP_REMOVED lines=87> */
[----:B------:R-:W-:Y:S01]  /*9710*/  FMUL.FTZ R121, R0, R155 ;  /* 0x0000009b00797220 */ /* 0x000fe20000410000 */
[----:B--2---:R-:W-:Y:S01]  /*9720*/  @P0 MOV R3, 0x3f317218 ;  /* 0x3f31721800030802 */ /* 0x004fe20000000f00 */
[----:B---3--:R-:W-:Y:S02]  /*9730*/  @P0 FMUL.FTZ R2, R2, 0.69314718246459960938 ;  /* 0x3f31721802020820 */ /* 0x008fe40000410000 */
[C---:B------:R-:W-:Y:S02]  /*9740*/  FMUL.FTZ R124, R0.reuse, R158 ;  /* 0x0000009e007c7220 */ /* 0x040fe40000410000 */
        /* <DEDUP_REMOVED lines=58> */
.L_x_3824:
[----:B------:R-:W2:Y:S01]  /*9af0*/  S2R R2, SR_TID.X ;  /* 0x0000000000027919 */ /* 0x000ea20000002100 */
[----:B------:R-:W-:Y:S01]  /*9b00*/  BSSY B0, `(.L_x_3842) ;  /* 0x0000010000007945 */ /* 0x000fe20003800000 */
[----:B--2---:R-:W-:-:S13]  /*9b10*/  LOP3.LUT P0, RZ, R2, 0xff, RZ, 0xc0, !PT ;  /* 0x000000ff02ff7812 */ /* 0x004fda000780c0ff */
[----:B------:R-:W-:Y:S05]  /*9b20*/  @P0 BRA `(.L_x_3843) ;  /* 0x000000d000000947 */ /* 0x000fea0003800000 */
[----:B------:R-:W2:Y:S01]  /*9b30*/  S2R R4, SR_LANEID ;  /* 0x0000000000047919 */ /* 0x000ea20000000000 */
        /* <DEDUP_REMOVED lines=11> */
[----:B--2---:R-:W-:-:S06]  /*9bf0*/  IADD3 R240, R3, c[0x0][0xc], R2 ;  /* 0x0000030003f07a10 */ /* 0x004fcc0007ffe002 */
.L_x_3843:
[----:B------:R-:W-:Y:S05]  /*9c00*/  BSYNC B0 ;  /* 0x0000000000007941 */ /* 0x000fea0003800000 */
.L_x_3842:
[----:B------:R-:W-:Y:S01]  /*9c10*/  PRMT R0, R0, 0x9910, RZ ;  /* 0x0000991000007816 */ /* 0x000fe200000000ff */
[----:B------:R-:W-:Y:S01]  /*9c20*/  BSSY B1, `(.L_x_3844) ;  /* 0x000041f000017945 */ /* 0x000fe20003800000 */
[----:B------:R-:W-:Y:S02]  /*9c30*/  IMAD.MOV.U32 R122, RZ, RZ, R240 ;  /* 0x000000ffff7a7224 */ /* 0x000fe400078e00f0 */
        /* <DEDUP_REMOVED lines=8> */
[----:B-1----:R-:W4:Y:S04]  /*9cc0*/  LDL R5, [R1+0x20] ;  /* 0x0000200001057983 */ /* 0x002f280000100800 */
        /* <DEDUP_REMOVED lines=8> */
[----:B------:R-:W-:Y:S02]  /*9d50*/  ISETP.NE.AND.EX P2, PT, RZ, c[0x0][0x50c], PT, P2 ;  /* 0x00014300ff007a0c */ /* 0x000fe40003f45320 */
        /* <DEDUP_REMOVED lines=112> */
[----:B------:R-:W2:Y:S01]  /*a460*/  LDL.LU R8, [R1+0x4] ;  /* 0x0000040001087983 */ /* 0x000ea20000300800 */
[----:B------:R-:W-:Y:S01]  /*a470*/  IMAD.MOV.U32 R12, RZ, RZ, c[0x0][0x388] ;  /* 0x0000e200ff0c7624 */ /* 0x000fe200078e00ff */
[----:B----4-:R-:W-:Y:S02]  /*a480*/  F2FP.PACK_AB R2, R111, R110 ;  /* 0x0000006e6f02723e */ /* 0x010fe400000000ff */
[----:B------:R3:W-:Y:S04]  /*a490*/  STS [R7+0xc000], R3 ;  /* 0x00c0000307007388 */ /* 0x0007e80000000800 */
[----:B------:R4:W-:Y:S01]  /*a4a0*/  STS [R7+0xc400], R2 ;  /* 0x00c4000207007388 */ /* 0x0009e20000000800 */
[----:B-1----:R-:W-:-:S05]  /*a4b0*/  F2FP.PACK_AB R0, R113, R112 ;  /* 0x000000707100723e */ /* 0x002fca00000000ff */
[----:B------:R1:W-:Y:S01]  /*a4c0*/  STS [R6+0xc000], R0 ;  /* 0x00c0000006007388 */ /* 0x0003e20000000800 */
[----:B---3--:R-:W-:Y:S02]  /*a4d0*/  F2FP.PACK_AB R3, R95, R94 ;  /* 0x0000005e5f03723e */ /* 0x008fe400000000ff */
[----:B----4-:R-:W-:-:S03]  /*a4e0*/  F2FP.PACK_AB R2, R105, R104 ;  /* 0x000000686902723e */ /* 0x010fc600000000ff */
[----:B------:R3:W-:Y:S04]  /*a4f0*/  STS [R6+0xc400], R3 ;  /* 0x00c4000306007388 */ /* 0x0007e80000000800 */
[----:B------:R4:W-:Y:S01]  /*a500*/  STS [R5+0xc000], R2 ;  /* 0x00c0000205007388 */ /* 0x0009e20000000800 */
[----:B-1----:R-:W-:-:S05]  /*a510*/  F2FP.PACK_AB R0, R67, R66 ;  /* 0x000000424300723e */ /* 0x002fca00000000ff */
[----:B------:R1:W-:Y:S01]  /*a520*/  STS [R5+0xc400], R0 ;  /* 0x00c4000005007388 */ /* 0x0003e20000000800 */
[----:B---3--:R-:W-:Y:S01]  /*a530*/  F2FP.PACK_AB R3, R57, R56 ;  /* 0x000000383903723e */ /* 0x008fe200000000ff */
[----:B------:R-:W-:Y:S02]  /*a540*/  IMAD.MOV.U32 R6, RZ, RZ, 0x4 ;  /* 0x00000004ff067424 */ /* 0x000fe400078e00ff */
[----:B----4-:R-:W-:Y:S02]  /*a550*/  IMAD.MOV.U32 R2, RZ, RZ, RZ ;  /* 0x000000ffff027224 */ /* 0x010fe400078e00ff */
[----:B------:R-:W-:Y:S01]  /*a560*/  STS [R9+0xc000], R3 ;  /* 0x00c0000309007388 */ /* 0x000fe20000000800 */
[C---:B------:R-:W-:Y:S01]  /*a570*/  IMAD.WIDE R6, R244.reuse, R6, c[0x0][0x500] ;  /* 0x00014000f4067625 */ /* 0x040fe200078e0206 */
[----:B-1----:R-:W-:Y:S02]  /*a580*/  F2FP.PACK_AB R0, R59, R58 ;  /* 0x0000003a3b00723e */ /* 0x002fe400000000ff */
[----:B------:R-:W-:-:S03]  /*a590*/  @P2 LEA.HI.X R5, R244, c[0x0][0x50c], R246, 0x2, P0 ;  /* 0x00014300f4052a11 */ /* 0x000fc600000f14f6 */
[----:B------:R1:W-:Y:S04]  /*a5a0*/  STS [R9+0xc400], R0 ;  /* 0x00c4000009007388 */ /* 0x0003e80000000800 */
[----:B------:R-:W-:Y:S06]  /*a5b0*/  BAR.SYNC.DEFER_BLOCKING 0x1, 0x100 ;  /* 0x0044000000007b1d */ /* 0x000fec0000010000 */
[----:B------:R3:W5:Y:S04]  /*a5c0*/  @P2 LDG.E R12, [R4.64] ;  /* 0x00000006040c2981 */ /* 0x000768000c1e1900 */
[----:B------:R3:W5:Y:S01]  /*a5d0*/  @P1 LDG.E R2, [R6.64] ;  /* 0x0000000606021981 */ /* 0x000762000c1e1900 */
[----:B--2---:R-:W-:-:S04]  /*a5e0*/  ISETP.NE.AND P0, PT, R8, RZ, PT ;  /* 0x000000ff0800720c */ /* 0x004fc80003f05270 */
[----:B-1----:R-:W-:Y:S01]  /*a5f0*/  SEL R0, R8, c[0x0][0x3d4], P0 ;  /* 0x0000f50008007a07 */ /* 0x002fe20000000000 */
[----:B------:R-:W-:Y:S05]  /*a600*/  @P2 BRA `(.L_x_3846) ;  /* 0x0000004000002947 */ /* 0x000fea0003800000 */
[----:B---3--:R-:W-:Y:S05]  /*a610*/  @!P1 BRA `(.L_x_3846) ;  /* 0x0000003000009947 */ /* 0x008fea0003800000 */
[----:B-----5:R1:W2:Y:S04]  /*a620*/  LDG.E R12, [R6.64] ;  /* 0x00000006060c7981 */ /* 0x0202a8000c1e1900 */
[----:B-1----:R-:W2:Y:S02]  /*a630*/  LDG.E R6, [R6.64+0x4] ;  /* 0x0000040606067981 */ /* 0x002ea4000c1e1900 */
[----:B--2---:R-:W-:Y:S02]  /*a640*/  IADD3 R12, -R12, R6, RZ ;  /* 0x000000060c0c7210 */ /* 0x004fe40007ffe1ff */
.L_x_3846:
[----:B---3--:R-:W-:Y:S01]  /*a650*/  IMAD.MOV.U32 R10, RZ, RZ, 0x368 ;  /* 0x00000368ff0a7424 */ /* 0x008fe200078e00ff */
[----:B------:R-:W-:Y:S01]  /*a660*/  ISETP.GT.AND P2, PT, R0, 0x1, PT ;  /* 0x000000010000780c */ /* 0x000fe20003f44270 */
[----:B------:R-:W2:Y:S03]  /*a670*/  LDL R123, [R1+0x38] ;  /* 0x00003800017b7983 */ /* 0x000ea60000100800 */
[----:B------:R-:W-:Y:S01]  /*a680*/  SEL R10, R10, 0x328, P2 ;  /* 0x000003280a0a7807 */ /* 0x000fe20001000000 */
[----:B------:R-:W3:Y:S03]  /*a690*/  LDL R126, [R1+0x28] ;  /* 0x00002800017e7983 */ /* 0x000ee60000100800 */
[----:B------:R-:W1:Y:S02]  /*a6a0*/  LDC.64 R14, c[0x0][R10+0x168] ;  /* 0x00005a000a0e7b82 */ /* 0x000e640000000a00 */
[----:B-1----:R-:W-:-:S02]  /*a6b0*/  IMAD R8, R15, R245, RZ ;  /* 0x000000f50f087224 */ /* 0x002fc400078e02ff */
[----:B------:R-:W4:Y:S04]  /*a6c0*/  LDL R15, [R1+0x34] ;  /* 0x00003400010f7983 */ /* 0x000f280000100800 */
[----:B------:R-:W1:Y:S08]  /*a6d0*/  LDC.64 R6, c[0x0][R10+0x170] ;  /* 0x00005c000a067b82 */ /* 0x000e700000000a00 */
[----:B------:R-:W2:Y:S01]  /*a6e0*/  LDC.64 R16, c[0x0][R10+0x178] ;  /* 0x00005e000a107b82 */ /* 0x000ea20000000a00 */
[----:B------:R-:W-:-:S07]  /*a6f0*/  ISETP.NE.U32.AND P0, PT, RZ, c[0x0][0x500], PT ;  /* 0x00014000ff007a0c */ /* 0x000fce0003f05070 */
[----:B------:R1:W2:Y:S01]  /*a700*/  LDC.64 R18, c[0x0][R10+0x160] ;  /* 0x000058000a127b82 */ /* 0x0002a20000000a00 */
[----:B------:R-:W-:Y:S01]  /*a710*/  ISETP.NE.AND.EX P0, PT, RZ, c[0x0][0x504], PT, P0 ;  /* 0x00014100ff007a0c */ /* 0x000fe20003f05300 */
[----:B------:R-:W-:-:S03]  /*a720*/  IMAD.MOV.U32 R5, RZ, RZ, c[0x0][0x4e8] ;  /* 0x00013a00ff057624 */ /* 0x000fc600078e00ff */
[----:B------:R-:W-:Y:S02]  /*a730*/  SEL R0, R244, RZ, !P0 ;  /* 0x000000fff4007207 */ /* 0x000fe40004000000 */
[----:B------:R-:W-:Y:S02]  /*a740*/  SEL R4, R246, RZ, !P0 ;  /* 0x000000fff6047207 */ /* 0x000fe40004000000 */
[----:B------:R-:W-:Y:S01]  /*a750*/  ISETP.NE.AND P1, PT, R5, 0x1, PT ;  /* 0x000000010500780c */ /* 0x000fe20003f25270 */
[----:B-1----:R-:W-:-:S04]  /*a760*/  IMAD R3, R7, R0, RZ ;  /* 0x0000000007037224 */ /* 0x002fc800078e02ff */
[C---:B------:R-:W-:Y:S02]  /*a770*/  IMAD R3, R6.reuse, R4, R3 ;  /* 0x0000000406037224 */ /* 0x040fe400078e0203 */
[----:B------:R-:W-:-:S04]  /*a780*/  IMAD.WIDE.U32 R4, R6, R0, RZ ;  /* 0x0000000006047225 */ /* 0x000fc800078e00ff */
[----:B------:R-:W-:-:S04]  /*a790*/  IMAD.WIDE.U32 R6, R14, R245, RZ ;  /* 0x000000f50e067225 */ /* 0x000fc800078e00ff */
[----:B------:R-:W-:Y:S01]  /*a7a0*/  IMAD.IADD R13, R5, 0x1, R3 ;  /* 0x00000001050d7824 */ /* 0x000fe200078e0203 */
[----:B-----5:R-:W-:Y:S01]  /*a7b0*/  IADD3 R9, P5, P4, R4, R6, R2 ;  /* 0x0000000604097210 */ /* 0x020fe20007cbe002 */
[----:B------:R-:W-:Y:S02]  /*a7c0*/  IMAD.IADD R11, R7, 0x1, R8 ;  /* 0x00000001070b7824 */ /* 0x000fe400078e0208 */
[----:B--2---:R-:W-:Y:S01]  /*a7d0*/  IMAD R3, R241, 0x80, R123 ;  /* 0x00000080f1037824 */ /* 0x004fe200078e027b */
[----:B---3--:R-:W-:-:S03]  /*a7e0*/  SEL R4, R126, RZ, P2 ;  /* 0x000000ff7e047207 */ /* 0x008fc60001000000 */
[----:B------:R-:W-:Y:S01]  /*a7f0*/  @P1 IMAD.HI.U32 R5, R3, c[0x0][0x4ec], RZ ;  /* 0x00013b0003051a27 */ /* 0x000fe200078e00ff */
[----:B------:R-:W1:Y:S03]  /*a800*/  S2R R123, SR_TID.X ;  /* 0x00000000007b7919 */ /* 0x000e660000002100 */
[-C--:B------:R-:W-:Y:S02]  /*a810*/  IMAD R8, R17, R4.reuse, RZ ;  /* 0x0000000411087224 */ /* 0x080fe400078e02ff */
        /* <DEDUP_REMOVED lines=29> */
[----:B----4-:R-:W-:-:S03]  /*a9f0*/  IMAD R5, R241, 0x80, R15 ;  /* 0x00000080f1057824 */ /* 0x010fc600078e020f */
        /* <DEDUP_REMOVED lines=22> */
[C---:B------:R-:W-:Y:S02]  /*ab60*/  IMAD.WIDE.U32 R6, R245.reuse, c[0x0][0x3e8], R2 ;  /* 0x0000fa00f5067a25 */ /* 0x040fe400078e0002 */
        /* <DEDUP_REMOVED lines=42> */
.L_x_3911:
[----:B------:R-:W-:Y:S05]  /*ae10*/  BRA.DIV ~URZ, `(.L_x_3849) ;  /* 0x000044327f007947 */ /* 0x000fea000b800000 */
[----:B------:R3:W4:Y:S02]  /*ae20*/  SHFL.IDX PT, R0, R15, RZ, 0x181f ;  /* 0x00181fff0f007589 */ /* 0x00072400000e0000 */
.L_x_3912:
[----:B------:R-:W-:Y:S01]  /*ae30*/  ISETP.GE.AND P0, PT, R7, R4, PT ;  /* 0x000000040700720c */ /* 0x000fe20003f06270 */
[----:B------:R-:W-:-:S12]  /*ae40*/  BSSY B0, `(.L_x_3850) ;  /* 0x0000013000007945 */ /* 0x000fd80003800000 */
[----:B------:R-:W-:Y:S05]  /*ae50*/  @P0 BRA `(.L_x_3851) ;  /* 0x0000011000000947 */ /* 0x000fea0003800000 */
[----:B------:R-:W5:Y:S01]  /*ae60*/  LDL R5, [R1] ;  /* 0x0000000001057983 */ /* 0x000f620000100800 */
        /* <DEDUP_REMOVED lines=10> */
[----:B------:R2:W-:Y:S01]  /*af10*/  @!P6 ST.E.128 [R12.64], R28 ;  /* 0x0000001c0c00e985 */ /* 0x0005e2000c101d06 */
[----:B------:R-:W-:-:S02]  /*af20*/  @!P3 LEA.HI.X R3, R238, R6, R247, 0x1, P0 ;  /* 0x00000006ee03b211 */ /* 0x000fc400000f0cf7 */
[----:B-----5:R-:W-:-:S05]  /*af30*/  @!P5 LEA.HI.X R11, R237, R6, R5, 0x1, P2 ;  /* 0x00000006ed0bd211 */ /* 0x020fca00010f0c05 */
[----:B------:R2:W-:Y:S04]  /*af40*/  @!P5 ST.E.128 [R10.64], R24 ;  /* 0x000000180a00d985 */ /* 0x0005e8000c101d06 */
[----:B------:R2:W-:Y:S04]  /*af50*/  @!P4 ST.E.128 [R8.64], R20 ;  /* 0x000000140800c985 */ /* 0x0005e8000c101d06 */
[----:B------:R2:W-:Y:S02]  /*af60*/  @!P3 ST.E.128 [R2.64], R16 ;  /* 0x000000100200b985 */ /* 0x0005e4000c101d06 */
.L_x_3851:
[----:B------:R-:W-:Y:S05]  /*af70*/  BSYNC B0 ;  /* 0x0000000000007941 */ /* 0x000fea0003800000 */
.L_x_3850:
[----:B------:R-:W-:Y:S05]  /*af80*/  BRA.DIV ~URZ, `(.L_x_3852) ;  /* 0x000043227f007947 */ /* 0x000fea000b800000 */
[----:B--2---:R2:W1:Y:S04]  /*af90*/  SHFL.IDX PT, R6, R14, 0x1, 0x181f ;  /* 0x00381f000e067f89 */ /* 0x00446800000e0000 */
[----:B----4-:R2:W4:Y:S02]  /*afa0*/  SHFL.IDX PT, R0, R15, 0x1, 0x181f ;  /* 0x00381f000f007f89 */ /* 0x01052400000e0000 */
.L_x_3913:
[----:B------:R-:W-:Y:S01]  /*afb0*/  IADD3 R2, R7, 0x20, RZ ;  /* 0x0000002007027810 */ /* 0x000fe20007ffe0ff */
[----:B------:R-:W-:Y:S03]  /*afc0*/  BSSY B0, `(.L_x_3853) ;  /* 0x0000014000007945 */ /* 0x000fe60003800000 */
[----:B------:R-:W-:-:S13]  /*afd0*/  ISETP.GE.AND P0, PT, R2, R4, PT ;  /* 0x000000040200720c */ /* 0x000fda0003f06270 */
        /* <DEDUP_REMOVED lines=18> */
.L_x_3854:
[----:B------:R-:W-:Y:S05]  /*b100*/  BSYNC B0 ;  /* 0x0000000000007941 */ /* 0x000fea0003800000 */
.L_x_3853:
[----:B------:R-:W-:Y:S05]  /*b110*/  BRA.DIV ~URZ, `(.L_x_3855) ;  /* 0x000042527f007947 */ /* 0x000fea000b800000 */
[----:B-1----:R1:W2:Y:S02]  /*b120*/  SHFL.IDX PT, R6, R14, 0x2, 0x181f ;  /* 0x00581f000e067f89 */ /* 0x0022a400000e0000 */
.L_x_3914:
[----:B------:R-:W-:Y:S05]  /*b130*/  BRA.DIV ~URZ, `(.L_x_3856) ;  /* 0x000042a27f007947 */ /* 0x000fea000b800000 */
[----:B----4-:R4:W1:Y:S02]  /*b140*/  SHFL.IDX PT, R0, R15, 0x2, 0x181f ;  /* 0x00581f000f007f89 */ /* 0x01086400000e0000 */
.L_x_3915:
        /* <DEDUP_REMOVED lines=21> */
.L_x_3858:
[----:B------:R-:W-:Y:S05]  /*b2a0*/  BSYNC B0 ;  /* 0x0000000000007941 */ /* 0x000fea0003800000 */
.L_x_3857:
[----:B------:R-:W-:Y:S05]  /*b2b0*/  BRA.DIV ~URZ, `(.L_x_3859) ;  /* 0x000041827f007947 */ /* 0x000fea000b800000 */
[----:B--2---:R2:W3:Y:S04]  /*b2c0*/  SHFL.IDX PT, R6, R14, 0x3, 0x181f ;  /* 0x00781f000e067f89 */ /* 0x0044e800000e0000 */
[----:B-1----:R2:W1:Y:S02]  /*b2d0*/  SHFL.IDX PT, R0, R15, 0x3, 0x181f ;  /* 0x00781f000f007f89 */ /* 0x00246400000e0000 */
.L_x_3916:
[----:B------:R-:W-:-:S04]  /*b2e0*/  IADD3 R2, R7, 0x60, RZ ;  /* 0x0000006007027810 */ /* 0x000fc80007ffe0ff */
[----:B------:R-:W-:-:S13]  /*b2f0*/  ISETP.GE.AND P0, PT, R2, R4, PT ;  /* 0x000000040200720c */ /* 0x000fda0003f06270 */
[----:B------:R-:W-:Y:S05]  /*b300*/  @P0 BRA `(.L_x_3860) ;  /* 0x00002b0000000947 */ /* 0x000fea0003800000 */
[----:B------:R-:W5:Y:S01]  /*b310*/  LDL R10, [R1] ;  /* 0x00000000010a7983 */ /* 0x000f620000100800 */
[----:B------:R-:W-:Y:S02]  /*b320*/  ISETP.GE.AND P2, PT, R234, c[0x0][0x3c8], PT ;  /* 0x0000f200ea007a0c */ /* 0x000fe40003f46270 */
[----:B------:R-:W-:Y:S02]  /*b330*/  ISETP.GE.AND P1, PT, R237, c[0x0][0x3c8], PT ;  /* 0x0000f200ed007a0c */ /* 0x000fe40003f26270 */
[----:B------:R-:W-:-:S09]  /*b340*/  ISETP.GE.AND P0, PT, R236, c[0x0][0x3c8], PT ;  /* 0x0000f200ec007a0c */ /* 0x000fd20003f06270 */
[-C--:B-1----:R-:W-:Y:S02]  /*b350*/  @!P2 LEA R8, P5, R234, R0.reuse, 0x1 ;  /* 0x00000000ea08a211 */ /* 0x082fe400078a08ff */
[-C--:B------:R-:W-:Y:S02]  /*b360*/  @!P1 LEA R4, P4, R237, R0.reuse, 0x1 ;  /* 0x00000000ed049211 */ /* 0x080fe400078808ff */
[----:B------:R-:W-:Y:S02]  /*b370*/  @!P0 LEA R2, P3, R236, R0, 0x1 ;  /* 0x00000000ec028211 */ /* 0x000fe400078608ff */
[-C--:B---3--:R-:W-:Y:S02]  /*b380*/  @!P2 LEA.HI.X R9, R234, R6.reuse, R235, 0x1, P5 ;  /* 0x00000006ea09a211 */ /* 0x088fe400028f0ceb */
[----:B------:R-:W-:-:S03]  /*b390*/  @!P0 LEA.HI.X R3, R236, R6, R252, 0x1, P3 ;  /* 0x00000006ec038211 */ /* 0x000fc600018f0cfc */
[----:B------:R1:W-:Y:S01]  /*b3a0*/  @!P2 ST.E.128 [R8.64], R72 ;  /* 0x000000480800a985 */ /* 0x0003e2000c101d06 */
[----:B-----5:R-:W-:-:S05]  /*b3b0*/  @!P1 LEA.HI.X R5, R237, R6, R10, 0x1, P4 ;  /* 0x00000006ed059211 */ /* 0x020fca00020f0c0a */
        /* <DEDUP_REMOVED lines=8> */
.L_x_3847:
[----:B------:R-:W2:Y:S01]  /*b440*/  LDL.LU R7, [R1+0x28] ;  /* 0x0000280001077983 */ /* 0x000ea20000300800 */
[----:B------:R-:W-:Y:S02]  /*b450*/  IMAD R6, R6, c[0x0][0x408], RZ ;  /* 0x0001020006067a24 */ /* 0x000fe400078e02ff */
[----:B------:R-:W-:-:S04]  /*b460*/  IMAD.WIDE.U32 R4, R2, c[0x0][0x408], RZ ;  /* 0x0001020002047a25 */ /* 0x000fc800078e00ff */
[----:B------:R-:W-:Y:S02]  /*b470*/  IMAD R2, R2, c[0x0][0x40c], R6 ;  /* 0x0001030002027a24 */ /* 0x000fe400078e0206 */
[----:B------:R-:W-:-:S03]  /*b480*/  @P1 IMAD.HI.U32 R6, R3, c[0x0][0x4ec], RZ ;  /* 0x00013b0003061a27 */ /* 0x000fc600078e00ff */
[----:B------:R-:W-:Y:S02]  /*b490*/  IADD3 R5, R5, R2, RZ ;  /* 0x0000000205057210 */ /* 0x000fe40007ffe0ff */
[----:B------:R-:W-:-:S03]  /*b4a0*/  SHF.R.S32.HI R2, RZ, 0x1f, R0 ;  /* 0x0000001fff027819 */ /* 0x000fc60000011400 */
[----:B------:R-:W-:-:S04]  /*b4b0*/  IMAD.WIDE.U32 R4, R245, c[0x0][0x438], R4 ;  /* 0x00010e00f5047a25 */ /* 0x000fc800078e0004 */
[----:B------:R-:W-:Y:S02]  /*b4c0*/  IMAD R2, R2, c[0x0][0x440], RZ ;  /* 0x0001100002027a24 */ /* 0x000fe400078e02ff */
[----:B------:R-:W-:Y:S02]  /*b4d0*/  IMAD R5, R245, c[0x0][0x43c], R5 ;  /* 0x00010f00f5057a24 */ /* 0x000fe400078e0205 */
[C---:B------:R-:W-:Y:S02]  /*b4e0*/  IMAD R2, R0.reuse, c[0x0][0x444], R2 ;  /* 0x0001110000027a24 */ /* 0x040fe400078e0202 */
[----:B------:R-:W-:Y:S01]  /*b4f0*/  IMAD.WIDE.U32 R4, R0, c[0x0][0x440], R4 ;  /* 0x0001100000047a25 */ /* 0x000fe200078e0004 */
[----:B------:R-:W-:Y:S02]  /*b500*/  MOV R0, R3 ;  /* 0x0000000300007202 */ /* 0x000fe40000000f00 */
[----:B------:R-:W-:Y:S02]  /*b510*/  @P1 SHF.R.U32.HI R0, RZ, c[0x0][0x4f0], R6 ;  /* 0x00013c00ff001a19 */ /* 0x000fe40000011606 */
[----:B------:R-:W-:-:S02]  /*b520*/  IADD3 R5, R5, R2, RZ ;  /* 0x0000000205057210 */ /* 0x000fc40007ffe0ff */
[----:B------:R-:W-:Y:S02]  /*b530*/  SHF.R.S32.HI R2, RZ, 0x1f, R0 ;  /* 0x0000001fff027819 */ /* 0x000fe40000011400 */
[----:B------:R-:W-:-:S03]  /*b540*/  IADD3 R6, -R0, RZ, RZ ;  /* 0x000000ff00067210 */ /* 0x000fc60007ffe1ff */
[----:B------:R-:W-:Y:S02]  /*b550*/  IMAD R2, R2, c[0x0][0x430], RZ ;  /* 0x00010c0002027a24 */ /* 0x000fe400078e02ff */
[----:B------:R-:W-:Y:S02]  /*b560*/  IMAD R6, R6, c[0x0][0x4e8], R3 ;  /* 0x00013a0006067a24 */ /* 0x000fe400078e0203 */
[----:B--2---:R-:W-:-:S04]  /*b570*/  IMAD.WIDE.U32 R4, R7, c[0x0][0x448], R4 ;  /* 0x0001120007047a25 */ /* 0x004fc800078e0004 */
        /* <DEDUP_REMOVED lines=8> */
[----:B-1----:R-:W-:-:S04]  /*b600*/  LEA R21, P1, R2, c[0x0][0x400], 0x2 ;  /* 0x0001000002157a11 */ /* 0x002fc800078210ff */
[----:B------:R-:W-:-:S04]  /*b610*/  IADD3 R6, R3, R6, RZ ;  /* 0x0000000603067210 */ /* 0x000fc80007ffe0ff */
[----:B------:R-:W-:Y:S01]  /*b620*/  LEA.HI.X R20, R2, c[0x0][0x404], R6, 0x2, P1 ;  /* 0x0001010002147a11 */ /* 0x000fe200008f1406 */
[----:B------:R-:W-:Y:S05]  /*b630*/  BRA.DIV ~URZ, `(.L_x_3861) ;  /* 0x00003ec27f007947 */ /* 0x000fea000b800000 */
[----:B------:R1:W2:Y:S02]  /*b640*/  SHFL.IDX PT, R4, R20, RZ, 0x1c1f ;  /* 0x001c1fff14047589 */ /* 0x0002a400000e0000 */
.L_x_3917:
[----:B------:R-:W-:Y:S05]  /*b650*/  BRA.DIV ~URZ, `(.L_x_3862) ;  /* 0x00003f127f007947 */ /* 0x000fea000b800000 */
[----:B------:R3:W4:Y:S02]  /*b660*/  SHFL.IDX PT, R0, R21, RZ, 0x1c1f ;  /* 0x001c1fff15007589 */ /* 0x00072400000e0000 */
.L_x_3918:
[----:B------:R-:W-:Y:S01]  /*b670*/  BSSY B0, `(.L_x_3863) ;  /* 0x00000cf000007945 */ /* 0x000fe20003800000 */
[----:B------:R-:W-:Y:S05]  /*b680*/  @P3 BRA `(.L_x_3864) ;  /* 0x00000cd000003947 */ /* 0x000fea0003800000 */
[C---:B------:R-:W-:Y:S02]  /*b690*/  IADD3 R10, R239.reuse, 0x8, RZ ;  /* 0x00000008ef0a7810 */ /* 0x040fe40007ffe0ff */
[C---:B------:R-:W-:Y:S02]  /*b6a0*/  ISETP.GE.AND P2, PT, R239.reuse, c[0x0][0x3c8], PT ;  /* 0x0000f200ef007a0c */ /* 0x040fe40003f46270 */
[----:B------:R-:W-:Y:S02]  /*b6b0*/  ISETP.GE.AND P1, PT, R10, c[0x0][0x3c8], PT ;  /* 0x0000f2000a007a0c */ /* 0x000fe40003f26270 */
[C---:B------:R-:W-:Y:S02]  /*b6c0*/  IADD3 R12, R239.reuse, 0x10, RZ ;  /* 0x00000010ef0c7810 */ /* 0x040fe40007ffe0ff */
[----:B------:R-:W-:-:S02]  /*b6d0*/  IADD3 R6, R239, 0x18, RZ ;  /* 0x00000018ef067810 */ /* 0x000fc40007ffe0ff */
[----:B------:R-:W-:Y:S02]  /*b6e0*/  ISETP.GE.AND P3, PT, R12, c[0x0][0x3c8], PT ;  /* 0x0000f2000c007a0c */ /* 0x000fe40003f66270 */
[----:B------:R-:W-:Y:S02]  /*b6f0*/  ISETP.GE.AND P5, PT, R6, c[0x0][0x3c8], PT ;  /* 0x0000f20006007a0c */ /* 0x000fe40003fa6270 */
[----:B------:R-:W-:Y:S01]  /*b700*/  SHF.R.S32.HI R7, RZ, 0x1f, R10 ;  /* 0x0000001fff077819 */ /* 0x000fe2000001140a */
[----:B----4-:R-:W-:Y:S01]  /*b710*/  @!P2 IMAD.MOV.U32 R2, RZ, RZ, R0 ;  /* 0x000000ffff02a224 */ /* 0x010fe200078e0000 */
[C---:B------:R-:W-:Y:S01]  /*b720*/  IADD3 R5, R239.reuse, 0x20, RZ ;  /* 0x00000020ef057810 */ /* 0x040fe20007ffe0ff */
[----:B--2---:R-:W-:Y:S01]  /*b730*/  @!P2 IMAD.MOV.U32 R3, RZ, RZ, R4 ;  /* 0x000000ffff03a224 */ /* 0x004fe200078e0004 */
[C---:B------:R-:W-:Y:S02]  /*b740*/  @!P1 LEA R8, P4, R10.reuse, R0, 0x2 ;  /* 0x000000000a089211 */ /* 0x040fe400078810ff */
[----:B------:R-:W-:Y:S01]  /*b750*/  SHF.R.S32.HI R11, RZ, 0x1f, R6 ;  /* 0x0000001fff0b7819 */ /* 0x000fe20000011406 */
[----:B------:R-:W-:Y:S01]  /*b760*/  @!P2 IMAD.WIDE R2, R239, 0x4, R2 ;  /* 0x00000004ef02a825 */ /* 0x000fe200078e0202 */
[----:B------:R-:W-:-:S02]  /*b770*/  @!P1 LEA.HI.X R9, R10, R4, R7, 0x2, P4 ;  /* 0x000000040a099211 */ /* 0x000fc400020f1407 */
[----:B------:R-:W-:Y:S02]  /*b780*/  ISETP.GE.AND P4, PT, R5, c[0x0][0x3c8], PT ;  /* 0x0000f20005007a0c */ /* 0x000fe40003f86270 */
[----:B------:R2:W-:Y:S01]  /*b790*/  @!P2 ST.E.64 [R2.64], R24 ;  /* 0x000000180200a985 */ /* 0x0005e2000c101b06 */
[----:B------:R-:W-:Y:S02]  /*b7a0*/  SHF.R.S32.HI R7, RZ, 0x1f, R12 ;  /* 0x0000001fff077819 */ /* 0x000fe4000001140c */
[----:B------:R-:W-:Y:S01]  /*b7b0*/  SHF.R.S32.HI R13, RZ, 0x1f, R5 ;  /* 0x0000001fff0d7819 */ /* 0x000fe20000011405 */
[----:B------:R4:W-:Y:S01]  /*b7c0*/  @!P1 ST.E.64 [R8.64], R22 ;  /* 0x0000001608009985 */ /* 0x0009e2000c101b06 */
[C---:B------:R-:W-:Y:S02]  /*b7d0*/  @!P5 LEA R10, P1, R6.reuse, R0, 0x2 ;  /* 0x00000000060ad211 */ /* 0x040fe400078210ff */
[----:B------:R-:W-:Y:S02]  /*b7e0*/  IADD3 R123, R239, 0xa0, RZ ;  /* 0x000000a0ef7b7810 */ /* 0x000fe40007ffe0ff */
[----:B------:R-:W-:-:S02]  /*b7f0*/  @!P5 LEA.HI.X R11, R6, R4, R11, 0x2, P1 ;  /* 0x00000004060bd211 */ /* 0x000fc400008f140b */
[C---:B------:R-:W-:Y:S02]  /*b800*/  IADD3 R6, R239.reuse, 0x40, RZ ;  /* 0x00000040ef067810 */ /* 0x040fe40007ffe0ff */
[C---:B------:R-:W-:Y:S02]  /*b810*/  IADD3 R126, R239.reuse, 0x90, RZ ;  /* 0x00000090ef7e7810 */ /* 0x040fe40007ffe0ff */
[C---:B------:R-:W-:Y:S02]  /*b820*/  IADD3 R127, R239.reuse, 0xa0, RZ ;  /* 0x000000a0ef7f7810 */ /* 0x040fe40007ffe0ff */
[----:B------:R-:W-:Y:S02]  /*b830*/  SHF.R.S32.HI R126, RZ, 0x1f, R126 ;  /* 0x0000001fff7e7819 */ /* 0x000fe4000001147e */
[----:B------:R-:W-:Y:S02]  /*b840*/  SHF.R.S32.HI R127, RZ, 0x1f, R127 ;  /* 0x0000001fff7f7819 */ /* 0x000fe4000001147f */
[----:B--2---:R-:W-:-:S02]  /*b850*/  IADD3 R3, R239, 0x28, RZ ;  /* 0x00000028ef037810 */ /* 0x004fc40007ffe0ff */
[----:B------:R-:W-:Y:S02]  /*b860*/  IADD3 R2, R239, 0x30, RZ ;  /* 0x00000030ef027810 */ /* 0x000fe40007ffe0ff */
[----:B------:R-:W-:Y:S02]  /*b870*/  ISETP.GE.AND P6, PT, R3, c[0x0][0x3c8], PT ;  /* 0x0000f20003007a0c */ /* 0x000fe40003fc6270 */
[----:B----4-:R-:W-:Y:S02]  /*b880*/  @!P3 LEA R8, P2, R12, R0, 0x2 ;  /* 0x000000000c08b211 */ /* 0x010fe400078410ff */
[----:B------:R-:W-:Y:S02]  /*b890*/  ISETP.GE.AND P1, PT, R2, c[0x0][0x3c8], PT ;  /* 0x0000f20002007a0c */ /* 0x000fe40003f26270 */
[----:B------:R-:W-:Y:S02]  /*b8a0*/  @!P3 LEA.HI.X R9, R12, R4, R7, 0x2, P2 ;  /* 0x000000040c09b211 */ /* 0x000fe400010f1407 */
[----:B------:R-:W-:-:S02]  /*b8b0*/  IADD3 R7, R239, 0x38, RZ ;  /* 0x00000038ef077810 */ /* 0x000fc40007ffe0ff */
[----:B------:R-:W-:Y:S01]  /*b8c0*/  @!P4 LEA R12, P2, R5, R0, 0x2 ;  /* 0x00000000050cc211 */ /* 0x000fe200078410ff */
[----:B------:R2:W-:Y:S01]  /*b8d0*/  @!P3 ST.E.64 [R8.64], R26 ;  /* 0x0000001a0800b985 */ /* 0x0005e2000c101b06 */
[----:B------:R-:W-:Y:S02]  /*b8e0*/  ISETP.GE.AND P3, PT, R7, c[0x0][0x3c8], PT ;  /* 0x0000f20007007a0c */ /* 0x000fe40003f66270 */
[----:B------:R-:W-:Y:S01]  /*b8f0*/  @!P4 LEA.HI.X R13, R5, R4, R13, 0x2, P2 ;  /* 0x00000004050dc211 */ /* 0x000fe200010f140d */
[----:B------:R4:W-:Y:S01]  /*b900*/  @!P5 ST.E.64 [R10.64], R30 ;  /* 0x0000001e0a00d985 */ /* 0x0009e2000c101b06 */
[----:B------:R-:W-:Y:S02]  /*b910*/  SHF.R.S32.HI R5, RZ, 0x1f, R3 ;  /* 0x0000001fff057819 */ /* 0x000fe40000011403 */
[----:B------:R-:W-:Y:S01]  /*b920*/  @!P6 LEA R16, P2, R3, R0, 0x2 ;  /* 0x000000000310e211 */ /* 0x000fe200078410ff */
[----:B------:R5:W-:Y:S01]  /*b930*/  @!P4 ST.E.64 [R12.64], R28 ;  /* 0x0000001c0c00c985 */ /* 0x000be2000c101b06 */
[----:B------:R-:W-:-:S02]  /*b940*/  ISETP.GE.AND P5, PT, R6, c[0x0][0x3c8], PT ;  /* 0x0000f20006007a0c */ /* 0x000fc40003fa6270 */
[----:B------:R-:W-:Y:S02]  /*b950*/  @!P6 LEA.HI.X R17, R3, R4, R5, 0x2, P2 ;  /* 0x000000040311e211 */ /* 0x000fe400010f1405 */
[----:B------:R-:W-:Y:S02]  /*b960*/  SHF.R.S32.HI R3, RZ, 0x1f, R2 ;  /* 0x0000001fff037819 */ /* 0x000fe40000011402 */
[C---:B------:R-:W-:Y:S01]  /*b970*/  IADD3 R5, R239.reuse, 0x48, RZ ;  /* 0x00000048ef057810 */ /* 0x040fe20007ffe0ff */
[----:B------:R-:W-:Y:S01]  /*b980*/  @!P6 ST.E.64 [R16.64], R34 ;  /* 0x000000221000e985 */ /* 0x000fe2000c101b06 */
[----:B------:R-:W-:Y:S02]  /*b990*/  IADD3 R25, R239, 0x90, RZ ;  /* 0x00000090ef197810 */ /* 0x000fe40007ffe0ff */
[----:B------:R-:W-:Y:S02]  /*b9a0*/  ISETP.GE.AND P4, PT, R5, c[0x0][0x3c8], PT ;  /* 0x0000f20005007a0c */ /* 0x000fe40003f86270 */
[----:B------:R-:W-:-:S02]  /*b9b0*/  IADD3 R22, R239, 0x98, RZ ;  /* 0x00000098ef167810 */ /* 0x000fc40007ffe0ff */
[C---:B------:R-:W-:Y:S02]  /*b9c0*/  IADD3 R24, R239.reuse, 0xa8, RZ ;  /* 0x000000a8ef187810 */ /* 0x040fe40007ffe0ff */
[----:B------:R-:W-:Y:S02]  /*b9d0*/  IADD3 R23, R239, 0x98, RZ ;  /* 0x00000098ef177810 */ /* 0x000fe40007ffe0ff */
[C---:B--2---:R-:W-:Y:S02]  /*b9e0*/  @!P1 LEA R8, P2, R2.reuse, R0, 0x2 ;  /* 0x0000000002089211 */ /* 0x044fe400078410ff */
[----:B------:R-:W-:Y:S02]  /*b9f0*/  SHF.R.S32.HI R23, RZ, 0x1f, R23 ;  /* 0x0000001fff177819 */ /* 0x000fe40000011417 */
[----:B------:R-:W-:Y:S02]  /*ba00*/  @!P1 LEA.HI.X R9, R2, R4, R3, 0x2, P2 ;  /* 0x0000000402099211 */ /* 0x000fe400010f1403 */
[----:B------:R-:W-:-:S02]  /*ba10*/  SHF.R.S32.HI R2, RZ, 0x1f, R7 ;  /* 0x0000001fff027819 */ /* 0x000fc40000011407 */
[----:B------:R-:W-:Y:S01]  /*ba20*/  @!P3 LEA R14, P2, R7, R0, 0x2 ;  /* 0x00000000070eb211 */ /* 0x000fe200078410ff */
[----:B------:R2:W-:Y:S01]  /*ba30*/  @!P1 ST.E.64 [R8.64], R32 ;  /* 0x0000002008009985 */ /* 0x0005e2000c101b06 */
[----:B------:R-:W-:Y:S02]  /*ba40*/  IADD3 R3, R239, 0x50, RZ ;  /* 0x00000050ef037810 */ /* 0x000fe40007ffe0ff */
[----:B------:R-:W-:Y:S02]  /*ba50*/  @!P3 LEA.HI.X R15, R7, R4, R2, 0x2, P2 ;  /* 0x00000004070fb211 */ /* 0x000fe400010f1402 */
[----:B------:R-:W-:Y:S02]  /*ba60*/  ISETP.GE.AND P6, PT, R3, c[0x0][0x3c8], PT ;  /* 0x0000f20003007a0c */ /* 0x000fe40003fc6270 */
[----:B----4-:R-:W-:Y:S01]  /*ba70*/  @!P5 LEA R10, P2, R6, R0, 0x2 ;  /* 0x00000000060ad211 */ /* 0x010fe200078410ff */
[----:B------:R4:W-:Y:S01]  /*ba80*/  @!P3 ST.E.64 [R14.64], R36 ;  /* 0x000000240e00b985 */ /* 0x0009e2000c101b06 */
[----:B------:R-:W-:-:S02]  /*ba90*/  IADD3 R2, R239, 0x58, RZ ;  /* 0x00000058ef027810 */ /* 0x000fc40007ffe0ff */
[----:B------:R-:W-:Y:S02]  /*baa0*/  SHF.R.S32.HI R7, RZ, 0x1f, R5 ;  /* 0x0000001fff077819 */ /* 0x000fe40000011405 */
[----:B-----5:R-:W-:-:S04]  /*bab0*/  @!P4 LEA R12, P1, R5, R0, 0x2 ;  /* 0x00000000050cc211 */ /* 0x020fc800078210ff */
[----:B------:R-:W-:Y:S02]  /*bac0*/  @!P4 LEA.HI.X R13, R5, R4, R7, 0x2, P1 ;  /* 0x00000004050dc211 */ /* 0x000fe400008f1407 */
[----:B------:R-:W-:Y:S02]  /*bad0*/  @!P6 LEA R18, P1, R3, R0, 0x2 ;  /* 0x000000000312e211 */ /* 0x000fe400078210ff */
[----:B------:R-:W-:-:S04]  /*bae0*/  IADD3 R5, R239, 0x60, RZ ;  /* 0x00000060ef057810 */ /* 0x000fc80007ffe0ff */
[----:B------:R-:W-:Y:S02]  /*baf0*/  ISETP.GE.AND P3, PT, R5, c[0x0][0x3c8], PT ;  /* 0x0000f20005007a0c */ /* 0x000fe40003f66270 */
[----:B------:R-:W-:Y:S02]  /*bb00*/  SHF.R.S32.HI R7, RZ, 0x1f, R5 ;  /* 0x0000001fff077819 */ /* 0x000fe40000011405 */
[----:B--2---:R-:W-:-:S04]  /*bb10*/  SHF.R.S32.HI R8, RZ, 0x1f, R6 ;  /* 0x0000001fff087819 */ /* 0x004fc80000011406 */
[-C--:B------:R-:W-:Y:S02]  /*bb20*/  @!P5 LEA.HI.X R11, R6, R4.reuse, R8, 0x2, P2 ;  /* 0x00000004060bd211 */ /* 0x080fe400010f1408 */
[----:B------:R-:W-:Y:S02]  /*bb30*/  ISETP.GE.AND P2, PT, R2, c[0x0][0x3c8], PT ;  /* 0x0000f20002007a0c */ /* 0x000fe40003f46270 */
[----:B------:R-:W-:Y:S01]  /*bb40*/  SHF.R.S32.HI R6, RZ, 0x1f, R3 ;  /* 0x0000001fff067819 */ /* 0x000fe20000011403 */
[----:B------:R-:W-:Y:S03]  /*bb50*/  @!P5 ST.E.64 [R10.64], R44 ;  /* 0x0000002c0a00d985 */ /* 0x000fe6000c101b06 */
[----:B------:R-:W-:Y:S01]  /*bb60*/  @!P6 LEA.HI.X R19, R3, R4, R6, 0x2, P1 ;  /* 0x000000040313e211 */ /* 0x000fe200008f1406 */
[----:B------:R2:W-:Y:S01]  /*bb70*/  @!P4 ST.E.64 [R12.64], R40 ;  /* 0x000000280c00c985 */ /* 0x0005e2000c101b06 */
[----:B------:R-:W-:-:S02]  /*bb80*/  SHF.R.S32.HI R3, RZ, 0x1f, R2 ;  /* 0x0000001fff037819 */ /* 0x000fc40000011402 */
[----:B------:R-:W-:Y:S01]  /*bb90*/  IADD3 R6, R239, 0x78, RZ ;  /* 0x00000078ef067810 */ /* 0x000fe20007ffe0ff */
[----:B------:R-:W-:Y:S01]  /*bba0*/  @!P6 ST.E.64 [R18.64], R52 ;  /* 0x000000341200e985 */ /* 0x000fe2000c101b06 */
[-C--:B------:R-:W-:Y:S02]  /*bbb0*/  @!P3 LEA R16, P4, R5, R0.reuse, 0x2 ;  /* 0x000000000510b211 */ /* 0x080fe400078810ff */
[----:B------:R-:W-:Y:S02]  /*bbc0*/  @!P2 LEA R8, P1, R2, R0, 0x2 ;  /* 0x000000000208a211 */ /* 0x000fe400078210ff */
[----:B------:R-:W-:Y:S02]  /*bbd0*/  ISETP.GE.AND P6, PT, R6, c[0x0][0x3c8], PT ;  /* 0x0000f20006007a0c */ /* 0x000fe40003fc6270 */
[----:B------:R-:W-:Y:S02]  /*bbe0*/  @!P2 LEA.HI.X R9, R2, R4, R3, 0x2, P1 ;  /* 0x000000040209a211 */ /* 0x000fe400008f1403 */
[----:B------:R-:W-:-:S02]  /*bbf0*/  IADD3 R3, R239, 0x68, RZ ;  /* 0x00000068ef037810 */ /* 0x000fc40007ffe0ff */
[----:B------:R-:W-:Y:S01]  /*bc00*/  IADD3 R2, R239, 0x70, RZ ;  /* 0x00000070ef027810 */ /* 0x000fe20007ffe0ff */
[----:B------:R5:W-:Y:S01]  /*bc10*/  @!P2 ST.E.64 [R8.64], R48 ;  /* 0x000000300800a985 */ /* 0x000be2000c101b06 */
[----:B------:R-:W-:Y:S02]  /*bc20*/  ISETP.GE.AND P5, PT, R3, c[0x0][0x3c8], PT ;  /* 0x0000f20003007a0c */ /* 0x000fe40003fa6270 */
[----:B------:R-:W-:Y:S02]  /*bc30*/  ISETP.GE.AND P1, PT, R2, c[0x0][0x3c8], PT ;  /* 0x0000f20002007a0c */ /* 0x000fe40003f26270 */
[----:B------:R-:W-:Y:S02]  /*bc40*/  @!P3 LEA.HI.X R17, R5, R4, R7, 0x2, P4 ;  /* 0x000000040511b211 */ /* 0x000fe400020f1407 */
[----:B------:R-:W-:Y:S02]  /*bc50*/  SHF.R.S32.HI R7, RZ, 0x1f, R2 ;  /* 0x0000001fff077819 */ /* 0x000fe40000011402 */
[----:B------:R-:W-:Y:S01]  /*bc60*/  IADD3 R5, R239, 0x80, RZ ;  /* 0x00000080ef057810 */ /* 0x000fe20007ffe0ff */
[----:B------:R-:W-:Y:S04]  /*bc70*/  @!P3 ST.E.64 [R16.64], R152 ;  /* 0x000000981000b985 */ /* 0x000fe8000c101b06 */
[----:B----4-:R-:W-:-:S02]  /*bc80*/  @!P5 LEA R14, P4, R3, R0, 0x2 ;  /* 0x00000000030ed211 */ /* 0x010fc400078810ff */
[----:B--2---:R-:W-:-:S04]  /*bc90*/  @!P1 LEA R12, P2, R2, R0, 0x2 ;  /* 0x00000000020c9211 */ /* 0x004fc800078410ff */
[----:B------:R-:W-:Y:S02]  /*bca0*/  @!P1 LEA.HI.X R13, R2, R4, R7, 0x2, P2 ;  /* 0x00000004020d9211 */ /* 0x000fe400010f1407 */
[----:B------:R-:W-:Y:S02]  /*bcb0*/  @!P6 LEA R10, P2, R6, R0, 0x2 ;  /* 0x00000000060ae211 */ /* 0x000fe400078410ff */
[----:B------:R-:W-:Y:S02]  /*bcc0*/  IADD3 R2, R239, 0x88, RZ ;  /* 0x00000088ef027810 */ /* 0x000fe40007ffe0ff */
[----:B-----5:R-:W-:-:S04]  /*bcd0*/  SHF.R.S32.HI R8, RZ, 0x1f, R3 ;  /* 0x0000001fff087819 */ /* 0x020fc80000011403 */
[-C--:B------:R-:W-:Y:S02]  /*bce0*/  @!P5 LEA.HI.X R15, R3, R4.reuse, R8, 0x2, P4 ;  /* 0x00000004030fd211 */ /* 0x080fe400020f1408 */
[----:B------:R-:W-:Y:S02]  /*bcf0*/  ISETP.GE.AND P4, PT, R5, c[0x0][0x3c8], PT ;  /* 0x0000f20005007a0c */ /* 0x000fe40003f86270 */
[----:B------:R-:W-:Y:S01]  /*bd00*/  SHF.R.S32.HI R3, RZ, 0x1f, R6 ;  /* 0x0000001fff037819 */ /* 0x000fe20000011406 */
[----:B------:R2:W-:Y:S01]  /*bd10*/  @!P5 ST.E.64 [R14.64], R168 ;  /* 0x000000a80e00d985 */ /* 0x0005e2000c101b06 */
[----:B------:R-:W-:Y:S02]  /*bd20*/  ISETP.GE.AND P5, PT, R25, c[0x0][0x3c8], PT ;  /* 0x0000f20019007a0c */ /* 0x000fe40003fa6270 */
[----:B------:R-:W-:Y:S01]  /*bd30*/  @!P6 LEA.HI.X R11, R6, R4, R3, 0x2, P2 ;  /* 0x00000004060be211 */ /* 0x000fe200010f1403 */
[----:B------:R-:W-:Y:S01]  /*bd40*/  @!P1 ST.E.64 [R12.64], R148 ;  /* 0x000000940c009985 */ /* 0x000fe2000c101b06 */
[----:B------:R-:W-:-:S02]  /*bd50*/  ISETP.GE.AND P2, PT, R2, c[0x0][0x3c8], PT ;  /* 0x0000f20002007a0c */ /* 0x000fc40003f46270 */
[----:B------:R-:W-:Y:S01]  /*bd60*/  SHF.R.S32.HI R3, RZ, 0x1f, R5 ;  /* 0x0000001fff037819 */ /* 0x000fe20000011405 */
[----:B------:R4:W-:Y:S01]  /*bd70*/  @!P6 ST.E.64 [R10.64], R156 ;  /* 0x0000009c0a00e985 */ /* 0x0009e2000c101b06 */
[----:B------:R-:W-:Y:S02]  /*bd80*/  ISETP.GE.AND P1, PT, R22, c[0x0][0x3c8], PT ;  /* 0x0000f20016007a0c */ /* 0x000fe40003f26270 */
[----:B------:R-:W-:Y:S02]  /*bd90*/  @!P4 LEA R8, P3, R5, R0, 0x2 ;  /* 0x000000000508c211 */ /* 0x000fe400078610ff */
[----:B------:R-:W-:Y:S02]  /*bda0*/  ISETP.GE.AND P6, PT, R123, c[0x0][0x3c8], PT ;  /* 0x0000f2007b007a0c */ /* 0x000fe40003fc6270 */
[----:B------:R-:W-:Y:S02]  /*bdb0*/  @!P4 LEA.HI.X R9, R5, R4, R3, 0x2, P3 ;  /* 0x000000040509c211 */ /* 0x000fe400018f1403 */
[----:B------:R-:W-:-:S02]  /*bdc0*/  SHF.R.S32.HI R3, RZ, 0x1f, R2 ;  /* 0x0000001fff037819 */ /* 0x000fc40000011402 */
[C---:B------:R-:W-:Y:S01]  /*bdd0*/  @!P2 LEA R6, P3, R2.reuse, R0, 0x2 ;  /* 0x000000000206a211 */ /* 0x040fe200078610ff */
[----:B------:R-:W-:Y:S01]  /*bde0*/  @!P4 ST.E.64 [R8.64], R60 ;  /* 0x0000003c0800c985 */ /* 0x000fe2000c101b06 */
[----:B------:R-:W-:Y:S02]  /*bdf0*/  IADD3 R5, R239, 0xd0, RZ ;  /* 0x000000d0ef057810 */ /* 0x000fe40007ffe0ff */
[----:B------:R-:W-:Y:S02]  /*be00*/  @!P2 LEA.HI.X R7, R2, R4, R3, 0x2, P3 ;  /* 0x000000040207a211 */ /* 0x000fe400018f1403 */
[----:B------:R-:W-:Y:S02]  /*be10*/  @!P5 LEA R2, P4, R25, R0, 0x2 ;  /* 0x000000001902d211 */ /* 0x000fe400078810ff */
[----:B------:R-:W-:Y:S01]  /*be20*/  SHF.R.S32.HI R5, RZ, 0x1f, R5 ;  /* 0x0000001fff057819 */ /* 0x000fe20000011405 */
[----:B------:R5:W-:Y:S01]  /*be30*/  @!P2 ST.E.64 [R6.64], R64 ;  /* 0x000000400600a985 */ /* 0x000be2000c101b06 */
[----:B------:R-:W-:-:S02]  /*be40*/  ISETP.GE.AND P2, PT, R24, c[0x0][0x3c8], PT ;  /* 0x0000f20018007a0c */ /* 0x000fc40003f46270 */
[----:B------:R-:W-:Y:S02]  /*be50*/  @!P5 LEA.HI.X R3, R25, R4, R126, 0x2, P4 ;  /* 0x000000041903d211 */ /* 0x000fe400020f147e */
[C---:B------:R-:W-:Y:S02]  /*be60*/  IADD3 R126, R239.reuse, 0xb0, RZ ;  /* 0x000000b0ef7e7810 */ /* 0x040fe40007ffe0ff */
[C---:B------:R-:W-:Y:S01]  /*be70*/  IADD3 R25, R239.reuse, 0xa8, RZ ;  /* 0x000000a8ef197810 */ /* 0x040fe20007ffe0ff */
[----:B------:R1:W-:Y:S01]  /*be80*/  @!P5 ST.E.64 [R2.64], R68 ;  /* 0x000000440200d985 */ /* 0x0003e2000c101b06 */
[----:B------:R-:W-:Y:S02]  /*be90*/  ISETP.GE.AND P5, PT, R126, c[0x0][0x3c8], PT ;  /* 0x0000f2007e007a0c */ /* 0x000fe40003fa6270 */
[----:B------:R-:W-:Y:S02]  /*bea0*/  SHF.R.S32.HI R25, RZ, 0x1f, R25 ;  /* 0x0000001fff197819 */ /* 0x000fe40000011419 */
[----:B--2---:R-:W-:-:S02]  /*beb0*/  IADD3 R15, R239, 0xe8, RZ ;  /* 0x000000e8ef0f7810 */ /* 0x004fc40007ffe0ff */
[C---:B----4-:R-:W-:Y:S02]  /*bec0*/  IADD3 R10, R239.reuse, 0xd8, RZ ;  /* 0x000000d8ef0a7810 */ /* 0x050fe40007ffe0ff */
[C---:B------:R-:W-:Y:S02]  /*bed0*/  IADD3 R13, R239.reuse, 0xf0, RZ ;  /* 0x000000f0ef0d7810 */ /* 0x040fe40007ffe0ff */
[----:B------:R-:W-:Y:S02]  /*bee0*/  SHF.R.S32.HI R10, RZ, 0x1f, R10 ;  /* 0x0000001fff0a7819 */ /* 0x000fe4000001140a */
[C---:B------:R-:W-:Y:S02]  /*bef0*/  IADD3 R12, R239.reuse, 0xe0, RZ ;  /* 0x000000e0ef0c7810 */ /* 0x040fe40007ffe0ff */
[----:B------:R-:W-:Y:S02]  /*bf00*/  IADD3 R16, R239, 0xe8, RZ ;  /* 0x000000e8ef107810 */ /* 0x000fe40007ffe0ff */
[----:B------:R-:W-:-:S02]  /*bf10*/  SHF.R.S32.HI R12, RZ, 0x1f, R12 ;  /* 0x0000001fff0c7819 */ /* 0x000fc4000001140c */
[----:B------:R-:W-:Y:S02]  /*bf20*/  SHF.R.S32.HI R16, RZ, 0x1f, R16 ;  /* 0x0000001fff107819 */ /* 0x000fe40000011410 */
[C---:B-----5:R-:W-:Y:S02]  /*bf30*/  @!P1 LEA R6, P3, R22.reuse, R0, 0x2 ;  /* 0x0000000016069211 */ /* 0x060fe400078610ff */
[C---:B------:R-:W-:Y:S02]  /*bf40*/  IADD3 R14, R239.reuse, 0xf0, RZ ;  /* 0x000000f0ef0e7810 */ /* 0x040fe40007ffe0ff */
[----:B------:R-:W-:Y:S02]  /*bf50*/  @!P1 LEA.HI.X R7, R22, R4, R23, 0x2, P3 ;  /* 0x0000000416079211 */ /* 0x000fe400018f1417 */
[----:B------:R-:W-:Y:S02]  /*bf60*/  IADD3 R23, R239, 0xb8, RZ ;  /* 0x000000b8ef177810 */ /* 0x000fe40007ffe0ff */
[----:B-1----:R-:W-:Y:S01]  /*bf70*/  @!P6 LEA R2, P4, R123, R0, 0x2 ;  /* 0x000000007b02e211 */ /* 0x002fe200078810ff */
[----:B------:R1:W-:Y:S01]  /*bf80*/  @!P1 ST.E.64 [R6.64], R72 ;  /* 0x0000004806009985 */ /* 0x0003e2000c101b06 */
[----:B------:R-:W-:-:S02]  /*bf90*/  ISETP.GE.AND P1, PT, R23, c[0x0][0x3c8], PT ;  /* 0x0000f20017007a0c */ /* 0x000fc40003f26270 */
[----:B------:R-:W-:Y:S02]  /*bfa0*/  @!P6 LEA.HI.X R3, R123, R4, R127, 0x2, P4 ;  /* 0x000000047b03e211 */ /* 0x000fe400020f147f */
[C---:B------:R-:W-:Y:S02]  /*bfb0*/  IADD3 R22, R239.reuse, 0xc0, RZ ;  /* 0x000000c0ef167810 */ /* 0x040fe40007ffe0ff */
[----:B------:R-:W-:Y:S01]  /*bfc0*/  @!P2 LEA R8, P3, R24, R0, 0x2 ;  /* 0x000000001808a211 */ /* 0x000fe200078610ff */
[----:B------:R2:W-:Y:S01]  /*bfd0*/  @!P6 ST.E.64 [R2.64], R76 ;  /* 0x0000004c0200e985 */ /* 0x0005e2000c101b06 */
[----:B------:R-:W-:Y:S02]  /*bfe0*/  ISETP.GE.AND P6, PT, R22, c[0x0][0x3c8], PT ;  /* 0x0000f20016007a0c */ /* 0x000fe40003fc6270 */
[----:B------:R-:W-:Y:S02]  /*bff0*/  IADD3 R127, R239, 0xb0, RZ ;  /* 0x000000b0ef7f7810 */ /* 0x000fe40007ffe0ff */
[----:B------:R-:W-:-:S02]  /*c000*/  @!P2 LEA.HI.X R9, R24, R4, R25, 0x2, P3 ;  /* 0x000000041809a211 */ /* 0x000fc400018f1419 */
[C---:B------:R-:W-:Y:S02]  /*c010*/  IADD3 R25, R239.reuse, 0xc8, RZ ;  /* 0x000000c8ef197810 */ /* 0x040fe40007ffe0ff */
[C---:B------:R-:W-:Y:S01]  /*c020*/  IADD3 R123, R239.reuse, 0xb8, RZ ;  /* 0x000000b8ef7b7810 */ /* 0x040fe20007ffe0ff */
[----:B------:R4:W-:Y:S01]  /*c030*/  @!P2 ST.E.64 [R8.64], R80 ;  /* 0x000000500800a985 */ /* 0x0009e2000c101b06 */
[----:B------:R-:W-:Y:S02]  /*c040*/  SHF.R.S32.HI R127, RZ, 0x1f, R127 ;  /* 0x0000001fff7f7819 */ /* 0x000fe4000001147f */
[----:B------:R-:W-:Y:S02]  /*c050*/  IADD3 R24, R239, 0xd0, RZ ;  /* 0x000000d0ef187810 */ /* 0x000fe40007ffe0ff */
[----:B------:R-:W-:Y:S02]  /*c060*/  ISETP.GE.AND P4, PT, R25, c[0x0][0x3c8], PT ;  /* 0x0000f20019007a0c */ /* 0x000fe40003f86270 */
[----:B------:R-:W-:-:S02]  /*c070*/  SHF.R.S32.HI R123, RZ, 0x1f, R123 ;  /* 0x0000001fff7b7819 */ /* 0x000fc4000001147b */
[----:B------:R-:W-:Y:S02]  /*c080*/  SHF.R.S32.HI R14, RZ, 0x1f, R14 ;  /* 0x0000001fff0e7819 */ /* 0x000fe4000001140e */
[----:B-1----:R-:W-:-:S04]  /*c090*/  @!P5 LEA R6, P3, R126, R0, 0x2 ;  /* 0x000000007e06d211 */ /* 0x002fc800078610ff */
[----:B------:R-:W-:Y:S02]  /*c0a0*/  @!P5 LEA.HI.X R7, R126, R4, R127, 0x2, P3 ;  /* 0x000000047e07d211 */ /* 0x000fe400018f147f */
[----:B------:R-:W-:Y:S02]  /*c0b0*/  ISETP.GE.AND P3, PT, R24, c[0x0][0x3c8], PT ;  /* 0x0000f20018007a0c */ /* 0x000fe40003f66270 */
[----:B--2---:R-:W-:Y:S01]  /*c0c0*/  @!P1 LEA R2, P2, R23, R0, 0x2 ;  /* 0x0000000017029211 */ /* 0x004fe200078410ff */
[----:B------:R1:W-:Y:S01]  /*c0d0*/  @!P5 ST.E.64 [R6.64], R84 ;  /* 0x000000540600d985 */ /* 0x0003e2000c101b06 */
[----:B------:R-:W-:Y:S02]  /*c0e0*/  IADD3 R126, R239, 0xc0, RZ ;  /* 0x000000c0ef7e7810 */ /* 0x000fe40007ffe0ff */
[----:B------:R-:W-:Y:S02]  /*c0f0*/  @!P1 LEA.HI.X R3, R23, R4, R123, 0x2, P2 ;  /* 0x0000000417039211 */ /* 0x000fe400010f147b */
[----:B------:R-:W-:-:S02]  /*c100*/  IADD3 R23, R239, 0xd8, RZ ;  /* 0x000000d8ef177810 */ /* 0x000fc40007ffe0ff */
[----:B------:R-:W-:Y:S01]  /*c110*/  SHF.R.S32.HI R126, RZ, 0x1f, R126 ;  /* 0x0000001fff7e7819 */ /* 0x000fe2000001147e */
[----:B------:R2:W-:Y:S01]  /*c120*/  @!P1 ST.E.64 [R2.64], R88 ;  /* 0x0000005802009985 */ /* 0x0005e2000c101b06 */
[C---:B----4-:R-:W-:Y:S02]  /*c130*/  @!P6 LEA R8, P2, R22.reuse, R0, 0x2 ;  /* 0x000000001608e211 */ /* 0x050fe400078410ff */
[----:B------:R-:W-:Y:S02]  /*c140*/  IADD3 R123, R239, 0xc8, RZ ;  /* 0x000000c8ef7b7810 */ /* 0x000fe40007ffe0ff */
[----:B------:R-:W-:Y:S02]  /*c150*/  ISETP.GE.AND P1, PT, R23, c[0x0][0x3c8], PT ;  /* 0x0000f20017007a0c */ /* 0x000fe40003f26270 */
[----:B------:R-:W-:Y:S02]  /*c160*/  @!P6 LEA.HI.X R9, R22, R4, R126, 0x2, P2 ;  /* 0x000000041609e211 */ /* 0x000fe400010f147e */
[----:B------:R-:W-:-:S02]  /*c170*/  IADD3 R22, R239, 0xe0, RZ ;  /* 0x000000e0ef167810 */ /* 0x000fc40007ffe0ff */
[----:B------:R-:W-:Y:S01]  /*c180*/  SHF.R.S32.HI R123, RZ, 0x1f, R123 ;  /* 0x0000001fff7b7819 */ /* 0x000fe2000001147b */
[----:B------:R-:W-:Y:S01]  /*c190*/  @!P6 ST.E.64 [R8.64], R108 ;  /* 0x0000006c0800e985 */ /* 0x000fe2000c101b06 */
[----:B------:R-:W-:Y:S02]  /*c1a0*/  ISETP.GE.AND P6, PT, R22, c[0x0][0x3c8], PT ;  /* 0x0000f20016007a0c */ /* 0x000fe40003fc6270 */
[----:B-1----:R-:W-:-:S04]  /*c1b0*/  @!P3 LEA R6, P2, R24, R0, 0x2 ;  /* 0x000000001806b211 */ /* 0x002fc800078410ff */
[----:B------:R-:W-:Y:S02]  /*c1c0*/  @!P3 LEA.HI.X R7, R24, R4, R5, 0x2, P2 ;  /* 0x000000041807b211 */ /* 0x000fe400010f1405 */
[----:B------:R-:W-:Y:S02]  /*c1d0*/  IADD3 R5, R239, 0xf8, RZ ;  /* 0x000000f8ef057810 */ /* 0x000fe40007ffe0ff */
[----:B--2---:R-:W-:-:S04]  /*c1e0*/  @!P4 LEA R2, P5, R25, R0, 0x2 ;  /* 0x000000001902c211 */ /* 0x004fc800078a10ff */
        /* <DEDUP_REMOVED lines=8> */
[----:B------:R-:W-:-:S03]  /*c270*/  @!P6 LEA R10, P2, R22, R0, 0x2 ;  /* 0x00000000160ae211 */ /* 0x000fc600078410ff */
[----:B------:R1:W-:Y:S01]  /*c280*/  @!P1 ST.E.64 [R2.64], R100 ;  /* 0x0000006402009985 */ /* 0x0003e2000c101b06 */
[----:B------:R-:W-:Y:S02]  /*c290*/  @!P5 LEA R8, P1, R15, R0, 0x2 ;  /* 0x000000000f08d211 */ /* 0x000fe400078210ff */
[----:B------:R-:W-:Y:S02]  /*c2a0*/  @!P6 LEA.HI.X R11, R22, R4, R12, 0x2, P2 ;  /* 0x00000004160be211 */ /* 0x000fe400010f140c */
[----:B------:R-:W-:Y:S02]  /*c2b0*/  IADD3 R12, R239, 0xf8, RZ ;  /* 0x000000f8ef0c7810 */ /* 0x000fe40007ffe0ff */
[----:B--2---:R-:W-:Y:S01]  /*c2c0*/  @!P4 LEA R6, P2, R13, R0, 0x2 ;  /* 0x000000000d06c211 */ /* 0x004fe200078410ff */
[----:B------:R2:W-:Y:S01]  /*c2d0*/  @!P6 ST.E.64 [R10.64], R116 ;  /* 0x000000740a00e985 */ /* 0x0005e2000c101b06 */
[----:B------:R-:W-:Y:S02]  /*c2e0*/  @!P5 LEA.HI.X R9, R15, R4, R16, 0x2, P1 ;  /* 0x000000040f09d211 */ /* 0x000fe400008f1410 */
[----:B------:R-:W-:-:S02]  /*c2f0*/  SHF.R.S32.HI R12, RZ, 0x1f, R12 ;  /* 0x0000001fff0c7819 */ /* 0x000fc4000001140c */
[----:B------:R-:W-:Y:S01]  /*c300*/  @!P4 LEA.HI.X R7, R13, R4, R14, 0x2, P2 ;  /* 0x000000040d07c211 */ /* 0x000fe200010f140e */
[----:B------:R2:W-:Y:S04]  /*c310*/  @!P5 ST.E.64 [R8.64], R112 ;  /* 0x000000700800d985 */ /* 0x0005e8000c101b06 */
[----:B------:R2:W-:Y:S01]  /*c320*/  @!P4 ST.E.64 [R6.64], R104 ;  /* 0x000000680600c985 */ /* 0x0005e2000c101b06 */
[----:B-1----:R-:W-:-:S04]  /*c330*/  @!P3 LEA R2, P1, R5, R0, 0x2 ;  /* 0x000000000502b211 */ /* 0x002fc800078210ff */
[----:B------:R-:W-:-:S05]  /*c340*/  @!P3 LEA.HI.X R3, R5, R4, R12, 0x2, P1 ;  /* 0x000000040503b211 */ /* 0x000fca00008f140c */
[----:B------:R2:W-:Y:S04]  /*c350*/  @!P3 ST.E.64 [R2.64], R56 ;  /* 0x000000380200b985 */ /* 0x0005e8000c101b06 */
.L_x_3864:
[----:B------:R-:W-:Y:S05]  /*c360*/  BSYNC B0 ;  /* 0x0000000000007941 */ /* 0x000fea0003800000 */
.L_x_3863:
[----:B------:R-:W-:Y:S05]  /*c370*/  BRA.DIV ~URZ, `(.L_x_3865) ;  /* 0x000032527f007947 */ /* 0x000fea000b800000 */
[----:B--2---:R2:W1:Y:S04]  /*c380*/  SHFL.IDX PT, R4, R20, 0x1, 0x1c1f ;  /* 0x003c1f0014047f89 */ /* 0x00446800000e0000 */
[----:B----4-:R2:W4:Y:S02]  /*c390*/  SHFL.IDX PT, R0, R21, 0x1, 0x1c1f ;  /* 0x003c1f0015007f89 */ /* 0x01052400000e0000 */
.L_x_3919:
[----:B------:R-:W-:Y:S05]  /*c3a0*/  @P0 BRA `(.L_x_3860) ;  /* 0x00001a6000000947 */ /* 0x000fea0003800000 */
[C---:B------:R-:W-:Y:S02]  /*c3b0*/  ISETP.GE.AND P0, PT, R239.reuse, c[0x0][0x3c8], PT ;  /* 0x0000f200ef007a0c */ /* 0x040fe40003f06270 */
[C---:B------:R-:W-:Y:S02]  /*c3c0*/  IADD3 R2, R239.reuse, 0x18, RZ ;  /* 0x00000018ef027810 */ /* 0x040fe40007ffe0ff */
[----:B------:R-:W-:Y:S02]  /*c3d0*/  IADD3 R13, R239, 0x8, RZ ;  /* 0x00000008ef0d7810 */ /* 0x000fe40007ffe0ff */
[----:B------:R-:W-:-:S02]  /*c3e0*/  ISETP.GE.AND P3, PT, R2, c[0x0][0x3c8], PT ;  /* 0x0000f20002007a0c */ /* 0x000fc40003f66270 */
[----:B------:R-:W-:Y:S02]  /*c3f0*/  ISETP.GE.AND P5, PT, R13, c[0x0][0x3c8], PT ;  /* 0x0000f2000d007a0c */ /* 0x000fe40003fa6270 */
[C---:B------:R-:W-:Y:S02]  /*c400*/  IADD3 R12, R239.reuse, 0x10, RZ ;  /* 0x00000010ef0c7810 */ /* 0x040fe40007ffe0ff */
[----:B------:R-:W-:Y:S01]  /*c410*/  SHF.R.S32.HI R5, RZ, 0x1f, R2 ;  /* 0x0000001fff057819 */ /* 0x000fe20000011402 */
[----:B----4-:R-:W-:Y:S01]  /*c420*/  @!P0 IMAD.MOV.U32 R6, RZ, RZ, R0 ;  /* 0x000000ffff068224 */ /* 0x010fe200078e0000 */
[----:B------:R-:W-:Y:S01]  /*c430*/  ISETP.GE.AND P4, PT, R12, c[0x0][0x3c8], PT ;  /* 0x0000f2000c007a0c */ /* 0x000fe20003f86270 */
[----:B-1----:R-:W-:Y:S01]  /*c440*/  @!P0 IMAD.MOV.U32 R7, RZ, RZ, R4 ;  /* 0x000000ffff078224 */ /* 0x002fe200078e0004 */
[C---:B------:R-:W-:Y:S02]  /*c450*/  IADD3 R3, R239.reuse, 0x20, RZ ;  /* 0x00000020ef037810 */ /* 0x040fe40007ffe0ff */
[C---:B--2---:R-:W-:Y:S01]  /*c460*/  IADD3 R20, R239.reuse, 0x90, RZ ;  /* 0x00000090ef147810 */ /* 0x044fe20007ffe0ff */
[----:B------:R-:W-:Y:S01]  /*c470*/  @!P0 IMAD.WIDE R6, R239, 0x4, R6 ;  /* 0x00000004ef068825 */ /* 0x000fe200078e0206 */
[----:B------:R-:W-:-:S02]  /*c480*/  @!P3 LEA R16, P1, R2, R0, 0x2 ;  /* 0x000000000210b211 */ /* 0x000fc400078210ff */
[----:B------:R-:W-:Y:S02]  /*c490*/  ISETP.GE.AND P2, PT, R3, c[0x0][0x3c8], PT ;  /* 0x0000f20003007a0c */ /* 0x000fe40003f46270 */
[----:B------:R1:W-:Y:S01]  /*c4a0*/  @!P0 ST.E.64 [R6.64], R120 ;  /* 0x0000007806008985 */ /* 0x0003e2000c101b06 */
[----:B------:R-:W-:Y:S02]  /*c4b0*/  @!P3 LEA.HI.X R17, R2, R4, R5, 0x2, P1 ;  /* 0x000000040211b211 */ /* 0x000fe400008f1405 */
[-C--:B------:R-:W-:Y:S02]  /*c4c0*/  @!P5 LEA R10, P1, R13, R0.reuse, 0x2 ;  /* 0x000000000d0ad211 */ /* 0x080fe400078210ff */
[C---:B------:R-:W-:Y:S02]  /*c4d0*/  IADD3 R2, R239.reuse, 0x28, RZ ;  /* 0x00000028ef027810 */ /* 0x040fe40007ffe0ff */
[----:B------:R-:W-:Y:S02]  /*c4e0*/  @!P4 LEA R8, P0, R12, R0, 0x2 ;  /* 0x000000000c08c211 */ /* 0x000fe400078010ff */
[----:B------:R-:W-:-:S02]  /*c4f0*/  IADD3 R5, R239, 0x30, RZ ;  /* 0x00000030ef057810 */ /* 0x000fc40007ffe0ff */
[C---:B------:R-:W-:Y:S02]  /*c500*/  IADD3 R22, R239.reuse, 0x98, RZ ;  /* 0x00000098ef167810 */ /* 0x040fe40007ffe0ff */
[C---:B------:R-:W-:Y:S02]  /*c510*/  IADD3 R24, R239.reuse, 0x90, RZ ;  /* 0x00000090ef187810 */ /* 0x040fe40007ffe0ff */
[C---:B------:R-:W-:Y:S02]  /*c520*/  IADD3 R23, R239.reuse, 0xa0, RZ ;  /* 0x000000a0ef177810 */ /* 0x040fe40007ffe0ff */
[----:B------:R-:W-:Y:S02]  /*c530*/  SHF.R.S32.HI R24, RZ, 0x1f, R24 ;  /* 0x0000001fff187819 */ /* 0x000fe40000011418 */
[C---:B------:R-:W-:Y:S02]  /*c540*/  IADD3 R25, R239.reuse, 0x98, RZ ;  /* 0x00000098ef197810 */ /* 0x040fe40007ffe0ff */
[----:B---3--:R-:W-:-:S02]  /*c550*/  IADD3 R21, R239, 0xa8, RZ ;  /* 0x000000a8ef157810 */ /* 0x008fc40007ffe0ff */
[----:B------:R-:W-:Y:S02]  /*c560*/  SHF.R.S32.HI R25, RZ, 0x1f, R25 ;  /* 0x0000001fff197819 */ /* 0x000fe40000011419 */
[C---:B------:R-:W-:Y:S02]  /*c570*/  IADD3 R26, R239.reuse, 0xb0, RZ ;  /* 0x000000b0ef1a7810 */ /* 0x040fe40007ffe0ff */
[----:B------:R-:W-:Y:S02]  /*c580*/  IADD3 R27, R239, 0xb0, RZ ;  /* 0x000000b0ef1b7810 */ /* 0x000fe40007ffe0ff */
[----:B-1----:R-:W-:Y:S02]  /*c590*/  SHF.R.S32.HI R6, RZ, 0x1f, R13 ;  /* 0x0000001fff067819 */ /* 0x002fe4000001140d */
[----:B------:R-:W-:Y:S02]  /*c5a0*/  SHF.R.S32.HI R7, RZ, 0x1f, R12 ;  /* 0x0000001fff077819 */ /* 0x000fe4000001140c */
[----:B------:R-:W-:-:S02]  /*c5b0*/  @!P5 LEA.HI.X R11, R13, R4, R6, 0x2, P1 ;  /* 0x000000040d0bd211 */ /* 0x000fc400008f1406 */
[----:B------:R-:W-:Y:S02]  /*c5c0*/  ISETP.GE.AND P1, PT, R2, c[0x0][0x3c8], PT ;  /* 0x0000f20002007a0c */ /* 0x000fe40003f26270 */
[----:B------:R-:W-:Y:S01]  /*c5d0*/  @!P4 LEA.HI.X R9, R12, R4, R7, 0x2, P0 ;  /* 0x000000040c09c211 */ /* 0x000fe200000f1407 */
[----:B------:R1:W-:Y:S01]  /*c5e0*/  @!P5 ST.E.64 [R10.64], R124 ;  /* 0x0000007c0a00d985 */ /* 0x0003e2000c101b06 */
[----:B------:R-:W-:Y:S02]  /*c5f0*/  ISETP.GE.AND P0, PT, R5, c[0x0][0x3c8], PT ;  /* 0x0000f20005007a0c */ /* 0x000fe40003f06270 */
[----:B------:R-:W-:Y:S01]  /*c600*/  SHF.R.S32.HI R13, RZ, 0x1f, R3 ;  /* 0x0000001fff0d7819 */ /* 0x000fe20000011403 */
[----:B------:R2:W-:Y:S01]  /*c610*/  @!P4 ST.E.64 [R8.64], R38 ;  /* 0x000000260800c985 */ /* 0x0005e2000c101b06 */
[----:B------:R-:W-:Y:S02]  /*c620*/  @!P2 LEA R12, P6, R3, R0, 0x2 ;  /* 0x00000000030ca211 */ /* 0x000fe400078c10ff */
[----:B------:R-:W-:Y:S01]  /*c630*/  IADD3 R6, R239, 0x38, RZ ;  /* 0x00000038ef067810 */ /* 0x000fe20007ffe0ff */
[----:B------:R-:W-:Y:S01]  /*c640*/  @!P3 ST.E.64 [R16.64], R42 ;  /* 0x0000002a1000b985 */ /* 0x000fe2000c101b06 */
[----:B------:R-:W-:-:S02]  /*c650*/  @!P2 LEA.HI.X R13, R3, R4, R13, 0x2, P6 ;  /* 0x00000004030da211 */ /* 0x000fc400030f140d */
[----:B------:R-:W-:Y:S02]  /*c660*/  ISETP.GE.AND P5, PT, R6, c[0x0][0x3c8], PT ;  /* 0x0000f20006007a0c */ /* 0x000fe40003fa6270 */
[----:B------:R-:W-:Y:S01]  /*c670*/  SHF.R.S32.HI R7, RZ, 0x1f, R2 ;  /* 0x0000001fff077819 */ /* 0x000fe20000011402 */
[----:B------:R3:W-:Y:S01]  /*c680*/  @!P2 ST.E.64 [R12.64], R128 ;  /* 0x000000800c00a985 */ /* 0x0007e2000c101b06 */
[----:B------:R-:W-:Y:S02]  /*c690*/  IADD3 R3, R239, 0x40, RZ ;  /* 0x00000040ef037810 */ /* 0x000fe40007ffe0ff */
[-C--:B------:R-:W-:Y:S02]  /*c6a0*/  @!P0 LEA R14, P6, R5, R0.reuse, 0x2 ;  /* 0x00000000050e8211 */ /* 0x080fe400078c10ff */
[----:B------:R-:W-:Y:S02]  /*c6b0*/  SHF.R.S32.HI R27, RZ, 0x1f, R27 ;  /* 0x0000001fff1b7819 */ /* 0x000fe4000001141b */
[----:B-1----:R-:W-:-:S04]  /*c6c0*/  @!P1 LEA R10, P4, R2, R0, 0x2 ;  /* 0x00000000020a9211 */ /* 0x002fc800078810ff */
[-C--:B------:R-:W-:Y:S02]  /*c6d0*/  @!P1 LEA.HI.X R11, R2, R4.reuse, R7, 0x2, P4 ;  /* 0x00000004020b9211 */ /* 0x080fe400020f1407 */
[----:B------:R-:W-:Y:S02]  /*c6e0*/  ISETP.GE.AND P4, PT, R3, c[0x0][0x3c8], PT ;  /* 0x0000f20003007a0c */ /* 0x000fe40003f86270 */
[----:B--2---:R-:W-:Y:S01]  /*c6f0*/  SHF.R.S32.HI R8, RZ, 0x1f, R5 ;  /* 0x0000001fff087819 */ /* 0x004fe20000011405 */
[----:B------:R-:W-:Y:S01]  /*c700*/  @!P1 ST.E.64 [R10.64], R46 ;  /* 0x0000002e0a009985 */ /* 0x000fe2000c101b06 */
[----:B------:R-:W-:Y:S02]  /*c710*/  IADD3 R2, R239, 0x48, RZ ;  /* 0x00000048ef027810 */ /* 0x000fe40007ffe0ff */
[----:B------:R-:W-:Y:S02]  /*c720*/  @!P0 LEA.HI.X R15, R5, R4, R8, 0x2, P6 ;  /* 0x00000004050f8211 */ /* 0x000fe400030f1408 */
[----:B------:R-:W-:-:S02]  /*c730*/  SHF.R.S32.HI R5, RZ, 0x1f, R6 ;  /* 0x0000001fff057819 */ /* 0x000fc40000011406 */
[----:B------:R-:W-:Y:S01]  /*c740*/  @!P5 LEA R8, P6, R6, R0, 0x2 ;  /* 0x000000000608d211 */ /* 0x000fe200078c10ff */
[----:B------:R-:W-:Y:S01]  /*c750*/  @!P0 ST.E.64 [R14.64], R54 ;  /* 0x000000360e008985 */ /* 0x000fe2000c101b06 */
[----:B------:R-:W-:Y:S02]  /*c760*/  ISETP.GE.AND P3, PT, R2, c[0x0][0x3c8], PT ;  /* 0x0000f20002007a0c */ /* 0x000fe40003f66270 */
[----:B------:R-:W-:Y:S02]  /*c770*/  @!P5 LEA.HI.X R9, R6, R4, R5, 0x2, P6 ;  /* 0x000000040609d211 */ /* 0x000fe400030f1405 */
[----:B------:R-:W-:Y:S02]  /*c780*/  SHF.R.S32.HI R5, RZ, 0x1f, R3 ;  /* 0x0000001fff057819 */ /* 0x000fe40000011403 */
[----:B------:R-:W-:Y:S01]  /*c790*/  @!P4 LEA R18, P6, R3, R0, 0x2 ;  /* 0x000000000312c211 */ /* 0x000fe200078c10ff */
[----:B------:R1:W-:Y:S01]  /*c7a0*/  @!P5 ST.E.64 [R8.64], R50 ;  /* 0x000000320800d985 */ /* 0x0003e2000c101b06 */
[----:B------:R-:W-:-:S02]  /*c7b0*/  SHF.R.S32.HI R6, RZ, 0x1f, R2 ;  /* 0x0000001fff067819 */ /* 0x000fc40000011402 */
[----:B------:R-:W-:Y:S02]  /*c7c0*/  @!P4 LEA.HI.X R19, R3, R4, R5, 0x2, P6 ;  /* 0x000000040313c211 */ /* 0x000fe400030f1405 */
[C---:B------:R-:W-:Y:S02]  /*c7d0*/  IADD3 R5, R239.reuse, 0x50, RZ ;  /* 0x00000050ef057810 */ /* 0x040fe40007ffe0ff */
[----:B------:R-:W-:Y:S01]  /*c7e0*/  IADD3 R3, R239, 0x58, RZ ;  /* 0x00000058ef037810 */ /* 0x000fe20007ffe0ff */
[----:B------:R-:W-:Y:S01]  /*c7f0*/  @!P4 ST.E.64 [R18.64], R132 ;  /* 0x000000841200c985 */ /* 0x000fe2000c101b06 */
[----:B------:R-:W-:Y:S02]  /*c800*/  ISETP.GE.AND P2, PT, R5, c[0x0][0x3c8], PT ;  /* 0x0000f20005007a0c */ /* 0x000fe40003f46270 */
[----:B------:R-:W-:Y:S02]  /*c810*/  ISETP.GE.AND P1, PT, R3, c[0x0][0x3c8], PT ;  /* 0x0000f20003007a0c */ /* 0x000fe40003f26270 */
[----:B---3--:R-:W-:-:S02]  /*c820*/  @!P3 LEA R12, P6, R2, R0, 0x2 ;  /* 0x00000000020cb211 */ /* 0x008fc400078c10ff */
[----:B------:R-:W-:Y:S02]  /*c830*/  IADD3 R7, R239, 0x60, RZ ;  /* 0x00000060ef077810 */ /* 0x000fe40007ffe0ff */
[----:B------:R-:W-:Y:S02]  /*c840*/  @!P3 LEA.HI.X R13, R2, R4, R6, 0x2, P6 ;  /* 0x00000004020db211 */ /* 0x000fe400030f1406 */
[----:B------:R-:W-:Y:S02]  /*c850*/  ISETP.GE.AND P0, PT, R7, c[0x0][0x3c8], PT ;  /* 0x0000f20007007a0c */ /* 0x000fe40003f06270 */
[----:B------:R-:W-:Y:S01]  /*c860*/  IADD3 R2, R239, 0x68, RZ ;  /* 0x00000068ef027810 */ /* 0x000fe20007ffe0ff */
[----:B------:R-:W-:Y:S01]  /*c870*/  @!P3 ST.E.64 [R12.64], R136 ;  /* 0x000000880c00b985 */ /* 0x000fe2000c101b06 */
[----:B------:R-:W-:Y:S02]  /*c880*/  SHF.R.S32.HI R6, RZ, 0x1f, R3 ;  /* 0x0000001fff067819 */ /* 0x000fe40000011403 */
[----:B------:R-:W-:-:S02]  /*c890*/  @!P1 LEA R16, P6, R3, R0, 0x2 ;  /* 0x0000000003109211 */ /* 0x000fc400078c10ff */
[----:B-1----:R-:W-:Y:S02]  /*c8a0*/  SHF.R.S32.HI R9, RZ, 0x1f, R5 ;  /* 0x0000001fff097819 */ /* 0x002fe40000011405 */
[----:B------:R-:W-:Y:S02]  /*c8b0*/  @!P2 LEA R8, P5, R5, R0, 0x2 ;  /* 0x000000000508a211 */ /* 0x000fe400078a10ff */
[-C--:B------:R-:W-:Y:S02]  /*c8c0*/  @!P1 LEA.HI.X R17, R3, R4.reuse, R6, 0x2, P6 ;  /* 0x0000000403119211 */ /* 0x080fe400030f1406 */
[----:B------:R-:W-:Y:S02]  /*c8d0*/  @!P2 LEA.HI.X R9, R5, R4, R9, 0x2, P5 ;  /* 0x000000040509a211 */ /* 0x000fe400028f1409 */
[----:B------:R-:W-:Y:S02]  /*c8e0*/  ISETP.GE.AND P5, PT, R2, c[0x0][0x3c8], PT ;  /* 0x0000f20002007a0c */ /* 0x000fe40003fa6270 */
[----:B------:R-:W-:Y:S01]  /*c8f0*/  IADD3 R6, R239, 0x70, RZ ;  /* 0x00000070ef067810 */ /* 0x000fe20007ffe0ff */
[----:B------:R1:W-:Y:S01]  /*c900*/  @!P2 ST.E.64 [R8.64], R70 ;  /* 0x000000460800a985 */ /* 0x0003e2000c101b06 */
[----:B------:R-:W-:-:S02]  /*c910*/  SHF.R.S32.HI R3, RZ, 0x1f, R7 ;  /* 0x0000001fff037819 */ /* 0x000fc40000011407 */
[----:B------:R-:W-:Y:S01]  /*c920*/  ISETP.GE.AND P4, PT, R6, c[0x0][0x3c8], PT ;  /* 0x0000f20006007a0c */ /* 0x000fe20003f86270 */
[----:B------:R-:W-:Y:S01]  /*c930*/  @!P1 ST.E.64 [R16.64], R144 ;  /* 0x0000009010009985 */ /* 0x000fe2000c101b06 */
[----:B------:R-:W-:Y:S02]  /*c940*/  @!P0 LEA R10, P6, R7, R0, 0x2 ;  /* 0x00000000070a8211 */ /* 0x000fe400078c10ff */
[----:B------:R-:W-:Y:S02]  /*c950*/  IADD3 R5, R239, 0x78, RZ ;  /* 0x00000078ef057810 */ /* 0x000fe40007ffe0ff */
[----:B------:R-:W-:Y:S02]  /*c960*/  @!P0 LEA.HI.X R11, R7, R4, R3, 0x2, P6 ;  /* 0x00000004070b8211 */ /* 0x000fe400030f1403 */
[----:B------:R-:W-:Y:S02]  /*c970*/  SHF.R.S32.HI R3, RZ, 0x1f, R2 ;  /* 0x0000001fff037819 */ /* 0x000fe40000011402 */
[----:B------:R-:W-:Y:S01]  /*c980*/  @!P5 LEA R14, P6, R2, R0, 0x2 ;  /* 0x00000000020ed211 */ /* 0x000fe200078c10ff */
[----:B------:R2:W-:Y:S01]  /*c990*/  @!P0 ST.E.64 [R10.64], R140 ;  /* 0x0000008c0a008985 */ /* 0x0005e2000c101b06 */
[----:B------:R-:W-:-:S02]  /*c9a0*/  ISETP.GE.AND P3, PT, R5, c[0x0][0x3c8], PT ;  /* 0x0000f20005007a0c */ /* 0x000fc40003f66270 */
[----:B------:R-:W-:Y:S02]  /*c9b0*/  @!P5 LEA.HI.X R15, R2, R4, R3, 0x2, P6 ;  /* 0x00000004020fd211 */ /* 0x000fe400030f1403 */
[----:B------:R-:W-:Y:S02]  /*c9c0*/  IADD3 R3, R239, 0x80, RZ ;  /* 0x00000080ef037810 */ /* 0x000fe40007ffe0ff */
[----:B------:R-:W-:Y:S01]  /*c9d0*/  SHF.R.S32.HI R2, RZ, 0x1f, R6 ;  /* 0x0000001fff027819 */ /* 0x000fe20000011406 */
[----:B------:R3:W-:Y:S01]  /*c9e0*/  @!P5 ST.E.64 [R14.64], R164 ;  /* 0x000000a40e00d985 */ /* 0x0007e2000c101b06 */
[----:B------:R-:W-:Y:S02]  /*c9f0*/  ISETP.GE.AND P2, PT, R3, c[0x0][0x3c8], PT ;  /* 0x0000f20003007a0c */ /* 0x000fe40003f46270 */
[----:B------:R-:W-:Y:S02]  /*ca00*/  SHF.R.S32.HI R7, RZ, 0x1f, R5 ;  /* 0x0000001fff077819 */ /* 0x000fe40000011405 */
[----:B------:R-:W-:-:S02]  /*ca10*/  ISETP.GE.AND P5, PT, R22, c[0x0][0x3c8], PT ;  /* 0x0000f20016007a0c */ /* 0x000fc40003fa6270 */
[C---:B-1----:R-:W-:Y:S02]  /*ca20*/  @!P4 LEA R8, P6, R6.reuse, R0, 0x2 ;  /* 0x000000000608c211 */ /* 0x042fe400078c10ff */
[C---:B------:R-:W-:Y:S02]  /*ca30*/  IADD3 R13, R239.reuse, 0xe8, RZ ;  /* 0x000000e8ef0d7810 */ /* 0x040fe40007ffe0ff */
[----:B------:R-:W-:Y:S02]  /*ca40*/  @!P4 LEA.HI.X R9, R6, R4, R2, 0x2, P6 ;  /* 0x000000040609c211 */ /* 0x000fe400030f1402 */
[----:B------:R-:W-:Y:S02]  /*ca50*/  IADD3 R2, R239, 0x88, RZ ;  /* 0x00000088ef027810 */ /* 0x000fe40007ffe0ff */
[----:B------:R-:W-:Y:S01]  /*ca60*/  @!P3 LEA R6, P0, R5, R0, 0x2 ;  /* 0x000000000506b211 */ /* 0x000fe200078010ff */
[----:B------:R1:W-:Y:S01]  /*ca70*/  @!P4 ST.E.64 [R8.64], R154 ;  /* 0x0000009a0800c985 */ /* 0x0003e2000c101b06 */
[----:B------:R-:W-:-:S02]  /*ca80*/  ISETP.GE.AND P1, PT, R2, c[0x0][0x3c8], PT ;  /* 0x0000f20002007a0c */ /* 0x000fc40003f26270 */
[----:B------:R-:W-:Y:S02]  /*ca90*/  @!P3 LEA.HI.X R7, R5, R4, R7, 0x2, P0 ;  /* 0x000000040507b211 */ /* 0x000fe400000f1407 */
[----:B------:R-:W-:Y:S02]  /*caa0*/  ISETP.GE.AND P0, PT, R20, c[0x0][0x3c8], PT ;  /* 0x0000f20014007a0c */ /* 0x000fe40003f06270 */
[----:B--2---:R-:W-:Y:S01]  /*cab0*/  SHF.R.S32.HI R11, RZ, 0x1f, R3 ;  /* 0x0000001fff0b7819 */ /* 0x004fe20000011403 */
[----:B------:R2:W-:Y:S01]  /*cac0*/  @!P3 ST.E.64 [R6.64], R82 ;  /* 0x000000520600b985 */ /* 0x0005e2000c101b06 */
[----:B------:R-:W-:Y:S02]  /*cad0*/  @!P2 LEA R10, P6, R3, R0, 0x2 ;  /* 0x00000000030aa211 */ /* 0x000fe400078c10ff */
[----:B------:R-:W-:Y:S02]  /*cae0*/  ISETP.GE.AND P4, PT, R23, c[0x0][0x3c8], PT ;  /* 0x0000f20017007a0c */ /* 0x000fe40003f86270 */
[----:B------:R-:W-:-:S02]  /*caf0*/  @!P2 LEA.HI.X R11, R3, R4, R11, 0x2, P6 ;  /* 0x00000004030ba211 */ /* 0x000fc400030f140b */
[----:B------:R-:W-:Y:S02]  /*cb00*/  SHF.R.S32.HI R3, RZ, 0x1f, R2 ;  /* 0x0000001fff037819 */ /* 0x000fe40000011402 */
[C---:B---3--:R-:W-:Y:S01]  /*cb10*/  IADD3 R15, R239.reuse, 0xe0, RZ ;  /* 0x000000e0ef0f7810 */ /* 0x048fe20007ffe0ff */
[----:B------:R3:W-:Y:S01]  /*cb20*/  @!P2 ST.E.64 [R10.64], R158 ;  /* 0x0000009e0a00a985 */ /* 0x0007e2000c101b06 */
[----:B------:R-:W-:Y:S02]  /*cb30*/  ISETP.GE.AND P2, PT, R26, c[0x0][0x3c8], PT ;  /* 0x0000f2001a007a0c */ /* 0x000fe40003f46270 */
[C---:B------:R-:W-:Y:S02]  /*cb40*/  IADD3 R5, R239.reuse, 0xf0, RZ ;  /* 0x000000f0ef057810 */ /* 0x040fe40007ffe0ff */
[C---:B------:R-:W-:Y:S02]  /*cb50*/  IADD3 R12, R239.reuse, 0xd8, RZ ;  /* 0x000000d8ef0c7810 */ /* 0x040fe40007ffe0ff */
[----:B------:R-:W-:-:S02]  /*cb60*/  IADD3 R16, R239, 0xe0, RZ ;  /* 0x000000e0ef107810 */ /* 0x000fc40007ffe0ff */
[----:B------:R-:W-:Y:S02]  /*cb70*/  SHF.R.S32.HI R12, RZ, 0x1f, R12 ;  /* 0x0000001fff0c7819 */ /* 0x000fe4000001140c */
[C---:B-1----:R-:W-:Y:S02]  /*cb80*/  @!P1 LEA R8, P3, R2.reuse, R0, 0x2 ;  /* 0x0000000002089211 */ /* 0x042fe400078610ff */
[----:B------:R-:W-:Y:S02]  /*cb90*/  IADD3 R14, R239, 0xe8, RZ ;  /* 0x000000e8ef0e7810 */ /* 0x000fe40007ffe0ff */
[----:B------:R-:W-:Y:S02]  /*cba0*/  @!P1 LEA.HI.X R9, R2, R4, R3, 0x2, P3 ;  /* 0x0000000402099211 */ /* 0x000fe400018f1403 */
[----:B------:R-:W-:Y:S02]  /*cbb0*/  ISETP.GE.AND P3, PT, R21, c[0x0][0x3c8], PT ;  /* 0x0000f20015007a0c */ /* 0x000fe40003f66270 */
[----:B--2---:R-:W-:Y:S01]  /*cbc0*/  @!P0 LEA R6, P6, R20, R0, 0x2 ;  /* 0x0000000014068211 */ /* 0x004fe200078c10ff */
[----:B------:R1:W-:Y:S01]  /*cbd0*/  @!P1 ST.E.64 [R8.64], R98 ;  /* 0x0000006208009985 */ /* 0x0003e2000c101b06 */
[----:B------:R-:W-:-:S02]  /*cbe0*/  SHF.R.S32.HI R16, RZ, 0x1f, R16 ;  /* 0x0000001fff107819 */ /* 0x000fc40000011410 */
[----:B------:R-:W-:Y:S02]  /*cbf0*/  @!P0 LEA.HI.X R7, R20, R4, R24, 0x2, P6 ;  /* 0x0000000414078211 */ /* 0x000fe400030f1418 */
[C---:B------:R-:W-:Y:S02]  /*cc00*/  IADD3 R20, R239.reuse, 0xc0, RZ ;  /* 0x000000c0ef147810 */ /* 0x040fe40007ffe0ff */
[C---:B------:R-:W-:Y:S01]  /*cc10*/  IADD3 R24, R239.reuse, 0xb8, RZ ;  /* 0x000000b8ef187810 */ /* 0x040fe20007ffe0ff */
[----:B------:R2:W-:Y:S01]  /*cc20*/  @!P0 ST.E.64 [R6.64], R74 ;  /* 0x0000004a06008985 */ /* 0x0005e2000c101b06 */
[----:B---3--:R-:W-:Y:S02]  /*cc30*/  IADD3 R11, R239, 0xc8, RZ ;  /* 0x000000c8ef0b7810 */ /* 0x008fe40007ffe0ff */
[----:B------:R-:W-:Y:S02]  /*cc40*/  ISETP.GE.AND P1, PT, R24, c[0x0][0x3c8], PT ;  /* 0x0000f20018007a0c */ /* 0x000fe40003f26270 */
[----:B------:R-:W-:-:S02]  /*cc50*/  SHF.R.S32.HI R11, RZ, 0x1f, R11 ;  /* 0x0000001fff0b7819 */ /* 0x000fc4000001140b */
[----:B------:R-:W-:Y:S02]  /*cc60*/  IADD3 R10, R239, 0xd0, RZ ;  /* 0x000000d0ef0a7810 */ /* 0x000fe40007ffe0ff */
[----:B------:R-:W-:Y:S02]  /*cc70*/  SHF.R.S32.HI R14, RZ, 0x1f, R14 ;  /* 0x0000001fff0e7819 */ /* 0x000fe4000001140e */
[----:B------:R-:W-:Y:S02]  /*cc80*/  SHF.R.S32.HI R10, RZ, 0x1f, R10 ;  /* 0x0000001fff0a7819 */ /* 0x000fe4000001140a */
[----:B-1----:R-:W-:-:S04]  /*cc90*/  @!P5 LEA R8, P6, R22, R0, 0x2 ;  /* 0x000000001608d211 */ /* 0x002fc800078c10ff */
[----:B------:R-:W-:Y:S02]  /*cca0*/  @!P5 LEA.HI.X R9, R22, R4, R25, 0x2, P6 ;  /* 0x000000041609d211 */ /* 0x000fe400030f1419 */
[----:B------:R-:W-:Y:S02]  /*ccb0*/  IADD3 R25, R239, 0xa0, RZ ;  /* 0x000000a0ef197810 */ /* 0x000fe40007ffe0ff */
[----:B--2---:R-:W-:Y:S01]  /*ccc0*/  @!P4 LEA R6, P0, R23, R0, 0x2 ;  /* 0x000000001706c211 */ /* 0x004fe200078010ff */
[----:B------:R1:W-:Y:S01]  /*ccd0*/  @!P5 ST.E.64 [R8.64], R160 ;  /* 0x000000a00800d985 */ /* 0x0003e2000c101b06 */
[----:B------:R-:W-:Y:S02]  /*cce0*/  SHF.R.S32.HI R25, RZ, 0x1f, R25 ;  /* 0x0000001fff197819 */ /* 0x000fe40000011419 */
[----:B------:R-:W-:Y:S02]  /*ccf0*/  IADD3 R22, R239, 0xa8, RZ ;  /* 0x000000a8ef167810 */ /* 0x000fe40007ffe0ff */
[----:B------:R-:W-:-:S02]  /*cd00*/  @!P4 LEA.HI.X R7, R23, R4, R25, 0x2, P0 ;  /* 0x000000041707c211 */ /* 0x000fc400000f1419 */
[----:B------:R-:W-:Y:S02]  /*cd10*/  ISETP.GE.AND P0, PT, R20, c[0x0][0x3c8], PT ;  /* 0x0000f20014007a0c */ /* 0x000fe40003f06270 */
[----:B------:R-:W-:Y:S01]  /*cd20*/  SHF.R.S32.HI R22, RZ, 0x1f, R22 ;  /* 0x0000001fff167819 */ /* 0x000fe20000011416 */
[----:B------:R2:W-:Y:S01]  /*cd30*/  @!P4 ST.E.64 [R6.64], R102 ;  /* 0x000000660600c985 */ /* 0x0005e2000c101b06 */
[----:B------:R-:W-:Y:S02]  /*cd40*/  @!P3 LEA R2, P6, R21, R0, 0x2 ;  /* 0x000000001502b211 */ /* 0x000fe400078c10ff */
[----:B------:R-:W-:Y:S02]  /*cd50*/  IADD3 R23, R239, 0xc0, RZ ;  /* 0x000000c0ef177810 */ /* 0x000fe40007ffe0ff */
[----:B------:R-:W-:Y:S02]  /*cd60*/  @!P3 LEA.HI.X R3, R21, R4, R22, 0x2, P6 ;  /* 0x000000041503b211 */ /* 0x000fe400030f1416 */
[----:B------:R-:W-:-:S02]  /*cd70*/  IADD3 R22, R239, 0xc8, RZ ;  /* 0x000000c8ef167810 */ /* 0x000fc40007ffe0ff */
[C---:B------:R-:W-:Y:S01]  /*cd80*/  IADD3 R25, R239.reuse, 0xb8, RZ ;  /* 0x000000b8ef197810 */ /* 0x040fe20007ffe0ff */
[----:B------:R3:W-:Y:S01]  /*cd90*/  @!P3 ST.E.64 [R2.64], R78 ;  /* 0x0000004e0200b985 */ /* 0x0007e2000c101b06 */
[----:B------:R-:W-:Y:S02]  /*cda0*/  ISETP.GE.AND P4, PT, R22, c[0x0][0x3c8], PT ;  /* 0x0000f20016007a0c */ /* 0x000fe40003f86270 */
[----:B------:R-:W-:Y:S02]  /*cdb0*/  IADD3 R21, R239, 0xd0, RZ ;  /* 0x000000d0ef157810 */ /* 0x000fe40007ffe0ff */
[----:B------:R-:W-:Y:S02]  /*cdc0*/  SHF.R.S32.HI R23, RZ, 0x1f, R23 ;  /* 0x0000001fff177819 */ /* 0x000fe40000011417 */
[----:B------:R-:W-:Y:S02]  /*cdd0*/  SHF.R.S32.HI R25, RZ, 0x1f, R25 ;  /* 0x0000001fff197819 */ /* 0x000fe40000011419 */
[----:B-1----:R-:W-:-:S04]  /*cde0*/  @!P2 LEA R8, P5, R26, R0, 0x2 ;  /* 0x000000001a08a211 */ /* 0x002fc800078a10ff */
[----:B------:R-:W-:Y:S02]  /*cdf0*/  @!P2 LEA.HI.X R9, R26, R4, R27, 0x2, P5 ;  /* 0x000000041a09a211 */ /* 0x000fe400028f141b */
[----:B------:R-:W-:-:S03]  /*ce00*/  ISETP.GE.AND P5, PT, R21, c[0x0][0x3c8], PT ;  /* 0x0000f20015007a0c */ /* 0x000fc60003fa6270 */
[----:B------:R-:W-:Y:S01]  /*ce10*/  @!P2 ST.E.64 [R8.64], R114 ;  /* 0x000000720800a985 */ /* 0x000fe2000c101b06 */
[C---:B--2---:R-:W-:Y:S02]  /*ce20*/  @!P1 LEA R6, P6, R24.reuse, R0, 0x2 ;  /* 0x0000000018069211 */ /* 0x044fe400078c10ff */
[----:B------:R-:W-:Y:S02]  /*ce30*/  ISETP.GE.AND P2, PT, R15, c[0x0][0x3c8], PT ;  /* 0x0000f2000f007a0c */ /* 0x000fe40003f46270 */
[----:B------:R-:W-:-:S05]  /*ce40*/  @!P1 LEA.HI.X R7, R24, R4, R25, 0x2, P6 ;  /* 0x0000000418079211 */ /* 0x000fca00030f1419 */
[----:B------:R1:W-:Y:S01]  /*ce50*/  @!P1 ST.E.64 [R6.64], R106 ;  /* 0x0000006a06009985 */ /* 0x0003e2000c101b06 */
[C---:B---3--:R-:W-:Y:S02]  /*ce60*/  @!P0 LEA R2, P3, R20.reuse, R0, 0x2 ;  /* 0x0000000014028211 */ /* 0x048fe400078610ff */
[----:B------:R-:W-:Y:S02]  /*ce70*/  ISETP.GE.AND P1, PT, R13, c[0x0][0x3c8], PT ;  /* 0x0000f2000d007a0c */ /* 0x000fe40003f26270 */
[----:B------:R-:W-:Y:S02]  /*ce80*/  @!P0 LEA.HI.X R3, R20, R4, R23, 0x2, P3 ;  /* 0x0000000414038211 */ /* 0x000fe400018f1417 */
[----:B------:R-:W-:-:S03]  /*ce90*/  IADD3 R20, R239, 0xd8, RZ ;  /* 0x000000d8ef147810 */ /* 0x000fc60007ffe0ff */
[----:B------:R2:W-:Y:S01]  /*cea0*/  @!P0 ST.E.64 [R2.64], R62 ;  /* 0x0000003e02008985 */ /* 0x0005e2000c101b06 */
[----:B------:R-:W-:Y:S02]  /*ceb0*/  ISETP.GE.AND P3, PT, R20, c[0x0][0x3c8], PT ;  /* 0x0000f20014007a0c */ /* 0x000fe40003f66270 */
[----:B-1----:R-:W-:-:S04]  /*cec0*/  @!P4 LEA R6, P0, R22, R0, 0x2 ;  /* 0x000000001606c211 */ /* 0x002fc800078010ff */
[----:B------:R-:W-:Y:S02]  /*ced0*/  @!P4 LEA.HI.X R7, R22, R4, R11, 0x2, P0 ;  /* 0x000000041607c211 */ /* 0x000fe400000f140b */
[----:B------:R-:W-:-:S03]  /*cee0*/  ISETP.GE.AND P0, PT, R5, c[0x0][0x3c8], PT ;  /* 0x0000f20005007a0c */ /* 0x000fc60003f06270 */
[----:B------:R1:W-:Y:S01]  /*cef0*/  @!P4 ST.E.64 [R6.64], R86 ;  /* 0x000000560600c985 */ /* 0x0003e2000c101b06 */
[----:B--2---:R-:W-:-:S04]  /*cf00*/  @!P5 LEA R2, P6, R21, R0, 0x2 ;  /* 0x000000001502d211 */ /* 0x004fc800078c10ff */
[----:B------:R-:W-:Y:S02]  /*cf10*/  @!P5 LEA.HI.X R3, R21, R4, R10, 0x2, P6 ;  /* 0x000000041503d211 */ /* 0x000fe400030f140a */
[CC--:B------:R-:W-:Y:S02]  /*cf20*/  @!P3 LEA R10, P4, R20.reuse, R0.reuse, 0x2 ;  /* 0x00000000140ab211 */ /* 0x0c0fe400078810ff */
[----:B------:R-:W-:Y:S01]  /*cf30*/  @!P2 LEA R8, P6, R15, R0, 0x2 ;  /* 0x000000000f08a211 */ /* 0x000fe200078c10ff */
[----:B------:R2:W-:Y:S01]  /*cf40*/  @!P5 ST.E.64 [R2.64], R90 ;  /* 0x0000005a0200d985 */ /* 0x0005e2000c101b06 */
[-C--:B------:R-:W-:Y:S02]  /*cf50*/  @!P3 LEA.HI.X R11, R20, R4.reuse, R12, 0x2, P4 ;  /* 0x00000004140bb211 */ /* 0x080fe400020f140c */
[----:B------:R-:W-:Y:S02]  /*cf60*/  IADD3 R12, R239, 0xf0, RZ ;  /* 0x000000f0ef0c7810 */ /* 0x000fe40007ffe0ff */
[----:B------:R-:W-:Y:S01]  /*cf70*/  @!P2 LEA.HI.X R9, R15, R4, R16, 0x2, P6 ;  /* 0x000000040f09a211 */ /* 0x000fe200030f1410 */
[----:B------:R3:W-:Y:S01]  /*cf80*/  @!P3 ST.E.64 [R10.64], R118 ;  /* 0x000000760a00b985 */ /* 0x0007e2000c101b06 */
[----:B------:R-:W-:-:S03]  /*cf90*/  SHF.R.S32.HI R12, RZ, 0x1f, R12 ;  /* 0x0000001fff0c7819 */ /* 0x000fc6000001140c */
[----:B------:R3:W-:Y:S01]  /*cfa0*/  @!P2 ST.E.64 [R8.64], R110 ;  /* 0x0000006e0800a985 */ /* 0x0007e2000c101b06 */
[----:B-1----:R-:W-:-:S04]  /*cfb0*/  @!P1 LEA R6, P5, R13, R0, 0x2 ;  /* 0x000000000d069211 */ /* 0x002fc800078a10ff */
[----:B------:R-:W-:-:S05]  /*cfc0*/  @!P1 LEA.HI.X R7, R13, R4, R14, 0x2, P5 ;  /* 0x000000040d079211 */ /* 0x000fca00028f140e */
[----:B------:R3:W-:Y:S01]  /*cfd0*/  @!P1 ST.E.64 [R6.64], R94 ;  /* 0x0000005e06009985 */ /* 0x0007e2000c101b06 */
[----:B--2---:R-:W-:-:S04]  /*cfe0*/  @!P0 LEA R2, P4, R5, R0, 0x2 ;  /* 0x0000000005028211 */ /* 0x004fc800078810ff */
[----:B------:R-:W-:Y:S02]  /*cff0*/  @!P0 LEA.HI.X R3, R5, R4, R12, 0x2, P4 ;  /* 0x0000000405038211 */ /* 0x000fe400020f140c */
[----:B------:R-:W-:-:S03]  /*d000*/  IADD3 R5, R239, 0xf8, RZ ;  /* 0x000000f8ef057810 */ /* 0x000fc60007ffe0ff */
[----:B------:R3:W-:Y:S01]  /*d010*/  @!P0 ST.E.64 [R2.64], R66 ;  /* 0x0000004202008985 */ /* 0x0007e2000c101b06 */
[----:B------:R-:W-:-:S13]  /*d020*/  ISETP.GE.AND P0, PT, R5, c[0x0][0x3c8], PT ;  /* 0x0000f20005007a0c */ /* 0x000fda0003f06270 */
[----:B------:R-:W-:Y:S05]  /*d030*/  @P0 BRA `(.L_x_3860) ;  /* 0x00000dd000000947 */ /* 0x000fea0003800000 */
[----:B------:R-:W-:Y:S02]  /*d040*/  IADD3 R12, R239, 0xf8, RZ ;  /* 0x000000f8ef0c7810 */ /* 0x000fe40007ffe0ff */
[----:B---3--:R-:W-:Y:S02]  /*d050*/  LEA R2, P0, R5, R0, 0x2 ;  /* 0x0000000005027211 */ /* 0x008fe400078010ff */
[----:B------:R-:W-:-:S04]  /*d060*/  SHF.R.S32.HI R12, RZ, 0x1f, R12 ;  /* 0x0000001fff0c7819 */ /* 0x000fc8000001140c */
[----:B------:R-:W-:-:S05]  /*d070*/  LEA.HI.X R3, R5, R4, R12, 0x2, P0 ;  /* 0x0000000405037211 */ /* 0x000fca00000f140c */
[----:B------:R1:W-:Y:S01]  /*d080*/  ST.E.64 [R2.64], R58 ;  /* 0x0000003a02007985 */ /* 0x0003e2000c101b06 */
[----:B------:R-:W-:Y:S05]  /*d090*/  BRA `(.L_x_3860) ;  /* 0x00000d7000007947 */ /* 0x000fea0003800000 */
.L_x_3845:
[----:B------:R-:W-:Y:S01]  /*d0a0*/  ISETP.NE.U32.AND P1, PT, RZ, c[0x0][0x508], PT ;  /* 0x00014200ff007a0c */ /* 0x000fe20003f25070 */
[----:B------:R-:W2:Y:S01]  /*d0b0*/  LDL.LU R6, [R1+0x4] ;  /* 0x0000040001067983 */ /* 0x000ea20000300800 */
[----:B------:R-:W-:Y:S01]  /*d0c0*/  ISETP.NE.U32.AND P2, PT, RZ, c[0x0][0x500], PT ;  /* 0x00014000ff007a0c */ /* 0x000fe20003f45070 */
[----:B------:R-:W-:Y:S01]  /*d0d0*/  IMAD.MOV.U32 R4, RZ, RZ, 0x4 ;  /* 0x00000004ff047424 */ /* 0x000fe200078e00ff */
[----:B------:R-:W-:Y:S01]  /*d0e0*/  ISETP.NE.AND.EX P1, PT, RZ, c[0x0][0x50c], PT, P1 ;  /* 0x00014300ff007a0c */ /* 0x000fe20003f25310 */
[----:B------:R-:W-:Y:S01]  /*d0f0*/  IMAD.MOV.U32 R0, RZ, RZ, RZ ;  /* 0x000000ffff007224 */ /* 0x000fe200078e00ff */
[----:B------:R-:W-:Y:S01]  /*d100*/  ISETP.NE.AND.EX P2, PT, RZ, c[0x0][0x504], PT, P2 ;  /* 0x00014100ff007a0c */ /* 0x000fe20003f45320 */
[----:B------:R-:W-:Y:S02]  /*d110*/  IMAD.MOV.U32 R17, RZ, RZ, c[0x0][0x388] ;  /* 0x0000e200ff117624 */ /* 0x000fe400078e00ff */
[----:B-1----:R-:W-:-:S08]  /*d120*/  IMAD.WIDE R4, R244, R4, c[0x0][0x500] ;  /* 0x00014000f4047625 */ /* 0x002fd000078e0204 */
[C---:B------:R-:W-:Y:S02]  /*d130*/  @P1 LEA R2, P0, R244.reuse, c[0x0][0x508], 0x2 ;  /* 0x00014200f4021a11 */ /* 0x040fe400078010ff */
[----:B------:R1:W5:Y:S02]  /*d140*/  @P2 LDG.E R0, [R4.64] ;  /* 0x0000000604002981 */ /* 0x000364000c1e1900 */
[----:B------:R-:W-:-:S05]  /*d150*/  @P1 LEA.HI.X R3, R244, c[0x0][0x50c], R246, 0x2, P0 ;  /* 0x00014300f4031a11 */ /* 0x000fca00000f14f6 */
[----:B------:R1:W5:Y:S01]  /*d160*/  @P1 LDG.E R17, [R2.64] ;  /* 0x0000000602111981 */ /* 0x000362000c1e1900 */
[----:B--2---:R-:W-:-:S04]  /*d170*/  ISETP.NE.AND P0, PT, R6, RZ, PT ;  /* 0x000000ff0600720c */ /* 0x004fc80003f05270 */
[----:B------:R-:W-:Y:S01]  /*d180*/  SEL R16, R6, c[0x0][0x3d4], P0 ;  /* 0x0000f50006107a07 */ /* 0x000fe20000000000 */
[----:B------:R-:W-:Y:S05]  /*d190*/  @P1 BRA `(.L_x_3866) ;  /* 0x0000004000001947 */ /* 0x000fea0003800000 */
[----:B-1----:R-:W-:Y:S05]  /*d1a0*/  @!P2 BRA `(.L_x_3866) ;  /* 0x000000300000a947 */ /* 0x002fea0003800000 */
[----:B------:R1:W2:Y:S04]  /*d1b0*/  LDG.E R2, [R4.64] ;  /* 0x0000000604027981 */ /* 0x0002a8000c1e1900 */
[----:B-1----:R-:W2:Y:S02]  /*d1c0*/  LDG.E R4, [R4.64+0x4] ;  /* 0x0000040604047981 */ /* 0x002ea4000c1e1900 */
[----:B--2--5:R-:W-:Y:S02]  /*d1d0*/  IADD3 R17, -R2, R4, RZ ;  /* 0x0000000402117210 */ /* 0x024fe40007ffe1ff */
.L_x_3866:
        /* <DEDUP_REMOVED lines=11> */
[----:B------:R-:W2:Y:S01]  /*d290*/  LDL.LU R21, [R1+0x28] ;  /* 0x0000280001157983 */ /* 0x000ea20000300800 */
[----:B------:R-:W-:Y:S01]  /*d2a0*/  IMAD.MOV.U32 R2, RZ, RZ, 0x368 ;  /* 0x00000368ff027424 */ /* 0x000fe200078e00ff */
[----:B------:R-:W-:-:S04]  /*d2b0*/  ISETP.GT.AND P2, PT, R16, 0x1, PT ;  /* 0x000000011000780c */ /* 0x000fc80003f44270 */
[----:B------:R-:W-:-:S04]  /*d2c0*/  SEL R2, R2, 0x328, P2 ;  /* 0x0000032802027807 */ /* 0x000fc80001000000 */
[----:B------:R1:W3:Y:S08]  /*d2d0*/  LDC.64 R8, c[0x0][R2+0x170] ;  /* 0x00005c0002087b82 */ /* 0x0002f00000000a00 */
[----:B------:R1:W4:Y:S08]  /*d2e0*/  LDC.64 R6, c[0x0][R2+0x168] ;  /* 0x00005a0002067b82 */ /* 0x0003300000000a00 */
[----:B------:R1:W5:Y:S08]  /*d2f0*/  LDC.64 R14, c[0x0][R2+0x178] ;  /* 0x00005e00020e7b82 */ /* 0x0003700000000a00 */
[----:B------:R1:W2:Y:S02]  /*d300*/  LDC.64 R10, c[0x0][R2+0x160] ;  /* 0x00005800020a7b82 */ /* 0x0002a40000000a00 */
[----:B-1----:R-:W-:-:S02]  /*d310*/  IMAD.MOV.U32 R2, RZ, RZ, c[0x0][0x4e8] ;  /* 0x00013a00ff027624 */ /* 0x002fc400078e00ff */
[-C--:B---3--:R-:W-:Y:S02]  /*d320*/  IMAD R9, R9, R3.reuse, RZ ;  /* 0x0000000309097224 */ /* 0x088fe400078e02ff */
[----:B------:R-:W-:Y:S01]  /*d330*/  IMAD.WIDE.U32 R4, R8, R3, RZ ;  /* 0x0000000308047225 */ /* 0x000fe200078e00ff */
[----:B------:R-:W-:Y:S02]  /*d340*/  ISETP.NE.AND P0, PT, R2, 0x1, PT ;  /* 0x000000010200780c */ /* 0x000fe40003f05270 */
[----:B------:R-:W-:Y:S01]  /*d350*/  MOV R2, R12 ;  /* 0x0000000c00027202 */ /* 0x000fe20000000f00 */
[----:B------:R-:W-:Y:S02]  /*d360*/  IMAD R9, R8, R20, R9 ;  /* 0x0000001408097224 */ /* 0x000fe400078e0209 */
[-C--:B----4-:R-:W-:Y:S02]  /*d370*/  IMAD R18, R7, R245.reuse, RZ ;  /* 0x000000f507127224 */ /* 0x090fe400078e02ff */
[----:B------:R-:W-:Y:S01]  /*d380*/  IMAD.WIDE.U32 R6, R6, R245, RZ ;  /* 0x000000f506067225 */ /* 0x000fe200078e00ff */
[----:B------:R-:W-:-:S03]  /*d390*/  IADD3 R5, R5, R9, RZ ;  /* 0x0000000905057210 */ /* 0x000fc60007ffe0ff */
[----:B------:R-:W-:Y:S02]  /*d3a0*/  IMAD.IADD R18, R7, 0x1, R18 ;  /* 0x0000000107127824 */ /* 0x000fe400078e0212 */
[----:B------:R-:W-:-:S05]  /*d3b0*/  @P0 IMAD.HI.U32 R19, R12, c[0x0][0x4ec], RZ ;  /* 0x00013b000c130a27 */ /* 0x000fca00078e00ff */
[----:B------:R-:W-:Y:S02]  /*d3c0*/  @P0 SHF.R.U32.HI R2, RZ, c[0x0][0x4f0], R19 ;  /* 0x00013c00ff020a19 */ /* 0x000fe40000011613 */
[----:B------:R-:W-:-:S03]  /*d3d0*/  IADD3 R19, P1, P0, R4, R6, R0 ;  /* 0x0000000604137210 */ /* 0x000fc6000783e000 */
[----:B------:R-:W-:-:S04]  /*d3e0*/  IMAD.MOV R4, RZ, RZ, -R2 ;  /* 0x000000ffff047224 */ /* 0x000fc800078e0a02 */
[----:B------:R-:W-:Y:S01]  /*d3f0*/  IMAD R4, R4, c[0x0][0x4e8], R12 ;  /* 0x00013a0004047a24 */ /* 0x000fe200078e020c */
[----:B------:R-:W-:Y:S02]  /*d400*/  IADD3.X R12, R5, R18, R13, P1, P0 ;  /* 0x00000012050c7210 */ /* 0x000fe40000fe040d */
[----:B------:R-:W-:Y:S02]  /*d410*/  SHF.R.S32.HI R5, RZ, 0x1f, R2 ;  /* 0x0000001fff057819 */ /* 0x000fe40000011402 */
[----:B--2---:R-:W-:-:S05]  /*d420*/  SEL R8, R21, RZ, P2 ;  /* 0x000000ff15087207 */ /* 0x004fca0001000000 */
[-C--:B-----5:R-:W-:Y:S02]  /*d430*/  IMAD R9, R15, R8.reuse, RZ ;  /* 0x000000080f097224 */ /* 0x0a0fe400078e02ff */
[----:B------:R-:W-:Y:S01]  /*d440*/  IMAD.WIDE.U32 R6, R14, R8, RZ ;  /* 0x000000080e067225 */ /* 0x000fe200078e00ff */
[----:B------:R-:W-:-:S04]  /*d450*/  SHF.R.S32.HI R8, RZ, 0x1f, R4 ;  /* 0x0000001fff087819 */ /* 0x000fc80000011404 */
[----:B------:R-:W-:Y:S01]  /*d460*/  IADD3 R7, R7, R9, RZ ;  /* 0x0000000907077210 */ /* 0x000fe20007ffe0ff */
[----:B------:R-:W-:Y:S01]  /*d470*/  IMAD.MOV.U32 R9, RZ, RZ, c[0x0][0x4a8] ;  /* 0x00012a00ff097624 */ /* 0x000fe200078e00ff */
[----:B------:R-:W-:Y:S01]  /*d480*/  IADD3 R6, P1, P0, R2, R19, R6 ;  /* 0x0000001302067210 */ /* 0x000fe2000783e006 */
[----:B------:R-:W-:-:S03]  /*d490*/  IMAD R2, R11, R4, RZ ;  /* 0x000000040b027224 */ /* 0x000fc600078e02ff */
[----:B------:R-:W-:Y:S01]  /*d4a0*/  IADD3.X R7, R5, R12, R7, P1, P0 ;  /* 0x0000000c05077210 */ /* 0x000fe20000fe0407 */
[----:B------:R-:W-:-:S04]  /*d4b0*/  IMAD R2, R10, R8, R2 ;  /* 0x000000080a027224 */ /* 0x000fc800078e0202 */
        /* <DEDUP_REMOVED lines=9> */
.L_x_3868:
[----:B------:R-:W-:Y:S05]  /*d550*/  BSYNC B0 ;  /* 0x0000000000007941 */ /* 0x000fea0003800000 */
.L_x_3867:
[----:B------:R-:W-:-:S13]  /*d560*/  ISETP.GT.AND P0, PT, R16, 0x1, PT ;  /* 0x000000011000780c */ /* 0x000fda0003f04270 */
[----:B------:R-:W-:Y:S05]  /*d570*/  @P0 BRA `(.L_x_3860) ;  /* 0x0000089000000947 */ /* 0x000fea0003800000 */
[----:B-1----:R-:W2:Y:S01]  /*d580*/  LDL R6, [R1+0x2c] ;  /* 0x00002c0001067983 */ /* 0x002ea20000100800 */
[----:B------:R-:W-:Y:S01]  /*d590*/  MOV R4, c[0x0][0x4e8] ;  /* 0x00013a0000047a02 */ /* 0x000fe20000000f00 */
[----:B------:R-:W-:Y:S02]  /*d5a0*/  IMAD R2, R13, c[0x0][0x3a0], RZ ;  /* 0x0000e8000d027a24 */ /* 0x000fe400078e02ff */
[----:B------:R-:W1:Y:S01]  /*d5b0*/  S2R R11, SR_TID.X ;  /* 0x00000000000b7919 */ /* 0x000e620000002100 */
[----:B------:R-:W-:Y:S01]  /*d5c0*/  ISETP.NE.AND P0, PT, R4, 0x1, PT ;  /* 0x000000010400780c */ /* 0x000fe20003f05270 */
[----:B------:R-:W-:-:S04]  /*d5d0*/  IMAD.WIDE.U32 R4, R0, c[0x0][0x3a0], RZ ;  /* 0x0000e80000047a25 */ /* 0x000fc800078e00ff */
[----:B------:R-:W-:-:S05]  /*d5e0*/  IMAD R0, R0, c[0x0][0x3a4], R2 ;  /* 0x0000e90000007a24 */ /* 0x000fca00078e0202 */
[----:B------:R-:W-:-:S05]  /*d5f0*/  IADD3 R5, R5, R0, RZ ;  /* 0x0000000005057210 */ /* 0x000fca0007ffe0ff */
[----:B------:R-:W-:-:S04]  /*d600*/  IMAD.WIDE.U32 R4, R245, c[0x0][0x3e8], R4 ;  /* 0x0000fa00f5047a25 */ /* 0x000fc800078e0004 */
[----:B------:R-:W-:Y:S01]  /*d610*/  IMAD R5, R245, c[0x0][0x3ec], R5 ;  /* 0x0000fb00f5057a24 */ /* 0x000fe200078e0205 */
[----:B-1----:R-:W-:-:S04]  /*d620*/  SHF.R.S32.HI R10, RZ, 0x1f, R11 ;  /* 0x0000001fff0a7819 */ /* 0x002fc8000001140b */
[----:B------:R-:W-:-:S04]  /*d630*/  LEA.HI R10, R10, R11, RZ, 0x3 ;  /* 0x0000000b0a0a7211 */ /* 0x000fc800078f18ff */
[----:B------:R-:W-:-:S04]  /*d640*/  SHF.R.S32.HI R10, RZ, 0x3, R10 ;  /* 0x00000003ff0a7819 */ /* 0x000fc8000001140a */
[C---:B------:R-:W-:Y:S02]  /*d650*/  LEA R14, R241.reuse, R10, 0x7 ;  /* 0x0000000af10e7211 */ /* 0x040fe400078e38ff */
[----:B--2---:R-:W-:Y:S01]  /*d660*/  LEA R2, R241, R6, 0x7 ;  /* 0x00000006f1027211 */ /* 0x004fe200078e38ff */
[----:B------:R-:W-:-:S03]  /*d670*/  IMAD R6, R20, c[0x0][0x3f0], RZ ;  /* 0x0000fc0014067a24 */ /* 0x000fc600078e02ff */
[----:B------:R-:W-:Y:S01]  /*d680*/  MOV R0, R2 ;  /* 0x0000000200007202 */ /* 0x000fe20000000f00 */
[----:B------:R-:W-:-:S04]  /*d690*/  @P0 IMAD.HI.U32 R7, R2, c[0x0][0x4ec], RZ ;  /* 0x00013b0002070a27 */ /* 0x000fc800078e00ff */
[C---:B------:R-:W-:Y:S01]  /*d6a0*/  IMAD R9, R3.reuse, c[0x0][0x3f4], R6 ;  /* 0x0000fd0003097a24 */ /* 0x040fe200078e0206 */
[----:B------:R-:W-:Y:S01]  /*d6b0*/  @P0 SHF.R.U32.HI R0, RZ, c[0x0][0x4f0], R7 ;  /* 0x00013c00ff000a19 */ /* 0x000fe20000011607 */
[----:B------:R-:W-:-:S03]  /*d6c0*/  IMAD.WIDE.U32 R6, R3, c[0x0][0x3f0], R4 ;  /* 0x0000fc0003067a25 */ /* 0x000fc600078e0004 */
[----:B------:R-:W-:Y:S02]  /*d6d0*/  IADD3 R4, -R0, RZ, RZ ;  /* 0x000000ff00047210 */ /* 0x000fe40007ffe1ff */
[----:B------:R-:W-:Y:S02]  /*d6e0*/  SHF.R.S32.HI R8, RZ, 0x1f, R0 ;  /* 0x0000001fff087819 */ /* 0x000fe40000011400 */
[----:B------:R-:W-:Y:S01]  /*d6f0*/  IADD3 R3, R7, R9, RZ ;  /* 0x0000000907037210 */ /* 0x000fe20007ffe0ff */
[----:B------:R-:W-:Y:S01]  /*d700*/  IMAD R4, R4, c[0x0][0x4e8], R2 ;  /* 0x00013a0004047a24 */ /* 0x000fe200078e0202 */
[----:B------:R-:W-:Y:S01]  /*d710*/  MOV R2, R6 ;  /* 0x0000000600027202 */ /* 0x000fe20000000f00 */
[----:B------:R-:W-:-:S04]  /*d720*/  IMAD R5, R8, c[0x0][0x3e0], RZ ;  /* 0x0000f80008057a24 */ /* 0x000fc800078e02ff */
        /* <DEDUP_REMOVED lines=12> */
.L_x_3920:
[----:B------:R-:W-:Y:S05]  /*d7f0*/  BRA.DIV ~URZ, `(.L_x_3870) ;  /* 0x00001f027f007947 */ /* 0x000fea000b800000 */
[----:B------:R3:W4:Y:S02]  /*d800*/  SHFL.IDX PT, R0, R15, RZ, 0x181f ;  /* 0x00181fff0f007589 */ /* 0x00072400000e0000 */
.L_x_3921:
[----:B------:R-:W-:Y:S01]  /*d810*/  IMAD R13, R17, c[0x0][0x4e8], RZ ;  /* 0x00013a00110d7a24 */ /* 0x000fe200078e02ff */
[----:B------:R-:W-:Y:S04]  /*d820*/  BSSY B0, `(.L_x_3871) ;  /* 0x0000014000007945 */ /* 0x000fe80003800000 */
        /* <DEDUP_REMOVED lines=15> */
[----:B-----5:R-:W-:-:S05]  /*d920*/  @!P2 LEA.HI.X R9, R237, R4, R5, 0x1, P6 ;  /* 0x00000004ed09a211 */ /* 0x020fca00030f0c05 */
[----:B------:R2:W-:Y:S04]  /*d930*/  @!P2 ST.E.128 [R8.64], RZ ;  /* 0x000000ff0800a985 */ /* 0x0005e8000c101d06 */
[----:B------:R2:W-:Y:S04]  /*d940*/  @!P1 ST.E.128 [R6.64], RZ ;  /* 0x000000ff06009985 */ /* 0x0005e8000c101d06 */
[----:B------:R2:W-:Y:S02]  /*d950*/  @!P0 ST.E.128 [R2.64], RZ ;  /* 0x000000ff02008985 */ /* 0x0005e4000c101d06 */
.L_x_3872:
[----:B------:R-:W-:Y:S05]  /*d960*/  BSYNC B0 ;  /* 0x0000000000007941 */ /* 0x000fea0003800000 */
.L_x_3871:
[----:B------:R-:W-:Y:S05]  /*d970*/  BRA.DIV ~URZ, `(.L_x_3873) ;  /* 0x00001de27f007947 */ /* 0x000fea000b800000 */
[----:B--2---:R2:W1:Y:S04]  /*d980*/  SHFL.IDX PT, R4, R12, 0x1, 0x181f ;  /* 0x00381f000c047f89 */ /* 0x00446800000e0000 */
[----:B----4-:R2:W4:Y:S02]  /*d990*/  SHFL.IDX PT, R0, R15, 0x1, 0x181f ;  /* 0x00381f000f007f89 */ /* 0x01052400000e0000 */
.L_x_3922:
        /* <DEDUP_REMOVED lines=21> */
.L_x_3875:
[----:B------:R-:W-:Y:S05]  /*daf0*/  BSYNC B0 ;  /* 0x0000000000007941 */ /* 0x000fea0003800000 */
.L_x_3874:
[----:B------:R-:W-:Y:S05]  /*db00*/  BRA.DIV ~URZ, `(.L_x_3876) ;  /* 0x00001d127f007947 */ /* 0x000fea000b800000 */
[----:B-1----:R1:W2:Y:S02]  /*db10*/  SHFL.IDX PT, R4, R12, 0x2, 0x181f ;  /* 0x00581f000c047f89 */ /* 0x0022a400000e0000 */
.L_x_3923:
[----:B------:R-:W-:Y:S05]  /*db20*/  BRA.DIV ~URZ, `(.L_x_3877) ;  /* 0x00001d627f007947 */ /* 0x000fea000b800000 */
[----:B----4-:R4:W1:Y:S02]  /*db30*/  SHFL.IDX PT, R0, R15, 0x2, 0x181f ;  /* 0x00581f000f007f89 */ /* 0x01086400000e0000 */
.L_x_3924:
        /* <DEDUP_REMOVED lines=21> */
.L_x_3879:
[----:B------:R-:W-:Y:S05]  /*dc90*/  BSYNC B0 ;  /* 0x0000000000007941 */ /* 0x000fea0003800000 */
.L_x_3878:
[----:B------:R-:W-:Y:S05]  /*dca0*/  BRA.DIV ~URZ, `(.L_x_3880) ;  /* 0x00001c427f007947 */ /* 0x000fea000b800000 */
[----:B--2---:R2:W3:Y:S04]  /*dcb0*/  SHFL.IDX PT, R4, R12, 0x3, 0x181f ;  /* 0x00781f000c047f89 */ /* 0x0044e800000e0000 */
[----:B-1----:R2:W1:Y:S02]  /*dcc0*/  SHFL.IDX PT, R0, R15, 0x3, 0x181f ;  /* 0x00781f000f007f89 */ /* 0x00246400000e0000 */
.L_x_3925:
[----:B------:R-:W-:-:S04]  /*dcd0*/  IADD3 R14, R14, 0x60, RZ ;  /* 0x000000600e0e7810 */ /* 0x000fc80007ffe0ff */
        /* <DEDUP_REMOVED lines=19> */
.L_x_3860:
[----:B------:R-:W-:Y:S05]  /*de10*/  BSYNC B1 ;  /* 0x0000000000017941 */ /* 0x000fea0003800000 */
.L_x_3844:
[----:B-1--4-:R-:W4:Y:S02]  /*de20*/  LDL R0, [R1+0x30] ;  /* 0x0000300001007983 */ /* 0x012f240000100800 */
[----:B----4-:R-:W-:-:S13]  /*de30*/  ISETP.NE.AND P0, PT, R0, RZ, PT ;  /* 0x000000ff0000720c */ /* 0x010fda0003f05270 */
[----:B------:R-:W-:Y:S01]  /*de40*/  @P0 WARPSYNC 0xffffffff ;  /* 0xffffffff00000948 */ /* 0x000fe20003800000 */
[----:B------:R-:W-:Y:S06]  /*de50*/  @P0 BAR.SYNC.DEFER_BLOCKING 0x5, 0x100 ;  /* 0x0144000000000b1d */ /* 0x000fec0000010000 */
[----:B------:R-:W1:Y:S04]  /*de60*/  @P0 LDS.128 R240, [0x20100] ;  /* 0x02010000fff00984 */ /* 0x000e680000000c00 */
[----:B------:R-:W-:Y:S06]  /*de70*/  @P0 BAR.ARV 0x4, 0x100 ;  /* 0x0104000000000b1d */ /* 0x000fec0000002000 */
[----:B------:R-:W-:Y:S05]  /*de80*/  @P0 BRA `(.L_x_3881) ;  /* 0x00000ae000000947 */ /* 0x000fea0003800000 */
[----:B------:R-:W4:Y:S01]  /*de90*/  S2R R0, SR_TID.X ;  /* 0x0000000000007919 */ /* 0x000f220000002100 */
[----:B---3--:R-:W-:Y:S01]  /*dea0*/  IMAD.MOV.U32 R7, RZ, RZ, RZ ;  /* 0x000000ffff077224 */ /* 0x008fe200078e00ff */
[----:B--2-4-:R-:W-:-:S04]  /*deb0*/  LOP3.LUT R14, R0, 0x1f, RZ, 0xc0, !PT ;  /* 0x0000001f000e7812 */ /* 0x014fc800078ec0ff */
[----:B------:R-:W-:Y:S01]  /*dec0*/  ISETP.NE.AND P5, PT, R14, 0x1f, PT ;  /* 0x0000001f0e00780c */ /* 0x000fe20003fa5270 */
[----:B------:R-:W-:Y:S10]  /*ded0*/  BRA.DIV ~URZ, `(.L_x_3882) ;  /* 0x00001ad27f007947 */ /* 0x000ff4000b800000 */
[----:B------:R2:W3:Y:S02]  /*dee0*/  SHFL.IDX PT, R9, R122, RZ, 0x1f ;  /* 0x00001fff7a097589 */ /* 0x0004e400000e0000 */
.L_x_3926:
[----:B------:R-:W-:Y:S05]  /*def0*/  BRA.DIV ~URZ, `(.L_x_3883) ;  /* 0x00001b227f007947 */ /* 0x000fea000b800000 */
[----:B------:R4:W2:Y:S02]  /*df00*/  SHFL.IDX PT, R8, R122, 0x1, 0x1f ;  /* 0x00201f007a087f89 */ /* 0x0008a400000e0000 */
.L_x_3927:
[----:B-1----:R-:W-:Y:S02]  /*df10*/  IMAD.IADD R0, R243, 0x1, R14 ;  /* 0x00000001f3007824 */ /* 0x002fe400078e020e */
[----:B------:R-:W-:-:S03]  /*df20*/  IMAD.MOV.U32 R6, RZ, RZ, RZ ;  /* 0x000000ffff067224 */ /* 0x000fc600078e00ff */
        /* <DEDUP_REMOVED lines=16> */
.L_x_3928:
        /* <DEDUP_REMOVED lines=16> */
.L_x_3929:
[----:B----4-:R-:W-:Y:S01]  /*e130*/  IMAD R0, R0, c[0x0][0x538], RZ ;  /* 0x00014e0000007a24 */ /* 0x010fe200078e02ff */
[----:B------:R-:W-:Y:S04]  /*e140*/  BSSY B1, `(.L_x_3886) ;  /* 0x000007d000017945 */ /* 0x000fe80003800000 */
[----:B--2---:R-:W-:-:S04]  /*e150*/  IADD3 R8, R0, R8, RZ ;  /* 0x0000000800087210 */ /* 0x004fc80007ffe0ff */
[----:B---3--:R-:W-:-:S13]  /*e160*/  ISETP.GT.AND P6, PT, R8, R9, PT ;  /* 0x000000090800720c */ /* 0x008fda0003fc4270 */
[----:B------:R-:W-:Y:S05]  /*e170*/  @P6 BRA `(.L_x_3887) ;  /* 0x0000024000006947 */ /* 0x000fea0003800000 */
.L_x_3891:
        /* <DEDUP_REMOVED lines=16> */
.L_x_3930:
        /* <DEDUP_REMOVED lines=16> */
.L_x_3931:
[----:B--2---:R-:W-:-:S05]  /*e380*/  IMAD R0, R0, c[0x0][0x538], RZ ;  /* 0x00014e0000007a24 */ /* 0x004fca00078e02ff */
[----:B------:R-:W-:-:S04]  /*e390*/  IADD3 R8, R0, R8, RZ ;  /* 0x0000000800087210 */ /* 0x000fc80007ffe0ff */
[----:B------:R-:W-:-:S13]  /*e3a0*/  ISETP.GT.AND P6, PT, R8, R9, PT ;  /* 0x000000090800720c */ /* 0x000fda0003fc4270 */
[----:B-1----:R-:W-:Y:S05]  /*e3b0*/  @!P6 BRA `(.L_x_3891) ;  /* 0xfffffdc00000e947 */ /* 0x002fea000383ffff */
.L_x_3887:
[----:B------:R-:W-:-:S05]  /*e3c0*/  IADD3 R12, -R0, R8, RZ ;  /* 0x00000008000c7210 */ /* 0x000fca0007ffe1ff */
[----:B------:R-:W-:-:S05]  /*e3d0*/  IMAD R0, R4, c[0x0][0x538], R12 ;  /* 0x00014e0004007a24 */ /* 0x000fca00078e020c */
[----:B------:R-:W-:Y:S01]  /*e3e0*/  ISETP.GT.AND P0, PT, R0, R9, PT ;  /* 0x000000090000720c */ /* 0x000fe20003f04270 */
[----:B------:R-:W-:-:S12]  /*e3f0*/  BRA.DIV ~URZ, `(.L_x_3892) ;  /* 0x00001a627f007947 */ /* 0x000fd8000b800000 */
[----:B------:R-:W-:-:S04]  /*e400*/  VOTE.ANY R11, PT, !P0 ;  /* 0x00000000000b7806 */ /* 0x000fc800040e0100 */
.L_x_3932:
[----:B------:R2:W3:Y:S01]  /*e410*/  POPC R10, R11 ;  /* 0x0000000b000a7309 */ /* 0x0004e20000000000 */
[----:B------:R-:W-:Y:S05]  /*e420*/  BRA.DIV ~URZ, `(.L_x_3893) ;  /* 0x00001a827f007947 */ /* 0x000fea000b800000 */
[----:B---3--:R3:W4:Y:S04]  /*e430*/  SHFL.IDX PT, R8, R6, R10, 0x1f ;  /* 0x00001f0a06087589 */ /* 0x00872800000e0000 */
[----:B------:R3:W1:Y:S02]  /*e440*/  SHFL.IDX PT, R7, R7, R10, 0x1f ;  /* 0x00001f0a07077589 */ /* 0x00066400000e0000 */
.L_x_3933:
[----:B------:R-:W-:Y:S01]  /*e450*/  ISETP.NE.AND P0, PT, R11, RZ, PT ;  /* 0x000000ff0b00720c */ /* 0x000fe20003f05270 */
[----:B------:R-:W-:-:S12]  /*e460*/  BSSY B0, `(.L_x_3894) ;  /* 0x0000005000007945 */ /* 0x000fd80003800000 */
[----:B------:R-:W-:Y:S05]  /*e470*/  @!P0 BRA `(.L_x_3895) ;  /* 0x0000003000008947 */ /* 0x000fea0003800000 */
[----:B------:R-:W-:Y:S01]  /*e480*/  IADD3 R3, R10, -0x1, RZ ;  /* 0xffffffff0a037810 */ /* 0x000fe20007ffe0ff */
[----:B------:R-:W-:Y:S05]  /*e490*/  BRA.DIV ~URZ, `(.L_x_3896) ;  /* 0x00001ae27f007947 */ /* 0x000fea000b800000 */
[----:B------:R2:W3:Y:S02]  /*e4a0*/  SHFL.IDX PT, R13, R4, R3, 0x1f ;  /* 0x00001f03040d7589 */ /* 0x0004e400000e0000 */
.L_x_3895:
[----:B------:R-:W-:Y:S05]  /*e4b0*/  BSYNC B0 ;  /* 0x0000000000007941 */ /* 0x000fea0003800000 */
.L_x_3894:
[----:B----4-:R-:W-:Y:S01]  /*e4c0*/  IABS R2, R8 ;  /* 0x0000000800027213 */ /* 0x010fe20000000000 */
[----:B---3--:R-:W-:Y:S01]  /*e4d0*/  IMAD R240, R13, c[0x0][0x538], R12 ;  /* 0x00014e000df07a24 */ /* 0x008fe200078e020c */
[----:B-12---:R-:W-:Y:S01]  /*e4e0*/  IABS R3, R7 ;  /* 0x0000000700037213 */ /* 0x006fe20000000000 */
[----:B------:R-:W-:Y:S01]  /*e4f0*/  IMAD.IADD R243, R10, 0x1, R243 ;  /* 0x000000010af37824 */ /* 0x000fe200078e02f3 */
[----:B------:R-:W1:Y:S01]  /*e500*/  I2F.RP R4, R2 ;  /* 0x0000000200047306 */ /* 0x000e620000209400 */
[----:B------:R-:W-:Y:S01]  /*e510*/  IMAD.IADD R9, R9, 0x1, -R240 ;  /* 0x0000000109097824 */ /* 0x000fe200078e0af0 */
[----:B------:R-:W-:-:S04]  /*e520*/  MOV R6, R3 ;  /* 0x0000000300067202 */ /* 0x000fc80000000f00 */
[----:B------:R-:W-:Y:S02]  /*e530*/  IABS R11, R9 ;  /* 0x00000009000b7213 */ /* 0x000fe40000000000 */
[----:B------:R-:W-:Y:S08]  /*e540*/  I2F.RP R12, R6 ;  /* 0x00000006000c7306 */ /* 0x000ff00000209400 */
        /* <DEDUP_REMOVED lines=9> */
[----:B------:R-:W-:-:S03]  /*e5e0*/  IMAD.HI.U32 R5, R5, R3, R4 ;  /* 0x0000000305057227 */ /* 0x000fc600078e0004 */
[----:B------:R-:W-:Y:S01]  /*e5f0*/  MOV R4, R0 ;  /* 0x0000000000047202 */ /* 0x000fe20000000f00 */
        /* <DEDUP_REMOVED lines=45> */
.L_x_3888:
[----:B------:R-:W-:Y:S01]  /*e8d0*/  IMAD.MOV.U32 R240, RZ, RZ, R9 ;  /* 0x000000fffff07224 */ /* 0x000fe200078e0009 */
[----:B------:R-:W-:Y:S01]  /*e8e0*/  MOV R242, RZ ;  /* 0x000000ff00f27202 */ /* 0x000fe20000000f00 */
[----:B------:R-:W-:Y:S01]  /*e8f0*/  IMAD.MOV.U32 R241, RZ, RZ, RZ ;  /* 0x000000fffff17224 */ /* 0x000fe200078e00ff */
[----:B------:R-:W-:Y:S02]  /*e900*/  MOV R243, c[0x0][0x53c] ;  /* 0x00014f0000f37a02 */ /* 0x000fe40000000f00 */
.L_x_3897:
[----:B------:R-:W-:Y:S05]  /*e910*/  BSYNC B1 ;  /* 0x0000000000017941 */ /* 0x000fea0003800000 */
.L_x_3886:
[----:B------:R-:W-:Y:S01]  /*e920*/  WARPSYNC 0xffffffff ;  /* 0xffffffff00007948 */ /* 0x000fe20003800000 */
[----:B------:R-:W-:Y:S01]  /*e930*/  BAR.SYNC.DEFER_BLOCKING 0x4, 0x100 ;  /* 0x0104000000007b1d */ /* 0x000fe20000010000 */
[----:B------:R-:W-:-:S13]  /*e940*/  ISETP.NE.AND P0, PT, R14, RZ, PT ;  /* 0x000000ff0e00720c */ /* 0x000fda0003f05270 */
[----:B------:R2:W-:Y:S04]  /*e950*/  @!P0 STS.128 [0x20100], R240 ;  /* 0x020100f0ff008388 */ /* 0x0005e80000000c00 */
[----:B------:R-:W-:Y:S06]  /*e960*/  BAR.ARV 0x5, 0x100 ;  /* 0x0144000000007b1d */ /* 0x000fec0000002000 */
.L_x_3881:
[----:B-1----:R-:W-:-:S13]  /*e970*/  ISETP.GE.AND P0, PT, R243, c[0x0][0x53c], PT ;  /* 0x00014f00f3007a0c */ /* 0x002fda0003f06270 */
[----:B--23--:R-:W-:Y:S01]  /*e980*/  @P0 CALL.REL.NOINC `(.L_x_3898) ;  /* 0x0000001000000944 */ /* 0x00cfe20003c00000 */
[----:B------:R-:W-:Y:S05]  /*e990*/  BRA `(.L_x_3899) ;  /* 0xffff2cc000007947 */ /* 0x000fea000383ffff */
.L_x_3898:
[----:B------:R-:W-:Y:S05]  /*e9a0*/  EXIT ;  /* 0x000000000000794d */ /* 0x000fea0003800000 */
.L_x_3810:
[----:B------:R-:W-:Y:S01]  /*e9b0*/  IMAD.MOV.U32 R0, RZ, RZ, R5 ;  /* 0x000000ffff007224 */ /* 0x000fe200078e0005 */
[----:B------:R-:W-:Y:S02]  /*e9c0*/  MOV R2, 0x1 ;  /* 0x0000000100027802 */ /* 0x000fe40000000f00 */
[----:B------:R-:W-:Y:S02]  /*e9d0*/  MOV R3, 0xe9f0 ;  /* 0x0000e9f000037802 */ /* 0x000fe40000000f00 */
[----:B--2---:R-:W-:Y:S05]  /*e9e0*/  CALL.REL.NOINC `($__internal_80_$__cuda_sm70_shflsync_up_p) ;  /* 0x0000169000007944 */ /* 0x004fea0003c00000 */
[----:B------:R-:W-:Y:S01]  /*e9f0*/  MOV R0, R4 ;  /* 0x0000000400007202 */ /* 0x000fe20000000f00 */
[----:B------:R-:W-:Y:S05]  /*ea00*/  BRA `(.L_x_3900) ;  /* 0xffff1a4000007947 */ /* 0x000fea000383ffff */
.L_x_3811:
[----:B------:R-:W-:Y:S01]  /*ea10*/  IMAD.MOV.U32 R0, RZ, RZ, R5 ;  /* 0x000000ffff007224 */ /* 0x000fe200078e0005 */
[----:B------:R-:W-:Y:S02]  /*ea20*/  MOV R2, 0x2 ;  /* 0x0000000200027802 */ /* 0x000fe40000000f00 */
[----:B------:R-:W-:Y:S02]  /*ea30*/  MOV R3, 0xea50 ;  /* 0x0000ea5000037802 */ /* 0x000fe40000000f00 */
[----:B--2---:R-:W-:Y:S05]  /*ea40*/  CALL.REL.NOINC `($__internal_80_$__cuda_sm70_shflsync_up_p) ;  /* 0x0000163000007944 */ /* 0x004fea0003c00000 */
[----:B------:R-:W-:Y:S01]  /*ea50*/  SEL R0, R4, RZ, P4 ;  /* 0x000000ff04007207 */ /* 0x000fe20002000000 */
[----:B------:R-:W-:Y:S01]  /*ea60*/  IMAD.MOV.U32 R2, RZ, RZ, 0x4 ;  /* 0x00000004ff027424 */ /* 0x000fe200078e00ff */
[----:B------:R-:W-:-:S03]  /*ea70*/  MOV R3, 0xeaa0 ;  /* 0x0000eaa000037802 */ /* 0x000fc60000000f00 */
[----:B------:R-:W-:Y:S02]  /*ea80*/  IMAD.IADD R0, R5, 0x1, R0 ;  /* 0x0000000105007824 */ /* 0x000fe400078e0200 */
[----:B------:R-:W-:Y:S05]  /*ea90*/  CALL.REL.NOINC `($__internal_80_$__cuda_sm70_shflsync_up_p) ;  /* 0x000015e000007944 */ /* 0x000fea0003c00000 */
        /* <DEDUP_REMOVED lines=13> */
[----:B------:R-:W-:Y:S01]  /*eb70*/  IMAD.IADD R4, R0, 0x1, R4 ;  /* 0x0000000100047824 */ /* 0x000fe200078e0204 */
[----:B------:R-:W-:-:S03]  /*eb80*/  MOV R0, 0x1f ;  /* 0x0000001f00007802 */ /* 0x000fc60000000f00 */
[----:B------:R-:W-:Y:S02]  /*eb90*/  IMAD.MOV.U32 R5, RZ, RZ, R4 ;  /* 0x000000ffff057224 */ /* 0x000fe400078e0004 */
[----:B------:R-:W-:Y:S05]  /*eba0*/  CALL.REL.NOINC `($__internal_79_$__cuda_sm70_shflsync_idx_p) ;  /* 0x0000148000007944 */ /* 0x000fea0003c00000 */
[----:B------:R-:W-:Y:S05]  /*ebb0*/  BRA `(.L_x_3901) ;  /* 0xffff199000007947 */ /* 0x000fea000383ffff */
.L_x_3813:
[----:B------:R-:W-:Y:S02]  /*ebc0*/  SEL R0, RZ, 0x1, P0 ;  /* 0x00000001ff007807 */ /* 0x000fe40000000000 */
[----:B------:R-:W-:Y:S02]  /*ebd0*/  MOV R2, 0xebf0 ;  /* 0x0000ebf000027802 */ /* 0x000fe40000000f00 */
[----:B------:R-:W-:Y:S05]  /*ebe0*/  CALL.REL.NOINC `($__internal_81_$__cuda_sm70_votesync_ballot) ;  /* 0x0000150000007944 */ /* 0x000fea0003c00000 */
[----:B------:R-:W-:Y:S01]  /*ebf0*/  MOV R6, R0 ;  /* 0x0000000000067202 */ /* 0x000fe20000000f00 */
[----:B------:R-:W-:Y:S05]  /*ec00*/  BRA `(.L_x_3902) ;  /* 0xffff19d000007947 */ /* 0x000fea000383ffff */
.L_x_3814:
[----:B------:R-:W-:Y:S01]  /*ec10*/  IMAD.MOV.U32 R5, RZ, RZ, R8 ;  /* 0x000000ffff057224 */ /* 0x000fe200078e0008 */
[----:B--2---:R-:W-:Y:S01]  /*ec20*/  MOV R3, R243 ;  /* 0x000000f300037202 */ /* 0x004fe20000000f00 */
[----:B------:R-:W-:Y:S01]  /*ec30*/  IMAD.MOV.U32 R0, RZ, RZ, 0x1f ;  /* 0x0000001fff007424 */ /* 0x000fe200078e00ff */
[----:B------:R-:W-:Y:S02]  /*ec40*/  MOV R2, 0xec60 ;  /* 0x0000ec6000027802 */ /* 0x000fe40000000f00 */
[----:B-1----:R-:W-:Y:S05]  /*ec50*/  CALL.REL.NOINC `($__internal_79_$__cuda_sm70_shflsync_idx_p) ;  /* 0x000013d000007944 */ /* 0x002fea0003c00000 */
[----:B------:R-:W-:Y:S01]  /*ec60*/  IMAD.MOV.U32 R11, RZ, RZ, R0 ;  /* 0x000000ffff0b7224 */ /* 0x000fe200078e0000 */
[----:B------:R-:W-:Y:S01]  /*ec70*/  MOV R5, R7 ;  /* 0x0000000700057202 */ /* 0x000fe20000000f00 */
[----:B------:R-:W-:Y:S01]  /*ec80*/  IMAD.MOV.U32 R7, RZ, RZ, RZ ;  /* 0x000000ffff077224 */ /* 0x000fe200078e00ff */
[----:B------:R-:W-:Y:S01]  /*ec90*/  MOV R3, R243 ;  /* 0x000000f300037202 */ /* 0x000fe20000000f00 */
[----:B------:R-:W-:Y:S01]  /*eca0*/  IMAD.MOV.U32 R0, RZ, RZ, 0x1f ;  /* 0x0000001fff007424 */ /* 0x000fe200078e00ff */
[----:B------:R-:W-:-:S02]  /*ecb0*/  MOV R2, 0xecd0 ;  /* 0x0000ecd000027802 */ /* 0x000fc40000000f00 */
[----:B------:R-:W-:Y:S05]  /*ecc0*/  CALL.REL.NOINC `($__internal_79_$__cuda_sm70_shflsync_idx_p) ;  /* 0x0000136000007944 */ /* 0x000fea0003c00000 */
[----:B------:R-:W-:Y:S01]  /*ecd0*/  MOV R10, R0 ;  /* 0x00000000000a7202 */ /* 0x000fe20000000f00 */
[----:B------:R-:W-:Y:S05]  /*ece0*/  BRA `(.L_x_3903) ;  /* 0xffff194000007947 */ /* 0x000fea000383ffff */
.L_x_3817:
[----:B------:R-:W-:Y:S01]  /*ecf0*/  IMAD.MOV.U32 R5, RZ, RZ, R4 ;  /* 0x000000ffff057224 */ /* 0x000fe200078e0004 */
[----:B------:R-:W-:-:S02]  /*ed00*/  MOV R0, 0x1f ;  /* 0x0000001f00007802 */ /* 0x000fc40000000f00 */
[----:B------:R-:W-:Y:S02]  /*ed10*/  MOV R2, 0xed30 ;  /* 0x0000ed3000027802 */ /* 0x000fe40000000f00 */
[----:B-1----:R-:W-:Y:S05]  /*ed20*/  CALL.REL.NOINC `($__internal_79_$__cuda_sm70_shflsync_idx_p) ;  /* 0x0000130000007944 */ /* 0x002fea0003c00000 */
[----:B------:R-:W-:Y:S01]  /*ed30*/  MOV R7, R0 ;  /* 0x0000000000077202 */ /* 0x000fe20000000f00 */
[----:B------:R-:W-:Y:S05]  /*ed40*/  BRA `(.L_x_3816) ;  /* 0xffff194000007947 */ /* 0x000fea000383ffff */
.L_x_3825:
[----:B------:R-:W-:Y:S01]  /*ed50*/  IMAD.MOV.U32 R5, RZ, RZ, R14 ;  /* 0x000000ffff057224 */ /* 0x000fe200078e000e */
[----:B------:R-:W-:Y:S01]  /*ed60*/  MOV R3, RZ ;  /* 0x000000ff00037202 */ /* 0x000fe20000000f00 */
[----:B------:R-:W-:Y:S01]  /*ed70*/  IMAD.MOV.U32 R0, RZ, RZ, 0x181f ;  /* 0x0000181fff007424 */ /* 0x000fe200078e00ff */
[----:B------:R-:W-:Y:S02]  /*ed80*/  MOV R2, 0xeda0 ;  /* 0x0000eda000027802 */ /* 0x000fe40000000f00 */
[----:B------:R-:W-:Y:S05]  /*ed90*/  CALL.REL.NOINC `($__internal_79_$__cuda_sm70_shflsync_idx_p) ;  /* 0x0000129000007944 */ /* 0x000fea0003c00000 */
[----:B------:R-:W-:Y:S01]  /*eda0*/  MOV R4, R0 ;  /* 0x0000000000047202 */ /* 0x000fe20000000f00 */
[----:B------:R-:W-:Y:S05]  /*edb0*/  BRA `(.L_x_3904) ;  /* 0xffff390000007947 */ /* 0x000fea000383ffff */
.L_x_3826:
[----:B------:R-:W-:Y:S01]  /*edc0*/  IMAD.MOV.U32 R5, RZ, RZ, R15 ;  /* 0x000000ffff057224 */ /* 0x000fe200078e000f */
[----:B------:R-:W-:Y:S01]  /*edd0*/  MOV R3, RZ ;  /* 0x000000ff00037202 */ /* 0x000fe20000000f00 */
[----:B------:R-:W-:Y:S01]  /*ede0*/  IMAD.MOV.U32 R0, RZ, RZ, 0x181f ;  /* 0x0000181fff007424 */ /* 0x000fe200078e00ff */
[----:B------:R-:W-:Y:S02]  /*edf0*/  MOV R2, 0xee10 ;  /* 0x0000ee1000027802 */ /* 0x000fe40000000f00 */
[----:B-12---:R-:W-:Y:S05]  /*ee00*/  CALL.REL.NOINC `($__internal_79_$__cuda_sm70_shflsync_idx_p) ;  /* 0x0000122000007944 */ /* 0x006fea0003c00000 */
[----:B------:R-:W-:Y:S05]  /*ee10*/  BRA `(.L_x_3905) ;  /* 0xffff38c000007947 */ /* 0x000fea000383ffff */
.L_x_3829:
[----:B------:R-:W-:Y:S01]  /*ee20*/  IMAD.MOV.U32 R5, RZ, RZ, R14 ;  /* 0x000000ffff057224 */ /* 0x000fe200078e000e */
[----:B--2---:R-:W-:Y:S01]  /*ee30*/  MOV R3, 0x1 ;  /* 0x0000000100037802 */ /* 0x004fe20000000f00 */
[----:B----4-:R-:W-:Y:S01]  /*ee40*/  IMAD.MOV.U32 R0, RZ, RZ, 0x181f ;  /* 0x0000181fff007424 */ /* 0x010fe200078e00ff */
[----:B------:R-:W-:-:S02]  /*ee50*/  MOV R2, 0xee70 ;  /* 0x0000ee7000027802 */ /* 0x000fc40000000f00 */
[----:B-1-3--:R-:W-:Y:S05]  /*ee60*/  CALL.REL.NOINC `($__internal_79_$__cuda_sm70_shflsync_idx_p) ;  /* 0x000011c000007944 */ /* 0x00afea0003c00000 */
[----:B------:R-:W-:Y:S01]  /*ee70*/  IMAD.MOV.U32 R4, RZ, RZ, R0 ;  /* 0x000000ffff047224 */ /* 0x000fe200078e0000 */
[----:B------:R-:W-:Y:S01]  /*ee80*/  MOV R3, 0x1 ;  /* 0x0000000100037802 */ /* 0x000fe20000000f00 */
[----:B------:R-:W-:Y:S01]  /*ee90*/  IMAD.MOV.U32 R5, RZ, RZ, R15 ;  /* 0x000000ffff057224 */ /* 0x000fe200078e000f */
[----:B------:R-:W-:-:S02]  /*eea0*/  MOV R0, 0x181f ;  /* 0x0000181f00007802 */ /* 0x000fc40000000f00 */
[----:B------:R-:W-:Y:S02]  /*eeb0*/  MOV R2, 0xeed0 ;  /* 0x0000eed000027802 */ /* 0x000fe40000000f00 */
[----:B------:R-:W-:Y:S05]  /*eec0*/  CALL.REL.NOINC `($__internal_79_$__cuda_sm70_shflsync_idx_p) ;  /* 0x0000116000007944 */ /* 0x000fea0003c00000 */
[----:B------:R-:W-:Y:S05]  /*eed0*/  BRA `(.L_x_3906) ;  /* 0xffff398000007947 */ /* 0x000fea000383ffff */
.L_x_3832:
[----:B------:R-:W-:Y:S01]  /*eee0*/  IMAD.MOV.U32 R5, RZ, RZ, R14 ;  /* 0x000000ffff057224 */ /* 0x000fe200078e000e */
[----:B-1----:R-:W-:Y:S01]  /*eef0*/  MOV R3, 0x2 ;  /* 0x0000000200037802 */ /* 0x002fe20000000f00 */
[----:B----4-:R-:W-:Y:S01]  /*ef00*/  IMAD.MOV.U32 R0, RZ, RZ, 0x181f ;  /* 0x0000181fff007424 */ /* 0x010fe200078e00ff */
[----:B------:R-:W-:Y:S02]  /*ef10*/  MOV R2, 0xef30 ;  /* 0x0000ef3000027802 */ /* 0x000fe40000000f00 */
[----:B--23--:R-:W-:Y:S05]  /*ef20*/  CALL.REL.NOINC `($__internal_79_$__cuda_sm70_shflsync_idx_p) ;  /* 0x0000110000007944 */ /* 0x00cfea0003c00000 */
[----:B------:R-:W-:Y:S01]  /*ef30*/  MOV R4, R0 ;  /* 0x0000000000047202 */ /* 0x000fe20000000f00 */
[----:B------:R-:W-:Y:S05]  /*ef40*/  BRA `(.L_x_3907) ;  /* 0xffff3a8000007947 */ /* 0x000fea000383ffff */
.L_x_3833:
[----:B------:R-:W-:Y:S01]  /*ef50*/  IMAD.MOV.U32 R5, RZ, RZ, R15 ;  /* 0x000000ffff057224 */ /* 0x000fe200078e000f */
[----:B------:R-:W-:Y:S01]  /*ef60*/  MOV R3, 0x2 ;  /* 0x0000000200037802 */ /* 0x000fe20000000f00 */
[----:B----4-:R-:W-:Y:S01]  /*ef70*/  IMAD.MOV.U32 R0, RZ, RZ, 0x181f ;  /* 0x0000181fff007424 */ /* 0x010fe200078e00ff */
[----:B------:R-:W-:Y:S02]  /*ef80*/  MOV R2, 0xefa0 ;  /* 0x0000efa000027802 */ /* 0x000fe40000000f00 */
[----:B-123--:R-:W-:Y:S05]  /*ef90*/  CALL.REL.NOINC `($__internal_79_$__cuda_sm70_shflsync_idx_p) ;  /* 0x0000109000007944 */ /* 0x00efea0003c00000 */
[----:B------:R-:W-:Y:S05]  /*efa0*/  BRA `(.L_x_3908) ;  /* 0xffff3a4000007947 */ /* 0x000fea000383ffff */
.L_x_3836:
[----:B------:R-:W-:Y:S01]  /*efb0*/  IMAD.MOV.U32 R5, RZ, RZ, R14 ;  /* 0x000000ffff057224 */ /* 0x000fe200078e000e */
[----:B-1----:R-:W-:Y:S01]  /*efc0*/  MOV R3, 0x3 ;  /* 0x0000000300037802 */ /* 0x002fe20000000f00 */
[----:B------:R-:W-:Y:S01]  /*efd0*/  IMAD.MOV.U32 R0, RZ, RZ, 0x181f ;  /* 0x0000181fff007424 */ /* 0x000fe200078e00ff */
[----:B------:R-:W-:-:S02]  /*efe0*/  MOV R2, 0xf000 ;  /* 0x0000f00000027802 */ /* 0x000fc40000000f00 */
[----:B--234-:R-:W-:Y:S05]  /*eff0*/  CALL.REL.NOINC `($__internal_79_$__cuda_sm70_shflsync_idx_p) ;  /* 0x0000103000007944 */ /* 0x01cfea0003c00000 */
[----:B------:R-:W-:Y:S01]  /*f000*/  IMAD.MOV.U32 R4, RZ, RZ, R0 ;  /* 0x000000ffff047224 */ /* 0x000fe200078e0000 */
[----:B------:R-:W-:Y:S01]  /*f010*/  MOV R3, 0x3 ;  /* 0x0000000300037802 */ /* 0x000fe20000000f00 */
[----:B------:R-:W-:Y:S01]  /*f020*/  IMAD.MOV.U32 R5, RZ, RZ, R15 ;  /* 0x000000ffff057224 */ /* 0x000fe200078e000f */
[----:B------:R-:W-:-:S02]  /*f030*/  MOV R0, 0x181f ;  /* 0x0000181f00007802 */ /* 0x000fc40000000f00 */
[----:B------:R-:W-:Y:S02]  /*f040*/  MOV R2, 0xf060 ;  /* 0x0000f06000027802 */ /* 0x000fe40000000f00 */
[----:B------:R-:W-:Y:S05]  /*f050*/  CALL.REL.NOINC `($__internal_79_$__cuda_sm70_shflsync_idx_p) ;  /* 0x00000fd000007944 */ /* 0x000fea0003c00000 */
[----:B------:R-:W-:Y:S05]  /*f060*/  BRA `(.L_x_3909) ;  /* 0xffff3b0000007947 */ /* 0x000fea000383ffff */
.L_x_3841:
[----:B------:R-:W-:Y:S01]  /*f070*/  IMAD.MOV.U32 R2, RZ, RZ, R233 ;  /* 0x000000ffff027224 */ /* 0x000fe200078e00e9 */
[----:B------:R-:W-:Y:S01]  /*f080*/  MOV R7, 0x1f ;  /* 0x0000001f00077802 */ /* 0x000fe20000000f00 */
[----:B------:R-:W-:Y:S01]  /*f090*/  IMAD.MOV.U32 R5, RZ, RZ, 0x2 ;  /* 0x00000002ff057424 */ /* 0x000fe200078e00ff */
[----:B------:R-:W-:Y:S02]  /*f0a0*/  MOV R6, 0xffffffff ;  /* 0xffffffff00067802 */ /* 0x000fe40000000f00 */
[----:B------:R-:W-:Y:S02]  /*f0b0*/  MOV R3, 0xf0d0 ;  /* 0x0000f0d000037802 */ /* 0x000fe40000000f00 */
[----:B------:R-:W-:Y:S05]  /*f0c0*/  CALL.REL.NOINC `($__internal_78_$__cuda_sm70_shflsync_bfly_p) ;  /* 0x00000f1000007944 */ /* 0x000fea0003c00000 */
[----:B------:R-:W-:Y:S01]  /*f0d0*/  FADD.FTZ R0, R233, R5 ;  /* 0x00000005e9007221 */ /* 0x000fe20000010000 */
[----:B------:R-:W-:Y:S02]  /*f0e0*/  MOV R5, 0x1 ;  /* 0x0000000100057802 */ /* 0x000fe40000000f00 */
[----:B------:R-:W-:Y:S02]  /*f0f0*/  MOV R3, 0xf120 ;  /* 0x0000f12000037802 */ /* 0x000fe40000000f00 */
[----:B------:R-:W-:-:S02]  /*f100*/  MOV R2, R0 ;  /* 0x0000000000027202 */ /* 0x000fc40000000f00 */
[----:B------:R-:W-:Y:S05]  /*f110*/  CALL.REL.NOINC `($__internal_78_$__cuda_sm70_shflsync_bfly_p) ;  /* 0x00000ec000007944 */ /* 0x000fea0003c00000 */
[----:B------:R-:W-:Y:S01]  /*f120*/  FADD.FTZ R0, R0, R5 ;  /* 0x0000000500007221 */ /* 0x000fe20000010000 */
[----:B------:R-:W-:-:S02]  /*f130*/  MOV R2, R232 ;  /* 0x000000e800027202 */ /* 0x000fc40000000f00 */
[----:B------:R-:W-:Y:S02]  /*f140*/  MOV R5, 0x2 ;  /* 0x0000000200057802 */ /* 0x000fe40000000f00 */
[----:B------:R-:W-:Y:S02]  /*f150*/  MOV R3, 0xf170 ;  /* 0x0000f17000037802 */ /* 0x000fe40000000f00 */
[----:B------:R-:W-:Y:S05]  /*f160*/  CALL.REL.NOINC `($__internal_78_$__cuda_sm70_shflsync_bfly_p) ;  /* 0x00000e7000007944 */ /* 0x000fea0003c00000 */
[----:B------:R-:W-:Y:S01]  /*f170*/  FADD.FTZ R4, R232, R5 ;  /* 0x00000005e8047221 */ /* 0x000fe20000010000 */
[----:B------:R-:W-:Y:S02]  /*f180*/  MOV R5, 0x1 ;  /* 0x0000000100057802 */ /* 0x000fe40000000f00 */
[----:B------:R-:W-:Y:S02]  /*f190*/  MOV R3, 0xf1c0 ;  /* 0x0000f1c000037802 */ /* 0x000fe40000000f00 */
[----:B------:R-:W-:Y:S02]  /*f1a0*/  MOV R2, R4 ;  /* 0x0000000400027202 */ /* 0x000fe40000000f00 */
[----:B------:R-:W-:Y:S05]  /*f1b0*/  CALL.REL.NOINC `($__internal_78_$__cuda_sm70_shflsync_bfly_p) ;  /* 0x00000e2000007944 */ /* 0x000fea0003c00000 */
[----:B------:R-:W-:Y:S01]  /*f1c0*/  MOV R3, R5 ;  /* 0x0000000500037202 */ /* 0x000fe20000000f00 */
[----:B------:R-:W-:Y:S05]  /*f1d0*/  BRA `(.L_x_3910) ;  /* 0xffff9fc000007947 */ /* 0x000fea000383ffff */
.L_x_3848:
[----:B-1-34-:R-:W-:Y:S01]  /*f1e0*/  IMAD.MOV.U32 R5, RZ, RZ, R14 ;  /* 0x000000ffff057224 */ /* 0x01afe200078e000e */
[----:B------:R-:W-:Y:S01]  /*f1f0*/  MOV R3, RZ ;  /* 0x000000ff00037202 */ /* 0x000fe20000000f00 */
[----:B------:R-:W-:Y:S01]  /*f200*/  IMAD.MOV.U32 R0, RZ, RZ, 0x181f ;  /* 0x0000181fff007424 */ /* 0x000fe200078e00ff */
[----:B------:R-:W-:-:S02]  /*f210*/  MOV R2, 0xf230 ;  /* 0x0000f23000027802 */ /* 0x000fc40000000f00 */
[----:B------:R-:W-:Y:S05]  /*f220*/  CALL.REL.NOINC `($__internal_79_$__cuda_sm70_shflsync_idx_p) ;  /* 0x00000e0000007944 */ /* 0x000fea0003c00000 */
[----:B------:R-:W-:Y:S01]  /*f230*/  MOV R6, R0 ;  /* 0x0000000000067202 */ /* 0x000fe20000000f00 */
[----:B------:R-:W-:Y:S05]  /*f240*/  BRA `(.L_x_3911) ;  /* 0xffffbbc000007947 */ /* 0x000fea000383ffff */
.L_x_3849:
[----:B------:R-:W-:Y:S01]  /*f250*/  IMAD.MOV.U32 R5, RZ, RZ, R15 ;  /* 0x000000ffff057224 */ /* 0x000fe200078e000f */
[----:B------:R-:W-:Y:S01]  /*f260*/  MOV R3, RZ ;  /* 0x000000ff00037202 */ /* 0x000fe20000000f00 */
[----:B------:R-:W-:Y:S01]  /*f270*/  IMAD.MOV.U32 R0, RZ, RZ, 0x181f ;  /* 0x0000181fff007424 */ /* 0x000fe200078e00ff */
[----:B------:R-:W-:-:S02]  /*f280*/  MOV R2, 0xf2a0 ;  /* 0x0000f2a000027802 */ /* 0x000fc40000000f00 */
[----:B-12---:R-:W-:Y:S05]  /*f290*/  CALL.REL.NOINC `($__internal_79_$__cuda_sm70_shflsync_idx_p) ;  /* 0x00000d9000007944 */ /* 0x006fea0003c00000 */
[----:B------:R-:W-:Y:S05]  /*f2a0*/  BRA `(.L_x_3912) ;  /* 0xffffbb8000007947 */ /* 0x000fea000383ffff */
.L_x_3852:
        /* <DEDUP_REMOVED lines=12> */
.L_x_3855:
[----:B------:R-:W-:Y:S01]  /*f370*/  IMAD.MOV.U32 R5, RZ, RZ, R14 ;  /* 0x000000ffff057224 */ /* 0x000fe200078e000e */
[----:B-1----:R-:W-:Y:S01]  /*f380*/  MOV R3, 0x2 ;  /* 0x0000000200037802 */ /* 0x002fe20000000f00 */
[----:B----4-:R-:W-:Y:S01]  /*f390*/  IMAD.MOV.U32 R0, RZ, RZ, 0x181f ;  /* 0x0000181fff007424 */ /* 0x010fe200078e00ff */
[----:B------:R-:W-:Y:S02]  /*f3a0*/  MOV R2, 0xf3c0 ;  /* 0x0000f3c000027802 */ /* 0x000fe40000000f00 */
[----:B--23--:R-:W-:Y:S05]  /*f3b0*/  CALL.REL.NOINC `($__internal_79_$__cuda_sm70_shflsync_idx_p) ;  /* 0x00000c7000007944 */ /* 0x00cfea0003c00000 */
[----:B------:R-:W-:Y:S01]  /*f3c0*/  MOV R6, R0 ;  /* 0x0000000000067202 */ /* 0x000fe20000000f00 */
[----:B------:R-:W-:Y:S05]  /*f3d0*/  BRA `(.L_x_3914) ;  /* 0xffffbd5000007947 */ /* 0x000fea000383ffff */
.L_x_3856:
[----:B------:R-:W-:Y:S01]  /*f3e0*/  IMAD.MOV.U32 R5, RZ, RZ, R15 ;  /* 0x000000ffff057224 */ /* 0x000fe200078e000f */
[----:B------:R-:W-:Y:S01]  /*f3f0*/  MOV R3, 0x2 ;  /* 0x0000000200037802 */ /* 0x000fe20000000f00 */
[----:B----4-:R-:W-:Y:S01]  /*f400*/  IMAD.MOV.U32 R0, RZ, RZ, 0x181f ;  /* 0x0000181fff007424 */ /* 0x010fe200078e00ff */
[----:B------:R-:W-:Y:S02]  /*f410*/  MOV R2, 0xf430 ;  /* 0x0000f43000027802 */ /* 0x000fe40000000f00 */
[----:B-123--:R-:W-:Y:S05]  /*f420*/  CALL.REL.NOINC `($__internal_79_$__cuda_sm70_shflsync_idx_p) ;  /* 0x00000c0000007944 */ /* 0x00efea0003c00000 */
[----:B------:R-:W-:Y:S05]  /*f430*/  BRA `(.L_x_3915) ;  /* 0xffffbd1000007947 */ /* 0x000fea000383ffff */
.L_x_3859:
        /* <DEDUP_REMOVED lines=12> */
.L_x_3861:
[----:B------:R-:W-:Y:S01]  /*f500*/  IMAD.MOV.U32 R5, RZ, RZ, R20 ;  /* 0x000000ffff057224 */ /* 0x000fe200078e0014 */
[----:B------:R-:W-:Y:S01]  /*f510*/  MOV R3, RZ ;  /* 0x000000ff00037202 */ /* 0x000fe20000000f00 */
[----:B------:R-:W-:Y:S01]  /*f520*/  IMAD.MOV.U32 R0, RZ, RZ, 0x1c1f ;  /* 0x00001c1fff007424 */ /* 0x000fe200078e00ff */
[----:B------:R-:W-:Y:S02]  /*f530*/  MOV R2, 0xf550 ;  /* 0x0000f55000027802 */ /* 0x000fe40000000f00 */
[----:B------:R-:W-:Y:S05]  /*f540*/  CALL.REL.NOINC `($__internal_79_$__cuda_sm70_shflsync_idx_p) ;  /* 0x00000ae000007944 */ /* 0x000fea0003c00000 */
[----:B------:R-:W-:Y:S01]  /*f550*/  MOV R4, R0 ;  /* 0x0000000000047202 */ /* 0x000fe20000000f00 */
[----:B------:R-:W-:Y:S05]  /*f560*/  BRA `(.L_x_3917) ;  /* 0xffffc0e000007947 */ /* 0x000fea000383ffff */
.L_x_3862:
[----:B------:R-:W-:Y:S01]  /*f570*/  IMAD.MOV.U32 R5, RZ, RZ, R21 ;  /* 0x000000ffff057224 */ /* 0x000fe200078e0015 */
[----:B------:R-:W-:Y:S01]  /*f580*/  MOV R3, RZ ;  /* 0x000000ff00037202 */ /* 0x000fe20000000f00 */
[----:B------:R-:W-:Y:S01]  /*f590*/  IMAD.MOV.U32 R0, RZ, RZ, 0x1c1f ;  /* 0x00001c1fff007424 */ /* 0x000fe200078e00ff */
[----:B------:R-:W-:Y:S02]  /*f5a0*/  MOV R2, 0xf5c0 ;  /* 0x0000f5c000027802 */ /* 0x000fe40000000f00 */
[----:B-12---:R-:W-:Y:S05]  /*f5b0*/  CALL.REL.NOINC `($__internal_79_$__cuda_sm70_shflsync_idx_p) ;  /* 0x00000a7000007944 */ /* 0x006fea0003c00000 */
[----:B------:R-:W-:Y:S05]  /*f5c0*/  BRA `(.L_x_3918) ;  /* 0xffffc0a000007947 */ /* 0x000fea000383ffff */
.L_x_3865:
        /* <DEDUP_REMOVED lines=12> */
.L_x_3869:
[----:B------:R-:W-:Y:S01]  /*f690*/  IMAD.MOV.U32 R5, RZ, RZ, R12 ;  /* 0x000000ffff057224 */ /* 0x000fe200078e000c */
[----:B------:R-:W-:Y:S01]  /*f6a0*/  MOV R3, RZ ;  /* 0x000000ff00037202 */ /* 0x000fe20000000f00 */
[----:B------:R-:W-:Y:S01]  /*f6b0*/  IMAD.MOV.U32 R0, RZ, RZ, 0x181f ;  /* 0x0000181fff007424 */ /* 0x000fe200078e00ff */
[----:B------:R-:W-:Y:S02]  /*f6c0*/  MOV R2, 0xf6e0 ;  /* 0x0000f6e000027802 */ /* 0x000fe40000000f00 */
[----:B------:R-:W-:Y:S05]  /*f6d0*/  CALL.REL.NOINC `($__internal_79_$__cuda_sm70_shflsync_idx_p) ;  /* 0x0000095000007944 */ /* 0x000fea0003c00000 */
[----:B------:R-:W-:Y:S01]  /*f6e0*/  MOV R4, R0 ;  /* 0x0000000000047202 */ /* 0x000fe20000000f00 */
[----:B------:R-:W-:Y:S05]  /*f6f0*/  BRA `(.L_x_3920) ;  /* 0xffffe0f000007947 */ /* 0x000fea000383ffff */
.L_x_3870:
[----:B------:R-:W-:Y:S01]  /*f700*/  IMAD.MOV.U32 R5, RZ, RZ, R15 ;  /* 0x000000ffff057224 */ /* 0x000fe200078e000f */
[----:B------:R-:W-:Y:S01]  /*f710*/  MOV R3, RZ ;  /* 0x000000ff00037202 */ /* 0x000fe20000000f00 */
[----:B------:R-:W-:Y:S01]  /*f720*/  IMAD.MOV.U32 R0, RZ, RZ, 0x181f ;  /* 0x0000181fff007424 */ /* 0x000fe200078e00ff */
[----:B------:R-:W-:Y:S02]  /*f730*/  MOV R2, 0xf750 ;  /* 0x0000f75000027802 */ /* 0x000fe40000000f00 */
[----:B-12---:R-:W-:Y:S05]  /*f740*/  CALL.REL.NOINC `($__internal_79_$__cuda_sm70_shflsync_idx_p) ;  /* 0x000008e000007944 */ /* 0x006fea0003c00000 */
[----:B------:R-:W-:Y:S05]  /*f750*/  BRA `(.L_x_3921) ;  /* 0xffffe0b000007947 */ /* 0x000fea000383ffff */
.L_x_3873:
        /* <DEDUP_REMOVED lines=12> */
.L_x_3876:
[----:B------:R-:W-:Y:S01]  /*f820*/  IMAD.MOV.U32 R5, RZ, RZ, R12 ;  /* 0x000000ffff057224 */ /* 0x000fe200078e000c */
[----:B-1----:R-:W-:Y:S01]  /*f830*/  MOV R3, 0x2 ;  /* 0x0000000200037802 */ /* 0x002fe20000000f00 */
[----:B----4-:R-:W-:Y:S01]  /*f840*/  IMAD.MOV.U32 R0, RZ, RZ, 0x181f ;  /* 0x0000181fff007424 */ /* 0x010fe200078e00ff */
[----:B------:R-:W-:Y:S02]  /*f850*/  MOV R2, 0xf870 ;  /* 0x0000f87000027802 */ /* 0x000fe40000000f00 */
[----:B--23--:R-:W-:Y:S05]  /*f860*/  CALL.REL.NOINC `($__internal_79_$__cuda_sm70_shflsync_idx_p) ;  /* 0x000007c000007944 */ /* 0x00cfea0003c00000 */
[----:B------:R-:W-:Y:S01]  /*f870*/  MOV R4, R0 ;  /* 0x0000000000047202 */ /* 0x000fe20000000f00 */
[----:B------:R-:W-:Y:S05]  /*f880*/  BRA `(.L_x_3923) ;  /* 0xffffe29000007947 */ /* 0x000fea000383ffff */
.L_x_3877:
[----:B------:R-:W-:Y:S01]  /*f890*/  IMAD.MOV.U32 R5, RZ, RZ, R15 ;  /* 0x000000ffff057224 */ /* 0x000fe200078e000f */
[----:B------:R-:W-:Y:S01]  /*f8a0*/  MOV R3, 0x2 ;  /* 0x0000000200037802 */ /* 0x000fe20000000f00 */
[----:B----4-:R-:W-:Y:S01]  /*f8b0*/  IMAD.MOV.U32 R0, RZ, RZ, 0x181f ;  /* 0x0000181fff007424 */ /* 0x010fe200078e00ff */
[----:B------:R-:W-:Y:S02]  /*f8c0*/  MOV R2, 0xf8e0 ;  /* 0x0000f8e000027802 */ /* 0x000fe40000000f00 */
[----:B-123--:R-:W-:Y:S05]  /*f8d0*/  CALL.REL.NOINC `($__internal_79_$__cuda_sm70_shflsync_idx_p) ;  /* 0x0000075000007944 */ /* 0x00efea0003c00000 */
[----:B------:R-:W-:Y:S05]  /*f8e0*/  BRA `(.L_x_3924) ;  /* 0xffffe25000007947 */ /* 0x000fea000383ffff */
.L_x_3880:
        /* <DEDUP_REMOVED lines=12> */
.L_x_3882:
[----:B------:R-:W-:Y:S01]  /*f9b0*/  IMAD.MOV.U32 R5, RZ, RZ, R122 ;  /* 0x000000ffff057224 */ /* 0x000fe200078e007a */
[----:B------:R-:W-:Y:S01]  /*f9c0*/  MOV R3, RZ ;  /* 0x000000ff00037202 */ /* 0x000fe20000000f00 */
[----:B------:R-:W-:Y:S01]  /*f9d0*/  IMAD.MOV.U32 R0, RZ, RZ, 0x1f ;  /* 0x0000001fff007424 */ /* 0x000fe200078e00ff */
[----:B------:R-:W-:Y:S02]  /*f9e0*/  MOV R2, 0xfa00 ;  /* 0x0000fa0000027802 */ /* 0x000fe40000000f00 */
[----:B-1----:R-:W-:Y:S05]  /*f9f0*/  CALL.REL.NOINC `($__internal_79_$__cuda_sm70_shflsync_idx_p) ;  /* 0x0000063000007944 */ /* 0x002fea0003c00000 */
[----:B------:R-:W-:Y:S01]  /*fa00*/  MOV R9, R0 ;  /* 0x0000000000097202 */ /* 0x000fe20000000f00 */
[----:B------:R-:W-:Y:S05]  /*fa10*/  BRA `(.L_x_3926) ;  /* 0xffffe4d000007947 */ /* 0x000fea000383ffff */
.L_x_3883:
[----:B------:R-:W-:Y:S01]  /*fa20*/  IMAD.MOV.U32 R5, RZ, RZ, R122 ;  /* 0x000000ffff057224 */ /* 0x000fe200078e007a */
[----:B------:R-:W-:Y:S01]  /*fa30*/  MOV R3, 0x1 ;  /* 0x0000000100037802 */ /* 0x000fe20000000f00 */
[----:B------:R-:W-:Y:S01]  /*fa40*/  IMAD.MOV.U32 R0, RZ, RZ, 0x1f ;  /* 0x0000001fff007424 */ /* 0x000fe200078e00ff */
[----:B------:R-:W-:Y:S02]  /*fa50*/  MOV R2, 0xfa70 ;  /* 0x0000fa7000027802 */ /* 0x000fe40000000f00 */
[----:B-123--:R-:W-:Y:S05]  /*fa60*/  CALL.REL.NOINC `($__internal_79_$__cuda_sm70_shflsync_idx_p) ;  /* 0x000005c000007944 */ /* 0x00efea0003c00000 */
[----:B------:R-:W-:Y:S01]  /*fa70*/  MOV R8, R0 ;  /* 0x0000000000087202 */ /* 0x000fe20000000f00 */
[----:B------:R-:W-:Y:S05]  /*fa80*/  BRA `(.L_x_3927) ;  /* 0xffffe48000007947 */ /* 0x000fea000383ffff */
.L_x_3884:
[----:B------:R-:W-:Y:S02]  /*fa90*/  MOV R2, 0x1 ;  /* 0x0000000100027802 */ /* 0x000fe40000000f00 */
[----:B------:R-:W-:-:S02]  /*faa0*/  MOV R3, 0xfac0 ;  /* 0x0000fac000037802 */ /* 0x000fc40000000f00 */
[----:B--234-:R-:W-:Y:S05]  /*fab0*/  CALL.REL.NOINC `($__internal_80_$__cuda_sm70_shflsync_up_p) ;  /* 0x000005c000007944 */ /* 0x01cfea0003c00000 */
[----:B------:R-:W-:Y:S05]  /*fac0*/  BRA `(.L_x_3928) ;  /* 0xffffe56000007947 */ /* 0x000fea000383ffff */
.L_x_3885:
[----:B------:R-:W-:Y:S02]  /*fad0*/  MOV R2, 0x2 ;  /* 0x0000000200027802 */ /* 0x000fe40000000f00 */
[----:B------:R-:W-:-:S02]  /*fae0*/  MOV R3, 0xfb00 ;  /* 0x0000fb0000037802 */ /* 0x000fc40000000f00 */
[----:B--23--:R-:W-:Y:S05]  /*faf0*/  CALL.REL.NOINC `($__internal_80_$__cuda_sm70_shflsync_up_p) ;  /* 0x0000058000007944 */ /* 0x00cfea0003c00000 */
        /* <DEDUP_REMOVED lines=23> */
.L_x_3889:
[----:B------:R-:W-:Y:S02]  /*fc70*/  MOV R2, 0x1 ;  /* 0x0000000100027802 */ /* 0x000fe40000000f00 */
[----:B------:R-:W-:Y:S02]  /*fc80*/  MOV R3, 0xfca0 ;  /* 0x0000fca000037802 */ /* 0x000fe40000000f00 */
[----:B------:R-:W-:Y:S05]  /*fc90*/  CALL.REL.NOINC `($__internal_80_$__cuda_sm70_shflsync_up_p) ;  /* 0x000003e000007944 */ /* 0x000fea0003c00000 */
[----:B------:R-:W-:Y:S01]  /*fca0*/  MOV R2, R4 ;  /* 0x0000000400027202 */ /* 0x000fe20000000f00 */
[----:B------:R-:W-:Y:S05]  /*fcb0*/  BRA `(.L_x_3930) ;  /* 0xffffe5c000007947 */ /* 0x000fea000383ffff */
.L_x_3890:
[----:B------:R-:W-:Y:S02]  /*fcc0*/  MOV R2, 0x2 ;  /* 0x0000000200027802 */ /* 0x000fe40000000f00 */
[----:B------:R-:W-:Y:S02]  /*fcd0*/  MOV R3, 0xfcf0 ;  /* 0x0000fcf000037802 */ /* 0x000fe40000000f00 */
        /* <DEDUP_REMOVED lines=24> */
.L_x_3892:
[----:B------:R-:W-:Y:S02]  /*fe60*/  SEL R0, RZ, 0x1, P0 ;  /* 0x00000001ff007807 */ /* 0x000fe40000000000 */
[----:B------:R-:W-:Y:S02]  /*fe70*/  MOV R2, 0xfe90 ;  /* 0x0000fe9000027802 */ /* 0x000fe40000000f00 */
[----:B-1----:R-:W-:Y:S05]  /*fe80*/  CALL.REL.NOINC `($__internal_81_$__cuda_sm70_votesync_ballot) ;  /* 0x0000026000007944 */ /* 0x002fea0003c00000 */
[----:B------:R-:W-:Y:S01]  /*fe90*/  MOV R11, R0 ;  /* 0x00000000000b7202 */ /* 0x000fe20000000f00 */
[----:B------:R-:W-:Y:S05]  /*fea0*/  BRA `(.L_x_3932) ;  /* 0xffffe56000007947 */ /* 0x000fea000383ffff */
.L_x_3893:
[----:B------:R-:W-:Y:S01]  /*feb0*/  IMAD.MOV.U32 R5, RZ, RZ, R6 ;  /* 0x000000ffff057224 */ /* 0x000fe200078e0006 */
[----:B---3--:R-:W-:Y:S01]  /*fec0*/  MOV R3, R10 ;  /* 0x0000000a00037202 */ /* 0x008fe20000000f00 */
[----:B------:R-:W-:Y:S01]  /*fed0*/  IMAD.MOV.U32 R0, RZ, RZ, 0x1f ;  /* 0x0000001fff007424 */ /* 0x000fe200078e00ff */
[----:B------:R-:W-:Y:S02]  /*fee0*/  MOV R2, 0xff00 ;  /* 0x0000ff0000027802 */ /* 0x000fe40000000f00 */
[----:B-12---:R-:W-:Y:S05]  /*fef0*/  CALL.REL.NOINC `($__internal_79_$__cuda_sm70_shflsync_idx_p) ;  /* 0x0000013000007944 */ /* 0x006fea0003c00000 */
[----:B------:R-:W-:Y:S01]  /*ff00*/  IMAD.MOV.U32 R8, RZ, RZ, R0 ;  /* 0x000000ffff087224 */ /* 0x000fe200078e0000 */
[----:B------:R-:W-:Y:S01]  /*ff10*/  MOV R3, R10 ;  /* 0x0000000a00037202 */ /* 0x000fe20000000f00 */
[----:B------:R-:W-:Y:S01]  /*ff20*/  IMAD.MOV.U32 R5, RZ, RZ, R7 ;  /* 0x000000ffff057224 */ /* 0x000fe200078e0007 */
[----:B------:R-:W-:Y:S02]  /*ff30*/  MOV R0, 0x1f ;  /* 0x0000001f00007802 */ /* 0x000fe40000000f00 */
[----:B------:R-:W-:-:S02]  /*ff40*/  MOV R2, 0xff60 ;  /* 0x0000ff6000027802 */ /* 0x000fc40000000f00 */
[----:B------:R-:W-:Y:S05]  /*ff50*/  CALL.REL.NOINC `($__internal_79_$__cuda_sm70_shflsync_idx_p) ;  /* 0x000000d000007944 */ /* 0x000fea0003c00000 */
[----:B------:R-:W-:Y:S01]  /*ff60*/  MOV R7, R0 ;  /* 0x0000000000077202 */ /* 0x000fe20000000f00 */
[----:B------:R-:W-:Y:S05]  /*ff70*/  BRA `(.L_x_3933) ;  /* 0xffffe4d000007947 */ /* 0x000fea000383ffff */
.L_x_3896:
[----:B------:R-:W-:Y:S01]  /*ff80*/  IMAD.MOV.U32 R5, RZ, RZ, R4 ;  /* 0x000000ffff057224 */ /* 0x000fe200078e0004 */
[----:B------:R-:W-:-:S02]  /*ff90*/  MOV R0, 0x1f ;  /* 0x0000001f00007802 */ /* 0x000fc40000000f00 */
[----:B------:R-:W-:Y:S02]  /*ffa0*/  MOV R2, 0xffc0 ;  /* 0x0000ffc000027802 */ /* 0x000fe40000000f00 */
[----:B-1234-:R-:W-:Y:S05]  /*ffb0*/  CALL.REL.NOINC `($__internal_79_$__cuda_sm70_shflsync_idx_p) ;  /* 0x0000007000007944 */ /* 0x01efea0003c00000 */
[----:B------:R-:W-:Y:S01]  /*ffc0*/  MOV R13, R0 ;  /* 0x00000000000d7202 */ /* 0x000fe20000000f00 */
[----:B------:R-:W-:Y:S05]  /*ffd0*/  BRA `(.L_x_3895) ;  /* 0xffffe4d000007947 */ /* 0x000fea000383ffff */
        .weak           $__internal_78_$__cuda_sm70_shflsync_bfly_p
        .type           $__internal_78_$__cuda_sm70_shflsync_bfly_p,@function
        .size           $__internal_78_$__cuda_sm70_shflsync_bfly_p,($__internal_79_$__cuda_sm70_shflsync_idx_p - $__internal_78_$__cuda_sm70_shflsync_bfly_p)
$__internal_78_$__cuda_sm70_shflsync_bfly_p:
[----:B------:R-:W-:Y:S04]  /*ffe0*/  WARPSYNC R6 ;  /* 0x0000000600007348 */ /* 0x000fe80003800000 */
[----:B------:R1:W2:Y:S02]  /*fff0*/  SHFL.BFLY PT, R5, R2, R5, R7 ;  /* 0x0c00000502057389 */ /* 0x0002a400000e0007 */
[----:B-1----:R-:W-:Y:S02]  /*10000*/  MOV R2, R3 ;  /* 0x0000000300027202 */ /* 0x002fe40000000f00 */
[----:B------:R-:W-:-:S04]  /*10010*/  MOV R3, 0x0 ;  /* 0x0000000000037802 */ /* 0x000fc80000000f00 */
[----:B--2---:R-:W-:Y:S05]  /*10020*/  RET.REL.NODEC R2 `(_ZN7cutlass13device_kernelIN5flash19enable_sm80_to_sm89INS1_16FlashAttnFwdSm80INS1_25CollectiveMainloopFwdSm80ILi8ELi1ELb0EN4cute5tupleIJNS5_1CILi128EEENS7_ILi64EEENS7_ILi256EEEEEELi256ENS_6half_tEfNS_4arch4Sm80ELb0ELb0ELb0ELb1ELb0ELb0ELb1ELb1EEENS1_21CollectiveEpilogueFwdINS6_IJS8_SA_S9_EEENS6_IJNS7_ILi1EEESI_SI_EEESC_SE_Li256ELb1ELb1ELb1ELb0EEENS1_36VarlenDynamicPersistentTileSchedulerILi128ELi64ELi256ELi256ELb1ELb1ELb0ELb0ELb1ELb1EEEEEEEEEvNT_6ParamsE) ;  /* 0xfffeffd002007950 */ /* 0x004fea0003c3ffff */
        .weak           $__internal_79_$__cuda_sm70_shflsync_idx_p
        .type           $__internal_79_$__cuda_sm70_shflsync_idx_p,@function
        .size           $__internal_79_$__cuda_sm70_shflsync_idx_p,($__internal_80_$__cuda_sm70_shflsync_up_p - $__internal_79_$__cuda_sm70_shflsync_idx_p)
$__internal_79_$__cuda_sm70_shflsync_idx_p:
[----:B------:R-:W-:-:S04]  /*10030*/  MOV R123, 0xffffffff ;  /* 0xffffffff007b7802 */ /* 0x000fc80000000f00 */
[----:B------:R-:W-:Y:S04]  /*10040*/  WARPSYNC R123 ;  /* 0x0000007b00007348 */ /* 0x000fe80003800000 */
[----:B------:R1:W2:Y:S02]  /*10050*/  SHFL.IDX PT, R0, R5, R3, R0 ;  /* 0x0000000305007389 */ /* 0x0002a400000e0000 */
[----:B-1----:R-:W-:-:S04]  /*10060*/  MOV R3, 0x0 ;  /* 0x0000000000037802 */ /* 0x002fc80000000f00 */
[----:B--2---:R-:W-:Y:S05]  /*10070*/  RET.REL.NODEC R2 `(_ZN7cutlass13device_kernelIN5flash19enable_sm80_to_sm89INS1_16FlashAttnFwdSm80INS1_25CollectiveMainloopFwdSm80ILi8ELi1ELb0EN4cute5tupleIJNS5_1CILi128EEENS7_ILi64EEENS7_ILi256EEEEEELi256ENS_6half_tEfNS_4arch4Sm80ELb0ELb0ELb0ELb1ELb0ELb0ELb1ELb1EEENS1_21CollectiveEpilogueFwdINS6_IJS8_SA_S9_EEENS6_IJNS7_ILi1EEESI_SI_EEESC_SE_Li256ELb1ELb1ELb1ELb0EEENS1_36VarlenDynamicPersistentTileSchedulerILi128ELi64ELi256ELi256ELb1ELb1ELb0ELb0ELb1ELb1EEEEEEEEEvNT_6ParamsE) ;  /* 0xfffeff8002007950 */ /* 0x004fea0003c3ffff */
        .weak           $__internal_80_$__cuda_sm70_shflsync_up_p
        .type           $__internal_80_$__cuda_sm70_shflsync_up_p,@function
        .size           $__internal_80_$__cuda_sm70_shflsync_up_p,($__internal_81_$__cuda_sm70_votesync_ballot - $__internal_80_$__cuda_sm70_shflsync_up_p)
$__internal_80_$__cuda_sm70_shflsync_up_p:
[----:B------:R-:W-:Y:S02]  /*10080*/  IMAD.MOV.U32 R4, RZ, RZ, RZ ;  /* 0x000000ffff047224 */ /* 0x000fe400078e00ff */
[----:B------:R-:W-:-:S04]  /*10090*/  IMAD.MOV.U32 R10, RZ, RZ, -0x1 ;  /* 0xffffffffff0a7424 */ /* 0x000fc800078e00ff */
[----:B------:R-:W-:Y:S04]  /*100a0*/  WARPSYNC R10 ;  /* 0x0000000a00007348 */ /* 0x000fe80003800000 */
[----:B------:R1:W2:Y:S02]  /*100b0*/  SHFL.UP PT, R4, R0, R2, R4 ;  /* 0x0400000200047389 */ /* 0x0002a400000e0004 */
[----:B-1----:R-:W-:Y:S02]  /*100c0*/  MOV R2, R3 ;  /* 0x0000000300027202 */ /* 0x002fe40000000f00 */
[----:B------:R-:W-:-:S04]  /*100d0*/  MOV R3, 0x0 ;  /* 0x0000000000037802 */ /* 0x000fc80000000f00 */
[----:B--2---:R-:W-:Y:S05]  /*100e0*/  RET.REL.NODEC R2 `(_ZN7cutlass13device_kernelIN5flash19enable_sm80_to_sm89INS1_16FlashAttnFwdSm80INS1_25CollectiveMainloopFwdSm80ILi8ELi1ELb0EN4cute5tupleIJNS5_1CILi128EEENS7_ILi64EEENS7_ILi256EEEEEELi256ENS_6half_tEfNS_4arch4Sm80ELb0ELb0ELb0ELb1ELb0ELb0ELb1ELb1EEENS1_21CollectiveEpilogueFwdINS6_IJS8_SA_S9_EEENS6_IJNS7_ILi1EEESI_SI_EEESC_SE_Li256ELb1ELb1ELb1ELb0EEENS1_36VarlenDynamicPersistentTileSchedulerILi128ELi64ELi256ELi256ELb1ELb1ELb0ELb0ELb1ELb1EEEEEEEEEvNT_6ParamsE) ;  /* 0xfffeff1002007950 */ /* 0x004fea0003c3ffff */
        .weak           $__internal_81_$__cuda_sm70_votesync_ballot
        .type           $__internal_81_$__cuda_sm70_votesync_ballot,@function
        .size           $__internal_81_$__cuda_sm70_votesync_ballot,(.L_x_5248 - $__internal_81_$__cuda_sm70_votesync_ballot)
$__internal_81_$__cuda_sm70_votesync_ballot:
[----:B------:R-:W-:Y:S01]  /*100f0*/  ISETP.NE.U32.AND P0, PT, R0, 0x1, PT ;  /* 0x000000010000780c */ /* 0x000fe20003f05070 */
[----:B------:R-:W-:-:S04]  /*10100*/  IMAD.MOV.U32 R3, RZ, RZ, -0x1 ;  /* 0xffffffffff037424 */ /* 0x000fc800078e00ff */
[----:B------:R-:W-:Y:S08]  /*10110*/  WARPSYNC R3 ;  /* 0x0000000300007348 */ /* 0x000ff00003800000 */
[----:B------:R-:W-:-:S04]  /*10120*/  VOTE.ANY R0, PT, !P0 ;  /* 0x0000000000007806 */ /* 0x000fc800040e0100 */
[----:B------:R-:W-:Y:S01]  /*10130*/  LOP3.LUT R0, R0, R3, RZ, 0xc0, !PT ;  /* 0x0000000300007212 */ /* 0x000fe200078ec0ff */
[----:B------:R-:W-:-:S04]  /*10140*/  IMAD.MOV.U32 R3, RZ, RZ, 0x0 ;  /* 0x00000000ff037424 */ /* 0x000fc800078e00ff */
[----:B------:R-:W-:Y:S05]  /*10150*/  RET.REL.NODEC R2 `(_ZN7cutlass13device_kernelIN5flash19enable_sm80_to_sm89INS1_16FlashAttnFwdSm80INS1_25CollectiveMainloopFwdSm80ILi8ELi1ELb0EN4cute5tupleIJNS5_1CILi128EEENS7_ILi64EEENS7_ILi256EEEEEELi256ENS_6half_tEfNS_4arch4Sm80ELb0ELb0ELb0ELb1ELb0ELb0ELb1ELb1EEENS1_21CollectiveEpilogueFwdINS6_IJS8_SA_S9_EEENS6_IJNS7_ILi1EEESI_SI_EEESC_SE_Li256ELb1ELb1ELb1ELb0EEENS1_36VarlenDynamicPersistentTileSchedulerILi128ELi64ELi256ELi256ELb1ELb1ELb0ELb0ELb1ELb1EEEEEEEEEvNT_6ParamsE) ;  /* 0xfffefea002007950 */ /* 0x000fea0003c3ffff */
.L_x_3934:
        /* <DEDUP_REMOVED lines=10> */
.L_x_5248:


//--------------------- .text._ZN7cutlass13device_kernelIN5flash19enable_sm80_to_sm89INS1_16FlashAttnFwdSm80INS1_25CollectiveMainloopFwdSm80ILi8ELi1ELb0EN4cute5tupleIJNS5_1CILi128EEENS7_ILi48EEENS7_ILi256EEEEEELi256ENS_6half_tEfNS_4arch4Sm80ELb0ELb0ELb0ELb1ELb0ELb1ELb1ELb1EEENS1_21CollectiveEpilogueFwdINS6_IJS8_SA_S9_EEENS6_IJNS7_ILi1EEESI_SI_EEESC_SE_Li256ELb1ELb1ELb1ELb0EEENS1_36VarlenDynamicPersistentTileSchedulerILi128ELi48ELi256ELi256ELb1ELb1ELb0ELb0ELb1ELb1EEEEEEEEEvNT_6ParamsE --------------------------
	.section	.text._ZN7cutlass13device_kernelIN5flash19enable_sm80_to_sm89INS1_16FlashAttnFwdSm80INS1_25CollectiveMainloopFwdSm80ILi8ELi1ELb0EN4cute5tupleIJNS5_1CILi128EEENS7_ILi48EEENS7_ILi256EEEEEELi256ENS_6half_tEfNS_4arch4Sm80ELb0ELb0ELb0ELb1ELb0ELb1ELb1ELb1EEENS1_21CollectiveEpilogueFwdINS6_IJS8_SA_S9_EEENS6_IJNS7_ILi1EEESI_SI_EEESC_SE_Li256ELb1ELb1ELb1ELb0EEENS1_36VarlenDynamicPersistentTileSchedulerILi128ELi48ELi256ELi256ELb1ELb1ELb0ELb0ELb1ELb1EEEEEEEEEvNT_6ParamsE,"ax",@progbits
	.sectioninfo	@"SHI_REGISTERS=255"
	.align	128
.text._ZN7cutlass13device_kernelIN5flash19enable_sm80_to_sm89INS1_16FlashAttnFwdSm80INS1_25CollectiveMainloopFwdSm80ILi8ELi1ELb0EN4cute5tupleIJNS5_1CILi128EEENS7_ILi48EEENS7_ILi256EEEEEELi256ENS_6half_tEfNS_4arch4Sm80ELb0ELb0ELb0ELb1ELb0ELb1ELb1ELb1EEENS1_21CollectiveEpilogueFwdINS6_IJS8_SA_S9_EEENS6_IJNS7_ILi1EEESI_SI_EEESC_SE_Li256ELb1ELb1ELb1ELb0EEENS1_36VarlenDynamicPersistentTileSchedulerILi128ELi48ELi256ELi256ELb1ELb1ELb0ELb0ELb1ELb1EEEEEEEEEvNT_6ParamsE:
        .type           _ZN7cutlass13device_kernelIN5flash19enable_sm80_to_sm89INS1_16FlashAttnFwdSm80INS1_25CollectiveMainloopFwdSm80ILi8ELi1ELb0EN4cute5tupleIJNS5_1CILi128EEENS7_ILi48EEENS7_ILi256EEEEEELi256ENS_6half_tEfNS_4arch4Sm80ELb0ELb0ELb0ELb1ELb0ELb1ELb1ELb1EEENS1_21CollectiveEpilogueFwdINS6_IJS8_SA_S9_EEENS6_IJNS7_ILi1EEESI_SI_EEESC_SE_Li256ELb1ELb1ELb1ELb0EEENS1_36VarlenDynamicPersistentTileSchedulerILi128ELi48ELi256ELi256ELb1ELb1ELb0ELb0ELb1ELb1EEEEEEEEEvNT_6ParamsE,@function
        .size           _ZN7cutlass13device_kernelIN5flash19enable_sm80_to_sm89INS1_16FlashAttnFwdSm80INS1_25CollectiveMainloopFwdSm80ILi8ELi1ELb0EN4cute5tupleIJNS5_1CILi128EEENS7_ILi48EEENS7_ILi256EEEEEELi256ENS_6half_tEfNS_4arch4Sm80ELb0ELb0ELb0ELb1ELb0ELb1ELb1ELb1EEENS1_21CollectiveEpilogueFwdINS6_IJS8_SA_S9_EEENS6_IJNS7_ILi1EEESI_SI_EEESC_SE_Li256ELb1ELb1ELb1ELb0EEENS1_36VarlenDynamicPersistentTileSchedulerILi128ELi48ELi256ELi256ELb1ELb1ELb0ELb0ELb1ELb1EEEEEEEEEvNT_6ParamsE,(.L_x_5253 - _ZN7cutlass13device_kernelIN5flash19enable_sm80_to_sm89INS1_16FlashAttnFwdSm80INS1_25CollectiveMainloopFwdSm80ILi8ELi1ELb0EN4cute5tupleIJNS5_1CILi128EEENS7_ILi48EEENS7_ILi256EEEEEELi256ENS_6half_tEfNS_4arch4Sm80ELb0ELb0ELb0ELb1ELb0ELb1ELb1ELb1EEENS1_21CollectiveEpilogueFwdINS6_IJS8_SA_S9_EEENS6_IJNS7_ILi1EEESI_SI_EEESC_SE_Li256ELb1ELb1ELb1ELb0EEENS1_36VarlenDynamicPersistentTileSchedulerILi128ELi48ELi256ELi256ELb1ELb1ELb0ELb0ELb1ELb1EEEEEEEEEvNT_6ParamsE)
        .other          _ZN7cutlass13device_kernelIN5flash19enable_sm80_to_sm89INS1_16FlashAttnFwdSm80INS1_25CollectiveMainloopFwdSm80ILi8ELi1ELb0EN4cute5tupleIJNS5_1CILi128EEENS7_ILi48EEENS7_ILi256EEEEEELi256ENS_6half_tEfNS_4arch4Sm80ELb0ELb0ELb0ELb1ELb0ELb1ELb1ELb1EEENS1_21CollectiveEpilogueFwdINS6_IJS8_SA_S9_EEENS6_IJNS7_ILi1EEESI_SI_EEESC_SE_Li256ELb1ELb1ELb1ELb0EEENS1_36VarlenDynamicPersistentTileSchedulerILi128ELi48ELi256ELi256ELb1ELb1ELb0ELb0ELb1ELb1EEEEEEEEEvNT_6ParamsE,@"STO_CUDA_ENTRY STV_DEFAULT"
_ZN7cutlass13device_kernelIN5flash19enable_sm80_to_sm89INS1_16FlashAttnFwdSm80INS1_25CollectiveMainloopFwdSm80ILi8ELi1ELb0EN4cute5tupleIJNS5_1CILi128EEENS7_ILi48EEENS7_ILi256EEEEEELi256ENS_6half_tEfNS_4arch4Sm80ELb0ELb0ELb0ELb1ELb0ELb1ELb1ELb1EEENS1_21CollectiveEpilogueFwdINS6_IJS8_SA_S9_EEENS6_IJNS7_ILi1EEESI_SI_EEESC_SE_Li256ELb1ELb1ELb1ELb0EEENS1_36VarlenDynamicPersistentTileSchedulerILi128ELi48ELi256ELi256ELb1ELb1ELb0ELb0ELb1ELb1EEEEEEEEEvNT_6ParamsE:
        /* <DEDUP_REMOVED lines=54> */
.L_x_3940:
        /* <DEDUP_REMOVED lines=17> */
.L_x_4126:
        /* <DEDUP_REMOVED lines=16> */
.L_x_4127:
[----:B--2---:R-:W-:-:S05]  /*0570*/  IMAD R0, R0, c[0x0][0x538], RZ ;  /* 0x00014e0000007a24 */ /* 0x004fca00078e02ff */
[----:B------:R-:W-:-:S04]  /*0580*/  IADD3 R6, R0, R6, RZ ;  /* 0x0000000600067210 */ /* 0x000fc80007ffe0ff */
[----:B------:R-:W-:-:S13]  /*0590*/  ISETP.GT.AND P0, PT, R6, UR4, PT ;  /* 0x0000000406007c0c */ /* 0x000fda000bf04270 */
[----:B-1----:R-:W-:Y:S05]  /*05a0*/  @!P0 BRA `(.L_x_3940) ;  /* 0xfffffdb000008947 */ /* 0x002fea000383ffff */
.L_x_3936:
[----:B------:R-:W-:-:S05]  /*05b0*/  IADD3 R12, -R0, R6, RZ ;  /* 0x00000006000c7210 */ /* 0x000fca0007ffe1ff */
[----:B------:R-:W-:-:S05]  /*05c0*/  IMAD R0, R4, c[0x0][0x538], R12 ;  /* 0x00014e0004007a24 */ /* 0x000fca00078e020c */
[----:B------:R-:W-:Y:S01]  /*05d0*/  ISETP.GT.AND P0, PT, R0, UR4, PT ;  /* 0x0000000400007c0c */ /* 0x000fe2000bf04270 */
[----:B------:R-:W-:-:S12]  /*05e0*/  BRA.DIV ~URZ, `(.L_x_3941) ;  /* 0x0001ad327f007947 */ /* 0x000fd8000b800000 */
[----:B------:R-:W-:-:S04]  /*05f0*/  VOTE.ANY R6, PT, !P0 ;  /* 0x0000000000067806 */ /* 0x000fc800040e0100 */
.L_x_4128:
[----:B------:R1:W2:Y:S01]  /*0600*/  POPC R13, R6 ;  /* 0x00000006000d7309 */ /* 0x0002a20000000000 */
[----:B------:R-:W-:Y:S05]  /*0610*/  BRA.DIV ~URZ, `(.L_x_3942) ;  /* 0x0001ad527f007947 */ /* 0x000fea000b800000 */
[----:B--2---:R-:W2:Y:S04]  /*0620*/  SHFL.IDX PT, R11, R8, R13, 0x1f ;  /* 0x00001f0d080b7589 */ /* 0x004ea800000e0000 */
[----:B------:R3:W4:Y:S02]  /*0630*/  SHFL.IDX PT, R10, R7, R13, 0x1f ;  /* 0x00001f0d070a7589 */ /* 0x00072400000e0000 */
[----:B---3--:R-:W-:Y:S02]  /*0640*/  MOV R7, RZ ;  /* 0x000000ff00077202 */ /* 0x008fe40000000f00 */
.L_x_4129:
[----:B--2-4-:R-:W-:Y:S01]  /*0650*/  ISETP.NE.AND P0, PT, R6, RZ, PT ;  /* 0x000000ff0600720c */ /* 0x014fe20003f05270 */
[----:B------:R-:W-:-:S12]  /*0660*/  BSSY B0, `(.L_x_3943) ;  /* 0x0000005000007945 */ /* 0x000fd80003800000 */
[----:B------:R-:W-:Y:S05]  /*0670*/  @!P0 BRA `(.L_x_3944) ;  /* 0x0000003000008947 */ /* 0x000fea0003800000 */
[----:B------:R-:W-:Y:S01]  /*0680*/  IADD3 R3, R13, -0x1, RZ ;  /* 0xffffffff0d037810 */ /* 0x000fe20007ffe0ff */
[----:B------:R-:W-:Y:S05]  /*0690*/  BRA.DIV ~URZ, `(.L_x_3945) ;  /* 0x0001adb27f007947 */ /* 0x000fea000b800000 */
[----:B------:R2:W3:Y:S02]  /*06a0*/  SHFL.IDX PT, R7, R4, R3, 0x1f ;  /* 0x00001f0304077589 */ /* 0x0004e400000e0000 */
.L_x_3944:
[----:B------:R-:W-:Y:S05]  /*06b0*/  BSYNC B0 ;  /* 0x0000000000007941 */ /* 0x000fea0003800000 */
.L_x_3943:
[----:B------:R-:W-:Y:S01]  /*06c0*/  IABS R0, R11 ;  /* 0x0000000b00007213 */ /* 0x000fe20000000000 */
[----:B--23--:R-:W-:-:S04]  /*06d0*/  IMAD R4, R7, c[0x0][0x538], R12 ;  /* 0x00014e0007047a24 */ /* 0x00cfc800078e020c */
[----:B------:R-:W-:Y:S01]  /*06e0*/  IMAD.MOV.U32 R5, RZ, RZ, R0 ;  /* 0x000000ffff057224 */ /* 0x000fe200078e0000 */
[----:B------:R-:W-:Y:S01]  /*06f0*/  IABS R0, R10 ;  /* 0x0000000a00007213 */ /* 0x000fe20000000000 */
[----:B------:R2:W-:Y:S01]  /*0700*/  STL [R1], R4 ;  /* 0x0000000401007387 */ /* 0x0005e20000100800 */
        /* <DEDUP_REMOVED lines=64> */
.L_x_3937:
[----:B------:R-:W-:Y:S01]  /*0b10*/  MOV R0, UR4 ;  /* 0x0000000400007c02 */ /* 0x000fe20008000f00 */
[----:B------:R-:W-:Y:S04]  /*0b20*/  STL [R1+0x4], RZ ;  /* 0x000004ff01007387 */ /* 0x000fe80000100800 */
[----:B------:R-:W-:Y:S04]  /*0b30*/  STL [R1+0x8], RZ ;  /* 0x000008ff01007387 */ /* 0x000fe80000100800 */
[----:B------:R1:W-:Y:S02]  /*0b40*/  STL [R1], R0 ;  /* 0x0000000001007387 */ /* 0x0003e40000100800 */
[----:B-1----:R-:W-:-:S05]  /*0b50*/  MOV R0, c[0x0][0x53c] ;  /* 0x00014f0000007a02 */ /* 0x002fca0000000f00 */
[----:B------:R1:W-:Y:S02]  /*0b60*/  STL [R1+0xc], R0 ;  /* 0x00000c0001007387 */ /* 0x0003e40000100800 */
.L_x_3946:
[----:B-1----:R-:W2:Y:S04]  /*0b70*/  LDL R4, [R1] ;  /* 0x0000000001047983 */ /* 0x002ea80000100800 */
[----:B------:R-:W2:Y:S04]  /*0b80*/  LDL R5, [R1+0x4] ;  /* 0x0000040001057983 */ /* 0x000ea80000100800 */
[----:B------:R-:W2:Y:S04]  /*0b90*/  LDL R6, [R1+0x8] ;  /* 0x0000080001067983 */ /* 0x000ea80000100800 */
[----:B------:R-:W2:Y:S01]  /*0ba0*/  LDL R7, [R1+0xc] ;  /* 0x00000c0001077983 */ /* 0x000ea20000100800 */
[----:B------:R-:W-:Y:S01]  /*0bb0*/  ISETP.NE.AND P0, PT, R14, RZ, PT ;  /* 0x000000ff0e00720c */ /* 0x000fe20003f05270 */
[----:B------:R-:W-:-:S12]  /*0bc0*/  WARPSYNC 0xffffffff ;  /* 0xffffffff00007948 */ /* 0x000fd80003800000 */
[----:B--2---:R1:W-:Y:S04]  /*0bd0*/  @!P0 STS.128 [0x20080], R4 ;  /* 0x02008004ff008388 */ /* 0x0043e80000000c00 */
[----:B------:R-:W-:Y:S06]  /*0be0*/  BAR.ARV 0x5, 0x100 ;  /* 0x0144000000007b1d */ /* 0x000fec0000002000 */
.L_x_3935:
        /* <DEDUP_REMOVED lines=77> */
[----:B------:R-:W-:Y:S01]  /*10c0*/  IADD3 R140, R138, 0x40, RZ ;  /* 0x000000408a8c7810 */ /* 0x000fe20007ffe0ff */
        /* <DEDUP_REMOVED lines=85> */
[--C-:B------:R-:W-:Y:S01]  /*1620*/  IMAD.IADD R191, R2, 0x1, R190.reuse ;  /* 0x0000000102bf7824 */ /* 0x100fe200078e02be */
[----:B------:R2:W-:Y:S01]  /*1630*/  STL [R1+0x28], R7 ;  /* 0x0000280701007387 */ /* 0x0005e20000100800 */
[----:B------:R-:W-:Y:S01]  /*1640*/  IMAD.IADD R2, R6, 0x1, R5 ;  /* 0x0000000106027824 */ /* 0x000fe200078e0205 */
[C---:B------:R-:W-:Y:S01]  /*1650*/  IADD3 R20, R217.reuse, 0x18, RZ ;  /* 0x00000018d9147810 */ /* 0x040fe20007ffe0ff */
[C---:B------:R-:W-:Y:S01]  /*1660*/  IMAD.IADD R193, R0.reuse, 0x1, R190 ;  /* 0x0000000100c17824 */ /* 0x040fe200078e02be */
[----:B------:R3:W-:Y:S01]  /*1670*/  STL [R1+0x50], R9 ;  /* 0x0000500901007387 */ /* 0x0007e20000100800 */
[C---:B------:R-:W-:Y:S01]  /*1680*/  IADD3 R17, R217.reuse, 0x30, RZ ;  /* 0x00000030d9117810 */ /* 0x040fe20007ffe0ff */
        /* <DEDUP_REMOVED lines=11> */
.L_x_4125:
        /* <DEDUP_REMOVED lines=14> */
[----:B------:R-:W-:-:S02]  /*1820*/  IMAD.MOV.U32 R176, RZ, RZ, RZ ;  /* 0x000000ffffb07224 */ /* 0x000fc400078e00ff */
[----:B------:R-:W-:Y:S01]  /*1830*/  IMAD.MOV.U32 R11, RZ, RZ, RZ ;  /* 0x000000ffff0b7224 */ /* 0x000fe200078e00ff */
[----:B--2---:R-:W-:Y:S02]  /*1840*/  SHF.R.S32.HI R29, RZ, 0x1f, R218 ;  /* 0x0000001fff1d7819 */ /* 0x004fe400000114da */
[C---:B------:R-:W-:Y:S02]  /*1850*/  @P4 LEA R2, P0, R218.reuse, c[0x0][0x360], 0x2 ;  /* 0x0000d800da024a11 */ /* 0x040fe400078010ff */
[C---:B------:R-:W-:Y:S02]  /*1860*/  @P2 LEA R4, P1, R218.reuse, c[0x0][0x370], 0x2 ;  /* 0x0000dc00da042a11 */ /* 0x040fe400078210ff */
        /* <DEDUP_REMOVED lines=17> */
[----:B------:R4:W-:Y:S01]  /*1980*/  STL [R1+0x10], R28 ;  /* 0x0000101c01007387 */ /* 0x0009e20000100800 */
        /* <DEDUP_REMOVED lines=8> */
.L_x_3947:
[----:B------:R-:W-:-:S04]  /*1a10*/  ISETP.NE.U32.AND P0, PT, RZ, c[0x0][0x368], PT ;  /* 0x0000da00ff007a0c */ /* 0x000fc80003f05070 */
[----:B------:R-:W-:-:S13]  /*1a20*/  ISETP.NE.AND.EX P0, PT, RZ, c[0x0][0x36c], PT, P0 ;  /* 0x0000db00ff007a0c */ /* 0x000fda0003f05300 */
[----:B------:R-:W-:Y:S05]  /*1a30*/  @!P0 BRA `(.L_x_3948) ;  /* 0x0000004000008947 */ /* 0x000fea0003800000 */
[----:B----4-:R-:W-:-:S04]  /*1a40*/  LEA R4, P0, R218, c[0x0][0x368], 0x2 ;  /* 0x0000da00da047a11 */ /* 0x010fc800078010ff */
[----:B------:R-:W-:-:S05]  /*1a50*/  LEA.HI.X R5, R218, c[0x0][0x36c], R29, 0x2, P0 ;  /* 0x0000db00da057a11 */ /* 0x000fca00000f141d */
[----:B------:R1:W5:Y:S01]  /*1a60*/  LDG.E R10, [R4.64] ;  /* 0x00000006040a7981 */ /* 0x000362000c1e1900 */
[----:B------:R-:W-:Y:S05]  /*1a70*/  BRA `(.L_x_3949) ;  /* 0x0000005000007947 */ /* 0x000fea0003800000 */
.L_x_3948:
[----:B------:R-:W-:Y:S01]  /*1a80*/  MOV R10, c[0x0][0x1d0] ;  /* 0x00007400000a7a02 */ /* 0x000fe20000000f00 */
[----:B------:R-:W-:Y:S05]  /*1a90*/  @!P6 BRA `(.L_x_3949) ;  /* 0x000000300000e947 */ /* 0x000fea0003800000 */
[----:B----4-:R-:W2:Y:S04]  /*1aa0*/  LDG.E R6, [R4.64] ;  /* 0x0000000604067981 */ /* 0x010ea8000c1e1900 */
[----:B------:R-:W2:Y:S02]  /*1ab0*/  LDG.E R0, [R4.64+0x4] ;  /* 0x0000040604007981 */ /* 0x000ea4000c1e1900 */
[----:B--2---:R-:W-:Y:S02]  /*1ac0*/  IADD3 R10, -R6, R0, RZ ;  /* 0x00000000060a7210 */ /* 0x004fe40007ffe1ff */
.L_x_3949:
        /* <DEDUP_REMOVED lines=59> */
.L_x_3951:
[----:B------:R-:W-:Y:S05]  /*1e80*/  BSYNC B0 ;  /* 0x0000000000007941 */ /* 0x000fea0003800000 */
.L_x_3950:
        /* <DEDUP_REMOVED lines=59> */
[C---:B------:R-:W-:Y:S01]  /*2240*/  SHF.L.U32 R183, R169.reuse, 0x5, RZ ;  /* 0x00000005a9b77819 */ /* 0x040fe200000006ff */
        /* <DEDUP_REMOVED lines=38> */
[C---:B------:R-:W-:Y:S01]  /*24b0*/  IMAD R17, R206.reuse, c[0x0][0x294], R8 ;  /* 0x0000a500ce117a24 */ /* 0x040fe200078e0208 */
        /* <DEDUP_REMOVED lines=19> */
[----:B------:R-:W-:Y:S01]  /*25f0*/  IMAD R167, R152, c[0x0][0x284], RZ ;  /* 0x0000a10098a77a24 */ /* 0x000fe200078e02ff */
[----:B------:R-:W-:Y:S01]  /*2600*/  SHF.L.U32 R170, R170, 0x5, RZ ;  /* 0x00000005aaaa7819 */ /* 0x000fe200000006ff */
[----:B------:R-:W-:Y:S01]  /*2610*/  IMAD R168, R152, c[0x0][0x294], RZ ;  /* 0x0000a50098a87a24 */ /* 0x000fe200078e02ff */
        /* <DEDUP_REMOVED lines=133> */
[C---:B------:R-:W-:Y:S01]  /*2e70*/  IMAD R6, R4.reuse, 0xc00, R16 ;  /* 0x00000c0004067824 */ /* 0x040fe200078e0210 */
        /* <DEDUP_REMOVED lines=26> */
.L_x_3993:
        /* <DEDUP_REMOVED lines=76> */
.L_x_3957:
[----:B------:R-:W-:Y:S05]  /*34e0*/  BSYNC B0 ;  /* 0x0000000000007941 */ /* 0x000fea0003800000 */
.L_x_3956:
        /* <DEDUP_REMOVED lines=68> */
.L_x_3959:
[----:B------:R-:W-:Y:S05]  /*3930*/  BSYNC B0 ;  /* 0x0000000000007941 */ /* 0x000fea0003800000 */
.L_x_3958:
        /* <DEDUP_REMOVED lines=83> */
.L_x_3963:
[----:B------:R-:W-:Y:S05]  /*3e70*/  BSYNC B0 ;  /* 0x0000000000007941 */ /* 0x000fea0003800000 */
.L_x_3962:
        /* <DEDUP_REMOVED lines=56> */
.L_x_3965:
[----:B------:R-:W-:Y:S05]  /*4200*/  BSYNC B0 ;  /* 0x0000000000007941 */ /* 0x000fea0003800000 */
.L_x_3964:
        /* <DEDUP_REMOVED lines=56> */
.L_x_3967:
[----:B------:R-:W-:Y:S05]  /*4590*/  BSYNC B0 ;  /* 0x0000000000007941 */ /* 0x000fea0003800000 */
.L_x_3966:
        /* <DEDUP_REMOVED lines=55> */
.L_x_3961:
[----:B------:R-:W-:Y:S05]  /*4910*/  BSYNC B1 ;  /* 0x0000000000017941 */ /* 0x000fea0003800000 */
.L_x_3960:
        /* <DEDUP_REMOVED lines=57> */
.L_x_3970:
[----:B------:R-:W-:Y:S05]  /*4cb0*/  BSYNC B0 ;  /* 0x0000000000007941 */ /* 0x000fea0003800000 */
.L_x_3969:
        /* <DEDUP_REMOVED lines=56> */
.L_x_3972:
[----:B------:R-:W-:Y:S05]  /*5040*/  BSYNC B0 ;  /* 0x0000000000007941 */ /* 0x000fea0003800000 */
.L_x_3971:
        /* <DEDUP_REMOVED lines=56> */
.L_x_3974:
[----:B------:R-:W-:Y:S05]  /*53d0*/  BSYNC B0 ;  /* 0x0000000000007941 */ /* 0x000fea0003800000 */
.L_x_3973:
        /* <DEDUP_REMOVED lines=56> */
.L_x_3955:
        /* <DEDUP_REMOVED lines=36> */
.L_x_3976:
[----:B------:R-:W-:Y:S05]  /*59a0*/  BSYNC B0 ;  /* 0x0000000000007941 */ /* 0x000fea0003800000 */
.L_x_3975:
        /* <DEDUP_REMOVED lines=60> */
.L_x_3978:
[----:B------:R-:W-:Y:S05]  /*5d70*/  BSYNC B0 ;  /* 0x0000000000007941 */ /* 0x000fea0003800000 */
.L_x_3977:
        /* <DEDUP_REMOVED lines=145> */
.L_x_3982:
[----:B------:R-:W-:Y:S05]  /*6690*/  BSYNC B0 ;  /* 0x0000000000007941 */ /* 0x000fea0003800000 */
.L_x_3981:
        /* <DEDUP_REMOVED lines=114> */
.L_x_3980:
[----:B------:R-:W-:Y:S05]  /*6dc0*/  BSYNC B1 ;  /* 0x0000000000017941 */ /* 0x000fea0003800000 */
.L_x_3979:
        /* <DEDUP_REMOVED lines=118> */
.L_x_3984:
[----:B------:R-:W-:Y:S05]  /*7530*/  BSYNC B0 ;  /* 0x0000000000007941 */ /* 0x000fea0003800000 */
.L_x_3983:
        /* <DEDUP_REMOVED lines=117> */
.L_x_3954:
        /* <DEDUP_REMOVED lines=22> */
.L_x_3986:
[----:B------:R-:W-:Y:S05]  /*7df0*/  BSYNC B0 ;  /* 0x0000000000007941 */ /* 0x000fea0003800000 */
.L_x_3985:
        /* <DEDUP_REMOVED lines=19> */
.L_x_3968:
[----:B------:R-:W-:Y:S05]  /*7f30*/  BSYNC B2 ;  /* 0x0000000000027941 */ /* 0x000fea0003800000 */
.L_x_3953:
        /* <DEDUP_REMOVED lines=72> */
.L_x_3988:
[----:B--2---:R-:W-:Y:S05]  /*83c0*/  BSYNC B0 ;  /* 0x0000000000007941 */ /* 0x004fea0003800000 */
.L_x_3987:
        /* <DEDUP_REMOVED lines=30> */
.L_x_3990:
[----:B------:R-:W-:Y:S05]  /*85b0*/  BSYNC B0 ;  /* 0x0000000000007941 */ /* 0x000fea0003800000 */
.L_x_3989:
        /* <DEDUP_REMOVED lines=36> */
.L_x_3992:
[----:B------:R-:W-:Y:S05]  /*8800*/  BSYNC B0 ;  /* 0x0000000000007941 */ /* 0x000fea0003800000 */
.L_x_3991:
[----:B------:R-:W0:Y:S01]  /*8810*/  LDGDEPBAR ;  /* 0x00000000000079af */ /* 0x000e220000000000 */
[----:B------:R-:W-:Y:S01]  /*8820*/  IADD3 R36, R36, -0x1, RZ ;  /* 0xffffffff24247810 */ /* 0x000fe20007ffe0ff */
[----:B------:R-:W-:-:S05]  /*8830*/  @P3 BRA `(.L_x_3993) ;  /* 0xffffa7e000003947 */ /* 0x000fca000383ffff */
[----:B------:R-:W-:Y:S01]  /*8840*/  WARPSYNC 0xffffffff ;  /* 0xffffffff00007948 */ /* 0x000fe20003800000 */
[----:B------:R-:W-:Y:S06]  /*8850*/  BAR.SYNC.DEFER_BLOCKING 0x0 ;  /* 0x0000000000007b1d */ /* 0x000fec0000010000 */
.L_x_3952:
        /* <DEDUP_REMOVED lines=34> */
.L_x_3995:
[----:B------:R-:W-:Y:S05]  /*8a80*/  BSYNC B0 ;  /* 0x0000000000007941 */ /* 0x000fea0003800000 */
.L_x_3994:
        /* <DEDUP_REMOVED lines=74> */
[----:B------:R-:W3:Y:S04]  /*8f30*/  LDL R115, [R1+0x10] ;  /* 0x0000100001737983 */ /* 0x000ee80000100800 */
        /* <DEDUP_REMOVED lines=105> */
.L_x_4130:
[----:B------:R-:W-:Y:S05]  /*95d0*/  BRA.DIV ~URZ, `(.L_x_3998) ;  /* 0x00011f427f007947 */ /* 0x000fea000b800000 */
[----:B------:R3:W4:Y:S02]  /*95e0*/  SHFL.IDX PT, R0, R15, RZ, 0x181f ;  /* 0x00181fff0f007589 */ /* 0x00072400000e0000 */
.L_x_4131:
        /* <DEDUP_REMOVED lines=25> */
.L_x_4000:
[----:B------:R-:W-:Y:S05]  /*9780*/  BSYNC B0 ;  /* 0x0000000000007941 */ /* 0x000fea0003800000 */
.L_x_3999:
[----:B------:R-:W-:Y:S05]  /*9790*/  BRA.DIV ~URZ, `(.L_x_4001) ;  /* 0x00011de27f007947 */ /* 0x000fea000b800000 */
[----:B--2---:R2:W1:Y:S04]  /*97a0*/  SHFL.IDX PT, R10, R13, 0x1, 0x181f ;  /* 0x00381f000d0a7f89 */ /* 0x00446800000e0000 */
[----:B----4-:R2:W4:Y:S02]  /*97b0*/  SHFL.IDX PT, R0, R15, 0x1, 0x181f ;  /* 0x00381f000f007f89 */ /* 0x01052400000e0000 */
.L_x_4132:
        /* <DEDUP_REMOVED lines=19> */
.L_x_4003:
[----:B------:R-:W-:Y:S05]  /*98f0*/  BSYNC B0 ;  /* 0x0000000000007941 */ /* 0x000fea0003800000 */
.L_x_4002:
[----:B------:R-:W-:Y:S05]  /*9900*/  BRA.DIV ~URZ, `(.L_x_4004) ;  /* 0x00011d327f007947 */ /* 0x000fea000b800000 */
[----:B-1----:R1:W2:Y:S02]  /*9910*/  SHFL.IDX PT, R10, R13, 0x2, 0x181f ;  /* 0x00581f000d0a7f89 */ /* 0x0022a400000e0000 */
.L_x_4133:
[----:B------:R-:W-:Y:S05]  /*9920*/  BRA.DIV ~URZ, `(.L_x_4005) ;  /* 0x00011d827f007947 */ /* 0x000fea000b800000 */
[----:B----4-:R4:W1:Y:S02]  /*9930*/  SHFL.IDX PT, R0, R15, 0x2, 0x181f ;  /* 0x00581f000f007f89 */ /* 0x01086400000e0000 */
.L_x_4134:
        /* <DEDUP_REMOVED lines=19> */
.L_x_4007:
[----:B------:R-:W-:Y:S05]  /*9a70*/  BSYNC B0 ;  /* 0x0000000000007941 */ /* 0x000fea0003800000 */
.L_x_4006:
[----:B------:R-:W-:Y:S05]  /*9a80*/  BRA.DIV ~URZ, `(.L_x_4008) ;  /* 0x00011c827f007947 */ /* 0x000fea000b800000 */
[----:B--2---:R2:W3:Y:S04]  /*9a90*/  SHFL.IDX PT, R10, R13, 0x3, 0x181f ;  /* 0x00781f000d0a7f89 */ /* 0x0044e800000e0000 */
[----:B-1----:R2:W1:Y:S02]  /*9aa0*/  SHFL.IDX PT, R0, R15, 0x3, 0x181f ;  /* 0x00781f000f007f89 */ /* 0x00246400000e0000 */
.L_x_4135:
        /* <DEDUP_REMOVED lines=67> */
.L_x_4009:
        /* <DEDUP_REMOVED lines=39> */
[--C-:B------:R-:W-:Y:S01]  /*a150*/  @!P0 IMAD.X R11, R5, 0x1, R7.reuse, P1 ;  /* 0x00000001050b8824 */ /* 0x100fe200008e0607 */
        /* <DEDUP_REMOVED lines=34> */
.L_x_4013:
[----:B-123--:R-:W-:Y:S05]  /*a380*/  BSYNC B0 ;  /* 0x0000000000007941 */ /* 0x00efea0003800000 */
.L_x_4012:
        /* <DEDUP_REMOVED lines=104> */
.L_x_4017:
[----:B------:R-:W-:Y:S05]  /*aa10*/  BSYNC B0 ;  /* 0x0000000000007941 */ /* 0x000fea0003800000 */
.L_x_4016:
        /* <DEDUP_REMOVED lines=41> */
.L_x_4019:
[----:B------:R-:W-:Y:S05]  /*acb0*/  BSYNC B0 ;  /* 0x0000000000007941 */ /* 0x000fea0003800000 */
.L_x_4018:
        /* <DEDUP_REMOVED lines=41> */
.L_x_4021:
[----:B------:R-:W-:Y:S05]  /*af50*/  BSYNC B0 ;  /* 0x0000000000007941 */ /* 0x000fea0003800000 */
.L_x_4020:
        /* <DEDUP_REMOVED lines=40> */
.L_x_4015:
[----:B------:R-:W-:Y:S05]  /*b1e0*/  BSYNC B1 ;  /* 0x0000000000017941 */ /* 0x000fea0003800000 */
.L_x_4014:
        /* <DEDUP_REMOVED lines=45> */
.L_x_4025:
[----:B------:R-:W-:Y:S05]  /*b4c0*/  BSYNC B0 ;  /* 0x0000000000007941 */ /* 0x000fea0003800000 */
.L_x_4024:
        /* <DEDUP_REMOVED lines=41> */
.L_x_4027:
[----:B------:R-:W-:Y:S05]  /*b760*/  BSYNC B0 ;  /* 0x0000000000007941 */ /* 0x000fea0003800000 */
.L_x_4026:
        /* <DEDUP_REMOVED lines=41> */
.L_x_4029:
[----:B------:R-:W-:Y:S05]  /*ba00*/  BSYNC B0 ;  /* 0x0000000000007941 */ /* 0x000fea0003800000 */
.L_x_4028:
        /* <DEDUP_REMOVED lines=40> */
.L_x_4023:
[----:B------:R-:W-:Y:S05]  /*bc90*/  BSYNC B1 ;  /* 0x0000000000017941 */ /* 0x000fea0003800000 */
.L_x_4022:
        /* <DEDUP_REMOVED lines=45> */
.L_x_4033:
[----:B------:R-:W-:Y:S05]  /*bf70*/  BSYNC B0 ;  /* 0x0000000000007941 */ /* 0x000fea0003800000 */
.L_x_4032:
        /* <DEDUP_REMOVED lines=41> */
.L_x_4035:
[----:B------:R-:W-:Y:S05]  /*c210*/  BSYNC B0 ;  /* 0x0000000000007941 */ /* 0x000fea0003800000 */
.L_x_4034:
        /* <DEDUP_REMOVED lines=41> */
.L_x_4037:
[----:B------:R-:W-:Y:S05]  /*c4b0*/  BSYNC B0 ;  /* 0x0000000000007941 */ /* 0x000fea0003800000 */
.L_x_4036:
        /* <DEDUP_REMOVED lines=40> */
.L_x_4031:
[----:B------:R-:W-:Y:S05]  /*c740*/  BSYNC B1 ;  /* 0x0000000000017941 */ /* 0x000fea0003800000 */
.L_x_4030:
        /* <DEDUP_REMOVED lines=44> */
.L_x_4040:
[----:B------:R-:W-:Y:S05]  /*ca10*/  BSYNC B0 ;  /* 0x0000000000007941 */ /* 0x000fea0003800000 */
.L_x_4039:
        /* <DEDUP_REMOVED lines=41> */
.L_x_4042:
[----:B------:R-:W-:Y:S05]  /*ccb0*/  BSYNC B0 ;  /* 0x0000000000007941 */ /* 0x000fea0003800000 */
.L_x_4041:
        /* <DEDUP_REMOVED lines=41> */
.L_x_4044:
[----:B------:R-:W-:Y:S05]  /*cf50*/  BSYNC B0 ;  /* 0x0000000000007941 */ /* 0x000fea0003800000 */
.L_x_4043:
        /* <DEDUP_REMOVED lines=41> */
.L_x_4011:
        /* <DEDUP_REMOVED lines=36> */
.L_x_4046:
[----:B-123--:R-:W-:Y:S05]  /*d430*/  BSYNC B0 ;  /* 0x0000000000007941 */ /* 0x00efea0003800000 */
.L_x_4045:
        /* <DEDUP_REMOVED lines=147> */
.L_x_4050:
[----:B------:R-:W-:Y:S05]  /*dd70*/  BSYNC B0 ;  /* 0x0000000000007941 */ /* 0x000fea0003800000 */
.L_x_4049:
        /* <DEDUP_REMOVED lines=96> */
.L_x_4048:
[----:B------:R-:W-:Y:S05]  /*e380*/  BSYNC B1 ;  /* 0x0000000000017941 */ /* 0x000fea0003800000 */
.L_x_4047:
        /* <DEDUP_REMOVED lines=102> */
.L_x_4054:
[----:B------:R-:W-:Y:S05]  /*e9f0*/  BSYNC B0 ;  /* 0x0000000000007941 */ /* 0x000fea0003800000 */
.L_x_4053:
        /* <DEDUP_REMOVED lines=96> */
.L_x_4052:
[----:B------:R-:W-:Y:S05]  /*f000*/  BSYNC B1 ;  /* 0x0000000000017941 */ /* 0x000fea0003800000 */
.L_x_4051:
        /* <DEDUP_REMOVED lines=105> */
.L_x_4058:
[----:B------:R-:W-:Y:S05]  /*f6a0*/  BSYNC B0 ;  /* 0x0000000000007941 */ /* 0x000fea0003800000 */
.L_x_4057:
        /* <DEDUP_REMOVED lines=90> */
.L_x_4056:
[----:B------:R-:W-:Y:S05]  /*fc50*/  BSYNC B1 ;  /* 0x0000000000017941 */ /* 0x000fea0003800000 */
.L_x_4055:
        /* <DEDUP_REMOVED lines=104> */
.L_x_4060:
[----:B------:R-:W-:Y:S05]  /*102e0*/  BSYNC B0 ;  /* 0x0000000000007941 */ /* 0x000fea0003800000 */
.L_x_4059:
        /* <DEDUP_REMOVED lines=90> */
.L_x_4038:
[----:B------:R-:W-:Y:S05]  /*10890*/  BSYNC B2 ;  /* 0x0000000000027941 */ /* 0x000fea0003800000 */
.L_x_4010:
[----:B-1----:R-:W1:Y:S01]  /*108a0*/  S2R R2, SR_TID.X ;  /* 0x0000000000027919 */ /* 0x002e620000002100 */
[----:B------:R-:W-:Y:S01]  /*108b0*/  IMAD R0, R59, c[0x0][0x208], RZ ;  /* 0x000082003b007a24 */ /* 0x000fe200078e02ff */
[----:B------:R-:W-:-:S04]  /*108c0*/  DEPBAR.LE SB0, 0x0 ;  /* 0x000080000000791a */ /* 0x000fc80000000000 */
[----:B------:R-:W-:Y:S01]  /*108d0*/  IMAD R0, R64, c[0x0][0x20c], R0 ;  /* 0x0000830040007a24 */ /* 0x000fe200078e0200 */
[----:B------:R-:W-:Y:S01]  /*108e0*/  BAR.SYNC.DEFER_BLOCKING 0x0 ;  /* 0x0000000000007b1d */ /* 0x000fe20000010000 */
[----:B------:R-:W-:Y:S01]  /*108f0*/  IMAD.MOV.U32 R4, RZ, RZ, R212 ;  /* 0x000000ffff047224 */ /* 0x000fe200078e00d4 */
[----:B------:R-:W-:Y:S01]  /*10900*/  LOP3.LUT P5, RZ, R216, 0x2, RZ, 0xc0, !PT ;  /* 0x00000002d8ff7812 */ /* 0x000fe200078ac0ff */
[----:B------:R-:W-:Y:S01]  /*10910*/  IMAD.MOV.U32 R5, RZ, RZ, R215 ;  /* 0x000000ffff057224 */ /* 0x000fe200078e00d7 */
[----:B------:R-:W-:Y:S02]  /*10920*/  LOP3.LUT P4, RZ, R60, 0x1, RZ, 0xc0, !PT ;  /* 0x000000013cff7812 */ /* 0x000fe4000788c0ff */
[----:B------:R-:W-:Y:S01]  /*10930*/  IADD3 R189, R188, 0x20, RZ ;  /* 0x00000020bcbd7810 */ /* 0x000fe20007ffe0ff */
[----:B------:R-:W-:Y:S01]  /*10940*/  BSSY B0, `(.L_x_4061) ;  /* 0x00000fa000007945 */ /* 0x000fe20003800000 */
[C---:B------:R-:W-:Y:S02]  /*10950*/  LOP3.LUT P3, RZ, R60.reuse, 0x2, RZ, 0xc0, !PT ;  /* 0x000000023cff7812 */ /* 0x040fe4000786c0ff */
[----:B------:R-:W-:-:S02]  /*10960*/  LOP3.LUT P2, RZ, R60, 0x4, RZ, 0xc0, !PT ;  /* 0x000000043cff7812 */ /* 0x000fc4000784c0ff */
[----:B-1----:R-:W-:Y:S01]  /*10970*/  ISETP.GT.AND P6, PT, R2, 0x7f, PT ;  /* 0x0000007f0200780c */ /* 0x002fe20003fc4270 */
[----:B------:R-:W-:-:S04]  /*10980*/  IMAD.WIDE.U32 R2, R64, c[0x0][0x208], RZ ;  /* 0x0000820040027a25 */ /* 0x000fc800078e00ff */
[----:B------:R-:W-:Y:S02]  /*10990*/  IMAD.IADD R0, R3, 0x1, R0 ;  /* 0x0000000103007824 */ /* 0x000fe400078e0200 */
[----:B------:R-:W-:Y:S01]  /*109a0*/  IMAD.WIDE.U32 R6, R2, 0x30, R4 ;  /* 0x0000003002067825 */ /* 0x000fe200078e0004 */
[----:B------:R-:W-:Y:S03]  /*109b0*/  LDSM.16.M88.4 R16, [R188] ;  /* 0x00000000bc10783b */ /* 0x000fe60000000200 */
[----:B------:R-:W-:Y:S01]  /*109c0*/  IMAD R0, R0, 0x30, RZ ;  /* 0x0000003000007824 */ /* 0x000fe200078e02ff */
[----:B------:R-:W-:Y:S01]  /*109d0*/  LEA R2, P1, R6, c[0x0][0x1f8], 0x1 ;  /* 0x00007e0006027a11 */ /* 0x000fe200078208ff */
[----:B------:R-:W-:Y:S01]  /*109e0*/  @!P6 IMAD.MOV.U32 R8, RZ, RZ, c[0x0][0x208] ;  /* 0x00008200ff08e624 */ /* 0x000fe200078e00ff */
[----:B------:R-:W-:Y:S01]  /*109f0*/  LDSM.16.M88.4 R28, [R188+0x800] ;  /* 0x00080000bc1c783b */ /* 0x000fe20000000200 */
[----:B------:R-:W-:-:S02]  /*10a00*/  IMAD.IADD R0, R7, 0x1, R0 ;  /* 0x0000000107007824 */ /* 0x000fc400078e0200 */
[----:B------:R-:W-:Y:S01]  /*10a10*/  @!P6 IMAD.MOV.U32 R5, RZ, RZ, c[0x0][0x20c] ;  /* 0x00008300ff05e624 */ /* 0x000fe200078e00ff */
[----:B------:R-:W-:Y:S01]  /*10a20*/  @!P6 LEA R4, P0, R8, R2, 0x6 ;  /* 0x000000020804e211 */ /* 0x000fe200078030ff */
[----:B------:R-:W-:Y:S01]  /*10a30*/  IMAD.MOV.U32 R7, RZ, RZ, R189 ;  /* 0x000000ffff077224 */ /* 0x000fe200078e00bd */
[----:B------:R-:W-:Y:S01]  /*10a40*/  LEA.HI.X R3, R6, c[0x0][0x1fc], R0, 0x1, P1 ;  /* 0x00007f0006037a11 */ /* 0x000fe200008f0c00 */
[----:B------:R-:W-:Y:S01]  /*10a50*/  IMAD.MOV.U32 R0, RZ, RZ, 0x40 ;  /* 0x00000040ff007424 */ /* 0x000fe200078e00ff */
[----:B------:R-:W-:Y:S01]  /*10a60*/  IADD3 R6, R61, R178, -R206 ;  /* 0x000000b23d067210 */ /* 0x000fe20007ffe8ce */
[----:B------:R-:W-:Y:S01]  /*10a70*/  LDSM.16.M88.4 R24, [R188+0x1000] ;  /* 0x00100000bc18783b */ /* 0x000fe20000000200 */
[----:B------:R-:W-:Y:S02]  /*10a80*/  @!P6 LEA.HI.X R5, R8, R3, R5, 0x6, P0 ;  /* 0x000000030805e211 */ /* 0x000fe400000f3405 */
[----:B------:R-:W-:Y:S01]  /*10a90*/  LOP3.LUT P0, RZ, R216, 0x4, RZ, 0xc0, !PT ;  /* 0x00000004d8ff7812 */ /* 0x000fe2000780c0ff */
[----:B------:R-:W1:Y:S01]  /*10aa0*/  LDSM.16.M88.4 R8, [R194] ;  /* 0x00000000c208783b */ /* 0x000e620000000200 */
[----:B------:R-:W-:-:S02]  /*10ab0*/  @P5 IADD3 R7, R188, -0x20, RZ ;  /* 0xffffffe0bc075810 */ /* 0x000fc40007ffe0ff */
[----:B------:R-:W-:Y:S01]  /*10ac0*/  SEL R0, R0, 0xffffffc0, !P0 ;  /* 0xffffffc000007807 */ /* 0x000fe20004000000 */
[----:B------:R-:W-:Y:S01]  /*10ad0*/  LDSM.16.M88.4 R12, [R195] ;  /* 0x00000000c30c783b */ /* 0x000fe20000000200 */
[----:B------:R-:W-:Y:S02]  /*10ae0*/  ISETP.LT.OR P0, PT, R6, 0x1, !P4 ;  /* 0x000000010600780c */ /* 0x000fe40006701670 */
[----:B------:R-:W-:Y:S01]  /*10af0*/  LOP3.LUT P1, RZ, R60, 0x8, RZ, 0xc0, !PT ;  /* 0x000000083cff7812 */ /* 0x000fe2000782c0ff */
[----:B-----5:R-:W4:Y:S01]  /*10b00*/  LDSM.16.M88.4 R36, [R7] ;  /* 0x000000000724783b */ /* 0x020f220000000200 */
[----:B------:R-:W-:-:S03]  /*10b10*/  @P5 IADD3 R189, R188, -0x20, RZ ;  /* 0xffffffe0bcbd5810 */ /* 0x000fc60007ffe0ff */
[----:B------:R-:W2:Y:S02]  /*10b20*/  LDSM.16.M88.4 R48, [R7+0x800] ;  /* 0x000800000730783b */ /* 0x000ea40000000200 */
[----:B------:R-:W-:Y:S02]  /*10b30*/  IMAD.IADD R143, R0, 0x1, R189 ;  /* 0x00000001008f7824 */ /* 0x000fe400078e02bd */
[----:B------:R-:W3:Y:S04]  /*10b40*/  LDSM.16.M88.4 R56, [R7+0x1000] ;  /* 0x001000000738783b */ /* 0x000ee80000000200 */
[----:B------:R-:W-:Y:S01]  /*10b50*/  @!PT LDS RZ, [RZ] ;  /* 0x00000000fffff984 */ /* 0x000fe20000000800 */
[----:B------:R-:W-:Y:S01]  /*10b60*/  @!PT LDS RZ, [RZ] ;  /* 0x00000000fffff984 */ /* 0x000fe20000000800 */
[----:B------:R-:W-:Y:S01]  /*10b70*/  @!PT LDS RZ, [RZ] ;  /* 0x00000000fffff984 */ /* 0x000fe20000000800 */
[----:B------:R2:W-:Y:S01]  /*10b80*/  LDGSTS.E.BYPASS.LTC128B.128 [R200+0x4080], [R2.64], !P0 ;  /* 0x0408000002c87fae */ /* 0x0005e2000c101d46 */
[----:B------:R-:W-:-:S13]  /*10b90*/  ISETP.LT.OR P0, PT, R6, 0x1, !P3 ;  /* 0x000000010600780c */ /* 0x000fda0005f01670 */
[----:B------:R2:W-:Y:S01]  /*10ba0*/  LDGSTS.E.BYPASS.LTC128B.128 [R200+0x5880], [R2.64+0x80], !P0 ;  /* 0x0588008002c87fae */ /* 0x0005e2000c101d46 */
[C---:B------:R-:W-:Y:S01]  /*10bb0*/  ISETP.LT.OR P0, PT, R6.reuse, 0x1, !P2 ;  /* 0x000000010600780c */ /* 0x040fe20005701670 */
[C---:B-1----:R-:W-:Y:S11]  /*10bc0*/  HMMA.16816.F32 R20, R8.reuse, R16, RZ ;  /* 0x000000100814723c */ /* 0x042ff600000018ff */
[----:B------:R-:W-:Y:S01]  /*10bd0*/  @!UPT UIADD3 URZ, URZ, URZ, URZ ;  /* 0x0000003f3f3ff290 */ /* 0x000fe2000fffe03f */
[----:B------:R2:W-:Y:S01]  /*10be0*/  LDGSTS.E.BYPASS.LTC128B.128 [R200+0x7080], [R2.64+0x100], !P0 ;  /* 0x0708010002c87fae */ /* 0x0005e2000c101d46 */
[C---:B------:R-:W-:Y:S01]  /*10bf0*/  ISETP.LT.OR P0, PT, R6.reuse, 0x1, !P1 ;  /* 0x000000010600780c */ /* 0x040fe20004f01670 */
[C---:B------:R-:W-:Y:S08]  /*10c00*/  HMMA.16816.F32 R16, R8.reuse, R18, RZ ;  /* 0x000000120810723c */ /* 0x040ff000000018ff */
[----:B------:R-:W-:Y:S04]  /*10c10*/  HMMA.16816.F32 R32, R8, R28, RZ ;  /* 0x0000001c0820723c */ /* 0x000fe800000018ff */
[----:B------:R2:W-:Y:S01]  /*10c20*/  LDGSTS.E.BYPASS.LTC128B.128 [R200+0x8880], [R2.64+0x180], !P0 ;  /* 0x0888018002c87fae */ /* 0x0005e2000c101d46 */
[----:B------:R-:W-:-:S03]  /*10c30*/  @!P6 ISETP.LT.OR P0, PT, R6, 0x21, !P4 ;  /* 0x000000210600e80c */ /* 0x000fc60006701670 */
[C---:B------:R-:W-:Y:S08]  /*10c40*/  HMMA.16816.F32 R28, R8.reuse, R30, RZ ;  /* 0x0000001e081c723c */ /* 0x040ff000000018ff */
[----:B------:R-:W-:Y:S02]  /*10c50*/  HMMA.16816.F32 R40, R8, R24, RZ ;  /* 0x000000180828723c */ /* 0x000fe400000018ff */
[----:B------:R1:W-:Y:S01]  /*10c60*/  @!P6 LDGSTS.E.BYPASS.LTC128B.128 [R202+0x5080], [R4.64], !P0 ;  /* 0x0508000004caefae */ /* 0x0003e2000c101d46 */
[----:B------:R-:W-:-:S05]  /*10c70*/  @!P6 ISETP.LT.OR P0, PT, R6, 0x21, !P3 ;  /* 0x000000210600e80c */ /* 0x000fca0005f01670 */
[----:B------:R-:W-:Y:S01]  /*10c80*/  HMMA.16816.F32 R8, R8, R26, RZ ;  /* 0x0000001a0808723c */ /* 0x000fe200000018ff */
[----:B--2---:R-:W-:-:S07]  /*10c90*/  IMAD.IADD R2, R188, 0x1, R0 ;  /* 0x00000001bc027824 */ /* 0x004fce00078e0200 */
[----:B------:R1:W-:Y:S01]  /*10ca0*/  @!P6 LDGSTS.E.BYPASS.LTC128B.128 [R202+0x6880], [R4.64+0x80], !P0 ;  /* 0x0688008004caefae */ /* 0x0003e2000c101d46 */
[C---:B------:R-:W-:Y:S01]  /*10cb0*/  @!P6 ISETP.LT.OR P0, PT, R6.reuse, 0x21, !P2 ;  /* 0x000000210600e80c */ /* 0x040fe20005701670 */
[C---:B----4-:R-:W-:Y:S08]  /*10cc0*/  HMMA.16816.F32 R20, R12.reuse, R36, R20 ;  /* 0x000000240c14723c */ /* 0x050ff00000001814 */
[----:B------:R-:W-:Y:S04]  /*10cd0*/  HMMA.16816.F32 R16, R12, R38, R16 ;  /* 0x000000260c10723c */ /* 0x000fe80000001810 */
[----:B------:R1:W-:Y:S01]  /*10ce0*/  @!P6 LDGSTS.E.BYPASS.LTC128B.128 [R202+0x8080], [R4.64+0x100], !P0 ;  /* 0x0808010004caefae */ /* 0x0003e2000c101d46 */
[----:B------:R-:W-:-:S03]  /*10cf0*/  @!P6 ISETP.LT.OR P0, PT, R6, 0x21, !P1 ;  /* 0x000000210600e80c */ /* 0x000fc60004f01670 */
[C---:B------:R-:W-:Y:S08]  /*10d00*/  HMMA.16816.F32 R24, R12.reuse, R48, R32 ;  /* 0x000000300c18723c */ /* 0x040ff00000001820 */
[----:B------:R-:W-:Y:S02]  /*10d10*/  HMMA.16816.F32 R28, R12, R50, R28 ;  /* 0x000000320c1c723c */ /* 0x000fe4000000181c */
[----:B------:R1:W-:Y:S01]  /*10d20*/  @!P6 LDGSTS.E.BYPASS.LTC128B.128 [R202+0x9880], [R4.64+0x180], !P0 ;  /* 0x0988018004caefae */ /* 0x0003e2000c101d46 */
[----:B------:R-:W-:-:S03]  /*10d30*/  ISETP.GT.AND P0, PT, R64, R219, PT ;  /* 0x000000db4000720c */ /* 0x000fc60003f04270 */
[----:B------:R-:W-:Y:S02]  /*10d40*/  LDSM.16.M88.4 R44, [R2] ;  /* 0x00000000022c783b */ /* 0x000fe40000000200 */
[C---:B---3--:R-:W-:Y:S02]  /*10d50*/  HMMA.16816.F32 R32, R12.reuse, R56, R40 ;  /* 0x000000380c20723c */ /* 0x048fe40000001828 */
[----:B------:R-:W-:Y:S04]  /*10d60*/  LDSM.16.M88.4 R52, [R2+0x800] ;  /* 0x000800000234783b */ /* 0x000fe80000000200 */
[----:B------:R-:W-:Y:S02]  /*10d70*/  LDSM.16.M88.4 R60, [R2+0x1000] ;  /* 0x00100000023c783b */ /* 0x000fe40000000200 */
[----:B------:R-:W-:Y:S02]  /*10d80*/  HMMA.16816.F32 R12, R12, R58, R8 ;  /* 0x0000003a0c0c723c */ /* 0x000fe40000001808 */
[----:B------:R-:W-:Y:S04]  /*10d90*/  LDSM.16.M88.4 R8, [R196] ;  /* 0x00000000c408783b */ /* 0x000fe80000000200 */
[----:B------:R-:W-:Y:S04]  /*10da0*/  LDSM.16.M88.4 R40, [R143] ;  /* 0x000000008f28783b */ /* 0x000fe80000000200 */
[----:B------:R-:W-:Y:S04]  /*10db0*/  LDSM.16.M88.4 R48, [R143+0x800] ;  /* 0x000800008f30783b */ /* 0x000fe80000000200 */
[----:B-1----:R-:W1:Y:S04]  /*10dc0*/  LDSM.16.M88.4 R4, [R197] ;  /* 0x00000000c504783b */ /* 0x002e680000000200 */
[----:B------:R-:W2:Y:S04]  /*10dd0*/  LDSM.16.M88.4 R56, [R143+0x1000] ;  /* 0x001000008f38783b */ /* 0x000ea80000000200 */
[----:B------:R-:W0:Y:S01]  /*10de0*/  LDGDEPBAR ;  /* 0x00000000000079af */ /* 0x000e220000000000 */
[C---:B-1----:R-:W-:Y:S03]  /*10df0*/  HMMA.16816.F32 R36, R4.reuse, R44, R20 ;  /* 0x0000002c0424723c */ /* 0x042fe60000001814 */
[----:B------:R-:W-:Y:S05]  /*10e00*/  LDSM.16.M88.4 R20, [R188+0x1800] ;  /* 0x00180000bc14783b */ /* 0x000fea0000000200 */
        /* <DEDUP_REMOVED lines=8> */
[----:B------:R-:W-:Y:S03]  /*10e90*/  LDSM.16.M88.4 R60, [R143+0x4000] ;  /* 0x004000008f3c783b */ /* 0x000fe60000000200 */
[C---:B------:R-:W-:Y:S08]  /*10ea0*/  HMMA.16816.F32 R36, R8.reuse, R40, R36 ;  /* 0x000000280824723c */ /* 0x040ff00000001824 */
[C---:B------:R-:W-:Y:S01]  /*10eb0*/  HMMA.16816.F32 R16, R8.reuse, R42, R16 ;  /* 0x0000002a0810723c */ /* 0x040fe20000001810 */
[----:B------:R-:W-:Y:S07]  /*10ec0*/  LDSM.16.M88.4 R40, [R189+0x1800] ;  /* 0x00180000bd28783b */ /* 0x000fee0000000200 */
[C---:B------:R-:W-:Y:S08]  /*10ed0*/  HMMA.16816.F32 R24, R8.reuse, R48, R24 ;  /* 0x000000300818723c */ /* 0x040ff00000001818 */
[C---:B------:R-:W-:Y:S01]  /*10ee0*/  HMMA.16816.F32 R28, R8.reuse, R50, R28 ;  /* 0x00000032081c723c */ /* 0x040fe2000000181c */
[----:B------:R-:W-:Y:S07]  /*10ef0*/  LDSM.16.M88.4 R48, [R189+0x2000] ;  /* 0x00200000bd30783b */ /* 0x000fee0000000200 */
[C---:B--2---:R-:W-:Y:S08]  /*10f00*/  HMMA.16816.F32 R32, R8.reuse, R56, R32 ;  /* 0x000000380820723c */ /* 0x044ff00000001820 */
        /* <DEDUP_REMOVED lines=64> */
[C---:B------:R-:W-:Y:S08]  /*11310*/  HMMA.16816.F32 R20, R4.reuse, R22, R16 ;  /* 0x000000160414723c */ /* 0x040ff00000001810 */
[C---:B------:R-:W-:Y:S08]  /*11320*/  HMMA.16816.F32 R16, R4.reuse, R44, R24 ;  /* 0x0000002c0410723c */ /* 0x040ff00000001818 */
[C---:B------:R-:W-:Y:S01]  /*11330*/  HMMA.16816.F32 R28, R4.reuse, R46, R28 ;  /* 0x0000002e041c723c */ /* 0x040fe2000000181c */
[----:B------:R-:W-:Y:S07]  /*11340*/  LDSM.16.M88.4 R44, [R188+0x4800] ;  /* 0x00480000bc2c783b */ /* 0x000fee0000000200 */
[C---:B----4-:R-:W-:Y:S08]  /*11350*/  HMMA.16816.F32 R32, R4.reuse, R52, R32 ;  /* 0x000000340420723c */ /* 0x050ff00000001820 */
[----:B------:R-:W-:Y:S01]  /*11360*/  HMMA.16816.F32 R12, R4, R54, R12 ;  /* 0x00000036040c723c */ /* 0x000fe2000000180c */
[----:B------:R-:W1:Y:S04]  /*11370*/  LDSM.16.M88.4 R4, [R194+0xc000] ;  /* 0x00c00000c204783b */ /* 0x000e680000000200 */
[----:B------:R-:W3:Y:S03]  /*11380*/  LDSM.16.M88.4 R52, [R188+0x5000] ;  /* 0x00500000bc34783b */ /* 0x000ee60000000200 */
        /* <DEDUP_REMOVED lines=8> */
[----:B------:R-:W2:Y:S04]  /*11410*/  LDSM.16.M88.4 R12, [R195+0xc000] ;  /* 0x00c00000c30c783b */ /* 0x000ea80000000200 */
[----:B------:R-:W4:Y:S03]  /*11420*/  LDSM.16.M88.4 R60, [R189+0x5800] ;  /* 0x00580000bd3c783b */ /* 0x000f260000000200 */
[C---:B-1----:R-:W-:Y:S08]  /*11430*/  HMMA.16816.F32 R28, R4.reuse, R46, R24 ;  /* 0x0000002e041c723c */ /* 0x042ff00000001818 */
[C---:B------:R-:W-:Y:S01]  /*11440*/  HMMA.16816.F32 R36, R4.reuse, R44, R36 ;  /* 0x0000002c0424723c */ /* 0x040fe20000001824 */
[----:B------:R-:W-:Y:S07]  /*11450*/  LDSM.16.M88.4 R44, [R2+0x4800] ;  /* 0x00480000022c783b */ /* 0x000fee0000000200 */
[C---:B---3--:R-:W-:Y:S08]  /*11460*/  HMMA.16816.F32 R24, R4.reuse, R52, R20 ;  /* 0x000000340418723c */ /* 0x048ff00000001814 */
[C---:B------:R-:W-:Y:S01]  /*11470*/  HMMA.16816.F32 R20, R4.reuse, R54, R16 ;  /* 0x000000360414723c */ /* 0x040fe20000001810 */
[----:B------:R-:W-:Y:S07]  /*11480*/  LDSM.16.M88.4 R52, [R2+0x5000] ;  /* 0x005000000234783b */ /* 0x000fee0000000200 */
[C---:B------:R-:W-:Y:S08]  /*11490*/  HMMA.16816.F32 R16, R4.reuse, R56, R32 ;  /* 0x000000380410723c */ /* 0x040ff00000001820 */
[----:B------:R-:W-:Y:S01]  /*114a0*/  HMMA.16816.F32 R4, R4, R58, R8 ;  /* 0x0000003a0404723c */ /* 0x000fe20000001808 */
[----:B------:R-:W1:Y:S04]  /*114b0*/  LDSM.16.M88.4 R8, [R197+0xc000] ;  /* 0x00c00000c508783b */ /* 0x000e680000000200 */
[----:B------:R-:W3:Y:S03]  /*114c0*/  LDSM.16.M88.4 R56, [R2+0x5800] ;  /* 0x005800000238783b */ /* 0x000ee60000000200 */
[C---:B--2---:R-:W-:Y:S01]  /*114d0*/  HMMA.16816.F32 R32, R12.reuse, R40, R36 ;  /* 0x000000280c20723c */ /* 0x044fe20000001824 */
[----:B------:R-:W-:Y:S07]  /*114e0*/  LDSM.16.M88.4 R36, [R143+0x5000] ;  /* 0x005000008f24783b */ /* 0x000fee0000000200 */
[C---:B------:R-:W-:Y:S01]  /*114f0*/  HMMA.16816.F32 R28, R12.reuse, R42, R28 ;  /* 0x0000002a0c1c723c */ /* 0x040fe2000000181c */
[----:B------:R-:W-:Y:S07]  /*11500*/  LDSM.16.M88.4 R40, [R143+0x4800] ;  /* 0x004800008f28783b */ /* 0x000fee0000000200 */
[C---:B------:R-:W-:Y:S08]  /*11510*/  HMMA.16816.F32 R24, R12.reuse, R48, R24 ;  /* 0x000000300c18723c */ /* 0x040ff00000001818 */
[C---:B------:R-:W-:Y:S01]  /*11520*/  HMMA.16816.F32 R20, R12.reuse, R50, R20 ;  /* 0x000000320c14723c */ /* 0x040fe20000001814 */
[----:B------:R-:W-:Y:S07]  /*11530*/  LDSM.16.M88.4 R48, [R143+0x5800] ;  /* 0x005800008f30783b */ /* 0x000fee0000000200 */
[C---:B----4-:R-:W-:Y:S08]  /*11540*/  HMMA.16816.F32 R16, R12.reuse, R60, R16 ;  /* 0x0000003c0c10723c */ /* 0x050ff00000001810 */
[----:B------:R-:W-:Y:S01]  /*11550*/  HMMA.16816.F32 R12, R12, R62, R4 ;  /* 0x0000003e0c0c723c */ /* 0x000fe20000001804 */
[----:B------:R-:W2:Y:S01]  /*11560*/  LDSM.16.M88.4 R4, [R196+0xc000] ;  /* 0x00c00000c404783b */ /* 0x000ea20000000200 */
[----:B------:R-:W-:-:S06]  /*11570*/  DEPBAR.LE SB0, 0x0 ;  /* 0x000080000000791a */ /* 0x000fcc0000000000 */
[C---:B-1----:R-:W-:Y:S08]  /*11580*/  HMMA.16816.F32 R32, R8.reuse, R44, R32 ;  /* 0x0000002c0820723c */ /* 0x042ff00000001820 */
[C---:B------:R-:W-:Y:S08]  /*11590*/  HMMA.16816.F32 R28, R8.reuse, R46, R28 ;  /* 0x0000002e081c723c */ /* 0x040ff0000000181c */
[C---:B------:R-:W-:Y:S08]  /*115a0*/  HMMA.16816.F32 R24, R8.reuse, R52, R24 ;  /* 0x000000340818723c */ /* 0x040ff00000001818 */
[C---:B------:R-:W-:Y:S08]  /*115b0*/  HMMA.16816.F32 R20, R8.reuse, R54, R20 ;  /* 0x000000360814723c */ /* 0x040ff00000001814 */
[C---:B---3--:R-:W-:Y:S08]  /*115c0*/  HMMA.16816.F32 R16, R8.reuse, R56, R16 ;  /* 0x000000380810723c */ /* 0x048ff00000001810 */
[----:B------:R-:W-:Y:S08]  /*115d0*/  HMMA.16816.F32 R8, R8, R58, R12 ;  /* 0x0000003a0808723c */ /* 0x000ff0000000180c */
[C---:B--2---:R-:W-:Y:S08]  /*115e0*/  HMMA.16816.F32 R12, R4.reuse, R40, R32 ;  /* 0x00000028040c723c */ /* 0x044ff00000001820 */
        /* <DEDUP_REMOVED lines=13> */
[C---:B------:R-:W-:Y:S01]  /*116c0*/  LOP3.LUT P5, RZ, R207.reuse, 0x8, RZ, 0xc0, !PT ;  /* 0x00000008cfff7812 */ /* 0x040fe200078ac0ff */
[----:B------:R-:W-:Y:S01]  /*116d0*/  IMAD R2, R2, c[0x0][0x1e0], RZ ;  /* 0x0000780002027a24 */ /* 0x000fe200078e02ff */
[C---:B------:R-:W-:Y:S02]  /*116e0*/  LOP3.LUT P6, RZ, R207.reuse, 0x4, RZ, 0xc0, !PT ;  /* 0x00000004cfff7812 */ /* 0x040fe400078cc0ff */
[C---:B------:R-:W-:Y:S01]  /*116f0*/  LOP3.LUT P3, RZ, R207.reuse, 0x2, RZ, 0xc0, !PT ;  /* 0x00000002cfff7812 */ /* 0x040fe2000786c0ff */
        /* <DEDUP_REMOVED lines=30> */
.L_x_4062:
[----:B------:R-:W-:Y:S05]  /*118e0*/  BSYNC B0 ;  /* 0x0000000000007941 */ /* 0x000fea0003800000 */
.L_x_4061:
[----:B------:R-:W-:Y:S01]  /*118f0*/  IMAD.IADD R0, R65, 0x1, -R217 ;  /* 0x0000000141007824 */ /* 0x000fe200078e0ad9 */
[----:B------:R-:W-:Y:S04]  /*11900*/  LDSM.16.MT88.4 R44, [R192] ;  /* 0x00000000c02c783b */ /* 0x000fe80000004200 */
        /* <DEDUP_REMOVED lines=8> */
[----:B------:R-:W-:Y:S02]  /*11990*/  ISETP.GT.AND P4, PT, R0, 0x9, PT ;  /* 0x000000090000780c */ /* 0x000fe40003f84270 */
[----:B------:R-:W-:Y:S01]  /*119a0*/  FSEL R7, R40, -INF , P0 ;  /* 0xff80000028077808 */ /* 0x000fe20000000000 */
[----:B------:R-:W-:Y:S01]  /*119b0*/  LDSM.16.MT88.4 R64, [R193+0x3000] ;  /* 0x00300000c140783b */ /* 0x000fe20000004200 */
[----:B------:R-:W-:-:S02]  /*119c0*/  FMNMX.FTZ R2, R5, R6, !PT ;  /* 0x0000000605027209 */ /* 0x000fc40007810000 */
[C---:B------:R-:W-:Y:S01]  /*119d0*/  ISETP.GT.AND P6, PT, R0.reuse, 0x10, PT ;  /* 0x000000100000780c */ /* 0x040fe20003fc4270 */
        /* <DEDUP_REMOVED lines=15> */
[----:B------:R-:W0:Y:S01]  /*11ad0*/  LDGDEPBAR ;  /* 0x00000000000079af */ /* 0x000e220000000000 */
[----:B------:R-:W-:-:S02]  /*11ae0*/  FMNMX.FTZ R2, R10, R2, !PT ;  /* 0x000000020a027209 */ /* 0x000fc40007810000 */
        /* <DEDUP_REMOVED lines=35> */
[----:B------:R-:W-:Y:S02]  /*11d20*/  FMNMX.FTZ R0, R15, R0, !PT ;  /* 0x000000000f007209 */ /* 0x000fe40007810000 */
[----:B------:R-:W-:Y:S02]  /*11d30*/  FSEL R89, R35, -INF , P2 ;  /* 0xff80000023597808 */ /* 0x000fe40001000000 */
[----:B------:R-:W-:Y:S01]  /*11d40*/  FMNMX.FTZ R3, R90, R0, !PT ;  /* 0x000000005a037209 */ /* 0x000fe20007810000 */
[----:B------:R-:W-:Y:S01]  /*11d50*/  LDSM.16.MT88.4 R32, [R191] ;  /* 0x00000000bf20783b */ /* 0x000fe20000004200 */
[----:B------:R-:W-:Y:S02]  /*11d60*/  FSEL R88, R26, -INF , P1 ;  /* 0xff8000001a587808 */ /* 0x000fe40000800000 */
[----:B------:R-:W-:-:S02]  /*11d70*/  FMNMX.FTZ R3, R89, R3, !PT ;  /* 0x0000000359037209 */ /* 0x000fc40007810000 */
[----:B-1----:R-:W-:Y:S02]  /*11d80*/  FMNMX.FTZ R0, R2, R4, !PT ;  /* 0x0000000402007209 */ /* 0x002fe40007810000 */
[----:B------:R-:W-:Y:S02]  /*11d90*/  FSEL R87, R27, -INF , P0 ;  /* 0xff8000001b577808 */ /* 0x000fe40000000000 */
[----:B------:R-:W-:Y:S01]  /*11da0*/  FMNMX.FTZ R3, R88, R3, !PT ;  /* 0x0000000358037209 */ /* 0x000fe20007810000 */
[----:B------:R-:W1:Y:S03]  /*11db0*/  SHFL.BFLY PT, R2, R0, 0x1, 0x1f ;  /* 0x0c201f0000027f89 */ /* 0x000e6600000e0000 */
[----:B------:R-:W-:Y:S01]  /*11dc0*/  FMNMX.FTZ R3, R87, R3, !PT ;  /* 0x0000000357037209 */ /* 0x000fe20007810000 */
[----:B------:R-:W-:Y:S04]  /*11dd0*/  LDSM.16.MT88.4 R24, [R190+0x800] ;  /* 0x00080000be18783b */ /* 0x000fe80000004200 */
        /* <DEDUP_REMOVED lines=60> */
[----:B------:R-:W-:Y:S01]  /*121a0*/  HMMA.16816.F32 R12, R8, R34, RZ ;  /* 0x00000022080c723c */ /* 0x000fe200000018ff */
[----:B------:R-:W-:Y:S01]  /*121b0*/  IMAD.MOV.U32 R98, RZ, RZ, R36 ;  /* 0x000000ffff627224 */ /* 0x000fe200078e0024 */
[----:B------:R-:W-:Y:S01]  /*121c0*/  LDSM.16.MT88.4 R32, [R190+0x2000] ;  /* 0x00200000be20783b */ /* 0x000fe20000004200 */
[----:B------:R-:W-:-:S02]  /*121d0*/  IMAD.MOV.U32 R97, RZ, RZ, R37 ;  /* 0x000000ffff617224 */ /* 0x000fc400078e0025 */
[----:B------:R-:W-:Y:S02]  /*121e0*/  IMAD.MOV.U32 R96, RZ, RZ, R38 ;  /* 0x000000ffff607224 */ /* 0x000fe400078e0026 */
[----:B------:R-:W-:Y:S01]  /*121f0*/  IMAD.MOV.U32 R3, RZ, RZ, R39 ;  /* 0x000000ffff037224 */ /* 0x000fe200078e0027 */
[----:B------:R-:W-:Y:S01]  /*12200*/  HMMA.16816.F32 R16, R8, R30, RZ ;  /* 0x0000001e0810723c */ /* 0x000fe200000018ff */
[----:B------:R-:W2:Y:S07]  /*12210*/  LDSM.16.MT88.4 R36, [R190+0x1800] ;  /* 0x00180000be24783b */ /* 0x000eae0000004200 */
        /* <DEDUP_REMOVED lines=8> */
[C---:B------:R-:W-:Y:S01]  /*122a0*/  HMMA.16816.F32 R236, R4.reuse, R54, R20 ;  /* 0x0000003604ec723c */ /* 0x040fe20000001814 */
[----:B------:R-:W3:Y:S07]  /*122b0*/  LDSM.16.MT88.4 R20, [R192+0x1800] ;  /* 0x00180000c014783b */ /* 0x000eee0000004200 */
[----:B------:R-:W-:Y:S01]  /*122c0*/  HMMA.16816.F32 R248, R4, R52, R12 ;  /* 0x0000003404f8723c */ /* 0x000fe2000000180c */
[----:B------:R-:W4:Y:S07]  /*122d0*/  LDSM.16.MT88.4 R52, [R193+0x2000] ;  /* 0x00200000c134783b */ /* 0x000f2e0000004200 */
[----:B--2---:R-:W-:Y:S01]  /*122e0*/  HMMA.16816.F32 R28, R8, R36, RZ ;  /* 0x00000024081c723c */ /* 0x004fe200000018ff */
[----:B------:R-:W-:-:S02]  /*122f0*/  IMAD.MOV.U32 R102, RZ, RZ, R56 ;  /* 0x000000ffff667224 */ /* 0x000fc400078e0038 */
[----:B------:R-:W-:Y:S02]  /*12300*/  IMAD.MOV.U32 R101, RZ, RZ, R57 ;  /* 0x000000ffff657224 */ /* 0x000fe400078e0039 */
[----:B------:R-:W-:Y:S02]  /*12310*/  IMAD.MOV.U32 R100, RZ, RZ, R58 ;  /* 0x000000ffff647224 */ /* 0x000fe400078e003a */
[----:B------:R-:W-:Y:S01]  /*12320*/  IMAD.MOV.U32 R99, RZ, RZ, R59 ;  /* 0x000000ffff637224 */ /* 0x000fe200078e003b */
[C---:B------:R-:W-:Y:S01]  /*12330*/  HMMA.16816.F32 R16, R8.reuse, R38, RZ ;  /* 0x000000260810723c */ /* 0x040fe200000018ff */
[----:B------:R-:W2:Y:S07]  /*12340*/  LDSM.16.MT88.4 R56, [R191+0x2000] ;  /* 0x00200000bf38783b */ /* 0x000eae0000004200 */
[C---:B------:R-:W-:Y:S08]  /*12350*/  HMMA.16816.F32 R12, R8.reuse, R48, RZ ;  /* 0x00000030080c723c */ /* 0x040ff000000018ff */
[----:B-1----:R-:W-:Y:S08]  /*12360*/  HMMA.16816.F32 R36, R8, R24, RZ ;  /* 0x000000180824723c */ /* 0x002ff000000018ff */
[C---:B------:R-:W-:Y:S08]  /*12370*/  HMMA.16816.F32 R244, R4.reuse, R32, R28 ;  /* 0x0000002004f4723c */ /* 0x040ff0000000181c */
[----:B------:R-:W-:Y:S08]  /*12380*/  HMMA.16816.F32 R240, R4, R34, R16 ;  /* 0x0000002204f0723c */ /* 0x000ff00000001810 */
[C---:B------:R-:W-:Y:S08]  /*12390*/  HMMA.16816.F32 R32, R8.reuse, R26, RZ ;  /* 0x0000001a0820723c */ /* 0x040ff000000018ff */
[C---:B---3--:R-:W-:Y:S08]  /*123a0*/  HMMA.16816.F32 R28, R8.reuse, R20, RZ ;  /* 0x00000014081c723c */ /* 0x048ff000000018ff */
[C---:B------:R-:W-:Y:S08]  /*123b0*/  HMMA.16816.F32 R24, R8.reuse, R22, RZ ;  /* 0x000000160818723c */ /* 0x040ff000000018ff */
[----:B------:R-:W-:Y:S08]  /*123c0*/  HMMA.16816.F32 R20, R8, R60, RZ ;  /* 0x0000003c0814723c */ /* 0x000ff000000018ff */
[----:B----4-:R-:W-:Y:S01]  /*123d0*/  HMMA.16816.F32 R228, R4, R52, R36 ;  /* 0x0000003404e4723c */ /* 0x010fe20000001824 */
        /* <DEDUP_REMOVED lines=11> */
[----:B------:R-:W3:Y:S06]  /*12490*/  LDSM.16.MT88.4 R32, [R190+0x4800] ;  /* 0x00480000be20783b */ /* 0x000eec0000004200 */
[----:B------:R-:W-:Y:S01]  /*124a0*/  IMAD.MOV.U32 R55, RZ, RZ, R99 ;  /* 0x000000ffff377224 */ /* 0x000fe200078e0063 */
[----:B------:R-:W-:Y:S01]  /*124b0*/  HMMA.16816.F32 R24, R8, R64, RZ ;  /* 0x000000400818723c */ /* 0x000fe200000018ff */
[----:B------:R-:W-:-:S07]  /*124c0*/  IMAD.MOV.U32 R54, RZ, RZ, R100 ;  /* 0x000000ffff367224 */ /* 0x000fce00078e0064 */
[----:B------:R-:W-:Y:S01]  /*124d0*/  HMMA.16816.F32 R20, R8, R66, RZ ;  /* 0x000000420814723c */ /* 0x000fe200000018ff */
[----:B------:R-:W-:Y:S07]  /*124e0*/  LDSM.16.MT88.4 R64, [R192+0x2800] ;  /* 0x00280000c040783b */ /* 0x000fee0000004200 */
[----:B--2---:R-:W-:Y:S08]  /*124f0*/  HMMA.16816.F32 R232, R4, R56, R12 ;  /* 0x0000003804e8723c */ /* 0x004ff0000000180c */
[----:B------:R-:W-:Y:S07]  /*12500*/  HMMA.16816.F32 R12, R8, R68, RZ ;  /* 0x00000044080c723c */ /* 0x000fee00000018ff */
[----:B------:R-:W-:Y:S01]  /*12510*/  IMAD.MOV.U32 R69, RZ, RZ, R103 ;  /* 0x000000ffff457224 */ /* 0x000fe200078e0067 */
[C---:B------:R-:W-:Y:S01]  /*12520*/  HMMA.16816.F32 R56, R4.reuse, R58, R48 ;  /* 0x0000003a0438723c */ /* 0x040fe20000001830 */
[----:B------:R-:W2:Y:S07]  /*12530*/  LDSM.16.MT88.4 R48, [R192+0x3800] ;  /* 0x00380000c030783b */ /* 0x000eae0000004200 */
        /* <DEDUP_REMOVED lines=15> */
[C---:B---3--:R-:W-:Y:S08]  /*12630*/  HMMA.16816.F32 R24, R8.reuse, R32, RZ ;  /* 0x000000200818723c */ /* 0x048ff000000018ff */
[----:B------:R-:W-:Y:S01]  /*12640*/  HMMA.16816.F32 R20, R8, R34, RZ ;  /* 0x000000220814723c */ /* 0x000fe200000018ff */
[----:B------:R-:W3:Y:S07]  /*12650*/  LDSM.16.MT88.4 R32, [R193+0x4800] ;  /* 0x00480000c120783b */ /* 0x000eee0000004200 */
[C---:B--2---:R-:W-:Y:S08]  /*12660*/  HMMA.16816.F32 R112, R4.reuse, R48, R16 ;  /* 0x000000300470723c */ /* 0x044ff00000001810 */
        /* <DEDUP_REMOVED lines=10> */
[C---:B---3--:R-:W-:Y:S08]  /*12710*/  HMMA.16816.F32 R16, R8.reuse, R32, RZ ;  /* 0x000000200810723c */ /* 0x048ff000000018ff */
        /* <DEDUP_REMOVED lines=120> */
.L_x_4066:
[----:B------:R-:W-:Y:S04]  /*12ea0*/  DEPBAR.LE SB0, 0x0 ;  /* 0x000080000000791a */ /* 0x000fe80000000000 */
[----:B------:R-:W-:Y:S01]  /*12eb0*/  WARPSYNC 0xffffffff ;  /* 0xffffffff00007948 */ /* 0x000fe20003800000 */
[----:B------:R-:W-:Y:S01]  /*12ec0*/  BAR.SYNC.DEFER_BLOCKING 0x0 ;  /* 0x0000000000007b1d */ /* 0x000fe20000010000 */
[----:B------:R-:W-:Y:S01]  /*12ed0*/  SHF.R.S32.HI R0, RZ, 0x1f, R201 ;  /* 0x0000001fff007819 */ /* 0x000fe200000114c9 */
[----:B------:R-:W-:Y:S01]  /*12ee0*/  IMAD.WIDE.U32 R2, R201, c[0x0][0x208], RZ ;  /* 0x00008200c9027a25 */ /* 0x000fe200078e00ff */
[----:B------:R-:W-:Y:S02]  /*12ef0*/  LOP3.LUT P4, RZ, R216, 0x2, RZ, 0xc0, !PT ;  /* 0x00000002d8ff7812 */ /* 0x000fe4000788c0ff */
[C---:B------:R-:W-:Y:S01]  /*12f00*/  LOP3.LUT P3, RZ, R207.reuse, 0x1, RZ, 0xc0, !PT ;  /* 0x00000001cfff7812 */ /* 0x040fe2000786c0ff */
[----:B------:R-:W-:Y:S01]  /*12f10*/  IMAD R0, R0, c[0x0][0x208], RZ ;  /* 0x0000820000007a24 */ /* 0x000fe200078e02ff */
[----:B------:R-:W-:Y:S01]  /*12f20*/  LOP3.LUT P1, RZ, R207, 0x2, RZ, 0xc0, !PT ;  /* 0x00000002cfff7812 */ /* 0x000fe2000782c0ff */
[----:B------:R-:W-:Y:S02]  /*12f30*/  IMAD.MOV.U32 R132, RZ, RZ, R137 ;  /* 0x000000ffff847224 */ /* 0x000fe400078e0089 */
[----:B------:R-:W-:Y:S04]  /*12f40*/  IMAD R0, R201, c[0x0][0x20c], R0 ;  /* 0x00008300c9007a24 */ /* 0x000fe800078e0200 */
[----:B------:R-:W-:Y:S02]  /*12f50*/  IMAD.IADD R0, R3, 0x1, R0 ;  /* 0x0000000103007824 */ /* 0x000fe400078e0200 */
[----:B------:R-:W-:Y:S04]  /*12f60*/  IMAD.WIDE.U32 R2, R2, 0x30, RZ ;  /* 0x0000003002027825 */ /* 0x000fe800078e00ff */
[----:B------:R-:W-:Y:S01]  /*12f70*/  IMAD R0, R0, 0x30, RZ ;  /* 0x0000003000007824 */ /* 0x000fe200078e02ff */
[----:B------:R-:W-:Y:S03]  /*12f80*/  LDSM.16.M88.4 R24, [R194] ;  /* 0x00000000c218783b */ /* 0x000fe60000000200 */
[----:B------:R-:W-:Y:S01]  /*12f90*/  IMAD.IADD R0, R3, 0x1, R0 ;  /* 0x0000000103007824 */ /* 0x000fe200078e0200 */
[-C--:B------:R-:W-:Y:S01]  /*12fa0*/  IADD3 R3, P0, R212, R2.reuse, RZ ;  /* 0x00000002d4037210 */ /* 0x080fe20007f1e0ff */
[----:B------:R-:W-:Y:S01]  /*12fb0*/  BSSY B0, `(.L_x_4064) ;  /* 0x00000e7000007945 */ /* 0x000fe20003800000 */
[----:B------:R-:W1:Y:S03]  /*12fc0*/  S2R R4, SR_TID.X ;  /* 0x0000000000047919 */ /* 0x000e660000002100 */
[----:B------:R-:W-:Y:S01]  /*12fd0*/  IMAD.X R6, R0, 0x1, R215, P0 ;  /* 0x0000000100067824 */ /* 0x000fe200000e06d7 */
[----:B------:R-:W2:Y:S04]  /*12fe0*/  LDSM.16.M88.4 R8, [R188] ;  /* 0x00000000bc08783b */ /* 0x000ea80000000200 */
[----:B------:R-:W3:Y:S04]  /*12ff0*/  LDSM.16.M88.4 R16, [R188+0x800] ;  /* 0x00080000bc10783b */ /* 0x000ee80000000200 */
[----:B------:R-:W4:Y:S04]  /*13000*/  LDSM.16.M88.4 R168, [R188+0x1000] ;  /* 0x00100000bca8783b */ /* 0x000f280000000200 */
[----:B------:R-:W-:Y:S01]  /*13010*/  LDSM.16.M88.4 R172, [R195] ;  /* 0x00000000c3ac783b */ /* 0x000fe20000000200 */
[----:B-1----:R-:W-:Y:S11]  /*13020*/  ISETP.GT.AND P2, PT, R4, 0x7f, PT ;  /* 0x0000007f0400780c */ /* 0x002ff60003f44270 */
[----:B------:R-:W-:Y:S02]  /*13030*/  @!UPT UIADD3 URZ, URZ, URZ, URZ ;  /* 0x0000003f3f3ff290 */ /* 0x000fe4000fffe03f */
[C---:B------:R-:W-:Y:S04]  /*13040*/  @!P2 LEA R5, P0, R220.reuse, R2, 0x5 ;  /* 0x00000002dc05a211 */ /* 0x040fe800078028ff */
[----:B------:R-:W-:Y:S02]  /*13050*/  @!P2 LEA.HI.X R4, R220, R0, R221, 0x5, P0 ;  /* 0x00000000dc04a211 */ /* 0x000fe400000f2cdd */
[C---:B------:R-:W-:Y:S04]  /*13060*/  LEA R2, P0, R3.reuse, c[0x0][0x1f8], 0x1 ;  /* 0x00007e0003027a11 */ /* 0x040fe800078008ff */
[----:B------:R-:W-:Y:S02]  /*13070*/  LEA.HI.X R3, R3, c[0x0][0x1fc], R6, 0x1, P0 ;  /* 0x00007f0003037a11 */ /* 0x000fe400000f0c06 */
[----:B------:R-:W-:Y:S05]  /*13080*/  @!P2 IADD3 R0, P0, R5, R212, RZ ;  /* 0x000000d40500a210 */ /* 0x000fea0007f1e0ff */
[----:B------:R-:W-:Y:S01]  /*13090*/  @!P2 IMAD.X R4, R4, 0x1, R215, P0 ;  /* 0x000000010404a824 */ /* 0x000fe200000e06d7 */
[C---:B------:R-:W-:Y:S04]  /*130a0*/  @!P2 LEA R198, P0, R0.reuse, c[0x0][0x1f8], 0x1 ;  /* 0x00007e0000c6aa11 */ /* 0x040fe800078008ff */
[----:B------:R-:W-:Y:S02]  /*130b0*/  @!P2 LEA.HI.X R199, R0, c[0x0][0x1fc], R4, 0x1, P0 ;  /* 0x00007f0000c7aa11 */ /* 0x000fe400000f0c04 */
[C---:B--2---:R-:W-:Y:S03]  /*130c0*/  HMMA.16816.F32 R4, R24.reuse, R8, RZ ;  /* 0x000000081804723c */ /* 0x044fe600000018ff */
[C---:B------:R-:W-:Y:S02]  /*130d0*/  IADD3 R0, R188.reuse, 0x20, RZ ;  /* 0x00000020bc007810 */ /* 0x040fe40007ffe0ff */
[C---:B------:R-:W-:Y:S02]  /*130e0*/  @P4 IADD3 R0, R188.reuse, -0x20, RZ ;  /* 0xffffffe0bc004810 */ /* 0x040fe40007ffe0ff */
[----:B------:R-:W-:Y:S01]  /*130f0*/  ISETP.GT.AND P4, PT, R201, R219, PT ;  /* 0x000000dbc900720c */ /* 0x000fe20003f84270 */
[C---:B------:R-:W-:Y:S02]  /*13100*/  HMMA.16816.F32 R8, R24.reuse, R10, RZ ;  /* 0x0000000a1808723c */ /* 0x040fe400000018ff */
[----:B------:R-:W1:Y:S04]  /*13110*/  LDSM.16.M88.4 R176, [R0] ;  /* 0x0000000000b0783b */ /* 0x000e680000000200 */
[----:B------:R-:W2:Y:S02]  /*13120*/  LDSM.16.M88.4 R180, [R0+0x800] ;  /* 0x0008000000b4783b */ /* 0x000ea40000000200 */
[C---:B---3--:R-:W-:Y:S02]  /*13130*/  HMMA.16816.F32 R12, R24.reuse, R16, RZ ;  /* 0x00000010180c723c */ /* 0x048fe400000018ff */
[----:B------:R3:W5:Y:S04]  /*13140*/  LDSM.16.M88.4 R184, [R0+0x1000] ;  /* 0x0010000000b8783b */ /* 0x0007680000000200 */
[----:B------:R-:W-:Y:S01]  /*13150*/  @!PT LDS RZ, [RZ] ;  /* 0x00000000fffff984 */ /* 0x000fe20000000800 */
[----:B------:R-:W-:Y:S01]  /*13160*/  @!PT LDS RZ, [RZ] ;  /* 0x00000000fffff984 */ /* 0x000fe20000000800 */
[----:B------:R-:W-:Y:S01]  /*13170*/  @!PT LDS RZ, [RZ] ;  /* 0x00000000fffff984 */ /* 0x000fe20000000800 */
[----:B------:R1:W-:Y:S02]  /*13180*/  LDGSTS.E.BYPASS.LTC128B.128 [R200+0x4080], [R2.64], !P5 ;  /* 0x0408000002c87fae */ /* 0x0003e4000e901d46 */
[C---:B------:R-:W-:Y:S02]  /*13190*/  HMMA.16816.F32 R16, R24.reuse, R18, RZ ;  /* 0x000000121810723c */ /* 0x040fe400000018ff */
[----:B------:R2:W-:Y:S04]  /*131a0*/  LDGSTS.E.BYPASS.LTC128B.128 [R200+0x5880], [R2.64+0x80], !P6 ;  /* 0x0588008002c87fae */ /* 0x0005e8000f101d46 */
[----:B------:R2:W-:Y:S02]  /*131b0*/  LDGSTS.E.BYPASS.LTC128B.128 [R200+0x7080], [R2.64+0x100], !P3 ;  /* 0x0708010002c87fae */ /* 0x0005e4000d901d46 */
[C---:B----4-:R-:W-:Y:S02]  /*131c0*/  HMMA.16816.F32 R20, R24.reuse, R168, RZ ;  /* 0x000000a81814723c */ /* 0x050fe400000018ff */
[----:B------:R4:W-:Y:S04]  /*131d0*/  LDGSTS.E.BYPASS.LTC128B.128 [R200+0x8880], [R2.64+0x180], !P1 ;  /* 0x0888018002c87fae */ /* 0x0009e8000c901d46 */
[----:B------:R4:W-:Y:S02]  /*131e0*/  @!P2 LDGSTS.E.BYPASS.LTC128B.128 [R202+0x5080], [R198.64], !P5 ;  /* 0x05080000c6caafae */ /* 0x0009e4000e901d46 */
[----:B------:R-:W-:Y:S01]  /*131f0*/  HMMA.16816.F32 R24, R24, R170, RZ ;  /* 0x000000aa1818723c */ /* 0x000fe200000018ff */
[----:B---3--:R-:W-:Y:S01]  /*13200*/  IADD3 R0, R188, 0x40, RZ ;  /* 0x00000040bc007810 */ /* 0x008fe20007ffe0ff */
[----:B------:R4:W-:Y:S04]  /*13210*/  @!P2 LDGSTS.E.BYPASS.LTC128B.128 [R202+0x6880], [R198.64+0x80], !P6 ;  /* 0x06880080c6caafae */ /* 0x0009e8000f101d46 */
[----:B------:R4:W-:Y:S02]  /*13220*/  @!P2 LDGSTS.E.BYPASS.LTC128B.128 [R202+0x8080], [R198.64+0x100], !P3 ;  /* 0x08080100c6caafae */ /* 0x0009e4000d901d46 */
[C---:B-1----:R-:W-:Y:S02]  /*13230*/  HMMA.16816.F32 R4, R172.reuse, R176, R4 ;  /* 0x000000b0ac04723c */ /* 0x042fe40000001804 */
[----:B------:R4:W-:Y:S03]  /*13240*/  @!P2 LDGSTS.E.BYPASS.LTC128B.128 [R202+0x9880], [R198.64+0x180], !P1 ;  /* 0x09880180c6caafae */ /* 0x0009e6000c901d46 */
[----:B------:R-:W-:Y:S01]  /*13250*/  LOP3.LUT P1, RZ, R216, 0x4, RZ, 0xc0, !PT ;  /* 0x00000004d8ff7812 */ /* 0x000fe2000782c0ff */
[----:B------:R-:W-:Y:S02]  /*13260*/  LDSM.16.M88.4 R168, [R197] ;  /* 0x00000000c5a8783b */ /* 0x000fe40000000200 */
[C---:B------:R-:W-:Y:S02]  /*13270*/  HMMA.16816.F32 R8, R172.reuse, R178, R8 ;  /* 0x000000b2ac08723c */ /* 0x040fe40000001808 */
[----:B------:R-:W0:Y:S06]  /*13280*/  LDGDEPBAR ;  /* 0x00000000000079af */ /* 0x000e2c0000000000 */
[C---:B--2---:R-:W-:Y:S04]  /*13290*/  HMMA.16816.F32 R12, R172.reuse, R180, R12 ;  /* 0x000000b4ac0c723c */ /* 0x044fe8000000180c */
[----:B------:R-:W-:Y:S04]  /*132a0*/  @P1 IADD3 R0, R188, -0x40, RZ ;  /* 0xffffffc0bc001810 */ /* 0x000fe80007ffe0ff */
[C---:B------:R-:W-:Y:S01]  /*132b0*/  HMMA.16816.F32 R16, R172.reuse, R182, R16 ;  /* 0x000000b6ac10723c */ /* 0x040fe20000001810 */
[----:B------:R-:W1:Y:S04]  /*132c0*/  LDSM.16.M88.4 R176, [R0] ;  /* 0x0000000000b0783b */ /* 0x000e680000000200 */
[----:B------:R-:W-:Y:S03]  /*132d0*/  LDSM.16.M88.4 R180, [R0+0x1000] ;  /* 0x0010000000b4783b */ /* 0x000fe60000000200 */
[C---:B-----5:R-:W-:Y:S08]  /*132e0*/  HMMA.16816.F32 R20, R172.reuse, R184, R20 ;  /* 0x000000b8ac14723c */ /* 0x060ff00000001814 */
        /* <DEDUP_REMOVED lines=10> */
[----:B------:R-:W2:Y:S04]  /*13390*/  LDSM.16.M88.4 R168, [R143+0x800] ;  /* 0x000800008fa8783b */ /* 0x000ea80000000200 */
[----:B------:R-:W3:Y:S03]  /*133a0*/  LDSM.16.M88.4 R180, [R143+0x1000] ;  /* 0x001000008fb4783b */ /* 0x000ee60000000200 */
        /* <DEDUP_REMOVED lines=120> */
[----:B------:R-:W-:Y:S04]  /*13b30*/  DEPBAR.LE SB0, 0x0 ;  /* 0x000080000000791a */ /* 0x000fe80000000000 */
[----:B------:R-:W-:Y:S01]  /*13b40*/  BAR.SYNC.DEFER_BLOCKING 0x0 ;  /* 0x0000000000007b1d */ /* 0x000fe20000010000 */
[C---:B-1----:R-:W-:Y:S08]  /*13b50*/  HMMA.16816.F32 R4, R172.reuse, R176, R4 ;  /* 0x000000b0ac04723c */ /* 0x042ff00000001804 */
[C---:B------:R-:W-:Y:S08]  /*13b60*/  HMMA.16816.F32 R8, R172.reuse, R178, R8 ;  /* 0x000000b2ac08723c */ /* 0x040ff00000001808 */
[C---:B--2---:R-:W-:Y:S08]  /*13b70*/  HMMA.16816.F32 R12, R172.reuse, R168, R12 ;  /* 0x000000a8ac0c723c */ /* 0x044ff0000000180c */
[C---:B------:R-:W-:Y:S08]  /*13b80*/  HMMA.16816.F32 R16, R172.reuse, R170, R16 ;  /* 0x000000aaac10723c */ /* 0x040ff00000001810 */
[C---:B---3--:R-:W-:Y:S08]  /*13b90*/  HMMA.16816.F32 R20, R172.reuse, R180, R20 ;  /* 0x000000b4ac14723c */ /* 0x048ff00000001814 */
[----:B------:R-:W-:Y:S01]  /*13ba0*/  HMMA.16816.F32 R24, R172, R182, R24 ;  /* 0x000000b6ac18723c */ /* 0x000fe20000001818 */
[----:B------:R-:W-:Y:S07]  /*13bb0*/  @!UPT UIADD3 URZ, URZ, URZ, URZ ;  /* 0x0000003f3f3ff290 */ /* 0x000fee000fffe03f */
[----:B------:R-:W-:-:S11]  /*13bc0*/  @!P4 BRA `(.L_x_4065) ;  /* 0x000002500000c947 */ /* 0x000fd60003800000 */
[----:B----4-:R-:W-:Y:S04]  /*13bd0*/  IADD3 R0, R201, -0x1, RZ ;  /* 0xffffffffc9007810 */ /* 0x010fe80007ffe0ff */
        /* <DEDUP_REMOVED lines=36> */
.L_x_4065:
[----:B----4-:R-:W-:Y:S05]  /*13e20*/  BSYNC B0 ;  /* 0x0000000000007941 */ /* 0x010fea0003800000 */
.L_x_4064:
[----:B-1----:R-:W-:Y:S01]  /*13e30*/  FMNMX.FTZ R3, R4, R137, !PT ;  /* 0x0000008904037209 */ /* 0x002fe20007810000 */
        /* <DEDUP_REMOVED lines=46> */
[----:B------:R-:W-:Y:S02]  /*14120*/  FFMA.FTZ R198, R24, c[0x0][0x2d0], -R132 ;  /* 0x0000b40018c67a23 */ /* 0x000fe40000010884 */
[----:B------:R-:W-:Y:S02]  /*14130*/  FADD.FTZ R0, -R3, R136 ;  /* 0x0000008803007221 */ /* 0x000fe40000010100 */
[--C-:B------:R-:W-:Y:S02]  /*14140*/  FFMA.FTZ R136, R5, c[0x0][0x2d0], -R132.reuse ;  /* 0x0000b40005887a23 */ /* 0x100fe40000010884 */
[----:B------:R-:W-:Y:S02]  /*14150*/  FMUL.FTZ R0, R0, c[0x0][0x2d0] ;  /* 0x0000b40000007a20 */ /* 0x000fe40000410000 */
[--C-:B------:R-:W-:Y:S01]  /*14160*/  FFMA.FTZ R5, R8, c[0x0][0x2d0], -R132.reuse ;  /* 0x0000b40008057a23 */ /* 0x100fe20000010884 */
[----:B------:R-:W1:Y:S01]  /*14170*/  MUFU.EX2 R171, R136 ;  /* 0x0000008800ab7308 */ /* 0x000e620000000800 */
[----:B--2---:R-:W-:Y:S02]  /*14180*/  FMUL.FTZ R4, R3, c[0x0][0x2d0] ;  /* 0x0000b40003047a20 */ /* 0x004fe40000410000 */
[----:B------:R-:W-:Y:S02]  /*14190*/  FFMA.FTZ R132, R25, c[0x0][0x2d0], -R132 ;  /* 0x0000b40019847a23 */ /* 0x000fe40000010884 */
[--C-:B------:R-:W-:Y:S02]  /*141a0*/  FFMA.FTZ R183, R22, c[0x0][0x2d0], -R4.reuse ;  /* 0x0000b40016b77a23 */ /* 0x100fe40000010804 */
[--C-:B------:R-:W-:Y:S02]  /*141b0*/  FFMA.FTZ R182, R23, c[0x0][0x2d0], -R4.reuse ;  /* 0x0000b40017b67a23 */ /* 0x100fe40000010804 */
[--C-:B------:R-:W-:Y:S01]  /*141c0*/  FFMA.FTZ R169, R10, c[0x0][0x2d0], -R4.reuse ;  /* 0x0000b4000aa97a23 */ /* 0x100fe20000010804 */
[----:B------:R-:W2:Y:S01]  /*141d0*/  MUFU.EX2 R0, R0 ;  /* 0x0000000000007308 */ /* 0x000ea20000000800 */
[C---:B---3--:R-:W-:Y:S02]  /*141e0*/  FMUL.FTZ R20, R2.reuse, R148 ;  /* 0x0000009402147220 */ /* 0x048fe40000410000 */
[----:B------:R-:W-:Y:S02]  /*141f0*/  FMUL.FTZ R21, R2, R149 ;  /* 0x0000009502157220 */ /* 0x000fe40000410000 */
[--C-:B------:R-:W-:Y:S02]  /*14200*/  FFMA.FTZ R170, R11, c[0x0][0x2d0], -R4.reuse ;  /* 0x0000b4000baa7a23 */ /* 0x100fe40000010804 */
[--C-:B------:R-:W-:Y:S02]  /*14210*/  FFMA.FTZ R6, R6, c[0x0][0x2d0], -R4.reuse ;  /* 0x0000b40006067a23 */ /* 0x100fe40000010804 */
[--C-:B------:R-:W-:Y:S01]  /*14220*/  FFMA.FTZ R7, R7, c[0x0][0x2d0], -R4.reuse ;  /* 0x0000b40007077a23 */ /* 0x100fe20000010804 */
[----:B------:R3:W-:Y:S01]  /*14230*/  MUFU.EX2 R199, R5 ;  /* 0x0000000500c77308 */ /* 0x0007e20000000800 */
[C---:B------:R-:W-:Y:S02]  /*14240*/  FMUL.FTZ R8, R2.reuse, R160 ;  /* 0x000000a002087220 */ /* 0x040fe40000410000 */
[C---:B------:R-:W-:Y:S02]  /*14250*/  FMUL.FTZ R9, R2.reuse, R161 ;  /* 0x000000a102097220 */ /* 0x040fe40000410000 */
[----:B------:R-:W-:Y:S02]  /*14260*/  FMUL.FTZ R13, R2, R157 ;  /* 0x0000009d020d7220 */ /* 0x000fe40000410000 */
[--C-:B------:R-:W-:Y:S02]  /*14270*/  FFMA.FTZ R175, R18, c[0x0][0x2d0], -R4.reuse ;  /* 0x0000b40012af7a23 */ /* 0x100fe40000010804 */
[--C-:B------:R-:W-:Y:S01]  /*14280*/  FFMA.FTZ R177, R19, c[0x0][0x2d0], -R4.reuse ;  /* 0x0000b40013b17a23 */ /* 0x100fe20000010804 */
[----:B------:R-:W4:Y:S01]  /*14290*/  MUFU.EX2 R160, R168 ;  /* 0x000000a800a07308 */ /* 0x000f220000000800 */
[C---:B------:R-:W-:Y:S01]  /*142a0*/  FMUL.FTZ R24, R2.reuse, R144 ;  /* 0x0000009002187220 */ /* 0x040fe20000410000 */
[----:B-1----:R-:W-:Y:S01]  /*142b0*/  F2FP.PACK_AB R144, R171, R181 ;  /* 0x000000b5ab90723e */ /* 0x002fe200000000ff */
[----:B------:R-:W-:Y:S02]  /*142c0*/  FMUL.FTZ R25, R2, R145 ;  /* 0x0000009102197220 */ /* 0x000fe40000410000 */
[C---:B--2---:R-:W-:Y:S02]  /*142d0*/  FMUL.FTZ R22, R0.reuse, R150 ;  /* 0x0000009600167220 */ /* 0x044fe40000410000 */
[----:B------:R-:W-:Y:S02]  /*142e0*/  FMUL.FTZ R23, R0, R151 ;  /* 0x0000009700177220 */ /* 0x000fe40000410000 */
[----:B------:R-:W1:Y:S01]  /*142f0*/  LDSM.16.MT88.4 R148, [R190] ;  /* 0x00000000be94783b */ /* 0x000e620000004200 */
[----:B------:R-:W-:Y:S01]  /*14300*/  MUFU.EX2 R161, R170 ;  /* 0x000000aa00a17308 */ /* 0x000fe20000000800 */
[--C-:B------:R-:W-:Y:S02]  /*14310*/  FFMA.FTZ R173, R14, c[0x0][0x2d0], -R4.reuse ;  /* 0x0000b4000ead7a23 */ /* 0x100fe40000010804 */
[--C-:B------:R-:W-:Y:S02]  /*14320*/  FFMA.FTZ R172, R15, c[0x0][0x2d0], -R4.reuse ;  /* 0x0000b4000fac7a23 */ /* 0x100fe40000010804 */
[----:B---3--:R-:W-:Y:S02]  /*14330*/  FMUL.FTZ R5, R2, R165 ;  /* 0x000000a502057220 */ /* 0x008fe40000410000 */
[--C-:B------:R-:W-:Y:S02]  /*14340*/  FFMA.FTZ R184, R26, c[0x0][0x2d0], -R4.reuse ;  /* 0x0000b4001ab87a23 */ /* 0x100fe40000010804 */
[----:B------:R-:W-:Y:S01]  /*14350*/  FMUL.FTZ R26, R0, R146 ;  /* 0x00000092001a7220 */ /* 0x000fe20000410000 */
[----:B------:R-:W2:Y:S01]  /*14360*/  MUFU.EX2 R157, R169 ;  /* 0x000000a9009d7308 */ /* 0x000ea20000000800 */
[----:B------:R-:W-:Y:S02]  /*14370*/  FFMA.FTZ R185, R27, c[0x0][0x2d0], -R4 ;  /* 0x0000b4001bb97a23 */ /* 0x000fe40000010804 */
[----:B------:R-:W-:Y:S01]  /*14380*/  FMUL.FTZ R4, R2, R164 ;  /* 0x000000a402047220 */ /* 0x000fe20000410000 */
[----:B----4-:R-:W-:Y:S01]  /*14390*/  F2FP.PACK_AB R146, R160, R199 ;  /* 0x000000c7a092723e */ /* 0x010fe200000000ff */
[C---:B------:R-:W-:Y:S02]  /*143a0*/  FMUL.FTZ R27, R0.reuse, R147 ;  /* 0x00000093001b7220 */ /* 0x040fe40000410000 */
[C---:B------:R-:W-:Y:S02]  /*143b0*/  FMUL.FTZ R10, R0.reuse, R162 ;  /* 0x000000a2000a7220 */ /* 0x040fe40000410000 */
[----:B------:R-:W-:Y:S01]  /*143c0*/  FMUL.FTZ R11, R0, R163 ;  /* 0x000000a3000b7220 */ /* 0x000fe20000410000 */
[----:B------:R3:W-:Y:S01]  /*143d0*/  MUFU.EX2 R174, R6 ;  /* 0x0000000600ae7308 */ /* 0x0007e20000000800 */
[----:B------:R-:W-:Y:S02]  /*143e0*/  FMUL.FTZ R12, R2, R156 ;  /* 0x0000009c020c7220 */ /* 0x000fe40000410000 */
[C---:B------:R-:W-:Y:S02]  /*143f0*/  FMUL.FTZ R14, R0.reuse, R158 ;  /* 0x0000009e000e7220 */ /* 0x040fe40000410000 */
[----:B------:R-:W-:Y:S02]  /*14400*/  FMUL.FTZ R15, R0, R159 ;  /* 0x0000009f000f7220 */ /* 0x000fe40000410000 */
[C---:B------:R-:W-:Y:S02]  /*14410*/  FMUL.FTZ R16, R2.reuse, R152 ;  /* 0x0000009802107220 */ /* 0x040fe40000410000 */
[----:B------:R-:W-:Y:S01]  /*14420*/  FMUL.FTZ R17, R2, R153 ;  /* 0x0000009902117220 */ /* 0x000fe20000410000 */
[----:B------:R-:W4:Y:S01]  /*14430*/  MUFU.EX2 R203, R7 ;  /* 0x0000000700cb7308 */ /* 0x000f220000000800 */
[C---:B------:R-:W-:Y:S02]  /*14440*/  FMUL.FTZ R18, R0.reuse, R154 ;  /* 0x0000009a00127220 */ /* 0x040fe40000410000 */
[----:B------:R-:W-:Y:S01]  /*14450*/  FMUL.FTZ R19, R0, R155 ;  /* 0x0000009b00137220 */ /* 0x000fe20000410000 */
[----:B--2---:R-:W-:Y:S01]  /*14460*/  F2FP.PACK_AB R147, R161, R157 ;  /* 0x0000009da193723e */ /* 0x004fe200000000ff */
[C---:B------:R-:W-:Y:S01]  /*14470*/  FMUL.FTZ R28, R2.reuse, R28 ;  /* 0x0000001c021c7220 */ /* 0x040fe20000410000 */
[----:B------:R-:W-:Y:S01]  /*14480*/  LDSM.16.MT88.4 R152, [R191+0x800] ;  /* 0x00080000bf98783b */ /* 0x000fe20000004200 */
[----:B------:R-:W-:Y:S02]  /*14490*/  FMUL.FTZ R29, R2, R29 ;  /* 0x0000001d021d7220 */ /* 0x000fe40000410000 */
[C---:B------:R-:W-:Y:S01]  /*144a0*/  FMUL.FTZ R30, R0.reuse, R30 ;  /* 0x0000001e001e7220 */ /* 0x040fe20000410000 */
[----:B------:R-:W-:Y:S01]  /*144b0*/  MUFU.EX2 R156, R180 ;  /* 0x000000b4009c7308 */ /* 0x000fe20000000800 */
[----:B------:R-:W-:Y:S02]  /*144c0*/  FMUL.FTZ R31, R0, R31 ;  /* 0x0000001f001f7220 */ /* 0x000fe40000410000 */
[----:B------:R-:W-:Y:S02]  /*144d0*/  FMUL.FTZ R32, R2, R32 ;  /* 0x0000002002207220 */ /* 0x000fe40000410000 */
[----:B---3--:R-:W-:Y:S02]  /*144e0*/  FMUL.FTZ R6, R0, R166 ;  /* 0x000000a600067220 */ /* 0x008fe40000410000 */
[----:B------:R-:W-:Y:S02]  /*144f0*/  FMUL.FTZ R33, R2, R33 ;  /* 0x0000002102217220 */ /* 0x000fe40000410000 */
[C---:B------:R-:W-:Y:S01]  /*14500*/  FMUL.FTZ R34, R0.reuse, R34 ;  /* 0x0000002200227220 */ /* 0x040fe20000410000 */
[----:B------:R-:W-:Y:S01]  /*14510*/  MUFU.EX2 R165, R179 ;  /* 0x000000b300a57308 */ /* 0x000fe20000000800 */
[----:B------:R-:W-:Y:S02]  /*14520*/  FMUL.FTZ R35, R0, R35 ;  /* 0x0000002300237220 */ /* 0x000fe40000410000 */
[----:B------:R-:W-:Y:S01]  /*14530*/  FMUL.FTZ R36, R2, R36 ;  /* 0x0000002402247220 */ /* 0x000fe20000410000 */
[----:B----4-:R-:W-:Y:S01]  /*14540*/  F2FP.PACK_AB R145, R203, R174 ;  /* 0x000000aecb91723e */ /* 0x010fe200000000ff */
[----:B------:R-:W-:Y:S02]  /*14550*/  FMUL.FTZ R7, R0, R167 ;  /* 0x000000a700077220 */ /* 0x000fe40000410000 */
[----:B------:R-:W-:Y:S02]  /*14560*/  FMUL.FTZ R37, R2, R37 ;  /* 0x0000002502257220 */ /* 0x000fe40000410000 */
[C---:B------:R-:W-:Y:S01]  /*14570*/  FMUL.FTZ R38, R0.reuse, R38 ;  /* 0x0000002600267220 */ /* 0x040fe20000410000 */
[----:B------:R-:W-:Y:S01]  /*14580*/  MUFU.EX2 R158, R173 ;  /* 0x000000ad009e7308 */ /* 0x000fe20000000800 */
[----:B------:R-:W-:Y:S01]  /*14590*/  FMUL.FTZ R39, R0, R39 ;  /* 0x0000002700277220 */ /* 0x000fe20000410000 */
[C---:B-1----:R-:W-:Y:S05]  /*145a0*/  HMMA.16816.F32 R4, R144.reuse, R148, R4 ;  /* 0x000000949004723c */ /* 0x042fea0000001804 */
        /* <DEDUP_REMOVED lines=45> */
[----:B------:R-:W3:Y:S01]  /*14880*/  MUFU.EX2 R178, R132 ;  /* 0x0000008400b27308 */ /* 0x000ee20000000800 */
[----:B------:R-:W-:Y:S02]  /*14890*/  FMUL.FTZ R73, R2, R73 ;  /* 0x0000004902497220 */ /* 0x000fe40000410000 */
[C---:B------:R-:W-:Y:S01]  /*148a0*/  FMUL.FTZ R74, R0.reuse, R74 ;  /* 0x0000004a004a7220 */ /* 0x040fe20000410000 */
[----:B--2---:R-:W-:Y:S01]  /*148b0*/  F2FP.PACK_AB R168, R175, R173 ;  /* 0x000000adafa8723e */ /* 0x004fe200000000ff */
[----:B------:R-:W-:Y:S02]  /*148c0*/  FMUL.FTZ R75, R0, R75 ;  /* 0x0000004b004b7220 */ /* 0x000fe40000410000 */
[C---:B------:R-:W-:Y:S02]  /*148d0*/  FMUL.FTZ R76, R2.reuse, R76 ;  /* 0x0000004c024c7220 */ /* 0x040fe40000410000 */
[----:B------:R-:W-:Y:S01]  /*148e0*/  FMUL.FTZ R77, R2, R77 ;  /* 0x0000004d024d7220 */ /* 0x000fe20000410000 */
[----:B------:R-:W-:Y:S01]  /*148f0*/  MUFU.EX2 R172, R185 ;  /* 0x000000b900ac7308 */ /* 0x000fe20000000800 */
        /* <DEDUP_REMOVED lines=9> */
[----:B------:R-:W-:Y:S01]  /*14990*/  FMUL.FTZ R84, R2, R84 ;  /* 0x0000005402547220 */ /* 0x000fe20000410000 */
[----:B---3--:R-:W-:Y:S01]  /*149a0*/  F2FP.PACK_AB R170, R178, R177 ;  /* 0x000000b1b2aa723e */ /* 0x008fe200000000ff */
        /* <DEDUP_REMOVED lines=60> */
[----:B------:R-:W-:Y:S01]  /*14d70*/  MUFU.EX2 R174, R183 ;  /* 0x000000b700ae7308 */ /* 0x000fe20000000800 */
[----:B------:R-:W-:Y:S02]  /*14d80*/  FADD.FTZ R136, R160, R2 ;  /* 0x00000002a0887221 */ /* 0x000fe40000010000 */
[----:B------:R-:W-:Y:S02]  /*14d90*/  FADD.FTZ R2, R161, R0 ;  /* 0x00000000a1027221 */ /* 0x000fe40000010000 */
[----:B------:R-:W-:Y:S01]  /*14da0*/  LDSM.16.MT88.4 R160, [R190+0x1000] ;  /* 0x00100000bea0783b */ /* 0x000fe20000004200 */
[----:B------:R-:W-:Y:S02]  /*14db0*/  FADD.FTZ R0, R156, R136 ;  /* 0x000000889c007221 */ /* 0x000fe40000010000 */
[----:B------:R-:W-:Y:S02]  /*14dc0*/  FADD.FTZ R2, R158, R2 ;  /* 0x000000029e027221 */ /* 0x000fe40000010000 */
[----:B------:R-:W-:Y:S01]  /*14dd0*/  FADD.FTZ R0, R165, R0 ;  /* 0x00000000a5007221 */ /* 0x000fe20000010000 */
[C---:B-1----:R-:W-:Y:S01]  /*14de0*/  HMMA.16816.F32 R44, R144.reuse, R148, R44 ;  /* 0x00000094902c723c */ /* 0x042fe2000000182c */
[----:B------:R-:W1:Y:S02]  /*14df0*/  MUFU.EX2 R176, R182 ;  /* 0x000000b600b07308 */ /* 0x000e640000000800 */
[----:B------:R-:W-:Y:S02]  /*14e00*/  FADD.FTZ R132, R159, R2 ;  /* 0x000000029f847221 */ /* 0x000fe40000010000 */
[----:B------:R-:W-:Y:S02]  /*14e10*/  FADD.FTZ R2, R164, R0 ;  /* 0x00000000a4027221 */ /* 0x000fe40000010000 */
[----:B------:R-:W-:Y:S01]  /*14e20*/  FADD.FTZ R0, R180, R132 ;  /* 0x00000084b4007221 */ /* 0x000fe20000010000 */
[C---:B------:R-:W-:Y:S01]  /*14e30*/  HMMA.16816.F32 R48, R144.reuse, R150, R48 ;  /* 0x000000969030723c */ /* 0x040fe20000001830 */
[----:B------:R-:W2:Y:S02]  /*14e40*/  LDSM.16.MT88.4 R148, [R193+0x1800] ;  /* 0x00180000c194783b */ /* 0x000ea40000004200 */
[----:B------:R-:W3:Y:S01]  /*14e50*/  MUFU.EX2 R136, R184 ;  /* 0x000000b800887308 */ /* 0x000ee20000000800 */
[----:B-1----:R-:W-:Y:S02]  /*14e60*/  F2FP.PACK_AB R169, R176, R174 ;  /* 0x000000aeb0a9723e */ /* 0x002fe400000000ff */
[----:B---3--:R-:W-:Y:S02]  /*14e70*/  F2FP.PACK_AB R171, R172, R136 ;  /* 0x00000088acab723e */ /* 0x008fe400000000ff */
        /* <DEDUP_REMOVED lines=138> */
[----:B------:R-:W-:-:S05]  /*15720*/  @P4 BRA `(.L_x_4066) ;  /* 0xffffd77000004947 */ /* 0x000fca000383ffff */
.L_x_4063:
        /* <DEDUP_REMOVED lines=8> */
.L_x_4136:
        /* <DEDUP_REMOVED lines=149> */
.L_x_3996:
[----:B------:R2:W5:Y:S04]  /*16100*/  LDL R6, [R1] ;  /* 0x0000000001067983 */ /* 0x0005680000100800 */
        /* <DEDUP_REMOVED lines=18> */
.L_x_4069:
[----:B--2---:R-:W-:Y:S05]  /*16230*/  BSYNC B0 ;  /* 0x0000000000007941 */ /* 0x004fea0003800000 */
.L_x_4068:
        /* <DEDUP_REMOVED lines=165> */
.L_x_4072:
        /* <DEDUP_REMOVED lines=124> */
.L_x_4137:
[----:B------:R-:W-:Y:S05]  /*17450*/  BRA.DIV ~URZ, `(.L_x_4075) ;  /* 0x000045527f007947 */ /* 0x000fea000b800000 */
[----:B------:R4:W2:Y:S02]  /*17460*/  SHFL.IDX PT, R0, R16, RZ, 0x181f ;  /* 0x00181fff10007589 */ /* 0x0008a400000e0000 */
.L_x_4138:
        /* <DEDUP_REMOVED lines=25> */
.L_x_4077:
[----:B------:R-:W-:Y:S05]  /*17600*/  BSYNC B0 ;  /* 0x0000000000007941 */ /* 0x000fea0003800000 */
.L_x_4076:
[----:B------:R-:W-:Y:S05]  /*17610*/  BRA.DIV ~URZ, `(.L_x_4078) ;  /* 0x000043f27f007947 */ /* 0x000fea000b800000 */
[----:B---3--:R3:W4:Y:S04]  /*17620*/  SHFL.IDX PT, R12, R15, 0x1, 0x181f ;  /* 0x00381f000f0c7f89 */ /* 0x00872800000e0000 */
[----:B--2---:R3:W2:Y:S02]  /*17630*/  SHFL.IDX PT, R0, R16, 0x1, 0x181f ;  /* 0x00381f0010007f89 */ /* 0x0046a400000e0000 */
.L_x_4139:
        /* <DEDUP_REMOVED lines=20> */
.L_x_4080:
[----:B------:R-:W-:Y:S05]  /*17780*/  BSYNC B0 ;  /* 0x0000000000007941 */ /* 0x000fea0003800000 */
.L_x_4079:
[----:B------:R-:W-:Y:S05]  /*17790*/  BRA.DIV ~URZ, `(.L_x_4081) ;  /* 0x000043327f007947 */ /* 0x000fea000b800000 */
[----:B----4-:R4:W3:Y:S02]  /*177a0*/  SHFL.IDX PT, R12, R15, 0x2, 0x181f ;  /* 0x00581f000f0c7f89 */ /* 0x0108e400000e0000 */
.L_x_4140:
[----:B------:R-:W-:Y:S05]  /*177b0*/  BRA.DIV ~URZ, `(.L_x_4082) ;  /* 0x000043827f007947 */ /* 0x000fea000b800000 */
[----:B--2---:R2:W4:Y:S02]  /*177c0*/  SHFL.IDX PT, R0, R16, 0x2, 0x181f ;  /* 0x00581f0010007f89 */ /* 0x00452400000e0000 */
.L_x_4141:
        /* <DEDUP_REMOVED lines=20> */
.L_x_4084:
[----:B------:R-:W-:Y:S05]  /*17910*/  BSYNC B0 ;  /* 0x0000000000007941 */ /* 0x000fea0003800000 */
.L_x_4083:
[----:B------:R-:W-:Y:S05]  /*17920*/  BRA.DIV ~URZ, `(.L_x_4085) ;  /* 0x000042727f007947 */ /* 0x000fea000b800000 */
[----:B---3--:R3:W2:Y:S04]  /*17930*/  SHFL.IDX PT, R10, R15, 0x3, 0x181f ;  /* 0x00781f000f0a7f89 */ /* 0x0086a800000e0000 */
[----:B----4-:R3:W4:Y:S02]  /*17940*/  SHFL.IDX PT, R0, R16, 0x3, 0x181f ;  /* 0x00781f0010007f89 */ /* 0x01072400000e0000 */
.L_x_4142:
        /* <DEDUP_REMOVED lines=21> */
.L_x_4073:
        /* <DEDUP_REMOVED lines=35> */
.L_x_4143:
[----:B------:R-:W-:Y:S05]  /*17cd0*/  BRA.DIV ~URZ, `(.L_x_4088) ;  /* 0x00003ff27f007947 */ /* 0x000fea000b800000 */
[----:B------:R3:W4:Y:S02]  /*17ce0*/  SHFL.IDX PT, R0, R17, RZ, 0x1c1f ;  /* 0x001c1fff11007589 */ /* 0x00072400000e0000 */
.L_x_4144:
        /* <DEDUP_REMOVED lines=12> */
[----:B------:R-:W-:Y:S02]  /*17db0*/  ISETP.GE.AND P6, PT, R14, c[0x0][0x3c8], PT ;  /* 0x0000f2000e007a0c */ /* 0x000fe40003fc6270 */
[----:B------:R-:W-:Y:S01]  /*17dc0*/  SHF.R.S32.HI R11, RZ, 0x1f, R11 ;  /* 0x0000001fff0b7819 */ /* 0x000fe2000001140b */
[----:B------:R-:W-:Y:S01]  /*17dd0*/  @!P2 IMAD.WIDE R6, R217, 0x4, R2 ;  /* 0x00000004d906a825 */ /* 0x000fe200078e0202 */
[----:B------:R-:W-:-:S02]  /*17de0*/  @!P1 LEA R2, P3, R10, R0, 0x2 ;  /* 0x000000000a029211 */ /* 0x000fc400078610ff */
[----:B------:R-:W-:Y:S02]  /*17df0*/  IADD3 R9, R217, 0x10, RZ ;  /* 0x00000010d9097810 */ /* 0x000fe40007ffe0ff */
        /* <DEDUP_REMOVED lines=9> */
[C---:B------:R-:W-:Y:S02]  /*17e90*/  IADD3 R11, R217.reuse, 0x20, RZ ;  /* 0x00000020d90b7810 */ /* 0x040fe40007ffe0ff */
        /* <DEDUP_REMOVED lines=9> */
[----:B------:R-:W-:Y:S02]  /*17f30*/  @!P5 LEA R8, P0, R5, R0, 0x2 ;  /* 0x000000000508d211 */ /* 0x000fe400078010ff */
        /* <DEDUP_REMOVED lines=19> */
[C---:B------:R-:W-:Y:S02]  /*18070*/  @!P2 LEA R10, P4, R12.reuse, R0, 0x2 ;  /* 0x000000000c0aa211 */ /* 0x040fe400078810ff */
[C---:B------:R-:W-:Y:S01]  /*18080*/  IADD3 R13, R217.reuse, 0x50, RZ ;  /* 0x00000050d90d7810 */ /* 0x040fe20007ffe0ff */
        /* <DEDUP_REMOVED lines=10> */
[C---:B--2---:R-:W-:Y:S02]  /*18130*/  @!P1 LEA R6, P3, R14.reuse, R0, 0x2 ;  /* 0x000000000e069211 */ /* 0x044fe400078610ff */
        /* <DEDUP_REMOVED lines=98> */
[C---:B------:R-:W-:Y:S02]  /*18760*/  IADD3 R6, R217.reuse, 0xd8, RZ ;  /* 0x000000d8d9067810 */ /* 0x040fe40007ffe0ff */
        /* <DEDUP_REMOVED lines=35> */
.L_x_4090:
[----:B------:R-:W-:Y:S05]  /*189a0*/  BSYNC B0 ;  /* 0x0000000000007941 */ /* 0x000fea0003800000 */
.L_x_4089:
[----:B------:R-:W-:Y:S05]  /*189b0*/  BRA.DIV ~URZ, `(.L_x_4091) ;  /* 0x000033727f007947 */ /* 0x000fea000b800000 */
[----:B--2---:R2:W1:Y:S04]  /*189c0*/  SHFL.IDX PT, R4, R16, 0x1, 0x1c1f ;  /* 0x003c1f0010047f89 */ /* 0x00446800000e0000 */
[----:B----4-:R2:W4:Y:S02]  /*189d0*/  SHFL.IDX PT, R0, R17, 0x1, 0x1c1f ;  /* 0x003c1f0011007f89 */ /* 0x01052400000e0000 */
.L_x_4145:
[----:B------:R-:W-:-:S13]  /*189e0*/  LOP3.LUT P0, RZ, R207, 0x2, RZ, 0xc0, !PT ;  /* 0x00000002cfff7812 */ /* 0x000fda000780c0ff */
[----:B------:R-:W-:Y:S05]  /*189f0*/  @P0 BRA `(.L_x_4086) ;  /* 0x00001a8000000947 */ /* 0x000fea0003800000 */
[C---:B------:R-:W-:Y:S02]  /*18a00*/  IADD3 R10, R217.reuse, 0x8, RZ ;  /* 0x00000008d90a7810 */ /* 0x040fe40007ffe0ff */
[C---:B------:R-:W-:Y:S02]  /*18a10*/  ISETP.GE.AND P2, PT, R217.reuse, c[0x0][0x3c8], PT ;  /* 0x0000f200d9007a0c */ /* 0x040fe40003f46270 */
        /* <DEDUP_REMOVED lines=9> */
[C---:B------:R-:W-:Y:S02]  /*18ab0*/  @!P1 LEA R8, P4, R10.reuse, R0, 0x2 ;  /* 0x000000000a089211 */ /* 0x040fe400078810ff */
        /* <DEDUP_REMOVED lines=95> */
[----:B------:R-:W-:Y:S02]  /*190b0*/  IADD3 R6, R217, 0x98, RZ ;  /* 0x00000098d9067810 */ /* 0x000fe40007ffe0ff */
        /* <DEDUP_REMOVED lines=21> */
[C---:B------:R-:W-:Y:S02]  /*19210*/  @!P3 LEA R8, P5, R6.reuse, R0, 0x2 ;  /* 0x000000000608b211 */ /* 0x040fe400078a10ff */
        /* <DEDUP_REMOVED lines=77> */
.L_x_4071:
        /* <DEDUP_REMOVED lines=21> */
.L_x_4092:
        /* <DEDUP_REMOVED lines=57> */
.L_x_4094:
[----:B------:R-:W-:Y:S05]  /*19bd0*/  BSYNC B0 ;  /* 0x0000000000007941 */ /* 0x000fea0003800000 */
.L_x_4093:
[----:B------:R-:W-:-:S13]  /*19be0*/  ISETP.GT.AND P0, PT, R18, 0x1, PT ;  /* 0x000000011200780c */ /* 0x000fda0003f04270 */
[----:B------:R-:W-:Y:S05]  /*19bf0*/  @P0 BRA `(.L_x_4086) ;  /* 0x0000088000000947 */ /* 0x000fea0003800000 */
[----:B------:R-:W2:Y:S04]  /*19c00*/  LDL.LU R7, [R1+0x10] ;  /* 0x0000100001077983 */ /* 0x000ea80000300800 */
        /* <DEDUP_REMOVED lines=35> */
.L_x_4146:
[----:B------:R-:W-:Y:S05]  /*19e40*/  BRA.DIV ~URZ, `(.L_x_4096) ;  /* 0x000020127f007947 */ /* 0x000fea000b800000 */
[----:B------:R3:W4:Y:S02]  /*19e50*/  SHFL.IDX PT, R0, R16, RZ, 0x181f ;  /* 0x00181fff10007589 */ /* 0x00072400000e0000 */
.L_x_4147:
        /* <DEDUP_REMOVED lines=26> */
.L_x_4098:
[----:B------:R-:W-:Y:S05]  /*1a000*/  BSYNC B0 ;  /* 0x0000000000007941 */ /* 0x000fea0003800000 */
.L_x_4097:
[----:B------:R-:W-:Y:S05]  /*1a010*/  BRA.DIV ~URZ, `(.L_x_4099) ;  /* 0x00001ea27f007947 */ /* 0x000fea000b800000 */
[----:B--2---:R2:W1:Y:S04]  /*1a020*/  SHFL.IDX PT, R12, R13, 0x1, 0x181f ;  /* 0x00381f000d0c7f89 */ /* 0x00446800000e0000 */
[----:B----4-:R2:W4:Y:S02]  /*1a030*/  SHFL.IDX PT, R0, R16, 0x1, 0x181f ;  /* 0x00381f0010007f89 */ /* 0x01052400000e0000 */
.L_x_4148:
        /* <DEDUP_REMOVED lines=20> */
.L_x_4101:
[----:B------:R-:W-:Y:S05]  /*1a180*/  BSYNC B0 ;  /* 0x0000000000007941 */ /* 0x000fea0003800000 */
.L_x_4100:
[----:B------:R-:W-:Y:S05]  /*1a190*/  BRA.DIV ~URZ, `(.L_x_4102) ;  /* 0x00001de27f007947 */ /* 0x000fea000b800000 */
[----:B-1----:R1:W2:Y:S02]  /*1a1a0*/  SHFL.IDX PT, R12, R13, 0x2, 0x181f ;  /* 0x00581f000d0c7f89 */ /* 0x0022a400000e0000 */
.L_x_4149:
[----:B------:R-:W-:Y:S05]  /*1a1b0*/  BRA.DIV ~URZ, `(.L_x_4103) ;  /* 0x00001e327f007947 */ /* 0x000fea000b800000 */
[----:B----4-:R4:W1:Y:S02]  /*1a1c0*/  SHFL.IDX PT, R0, R16, 0x2, 0x181f ;  /* 0x00581f0010007f89 */ /* 0x01086400000e0000 */
.L_x_4150:
        /* <DEDUP_REMOVED lines=20> */
.L_x_4105:
[----:B------:R-:W-:Y:S05]  /*1a310*/  BSYNC B0 ;  /* 0x0000000000007941 */ /* 0x000fea0003800000 */
.L_x_4104:
[----:B------:R-:W-:Y:S05]  /*1a320*/  BRA.DIV ~URZ, `(.L_x_4106) ;  /* 0x00001d227f007947 */ /* 0x000fea000b800000 */
[----:B--2---:R2:W3:Y:S04]  /*1a330*/  SHFL.IDX PT, R12, R13, 0x3, 0x181f ;  /* 0x00781f000d0c7f89 */ /* 0x0044e800000e0000 */
[----:B-1----:R2:W1:Y:S02]  /*1a340*/  SHFL.IDX PT, R0, R16, 0x3, 0x181f ;  /* 0x00781f0010007f89 */ /* 0x00246400000e0000 */
.L_x_4151:
        /* <DEDUP_REMOVED lines=19> */
.L_x_4086:
[----:B------:R-:W-:Y:S05]  /*1a480*/  BSYNC B1 ;  /* 0x0000000000017941 */ /* 0x000fea0003800000 */
.L_x_4070:
        /* <DEDUP_REMOVED lines=15> */
.L_x_4152:
[----:B------:R-:W-:Y:S05]  /*1a580*/  BRA.DIV ~URZ, `(.L_x_4109) ;  /* 0x00001bf27f007947 */ /* 0x000fea000b800000 */
[----:B------:R4:W1:Y:S02]  /*1a590*/  SHFL.IDX PT, R8, R114, 0x1, 0x1f ;  /* 0x00201f0072087f89 */ /* 0x00086400000e0000 */
.L_x_4153:
        /* <DEDUP_REMOVED lines=19> */
.L_x_4154:
        /* <DEDUP_REMOVED lines=16> */
.L_x_4155:
[----:B----4-:R-:W-:Y:S01]  /*1a7d0*/  IMAD R0, R0, c[0x0][0x538], RZ ;  /* 0x00014e0000007a24 */ /* 0x010fe200078e02ff */
[----:B------:R-:W-:Y:S04]  /*1a7e0*/  BSSY B1, `(.L_x_4112) ;  /* 0x0000084000017945 */ /* 0x000fe80003800000 */
[----:B-1----:R-:W-:-:S04]  /*1a7f0*/  IADD3 R8, R0, R8, RZ ;  /* 0x0000000800087210 */ /* 0x002fc80007ffe0ff */
[----:B--2---:R-:W-:-:S13]  /*1a800*/  ISETP.GT.AND P0, PT, R8, R9, PT ;  /* 0x000000090800720c */ /* 0x004fda0003f04270 */
[----:B------:R-:W-:Y:S05]  /*1a810*/  @P0 BRA `(.L_x_4113) ;  /* 0x0000025000000947 */ /* 0x000fea0003800000 */
.L_x_4117:
        /* <DEDUP_REMOVED lines=17> */
.L_x_4156:
        /* <DEDUP_REMOVED lines=16> */
.L_x_4157:
[----:B--2---:R-:W-:-:S05]  /*1aa30*/  IMAD R0, R0, c[0x0][0x538], RZ ;  /* 0x00014e0000007a24 */ /* 0x004fca00078e02ff */
[----:B------:R-:W-:-:S04]  /*1aa40*/  IADD3 R8, R0, R8, RZ ;  /* 0x0000000800087210 */ /* 0x000fc80007ffe0ff */
[----:B------:R-:W-:-:S13]  /*1aa50*/  ISETP.GT.AND P0, PT, R8, R9, PT ;  /* 0x000000090800720c */ /* 0x000fda0003f04270 */
[----:B-1----:R-:W-:Y:S05]  /*1aa60*/  @!P0 BRA `(.L_x_4117) ;  /* 0xfffffdb000008947 */ /* 0x002fea000383ffff */
.L_x_4113:
[----:B------:R-:W-:-:S05]  /*1aa70*/  IADD3 R10, -R0, R8, RZ ;  /* 0x00000008000a7210 */ /* 0x000fca0007ffe1ff */
[----:B------:R-:W-:-:S05]  /*1aa80*/  IMAD R0, R4, c[0x0][0x538], R10 ;  /* 0x00014e0004007a24 */ /* 0x000fca00078e020a */
[----:B------:R-:W-:Y:S01]  /*1aa90*/  ISETP.GT.AND P0, PT, R0, R9, PT ;  /* 0x000000090000720c */ /* 0x000fe20003f04270 */
[----:B------:R-:W-:-:S12]  /*1aaa0*/  BRA.DIV ~URZ, `(.L_x_4118) ;  /* 0x00001b127f007947 */ /* 0x000fd8000b800000 */
[----:B------:R-:W-:-:S04]  /*1aab0*/  VOTE.ANY R8, PT, !P0 ;  /* 0x0000000000087806 */ /* 0x000fc800040e0100 */
.L_x_4158:
[----:B------:R1:W2:Y:S01]  /*1aac0*/  POPC R11, R8 ;  /* 0x00000008000b7309 */ /* 0x0002a20000000000 */
[----:B------:R-:W-:Y:S05]  /*1aad0*/  BRA.DIV ~URZ, `(.L_x_4119) ;  /* 0x00001b327f007947 */ /* 0x000fea000b800000 */
[----:B--2---:R2:W4:Y:S04]  /*1aae0*/  SHFL.IDX PT, R6, R6, R11, 0x1f ;  /* 0x00001f0b06067589 */ /* 0x00452800000e0000 */
[----:B------:R2:W1:Y:S02]  /*1aaf0*/  SHFL.IDX PT, R7, R7, R11, 0x1f ;  /* 0x00001f0b07077589 */ /* 0x00046400000e0000 */
.L_x_4159:
[----:B------:R-:W-:Y:S01]  /*1ab00*/  ISETP.NE.AND P0, PT, R8, RZ, PT ;  /* 0x000000ff0800720c */ /* 0x000fe20003f05270 */
[----:B------:R-:W-:-:S12]  /*1ab10*/  BSSY B0, `(.L_x_4120) ;  /* 0x0000005000007945 */ /* 0x000fd80003800000 */
[----:B------:R-:W-:Y:S05]  /*1ab20*/  @!P0 BRA `(.L_x_4121) ;  /* 0x0000003000008947 */ /* 0x000fea0003800000 */
[----:B------:R-:W-:Y:S01]  /*1ab30*/  IADD3 R3, R11, -0x1, RZ ;  /* 0xffffffff0b037810 */ /* 0x000fe20007ffe0ff */
[----:B------:R-:W-:Y:S05]  /*1ab40*/  BRA.DIV ~URZ, `(.L_x_4122) ;  /* 0x00001b927f007947 */ /* 0x000fea000b800000 */
[----:B------:R2:W3:Y:S02]  /*1ab50*/  SHFL.IDX PT, R12, R4, R3, 0x1f ;  /* 0x00001f03040c7589 */ /* 0x0004e400000e0000 */
.L_x_4121:
[----:B------:R-:W-:Y:S05]  /*1ab60*/  BSYNC B0 ;  /* 0x0000000000007941 */ /* 0x000fea0003800000 */
.L_x_4120:
[----:B---3--:R-:W-:Y:S01]  /*1ab70*/  IMAD R5, R12, c[0x0][0x538], R10 ;  /* 0x00014e000c057a24 */ /* 0x008fe200078e020a */
[----:B--2-4-:R-:W-:-:S03]  /*1ab80*/  IABS R4, R6 ;  /* 0x0000000600047213 */ /* 0x014fc60000000000 */
[----:B-1----:R-:W-:Y:S01]  /*1ab90*/  IMAD.IADD R8, R9, 0x1, -R5 ;  /* 0x0000000109087824 */ /* 0x002fe200078e0a05 */
[----:B------:R1:W-:Y:S01]  /*1aba0*/  STL [R1], R5 ;  /* 0x0000000501007387 */ /* 0x0003e20000100800 */
        /* <DEDUP_REMOVED lines=66> */
.L_x_4114:
[----:B------:R-:W-:Y:S01]  /*1afd0*/  MOV R0, c[0x0][0x53c] ;  /* 0x00014f0000007a02 */ /* 0x000fe20000000f00 */
[----:B------:R1:W-:Y:S04]  /*1afe0*/  STL [R1], R9 ;  /* 0x0000000901007387 */ /* 0x0003e80000100800 */
[----:B------:R1:W-:Y:S04]  /*1aff0*/  STL [R1+0x4], RZ ;  /* 0x000004ff01007387 */ /* 0x0003e80000100800 */
[----:B------:R1:W-:Y:S04]  /*1b000*/  STL [R1+0x8], RZ ;  /* 0x000008ff01007387 */ /* 0x0003e80000100800 */
[----:B------:R1:W-:Y:S02]  /*1b010*/  STL [R1+0xc], R0 ;  /* 0x00000c0001007387 */ /* 0x0003e40000100800 */
.L_x_4123:
[----:B------:R-:W-:Y:S05]  /*1b020*/  BSYNC B1 ;  /* 0x0000000000017941 */ /* 0x000fea0003800000 */
.L_x_4112:
[----:B---3--:R-:W2:Y:S04]  /*1b030*/  LDL R4, [R1] ;  /* 0x0000000001047983 */ /* 0x008ea80000100800 */
        /* <DEDUP_REMOVED lines=8> */
.L_x_4107:
[----:B-1----:R-:W4:Y:S02]  /*1b0c0*/  LDL R0, [R1+0xc] ;  /* 0x00000c0001007983 */ /* 0x002f240000100800 */
[----:B----4-:R-:W-:-:S13]  /*1b0d0*/  ISETP.GE.AND P0, PT, R0, c[0x0][0x53c], PT ;  /* 0x00014f0000007a0c */ /* 0x010fda0003f06270 */
[----:B--23--:R-:W-:Y:S01]  /*1b0e0*/  @P0 CALL.REL.NOINC `(.L_x_4124) ;  /* 0x0000001000000944 */ /* 0x00cfe20003c00000 */
[----:B------:R-:W-:Y:S05]  /*1b0f0*/  BRA `(.L_x_4125) ;  /* 0xfffe664000007947 */ /* 0x000fea000383ffff */
.L_x_4124:
[----:B------:R-:W-:Y:S05]  /*1b100*/  EXIT ;  /* 0x000000000000794d */ /* 0x000fea0003800000 */
.L_x_3938:
[----:B------:R-:W-:Y:S01]  /*1b110*/  IMAD.MOV.U32 R0, RZ, RZ, R5 ;  /* 0x000000ffff007224 */ /* 0x000fe200078e0005 */
[----:B------:R-:W-:Y:S02]  /*1b120*/  MOV R2, 0x1 ;  /* 0x0000000100027802 */ /* 0x000fe40000000f00 */
[----:B------:R-:W-:Y:S02]  /*1b130*/  MOV R3, 0x1b150 ;  /* 0x0001b15000037802 */ /* 0x000fe40000000f00 */
[----:B------:R-:W-:Y:S05]  /*1b140*/  CALL.REL.NOINC `($__internal_84_$__cuda_sm70_shflsync_up_p) ;  /* 0x0000169000007944 */ /* 0x000fea0003c00000 */
[----:B------:R-:W-:Y:S01]  /*1b150*/  MOV R0, R4 ;  /* 0x0000000400007202 */ /* 0x000fe20000000f00 */
[----:B------:R-:W-:Y:S05]  /*1b160*/  BRA `(.L_x_4126) ;  /* 0xfffe530000007947 */ /* 0x000fea000383ffff */
.L_x_3939:
[----:B------:R-:W-:Y:S01]  /*1b170*/  IMAD.MOV.U32 R0, RZ, RZ, R5 ;  /* 0x000000ffff007224 */ /* 0x000fe200078e0005 */
[----:B------:R-:W-:Y:S02]  /*1b180*/  MOV R2, 0x2 ;  /* 0x0000000200027802 */ /* 0x000fe40000000f00 */
[----:B------:R-:W-:Y:S02]  /*1b190*/  MOV R3, 0x1b1b0 ;  /* 0x0001b1b000037802 */ /* 0x000fe40000000f00 */
[----:B------:R-:W-:Y:S05]  /*1b1a0*/  CALL.REL.NOINC `($__internal_84_$__cuda_sm70_shflsync_up_p) ;  /* 0x0000163000007944 */ /* 0x000fea0003c00000 */
[----:B------:R-:W-:Y:S01]  /*1b1b0*/  SEL R0, R4, RZ, P4 ;  /* 0x000000ff04007207 */ /* 0x000fe20002000000 */
[----:B------:R-:W-:Y:S01]  /*1b1c0*/  IMAD.MOV.U32 R2, RZ, RZ, 0x4 ;  /* 0x00000004ff027424 */ /* 0x000fe200078e00ff */
[----:B------:R-:W-:-:S03]  /*1b1d0*/  MOV R3, 0x1b200 ;  /* 0x0001b20000037802 */ /* 0x000fc60000000f00 */
[----:B------:R-:W-:Y:S02]  /*1b1e0*/  IMAD.IADD R0, R5, 0x1, R0 ;  /* 0x0000000105007824 */ /* 0x000fe400078e0200 */
        /* <DEDUP_REMOVED lines=14> */
[----:B------:R-:W-:Y:S01]  /*1b2d0*/  IMAD.IADD R4, R0, 0x1, R4 ;  /* 0x0000000100047824 */ /* 0x000fe200078e0204 */
[----:B------:R-:W-:-:S03]  /*1b2e0*/  MOV R0, 0x1f ;  /* 0x0000001f00007802 */ /* 0x000fc60000000f00 */
[----:B------:R-:W-:Y:S02]  /*1b2f0*/  IMAD.MOV.U32 R5, RZ, RZ, R4 ;  /* 0x000000ffff057224 */ /* 0x000fe400078e0004 */
[----:B------:R-:W-:Y:S05]  /*1b300*/  CALL.REL.NOINC `($__internal_83_$__cuda_sm70_shflsync_idx_p) ;  /* 0x0000148000007944 */ /* 0x000fea0003c00000 */
[----:B------:R-:W-:Y:S05]  /*1b310*/  BRA `(.L_x_4127) ;  /* 0xfffe525000007947 */ /* 0x000fea000383ffff */
.L_x_3941:
[----:B------:R-:W-:Y:S02]  /*1b320*/  SEL R0, RZ, 0x1, P0 ;  /* 0x00000001ff007807 */ /* 0x000fe40000000000 */
[----:B------:R-:W-:Y:S02]  /*1b330*/  MOV R2, 0x1b350 ;  /* 0x0001b35000027802 */ /* 0x000fe40000000f00 */
[----:B------:R-:W-:Y:S05]  /*1b340*/  CALL.REL.NOINC `($__internal_85_$__cuda_sm70_votesync_ballot) ;  /* 0x0000150000007944 */ /* 0x000fea0003c00000 */
[----:B------:R-:W-:Y:S01]  /*1b350*/  MOV R6, R0 ;  /* 0x0000000000067202 */ /* 0x000fe20000000f00 */
[----:B------:R-:W-:Y:S05]  /*1b360*/  BRA `(.L_x_4128) ;  /* 0xfffe529000007947 */ /* 0x000fea000383ffff */
.L_x_3942:
[----:B------:R-:W-:Y:S01]  /*1b370*/  IMAD.MOV.U32 R5, RZ, RZ, R8 ;  /* 0x000000ffff057224 */ /* 0x000fe200078e0008 */
[----:B--2---:R-:W-:Y:S01]  /*1b380*/  MOV R3, R13 ;  /* 0x0000000d00037202 */ /* 0x004fe20000000f00 */
[----:B------:R-:W-:Y:S01]  /*1b390*/  IMAD.MOV.U32 R0, RZ, RZ, 0x1f ;  /* 0x0000001fff007424 */ /* 0x000fe200078e00ff */
[----:B------:R-:W-:Y:S02]  /*1b3a0*/  MOV R2, 0x1b3c0 ;  /* 0x0001b3c000027802 */ /* 0x000fe40000000f00 */
[----:B-1----:R-:W-:Y:S05]  /*1b3b0*/  CALL.REL.NOINC `($__internal_83_$__cuda_sm70_shflsync_idx_p) ;  /* 0x000013d000007944 */ /* 0x002fea0003c00000 */
[----:B------:R-:W-:Y:S01]  /*1b3c0*/  IMAD.MOV.U32 R11, RZ, RZ, R0 ;  /* 0x000000ffff0b7224 */ /* 0x000fe200078e0000 */
[----:B------:R-:W-:Y:S01]  /*1b3d0*/  MOV R5, R7 ;  /* 0x0000000700057202 */ /* 0x000fe20000000f00 */
[----:B------:R-:W-:Y:S01]  /*1b3e0*/  IMAD.MOV.U32 R7, RZ, RZ, RZ ;  /* 0x000000ffff077224 */ /* 0x000fe200078e00ff */
[----:B------:R-:W-:Y:S01]  /*1b3f0*/  MOV R3, R13 ;  /* 0x0000000d00037202 */ /* 0x000fe20000000f00 */
[----:B------:R-:W-:Y:S01]  /*1b400*/  IMAD.MOV.U32 R0, RZ, RZ, 0x1f ;  /* 0x0000001fff007424 */ /* 0x000fe200078e00ff */
[----:B------:R-:W-:-:S02]  /*1b410*/  MOV R2, 0x1b430 ;  /* 0x0001b43000027802 */ /* 0x000fc40000000f00 */
[----:B------:R-:W-:Y:S05]  /*1b420*/  CALL.REL.NOINC `($__internal_83_$__cuda_sm70_shflsync_idx_p) ;  /* 0x0000136000007944 */ /* 0x000fea0003c00000 */
[----:B------:R-:W-:Y:S01]  /*1b430*/  MOV R10, R0 ;  /* 0x00000000000a7202 */ /* 0x000fe20000000f00 */
[----:B------:R-:W-:Y:S05]  /*1b440*/  BRA `(.L_x_4129) ;  /* 0xfffe520000007947 */ /* 0x000fea000383ffff */
.L_x_3945:
[----:B------:R-:W-:Y:S01]  /*1b450*/  IMAD.MOV.U32 R5, RZ, RZ, R4 ;  /* 0x000000ffff057224 */ /* 0x000fe200078e0004 */
[----:B------:R-:W-:-:S02]  /*1b460*/  MOV R0, 0x1f ;  /* 0x0000001f00007802 */ /* 0x000fc40000000f00 */
[----:B------:R-:W-:Y:S02]  /*1b470*/  MOV R2, 0x1b490 ;  /* 0x0001b49000027802 */ /* 0x000fe40000000f00 */
[----:B-1----:R-:W-:Y:S05]  /*1b480*/  CALL.REL.NOINC `($__internal_83_$__cuda_sm70_shflsync_idx_p) ;  /* 0x0000130000007944 */ /* 0x002fea0003c00000 */
[----:B------:R-:W-:Y:S01]  /*1b490*/  MOV R7, R0 ;  /* 0x0000000000077202 */ /* 0x000fe20000000f00 */
[----:B------:R-:W-:Y:S05]  /*1b4a0*/  BRA `(.L_x_3944) ;  /* 0xfffe520000007947 */ /* 0x000fea000383ffff */
.L_x_3997:
[----:B------:R-:W-:Y:S01]  /*1b4b0*/  IMAD.MOV.U32 R5, RZ, RZ, R13 ;  /* 0x000000ffff057224 */ /* 0x000fe200078e000d */
[----:B------:R-:W-:Y:S01]  /*1b4c0*/  MOV R3, RZ ;  /* 0x000000ff00037202 */ /* 0x000fe20000000f00 */
[----:B------:R-:W-:Y:S01]  /*1b4d0*/  IMAD.MOV.U32 R0, RZ, RZ, 0x181f ;  /* 0x0000181fff007424 */ /* 0x000fe200078e00ff */
[----:B------:R-:W-:Y:S02]  /*1b4e0*/  MOV R2, 0x1b500 ;  /* 0x0001b50000027802 */ /* 0x000fe40000000f00 */
[----:B-----5:R-:W-:Y:S05]  /*1b4f0*/  CALL.REL.NOINC `($__internal_83_$__cuda_sm70_shflsync_idx_p) ;  /* 0x0000129000007944 */ /* 0x020fea0003c00000 */
[----:B------:R-:W-:Y:S01]  /*1b500*/  MOV R10, R0 ;  /* 0x00000000000a7202 */ /* 0x000fe20000000f00 */
[----:B------:R-:W-:Y:S05]  /*1b510*/  BRA `(.L_x_4130) ;  /* 0xfffee0b000007947 */ /* 0x000fea000383ffff */
.L_x_3998:
[----:B------:R-:W-:Y:S01]  /*1b520*/  IMAD.MOV.U32 R5, RZ, RZ, R15 ;  /* 0x000000ffff057224 */ /* 0x000fe200078e000f */
[----:B------:R-:W-:Y:S01]  /*1b530*/  MOV R3, RZ ;  /* 0x000000ff00037202 */ /* 0x000fe20000000f00 */
[----:B------:R-:W-:Y:S01]  /*1b540*/  IMAD.MOV.U32 R0, RZ, RZ, 0x181f ;  /* 0x0000181fff007424 */ /* 0x000fe200078e00ff */
[----:B------:R-:W-:Y:S02]  /*1b550*/  MOV R2, 0x1b570 ;  /* 0x0001b57000027802 */ /* 0x000fe40000000f00 */
[----:B-12--5:R-:W-:Y:S05]  /*1b560*/  CALL.REL.NOINC `($__internal_83_$__cuda_sm70_shflsync_idx_p) ;  /* 0x0000122000007944 */ /* 0x026fea0003c00000 */
[----:B------:R-:W-:Y:S05]  /*1b570*/  BRA `(.L_x_4131) ;  /* 0xfffee07000007947 */ /* 0x000fea000383ffff */
.L_x_4001:
[----:B--2---:R-:W-:Y:S01]  /*1b580*/  IMAD.MOV.U32 R5, RZ, RZ, R13 ;  /* 0x000000ffff057224 */ /* 0x004fe200078e000d */
[----:B------:R-:W-:Y:S01]  /*1b590*/  MOV R3, 0x1 ;  /* 0x0000000100037802 */ /* 0x000fe20000000f00 */
[----:B----4-:R-:W-:Y:S01]  /*1b5a0*/  IMAD.MOV.U32 R0, RZ, RZ, 0x181f ;  /* 0x0000181fff007424 */ /* 0x010fe200078e00ff */
[----:B------:R-:W-:-:S02]  /*1b5b0*/  MOV R2, 0x1b5d0 ;  /* 0x0001b5d000027802 */ /* 0x000fc40000000f00 */
[----:B-1-3-5:R-:W-:Y:S05]  /*1b5c0*/  CALL.REL.NOINC `($__internal_83_$__cuda_sm70_shflsync_idx_p) ;  /* 0x000011c000007944 */ /* 0x02afea0003c00000 */
[----:B------:R-:W-:Y:S01]  /*1b5d0*/  IMAD.MOV.U32 R10, RZ, RZ, R0 ;  /* 0x000000ffff0a7224 */ /* 0x000fe200078e0000 */
[----:B------:R-:W-:Y:S01]  /*1b5e0*/  MOV R3, 0x1 ;  /* 0x0000000100037802 */ /* 0x000fe20000000f00 */
[----:B------:R-:W-:Y:S01]  /*1b5f0*/  IMAD.MOV.U32 R5, RZ, RZ, R15 ;  /* 0x000000ffff057224 */ /* 0x000fe200078e000f */
[----:B------:R-:W-:-:S02]  /*1b600*/  MOV R0, 0x181f ;  /* 0x0000181f00007802 */ /* 0x000fc40000000f00 */
[----:B------:R-:W-:Y:S02]  /*1b610*/  MOV R2, 0x1b630 ;  /* 0x0001b63000027802 */ /* 0x000fe40000000f00 */
[----:B------:R-:W-:Y:S05]  /*1b620*/  CALL.REL.NOINC `($__internal_83_$__cuda_sm70_shflsync_idx_p) ;  /* 0x0000116000007944 */ /* 0x000fea0003c00000 */
[----:B------:R-:W-:Y:S05]  /*1b630*/  BRA `(.L_x_4132) ;  /* 0xfffee18000007947 */ /* 0x000fea000383ffff */
.L_x_4004:
[----:B-1----:R-:W-:Y:S01]  /*1b640*/  IMAD.MOV.U32 R5, RZ, RZ, R13 ;  /* 0x000000ffff057224 */ /* 0x002fe200078e000d */
[----:B------:R-:W-:Y:S01]  /*1b650*/  MOV R3, 0x2 ;  /* 0x0000000200037802 */ /* 0x000fe20000000f00 */
[----:B----4-:R-:W-:Y:S01]  /*1b660*/  IMAD.MOV.U32 R0, RZ, RZ, 0x181f ;  /* 0x0000181fff007424 */ /* 0x010fe200078e00ff */
[----:B------:R-:W-:Y:S02]  /*1b670*/  MOV R2, 0x1b690 ;  /* 0x0001b69000027802 */ /* 0x000fe40000000f00 */
[----:B--23-5:R-:W-:Y:S05]  /*1b680*/  CALL.REL.NOINC `($__internal_83_$__cuda_sm70_shflsync_idx_p) ;  /* 0x0000110000007944 */ /* 0x02cfea0003c00000 */
[----:B------:R-:W-:Y:S01]  /*1b690*/  MOV R10, R0 ;  /* 0x00000000000a7202 */ /* 0x000fe20000000f00 */
[----:B------:R-:W-:Y:S05]  /*1b6a0*/  BRA `(.L_x_4133) ;  /* 0xfffee27000007947 */ /* 0x000fea000383ffff */
.L_x_4005:
[----:B------:R-:W-:Y:S01]  /*1b6b0*/  IMAD.MOV.U32 R5, RZ, RZ, R15 ;  /* 0x000000ffff057224 */ /* 0x000fe200078e000f */
[----:B------:R-:W-:Y:S01]  /*1b6c0*/  MOV R3, 0x2 ;  /* 0x0000000200037802 */ /* 0x000fe20000000f00 */
[----:B----4-:R-:W-:Y:S01]  /*1b6d0*/  IMAD.MOV.U32 R0, RZ, RZ, 0x181f ;  /* 0x0000181fff007424 */ /* 0x010fe200078e00ff */
[----:B------:R-:W-:Y:S02]  /*1b6e0*/  MOV R2, 0x1b700 ;  /* 0x0001b70000027802 */ /* 0x000fe40000000f00 */
[----:B-123-5:R-:W-:Y:S05]  /*1b6f0*/  CALL.REL.NOINC `($__internal_83_$__cuda_sm70_shflsync_idx_p) ;  /* 0x0000109000007944 */ /* 0x02efea0003c00000 */
[----:B------:R-:W-:Y:S05]  /*1b700*/  BRA `(.L_x_4134) ;  /* 0xfffee23000007947 */ /* 0x000fea000383ffff */
.L_x_4008:
[----:B-1----:R-:W-:Y:S01]  /*1b710*/  IMAD.MOV.U32 R5, RZ, RZ, R13 ;  /* 0x000000ffff057224 */ /* 0x002fe200078e000d */
[----:B------:R-:W-:Y:S01]  /*1b720*/  MOV R3, 0x3 ;  /* 0x0000000300037802 */ /* 0x000fe20000000f00 */
[----:B------:R-:W-:Y:S01]  /*1b730*/  IMAD.MOV.U32 R0, RZ, RZ, 0x181f ;  /* 0x0000181fff007424 */ /* 0x000fe200078e00ff */
[----:B------:R-:W-:-:S02]  /*1b740*/  MOV R2, 0x1b760 ;  /* 0x0001b76000027802 */ /* 0x000fc40000000f00 */
[----:B--2345:R-:W-:Y:S05]  /*1b750*/  CALL.REL.NOINC `($__internal_83_$__cuda_sm70_shflsync_idx_p) ;  /* 0x0000103000007944 */ /* 0x03cfea0003c00000 */
[----:B------:R-:W-:Y:S01]  /*1b760*/  IMAD.MOV.U32 R10, RZ, RZ, R0 ;  /* 0x000000ffff0a7224 */ /* 0x000fe200078e0000 */
[----:B------:R-:W-:Y:S01]  /*1b770*/  MOV R3, 0x3 ;  /* 0x0000000300037802 */ /* 0x000fe20000000f00 */
[----:B------:R-:W-:Y:S01]  /*1b780*/  IMAD.MOV.U32 R5, RZ, RZ, R15 ;  /* 0x000000ffff057224 */ /* 0x000fe200078e000f */
[----:B------:R-:W-:-:S02]  /*1b790*/  MOV R0, 0x181f ;  /* 0x0000181f00007802 */ /* 0x000fc40000000f00 */
[----:B------:R-:W-:Y:S02]  /*1b7a0*/  MOV R2, 0x1b7c0 ;  /* 0x0001b7c000027802 */ /* 0x000fe40000000f00 */
[----:B------:R-:W-:Y:S05]  /*1b7b0*/  CALL.REL.NOINC `($__internal_83_$__cuda_sm70_shflsync_idx_p) ;  /* 0x00000fd000007944 */ /* 0x000fea0003c00000 */
[----:B------:R-:W-:Y:S05]  /*1b7c0*/  BRA `(.L_x_4135) ;  /* 0xfffee2e000007947 */ /* 0x000fea000383ffff */
.L_x_4067:
[----:B------:R-:W-:Y:S01]  /*1b7d0*/  IMAD.MOV.U32 R2, RZ, RZ, R204 ;  /* 0x000000ffff027224 */ /* 0x000fe200078e00cc */
[----:B------:R-:W-:Y:S01]  /*1b7e0*/  MOV R7, 0x1f ;  /* 0x0000001f00077802 */ /* 0x000fe20000000f00 */
[----:B------:R-:W-:Y:S01]  /*1b7f0*/  IMAD.MOV.U32 R5, RZ, RZ, 0x2 ;  /* 0x00000002ff057424 */ /* 0x000fe200078e00ff */
[----:B------:R-:W-:Y:S02]  /*1b800*/  MOV R6, 0xffffffff ;  /* 0xffffffff00067802 */ /* 0x000fe40000000f00 */
[----:B------:R-:W-:Y:S02]  /*1b810*/  MOV R3, 0x1b830 ;  /* 0x0001b83000037802 */ /* 0x000fe40000000f00 */
[----:B------:R-:W-:Y:S05]  /*1b820*/  CALL.REL.NOINC `($__internal_82_$__cuda_sm70_shflsync_bfly_p) ;  /* 0x00000f1000007944 */ /* 0x000fea0003c00000 */
[----:B------:R-:W-:Y:S01]  /*1b830*/  FADD.FTZ R0, R204, R5 ;  /* 0x00000005cc007221 */ /* 0x000fe20000010000 */
[----:B------:R-:W-:Y:S02]  /*1b840*/  MOV R5, 0x1 ;  /* 0x0000000100057802 */ /* 0x000fe40000000f00 */
[----:B------:R-:W-:Y:S02]  /*1b850*/  MOV R3, 0x1b880 ;  /* 0x0001b88000037802 */ /* 0x000fe40000000f00 */
[----:B------:R-:W-:-:S02]  /*1b860*/  MOV R2, R0 ;  /* 0x0000000000027202 */ /* 0x000fc40000000f00 */
[----:B------:R-:W-:Y:S05]  /*1b870*/  CALL.REL.NOINC `($__internal_82_$__cuda_sm70_shflsync_bfly_p) ;  /* 0x00000ec000007944 */ /* 0x000fea0003c00000 */
[----:B------:R-:W-:Y:S01]  /*1b880*/  FADD.FTZ R0, R0, R5 ;  /* 0x0000000500007221 */ /* 0x000fe20000010000 */
[----:B------:R-:W-:-:S02]  /*1b890*/  MOV R2, R205 ;  /* 0x000000cd00027202 */ /* 0x000fc40000000f00 */
[----:B------:R-:W-:Y:S02]  /*1b8a0*/  MOV R5, 0x2 ;  /* 0x0000000200057802 */ /* 0x000fe40000000f00 */
[----:B------:R-:W-:Y:S02]  /*1b8b0*/  MOV R3, 0x1b8d0 ;  /* 0x0001b8d000037802 */ /* 0x000fe40000000f00 */
[----:B------:R-:W-:Y:S05]  /*1b8c0*/  CALL.REL.NOINC `($__internal_82_$__cuda_sm70_shflsync_bfly_p) ;  /* 0x00000e7000007944 */ /* 0x000fea0003c00000 */
[----:B------:R-:W-:Y:S01]  /*1b8d0*/  FADD.FTZ R4, R205, R5 ;  /* 0x00000005cd047221 */ /* 0x000fe20000010000 */
[----:B------:R-:W-:Y:S02]  /*1b8e0*/  MOV R5, 0x1 ;  /* 0x0000000100057802 */ /* 0x000fe40000000f00 */
[----:B------:R-:W-:Y:S02]  /*1b8f0*/  MOV R3, 0x1b920 ;  /* 0x0001b92000037802 */ /* 0x000fe40000000f00 */
[----:B------:R-:W-:Y:S02]  /*1b900*/  MOV R2, R4 ;  /* 0x0000000400027202 */ /* 0x000fe40000000f00 */
[----:B------:R-:W-:Y:S05]  /*1b910*/  CALL.REL.NOINC `($__internal_82_$__cuda_sm70_shflsync_bfly_p) ;  /* 0x00000e2000007944 */ /* 0x000fea0003c00000 */
[----:B------:R-:W-:Y:S01]  /*1b920*/  MOV R3, R5 ;  /* 0x0000000500037202 */ /* 0x000fe20000000f00 */
[----:B------:R-:W-:Y:S05]  /*1b930*/  BRA `(.L_x_4136) ;  /* 0xffff9e7000007947 */ /* 0x000fea000383ffff */
.L_x_4074:
[----:B--234-:R-:W-:Y:S01]  /*1b940*/  IMAD.MOV.U32 R5, RZ, RZ, R15 ;  /* 0x000000ffff057224 */ /* 0x01cfe200078e000f */
[----:B------:R-:W-:Y:S01]  /*1b950*/  MOV R3, RZ ;  /* 0x000000ff00037202 */ /* 0x000fe20000000f00 */
[----:B------:R-:W-:Y:S01]  /*1b960*/  IMAD.MOV.U32 R0, RZ, RZ, 0x181f ;  /* 0x0000181fff007424 */ /* 0x000fe200078e00ff */
[----:B------:R-:W-:-:S02]  /*1b970*/  MOV R2, 0x1b990 ;  /* 0x0001b99000027802 */ /* 0x000fc40000000f00 */
[----:B-1----:R-:W-:Y:S05]  /*1b980*/  CALL.REL.NOINC `($__internal_83_$__cuda_sm70_shflsync_idx_p) ;  /* 0x00000e0000007944 */ /* 0x002fea0003c00000 */
[----:B------:R-:W-:Y:S01]  /*1b990*/  MOV R12, R0 ;  /* 0x00000000000c7202 */ /* 0x000fe20000000f00 */
[----:B------:R-:W-:Y:S05]  /*1b9a0*/  BRA `(.L_x_4137) ;  /* 0xffffbaa000007947 */ /* 0x000fea000383ffff */
.L_x_4075:
[----:B------:R-:W-:Y:S01]  /*1b9b0*/  IMAD.MOV.U32 R5, RZ, RZ, R16 ;  /* 0x000000ffff057224 */ /* 0x000fe200078e0010 */
[----:B------:R-:W-:Y:S01]  /*1b9c0*/  MOV R3, RZ ;  /* 0x000000ff00037202 */ /* 0x000fe20000000f00 */
[----:B------:R-:W-:Y:S01]  /*1b9d0*/  IMAD.MOV.U32 R0, RZ, RZ, 0x181f ;  /* 0x0000181fff007424 */ /* 0x000fe200078e00ff */
[----:B------:R-:W-:-:S02]  /*1b9e0*/  MOV R2, 0x1ba00 ;  /* 0x0001ba0000027802 */ /* 0x000fc40000000f00 */
[----:B-123--:R-:W-:Y:S05]  /*1b9f0*/  CALL.REL.NOINC `($__internal_83_$__cuda_sm70_shflsync_idx_p) ;  /* 0x00000d9000007944 */ /* 0x00efea0003c00000 */
[----:B------:R-:W-:Y:S05]  /*1ba00*/  BRA `(.L_x_4138) ;  /* 0xffffba6000007947 */ /* 0x000fea000383ffff */
.L_x_4078:
[----:B------:R-:W-:Y:S01]  /*1ba10*/  IMAD.MOV.U32 R5, RZ, RZ, R15 ;  /* 0x000000ffff057224 */ /* 0x000fe200078e000f */
[----:B--2---:R-:W-:Y:S01]  /*1ba20*/  MOV R3, 0x1 ;  /* 0x0000000100037802 */ /* 0x004fe20000000f00 */
[----:B------:R-:W-:Y:S01]  /*1ba30*/  IMAD.MOV.U32 R0, RZ, RZ, 0x181f ;  /* 0x0000181fff007424 */ /* 0x000fe200078e00ff */
[----:B------:R-:W-:-:S02]  /*1ba40*/  MOV R2, 0x1ba60 ;  /* 0x0001ba6000027802 */ /* 0x000fc40000000f00 */
[----:B-1-34-:R-:W-:Y:S05]  /*1ba50*/  CALL.REL.NOINC `($__internal_83_$__cuda_sm70_shflsync_idx_p) ;  /* 0x00000d3000007944 */ /* 0x01afea0003c00000 */
[----:B------:R-:W-:Y:S01]  /*1ba60*/  IMAD.MOV.U32 R12, RZ, RZ, R0 ;  /* 0x000000ffff0c7224 */ /* 0x000fe200078e0000 */
[----:B------:R-:W-:Y:S01]  /*1ba70*/  MOV R3, 0x1 ;  /* 0x0000000100037802 */ /* 0x000fe20000000f00 */
[----:B------:R-:W-:Y:S01]  /*1ba80*/  IMAD.MOV.U32 R5, RZ, RZ, R16 ;  /* 0x000000ffff057224 */ /* 0x000fe200078e0010 */
[----:B------:R-:W-:-:S02]  /*1ba90*/  MOV R0, 0x181f ;  /* 0x0000181f00007802 */ /* 0x000fc40000000f00 */
[----:B------:R-:W-:Y:S02]  /*1baa0*/  MOV R2, 0x1bac0 ;  /* 0x0001bac000027802 */ /* 0x000fe40000000f00 */
[----:B------:R-:W-:Y:S05]  /*1bab0*/  CALL.REL.NOINC `($__internal_83_$__cuda_sm70_shflsync_idx_p) ;  /* 0x00000cd000007944 */ /* 0x000fea0003c00000 */
[----:B------:R-:W-:Y:S05]  /*1bac0*/  BRA `(.L_x_4139) ;  /* 0xffffbb7000007947 */ /* 0x000fea000383ffff */
.L_x_4081:
[----:B------:R-:W-:Y:S01]  /*1bad0*/  IMAD.MOV.U32 R5, RZ, RZ, R15 ;  /* 0x000000ffff057224 */ /* 0x000fe200078e000f */
[----:B--2---:R-:W-:Y:S01]  /*1bae0*/  MOV R3, 0x2 ;  /* 0x0000000200037802 */ /* 0x004fe20000000f00 */
[----:B------:R-:W-:Y:S01]  /*1baf0*/  IMAD.MOV.U32 R0, RZ, RZ, 0x181f ;  /* 0x0000181fff007424 */ /* 0x000fe200078e00ff */
[----:B------:R-:W-:Y:S02]  /*1bb00*/  MOV R2, 0x1bb20 ;  /* 0x0001bb2000027802 */ /* 0x000fe40000000f00 */
[----:B-1-34-:R-:W-:Y:S05]  /*1bb10*/  CALL.REL.NOINC `($__internal_83_$__cuda_sm70_shflsync_idx_p) ;  /* 0x00000c7000007944 */ /* 0x01afea0003c00000 */
[----:B------:R-:W-:Y:S01]  /*1bb20*/  MOV R12, R0 ;  /* 0x00000000000c7202 */ /* 0x000fe20000000f00 */
[----:B------:R-:W-:Y:S05]  /*1bb30*/  BRA `(.L_x_4140) ;  /* 0xffffbc7000007947 */ /* 0x000fea000383ffff */
.L_x_4082:
[----:B------:R-:W-:Y:S01]  /*1bb40*/  IMAD.MOV.U32 R5, RZ, RZ, R16 ;  /* 0x000000ffff057224 */ /* 0x000fe200078e0010 */
[----:B--2---:R-:W-:Y:S01]  /*1bb50*/  MOV R3, 0x2 ;  /* 0x0000000200037802 */ /* 0x004fe20000000f00 */
[----:B------:R-:W-:Y:S01]  /*1bb60*/  IMAD.MOV.U32 R0, RZ, RZ, 0x181f ;  /* 0x0000181fff007424 */ /* 0x000fe200078e00ff */
[----:B------:R-:W-:Y:S02]  /*1bb70*/  MOV R2, 0x1bb90 ;  /* 0x0001bb9000027802 */ /* 0x000fe40000000f00 */
[----:B-1-34-:R-:W-:Y:S05]  /*1bb80*/  CALL.REL.NOINC `($__internal_83_$__cuda_sm70_shflsync_idx_p) ;  /* 0x00000c0000007944 */ /* 0x01afea0003c00000 */
[----:B------:R-:W-:Y:S05]  /*1bb90*/  BRA `(.L_x_4141) ;  /* 0xffffbc3000007947 */ /* 0x000fea000383ffff */
.L_x_4085:
[----:B------:R-:W-:Y:S01]  /*1bba0*/  IMAD.MOV.U32 R5, RZ, RZ, R15 ;  /* 0x000000ffff057224 */ /* 0x000fe200078e000f */
[----:B---3--:R-:W-:Y:S01]  /*1bbb0*/  MOV R3, 0x3 ;  /* 0x0000000300037802 */ /* 0x008fe20000000f00 */
[----:B----4-:R-:W-:Y:S01]  /*1bbc0*/  IMAD.MOV.U32 R0, RZ, RZ, 0x181f ;  /* 0x0000181fff007424 */ /* 0x010fe200078e00ff */
[----:B------:R-:W-:-:S02]  /*1bbd0*/  MOV R2, 0x1bbf0 ;  /* 0x0001bbf000027802 */ /* 0x000fc40000000f00 */
[----:B-12---:R-:W-:Y:S05]  /*1bbe0*/  CALL.REL.NOINC `($__internal_83_$__cuda_sm70_shflsync_idx_p) ;  /* 0x00000ba000007944 */ /* 0x006fea0003c00000 */
[----:B------:R-:W-:Y:S01]  /*1bbf0*/  IMAD.MOV.U32 R10, RZ, RZ, R0 ;  /* 0x000000ffff0a7224 */ /* 0x000fe200078e0000 */
[----:B------:R-:W-:Y:S01]  /*1bc00*/  MOV R3, 0x3 ;  /* 0x0000000300037802 */ /* 0x000fe20000000f00 */
[----:B------:R-:W-:Y:S01]  /*1bc10*/  IMAD.MOV.U32 R5, RZ, RZ, R16 ;  /* 0x000000ffff057224 */ /* 0x000fe200078e0010 */
[----:B------:R-:W-:-:S02]  /*1bc20*/  MOV R0, 0x181f ;  /* 0x0000181f00007802 */ /* 0x000fc40000000f00 */
[----:B------:R-:W-:Y:S02]  /*1bc30*/  MOV R2, 0x1bc50 ;  /* 0x0001bc5000027802 */ /* 0x000fe40000000f00 */
[----:B------:R-:W-:Y:S05]  /*1bc40*/  CALL.REL.NOINC `($__internal_83_$__cuda_sm70_shflsync_idx_p) ;  /* 0x00000b4000007944 */ /* 0x000fea0003c00000 */
[----:B------:R-:W-:Y:S05]  /*1bc50*/  BRA `(.L_x_4142) ;  /* 0xffffbcf000007947 */ /* 0x000fea000383ffff */
.L_x_4087:
[----:B------:R-:W-:Y:S01]  /*1bc60*/  IMAD.MOV.U32 R5, RZ, RZ, R16 ;  /* 0x000000ffff057224 */ /* 0x000fe200078e0010 */
[----:B------:R-:W-:Y:S01]  /*1bc70*/  MOV R3, RZ ;  /* 0x000000ff00037202 */ /* 0x000fe20000000f00 */
[----:B------:R-:W-:Y:S01]  /*1bc80*/  IMAD.MOV.U32 R0, RZ, RZ, 0x1c1f ;  /* 0x00001c1fff007424 */ /* 0x000fe200078e00ff */
[----:B------:R-:W-:Y:S02]  /*1bc90*/  MOV R2, 0x1bcb0 ;  /* 0x0001bcb000027802 */ /* 0x000fe40000000f00 */
[----:B------:R-:W-:Y:S05]  /*1bca0*/  CALL.REL.NOINC `($__internal_83_$__cuda_sm70_shflsync_idx_p) ;  /* 0x00000ae000007944 */ /* 0x000fea0003c00000 */
[----:B------:R-:W-:Y:S01]  /*1bcb0*/  MOV R4, R0 ;  /* 0x0000000000047202 */ /* 0x000fe20000000f00 */
[----:B------:R-:W-:Y:S05]  /*1bcc0*/  BRA `(.L_x_4143) ;  /* 0xffffc00000007947 */ /* 0x000fea000383ffff */
.L_x_4088:
[----:B------:R-:W-:Y:S01]  /*1bcd0*/  IMAD.MOV.U32 R5, RZ, RZ, R17 ;  /* 0x000000ffff057224 */ /* 0x000fe200078e0011 */
[----:B------:R-:W-:Y:S01]  /*1bce0*/  MOV R3, RZ ;  /* 0x000000ff00037202 */ /* 0x000fe20000000f00 */
[----:B------:R-:W-:Y:S01]  /*1bcf0*/  IMAD.MOV.U32 R0, RZ, RZ, 0x1c1f ;  /* 0x00001c1fff007424 */ /* 0x000fe200078e00ff */
[----:B------:R-:W-:Y:S02]  /*1bd00*/  MOV R2, 0x1bd20 ;  /* 0x0001bd2000027802 */ /* 0x000fe40000000f00 */
[----:B-12---:R-:W-:Y:S05]  /*1bd10*/  CALL.REL.NOINC `($__internal_83_$__cuda_sm70_shflsync_idx_p) ;  /* 0x00000a7000007944 */ /* 0x006fea0003c00000 */
[----:B------:R-:W-:Y:S05]  /*1bd20*/  BRA `(.L_x_4144) ;  /* 0xffffbfc000007947 */ /* 0x000fea000383ffff */
.L_x_4091:
[----:B------:R-:W-:Y:S01]  /*1bd30*/  IMAD.MOV.U32 R5, RZ, RZ, R16 ;  /* 0x000000ffff057224 */ /* 0x000fe200078e0010 */
[----:B------:R-:W-:Y:S01]  /*1bd40*/  MOV R3, 0x1 ;  /* 0x0000000100037802 */ /* 0x000fe20000000f00 */
[----:B----4-:R-:W-:Y:S01]  /*1bd50*/  IMAD.MOV.U32 R0, RZ, RZ, 0x1c1f ;  /* 0x00001c1fff007424 */ /* 0x010fe200078e00ff */
[----:B------:R-:W-:-:S02]  /*1bd60*/  MOV R2, 0x1bd80 ;  /* 0x0001bd8000027802 */ /* 0x000fc40000000f00 */
[----:B-123--:R-:W-:Y:S05]  /*1bd70*/  CALL.REL.NOINC `($__internal_83_$__cuda_sm70_shflsync_idx_p) ;  /* 0x00000a1000007944 */ /* 0x00efea0003c00000 */
[----:B------:R-:W-:Y:S01]  /*1bd80*/  IMAD.MOV.U32 R4, RZ, RZ, R0 ;  /* 0x000000ffff047224 */ /* 0x000fe200078e0000 */
[----:B------:R-:W-:Y:S01]  /*1bd90*/  MOV R3, 0x1 ;  /* 0x0000000100037802 */ /* 0x000fe20000000f00 */
[----:B------:R-:W-:Y:S01]  /*1bda0*/  IMAD.MOV.U32 R5, RZ, RZ, R17 ;  /* 0x000000ffff057224 */ /* 0x000fe200078e0011 */
[----:B------:R-:W-:-:S02]  /*1bdb0*/  MOV R0, 0x1c1f ;  /* 0x00001c1f00007802 */ /* 0x000fc40000000f00 */
[----:B------:R-:W-:Y:S02]  /*1bdc0*/  MOV R2, 0x1bde0 ;  /* 0x0001bde000027802 */ /* 0x000fe40000000f00 */
[----:B------:R-:W-:Y:S05]  /*1bdd0*/  CALL.REL.NOINC `($__internal_83_$__cuda_sm70_shflsync_idx_p) ;  /* 0x000009b000007944 */ /* 0x000fea0003c00000 */
[----:B------:R-:W-:Y:S05]  /*1bde0*/  BRA `(.L_x_4145) ;  /* 0xffffcbf000007947 */ /* 0x000fea000383ffff */
.L_x_4095:
[----:B------:R-:W-:Y:S01]  /*1bdf0*/  IMAD.MOV.U32 R5, RZ, RZ, R13 ;  /* 0x000000ffff057224 */ /* 0x000fe200078e000d */
[----:B------:R-:W-:Y:S01]  /*1be00*/  MOV R3, RZ ;  /* 0x000000ff00037202 */ /* 0x000fe20000000f00 */
[----:B------:R-:W-:Y:S01]  /*1be10*/  IMAD.MOV.U32 R0, RZ, RZ, 0x181f ;  /* 0x0000181fff007424 */ /* 0x000fe200078e00ff */
[----:B------:R-:W-:Y:S02]  /*1be20*/  MOV R2, 0x1be40 ;  /* 0x0001be4000027802 */ /* 0x000fe40000000f00 */
[----:B------:R-:W-:Y:S05]  /*1be30*/  CALL.REL.NOINC `($__internal_83_$__cuda_sm70_shflsync_idx_p) ;  /* 0x0000095000007944 */ /* 0x000fea0003c00000 */
[----:B------:R-:W-:Y:S01]  /*1be40*/  MOV R12, R0 ;  /* 0x00000000000c7202 */ /* 0x000fe20000000f00 */
[----:B------:R-:W-:Y:S05]  /*1be50*/  BRA `(.L_x_4146) ;  /* 0xffffdfe000007947 */ /* 0x000fea000383ffff */
.L_x_4096:
[----:B------:R-:W-:Y:S01]  /*1be60*/  IMAD.MOV.U32 R5, RZ, RZ, R16 ;  /* 0x000000ffff057224 */ /* 0x000fe200078e0010 */
[----:B------:R-:W-:Y:S01]  /*1be70*/  MOV R3, RZ ;  /* 0x000000ff00037202 */ /* 0x000fe20000000f00 */
[----:B------:R-:W-:Y:S01]  /*1be80*/  IMAD.MOV.U32 R0, RZ, RZ, 0x181f ;  /* 0x0000181fff007424 */ /* 0x000fe200078e00ff */
[----:B------:R-:W-:Y:S02]  /*1be90*/  MOV R2, 0x1beb0 ;  /* 0x0001beb000027802 */ /* 0x000fe40000000f00 */
[----:B-12---:R-:W-:Y:S05]  /*1bea0*/  CALL.REL.NOINC `($__internal_83_$__cuda_sm70_shflsync_idx_p) ;  /* 0x000008e000007944 */ /* 0x006fea0003c00000 */
[----:B------:R-:W-:Y:S05]  /*1beb0*/  BRA `(.L_x_4147) ;  /* 0xffffdfa000007947 */ /* 0x000fea000383ffff */
.L_x_4099:
[----:B------:R-:W-:Y:S01]  /*1bec0*/  IMAD.MOV.U32 R5, RZ, RZ, R13 ;  /* 0x000000ffff057224 */ /* 0x000fe200078e000d */
[----:B--2---:R-:W-:Y:S01]  /*1bed0*/  MOV R3, 0x1 ;  /* 0x0000000100037802 */ /* 0x004fe20000000f00 */
[----:B----4-:R-:W-:Y:S01]  /*1bee0*/  IMAD.MOV.U32 R0, RZ, RZ, 0x181f ;  /* 0x0000181fff007424 */ /* 0x010fe200078e00ff */
[----:B------:R-:W-:-:S02]  /*1bef0*/  MOV R2, 0x1bf10 ;  /* 0x0001bf1000027802 */ /* 0x000fc40000000f00 */
[----:B-1-3--:R-:W-:Y:S05]  /*1bf00*/  CALL.REL.NOINC `($__internal_83_$__cuda_sm70_shflsync_idx_p) ;  /* 0x0000088000007944 */ /* 0x00afea0003c00000 */
[----:B------:R-:W-:Y:S01]  /*1bf10*/  IMAD.MOV.U32 R12, RZ, RZ, R0 ;  /* 0x000000ffff0c7224 */ /* 0x000fe200078e0000 */
[----:B------:R-:W-:Y:S01]  /*1bf20*/  MOV R3, 0x1 ;  /* 0x0000000100037802 */ /* 0x000fe20000000f00 */
[----:B------:R-:W-:Y:S01]  /*1bf30*/  IMAD.MOV.U32 R5, RZ, RZ, R16 ;  /* 0x000000ffff057224 */ /* 0x000fe200078e0010 */
[----:B------:R-:W-:-:S02]  /*1bf40*/  MOV R0, 0x181f ;  /* 0x0000181f00007802 */ /* 0x000fc40000000f00 */
[----:B------:R-:W-:Y:S02]  /*1bf50*/  MOV R2, 0x1bf70 ;  /* 0x0001bf7000027802 */ /* 0x000fe40000000f00 */
[----:B------:R-:W-:Y:S05]  /*1bf60*/  CALL.REL.NOINC `($__internal_83_$__cuda_sm70_shflsync_idx_p) ;  /* 0x0000082000007944 */ /* 0x000fea0003c00000 */
[----:B------:R-:W-:Y:S05]  /*1bf70*/  BRA `(.L_x_4148) ;  /* 0xffffe0c000007947 */ /* 0x000fea000383ffff */
.L_x_4102:
[----:B------:R-:W-:Y:S01]  /*1bf80*/  IMAD.MOV.U32 R5, RZ, RZ, R13 ;  /* 0x000000ffff057224 */ /* 0x000fe200078e000d */
[----:B-1----:R-:W-:Y:S01]  /*1bf90*/  MOV R3, 0x2 ;  /* 0x0000000200037802 */ /* 0x002fe20000000f00 */
[----:B----4-:R-:W-:Y:S01]  /*1bfa0*/  IMAD.MOV.U32 R0, RZ, RZ, 0x181f ;  /* 0x0000181fff007424 */ /* 0x010fe200078e00ff */
[----:B------:R-:W-:Y:S02]  /*1bfb0*/  MOV R2, 0x1bfd0 ;  /* 0x0001bfd000027802 */ /* 0x000fe40000000f00 */
[----:B--23--:R-:W-:Y:S05]  /*1bfc0*/  CALL.REL.NOINC `($__internal_83_$__cuda_sm70_shflsync_idx_p) ;  /* 0x000007c000007944 */ /* 0x00cfea0003c00000 */
[----:B------:R-:W-:Y:S01]  /*1bfd0*/  MOV R12, R0 ;  /* 0x00000000000c7202 */ /* 0x000fe20000000f00 */
[----:B------:R-:W-:Y:S05]  /*1bfe0*/  BRA `(.L_x_4149) ;  /* 0xffffe1c000007947 */ /* 0x000fea000383ffff */
.L_x_4103:
[----:B------:R-:W-:Y:S01]  /*1bff0*/  IMAD.MOV.U32 R5, RZ, RZ, R16 ;  /* 0x000000ffff057224 */ /* 0x000fe200078e0010 */
[----:B------:R-:W-:Y:S01]  /*1c000*/  MOV R3, 0x2 ;  /* 0x0000000200037802 */ /* 0x000fe20000000f00 */
[----:B----4-:R-:W-:Y:S01]  /*1c010*/  IMAD.MOV.U32 R0, RZ, RZ, 0x181f ;  /* 0x0000181fff007424 */ /* 0x010fe200078e00ff */
[----:B------:R-:W-:Y:S02]  /*1c020*/  MOV R2, 0x1c040 ;  /* 0x0001c04000027802 */ /* 0x000fe40000000f00 */
[----:B-123--:R-:W-:Y:S05]  /*1c030*/  CALL.REL.NOINC `($__internal_83_$__cuda_sm70_shflsync_idx_p) ;  /* 0x0000075000007944 */ /* 0x00efea0003c00000 */
[----:B------:R-:W-:Y:S05]  /*1c040*/  BRA `(.L_x_4150) ;  /* 0xffffe18000007947 */ /* 0x000fea000383ffff */
.L_x_4106:
[----:B------:R-:W-:Y:S01]  /*1c050*/  IMAD.MOV.U32 R5, RZ, RZ, R13 ;  /* 0x000000ffff057224 */ /* 0x000fe200078e000d */
[----:B-1----:R-:W-:Y:S01]  /*1c060*/  MOV R3, 0x3 ;  /* 0x0000000300037802 */ /* 0x002fe20000000f00 */
[----:B------:R-:W-:Y:S01]  /*1c070*/  IMAD.MOV.U32 R0, RZ, RZ, 0x181f ;  /* 0x0000181fff007424 */ /* 0x000fe200078e00ff */
[----:B------:R-:W-:-:S02]  /*1c080*/  MOV R2, 0x1c0a0 ;  /* 0x0001c0a000027802 */ /* 0x000fc40000000f00 */
[----:B--234-:R-:W-:Y:S05]  /*1c090*/  CALL.REL.NOINC `($__internal_83_$__cuda_sm70_shflsync_idx_p) ;  /* 0x000006f000007944 */ /* 0x01cfea0003c00000 */
[----:B------:R-:W-:Y:S01]  /*1c0a0*/  IMAD.MOV.U32 R12, RZ, RZ, R0 ;  /* 0x000000ffff0c7224 */ /* 0x000fe200078e0000 */
[----:B------:R-:W-:Y:S01]  /*1c0b0*/  MOV R3, 0x3 ;  /* 0x0000000300037802 */ /* 0x000fe20000000f00 */
[----:B------:R-:W-:Y:S01]  /*1c0c0*/  IMAD.MOV.U32 R5, RZ, RZ, R16 ;  /* 0x000000ffff057224 */ /* 0x000fe200078e0010 */
[----:B------:R-:W-:-:S02]  /*1c0d0*/  MOV R0, 0x181f ;  /* 0x0000181f00007802 */ /* 0x000fc40000000f00 */
[----:B------:R-:W-:Y:S02]  /*1c0e0*/  MOV R2, 0x1c100 ;  /* 0x0001c10000027802 */ /* 0x000fe40000000f00 */
[----:B------:R-:W-:Y:S05]  /*1c0f0*/  CALL.REL.NOINC `($__internal_83_$__cuda_sm70_shflsync_idx_p) ;  /* 0x0000069000007944 */ /* 0x000fea0003c00000 */
[----:B------:R-:W-:Y:S05]  /*1c100*/  BRA `(.L_x_4151) ;  /* 0xffffe24000007947 */ /* 0x000fea000383ffff */
.L_x_4108:
[----:B------:R-:W-:Y:S01]  /*1c110*/  IMAD.MOV.U32 R5, RZ, RZ, R114 ;  /* 0x000000ffff057224 */ /* 0x000fe200078e0072 */
[----:B------:R-:W-:Y:S01]  /*1c120*/  MOV R3, RZ ;  /* 0x000000ff00037202 */ /* 0x000fe20000000f00 */
[----:B------:R-:W-:Y:S01]  /*1c130*/  IMAD.MOV.U32 R0, RZ, RZ, 0x1f ;  /* 0x0000001fff007424 */ /* 0x000fe200078e00ff */
[----:B------:R-:W-:Y:S02]  /*1c140*/  MOV R2, 0x1c160 ;  /* 0x0001c16000027802 */ /* 0x000fe40000000f00 */
[----:B---3--:R-:W-:Y:S05]  /*1c150*/  CALL.REL.NOINC `($__internal_83_$__cuda_sm70_shflsync_idx_p) ;  /* 0x0000063000007944 */ /* 0x008fea0003c00000 */
[----:B------:R-:W-:Y:S01]  /*1c160*/  MOV R9, R0 ;  /* 0x0000000000097202 */ /* 0x000fe20000000f00 */
[----:B------:R-:W-:Y:S05]  /*1c170*/  BRA `(.L_x_4152) ;  /* 0xffffe40000007947 */ /* 0x000fea000383ffff */
.L_x_4109:
[----:B------:R-:W-:Y:S01]  /*1c180*/  IMAD.MOV.U32 R5, RZ, RZ, R114 ;  /* 0x000000ffff057224 */ /* 0x000fe200078e0072 */
[----:B------:R-:W-:Y:S01]  /*1c190*/  MOV R3, 0x1 ;  /* 0x0000000100037802 */ /* 0x000fe20000000f00 */
[----:B------:R-:W-:Y:S01]  /*1c1a0*/  IMAD.MOV.U32 R0, RZ, RZ, 0x1f ;  /* 0x0000001fff007424 */ /* 0x000fe200078e00ff */
[----:B------:R-:W-:Y:S02]  /*1c1b0*/  MOV R2, 0x1c1d0 ;  /* 0x0001c1d000027802 */ /* 0x000fe40000000f00 */
[----:B-123--:R-:W-:Y:S05]  /*1c1c0*/  CALL.REL.NOINC `($__internal_83_$__cuda_sm70_shflsync_idx_p) ;  /* 0x000005c000007944 */ /* 0x00efea0003c00000 */
[----:B------:R-:W-:Y:S01]  /*1c1d0*/  MOV R8, R0 ;  /* 0x0000000000087202 */ /* 0x000fe20000000f00 */
[----:B------:R-:W-:Y:S05]  /*1c1e0*/  BRA `(.L_x_4153) ;  /* 0xffffe3b000007947 */ /* 0x000fea000383ffff */
.L_x_4110:
[----:B------:R-:W-:Y:S02]  /*1c1f0*/  MOV R2, 0x1 ;  /* 0x0000000100027802 */ /* 0x000fe40000000f00 */
[----:B------:R-:W-:-:S02]  /*1c200*/  MOV R3, 0x1c220 ;  /* 0x0001c22000037802 */ /* 0x000fc40000000f00 */
[----:B-12-4-:R-:W-:Y:S05]  /*1c210*/  CALL.REL.NOINC `($__internal_84_$__cuda_sm70_shflsync_up_p) ;  /* 0x000005c000007944 */ /* 0x016fea0003c00000 */
[----:B------:R-:W-:Y:S05]  /*1c220*/  BRA `(.L_x_4154) ;  /* 0xffffe4a000007947 */ /* 0x000fea000383ffff */
.L_x_4111:
[----:B------:R-:W-:Y:S02]  /*1c230*/  MOV R2, 0x2 ;  /* 0x0000000200027802 */ /* 0x000fe40000000f00 */
[----:B------:R-:W-:-:S02]  /*1c240*/  MOV R3, 0x1c260 ;  /* 0x0001c26000037802 */ /* 0x000fc40000000f00 */
[----:B-12---:R-:W-:Y:S05]  /*1c250*/  CALL.REL.NOINC `($__internal_84_$__cuda_sm70_shflsync_up_p) ;  /* 0x0000058000007944 */ /* 0x006fea0003c00000 */
        /* <DEDUP_REMOVED lines=23> */
.L_x_4115:
[----:B------:R-:W-:Y:S02]  /*1c3d0*/  MOV R2, 0x1 ;  /* 0x0000000100027802 */ /* 0x000fe40000000f00 */
[----:B------:R-:W-:Y:S02]  /*1c3e0*/  MOV R3, 0x1c400 ;  /* 0x0001c40000037802 */ /* 0x000fe40000000f00 */
[----:B------:R-:W-:Y:S05]  /*1c3f0*/  CALL.REL.NOINC `($__internal_84_$__cuda_sm70_shflsync_up_p) ;  /* 0x000003e000007944 */ /* 0x000fea0003c00000 */
[----:B------:R-:W-:Y:S01]  /*1c400*/  MOV R2, R4 ;  /* 0x0000000400027202 */ /* 0x000fe20000000f00 */
[----:B------:R-:W-:Y:S05]  /*1c410*/  BRA `(.L_x_4156) ;  /* 0xffffe51000007947 */ /* 0x000fea000383ffff */
.L_x_4116:
        /* <DEDUP_REMOVED lines=26> */
.L_x_4118:
[----:B------:R-:W-:Y:S02]  /*1c5c0*/  SEL R0, RZ, 0x1, P0 ;  /* 0x00000001ff007807 */ /* 0x000fe40000000000 */
[----:B------:R-:W-:Y:S02]  /*1c5d0*/  MOV R2, 0x1c5f0 ;  /* 0x0001c5f000027802 */ /* 0x000fe40000000f00 */
[----:B---3--:R-:W-:Y:S05]  /*1c5e0*/  CALL.REL.NOINC `($__internal_85_$__cuda_sm70_votesync_ballot) ;  /* 0x0000026000007944 */ /* 0x008fea0003c00000 */
[----:B------:R-:W-:Y:S01]  /*1c5f0*/  MOV R8, R0 ;  /* 0x0000000000087202 */ /* 0x000fe20000000f00 */
[----:B------:R-:W-:Y:S05]  /*1c600*/  BRA `(.L_x_4158) ;  /* 0xffffe4b000007947 */ /* 0x000fea000383ffff */
.L_x_4119:
[----:B------:R-:W-:Y:S01]  /*1c610*/  IMAD.MOV.U32 R5, RZ, RZ, R6 ;  /* 0x000000ffff057224 */ /* 0x000fe200078e0006 */
[----:B--2---:R-:W-:Y:S01]  /*1c620*/  MOV R3, R11 ;  /* 0x0000000b00037202 */ /* 0x004fe20000000f00 */
[----:B------:R-:W-:Y:S01]  /*1c630*/  IMAD.MOV.U32 R0, RZ, RZ, 0x1f ;  /* 0x0000001fff007424 */ /* 0x000fe200078e00ff */
[----:B------:R-:W-:Y:S02]  /*1c640*/  MOV R2, 0x1c660 ;  /* 0x0001c66000027802 */ /* 0x000fe40000000f00 */
[----:B-1-3--:R-:W-:Y:S05]  /*1c650*/  CALL.REL.NOINC `($__internal_83_$__cuda_sm70_shflsync_idx_p) ;  /* 0x0000013000007944 */ /* 0x00afea0003c00000 */
[----:B------:R-:W-:Y:S01]  /*1c660*/  IMAD.MOV.U32 R6, RZ, RZ, R0 ;  /* 0x000000ffff067224 */ /* 0x000fe200078e0000 */
[----:B------:R-:W-:Y:S01]  /*1c670*/  MOV R3, R11 ;  /* 0x0000000b00037202 */ /* 0x000fe20000000f00 */
[----:B------:R-:W-:Y:S01]  /*1c680*/  IMAD.MOV.U32 R5, RZ, RZ, R7 ;  /* 0x000000ffff057224 */ /* 0x000fe200078e0007 */
[----:B------:R-:W-:Y:S02]  /*1c690*/  MOV R0, 0x1f ;  /* 0x0000001f00007802 */ /* 0x000fe40000000f00 */
[----:B------:R-:W-:-:S02]  /*1c6a0*/  MOV R2, 0x1c6c0 ;  /* 0x0001c6c000027802 */ /* 0x000fc40000000f00 */
[----:B------:R-:W-:Y:S05]  /*1c6b0*/  CALL.REL.NOINC `($__internal_83_$__cuda_sm70_shflsync_idx_p) ;  /* 0x000000d000007944 */ /* 0x000fea0003c00000 */
[----:B------:R-:W-:Y:S01]  /*1c6c0*/  MOV R7, R0 ;  /* 0x0000000000077202 */ /* 0x000fe20000000f00 */
[----:B------:R-:W-:Y:S05]  /*1c6d0*/  BRA `(.L_x_4159) ;  /* 0xffffe42000007947 */ /* 0x000fea000383ffff */
.L_x_4122:
[----:B------:R-:W-:Y:S01]  /*1c6e0*/  IMAD.MOV.U32 R5, RZ, RZ, R4 ;  /* 0x000000ffff057224 */ /* 0x000fe200078e0004 */
[----:B------:R-:W-:-:S02]  /*1c6f0*/  MOV R0, 0x1f ;  /* 0x0000001f00007802 */ /* 0x000fc40000000f00 */
[----:B------:R-:W-:Y:S02]  /*1c700*/  MOV R2, 0x1c720 ;  /* 0x0001c72000027802 */ /* 0x000fe40000000f00 */
[----:B-1234-:R-:W-:Y:S05]  /*1c710*/  CALL.REL.NOINC `($__internal_83_$__cuda_sm70_shflsync_idx_p) ;  /* 0x0000007000007944 */ /* 0x01efea0003c00000 */
[----:B------:R-:W-:Y:S01]  /*1c720*/  MOV R12, R0 ;  /* 0x00000000000c7202 */ /* 0x000fe20000000f00 */
[----:B------:R-:W-:Y:S05]  /*1c730*/  BRA `(.L_x_4121) ;  /* 0xffffe42000007947 */ /* 0x000fea000383ffff */
        .weak           $__internal_82_$__cuda_sm70_shflsync_bfly_p
        .type           $__internal_82_$__cuda_sm70_shflsync_bfly_p,@function
        .size           $__internal_82_$__cuda_sm70_shflsync_bfly_p,($__internal_83_$__cuda_sm70_shflsync_idx_p - $__internal_82_$__cuda_sm70_shflsync_bfly_p)
$__internal_82_$__cuda_sm70_shflsync_bfly_p:
[----:B------:R-:W-:Y:S04]  /*1c740*/  WARPSYNC R6 ;  /* 0x0000000600007348 */ /* 0x000fe80003800000 */
[----:B------:R1:W2:Y:S02]  /*1c750*/  SHFL.BFLY PT, R5, R2, R5, R7 ;  /* 0x0c00000502057389 */ /* 0x0002a400000e0007 */
[----:B-1----:R-:W-:Y:S02]  /*1c760*/  MOV R2, R3 ;  /* 0x0000000300027202 */ /* 0x002fe40000000f00 */
[----:B------:R-:W-:-:S04]  /*1c770*/  MOV R3, 0x0 ;  /* 0x0000000000037802 */ /* 0x000fc80000000f00 */
[----:B--2---:R-:W-:Y:S05]  /*1c780*/  RET.REL.NODEC R2 `(_ZN7cutlass13device_kernelIN5flash19enable_sm80_to_sm89INS1_16FlashAttnFwdSm80INS1_25CollectiveMainloopFwdSm80ILi8ELi1ELb0EN4cute5tupleIJNS5_1CILi128EEENS7_ILi48EEENS7_ILi256EEEEEELi256ENS_6half_tEfNS_4arch4Sm80ELb0ELb0ELb0ELb1ELb0ELb1ELb1ELb1EEENS1_21CollectiveEpilogueFwdINS6_IJS8_SA_S9_EEENS6_IJNS7_ILi1EEESI_SI_EEESC_SE_Li256ELb1ELb1ELb1ELb0EEENS1_36VarlenDynamicPersistentTileSchedulerILi128ELi48ELi256ELi256ELb1ELb1ELb0ELb0ELb1ELb1EEEEEEEEEvNT_6ParamsE) ;  /* 0xfffe387002007950 */ /* 0x004fea0003c3ffff */
        .weak           $__internal_83_$__cuda_sm70_shflsync_idx_p
        .type           $__internal_83_$__cuda_sm70_shflsync_idx_p,@function
        .size           $__internal_83_$__cuda_sm70_shflsync_idx_p,($__internal_84_$__cuda_sm70_shflsync_up_p - $__internal_83_$__cuda_sm70_shflsync_idx_p)
$__internal_83_$__cuda_sm70_shflsync_idx_p:
[----:B------:R-:W-:-:S04]  /*1c790*/  MOV R115, 0xffffffff ;  /* 0xffffffff00737802 */ /* 0x000fc80000000f00 */
[----:B------:R-:W-:Y:S04]  /*1c7a0*/  WARPSYNC R115 ;  /* 0x0000007300007348 */ /* 0x000fe80003800000 */
[----:B------:R1:W2:Y:S02]  /*1c7b0*/  SHFL.IDX PT, R0, R5, R3, R0 ;  /* 0x0000000305007389 */ /* 0x0002a400000e0000 */
[----:B-1----:R-:W-:-:S04]  /*1c7c0*/  MOV R3, 0x0 ;  /* 0x0000000000037802 */ /* 0x002fc80000000f00 */
[----:B--2---:R-:W-:Y:S05]  /*1c7d0*/  RET.REL.NODEC R2 `(_ZN7cutlass13device_kernelIN5flash19enable_sm80_to_sm89INS1_16FlashAttnFwdSm80INS1_25CollectiveMainloopFwdSm80ILi8ELi1ELb0EN4cute5tupleIJNS5_1CILi128EEENS7_ILi48EEENS7_ILi256EEEEEELi256ENS_6half_tEfNS_4arch4Sm80ELb0ELb0ELb0ELb1ELb0ELb1ELb1ELb1EEENS1_21CollectiveEpilogueFwdINS6_IJS8_SA_S9_EEENS6_IJNS7_ILi1EEESI_SI_EEESC_SE_Li256ELb1ELb1ELb1ELb0EEENS1_36VarlenDynamicPersistentTileSchedulerILi128ELi48ELi256ELi256ELb1ELb1ELb0ELb0ELb1ELb1EEEEEEEEEvNT_6ParamsE) ;  /* 0xfffe382002007950 */ /* 0x004fea0003c3ffff */
        .weak           $__internal_84_$__cuda_sm70_shflsync_up_p
        .type           $__internal_84_$__cuda_sm70_shflsync_up_p,@function
        .size           $__internal_84_$__cuda_sm70_shflsync_up_p,($__internal_85_$__cuda_sm70_votesync_ballot - $__internal_84_$__cuda_sm70_shflsync_up_p)
$__internal_84_$__cuda_sm70_shflsync_up_p:
[----:B------:R-:W-:Y:S02]  /*1c7e0*/  IMAD.MOV.U32 R4, RZ, RZ, RZ ;  /* 0x000000ffff047224 */ /* 0x000fe400078e00ff */
[----:B------:R-:W-:-:S04]  /*1c7f0*/  IMAD.MOV.U32 R10, RZ, RZ, -0x1 ;  /* 0xffffffffff0a7424 */ /* 0x000fc800078e00ff */
[----:B------:R-:W-:Y:S04]  /*1c800*/  WARPSYNC R10 ;  /* 0x0000000a00007348 */ /* 0x000fe80003800000 */
[----:B------:R1:W2:Y:S02]  /*1c810*/  SHFL.UP PT, R4, R0, R2, R4 ;  /* 0x0400000200047389 */ /* 0x0002a400000e0004 */
[----:B-1----:R-:W-:Y:S02]  /*1c820*/  MOV R2, R3 ;  /* 0x0000000300027202 */ /* 0x002fe40000000f00 */
[----:B------:R-:W-:-:S04]  /*1c830*/  MOV R3, 0x0 ;  /* 0x0000000000037802 */ /* 0x000fc80000000f00 */
[----:B--2---:R-:W-:Y:S05]  /*1c840*/  RET.REL.NODEC R2 `(_ZN7cutlass13device_kernelIN5flash19enable_sm80_to_sm89INS1_16FlashAttnFwdSm80INS1_25CollectiveMainloopFwdSm80ILi8ELi1ELb0EN4cute5tupleIJNS5_1CILi128EEENS7_ILi48EEENS7_ILi256EEEEEELi256ENS_6half_tEfNS_4arch4Sm80ELb0ELb0ELb0ELb1ELb0ELb1ELb1ELb1EEENS1_21CollectiveEpilogueFwdINS6_IJS8_SA_S9_EEENS6_IJNS7_ILi1EEESI_SI_EEESC_SE_Li256ELb1ELb1ELb1ELb0EEENS1_36VarlenDynamicPersistentTileSchedulerILi128ELi48ELi256ELi256ELb1ELb1ELb0ELb0ELb1ELb1EEEEEEEEEvNT_6ParamsE) ;  /* 0xfffe37b002007950 */ /* 0x004fea0003c3ffff */
        .weak           $__internal_85_$__cuda_sm70_votesync_ballot
        .type           $__internal_85_$__cuda_sm70_votesync_ballot,@function
        .size           $__internal_85_$__cuda_sm70_votesync_ballot,(.L_x_5253 - $__internal_85_$__cuda_sm70_votesync_ballot)
$__internal_85_$__cuda_sm70_votesync_ballot:
[----:B------:R-:W-:Y:S01]  /*1c850*/  ISETP.NE.U32.AND P0, PT, R0, 0x1, PT ;  /* 0x000000010000780c */ /* 0x000fe20003f05070 */
[----:B------:R-:W-:-:S04]  /*1c860*/  IMAD.MOV.U32 R3, RZ, RZ, -0x1 ;  /* 0xffffffffff037424 */ /* 0x000fc800078e00ff */
[----:B------:R-:W-:Y:S08]  /*1c870*/  WARPSYNC R3 ;  /* 0x0000000300007348 */ /* 0x000ff00003800000 */
[----:B------:R-:W-:-:S04]  /*1c880*/  VOTE.ANY R0, PT, !P0 ;  /* 0x0000000000007806 */ /* 0x000fc800040e0100 */
[----:B------:R-:W-:Y:S01]  /*1c890*/  LOP3.LUT R0, R0, R3, RZ, 0xc0, !PT ;  /* 0x0000000300007212 */ /* 0x000fe200078ec0ff */
[----:B------:R-:W-:-:S04]  /*1c8a0*/  IMAD.MOV.U32 R3, RZ, RZ, 0x0 ;  /* 0x00000000ff037424 */ /* 0x000fc800078e00ff */
[----:B------:R-:W-:Y:S05]  /*1c8b0*/  RET.REL.NODEC R2 `(_ZN7cutlass13device_kernelIN5flash19enable_sm80_to_sm89INS1_16FlashAttnFwdSm80INS1_25CollectiveMainloopFwdSm80ILi8ELi1ELb0EN4cute5tupleIJNS5_1CILi128EEENS7_ILi48EEENS7_ILi256EEEEEELi256ENS_6half_tEfNS_4arch4Sm80ELb0ELb0ELb0ELb1ELb0ELb1ELb1ELb1EEENS1_21CollectiveEpilogueFwdINS6_IJS8_SA_S9_EEENS6_IJNS7_ILi1EEESI_SI_EEESC_SE_Li256ELb1ELb1ELb1ELb0EEENS1_36VarlenDynamicPersistentTileSchedulerILi128ELi48ELi256ELi256ELb1ELb1ELb0ELb0ELb1ELb1EEEEEEEEEvNT_6ParamsE) ;  /* 0xfffe374002007950 */ /* 0x000fea0003c3ffff */
.L_x_4160:
        /* <DEDUP_REMOVED lines=12> */
.L_x_5253:


//--------------------- .text._ZN7cutlass13device_kernelIN5flash19enable_sm80_to_sm89INS1_16FlashAttnFwdSm80INS1_25CollectiveMainloopFwdSm80ILi8ELi1ELb0EN4cute5tupleIJNS5_1CILi128EEENS7_ILi64EEENS7_ILi256EEEEEELi256ENS_6half_tEfNS_4arch4Sm80ELb0ELb1ELb0ELb0ELb0ELb0ELb1ELb1EEENS1_21CollectiveEpilogueFwdINS6_IJS8_SA_S9_EEENS6_IJNS7_ILi1EEESI_SI_EEESC_SE_Li256ELb0ELb1ELb1ELb0EEENS1_19SingleTileSchedulerILb0ELb1ELb1ELi128EEEEEEEEEvNT_6ParamsE --------------------------
	.section	.text._ZN7cutlass13device_kernelIN5flash19enable_sm80_to_sm89INS1_16FlashAttnFwdSm80INS1_25CollectiveMainloopFwdSm80ILi8ELi1ELb0EN4cute5tupleIJNS5_1CILi128EEENS7_ILi64EEENS7_ILi256EEEEEELi256ENS_6half_tEfNS_4arch4Sm80ELb0ELb1ELb0ELb0ELb0ELb0ELb1ELb1EEENS1_21CollectiveEpilogueFwdINS6_IJS8_SA_S9_EEENS6_IJNS7_ILi1EEESI_SI_EEESC_SE_Li256ELb0ELb1ELb1ELb0EEENS1_19SingleTileSchedulerILb0ELb1ELb1ELi128EEEEEEEEEvNT_6ParamsE,"ax",@progbits
	.sectioninfo	@"SHI_REGISTERS=255"
	.align	128
.text._ZN7cutlass13device_kernelIN5flash19enable_sm80_to_sm89INS1_16FlashAttnFwdSm80INS1_25CollectiveMainloopFwdSm80ILi8ELi1ELb0EN4cute5tupleIJNS5_1CILi128EEENS7_ILi64EEENS7_ILi256EEEEEELi256ENS_6half_tEfNS_4arch4Sm80ELb0ELb1ELb0ELb0ELb0ELb0ELb1ELb1EEENS1_21CollectiveEpilogueFwdINS6_IJS8_SA_S9_EEENS6_IJNS7_ILi1EEESI_SI_EEESC_SE_Li256ELb0ELb1ELb1ELb0EEENS1_19SingleTileSchedulerILb0ELb1ELb1ELi128EEEEEEEEEvNT_6ParamsE:
        .type           _ZN7cutlass13device_kernelIN5flash19enable_sm80_to_sm89INS1_16FlashAttnFwdSm80INS1_25CollectiveMainloopFwdSm80ILi8ELi1ELb0EN4cute5tupleIJNS5_1CILi128EEENS7_ILi64EEENS7_ILi256EEEEEELi256ENS_6half_tEfNS_4arch4Sm80ELb0ELb1ELb0ELb0ELb0ELb0ELb1ELb1EEENS1_21CollectiveEpilogueFwdINS6_IJS8_SA_S9_EEENS6_IJNS7_ILi1EEESI_SI_EEESC_SE_Li256ELb0ELb1ELb1ELb0EEENS1_19SingleTileSchedulerILb0ELb1ELb1ELi128EEEEEEEEEvNT_6ParamsE,@function
        .size           _ZN7cutlass13device_kernelIN5flash19enable_sm80_to_sm89INS1_16FlashAttnFwdSm80INS1_25CollectiveMainloopFwdSm80ILi8ELi1ELb0EN4cute5tupleIJNS5_1CILi128EEENS7_ILi64EEENS7_ILi256EEEEEELi256ENS_6half_tEfNS_4arch4Sm80ELb0ELb1ELb0ELb0ELb0ELb0ELb1ELb1EEENS1_21CollectiveEpilogueFwdINS6_IJS8_SA_S9_EEENS6_IJNS7_ILi1EEESI_SI_EEESC_SE_Li256ELb0ELb1ELb1ELb0EEENS1_19SingleTileSchedulerILb0ELb1ELb1ELi128EEEEEEEEEvNT_6ParamsE,(.L_x_5258 - _ZN7cutlass13device_kernelIN5flash19enable_sm80_to_sm89INS1_16FlashAttnFwdSm80INS1_25CollectiveMainloopFwdSm80ILi8ELi1ELb0EN4cute5tupleIJNS5_1CILi128EEENS7_ILi64EEENS7_ILi256EEEEEELi256ENS_6half_tEfNS_4arch4Sm80ELb0ELb1ELb0ELb0ELb0ELb0ELb1ELb1EEENS1_21CollectiveEpilogueFwdINS6_IJS8_SA_S9_EEENS6_IJNS7_ILi1EEESI_SI_EEESC_SE_Li256ELb0ELb1ELb1ELb0EEENS1_19SingleTileSchedulerILb0ELb1ELb1ELi128EEEEEEEEEvNT_6ParamsE)
        .other          _ZN7cutlass13device_kernelIN5flash19enable_sm80_to_sm89INS1_16FlashAttnFwdSm80INS1_25CollectiveMainloopFwdSm80ILi8ELi1ELb0EN4cute5tupleIJNS5_1CILi128EEENS7_ILi64EEENS7_ILi256EEEEEELi256ENS_6half_tEfNS_4arch4Sm80ELb0ELb1ELb0ELb0ELb0ELb0ELb1ELb1EEENS1_21CollectiveEpilogueFwdINS6_IJS8_SA_S9_EEENS6_IJNS7_ILi1EEESI_SI_EEESC_SE_Li256ELb0ELb1ELb1ELb0EEENS1_19SingleTileSchedulerILb0ELb1ELb1ELi128EEEEEEEEEvNT_6ParamsE,@"STO_CUDA_ENTRY STV_DEFAULT"
_ZN7cutlass13device_kernelIN5flash19enable_sm80_to_sm89INS1_16FlashAttnFwdSm80INS1_25CollectiveMainloopFwdSm80ILi8ELi1ELb0EN4cute5tupleIJNS5_1CILi128EEENS7_ILi64EEENS7_ILi256EEEEEELi256ENS_6half_tEfNS_4arch4Sm80ELb0ELb1ELb0ELb0ELb0ELb0ELb1ELb1EEENS1_21CollectiveEpilogueFwdINS6_IJS8_SA_S9_EEENS6_IJNS7_ILi1EEESI_SI_EEESC_SE_Li256ELb0ELb1ELb1ELb0EEENS1_19SingleTileSchedulerILb0ELb1ELb1ELi128EEEEEEEEEvNT_6ParamsE:
        /* <DEDUP_REMOVED lines=18> */
.L_x_4161:
[----:B---3--:R-:W-:Y:S02]  /*0120*/  ULDC.64 UR4, c[0x0][0x550] ;  /* 0x0001540000047ab9 */ /* 0x008fe40000000a00 */
[----:B------:R-:W-:Y:S02]  /*0130*/  UISETP.NE.AND UP0, UPT, UR4, 0x1, UPT ;  /* 0x000000010400788c */ /* 0x000fe4000bf05270 */
[----:B------:R-:W-:-:S02]  /*0140*/  UIMAD.WIDE.U32 UR8, UR6, UR5, URZ ;  /* 0x00000005060872a5 */ /* 0x000fc4000f8e003f */
[----:B------:R-:W-:Y:S02]  /*0150*/  ULDC UR4, c[0x0][0x558] ;  /* 0x0001560000047ab9 */ /* 0x000fe40000000800 */
[----:B------:R-:W-:-:S05]  /*0160*/  UMOV UR10, UR6 ;  /* 0x00000006000a7c82 */ /* 0x000fca0008000000 */
[----:B------:R-:W-:-:S03]  /*0170*/  @UP0 USHF.R.U32.HI UR10, URZ, UR4, UR9 ;  /* 0x000000043f0a0299 */ /* 0x000fc60008011609 */
.L_x_4162:
        /* <DEDUP_REMOVED lines=35> */
.L_x_4164:
[----:B------:R-:W-:Y:S02]  /*03b0*/  ULDC UR4, c[0x0][0x32c] ;  /* 0x0000cb0000047ab9 */ /* 0x000fe40000000800 */
[----:B------:R-:W-:-:S03]  /*03c0*/  UISETP.NE.AND UP0, UPT, UR11, UR4, UPT ;  /* 0x000000040b00728c */ /* 0x000fc6000bf05270 */
[----:B------:R-:W-:Y:S02]  /*03d0*/  ULDC.64 UR4, c[0x0][0x330] ;  /* 0x0000cc0000047ab9 */ /* 0x000fe40000000a00 */
[----:B------:R-:W-:-:S06]  /*03e0*/  UIMAD.WIDE.U32 UR14, UR7, UR4, URZ ;  /* 0x00000004070e72a5 */ /* 0x000fcc000f8e003f */
[----:B------:R-:W-:Y:S02]  /*03f0*/  @UP0 USHF.R.U32.HI UR7, URZ, UR5, UR15 ;  /* 0x000000053f070299 */ /* 0x000fe4000801160f */
.L_x_4165:
[----:B------:R-:W-:Y:S02]  /*0400*/  ULDC UR4, c[0x0][0x32c] ;  /* 0x0000cb0000047ab9 */ /* 0x000fe40000000800 */
[----:B------:R-:W-:-:S04]  /*0410*/  UIMAD UR4, UR7, UR4, UR4 ;  /* 0x00000004070472a4 */ /* 0x000fc8000f8e0204 */
[----:B------:R-:W-:-:S04]  /*0420*/  UISETP.LT.AND UP0, UPT, UR6, UR4, UPT ;  /* 0x000000040600728c */ /* 0x000fc8000bf01270 */
[----:B------:R-:W-:-:S03]  /*0430*/  USEL UR6, UR6, UR4, UP0 ;  /* 0x0000000406067287 */ /* 0x000fc60008000000 */
.L_x_4163:
        /* <DEDUP_REMOVED lines=34> */
.L_x_4167:
[----:B------:R-:W-:-:S04]  /*0660*/  MOV R3, c[0x0][0x32c] ;  /* 0x0000cb0000037a02 */ /* 0x000fc80000000f00 */
[----:B------:R-:W-:-:S13]  /*0670*/  ISETP.NE.AND P0, PT, R3, 0x1, PT ;  /* 0x000000010300780c */ /* 0x000fda0003f05270 */
[----:B------:R-:W-:-:S05]  /*0680*/  @P0 IMAD.HI.U32 R3, R0, c[0x0][0x330], RZ ;  /* 0x0000cc0000030a27 */ /* 0x000fca00078e00ff */
[----:B------:R-:W-:-:S05]  /*0690*/  @P0 SHF.R.U32.HI R0, RZ, c[0x0][0x334], R3 ;  /* 0x0000cd00ff000a19 */ /* 0x000fca0000011603 */
.L_x_4168:
[----:B------:R-:W-:-:S05]  /*06a0*/  IMAD R0, R0, c[0x0][0x32c], RZ ;  /* 0x0000cb0000007a24 */ /* 0x000fca00078e02ff */
[----:B------:R-:W-:-:S04]  /*06b0*/  IMNMX R2, R2, R0, !PT ;  /* 0x0000000002027217 */ /* 0x000fc80007800200 */
.L_x_4166:
        /* <DEDUP_REMOVED lines=42> */
.L_x_4169:
        /* <DEDUP_REMOVED lines=113> */
[C---:B------:R-:W-:Y:S02]  /*1070*/  IMAD R4, R28.reuse, 0x20, R22 ;  /* 0x000000201c047824 */ /* 0x040fe400078e0216 */
[----:B------:R-:W-:Y:S02]  /*1080*/  IMAD.IADD R3, R3, 0x1, R5 ;  /* 0x0000000103037824 */ /* 0x000fe400078e0205 */
[----:B------:R-:W-:Y:S01]  /*1090*/  IMAD.SHL.U32 R10, R28, 0x8, RZ ;  /* 0x000000081c0a7824 */ /* 0x000fe200078e00ff */
        /* <DEDUP_REMOVED lines=54> */
[C---:B------:R-:W-:Y:S01]  /*1400*/  IMAD.WIDE.U32 R4, R22.reuse, c[0x0][0x1e0], R10 ;  /* 0x0000780016047a25 */ /* 0x040fe200078e000a */
        /* <DEDUP_REMOVED lines=97> */
.L_x_4172:
[----:B--2---:R-:W-:Y:S05]  /*1a20*/  BSYNC B0 ;  /* 0x0000000000007941 */ /* 0x004fea0003800000 */
.L_x_4171:
        /* <DEDUP_REMOVED lines=32> */
.L_x_4174:
[----:B------:R-:W-:Y:S05]  /*1c30*/  BSYNC B0 ;  /* 0x0000000000007941 */ /* 0x000fea0003800000 */
.L_x_4173:
        /* <DEDUP_REMOVED lines=37> */
.L_x_4176:
[----:B------:R-:W-:Y:S05]  /*1e90*/  BSYNC B0 ;  /* 0x0000000000007941 */ /* 0x000fea0003800000 */
.L_x_4175:
        /* <DEDUP_REMOVED lines=28> */
[----:B------:R-:W-:Y:S01]  /*2060*/  @P6 LEA.HI.X R9, R6, c[0x0][0x1cc], R0, 0x1, P0 ;  /* 0x0000730006096a11 */ /* 0x000fe200000f0c00 */
[----:B------:R-:W-:Y:S01]  /*2070*/  IMAD.SHL.U32 R13, R22, 0x8, RZ ;  /* 0x00000008160d7824 */ /* 0x000fe200078e00ff */
[----:B------:R-:W-:Y:S01]  /*2080*/  @P5 IADD3 R7, P0, R103, R6, RZ ;  /* 0x0000000667075210 */ /* 0x000fe20007f1e0ff */
[----:B------:R-:W-:Y:S01]  /*2090*/  IMAD R3, R96, c[0x0][0x20c], R3 ;  /* 0x0000830060037a24 */ /* 0x000fe200078e0203 */
[----:B------:R-:W-:Y:S01]  /*20a0*/  P2R R19, PR, RZ, 0x8 ;  /* 0x00000008ff137803 */ /* 0x000fe20000000000 */
[----:B------:R-:W-:-:S02]  /*20b0*/  ULDC UR6, c[0x0][0x324] ;  /* 0x0000c90000067ab9 */ /* 0x000fc40000000800 */
        /* <DEDUP_REMOVED lines=65> */
[----:B-1----:R-:W-:Y:S01]  /*24d0*/  LDSM.16.M88.4 R24, [R196+0x8100] ;  /* 0x00810000c418783b */ /* 0x002fe20000000200 */
        /* <DEDUP_REMOVED lines=10> */
[----:B------:R-:W1:Y:S04]  /*2580*/  LDSM.16.M88.4 R12, [R203+0x10100] ;  /* 0x01010000cb0c783b */ /* 0x000e680000000200 */
        /* <DEDUP_REMOVED lines=17> */
[C---:B-1----:R-:W-:Y:S08]  /*26a0*/  HMMA.16816.F32 R40, R12.reuse, R24, RZ ;  /* 0x000000180c28723c */ /* 0x042ff000000018ff */
[----:B------:R-:W-:Y:S02]  /*26b0*/  HMMA.16816.F32 R32, R12, R26, RZ ;  /* 0x0000001a0c20723c */ /* 0x000fe400000018ff */
[----:B------:R3:W-:Y:S01]  /*26c0*/  LDGSTS.E.BYPASS.LTC128B.128 [R225+0x6100], [R6.64+0x180], !P3 ;  /* 0x0610018006e17fae */ /* 0x0007e2000d901d4c */
[----:B------:R-:W-:-:S05]  /*26d0*/  ISETP.LT.OR P3, PT, R3, 0x21, P4 ;  /* 0x000000210300780c */ /* 0x000fca0002761670 */
[C---:B------:R-:W-:Y:S08]  /*26e0*/  HMMA.16816.F32 R28, R12.reuse, R20, RZ ;  /* 0x000000140c1c723c */ /* 0x040ff000000018ff */
[----:B------:R1:W-:Y:S01]  /*26f0*/  LDGSTS.E.BYPASS.LTC128B.128 [R225+0x1100], [R16.64], !P3 ;  /* 0x0110000010e17fae */ /* 0x0003e2000d901d4c */
[----:B------:R-:W-:Y:S01]  /*2700*/  ISETP.NE.AND P3, PT, R19, RZ, PT ;  /* 0x000000ff1300720c */ /* 0x000fe20003f65270 */
[----:B------:R-:W-:Y:S02]  /*2710*/  HMMA.16816.F32 R24, R12, R22, RZ ;  /* 0x000000160c18723c */ /* 0x000fe400000018ff */
[----:B------:R1:W-:Y:S01]  /*2720*/  LDGSTS.E.BYPASS.LTC128B.128 [R225+0x3100], [R16.64+0x80], !P6 ;  /* 0x0310008010e17fae */ /* 0x0003e2000f101d4c */
[----:B------:R-:W-:-:S03]  /*2730*/  ISETP.GT.AND P6, PT, R96, R233, PT ;  /* 0x000000e96000720c */ /* 0x000fc60003fc4270 */
[----:B------:R1:W-:Y:S01]  /*2740*/  LDGSTS.E.BYPASS.LTC128B.128 [R225+0x5100], [R16.64+0x100], !P5 ;  /* 0x0510010010e17fae */ /* 0x0003e2000e901d4c */
[----:B------:R-:W-:Y:S01]  /*2750*/  PLOP3.LUT P5, PT, PT, PT, UP2, 0x80, 0x0 ;  /* 0x000000000000781c */ /* 0x000fe20003faf028 */
[----:B------:R-:W-:Y:S02]  /*2760*/  HMMA.16816.F32 R20, R12, R36, RZ ;  /* 0x000000240c14723c */ /* 0x000fe400000018ff */
[----:B------:R1:W-:Y:S01]  /*2770*/  LDGSTS.E.BYPASS.LTC128B.128 [R225+0x7100], [R16.64+0x180], !P0 ;  /* 0x0710018010e17fae */ /* 0x0003e2000c101d4c */
[----:B---3--:R-:W-:-:S03]  /*2780*/  LEA.HI R7, R100, R156, RZ, 0x2 ;  /* 0x0000009c64077211 */ /* 0x008fc600078f10ff */
[----:B------:R-:W-:Y:S02]  /*2790*/  LDSM.16.M88.4 R76, [R202+0x8100] ;  /* 0x00810000ca4c783b */ /* 0x000fe40000000200 */
[C---:B------:R-:W-:Y:S01]  /*27a0*/  HMMA.16816.F32 R52, R12.reuse, R38, RZ ;  /* 0x000000260c34723c */ /* 0x040fe200000018ff */
[----:B------:R-:W-:Y:S01]  /*27b0*/  @P6 IADD3 R0, R185, -0x2, RZ ;  /* 0xfffffffeb9006810 */ /* 0x000fe20007ffe0ff */
[----:B------:R-:W-:Y:S03]  /*27c0*/  LDSM.16.M88.4 R72, [R202+0x9900] ;  /* 0x00990000ca48783b */ /* 0x000fe60000000200 */
[----:B------:R-:W-:Y:S01]  /*27d0*/  @P6 SHF.R.S32.HI R6, RZ, 0x1f, R0 ;  /* 0x0000001fff066819 */ /* 0x000fe20000011400 */
[----:B------:R-:W-:Y:S01]  /*27e0*/  LDSM.16.M88.4 R88, [R201+0x1000] ;  /* 0x00100000c958783b */ /* 0x000fe20000000200 */
[----:B------:R-:W-:Y:S01]  /*27f0*/  @P6 IMAD R3, R101, R0, RZ ;  /* 0x0000000065036224 */ /* 0x000fe200078e02ff */
[----:B------:R-:W-:Y:S02]  /*2800*/  HMMA.16816.F32 R36, R12, R48, RZ ;  /* 0x000000300c24723c */ /* 0x000fe400000018ff */
[----:B------:R-:W-:Y:S01]  /*2810*/  LDSM.16.M88.4 R84, [R196+0xa100] ;  /* 0x00a10000c454783b */ /* 0x000fe20000000200 */
[----:B------:R-:W-:-:S03]  /*2820*/  @P6 IMAD R3, R6, R102, R3 ;  /* 0x0000006606036224 */ /* 0x000fc600078e0203 */
[----:B------:R-:W-:Y:S02]  /*2830*/  LDSM.16.M88.4 R80, [R196+0xa900] ;  /* 0x00a90000c450783b */ /* 0x000fe40000000200 */
[----:B------:R-:W-:Y:S02]  /*2840*/  HMMA.16816.F32 R56, R12, R50, RZ ;  /* 0x000000320c38723c */ /* 0x000fe400000018ff */
[----:B------:R-:W-:Y:S04]  /*2850*/  LDSM.16.M88.4 R92, [R196+0xe100] ;  /* 0x00e10000c45c783b */ /* 0x000fe80000000200 */
[----:B-1----:R-:W1:Y:S02]  /*2860*/  LDSM.16.M88.4 R16, [R206+0x10100] ;  /* 0x01010000ce10783b */ /* 0x002e640000000200 */
[C---:B--2---:R-:W-:Y:S02]  /*2870*/  HMMA.16816.F32 R12, R8.reuse, R44, R40 ;  /* 0x0000002c080c723c */ /* 0x044fe40000001828 */
[----:B------:R-:W0:Y:S06]  /*2880*/  LDGDEPBAR ;  /* 0x00000000000079af */ /* 0x000e2c0000000000 */
[C---:B------:R-:W-:Y:S01]  /*2890*/  HMMA.16816.F32 R48, R8.reuse, R46, R32 ;  /* 0x0000002e0830723c */ /* 0x040fe20000001820 */
[----:B------:R-:W2:Y:S07]  /*28a0*/  LDSM.16.M88.4 R32, [R202+0x8900] ;  /* 0x00890000ca20783b */ /* 0x000eae0000000200 */
[C---:B------:R-:W-:Y:S01]  /*28b0*/  HMMA.16816.F32 R44, R8.reuse, R60, R28 ;  /* 0x0000003c082c723c */ /* 0x040fe2000000181c */
[----:B------:R-:W3:Y:S07]  /*28c0*/  LDSM.16.M88.4 R28, [R202+0x9100] ;  /* 0x00910000ca1c783b */ /* 0x000eee0000000200 */
[C---:B------:R-:W-:Y:S08]  /*28d0*/  HMMA.16816.F32 R40, R8.reuse, R62, R24 ;  /* 0x0000003e0828723c */ /* 0x040ff00000001818 */
[C---:B------:R-:W-:Y:S08]  /*28e0*/  HMMA.16816.F32 R24, R8.reuse, R64, R20 ;  /* 0x000000400818723c */ /* 0x040ff00000001814 */
[C---:B------:R-:W-:Y:S08]  /*28f0*/  HMMA.16816.F32 R20, R8.reuse, R66, R52 ;  /* 0x000000420814723c */ /* 0x040ff00000001834 */
[C---:B------:R-:W-:Y:S08]  /*2900*/  HMMA.16816.F32 R36, R8.reuse, R68, R36 ;  /* 0x000000440824723c */ /* 0x040ff00000001824 */
[----:B------:R-:W-:Y:S01]  /*2910*/  HMMA.16816.F32 R64, R8, R70, R56 ;  /* 0x000000460840723c */ /* 0x000fe20000001838 */
[----:B------:R-:W-:Y:S04]  /*2920*/  LDSM.16.M88.4 R68, [R201] ;  /* 0x00000000c944783b */ /* 0x000fe80000000200 */
[----:B------:R-:W-:Y:S03]  /*2930*/  LDSM.16.M88.4 R8, [R203+0x14100] ;  /* 0x01410000cb08783b */ /* 0x000fe60000000200 */
[C---:B-1----:R-:W-:Y:S01]  /*2940*/  HMMA.16816.F32 R60, R16.reuse, R76, R12 ;  /* 0x0000004c103c723c */ /* 0x042fe2000000180c */
[----:B------:R-:W1:Y:S07]  /*2950*/  LDSM.16.M88.4 R12, [R205+0x10100] ;  /* 0x01010000cd0c783b */ /* 0x000e6e0000000200 */
[C---:B------:R-:W-:Y:S01]  /*2960*/  HMMA.16816.F32 R56, R16.reuse, R78, R48 ;  /* 0x0000004e1038723c */ /* 0x040fe20000001830 */
[----:B------:R-:W4:Y:S07]  /*2970*/  LDSM.16.M88.4 R76, [R201+0x800] ;  /* 0x00080000c94c783b */ /* 0x000f2e0000000200 */
[C---:B--2---:R-:W-:Y:S08]  /*2980*/  HMMA.16816.F32 R48, R16.reuse, R32, R44 ;  /* 0x000000201030723c */ /* 0x044ff0000000182c */
[C---:B------:R-:W-:Y:S08]  /*2990*/  HMMA.16816.F32 R52, R16.reuse, R34, R40 ;  /* 0x000000221034723c */ /* 0x040ff00000001828 */
[C---:B------:R-:W-:Y:S01]  /*29a0*/  HMMA.16816.F32 R32, R16.reuse, R72, R36 ;  /* 0x000000481020723c */ /* 0x040fe20000001824 */
[----:B------:R-:W2:Y:S07]  /*29b0*/  LDSM.16.M88.4 R36, [R201+0x1800] ;  /* 0x00180000c924783b */ /* 0x000eae0000000200 */
[C---:B---3--:R-:W-:Y:S08]  /*29c0*/  HMMA.16816.F32 R44, R16.reuse, R28, R24 ;  /* 0x0000001c102c723c */ /* 0x048ff00000001818 */
[C---:B------:R-:W-:Y:S08]  /*29d0*/  HMMA.16816.F32 R24, R16.reuse, R30, R20 ;  /* 0x0000001e1018723c */ /* 0x040ff00000001814 */
[----:B------:R-:W-:Y:S01]  /*29e0*/  HMMA.16816.F32 R20, R16, R74, R64 ;  /* 0x0000004a1014723c */ /* 0x000fe20000001840 */
[----:B------:R-:W3:Y:S04]  /*29f0*/  LDSM.16.M88.4 R72, [R196+0xb100] ;  /* 0x00b10000c448783b */ /* 0x000ee80000000200 */
[----:B------:R-:W5:Y:S03]  /*2a00*/  LDSM.16.M88.4 R64, [R196+0xb900] ;  /* 0x00b90000c440783b */ /* 0x000f660000000200 */
[C---:B-1----:R-:W-:Y:S01]  /*2a10*/  HMMA.16816.F32 R28, R12.reuse, R68, R60 ;  /* 0x000000440c1c723c */ /* 0x042fe2000000183c */
[----:B------:R-:W-:Y:S04]  /*2a20*/  LDSM.16.M88.4 R16, [R204+0x14100] ;  /* 0x01410000cc10783b */ /* 0x000fe80000000200 */
[----:B------:R-:W-:Y:S03]  /*2a30*/  LDSM.16.M88.4 R60, [R207+0x3000] ;  /* 0x00300000cf3c783b */ /* 0x000fe60000000200 */
[C---:B------:R-:W-:Y:S08]  /*2a40*/  HMMA.16816.F32 R40, R12.reuse, R70, R56 ;  /* 0x000000460c28723c */ /* 0x040ff00000001838 */
[C---:B----4-:R-:W-:Y:S08]  /*2a50*/  HMMA.16816.F32 R48, R12.reuse, R76, R48 ;  /* 0x0000004c0c30723c */ /* 0x050ff00000001830 */
[C---:B------:R-:W-:Y:S01]  /*2a60*/  HMMA.16816.F32 R52, R12.reuse, R78, R52 ;  /* 0x0000004e0c34723c */ /* 0x040fe20000001834 */
[----:B------:R-:W1:Y:S07]  /*2a70*/  LDSM.16.M88.4 R76, [R207+0x2000] ;  /* 0x00200000cf4c783b */ /* 0x000e6e0000000200 */
[C---:B------:R-:W-:Y:S08]  /*2a80*/  HMMA.16816.F32 R56, R12.reuse, R88, R44 ;  /* 0x000000580c38723c */ /* 0x040ff0000000182c */
[C---:B------:R-:W-:Y:S01]  /*2a90*/  HMMA.16816.F32 R68, R12.reuse, R90, R24 ;  /* 0x0000005a0c44723c */ /* 0x040fe20000001818 */
[----:B------:R-:W-:Y:S07]  /*2aa0*/  LDSM.16.M88.4 R88, [R202+0xb900] ;  /* 0x00b90000ca58783b */ /* 0x000fee0000000200 */
[C---:B--2---:R-:W-:Y:S01]  /*2ab0*/  HMMA.16816.F32 R44, R12.reuse, R36, R32 ;  /* 0x000000240c2c723c */ /* 0x044fe20000001820 */
[----:B------:R-:W2:Y:S07]  /*2ac0*/  LDSM.16.M88.4 R32, [R207+0x2800] ;  /* 0x00280000cf20783b */ /* 0x000eae0000000200 */
[----:B------:R-:W-:Y:S08]  /*2ad0*/  HMMA.16816.F32 R20, R12, R38, R20 ;  /* 0x000000260c14723c */ /* 0x000ff00000001814 */
[C---:B------:R-:W-:Y:S08]  /*2ae0*/  HMMA.16816.F32 R12, R8.reuse, R84, R28 ;  /* 0x00000054080c723c */ /* 0x040ff0000000181c */
[C---:B------:R-:W-:Y:S01]  /*2af0*/  HMMA.16816.F32 R28, R8.reuse, R86, R40 ;  /* 0x00000056081c723c */ /* 0x040fe20000001828 */
[----:B------:R-:W4:Y:S07]  /*2b00*/  LDSM.16.M88.4 R84, [R207+0x3800] ;  /* 0x00380000cf54783b */ /* 0x000f2e0000000200 */
[C---:B------:R-:W-:Y:S08]  /*2b10*/  HMMA.16816.F32 R24, R8.reuse, R80, R48 ;  /* 0x000000500818723c */ /* 0x040ff00000001830 */
[C---:B------:R-:W-:Y:S01]  /*2b20*/  HMMA.16816.F32 R40, R8.reuse, R82, R52 ;  /* 0x000000520828723c */ /* 0x040fe20000001834 */
[----:B------:R-:W-:Y:S04]  /*2b30*/  LDSM.16.M88.4 R52, [R202+0xa100] ;  /* 0x00a10000ca34783b */ /* 0x000fe80000000200 */
[----:B------:R-:W-:Y:S03]  /*2b40*/  LDSM.16.M88.4 R80, [R202+0xb100] ;  /* 0x00b10000ca50783b */ /* 0x000fe60000000200 */
[C---:B---3--:R-:W-:Y:S08]  /*2b50*/  HMMA.16816.F32 R56, R8.reuse, R72, R56 ;  /* 0x000000480838723c */ /* 0x048ff00000001838 */
[C---:B------:R-:W-:Y:S08]  /*2b60*/  HMMA.16816.F32 R68, R8.reuse, R74, R68 ;  /* 0x0000004a0844723c */ /* 0x040ff00000001844 */
[----:B-----5:R-:W-:Y:S08]  /*2b70*/  HMMA.16816.F32 R72, R8, R64, R44 ;  /* 0x000000400848723c */ /* 0x020ff0000000182c */
[C---:B-1----:R-:W-:Y:S01]  /*2b80*/  HMMA.16816.F32 R48, R16.reuse, R76, R12 ;  /* 0x0000004c1030723c */ /* 0x042fe2000000180c */
[----:B------:R-:W1:Y:S07]  /*2b90*/  LDSM.16.M88.4 R12, [R206+0x14100] ;  /* 0x01410000ce0c783b */ /* 0x000e6e0000000200 */
[----:B------:R-:W-:Y:S01]  /*2ba0*/  HMMA.16816.F32 R44, R16, R78, R28 ;  /* 0x0000004e102c723c */ /* 0x000fe2000000181c */
[----:B------:R-:W3:Y:S07]  /*2bb0*/  LDSM.16.M88.4 R76, [R202+0xa900] ;  /* 0x00a90000ca4c783b */ /* 0x000eee0000000200 */
[----:B------:R-:W-:Y:S01]  /*2bc0*/  HMMA.16816.F32 R64, R8, R66, R20 ;  /* 0x000000420840723c */ /* 0x000fe20000001814 */
[----:B------:R-:W-:Y:S07]  /*2bd0*/  LDSM.16.M88.4 R8, [R205+0x14100] ;  /* 0x01410000cd08783b */ /* 0x000fee0000000200 */
[C---:B--2---:R-:W-:Y:S08]  /*2be0*/  HMMA.16816.F32 R36, R16.reuse, R32, R24 ;  /* 0x000000201024723c */ /* 0x044ff00000001818 */
[C---:B------:R-:W-:Y:S01]  /*2bf0*/  HMMA.16816.F32 R32, R16.reuse, R34, R40 ;  /* 0x000000221020723c */ /* 0x040fe20000001828 */
[----:B------:R-:W-:Y:S07]  /*2c00*/  LDSM.16.M88.4 R40, [R201+0x3000] ;  /* 0x00300000c928783b */ /* 0x000fee0000000200 */
[C---:B------:R-:W-:Y:S08]  /*2c10*/  HMMA.16816.F32 R28, R16.reuse, R60, R56 ;  /* 0x0000003c101c723c */ /* 0x040ff00000001838 */
[C---:B------:R-:W-:Y:S01]  /*2c20*/  HMMA.16816.F32 R24, R16.reuse, R62, R68 ;  /* 0x0000003e1018723c */ /* 0x040fe20000001844 */
[----:B------:R-:W-:Y:S04]  /*2c30*/  LDSM.16.M88.4 R60, [R201+0x2000] ;  /* 0x00200000c93c783b */ /* 0x000fe80000000200 */
[----:B------:R-:W-:Y:S03]  /*2c40*/  LDSM.16.M88.4 R68, [R196+0xc100] ;  /* 0x00c10000c444783b */ /* 0x000fe60000000200 */
[C---:B----4-:R-:W-:Y:S01]  /*2c50*/  HMMA.16816.F32 R20, R16.reuse, R84, R72 ;  /* 0x000000541014723c */ /* 0x050fe20000001848 */
[----:B------:R-:W2:Y:S07]  /*2c60*/  LDSM.16.M88.4 R72, [R201+0x2800] ;  /* 0x00280000c948783b */ /* 0x000eae0000000200 */
[----:B------:R-:W-:Y:S01]  /*2c70*/  HMMA.16816.F32 R64, R16, R86, R64 ;  /* 0x000000561040723c */ /* 0x000fe20000001840 */
[----:B------:R-:W-:Y:S07]  /*2c80*/  LDSM.16.M88.4 R84, [R196+0xd100] ;  /* 0x00d10000c454783b */ /* 0x000fee0000000200 */
[C---:B-1----:R-:W-:Y:S08]  /*2c90*/  HMMA.16816.F32 R16, R12.reuse, R52, R48 ;  /* 0x000000340c10723c */ /* 0x042ff00000001830 */
[C---:B---3--:R-:W-:Y:S01]  /*2ca0*/  HMMA.16816.F32 R48, R12.reuse, R78, R32 ;  /* 0x0000004e0c30723c */ /* 0x048fe20000001820 */
[----:B------:R-:W1:Y:S07]  /*2cb0*/  LDSM.16.M88.4 R32, [R201+0x3800] ;  /* 0x00380000c920783b */ /* 0x000e6e0000000200 */
[C---:B------:R-:W-:Y:S08]  /*2cc0*/  HMMA.16816.F32 R56, R12.reuse, R54, R44 ;  /* 0x000000360c38723c */ /* 0x040ff0000000182c */
[C---:B------:R-:W-:Y:S08]  /*2cd0*/  HMMA.16816.F32 R52, R12.reuse, R76, R36 ;  /* 0x0000004c0c34723c */ /* 0x040ff00000001824 */
[C---:B------:R-:W-:Y:S08]  /*2ce0*/  HMMA.16816.F32 R44, R12.reuse, R80, R28 ;  /* 0x000000500c2c723c */ /* 0x040ff0000000181c */
[C---:B------:R-:W-:Y:S01]  /*2cf0*/  HMMA.16816.F32 R36, R12.reuse, R82, R24 ;  /* 0x000000520c24723c */ /* 0x040fe20000001818 */
[----:B------:R-:W-:Y:S07]  /*2d00*/  LDSM.16.M88.4 R80, [R196+0xc900] ;  /* 0x00c90000c450783b */ /* 0x000fee0000000200 */
[C---:B------:R-:W-:Y:S01]  /*2d10*/  HMMA.16816.F32 R28, R12.reuse, R88, R20 ;  /* 0x000000580c1c723c */ /* 0x040fe20000001814 */
[----:B------:R-:W3:Y:S07]  /*2d20*/  LDSM.16.M88.4 R20, [R203+0x18100] ;  /* 0x01810000cb14783b */ /* 0x000eee0000000200 */
[----:B------:R-:W-:Y:S01]  /*2d30*/  HMMA.16816.F32 R24, R12, R90, R64 ;  /* 0x0000005a0c18723c */ /* 0x000fe20000001840 */
[----:B------:R-:W4:Y:S07]  /*2d40*/  LDSM.16.M88.4 R88, [R196+0xd900] ;  /* 0x00d90000c458783b */ /* 0x000f2e0000000200 */
[C---:B--2---:R-:W-:Y:S08]  /*2d50*/  HMMA.16816.F32 R76, R8.reuse, R74, R48 ;  /* 0x0000004a084c723c */ /* 0x044ff00000001830 */
[C---:B------:R-:W-:Y:S08]  /*2d60*/  HMMA.16816.F32 R16, R8.reuse, R60, R16 ;  /* 0x0000003c0810723c */ /* 0x040ff00000001810 */
[C---:B------:R-:W-:Y:S08]  /*2d70*/  HMMA.16816.F32 R12, R8.reuse, R62, R56 ;  /* 0x0000003e080c723c */ /* 0x040ff00000001838 */
[C---:B------:R-:W-:Y:S01]  /*2d80*/  HMMA.16816.F32 R60, R8.reuse, R72, R52 ;  /* 0x00000048083c723c */ /* 0x040fe20000001834 */
[----:B------:R-:W-:Y:S07]  /*2d90*/  LDSM.16.M88.4 R72, [R207+0x5000] ;  /* 0x00500000cf48783b */ /* 0x000fee0000000200 */
[C---:B------:R-:W-:Y:S08]  /*2da0*/  HMMA.16816.F32 R64, R8.reuse, R40, R44 ;  /* 0x000000280840723c */ /* 0x040ff0000000182c */
[C---:B------:R-:W-:Y:S01]  /*2db0*/  HMMA.16816.F32 R56, R8.reuse, R42, R36 ;  /* 0x0000002a0838723c */ /* 0x040fe20000001824 */
[----:B------:R-:W-:Y:S04]  /*2dc0*/  LDSM.16.M88.4 R40, [R207+0x4000] ;  /* 0x00400000cf28783b */ /* 0x000fe80000000200 */
[----:B------:R-:W-:Y:S03]  /*2dd0*/  LDSM.16.M88.4 R36, [R207+0x4800] ;  /* 0x00480000cf24783b */ /* 0x000fe60000000200 */
[C---:B-1----:R-:W-:Y:S08]  /*2de0*/  HMMA.16816.F32 R52, R8.reuse, R32, R28 ;  /* 0x000000200834723c */ /* 0x042ff0000000181c */
[----:B------:R-:W-:Y:S01]  /*2df0*/  HMMA.16816.F32 R48, R8, R34, R24 ;  /* 0x000000220830723c */ /* 0x000fe20000001818 */
[----:B------:R-:W1:Y:S07]  /*2e00*/  LDSM.16.M88.4 R8, [R204+0x18100] ;  /* 0x01810000cc08783b */ /* 0x000e6e0000000200 */
[C---:B---3--:R-:W-:Y:S01]  /*2e10*/  HMMA.16816.F32 R24, R20.reuse, R82, R76 ;  /* 0x000000521418723c */ /* 0x048fe2000000184c */
[----:B------:R-:W2:Y:S07]  /*2e20*/  LDSM.16.M88.4 R76, [R207+0x5800] ;  /* 0x00580000cf4c783b */ /* 0x000eae0000000200 */
[C---:B------:R-:W-:Y:S01]  /*2e30*/  HMMA.16816.F32 R44, R20.reuse, R68, R16 ;  /* 0x00000044142c723c */ /* 0x040fe20000001810 */
[----:B------:R-:W-:Y:S07]  /*2e40*/  LDSM.16.M88.4 R16, [R206+0x18100] ;  /* 0x01810000ce10783b */ /* 0x000fee0000000200 */
[C---:B------:R-:W-:Y:S01]  /*2e50*/  HMMA.16816.F32 R28, R20.reuse, R80, R60 ;  /* 0x00000050141c723c */ /* 0x040fe2000000183c */
[----:B------:R-:W3:Y:S07]  /*2e60*/  LDSM.16.M88.4 R80, [R202+0xc100] ;  /* 0x00c10000ca50783b */ /* 0x000eee0000000200 */
[C---:B------:R-:W-:Y:S08]  /*2e70*/  HMMA.16816.F32 R32, R20.reuse, R70, R12 ;  /* 0x000000461420723c */ /* 0x040ff0000000180c */
[C---:B------:R-:W-:Y:S08]  /*2e80*/  HMMA.16816.F32 R12, R20.reuse, R84, R64 ;  /* 0x00000054140c723c */ /* 0x040ff00000001840 */
[C---:B------:R-:W-:Y:S01]  /*2e90*/  HMMA.16816.F32 R56, R20.reuse, R86, R56 ;  /* 0x000000561438723c */ /* 0x040fe20000001838 */
[----:B------:R-:W5:Y:S07]  /*2ea0*/  LDSM.16.M88.4 R84, [R202+0xc900] ;  /* 0x00c90000ca54783b */ /* 0x000f6e0000000200 */
[C---:B----4-:R-:W-:Y:S08]  /*2eb0*/  HMMA.16816.F32 R52, R20.reuse, R88, R52 ;  /* 0x000000581434723c */ /* 0x050ff00000001834 */
[----:B------:R-:W-:Y:S01]  /*2ec0*/  HMMA.16816.F32 R20, R20, R90, R48 ;  /* 0x0000005a1414723c */ /* 0x000fe20000001830 */
[----:B------:R-:W4:Y:S07]  /*2ed0*/  LDSM.16.M88.4 R88, [R202+0xd100] ;  /* 0x00d10000ca58783b */ /* 0x000f2e0000000200 */
[C---:B-1----:R-:W-:Y:S08]  /*2ee0*/  HMMA.16816.F32 R68, R8.reuse, R40, R44 ;  /* 0x000000280844723c */ /* 0x042ff0000000182c */
[C---:B------:R-:W-:Y:S08]  /*2ef0*/  HMMA.16816.F32 R60, R8.reuse, R36, R28 ;  /* 0x00000024083c723c */ /* 0x040ff0000000181c */
[C---:B------:R-:W-:Y:S01]  /*2f00*/  HMMA.16816.F32 R64, R8.reuse, R42, R32 ;  /* 0x0000002a0840723c */ /* 0x040fe20000001820 */
[----:B------:R-:W-:Y:S07]  /*2f10*/  LDSM.16.M88.4 R40, [R201+0x4000] ;  /* 0x00400000c928783b */ /* 0x000fee0000000200 */
[C---:B------:R-:W-:Y:S01]  /*2f20*/  HMMA.16816.F32 R48, R8.reuse, R38, R24 ;  /* 0x000000260830723c */ /* 0x040fe20000001818 */
[----:B------:R-:W1:Y:S07]  /*2f30*/  LDSM.16.M88.4 R36, [R202+0xd900] ;  /* 0x00d90000ca24783b */ /* 0x000e6e0000000200 */
[C---:B------:R-:W-:Y:S01]  /*2f40*/  HMMA.16816.F32 R32, R8.reuse, R72, R12 ;  /* 0x000000480820723c */ /* 0x040fe2000000180c */
[----:B------:R-:W1:Y:S07]  /*2f50*/  LDSM.16.M88.4 R12, [R205+0x18100] ;  /* 0x01810000cd0c783b */ /* 0x000e6e0000000200 */
[C---:B--2---:R-:W-:Y:S08]  /*2f60*/  HMMA.16816.F32 R44, R8.reuse, R76, R52 ;  /* 0x0000004c082c723c */ /* 0x044ff00000001834 */
[C---:B------:R-:W-:Y:S01]  /*2f70*/  HMMA.16816.F32 R24, R8.reuse, R78, R20 ;  /* 0x0000004e0818723c */ /* 0x040fe20000001814 */
[----:B------:R-:W2:Y:S07]  /*2f80*/  LDSM.16.M88.4 R76, [R201+0x4800] ;  /* 0x00480000c94c783b */ /* 0x000eae0000000200 */
[----:B------:R-:W-:Y:S01]  /*2f90*/  HMMA.16816.F32 R28, R8, R74, R56 ;  /* 0x0000004a081c723c */ /* 0x000fe20000001838 */
[----:B------:R-:W-:Y:S07]  /*2fa0*/  LDSM.16.M88.4 R8, [R203+0x1c100] ;  /* 0x01c10000cb08783b */ /* 0x000fee0000000200 */
[C---:B---3--:R-:W-:Y:S08]  /*2fb0*/  HMMA.16816.F32 R20, R16.reuse, R80, R68 ;  /* 0x000000501014723c */ /* 0x048ff00000001844 */
[C---:B-----5:R-:W-:Y:S08]  /*2fc0*/  HMMA.16816.F32 R56, R16.reuse, R84, R60 ;  /* 0x000000541038723c */ /* 0x060ff0000000183c */
[C---:B------:R-:W-:Y:S01]  /*2fd0*/  HMMA.16816.F32 R52, R16.reuse, R82, R64 ;  /* 0x000000521034723c */ /* 0x040fe20000001840 */
[----:B------:R-:W3:Y:S07]  /*2fe0*/  LDSM.16.M88.4 R80, [R201+0x5000] ;  /* 0x00500000c950783b */ /* 0x000eee0000000200 */
[C---:B------:R-:W-:Y:S01]  /*2ff0*/  HMMA.16816.F32 R60, R16.reuse, R86, R48 ;  /* 0x00000056103c723c */ /* 0x040fe20000001830 */
[----:B------:R-:W5:Y:S07]  /*3000*/  LDSM.16.M88.4 R84, [R201+0x5800] ;  /* 0x00580000c954783b */ /* 0x000f6e0000000200 */
[C---:B----4-:R-:W-:Y:S08]  /*3010*/  HMMA.16816.F32 R72, R16.reuse, R88, R32 ;  /* 0x000000581048723c */ /* 0x050ff00000001820 */
[C---:B------:R-:W-:Y:S01]  /*3020*/  HMMA.16816.F32 R68, R16.reuse, R90, R28 ;  /* 0x0000005a1044723c */ /* 0x040fe2000000181c */
[----:B------:R-:W-:Y:S07]  /*3030*/  LDSM.16.M88.4 R88, [R207+0x6000] ;  /* 0x00600000cf58783b */ /* 0x000fee0000000200 */
[C---:B-1----:R-:W-:Y:S01]  /*3040*/  HMMA.16816.F32 R64, R16.reuse, R36, R44 ;  /* 0x000000241040723c */ /* 0x042fe2000000182c */
[----:B------:R-:W-:Y:S07]  /*3050*/  LDSM.16.M88.4 R44, [R196+0xf100] ;  /* 0x00f10000c42c783b */ /* 0x000fee0000000200 */
[----:B------:R-:W-:Y:S01]  /*3060*/  HMMA.16816.F32 R48, R16, R38, R24 ;  /* 0x000000261030723c */ /* 0x000fe20000001818 */
[----:B------:R-:W1:Y:S04]  /*3070*/  LDSM.16.M88.4 R36, [R196+0xe900] ;  /* 0x00e90000c424783b */ /* 0x000e680000000200 */
[----:B------:R-:W-:Y:S03]  /*3080*/  LDSM.16.M88.4 R16, [R204+0x1c100] ;  /* 0x01c10000cc10783b */ /* 0x000fe60000000200 */
[C---:B------:R-:W-:Y:S08]  /*3090*/  HMMA.16816.F32 R32, R12.reuse, R40, R20 ;  /* 0x000000280c20723c */ /* 0x040ff00000001814 */
[C---:B------:R-:W-:Y:S08]  /*30a0*/  HMMA.16816.F32 R28, R12.reuse, R42, R52 ;  /* 0x0000002a0c1c723c */ /* 0x040ff00000001834 */
[C---:B--2---:R-:W-:Y:S08]  /*30b0*/  HMMA.16816.F32 R24, R12.reuse, R76, R56 ;  /* 0x0000004c0c18723c */ /* 0x044ff00000001838 */
[C---:B------:R-:W-:Y:S01]  /*30c0*/  HMMA.16816.F32 R20, R12.reuse, R78, R60 ;  /* 0x0000004e0c14723c */ /* 0x040fe2000000183c */
[----:B------:R-:W2:Y:S07]  /*30d0*/  LDSM.16.M88.4 R76, [R196+0xf900] ;  /* 0x00f90000c44c783b */ /* 0x000eae0000000200 */
[C---:B---3--:R-:W-:Y:S01]  /*30e0*/  HMMA.16816.F32 R40, R12.reuse, R80, R72 ;  /* 0x000000500c28723c */ /* 0x048fe20000001848 */
[----:B------:R-:W-:Y:S07]  /*30f0*/  LDSM.16.M88.4 R72, [R202+0xf100] ;  /* 0x00f10000ca48783b */ /* 0x000fee0000000200 */
[C---:B------:R-:W-:Y:S01]  /*3100*/  HMMA.16816.F32 R52, R12.reuse, R82, R68 ;  /* 0x000000520c34723c */ /* 0x040fe20000001844 */
[----:B------:R-:W3:Y:S07]  /*3110*/  LDSM.16.M88.4 R80, [R207+0x6800] ;  /* 0x00680000cf50783b */ /* 0x000eee0000000200 */
[C---:B-----5:R-:W-:Y:S01]  /*3120*/  HMMA.16816.F32 R56, R12.reuse, R84, R64 ;  /* 0x000000540c38723c */ /* 0x060fe20000001840 */
[----:B------:R-:W-:Y:S07]  /*3130*/  LDSM.16.M88.4 R64, [R202+0xe900] ;  /* 0x00e90000ca40783b */ /* 0x000fee0000000200 */
[----:B------:R-:W-:Y:S01]  /*3140*/  HMMA.16816.F32 R48, R12, R86, R48 ;  /* 0x000000560c30723c */ /* 0x000fe20000001830 */
[----:B------:R-:W-:Y:S07]  /*3150*/  LDSM.16.M88.4 R84, [R207+0x7000] ;  /* 0x00700000cf54783b */ /* 0x000fee0000000200 */
[C---:B------:R-:W-:Y:S08]  /*3160*/  HMMA.16816.F32 R32, R8.reuse, R92, R32 ;  /* 0x0000005c0820723c */ /* 0x040ff00000001820 */
[C---:B------:R-:W-:Y:S01]  /*3170*/  HMMA.16816.F32 R60, R8.reuse, R94, R28 ;  /* 0x0000005e083c723c */ /* 0x040fe2000000181c */
[----:B------:R-:W4:Y:S07]  /*3180*/  LDSM.16.M88.4 R92, [R207+0x7800] ;  /* 0x00780000cf5c783b */ /* 0x000f2e0000000200 */
[C---:B-1----:R-:W-:Y:S08]  /*3190*/  HMMA.16816.F32 R68, R8.reuse, R36, R24 ;  /* 0x000000240844723c */ /* 0x042ff00000001818 */
[C---:B------:R-:W-:Y:S08]  /*31a0*/  HMMA.16816.F32 R28, R8.reuse, R38, R20 ;  /* 0x00000026081c723c */ /* 0x040ff00000001814 */
[C---:B------:R-:W-:Y:S08]  /*31b0*/  HMMA.16816.F32 R24, R8.reuse, R44, R40 ;  /* 0x0000002c0818723c */ /* 0x040ff00000001828 */
[C---:B------:R-:W-:Y:S01]  /*31c0*/  HMMA.16816.F32 R20, R8.reuse, R46, R52 ;  /* 0x0000002e0814723c */ /* 0x040fe20000001834 */
[----:B------:R-:W-:Y:S07]  /*31d0*/  LDSM.16.M88.4 R44, [R202+0xe100] ;  /* 0x00e10000ca2c783b */ /* 0x000fee0000000200 */
[C---:B--2---:R-:W-:Y:S08]  /*31e0*/  HMMA.16816.F32 R12, R8.reuse, R76, R56 ;  /* 0x0000004c080c723c */ /* 0x044ff00000001838 */
[----:B------:R-:W-:Y:S01]  /*31f0*/  HMMA.16816.F32 R36, R8, R78, R48 ;  /* 0x0000004e0824723c */ /* 0x000fe20000001830 */
[----:B------:R-:W1:Y:S04]  /*3200*/  LDSM.16.M88.4 R8, [R206+0x1c100] ;  /* 0x01c10000ce08783b */ /* 0x000e680000000200 */
[----:B------:R-:W2:Y:S03]  /*3210*/  LDSM.16.M88.4 R76, [R202+0xf900] ;  /* 0x00f90000ca4c783b */ /* 0x000ea60000000200 */
[C---:B------:R-:W-:Y:S08]  /*3220*/  HMMA.16816.F32 R40, R16.reuse, R88, R32 ;  /* 0x000000581028723c */ /* 0x040ff00000001820 */
[C---:B------:R-:W-:Y:S08]  /*3230*/  HMMA.16816.F32 R52, R16.reuse, R90, R60 ;  /* 0x0000005a1034723c */ /* 0x040ff0000000183c */
[C---:B---3--:R-:W-:Y:S08]  /*3240*/  HMMA.16816.F32 R56, R16.reuse, R82, R28 ;  /* 0x000000521038723c */ /* 0x048ff0000000181c */
[C---:B------:R-:W-:Y:S01]  /*3250*/  HMMA.16816.F32 R60, R16.reuse, R80, R68 ;  /* 0x00000050103c723c */ /* 0x040fe20000001844 */
[----:B------:R-:W-:Y:S04]  /*3260*/  LDSM.16.M88.4 R68, [R201+0x6000] ;  /* 0x00600000c944783b */ /* 0x000fe80000000200 */
[----:B------:R-:W-:Y:S03]  /*3270*/  LDSM.16.M88.4 R80, [R201+0x6800] ;  /* 0x00680000c950783b */ /* 0x000fe60000000200 */
[C---:B----4-:R-:W-:Y:S01]  /*3280*/  HMMA.16816.F32 R28, R16.reuse, R92, R12 ;  /* 0x0000005c101c723c */ /* 0x050fe2000000180c */
[----:B------:R-:W3:Y:S07]  /*3290*/  LDSM.16.M88.4 R12, [R205+0x1c100] ;  /* 0x01c10000cd0c783b */ /* 0x000eee0000000200 */
[C---:B------:R-:W-:Y:S08]  /*32a0*/  HMMA.16816.F32 R32, R16.reuse, R86, R20 ;  /* 0x000000561020723c */ /* 0x040ff00000001814 */
[C---:B------:R-:W-:Y:S08]  /*32b0*/  HMMA.16816.F32 R48, R16.reuse, R84, R24 ;  /* 0x000000541030723c */ /* 0x040ff00000001818 */
[----:B------:R-:W-:Y:S08]  /*32c0*/  HMMA.16816.F32 R20, R16, R94, R36 ;  /* 0x0000005e1014723c */ /* 0x000ff00000001824 */
[C---:B-1----:R-:W-:Y:S08]  /*32d0*/  HMMA.16816.F32 R16, R8.reuse, R44, R40 ;  /* 0x0000002c0810723c */ /* 0x042ff00000001828 */
[C---:B--2---:R-:W-:Y:S08]  /*32e0*/  HMMA.16816.F32 R40, R8.reuse, R76, R28 ;  /* 0x0000004c0828723c */ /* 0x044ff0000000181c */
[C---:B------:R-:W-:Y:S08]  /*32f0*/  HMMA.16816.F32 R24, R8.reuse, R46, R52 ;  /* 0x0000002e0818723c */ /* 0x040ff00000001834 */
[C---:B------:R-:W-:Y:S08]  /*3300*/  HMMA.16816.F32 R36, R8.reuse, R64, R60 ;  /* 0x000000400824723c */ /* 0x040ff0000000183c */
[C---:B------:R-:W-:Y:S08]  /*3310*/  HMMA.16816.F32 R56, R8.reuse, R66, R56 ;  /* 0x000000420838723c */ /* 0x040ff00000001838 */
[C---:B------:R-:W-:Y:S08]  /*3320*/  HMMA.16816.F32 R48, R8.reuse, R72, R48 ;  /* 0x000000480830723c */ /* 0x040ff00000001830 */
[C---:B------:R-:W-:Y:S08]  /*3330*/  HMMA.16816.F32 R32, R8.reuse, R74, R32 ;  /* 0x0000004a0820723c */ /* 0x040ff00000001820 */
[----:B------:R-:W-:Y:S01]  /*3340*/  HMMA.16816.F32 R28, R8, R78, R20 ;  /* 0x0000004e081c723c */ /* 0x000fe20000001814 */
[----:B------:R-:W-:Y:S06]  /*3350*/  LDSM.16.M88.4 R20, [R201+0x7000] ;  /* 0x00700000c914783b */ /* 0x000fec0000000200 */
[----:B------:R-:W-:Y:S01]  /*3360*/  @P6 IMAD.WIDE.U32 R8, R0, R102, R106 ;  /* 0x0000006600086225 */ /* 0x000fe200078e006a */
[----:B------:R-:W-:Y:S01]  /*3370*/  LOP3.LUT R0, R99, 0xffffffe0, RZ, 0xc0, !PT ;  /* 0xffffffe063007812 */ /* 0x000fe200078ec0ff */
[----:B---3--:R-:W-:Y:S01]  /*3380*/  HMMA.16816.F32 R44, R12, R68, R16 ;  /* 0x000000440c2c723c */ /* 0x008fe20000001810 */
[----:B------:R-:W-:Y:S01]  /*3390*/  LOP3.LUT R10, R7, 0xfffffffc, RZ, 0xc0, !PT ;  /* 0xfffffffc070a7812 */ /* 0x000fe200078ec0ff */
[----:B------:R-:W1:Y:S01]  /*33a0*/  LDSM.16.M88.4 R16, [R201+0x7800] ;  /* 0x00780000c910783b */ /* 0x000e620000000200 */
[----:B------:R-:W-:Y:S01]  /*33b0*/  SHF.R.S32.HI R11, RZ, 0x1f, R98 ;  /* 0x0000001fff0b7819 */ /* 0x000fe20000011462 */
[----:B------:R-:W-:Y:S01]  /*33c0*/  IMAD.IADD R0, R156, 0x1, -R0 ;  /* 0x000000019c007824 */ /* 0x000fe200078e0a00 */
[----:B------:R-:W-:Y:S01]  /*33d0*/  @P6 LEA R6, P0, R8, c[0x0][0x1c8], 0x1 ;  /* 0x0000720008066a11 */ /* 0x000fe200078008ff */
[----:B------:R-:W-:Y:S01]  /*33e0*/  @P6 IMAD.IADD R7, R9, 0x1, R3 ;  /* 0x0000000109076824 */ /* 0x000fe200078e0203 */
[----:B------:R-:W-:Y:S01]  /*33f0*/  LEA.HI R3, R11, R98, RZ, 0x3 ;  /* 0x000000620b037211 */ /* 0x000fe200078f18ff */
[----:B------:R-:W-:Y:S01]  /*3400*/  IMAD.IADD R9, R156, 0x1, -R10 ;  /* 0x000000019c097824 */ /* 0x000fe200078e0a0a */
[----:B------:R-:W-:Y:S01]  /*3410*/  SHF.R.S32.HI R11, RZ, 0x1f, R0 ;  /* 0x0000001fff0b7819 */ /* 0x000fe20000011400 */
[----:B------:R-:W-:-:S04]  /*3420*/  DEPBAR.LE SB0, 0x0 ;  /* 0x000080000000791a */ /* 0x000fc80000000000 */
[----:B------:R-:W-:Y:S01]  /*3430*/  @P6 LEA.HI.X R7, R8, c[0x0][0x1cc], R7, 0x1, P0 ;  /* 0x0000730008076a11 */ /* 0x000fe200000f0c07 */
[----:B------:R-:W-:Y:S01]  /*3440*/  BAR.SYNC.DEFER_BLOCKING 0x0 ;  /* 0x0000000000007b1d */ /* 0x000fe20000010000 */
[----:B------:R-:W-:Y:S01]  /*3450*/  LOP3.LUT R10, R3, 0xffffff8, RZ, 0xc0, !PT ;  /* 0x0ffffff8030a7812 */ /* 0x000fe200078ec0ff */
[C---:B------:R-:W-:Y:S01]  /*3460*/  HMMA.16816.F32 R36, R12.reuse, R80, R36 ;  /* 0x000000500c24723c */ /* 0x040fe20000001824 */
[----:B------:R-:W-:Y:S02]  /*3470*/  LEA.HI R8, R9, R9, RZ, 0x1 ;  /* 0x0000000909087211 */ /* 0x000fe400078f08ff */
[----:B------:R-:W-:Y:S01]  /*3480*/  LEA.HI R3, R11, R0, RZ, 0x2 ;  /* 0x000000000b037211 */ /* 0x000fe200078f10ff */
[----:B------:R-:W-:Y:S01]  /*3490*/  IMAD.IADD R11, R98, 0x1, -R10 ;  /* 0x00000001620b7824 */ /* 0x000fe200078e0a0a */
[----:B------:R-:W-:Y:S02]  /*34a0*/  LOP3.LUT R8, R8, 0x1ffffffe, RZ, 0xc0, !PT ;  /* 0x1ffffffe08087812 */ /* 0x000fe400078ec0ff */
[----:B------:R-:W-:Y:S01]  /*34b0*/  LEA.HI.SX32 R10, R3, UR9, 0x1e ;  /* 0x00000009030a7c11 */ /* 0x000fe2000f8ff2ff */
[----:B------:R-:W-:Y:S01]  /*34c0*/  HMMA.16816.F32 R24, R12, R70, R24 ;  /* 0x000000460c18723c */ /* 0x000fe20000001818 */
[----:B------:R-:W-:Y:S01]  /*34d0*/  PLOP3.LUT P0, PT, PT, PT, UP2, 0x80, 0x0 ;  /* 0x000000000000781c */ /* 0x000fe20003f0f028 */
[----:B------:R-:W-:Y:S01]  /*34e0*/  IMAD.IADD R9, R9, 0x1, -R8 ;  /* 0x0000000109097824 */ /* 0x000fe200078e0a08 */
[----:B------:R-:W-:Y:S01]  /*34f0*/  LOP3.LUT R3, R3, 0x7ffffffc, RZ, 0xc0, !PT ;  /* 0x7ffffffc03037812 */ /* 0x000fe200078ec0ff */
[----:B------:R-:W-:-:S04]  /*3500*/  IMAD R8, R11, 0x10, R10 ;  /* 0x000000100b087824 */ /* 0x000fc800078e020a */
[----:B------:R-:W-:Y:S01]  /*3510*/  IMAD R52, R9, 0x8, R8 ;  /* 0x0000000809347824 */ /* 0x000fe200078e0208 */
[C---:B------:R-:W-:Y:S01]  /*3520*/  HMMA.16816.F32 R80, R12.reuse, R82, R56 ;  /* 0x000000520c50723c */ /* 0x040fe20000001838 */
[----:B------:R-:W-:Y:S02]  /*3530*/  IMAD.IADD R3, R0, 0x1, -R3 ;  /* 0x0000000100037824 */ /* 0x000fe400078e0a03 */
[----:B------:R-:W-:Y:S01]  /*3540*/  @P5 IMAD.HI.U32 R9, R52, c[0x0][0x2c8], RZ ;  /* 0x0000b20034095a27 */ /* 0x000fe200078e00ff */
[----:B------:R-:W-:Y:S01]  /*3550*/  @P6 LEA R8, P5, R103, R6, 0x1 ;  /* 0x0000000667086211 */ /* 0x000fe200078a08ff */
[----:B------:R-:W-:Y:S01]  /*3560*/  @!PT LDS RZ, [RZ] ;  /* 0x00000000fffff984 */ /* 0x000fe20000000800 */
[----:B------:R-:W-:Y:S01]  /*3570*/  @!PT LDS RZ, [RZ] ;  /* 0x00000000fffff984 */ /* 0x000fe20000000800 */
[----:B------:R-:W-:Y:S01]  /*3580*/  @!PT LDS RZ, [RZ] ;  /* 0x00000000fffff984 */ /* 0x000fe20000000800 */
[----:B------:R2:W-:Y:S02]  /*3590*/  @P6 LDGSTS.E.BYPASS.LTC128B.128 [R225+0x8100], [R6.64], !P4 ;  /* 0x0810000006e16fae */ /* 0x0005e4000e101d4c */
[----:B------:R-:W-:Y:S01]  /*35a0*/  IMAD.MOV.U32 R10, RZ, RZ, R52 ;  /* 0x000000ffff0a7224 */ /* 0x000fe200078e0034 */
[----:B------:R-:W-:Y:S01]  /*35b0*/  @P0 SHF.R.U32.HI R10, RZ, c[0x0][0x2cc], R9 ;  /* 0x0000b300ff0a0a19 */ /* 0x000fe20000011609 */
[----:B------:R2:W-:Y:S01]  /*35c0*/  @P6 LDGSTS.E.BYPASS.LTC128B.128 [R225+0xa100], [R6.64+0x80], !P3 ;  /* 0x0a10008006e16fae */ /* 0x0005e2000d901d4c */
[----:B-1----:R-:W-:Y:S01]  /*35d0*/  HMMA.16816.F32 R40, R12, R16, R40 ;  /* 0x000000100c28723c */ /* 0x002fe20000001828 */
[----:B------:R-:W-:Y:S01]  /*35e0*/  IMAD.SHL.U32 R246, R3, 0x2, RZ ;  /* 0x0000000203f67824 */ /* 0x000fe200078e00ff */
[----:B------:R-:W-:Y:S01]  /*35f0*/  PLOP3.LUT P0, PT, PT, PT, UP1, 0x40, 0x0 ;  /* 0x000000000000781c */ /* 0x000fe20003f0e818 */
[----:B------:R2:W-:Y:S01]  /*3600*/  @P6 LDGSTS.E.BYPASS.LTC128B.128 [R225+0xc100], [R6.64+0x100], !P2 ;  /* 0x0c10010006e16fae */ /* 0x0005e2000d101d4c */
[----:B------:R-:W-:-:S03]  /*3610*/  @P6 LEA.HI.X R9, R103, R7, R104, 0x1, P5 ;  /* 0x0000000767096211 */ /* 0x000fc600028f0c68 */
[----:B------:R2:W-:Y:S01]  /*3620*/  @P6 LDGSTS.E.BYPASS.LTC128B.128 [R225+0xe100], [R6.64+0x180], !P1 ;  /* 0x0e10018006e16fae */ /* 0x0005e2000c901d4c */
[----:B------:R-:W-:Y:S01]  /*3630*/  IMAD.MOV.U32 R16, RZ, RZ, 0x1 ;  /* 0x00000001ff107424 */ /* 0x000fe200078e00ff */
[C---:B------:R-:W-:Y:S02]  /*3640*/  HMMA.16816.F32 R48, R12.reuse, R20, R48 ;  /* 0x000000140c30723c */ /* 0x040fe40000001830 */
[----:B------:R-:W-:Y:S02]  /*3650*/  STL [R1+0x3c], R52 ;  /* 0x00003c3401007387 */ /* 0x000fe40000100800 */
[----:B------:R-:W-:Y:S02]  /*3660*/  IADD3 R0, -R97, c[0x0][0x1d0], R16 ;  /* 0x0000740061007a10 */ /* 0x000fe40007ffe110 */
[----:B------:R1:W-:Y:S02]  /*3670*/  @P6 LDGSTS.E.BYPASS.LTC128B.128 [R225+0x9100], [R8.64], !P4 ;  /* 0x0910000008e16fae */ /* 0x0003e4000e101d4c */
[----:B------:R-:W-:Y:S01]  /*3680*/  IADD3 R0, R0, -c[0x0][0x168], -R246 ;  /* 0x80005a0000007a10 */ /* 0x000fe20007ffe8f6 */
[C---:B------:R-:W-:Y:S01]  /*3690*/  HMMA.16816.F32 R32, R12.reuse, R22, R32 ;  /* 0x000000160c20723c */ /* 0x040fe20000001820 */
[----:B------:R1:W-:Y:S04]  /*36a0*/  @P6 LDGSTS.E.BYPASS.LTC128B.128 [R225+0xb100], [R8.64+0x80], !P3 ;  /* 0x0b10008008e16fae */ /* 0x0003e8000d901d4c */
[----:B------:R1:W-:Y:S03]  /*36b0*/  @P6 LDGSTS.E.BYPASS.LTC128B.128 [R225+0xd100], [R8.64+0x100], !P2 ;  /* 0x0d10010008e16fae */ /* 0x0003e6000d101d4c */
[----:B------:R-:W-:Y:S01]  /*36c0*/  HMMA.16816.F32 R28, R12, R18, R28 ;  /* 0x000000120c1c723c */ /* 0x000fe2000000181c */
[----:B------:R1:W-:Y:S04]  /*36d0*/  @P6 LDGSTS.E.BYPASS.LTC128B.128 [R225+0xf100], [R8.64+0x180], !P1 ;  /* 0x0f10018008e16fae */ /* 0x0003e8000c901d4c */
[----:B------:R-:W0:Y:S01]  /*36e0*/  LDGDEPBAR ;  /* 0x00000000000079af */ /* 0x000e220000000000 */
[----:B--2---:R-:W-:-:S03]  /*36f0*/  IADD3 R7, R0, c[0x0][0x328], RZ ;  /* 0x0000ca0000077a10 */ /* 0x004fc60007ffe0ff */
[----:B------:R-:W2:Y:S01]  /*3700*/  SHFL.IDX PT, R6, R10, RZ, 0x1c1f ;  /* 0x001c1fff0a067589 */ /* 0x000ea200000e0000 */
[----:B-1----:R-:W-:Y:S02]  /*3710*/  IADD3 R9, R0, UR6, RZ ;  /* 0x0000000600097c10 */ /* 0x002fe4000fffe0ff */
[----:B------:R-:W-:Y:S01]  /*3720*/  IADD3 R8, -R246, c[0x0][0x1d0], -R97 ;  /* 0x00007400f6087a10 */ /* 0x000fe20007ffe961 */
[--C-:B--2---:R-:W-:Y:S02]  /*3730*/  IMAD.IADD R3, R7, 0x1, R6.reuse ;  /* 0x0000000107037824 */ /* 0x104fe400078e0206 */
[----:B------:R-:W-:-:S03]  /*3740*/  IMAD.IADD R0, R9, 0x1, R6 ;  /* 0x0000000109007824 */ /* 0x000fc600078e0206 */
[----:B------:R-:W-:Y:S01]  /*3750*/  IMNMX R3, R3, R8, PT ;  /* 0x0000000803037217 */ /* 0x000fe20003800200 */
[----:B------:R-:W-:Y:S05]  /*3760*/  @P0 BRA `(.L_x_4177) ;  /* 0x0000014000000947 */ /* 0x000fea0003800000 */
[----:B------:R-:W-:Y:S01]  /*3770*/  IADD3 R6, R6, c[0x0][0x1d0], RZ ;  /* 0x0000740006067a10 */ /* 0x000fe20007ffe0ff */
        /* <DEDUP_REMOVED lines=10> */
.L_x_4179:
[----:B------:R-:W-:-:S13]  /*3820*/  ISETP.NE.AND P0, PT, R16, c[0x0][0x32c], PT ;  /* 0x0000cb0010007a0c */ /* 0x000fda0003f05270 */
[----:B------:R-:W-:-:S05]  /*3830*/  @P0 IMAD.HI.U32 R11, R6, c[0x0][0x330], RZ ;  /* 0x0000cc00060b0a27 */ /* 0x000fca00078e00ff */
[----:B------:R-:W-:Y:S02]  /*3840*/  @P0 SHF.R.U32.HI R6, RZ, c[0x0][0x334], R11 ;  /* 0x0000cd00ff060a19 */ /* 0x000fe4000001160b */
.L_x_4180:
[----:B------:R-:W-:Y:S05]  /*3850*/  BSYNC B0 ;  /* 0x0000000000007941 */ /* 0x000fea0003800000 */
.L_x_4178:
[----:B------:R-:W-:-:S04]  /*3860*/  IMAD R6, R6, c[0x0][0x32c], -R97 ;  /* 0x0000cb0006067a24 */ /* 0x000fc800078e0a61 */
[----:B------:R-:W-:-:S05]  /*3870*/  IMAD.IADD R6, R6, 0x1, -R246 ;  /* 0x0000000106067824 */ /* 0x000fca00078e0af6 */
[----:B------:R-:W-:Y:S02]  /*3880*/  IADD3 R11, R6, c[0x0][0x32c], RZ ;  /* 0x0000cb00060b7a10 */ /* 0x000fe40007ffe0ff */
[----:B------:R-:W-:Y:S02]  /*3890*/  IMNMX R0, R0, R6, !PT ;  /* 0x0000000600007217 */ /* 0x000fe40007800200 */
[----:B------:R-:W-:Y:S02]  /*38a0*/  IMNMX R3, R3, R11, PT ;  /* 0x0000000b03037217 */ /* 0x000fe40003800200 */
.L_x_4177:
[----:B------:R-:W-:Y:S01]  /*38b0*/  ISETP.GT.AND P0, PT, R185, RZ, PT ;  /* 0x000000ffb900720c */ /* 0x000fe20003f04270 */
[----:B------:R-:W1:Y:S03]  /*38c0*/  SHFL.IDX PT, R6, R10, 0x1, 0x1c1f ;  /* 0x003c1f000a067f89 */ /* 0x000e6600000e0000 */
[C---:B------:R-:W-:Y:S02]  /*38d0*/  ISETP.GT.AND P5, PT, R0.reuse, RZ, P0 ;  /* 0x000000ff0000720c */ /* 0x040fe400007a4270 */
[----:B------:R-:W-:-:S02]  /*38e0*/  ISETP.GT.AND P6, PT, R0, 0x1, P0 ;  /* 0x000000010000780c */ /* 0x000fc400007c4270 */
[C---:B------:R-:W-:Y:S02]  /*38f0*/  ISETP.LT.OR P5, PT, R3.reuse, 0x1, P5 ;  /* 0x000000010300780c */ /* 0x040fe40002fa1670 */
[----:B------:R-:W-:Y:S02]  /*3900*/  ISETP.LT.OR P6, PT, R3, 0x2, P6 ;  /* 0x000000020300780c */ /* 0x000fe400037c1670 */
[----:B------:R-:W-:Y:S02]  /*3910*/  FSEL R12, R44, -INF , !P5 ;  /* 0xff8000002c0c7808 */ /* 0x000fe40006800000 */
[----:B------:R-:W-:Y:S02]  /*3920*/  ISETP.GT.AND P5, PT, R0, 0x8, P0 ;  /* 0x000000080000780c */ /* 0x000fe400007a4270 */
[----:B------:R-:W-:Y:S02]  /*3930*/  FSEL R13, R45, -INF , !P6 ;  /* 0xff8000002d0d7808 */ /* 0x000fe40007000000 */
[----:B------:R-:W-:-:S02]  /*3940*/  ISETP.LT.OR P5, PT, R3, 0x9, P5 ;  /* 0x000000090300780c */ /* 0x000fc40002fa1670 */
[----:B------:R-:W-:Y:S02]  /*3950*/  ISETP.GT.AND P6, PT, R0, 0x9, P0 ;  /* 0x000000090000780c */ /* 0x000fe400007c4270 */
[----:B------:R-:W-:Y:S02]  /*3960*/  FSEL R14, R24, -INF , !P5 ;  /* 0xff800000180e7808 */ /* 0x000fe40006800000 */
[----:B------:R-:W-:Y:S02]  /*3970*/  ISETP.GT.AND P5, PT, R0, 0x10, P0 ;  /* 0x000000100000780c */ /* 0x000fe400007a4270 */
[C---:B------:R-:W-:Y:S02]  /*3980*/  ISETP.LT.OR P6, PT, R3.reuse, 0xa, P6 ;  /* 0x0000000a0300780c */ /* 0x040fe400037c1670 */
[----:B------:R-:W-:Y:S02]  /*3990*/  ISETP.LT.OR P5, PT, R3, 0x11, P5 ;  /* 0x000000110300780c */ /* 0x000fe40002fa1670 */
[----:B------:R-:W-:-:S02]  /*39a0*/  FSEL R15, R25, -INF , !P6 ;  /* 0xff800000190f7808 */ /* 0x000fc40007000000 */
[----:B------:R-:W-:Y:S02]  /*39b0*/  FSEL R60, R36, -INF , !P5 ;  /* 0xff800000243c7808 */ /* 0x000fe40006800000 */
[C---:B------:R-:W-:Y:S02]  /*39c0*/  ISETP.GT.AND P5, PT, R0.reuse, 0x18, P0 ;  /* 0x000000180000780c */ /* 0x040fe400007a4270 */
[----:B------:R-:W-:Y:S02]  /*39d0*/  ISETP.GT.AND P6, PT, R0, 0x11, P0 ;  /* 0x000000110000780c */ /* 0x000fe400007c4270 */
[C---:B------:R-:W-:Y:S02]  /*39e0*/  ISETP.LT.OR P5, PT, R3.reuse, 0x19, P5 ;  /* 0x000000190300780c */ /* 0x040fe40002fa1670 */
[----:B------:R-:W-:Y:S02]  /*39f0*/  ISETP.LT.OR P6, PT, R3, 0x12, P6 ;  /* 0x000000120300780c */ /* 0x000fe400037c1670 */
[----:B------:R-:W-:-:S02]  /*3a00*/  FSEL R62, R80, -INF , !P5 ;  /* 0xff800000503e7808 */ /* 0x000fc40006800000 */
[C---:B------:R-:W-:Y:S02]  /*3a10*/  ISETP.GT.AND P5, PT, R0.reuse, 0x20, P0 ;  /* 0x000000200000780c */ /* 0x040fe400007a4270 */
[----:B------:R-:W-:Y:S02]  /*3a20*/  FSEL R61, R37, -INF , !P6 ;  /* 0xff800000253d7808 */ /* 0x000fe40007000000 */
[C---:B------:R-:W-:Y:S02]  /*3a30*/  ISETP.LT.OR P5, PT, R3.reuse, 0x21, P5 ;  /* 0x000000210300780c */ /* 0x040fe40002fa1670 */
[----:B------:R-:W-:Y:S02]  /*3a40*/  ISETP.GT.AND P6, PT, R0, 0x19, P0 ;  /* 0x000000190000780c */ /* 0x000fe400007c4270 */
[----:B------:R-:W-:Y:S02]  /*3a50*/  FSEL R157, R48, -INF , !P5 ;  /* 0xff800000309d7808 */ /* 0x000fe40006800000 */
[----:B------:R-:W-:-:S02]  /*3a60*/  ISETP.LT.OR P6, PT, R3, 0x1a, P6 ;  /* 0x0000001a0300780c */ /* 0x000fc400037c1670 */
        /* <DEDUP_REMOVED lines=18> */
[----:B------:R-:W-:Y:S02]  /*3b90*/  PLOP3.LUT P5, PT, PT, PT, UP1, 0x40, 0x0 ;  /* 0x000000000000781c */ /* 0x000fe40003fae818 */
[----:B------:R-:W-:Y:S02]  /*3ba0*/  FSEL R227, R41, -INF , !P6 ;  /* 0xff80000029e37808 */ /* 0x000fe40007000000 */
[----:B------:R-:W-:Y:S01]  /*3bb0*/  ISETP.GT.AND P6, PT, R0, 0x39, P0 ;  /* 0x000000390000780c */ /* 0x000fe200007c4270 */
[----:B-1----:R-:W-:-:S03]  /*3bc0*/  IMAD.IADD R0, R9, 0x1, R6 ;  /* 0x0000000109007824 */ /* 0x002fc600078e0206 */
[----:B------:R-:W-:Y:S01]  /*3bd0*/  ISETP.LT.OR P6, PT, R3, 0x3a, P6 ;  /* 0x0000003a0300780c */ /* 0x000fe200037c1670 */
[----:B------:R-:W-:-:S03]  /*3be0*/  IMAD.IADD R3, R7, 0x1, R6 ;  /* 0x0000000107037824 */ /* 0x000fc600078e0206 */
[----:B------:R-:W-:Y:S02]  /*3bf0*/  FSEL R234, R29, -INF , !P6 ;  /* 0xff8000001dea7808 */ /* 0x000fe40007000000 */
        /* <DEDUP_REMOVED lines=13> */
.L_x_4183:
[----:B------:R-:W-:-:S13]  /*3cd0*/  ISETP.NE.AND P5, PT, R16, c[0x0][0x32c], PT ;  /* 0x0000cb0010007a0c */ /* 0x000fda0003fa5270 */
[----:B------:R-:W-:-:S05]  /*3ce0*/  @P5 IMAD.HI.U32 R7, R6, c[0x0][0x330], RZ ;  /* 0x0000cc0006075a27 */ /* 0x000fca00078e00ff */
[----:B------:R-:W-:Y:S02]  /*3cf0*/  @P5 SHF.R.U32.HI R6, RZ, c[0x0][0x334], R7 ;  /* 0x0000cd00ff065a19 */ /* 0x000fe40000011607 */
.L_x_4184:
[----:B------:R-:W-:Y:S05]  /*3d00*/  BSYNC B0 ;  /* 0x0000000000007941 */ /* 0x000fea0003800000 */
.L_x_4182:
[----:B------:R-:W-:-:S04]  /*3d10*/  IMAD R6, R6, c[0x0][0x32c], -R97 ;  /* 0x0000cb0006067a24 */ /* 0x000fc800078e0a61 */
[----:B------:R-:W-:-:S05]  /*3d20*/  IMAD.IADD R6, R6, 0x1, -R246 ;  /* 0x0000000106067824 */ /* 0x000fca00078e0af6 */
[----:B------:R-:W-:Y:S02]  /*3d30*/  IADD3 R7, R6, c[0x0][0x32c], RZ ;  /* 0x0000cb0006077a10 */ /* 0x000fe40007ffe0ff */
[----:B------:R-:W-:Y:S02]  /*3d40*/  IMNMX R0, R0, R6, !PT ;  /* 0x0000000600007217 */ /* 0x000fe40007800200 */
[----:B------:R-:W-:Y:S02]  /*3d50*/  IMNMX R3, R3, R7, PT ;  /* 0x0000000703037217 */ /* 0x000fe40003800200 */
.L_x_4181:
[----:B------:R-:W-:Y:S01]  /*3d60*/  ISETP.GT.AND P6, PT, R0, 0x8, P0 ;  /* 0x000000080000780c */ /* 0x000fe200007c4270 */
[----:B------:R-:W-:Y:S01]  /*3d70*/  IMAD.SHL.U32 R197, R5, 0x2, RZ ;  /* 0x0000000205c57824 */ /* 0x000fe200078e00ff */
[----:B------:R-:W-:Y:S01]  /*3d80*/  FMNMX.FTZ R156, R12, R13, !PT ;  /* 0x0000000d0c9c7209 */ /* 0x000fe20007810000 */
[----:B------:R-:W-:Y:S01]  /*3d90*/  @UP2 USHF.L.U32 UR8, UR8, 0x7, URZ ;  /* 0x0000000708082899 */ /* 0x000fe2000800063f */
[----:B------:R-:W-:Y:S01]  /*3da0*/  ISETP.LT.OR P6, PT, R3, 0x9, P6 ;  /* 0x000000090300780c */ /* 0x000fe200037c1670 */
[----:B------:R-:W-:Y:S01]  /*3db0*/  IMAD R200, R2, 0x2, R197 ;  /* 0x0000000202c87824 */ /* 0x000fe200078e02c5 */
[----:B------:R-:W-:Y:S01]  /*3dc0*/  ISETP.GT.AND P5, PT, R0, 0x1, P0 ;  /* 0x000000010000780c */ /* 0x000fe200007a4270 */
[----:B------:R-:W-:Y:S01]  /*3dd0*/  LDSM.16.MT88.4 R52, [R197+0x4100] ;  /* 0x00410000c534783b */ /* 0x000fe20000004200 */
[----:B------:R-:W-:Y:S01]  /*3de0*/  FSEL R11, R26, -INF , !P6 ;  /* 0xff8000001a0b7808 */ /* 0x000fe20007000000 */
[----:B------:R-:W-:Y:S01]  /*3df0*/  ULDC.64 UR4, c[0x0][0x2c8] ;  /* 0x0000b20000047ab9 */ /* 0x000fe20000000a00 */
[----:B------:R-:W-:Y:S01]  /*3e00*/  ISETP.GT.AND P6, PT, R0, 0x10, P0 ;  /* 0x000000100000780c */ /* 0x000fe200007c4270 */
[----:B------:R-:W-:Y:S01]  /*3e10*/  UIMAD.WIDE.U32 UR14, UR8, UR4, URZ ;  /* 0x00000004080e72a5 */ /* 0x000fe2000f8e003f */
[----:B------:R-:W-:-:S02]  /*3e20*/  FMNMX.FTZ R156, R14, R156, !PT ;  /* 0x0000009c0e9c7209 */ /* 0x000fc40007810000 */
[C---:B------:R-:W-:Y:S02]  /*3e30*/  ISETP.LT.OR P5, PT, R3.reuse, 0x2, P5 ;  /* 0x000000020300780c */ /* 0x040fe40002fa1670 */
[----:B------:R-:W-:Y:S02]  /*3e40*/  ISETP.LT.OR P6, PT, R3, 0x11, P6 ;  /* 0x000000110300780c */ /* 0x000fe400037c1670 */
[----:B------:R-:W-:Y:S01]  /*3e50*/  FMNMX.FTZ R156, R15, R156, !PT ;  /* 0x0000009c0f9c7209 */ /* 0x000fe20007810000 */
[----:B------:R-:W-:Y:S01]  /*3e60*/  @UP2 UMOV UR7, UR15 ;  /* 0x0000000f00072c82 */ /* 0x000fe20008000000 */
[----:B------:R-:W-:Y:S01]  /*3e70*/  FSEL R10, R47, -INF , !P5 ;  /* 0xff8000002f0a7808 */ /* 0x000fe20006800000 */
[----:B------:R-:W-:Y:S01]  /*3e80*/  @UP2 USHF.R.U32.HI UR9, URZ, UR5, UR7 ;  /* 0x000000053f092299 */ /* 0x000fe20008011607 */
[----:B------:R-:W-:Y:S02]  /*3e90*/  ISETP.GT.AND P5, PT, R0, 0x9, P0 ;  /* 0x000000090000780c */ /* 0x000fe400007a4270 */
[----:B------:R-:W-:Y:S01]  /*3ea0*/  FSEL R58, R38, -INF , !P6 ;  /* 0xff800000263a7808 */ /* 0x000fe20007000000 */
[----:B------:R-:W-:Y:S01]  /*3eb0*/  UIADD3 UR9, UR11, UR9, URZ ;  /* 0x000000090b097290 */ /* 0x000fe2000fffe03f */
[----:B------:R-:W-:Y:S01]  /*3ec0*/  FMNMX.FTZ R156, R60, R156, !PT ;  /* 0x0000009c3c9c7209 */ /* 0x000fe20007810000 */
[----:B------:R-:W-:Y:S01]  /*3ed0*/  ULDC UR7, c[0x0][0x328] ;  /* 0x0000ca0000077ab9 */ /* 0x000fe20000000800 */
[----:B------:R-:W-:Y:S01]  /*3ee0*/  ISETP.GT.AND P6, PT, R0, RZ, P0 ;  /* 0x000000ff0000720c */ /* 0x000fe200007c4270 */
[----:B------:R-:W-:Y:S01]  /*3ef0*/  UIADD3 UR7, UR9, UR7, URZ ;  /* 0x0000000709077290 */ /* 0x000fe2000fffe03f */
[----:B------:R-:W-:-:S02]  /*3f00*/  ISETP.LT.OR P5, PT, R3, 0xa, P5 ;  /* 0x0000000a0300780c */ /* 0x000fc40002fa1670 */
[----:B------:R-:W-:Y:S02]  /*3f10*/  FMNMX.FTZ R156, R61, R156, !PT ;  /* 0x0000009c3d9c7209 */ /* 0x000fe40007810000 */
[----:B------:R-:W-:Y:S02]  /*3f20*/  ISETP.LT.OR P6, PT, R3, 0x1, P6 ;  /* 0x000000010300780c */ /* 0x000fe400037c1670 */
[----:B------:R-:W-:Y:S02]  /*3f30*/  FSEL R24, R27, -INF , !P5 ;  /* 0xff8000001b187808 */ /* 0x000fe40006800000 */
[----:B------:R-:W-:Y:S02]  /*3f40*/  ISETP.GT.AND P5, PT, R0, 0x11, P0 ;  /* 0x000000110000780c */ /* 0x000fe400007a4270 */
[----:B------:R-:W-:Y:S02]  /*3f50*/  FMNMX.FTZ R156, R62, R156, !PT ;  /* 0x0000009c3e9c7209 */ /* 0x000fe40007810000 */
[----:B------:R-:W-:-:S02]  /*3f60*/  FSEL R9, R46, -INF , !P6 ;  /* 0xff8000002e097808 */ /* 0x000fc40007000000 */
[----:B------:R-:W-:Y:S01]  /*3f70*/  ISETP.LT.OR P5, PT, R3, 0x12, P5 ;  /* 0x000000120300780c */ /* 0x000fe20002fa1670 */
[----:B------:R-:W-:Y:S01]  /*3f80*/  LDSM.16.MT88.4 R44, [R200+0x4100] ;  /* 0x00410000c82c783b */ /* 0x000fe20000004200 */
[----:B------:R-:W-:Y:S02]  /*3f90*/  FMNMX.FTZ R156, R63, R156, !PT ;  /* 0x0000009c3f9c7209 */ /* 0x000fe40007810000 */
[----:B------:R-:W-:Y:S02]  /*3fa0*/  FMNMX.FTZ R6, R9, R10, !PT ;  /* 0x0000000a09067209 */ /* 0x000fe40007810000 */
[----:B------:R-:W-:Y:S02]  /*3fb0*/  FSEL R56, R39, -INF , !P5 ;  /* 0xff80000027387808 */ /* 0x000fe40006800000 */
[----:B------:R-:W-:Y:S02]  /*3fc0*/  FMNMX.FTZ R156, R157, R156, !PT ;  /* 0x0000009c9d9c7209 */ /* 0x000fe40007810000 */
[----:B------:R-:W-:-:S02]  /*3fd0*/  ISETP.GT.AND P5, PT, R0, 0x19, P0 ;  /* 0x000000190000780c */ /* 0x000fc400007a4270 */
[----:B------:R-:W-:Y:S02]  /*3fe0*/  FMNMX.FTZ R6, R11, R6, !PT ;  /* 0x000000060b067209 */ /* 0x000fe40007810000 */
[----:B------:R-:W-:Y:S02]  /*3ff0*/  ISETP.GT.AND P6, PT, R0, 0x18, P0 ;  /* 0x000000180000780c */ /* 0x000fe400007c4270 */
[----:B------:R-:W-:Y:S02]  /*4000*/  FMNMX.FTZ R156, R158, R156, !PT ;  /* 0x0000009c9e9c7209 */ /* 0x000fe40007810000 */
[C---:B------:R-:W-:Y:S02]  /*4010*/  ISETP.LT.OR P5, PT, R3.reuse, 0x1a, P5 ;  /* 0x0000001a0300780c */ /* 0x040fe40002fa1670 */
[----:B------:R-:W-:Y:S02]  /*4020*/  FMNMX.FTZ R6, R24, R6, !PT ;  /* 0x0000000618067209 */ /* 0x000fe40007810000 */
[----:B------:R-:W-:-:S02]  /*4030*/  ISETP.LT.OR P6, PT, R3, 0x19, P6 ;  /* 0x000000190300780c */ /* 0x000fc400037c1670 */
[----:B------:R-:W-:Y:S02]  /*4040*/  FMNMX.FTZ R156, R159, R156, !PT ;  /* 0x0000009c9f9c7209 */ /* 0x000fe40007810000 */
[----:B------:R-:W-:Y:S02]  /*4050*/  FSEL R59, R83, -INF , !P5 ;  /* 0xff800000533b7808 */ /* 0x000fe40006800000 */
[----:B------:R-:W-:Y:S02]  /*4060*/  FMNMX.FTZ R6, R58, R6, !PT ;  /* 0x000000063a067209 */ /* 0x000fe40007810000 */
[----:B------:R-:W-:Y:S02]  /*4070*/  ISETP.GT.AND P5, PT, R0, 0x21, P0 ;  /* 0x000000210000780c */ /* 0x000fe400007a4270 */
[----:B------:R-:W-:Y:S02]  /*4080*/  FSEL R57, R82, -INF , !P6 ;  /* 0xff80000052397808 */ /* 0x000fe40007000000 */
[----:B------:R-:W-:-:S02]  /*4090*/  FMNMX.FTZ R156, R168, R156, !PT ;  /* 0x0000009ca89c7209 */ /* 0x000fc40007810000 */
[----:B------:R-:W-:Y:S02]  /*40a0*/  ISETP.GT.AND P6, PT, R0, 0x20, P0 ;  /* 0x000000200000780c */ /* 0x000fe400007c4270 */
[----:B------:R-:W-:Y:S02]  /*40b0*/  FMNMX.FTZ R6, R56, R6, !PT ;  /* 0x0000000638067209 */ /* 0x000fe40007810000 */
[C---:B------:R-:W-:Y:S02]  /*40c0*/  ISETP.LT.OR P5, PT, R3.reuse, 0x22, P5 ;  /* 0x000000220300780c */ /* 0x040fe40002fa1670 */
[----:B------:R-:W-:Y:S02]  /*40d0*/  FMNMX.FTZ R156, R226, R156, !PT ;  /* 0x0000009ce29c7209 */ /* 0x000fe40007810000 */
[----:B------:R-:W-:Y:S02]  /*40e0*/  ISETP.LT.OR P6, PT, R3, 0x21, P6 ;  /* 0x000000210300780c */ /* 0x000fe400037c1670 */
[----:B------:R-:W-:-:S02]  /*40f0*/  FMNMX.FTZ R6, R57, R6, !PT ;  /* 0x0000000639067209 */ /* 0x000fc40007810000 */
[----:B------:R-:W-:Y:S02]  /*4100*/  FSEL R145, R51, -INF , !P5 ;  /* 0xff80000033917808 */ /* 0x000fe40006800000 */
[----:B------:R-:W-:Y:S02]  /*4110*/  ISETP.GT.AND P5, PT, R0, 0x28, P0 ;  /* 0x000000280000780c */ /* 0x000fe400007a4270 */
[----:B------:R-:W-:Y:S02]  /*4120*/  FMNMX.FTZ R156, R227, R156, !PT ;  /* 0x0000009ce39c7209 */ /* 0x000fe40007810000 */
[----:B------:R-:W-:Y:S02]  /*4130*/  FSEL R144, R50, -INF , !P6 ;  /* 0xff80000032907808 */ /* 0x000fe40007000000 */
[----:B------:R-:W-:Y:S02]  /*4140*/  FMNMX.FTZ R6, R59, R6, !PT ;  /* 0x000000063b067209 */ /* 0x000fe40007810000 */
[----:B------:R-:W-:-:S02]  /*4150*/  ISETP.LT.OR P5, PT, R3, 0x29, P5 ;  /* 0x000000290300780c */ /* 0x000fc40002fa1670 */
[----:B------:R-:W-:Y:S02]  /*4160*/  ISETP.GT.AND P6, PT, R0, 0x29, P0 ;  /* 0x000000290000780c */ /* 0x000fe400007c4270 */
[----:B------:R-:W-:Y:S02]  /*4170*/  FMNMX.FTZ R156, R232, R156, !PT ;  /* 0x0000009ce89c7209 */ /* 0x000fe40007810000 */
[----:B------:R-:W-:Y:S02]  /*4180*/  FMNMX.FTZ R6, R144, R6, !PT ;  /* 0x0000000690067209 */ /* 0x000fe40007810000 */
[----:B------:R-:W-:Y:S02]  /*4190*/  FSEL R147, R34, -INF , !P5 ;  /* 0xff80000022937808 */ /* 0x000fe40006800000 */
[----:B------:R-:W-:Y:S02]  /*41a0*/  ISETP.LT.OR P6, PT, R3, 0x2a, P6 ;  /* 0x0000002a0300780c */ /* 0x000fe400037c1670 */
[----:B------:R-:W-:-:S02]  /*41b0*/  ISETP.GT.AND P5, PT, R0, 0x30, P0 ;  /* 0x000000300000780c */ /* 0x000fc400007a4270 */
[----:B------:R-:W-:Y:S02]  /*41c0*/  FMNMX.FTZ R156, R234, R156, !PT ;  /* 0x0000009cea9c7209 */ /* 0x000fe40007810000 */
[----:B------:R-:W-:Y:S02]  /*41d0*/  FMNMX.FTZ R6, R145, R6, !PT ;  /* 0x0000000691067209 */ /* 0x000fe40007810000 */
[----:B------:R-:W-:Y:S01]  /*41e0*/  FSEL R146, R35, -INF , !P6 ;  /* 0xff80000023927808 */ /* 0x000fe20007000000 */
[----:B------:R-:W1:Y:S01]  /*41f0*/  SHFL.BFLY PT, R7, R156, 0x2, 0x1f ;  /* 0x0c401f009c077f89 */ /* 0x000e6200000e0000 */
[----:B------:R-:W-:Y:S02]  /*4200*/  ISETP.LT.OR P5, PT, R3, 0x31, P5 ;  /* 0x000000310300780c */ /* 0x000fe40002fa1670 */
[----:B------:R-:W-:Y:S01]  /*4210*/  ISETP.GT.AND P6, PT, R0, 0x31, P0 ;  /* 0x000000310000780c */ /* 0x000fe200007c4270 */
[----:B------:R-:W-:Y:S01]  /*4220*/  LDSM.16.MT88.4 R32, [R197+0x2100] ;  /* 0x00210000c520783b */ /* 0x000fe20000004200 */
[----:B------:R-:W-:-:S02]  /*4230*/  FMNMX.FTZ R6, R147, R6, !PT ;  /* 0x0000000693067209 */ /* 0x000fc40007810000 */
[----:B------:R-:W-:Y:S02]  /*4240*/  FSEL R169, R42, -INF , !P5 ;  /* 0xff8000002aa97808 */ /* 0x000fe40006800000 */
[----:B------:R-:W-:Y:S02]  /*4250*/  ISETP.LT.OR P6, PT, R3, 0x32, P6 ;  /* 0x000000320300780c */ /* 0x000fe400037c1670 */
[----:B------:R-:W-:Y:S02]  /*4260*/  ISETP.GT.AND P5, PT, R0, 0x38, P0 ;  /* 0x000000380000780c */ /* 0x000fe400007a4270 */
[----:B------:R-:W-:Y:S02]  /*4270*/  FMNMX.FTZ R6, R146, R6, !PT ;  /* 0x0000000692067209 */ /* 0x000fe40007810000 */
[----:B------:R-:W-:Y:S02]  /*4280*/  ISETP.GT.AND P0, PT, R0, 0x39, P0 ;  /* 0x000000390000780c */ /* 0x000fe40000704270 */
[----:B------:R-:W-:-:S02]  /*4290*/  FSEL R170, R43, -INF , !P6 ;  /* 0xff8000002baa7808 */ /* 0x000fc40007000000 */
[----:B------:R-:W-:Y:S01]  /*42a0*/  ISETP.LT.OR P5, PT, R3, 0x39, P5 ;  /* 0x000000390300780c */ /* 0x000fe20002fa1670 */
[----:B------:R-:W-:Y:S01]  /*42b0*/  LDSM.16.MT88.4 R40, [R197+0x100] ;  /* 0x00010000c528783b */ /* 0x000fe20000004200 */
[----:B------:R-:W-:Y:S02]  /*42c0*/  FMNMX.FTZ R0, R169, R6, !PT ;  /* 0x00000006a9007209 */ /* 0x000fe40007810000 */
[----:B------:R-:W-:Y:S02]  /*42d0*/  ISETP.LT.OR P0, PT, R3, 0x3a, P0 ;  /* 0x0000003a0300780c */ /* 0x000fe40000701670 */
[----:B------:R-:W-:Y:S02]  /*42e0*/  FSEL R224, R30, -INF , !P5 ;  /* 0xff8000001ee07808 */ /* 0x000fe40006800000 */
[----:B------:R-:W-:Y:S02]  /*42f0*/  FMNMX.FTZ R0, R170, R0, !PT ;  /* 0x00000000aa007209 */ /* 0x000fe40007810000 */
[----:B------:R-:W-:-:S02]  /*4300*/  FSEL R171, R31, -INF , !P0 ;  /* 0xff8000001fab7808 */ /* 0x000fc40004000000 */
[----:B------:R-:W-:Y:S02]  /*4310*/  FMNMX.FTZ R0, R224, R0, !PT ;  /* 0x00000000e0007209 */ /* 0x000fe40007810000 */
[----:B-1----:R-:W-:Y:S02]  /*4320*/  FMNMX.FTZ R156, R156, R7, !PT ;  /* 0x000000079c9c7209 */ /* 0x002fe40007810000 */
[----:B------:R-:W-:Y:S02]  /*4330*/  FMNMX.FTZ R0, R171, R0, !PT ;  /* 0x00000000ab007209 */ /* 0x000fe40007810000 */
[----:B------:R-:W-:Y:S01]  /*4340*/  LEA R198, R4, R197, 0x1 ;  /* 0x000000c504c67211 */ /* 0x000fe200078e08ff */
[----:B------:R-:W1:Y:S04]  /*4350*/  SHFL.BFLY PT, R6, R156, 0x1, 0x1f ;  /* 0x0c201f009c067f89 */ /* 0x000e6800000e0000 */
[----:B------:R-:W2:Y:S01]  /*4360*/  SHFL.BFLY PT, R3, R0, 0x2, 0x1f ;  /* 0x0c401f0000037f89 */ /* 0x000ea200000e0000 */
[----:B------:R-:W-:-:S03]  /*4370*/  IMAD R199, R2, 0x2, R198 ;  /* 0x0000000202c77824 */ /* 0x000fc600078e02c6 */
        /* <DEDUP_REMOVED lines=17> */
[C---:B------:R-:W-:Y:S01]  /*4490*/  FSETP.NEU.FTZ.AND P0, PT, R3.reuse, -INF , PT ;  /* 0xff8000000300780b */ /* 0x040fe20003f1d000 */
[----:B------:R-:W1:Y:S01]  /*44a0*/  LDSM.16.MT88.4 R12, [R199+0x100] ;  /* 0x00010000c70c783b */ /* 0x000e620000004200 */
[----:B------:R2:W3:Y:S08]  /*44b0*/  MUFU.EX2 R16, R0 ;  /* 0x0000000000107308 */ /* 0x0004f00000000800 */
[----:B------:R4:W5:Y:S01]  /*44c0*/  MUFU.EX2 R167, R6 ;  /* 0x0000000600a77308 */ /* 0x0009620000000800 */
[----:B--2---:R-:W-:-:S05]  /*44d0*/  FMUL.FTZ R0, R3, c[0x0][0x2d0] ;  /* 0x0000b40003007a20 */ /* 0x004fca0000410000 */
[----:B------:R-:W-:Y:S02]  /*44e0*/  FSEL R0, R0, RZ, P0 ;  /* 0x000000ff00007208 */ /* 0x000fe40000000000 */
[----:B------:R-:W-:-:S03]  /*44f0*/  PLOP3.LUT P0, PT, PT, PT, UP1, 0x40, 0x0 ;  /* 0x000000000000781c */ /* 0x000fc60003f0e818 */
[--C-:B----4-:R-:W-:Y:S02]  /*4500*/  FFMA.FTZ R6, R9, c[0x0][0x2d0], -R0.reuse ;  /* 0x0000b40009067a23 */ /* 0x110fe40000010800 */
[--C-:B------:R-:W-:Y:S02]  /*4510*/  FFMA.FTZ R5, R10, c[0x0][0x2d0], -R0.reuse ;  /* 0x0000b4000a057a23 */ /* 0x100fe40000010800 */
[--C-:B------:R-:W-:Y:S01]  /*4520*/  FFMA.FTZ R4, R11, c[0x0][0x2d0], -R0.reuse ;  /* 0x0000b4000b047a23 */ /* 0x100fe20000010800 */
[----:B------:R5:W-:Y:S01]  /*4530*/  MUFU.EX2 R176, R6 ;  /* 0x0000000600b07308 */ /* 0x000be20000000800 */
[----:B------:R-:W-:Y:S02]  /*4540*/  FFMA.FTZ R2, R24, c[0x0][0x2d0], -R0 ;  /* 0x0000b40018027a23 */ /* 0x000fe40000010800 */
[----:B---3--:R-:W-:Y:S01]  /*4550*/  IMAD.MOV.U32 R9, RZ, RZ, R16 ;  /* 0x000000ffff097224 */ /* 0x008fe200078e0010 */
[----:B------:R-:W-:Y:S04]  /*4560*/  LDSM.16.MT88.4 R24, [R200+0x2100] ;  /* 0x00210000c818783b */ /* 0x000fe80000004200 */
[----:B------:R-:W2:Y:S01]  /*4570*/  MUFU.EX2 R252, R5 ;  /* 0x0000000500fc7308 */ /* 0x000ea20000000800 */
[----:B------:R-:W3:Y:S07]  /*4580*/  LDSM.16.MT88.4 R16, [R200+0x100] ;  /* 0x00010000c810783b */ /* 0x000eee0000004200 */
[----:B------:R4:W-:Y:S01]  /*4590*/  MUFU.EX2 R10, R4 ;  /* 0x00000004000a7308 */ /* 0x0009e20000000800 */
[----:B-----5:R-:W-:-:S07]  /*45a0*/  F2FP.PACK_AB R6, R167, R9 ;  /* 0x00000009a706723e */ /* 0x020fce00000000ff */
[----:B------:R-:W5:Y:S01]  /*45b0*/  MUFU.EX2 R172, R2 ;  /* 0x0000000200ac7308 */ /* 0x000f620000000800 */
[----:B--2---:R-:W-:Y:S02]  /*45c0*/  F2FP.PACK_AB R5, R252, R176 ;  /* 0x000000b0fc05723e */ /* 0x004fe400000000ff */
[----:B----4-:R-:W-:Y:S02]  /*45d0*/  F2FP.PACK_AB R4, R174, R173 ;  /* 0x000000adae04723e */ /* 0x010fe400000000ff */
[----:B-----5:R-:W-:Y:S01]  /*45e0*/  F2FP.PACK_AB R7, R172, R10 ;  /* 0x0000000aac07723e */ /* 0x020fe200000000ff */
[----:B------:R-:W-:-:S04]  /*45f0*/  FFMA.FTZ R2, R60, c[0x0][0x2d0], -R8 ;  /* 0x0000b4003c027a23 */ /* 0x000fc80000010808 */
[----:B------:R2:W-:Y:S02]  /*4600*/  MUFU.EX2 R175, R2 ;  /* 0x0000000200af7308 */ /* 0x0005e40000000800 */
[C---:B-1----:R-:W-:Y:S08]  /*4610*/  HMMA.16816.F32 R104, R4.reuse, R12, RZ ;  /* 0x0000000c0468723c */ /* 0x042ff000000018ff */
[----:B------:R-:W-:Y:S01]  /*4620*/  HMMA.16816.F32 R80, R4, R14, RZ ;  /* 0x0000000e0450723c */ /* 0x000fe200000018ff */
[----:B------:R-:W1:Y:S01]  /*4630*/  LDSM.16.MT88.4 R12, [R199+0x4100] ;  /* 0x00410000c70c783b */ /* 0x000e620000004200 */
[----:B--2---:R-:W-:-:S06]  /*4640*/  FFMA.FTZ R2, R61, c[0x0][0x2d0], -R8 ;  /* 0x0000b4003d027a23 */ /* 0x004fcc0000010808 */
[C---:B------:R-:W-:Y:S01]  /*4650*/  HMMA.16816.F32 R112, R4.reuse, R20, RZ ;  /* 0x000000140470723c */ /* 0x040fe200000018ff */
[----:B------:R2:W4:Y:S07]  /*4660*/  MUFU.EX2 R177, R2 ;  /* 0x0000000200b17308 */ /* 0x00052e0000000800 */
[C---:B------:R-:W-:Y:S01]  /*4670*/  HMMA.16816.F32 R84, R4.reuse, R22, RZ ;  /* 0x000000160454723c */ /* 0x040fe200000018ff */
[----:B------:R-:W-:Y:S07]  /*4680*/  LDSM.16.MT88.4 R20, [R200+0x6100] ;  /* 0x00610000c814783b */ /* 0x000fee0000004200 */
[----:B---3--:R-:W-:Y:S01]  /*4690*/  HMMA.16816.F32 R108, R4, R16, RZ ;  /* 0x00000010046c723c */ /* 0x008fe200000018ff */
[----:B--2---:R-:W-:-:S04]  /*46a0*/  FFMA.FTZ R2, R62, c[0x0][0x2d0], -R8 ;  /* 0x0000b4003e027a23 */ /* 0x004fc80000010808 */
[----:B------:R2:W-:Y:S03]  /*46b0*/  MUFU.EX2 R223, R2 ;  /* 0x0000000200df7308 */ /* 0x0005e60000000800 */
[C---:B------:R-:W-:Y:S01]  /*46c0*/  HMMA.16816.F32 R124, R4.reuse, R18, RZ ;  /* 0x00000012047c723c */ /* 0x040fe200000018ff */
[----:B------:R-:W-:Y:S07]  /*46d0*/  LDSM.16.MT88.4 R16, [R197+0x6100] ;  /* 0x00610000c510783b */ /* 0x000fee0000004200 */
[----:B------:R-:W-:Y:S01]  /*46e0*/  HMMA.16816.F32 R100, R4, R24, RZ ;  /* 0x000000180464723c */ /* 0x000fe200000018ff */
[----:B--2---:R-:W-:-:S07]  /*46f0*/  FFMA.FTZ R2, R63, c[0x0][0x2d0], -R8 ;  /* 0x0000b4003f027a23 */ /* 0x004fce0000010808 */
[C---:B-1----:R-:W-:Y:S01]  /*4700*/  HMMA.16816.F32 R136, R4.reuse, R12, RZ ;  /* 0x0000000c0488723c */ /* 0x042fe200000018ff */
[----:B------:R1:W2:Y:S07]  /*4710*/  MUFU.EX2 R11, R2 ;  /* 0x00000002000b7308 */ /* 0x0002ae0000000800 */
[C---:B------:R-:W-:Y:S01]  /*4720*/  HMMA.16816.F32 R132, R4.reuse, R14, RZ ;  /* 0x0000000e0484723c */ /* 0x040fe200000018ff */
[----:B------:R-:W3:Y:S07]  /*4730*/  LDSM.16.MT88.4 R12, [R199+0x6100] ;  /* 0x00610000c70c783b */ /* 0x000eee0000004200 */
[----:B------:R-:W-:Y:S01]  /*4740*/  HMMA.16816.F32 R68, R4, R26, RZ ;  /* 0x0000001a0444723c */ /* 0x000fe200000018ff */
[----:B------:R-:W5:Y:S01]  /*4750*/  LDSM.16.MT88.4 R24, [R198+0x6100] ;  /* 0x00610000c618783b */ /* 0x000f620000004200 */
[----:B-1----:R-:W-:-:S04]  /*4760*/  FFMA.FTZ R2, R58, c[0x0][0x2d0], -R0 ;  /* 0x0000b4003a027a23 */ /* 0x002fc80000010800 */
[----:B------:R1:W-:Y:S02]  /*4770*/  MUFU.EX2 R247, R2 ;  /* 0x0000000200f77308 */ /* 0x0003e40000000800 */
[C---:B------:R-:W-:Y:S08]  /*4780*/  HMMA.16816.F32 R64, R4.reuse, R32, RZ ;  /* 0x000000200440723c */ /* 0x040ff000000018ff */
[----:B------:R-:W-:Y:S01]  /*4790*/  HMMA.16816.F32 R76, R4, R34, RZ ;  /* 0x00000022044c723c */ /* 0x000fe200000018ff */
[----:B------:R-:W2:Y:S01]  /*47a0*/  LDSM.16.MT88.4 R32, [R197+0x900] ;  /* 0x00090000c520783b */ /* 0x000ea20000004200 */
[----:B-1----:R-:W-:-:S06]  /*47b0*/  FFMA.FTZ R2, R56, c[0x0][0x2d0], -R0 ;  /* 0x0000b40038027a23 */ /* 0x002fcc0000010800 */
[C---:B------:R-:W-:Y:S01]  /*47c0*/  HMMA.16816.F32 R116, R4.reuse, R40, RZ ;  /* 0x000000280474723c */ /* 0x040fe200000018ff */
[----:B------:R1:W1:Y:S07]  /*47d0*/  MUFU.EX2 R244, R2 ;  /* 0x0000000200f47308 */ /* 0x00026e0000000800 */
[C---:B------:R-:W-:Y:S08]  /*47e0*/  HMMA.16816.F32 R128, R4.reuse, R42, RZ ;  /* 0x0000002a0480723c */ /* 0x040ff000000018ff */
[----:B------:R-:W-:Y:S01]  /*47f0*/  HMMA.16816.F32 R40, R4, R28, RZ ;  /* 0x0000001c0428723c */ /* 0x000fe200000018ff */
[----:B-1----:R-:W-:-:S04]  /*4800*/  FFMA.FTZ R2, R57, c[0x0][0x2d0], -R0 ;  /* 0x0000b40039027a23 */ /* 0x002fc80000010800 */
[----:B------:R1:W-:Y:S03]  /*4810*/  MUFU.EX2 R245, R2 ;  /* 0x0000000200f57308 */ /* 0x0003e60000000800 */
[C---:B------:R-:W-:Y:S01]  /*4820*/  HMMA.16816.F32 R72, R4.reuse, R30, RZ ;  /* 0x0000001e0448723c */ /* 0x040fe200000018ff */
[----:B------:R-:W2:Y:S07]  /*4830*/  LDSM.16.MT88.4 R28, [R198+0x900] ;  /* 0x00090000c61c783b */ /* 0x000eae0000004200 */
[----:B---3--:R-:W-:Y:S01]  /*4840*/  HMMA.16816.F32 R188, R4, R14, RZ ;  /* 0x0000000e04bc723c */ /* 0x008fe200000018ff */
[----:B-1----:R-:W-:-:S07]  /*4850*/  FFMA.FTZ R2, R59, c[0x0][0x2d0], -R0 ;  /* 0x0000b4003b027a23 */ /* 0x002fce0000010800 */
[C---:B------:R-:W-:Y:S01]  /*4860*/  HMMA.16816.F32 R160, R4.reuse, R20, RZ ;  /* 0x0000001404a0723c */ /* 0x040fe200000018ff */
[----:B------:R1:W3:Y:S07]  /*4870*/  MUFU.EX2 R235, R2 ;  /* 0x0000000200eb7308 */ /* 0x0002ee0000000800 */
[C---:B------:R-:W-:Y:S01]  /*4880*/  HMMA.16816.F32 R56, R4.reuse, R22, RZ ;  /* 0x000000160438723c */ /* 0x040fe200000018ff */
[----:B------:R-:W2:Y:S07]  /*4890*/  LDSM.16.MT88.4 R20, [R200+0x900] ;  /* 0x00090000c814783b */ /* 0x000eae0000004200 */
[----:B------:R-:W-:Y:S01]  /*48a0*/  HMMA.16816.F32 R140, R4, R16, RZ ;  /* 0x00000010048c723c */ /* 0x000fe200000018ff */
[----:B------:R-:W-:Y:S01]  /*48b0*/  MOV R184, R189 ;  /* 0x000000bd00b87202 */ /* 0x000fe20000000f00 */
[----:B------:R-:W-:Y:S01]  /*48c0*/  IMAD.MOV.U32 R179, RZ, RZ, R190 ;  /* 0x000000ffffb37224 */ /* 0x000fe200078e00be */
[----:B-1----:R-:W-:Y:S01]  /*48d0*/  MOV R2, R188 ;  /* 0x000000bc00027202 */ /* 0x002fe20000000f00 */
[----:B------:R-:W-:-:S04]  /*48e0*/  IMAD.MOV.U32 R178, RZ, RZ, R191 ;  /* 0x000000ffffb27224 */ /* 0x000fc800078e00bf */
[C---:B------:R-:W-:Y:S01]  /*48f0*/  HMMA.16816.F32 R60, R4.reuse, R18, RZ ;  /* 0x00000012043c723c */ /* 0x040fe200000018ff */
[----:B------:R-:W1:Y:S07]  /*4900*/  LDSM.16.MT88.4 R16, [R199+0x900] ;  /* 0x00090000c710783b */ /* 0x000e6e0000004200 */
[C---:B------:R-:W-:Y:S01]  /*4910*/  HMMA.16816.F32 R180, R4.reuse, R12, RZ ;  /* 0x0000000c04b4723c */ /* 0x040fe200000018ff */
        /* <DEDUP_REMOVED lines=8> */
[C---:B------:R-:W-:Y:S08]  /*49a0*/  HMMA.16816.F32 R44, R4.reuse, R46, RZ ;  /* 0x0000002e042c723c */ /* 0x040ff000000018ff */
[C---:B-----5:R-:W-:Y:S08]  /*49b0*/  HMMA.16816.F32 R148, R4.reuse, R24, RZ ;  /* 0x000000180494723c */ /* 0x060ff000000018ff */
[----:B------:R-:W-:Y:S07]  /*49c0*/  HMMA.16816.F32 R152, R4, R26, RZ ;  /* 0x0000001a0498723c */ /* 0x000fee00000018ff */
[----:B----4-:R-:W-:-:S02]  /*49d0*/  F2FP.PACK_AB R4, R177, R175 ;  /* 0x000000afb104723e */ /* 0x010fc400000000ff */
[----:B--2---:R-:W-:Y:S02]  /*49e0*/  F2FP.PACK_AB R6, R11, R223 ;  /* 0x000000df0b06723e */ /* 0x004fe400000000ff */
[----:B------:R-:W-:Y:S02]  /*49f0*/  F2FP.PACK_AB R5, R244, R247 ;  /* 0x000000f7f405723e */ /* 0x000fe400000000ff */
[----:B---3--:R-:W-:-:S07]  /*4a00*/  F2FP.PACK_AB R7, R235, R245 ;  /* 0x000000f5eb07723e */ /* 0x008fce00000000ff */
[C---:B------:R-:W-:Y:S08]  /*4a10*/  HMMA.16816.F32 R24, R4.reuse, R32, R116 ;  /* 0x000000200418723c */ /* 0x040ff00000001874 */
[C---:B------:R-:W-:Y:S08]  /*4a20*/  HMMA.16816.F32 R228, R4.reuse, R28, R112 ;  /* 0x0000001c04e4723c */ /* 0x040ff00000001870 */
[C---:B------:R-:W-:Y:S01]  /*4a30*/  HMMA.16816.F32 R188, R4.reuse, R30, R84 ;  /* 0x0000001e04bc723c */ /* 0x040fe20000001854 */
[----:B------:R-:W2:Y:S07]  /*4a40*/  LDSM.16.MT88.4 R28, [R200+0x2900] ;  /* 0x00290000c81c783b */ /* 0x000eae0000004200 */
[----:B------:R-:W-:Y:S01]  /*4a50*/  HMMA.16816.F32 R32, R4, R34, R128 ;  /* 0x000000220420723c */ /* 0x000fe20000001880 */
[----:B------:R-:W-:Y:S01]  /*4a60*/  IMAD.MOV.U32 R116, RZ, RZ, R24 ;  /* 0x000000ffff747224 */ /* 0x000fe200078e0018 */
[----:B------:R-:W-:Y:S01]  /*4a70*/  MOV R165, R26 ;  /* 0x0000001a00a57202 */ /* 0x000fe20000000f00 */
[----:B------:R-:W-:-:S02]  /*4a80*/  IMAD.MOV.U32 R166, RZ, RZ, R25 ;  /* 0x000000ffffa67224 */ /* 0x000fc400078e0019 */
[----:B------:R-:W-:Y:S02]  /*4a90*/  IMAD.MOV.U32 R164, RZ, RZ, R27 ;  /* 0x000000ffffa47224 */ /* 0x000fe400078e001b */
[----:B------:R-:W3:Y:S01]  /*4aa0*/  LDSM.16.MT88.4 R24, [R198+0x2900] ;  /* 0x00290000c618783b */ /* 0x000ee20000004200 */
[C---:B------:R-:W-:Y:S08]  /*4ab0*/  HMMA.16816.F32 R248, R4.reuse, R22, R124 ;  /* 0x0000001604f8723c */ /* 0x040ff0000000187c */
[C---:B-1----:R-:W-:Y:S08]  /*4ac0*/  HMMA.16816.F32 R124, R4.reuse, R16, R104 ;  /* 0x00000010047c723c */ /* 0x042ff00000001868 */
[----:B------:R-:W-:Y:S01]  /*4ad0*/  HMMA.16816.F32 R192, R4, R20, R108 ;  /* 0x0000001404c0723c */ /* 0x000fe2000000186c */
[----:B------:R-:W-:Y:S01]  /*4ae0*/  IMAD.MOV.U32 R128, RZ, RZ, R35 ;  /* 0x000000ffff807224 */ /* 0x000fe200078e0023 */
[----:B------:R-:W-:Y:S01]  /*4af0*/  MOV R119, R33 ;  /* 0x0000002100777202 */ /* 0x000fe20000000f00 */
[----:B------:R-:W-:Y:S01]  /*4b00*/  IMAD.MOV.U32 R118, RZ, RZ, R34 ;  /* 0x000000ffff767224 */ /* 0x000fe200078e0022 */
[----:B------:R-:W-:Y:S01]  /*4b10*/  LDSM.16.MT88.4 R20, [R197+0x4900] ;  /* 0x00490000c514783b */ /* 0x000fe20000004200 */
[----:B------:R-:W-:-:S03]  /*4b20*/  IMAD.MOV.U32 R117, RZ, RZ, R32 ;  /* 0x000000ffff757224 */ /* 0x000fc600078e0020 */
[C---:B------:R-:W-:Y:S01]  /*4b30*/  HMMA.16816.F32 R104, R4.reuse, R18, R80 ;  /* 0x000000120468723c */ /* 0x040fe20000001850 */
[----:B------:R-:W1:Y:S04]  /*4b40*/  LDSM.16.MT88.4 R16, [R198+0x4900] ;  /* 0x00490000c610783b */ /* 0x000e680000004200 */
[----:B------:R-:W-:Y:S02]  /*4b50*/  LDSM.16.MT88.4 R32, [R199+0x2900] ;  /* 0x00290000c720783b */ /* 0x000fe40000004200 */
[----:B------:R-:W-:Y:S01]  /*4b60*/  IMAD.MOV.U32 R80, RZ, RZ, R128 ;  /* 0x000000ffff507224 */ /* 0x000fe200078e0080 */
[----:B------:R-:W-:Y:S01]  /*4b70*/  HMMA.16816.F32 R108, R4, R12, R64 ;  /* 0x0000000c046c723c */ /* 0x000fe20000001840 */
[----:B------:R-:W-:Y:S01]  /*4b80*/  MOV R83, R179 ;  /* 0x000000b300537202 */ /* 0x000fe20000000f00 */
[----:B------:R-:W-:Y:S01]  /*4b90*/  IMAD.MOV.U32 R82, RZ, RZ, R184 ;  /* 0x000000ffff527224 */ /* 0x000fe200078e00b8 */
[----:B------:R-:W-:-:S04]  /*4ba0*/  MOV R81, R185 ;  /* 0x000000b900517202 */ /* 0x000fc80000000f00 */
[----:B------:R-:W-:Y:S01]  /*4bb0*/  IMAD.MOV.U32 R66, RZ, RZ, R119 ;  /* 0x000000ffff427224 */ /* 0x000fe200078e0077 */
[----:B------:R-:W-:Y:S01]  /*4bc0*/  HMMA.16816.F32 R112, R4, R14, R76 ;  /* 0x0000000e0470723c */ /* 0x000fe2000000184c */
[----:B------:R-:W4:Y:S01]  /*4bd0*/  LDSM.16.MT88.4 R12, [R200+0x4900] ;  /* 0x00490000c80c783b */ /* 0x000f220000004200 */
[----:B------:R-:W-:Y:S01]  /*4be0*/  IMAD.MOV.U32 R67, RZ, RZ, R118 ;  /* 0x000000ffff437224 */ /* 0x000fe200078e0076 */
[----:B------:R-:W-:Y:S01]  /*4bf0*/  MOV R65, R117 ;  /* 0x0000007500417202 */ /* 0x000fe20000000f00 */
[----:B------:R-:W-:-:S03]  /*4c00*/  IMAD.MOV.U32 R64, RZ, RZ, R178 ;  /* 0x000000ffff407224 */ /* 0x000fc600078e00b2 */
[----:B------:R-:W-:Y:S01]  /*4c10*/  IMAD.MOV.U32 R79, RZ, RZ, R116 ;  /* 0x000000ffff4f7224 */ /* 0x000fe200078e0074 */
[C---:B--2---:R-:W-:Y:S08]  /*4c20*/  HMMA.16816.F32 R84, R4.reuse, R28, R100 ;  /* 0x0000001c0454723c */ /* 0x044ff00000001864 */
[C---:B---3--:R-:W-:Y:S07]  /*4c30*/  HMMA.16816.F32 R116, R4.reuse, R24, R40 ;  /* 0x000000180474723c */ /* 0x048fee0000001828 */
[----:B------:R-:W-:Y:S01]  /*4c40*/  IMAD.MOV.U32 R43, RZ, RZ, R173 ;  /* 0x000000ffff2b7224 */ /* 0x000fe200078e00ad */
[----:B------:R-:W-:Y:S01]  /*4c50*/  HMMA.16816.F32 R240, R4, R26, R72 ;  /* 0x0000001a04f0723c */ /* 0x000fe20000001848 */
[----:B------:R-:W2:Y:S01]  /*4c60*/  LDSM.16.MT88.4 R24, [R199+0x4900] ;  /* 0x00490000c718783b */ /* 0x000ea20000004200 */
[----:B------:R-:W-:Y:S01]  /*4c70*/  MOV R42, R172 ;  /* 0x000000ac002a7202 */ /* 0x000fe20000000f00 */
[----:B------:R-:W-:-:S05]  /*4c80*/  IMAD.MOV.U32 R41, RZ, RZ, R167 ;  /* 0x000000ffff297224 */ /* 0x000fca00078e00a7 */
[C---:B------:R-:W-:Y:S01]  /*4c90*/  HMMA.16816.F32 R236, R4.reuse, R30, R68 ;  /* 0x0000001e04ec723c */ /* 0x040fe20000001844 */
[----:B------:R-:W3:Y:S01]  /*4ca0*/  LDSM.16.MT88.4 R28, [R197+0x6900] ;  /* 0x00690000c51c783b */ /* 0x000ee20000004200 */
[----:B------:R-:W-:Y:S01]  /*4cb0*/  IMAD.MOV.U32 R101, RZ, RZ, R86 ;  /* 0x000000ffff657224 */ /* 0x000fe200078e0056 */
[----:B------:R-:W-:Y:S01]  /*4cc0*/  MOV R100, R87 ;  /* 0x0000005700647202 */ /* 0x000fe20000000f00 */
[----:B------:R-:W-:Y:S01]  /*4cd0*/  IMAD.MOV.U32 R87, RZ, RZ, R177 ;  /* 0x000000ffff577224 */ /* 0x000fe200078e00b1 */
[----:B------:R-:W-:Y:S01]  /*4ce0*/  MOV R103, R84 ;  /* 0x0000005400677202 */ /* 0x000fe20000000f00 */
[----:B------:R-:W-:Y:S02]  /*4cf0*/  IMAD.MOV.U32 R86, RZ, RZ, R176 ;  /* 0x000000ffff567224 */ /* 0x000fe400078e00b0 */
[----:B-1----:R-:W-:Y:S01]  /*4d00*/  HMMA.16816.F32 R128, R4, R16, R88 ;  /* 0x000000100480723c */ /* 0x002fe20000001858 */
[----:B------:R-:W-:Y:S01]  /*4d10*/  IMAD.MOV.U32 R102, RZ, RZ, R85 ;  /* 0x000000ffff667224 */ /* 0x000fe200078e0055 */
[----:B------:R-:W-:Y:S01]  /*4d20*/  MOV R85, R175 ;  /* 0x000000af00557202 */ /* 0x000fe20000000f00 */
[----:B------:R-:W-:-:S04]  /*4d30*/  IMAD.MOV.U32 R84, RZ, RZ, R174 ;  /* 0x000000ffff547224 */ /* 0x000fc800078e00ae */
[----:B------:R-:W-:Y:S01]  /*4d40*/  IMAD.MOV.U32 R17, RZ, RZ, R79 ;  /* 0x000000ffff117224 */ /* 0x000fe200078e004f */
[----:B----4-:R-:W-:Y:S01]  /*4d50*/  HMMA.16816.F32 R88, R4, R12, R36 ;  /* 0x0000000c0458723c */ /* 0x010fe20000001824 */
[----:B------:R-:W-:-:S06]  /*4d60*/  MOV R16, R64 ;  /* 0x0000004000107202 */ /* 0x000fcc0000000f00 */
[----:B------:R-:W-:Y:S01]  /*4d70*/  IMAD.MOV.U32 R39, RZ, RZ, R2 ;  /* 0x000000ffff277224 */ /* 0x000fe200078e0002 */
[C---:B------:R-:W-:Y:S01]  /*4d80*/  HMMA.16816.F32 R72, R4.reuse, R14, R44 ;  /* 0x0000000e0448723c */ /* 0x040fe2000000182c */
[----:B------:R-:W1:Y:S01]  /*4d90*/  LDSM.16.MT88.4 R12, [R200+0x6900] ;  /* 0x00690000c80c783b */ /* 0x000e620000004200 */
[----:B------:R-:W-:Y:S02]  /*4da0*/  FFMA.FTZ R2, R157, c[0x0][0x2d0], -R8 ;  /* 0x0000b4009d027a23 */ /* 0x000fe40000010808 */
[----:B------:R-:W-:Y:S02]  /*4db0*/  IMAD.MOV.U32 R38, RZ, RZ, R84 ;  /* 0x000000ffff267224 */ /* 0x000fe400078e0054 */
[----:B------:R4:W-:Y:S01]  /*4dc0*/  MUFU.EX2 R40, R2 ;  /* 0x0000000200287308 */ /* 0x0009e20000000800 */
[----:B------:R-:W-:Y:S01]  /*4dd0*/  IMAD.MOV.U32 R44, RZ, RZ, R39 ;  /* 0x000000ffff2c7224 */ /* 0x000fe200078e0027 */
[----:B------:R-:W-:Y:S01]  /*4de0*/  HMMA.16816.F32 R176, R4, R34, R120 ;  /* 0x0000002204b0723c */ /* 0x000fe20000001878 */
[----:B------:R-:W-:-:S02]  /*4df0*/  IMAD.MOV.U32 R39, RZ, RZ, R85 ;  /* 0x000000ffff277224 */ /* 0x000fc400078e0055 */
[----:B------:R-:W-:-:S04]  /*4e00*/  IMAD.MOV.U32 R47, RZ, RZ, R16 ;  /* 0x000000ffff2f7224 */ /* 0x000fc800078e0010 */
[----:B------:R-:W-:Y:S01]  /*4e10*/  IMAD.MOV.U32 R120, RZ, RZ, R166 ;  /* 0x000000ffff787224 */ /* 0x000fe200078e00a6 */
[----:B------:R-:W-:Y:S01]  /*4e20*/  MOV R121, R165 ;  /* 0x000000a500797202 */ /* 0x000fe20000000f00 */
[----:B------:R-:W-:Y:S01]  /*4e30*/  IMAD.MOV.U32 R122, RZ, RZ, R164 ;  /* 0x000000ffff7a7224 */ /* 0x000fe200078e00a4 */
[----:B------:R-:W-:Y:S01]  /*4e40*/  HMMA.16816.F32 R172, R4, R20, R92 ;  /* 0x0000001404ac723c */ /* 0x000fe2000000185c */
[----:B------:R-:W-:Y:S02]  /*4e50*/  IMAD.MOV.U32 R123, RZ, RZ, R81 ;  /* 0x000000ffff7b7224 */ /* 0x000fe400078e0051 */
[----:B----4-:R-:W-:-:S05]  /*4e60*/  FFMA.FTZ R2, R158, c[0x0][0x2d0], -R8 ;  /* 0x0000b4009e027a23 */ /* 0x010fca0000010808 */
[C---:B------:R-:W-:Y:S01]  /*4e70*/  HMMA.16816.F32 R164, R4.reuse, R22, R52 ;  /* 0x0000001604a4723c */ /* 0x040fe20000001834 */
[----:B------:R-:W4:Y:S01]  /*4e80*/  LDSM.16.MT88.4 R20, [R198+0x6900] ;  /* 0x00690000c614783b */ /* 0x000f220000004200 */
[----:B------:R5:W1:Y:S06]  /*4e90*/  MUFU.EX2 R36, R2 ;  /* 0x0000000200247308 */ /* 0x000a6c0000000800 */
[C---:B------:R-:W-:Y:S01]  /*4ea0*/  HMMA.16816.F32 R184, R4.reuse, R32, R96 ;  /* 0x0000002004b8723c */ /* 0x040fe20000001860 */
[----:B------:R-:W1:Y:S06]  /*4eb0*/  LDSM.16.MT88.4 R32, [R199+0x6900] ;  /* 0x00690000c720783b */ /* 0x000e6c0000004200 */
[----:B------:R-:W-:Y:S01]  /*4ec0*/  IMAD.MOV.U32 R99, RZ, RZ, R80 ;  /* 0x000000ffff637224 */ /* 0x000fe200078e0050 */
[----:B------:R-:W-:Y:S01]  /*4ed0*/  HMMA.16816.F32 R92, R4, R18, R48 ;  /* 0x00000012045c723c */ /* 0x000fe20000001830 */
[----:B------:R-:W-:Y:S01]  /*4ee0*/  IMAD.MOV.U32 R96, RZ, RZ, R65 ;  /* 0x000000ffff607224 */ /* 0x000fe200078e0041 */
[----:B------:R-:W-:Y:S01]  /*4ef0*/  MOV R98, R67 ;  /* 0x0000004300627202 */ /* 0x000fe20000000f00 */
[----:B-----5:R-:W-:-:S02]  /*4f00*/  FFMA.FTZ R2, R159, c[0x0][0x2d0], -R8 ;  /* 0x0000b4009f027a23 */ /* 0x020fc40000010808 */
[----:B------:R-:W-:Y:S02]  /*4f10*/  IMAD.MOV.U32 R97, RZ, RZ, R66 ;  /* 0x000000ffff617224 */ /* 0x000fe400078e0042 */
[----:B------:R5:W1:Y:S01]  /*4f20*/  MUFU.EX2 R37, R2 ;  /* 0x0000000200257308 */ /* 0x000a620000000800 */
[----:B------:R-:W-:Y:S01]  /*4f30*/  MOV R18, R82 ;  /* 0x0000005200127202 */ /* 0x000fe20000000f00 */
[----:B------:R-:W-:Y:S01]  /*4f40*/  IMAD.MOV.U32 R19, RZ, RZ, R83 ;  /* 0x000000ffff137224 */ /* 0x000fe200078e0053 */
[----:B--2---:R-:W-:Y:S02]  /*4f50*/  HMMA.16816.F32 R52, R4, R24, R136 ;  /* 0x000000180434723c */ /* 0x004fe40000001888 */
[----:B------:R-:W-:Y:S01]  /*4f60*/  MOV R45, R18 ;  /* 0x00000012002d7202 */ /* 0x000fe20000000f00 */
[----:B------:R-:W-:-:S04]  /*4f70*/  IMAD.MOV.U32 R46, RZ, RZ, R19 ;  /* 0x000000ffff2e7224 */ /* 0x000fc800078e0013 */
[----:B------:R-:W-:Y:S01]  /*4f80*/  IMAD.MOV.U32 R138, RZ, RZ, R38 ;  /* 0x000000ffff8a7224 */ /* 0x000fe200078e0026 */
[----:B------:R-:W-:Y:S01]  /*4f90*/  HMMA.16816.F32 R80, R4, R26, R132 ;  /* 0x0000001a0450723c */ /* 0x000fe20000001884 */
[----:B------:R-:W2:Y:S01]  /*4fa0*/  LDSM.16.MT88.4 R24, [R197+0x1100] ;  /* 0x00110000c518783b */ /* 0x000ea20000004200 */
[----:B------:R-:W-:Y:S02]  /*4fb0*/  IMAD.MOV.U32 R139, RZ, RZ, R41 ;  /* 0x000000ffff8b7224 */ /* 0x000fe400078e0029 */
[----:B-----5:R-:W-:-:S03]  /*4fc0*/  FFMA.FTZ R2, R168, c[0x0][0x2d0], -R8 ;  /* 0x0000b400a8027a23 */ /* 0x020fc60000010808 */
[----:B------:R-:W-:Y:S01]  /*4fd0*/  IMAD.MOV.U32 R133, RZ, RZ, R120 ;  /* 0x000000ffff857224 */ /* 0x000fe200078e0078 */
[C---:B---3--:R-:W-:Y:S01]  /*4fe0*/  HMMA.16816.F32 R76, R4.reuse, R30, R60 ;  /* 0x0000001e044c723c */ /* 0x048fe2000000183c */
[----:B------:R3:W5:Y:S01]  /*4ff0*/  MUFU.EX2 R168, R2 ;  /* 0x0000000200a87308 */ /* 0x0007620000000800 */
[----:B------:R-:W-:Y:S01]  /*5000*/  IMAD.MOV.U32 R134, RZ, RZ, R121 ;  /* 0x000000ffff867224 */ /* 0x000fe200078e0079 */
[----:B------:R-:W-:Y:S01]  /*5010*/  MOV R120, R86 ;  /* 0x0000005600787202 */ /* 0x000fe20000000f00 */
[----:B------:R-:W-:Y:S01]  /*5020*/  IMAD.MOV.U32 R121, RZ, RZ, R87 ;  /* 0x000000ffff797224 */ /* 0x000fe200078e0057 */
[----:B------:R-:W-:Y:S01]  /*5030*/  MOV R135, R122 ;  /* 0x0000007a00877202 */ /* 0x000fe20000000f00 */
[----:B------:R-:W-:Y:S01]  /*5040*/  IMAD.MOV.U32 R122, RZ, RZ, R223 ;  /* 0x000000ffff7a7224 */ /* 0x000fe200078e00df */
[----:B------:R-:W-:Y:S01]  /*5050*/  MOV R132, R17 ;  /* 0x0000001100847202 */ /* 0x000fe20000000f00 */
[----:B-1----:R-:W-:Y:S01]  /*5060*/  HMMA.16816.F32 R60, R4, R12, R160 ;  /* 0x0000000c043c723c */ /* 0x002fe200000018a0 */
[----:B------:R-:W-:Y:S01]  /*5070*/  LDSM.16.MT88.4 R16, [R199+0x1100] ;  /* 0x00110000c710783b */ /* 0x000fe20000004200 */
[----:B------:R-:W-:Y:S01]  /*5080*/  IMAD.MOV.U32 R136, RZ, RZ, R139 ;  /* 0x000000ffff887224 */ /* 0x000fe200078e008b */
[----:B------:R-:W-:-:S05]  /*5090*/  MOV R139, R120 ;  /* 0x00000078008b7202 */ /* 0x000fca0000000f00 */
[C---:B------:R-:W-:Y:S01]  /*50a0*/  HMMA.16816.F32 R84, R4.reuse, R14, R56 ;  /* 0x0000000e0454723c */ /* 0x040fe20000001838 */
[----:B---3--:R-:W-:Y:S01]  /*50b0*/  FFMA.FTZ R2, R144, c[0x0][0x2d0], -R0 ;  /* 0x0000b40090027a23 */ /* 0x008fe20000010800 */
[----:B------:R-:W1:Y:S01]  /*50c0*/  LDSM.16.MT88.4 R12, [R197+0x3100] ;  /* 0x00310000c50c783b */ /* 0x000e620000004200 */
[----:B------:R-:W-:Y:S02]  /*50d0*/  IMAD.MOV.U32 R144, RZ, RZ, R36 ;  /* 0x000000ffff907224 */ /* 0x000fe400078e0024 */
[----:B------:R3:W-:Y:S01]  /*50e0*/  MUFU.EX2 R223, R2 ;  /* 0x0000000200df7308 */ /* 0x0007e20000000800 */
[----:B------:R-:W-:Y:S02]  /*50f0*/  IMAD.MOV.U32 R36, RZ, RZ, R42 ;  /* 0x000000ffff247224 */ /* 0x000fe400078e002a */
[C---:B----4-:R-:W-:Y:S07]  /*5100*/  HMMA.16816.F32 R48, R4.reuse, R22, R152 ;  /* 0x000000160430723c */ /* 0x050fee0000001898 */
[----:B------:R-:W-:Y:S01]  /*5110*/  MOV R155, R37 ;  /* 0x00000025009b7202 */ /* 0x000fe20000000f00 */
[----:B------:R-:W-:Y:S01]  /*5120*/  IMAD.MOV.U32 R154, RZ, RZ, R36 ;  /* 0x000000ffff9a7224 */ /* 0x000fe200078e0024 */
[----:B------:R-:W-:Y:S01]  /*5130*/  MOV R37, R43 ;  /* 0x0000002b00257202 */ /* 0x000fe20000000f00 */
[----:B------:R-:W-:Y:S01]  /*5140*/  IMAD.MOV.U32 R153, RZ, RZ, R39 ;  /* 0x000000ffff997224 */ /* 0x000fe200078e0027 */
[----:B------:R-:W-:Y:S01]  /*5150*/  HMMA.16816.F32 R64, R4, R20, R148 ;  /* 0x000000140440723c */ /* 0x000fe20000001894 */
[----:B------:R-:W-:Y:S01]  /*5160*/  LDSM.16.MT88.4 R20, [R198+0x1100] ;  /* 0x00110000c614783b */ /* 0x000fe20000004200 */
[----:B---3--:R-:W-:Y:S01]  /*5170*/  FFMA.FTZ R2, R145, c[0x0][0x2d0], -R0 ;  /* 0x0000b40091027a23 */ /* 0x008fe20000010800 */
[----:B------:R-:W-:-:S02]  /*5180*/  MOV R137, R37 ;  /* 0x0000002500897202 */ /* 0x000fc40000000f00 */
[----:B------:R-:W3:Y:S01]  /*5190*/  LDSM.16.MT88.4 R36, [R199+0x3100] ;  /* 0x00310000c724783b */ /* 0x000ee20000004200 */
[----:B------:R4:W1:Y:S01]  /*51a0*/  MUFU.EX2 R159, R2 ;  /* 0x00000002009f7308 */ /* 0x0008620000000800 */
[----:B------:R-:W-:Y:S01]  /*51b0*/  MOV R145, R40 ;  /* 0x0000002800917202 */ /* 0x000fe20000000f00 */
[C---:B------:R-:W-:Y:S01]  /*51c0*/  HMMA.16816.F32 R68, R4.reuse, R28, R140 ;  /* 0x0000001c0444723c */ /* 0x040fe2000000188c */
[----:B------:R-:W2:Y:S04]  /*51d0*/  LDSM.16.MT88.4 R28, [R200+0x3100] ;  /* 0x00310000c81c783b */ /* 0x000ea80000004200 */
[----:B------:R-:W-:Y:S03]  /*51e0*/  LDSM.16.MT88.4 R40, [R200+0x1100] ;  /* 0x00110000c828783b */ /* 0x000fe60000004200 */
[----:B------:R-:W-:Y:S01]  /*51f0*/  HMMA.16816.F32 R56, R4, R32, R180 ;  /* 0x000000200438723c */ /* 0x000fe200000018b4 */
[----:B----4-:R-:W-:-:S06]  /*5200*/  FFMA.FTZ R2, R147, c[0x0][0x2d0], -R0 ;  /* 0x0000b40093027a23 */ /* 0x010fcc0000010800 */
[----:B------:R-:W-:Y:S01]  /*5210*/  MOV R182, R123 ;  /* 0x0000007b00b67202 */ /* 0x000fe20000000f00 */
[----:B------:R-:W-:Y:S01]  /*5220*/  HMMA.16816.F32 R44, R4, R34, R44 ;  /* 0x00000022042c723c */ /* 0x000fe2000000182c */
[----:B------:R-:W4:Y:S01]  /*5230*/  LDSM.16.MT88.4 R32, [R198+0x3100] ;  /* 0x00310000c620783b */ /* 0x000f220000004200 */
[----:B------:R3:W-:Y:S01]  /*5240*/  MUFU.EX2 R158, R2 ;  /* 0x00000002009e7308 */ /* 0x0007e20000000800 */
[----:B------:R-:W-:Y:S02]  /*5250*/  IMAD.MOV.U32 R181, RZ, RZ, R121 ;  /* 0x000000ffffb57224 */ /* 0x000fe400078e0079 */
[----:B------:R-:W-:Y:S02]  /*5260*/  IMAD.MOV.U32 R183, RZ, RZ, R122 ;  /* 0x000000ffffb77224 */ /* 0x000fe400078e007a */
[----:B------:R-:W-:Y:S02]  /*5270*/  F2FP.PACK_AB R4, R144, R145 ;  /* 0x000000919004723e */ /* 0x000fe400000000ff */
[----:B-----5:R-:W-:-:S02]  /*5280*/  F2FP.PACK_AB R6, R168, R155 ;  /* 0x0000009ba806723e */ /* 0x020fc400000000ff */
[----:B-1----:R-:W-:Y:S01]  /*5290*/  F2FP.PACK_AB R5, R159, R223 ;  /* 0x000000df9f05723e */ /* 0x002fe200000000ff */
[----:B---3--:R-:W-:-:S04]  /*52a0*/  FFMA.FTZ R2, R146, c[0x0][0x2d0], -R0 ;  /* 0x0000b40092027a23 */ /* 0x008fc80000010800 */
[----:B------:R-:W1:Y:S02]  /*52b0*/  MUFU.EX2 R157, R2 ;  /* 0x00000002009d7308 */ /* 0x000e640000000800 */
[----:B-1----:R-:W-:-:S07]  /*52c0*/  F2FP.PACK_AB R7, R157, R158 ;  /* 0x0000009e9d07723e */ /* 0x002fce00000000ff */
[C---:B--2---:R-:W-:Y:S08]  /*52d0*/  HMMA.16816.F32 R160, R4.reuse, R24, R132 ;  /* 0x0000001804a0723c */ /* 0x044ff00000001884 */
[C---:B------:R-:W-:Y:S08]  /*52e0*/  HMMA.16816.F32 R24, R4.reuse, R26, R96 ;  /* 0x0000001a0418723c */ /* 0x040ff00000001860 */
[C---:B------:R-:W-:Y:S08]  /*52f0*/  HMMA.16816.F32 R108, R4.reuse, R12, R108 ;  /* 0x0000000c046c723c */ /* 0x040ff0000000186c */
[C---:B------:R-:W-:Y:S01]  /*5300*/  HMMA.16816.F32 R112, R4.reuse, R14, R112 ;  /* 0x0000000e0470723c */ /* 0x040fe20000001870 */
[----:B------:R-:W1:Y:S07]  /*5310*/  LDSM.16.MT88.4 R12, [R200+0x5100] ;  /* 0x00510000c80c783b */ /* 0x000e6e0000004200 */
[----:B------:R-:W-:Y:S01]  /*5320*/  HMMA.16816.F32 R184, R4, R36, R184 ;  /* 0x0000002404b8723c */ /* 0x000fe200000018b8 */
[----:B------:R-:W-:Y:S01]  /*5330*/  IMAD.MOV.U32 R2, RZ, RZ, R24 ;  /* 0x000000ffff027224 */ /* 0x000fe200078e0018 */
[----:B------:R-:W-:Y:S01]  /*5340*/  MOV R147, R26 ;  /* 0x0000001a00937202 */ /* 0x000fe20000000f00 */
[----:B------:R-:W-:-:S02]  /*5350*/  IMAD.MOV.U32 R152, RZ, RZ, R25 ;  /* 0x000000ffff987224 */ /* 0x000fc400078e0019 */
[----:B------:R-:W-:Y:S02]  /*5360*/  IMAD.MOV.U32 R146, RZ, RZ, R27 ;  /* 0x000000ffff927224 */ /* 0x000fe400078e001b */
[----:B------:R-:W-:Y:S01]  /*5370*/  LDSM.16.MT88.4 R24, [R197+0x5100] ;  /* 0x00510000c518783b */ /* 0x000fe20000004200 */
[----:B------:R-:W-:Y:S01]  /*5380*/  HMMA.16816.F32 R148, R4, R16, R124 ;  /* 0x000000100494723c */ /* 0x000fe2000000187c */
[----:B------:R-:W-:Y:S01]  /*5390*/  MOV R37, R182 ;  /* 0x000000b600257202 */ /* 0x000fe20000000f00 */
[----:B------:R-:W-:-:S06]  /*53a0*/  IMAD.MOV.U32 R36, RZ, RZ, R183 ;  /* 0x000000ffff247224 */ /* 0x000fcc00078e00b7 */
[C---:B------:R-:W-:Y:S01]  /*53b0*/  HMMA.16816.F32 R104, R4.reuse, R18, R104 ;  /* 0x000000120468723c */ /* 0x040fe20000001868 */
[----:B------:R-:W2:Y:S07]  /*53c0*/  LDSM.16.MT88.4 R16, [R198+0x5100] ;  /* 0x00510000c610783b */ /* 0x000eae0000004200 */
[C---:B------:R-:W-:Y:S07]  /*53d0*/  HMMA.16816.F32 R132, R4.reuse, R20, R228 ;  /* 0x000000140484723c */ /* 0x040fee00000018e4 */
[----:B------:R-:W-:Y:S01]  /*53e0*/  IMAD.MOV.U32 R228, RZ, RZ, R103 ;  /* 0x000000ffffe47224 */ /* 0x000fe200078e0067 */
[----:B------:R-:W-:Y:S01]  /*53f0*/  MOV R229, R102 ;  /* 0x0000006600e57202 */ /* 0x000fe20000000f00 */
[----:B------:R-:W-:Y:S01]  /*5400*/  IMAD.MOV.U32 R230, RZ, RZ, R101 ;  /* 0x000000ffffe67224 */ /* 0x000fe200078e0065 */
[----:B------:R-:W-:Y:S01]  /*5410*/  HMMA.16816.F32 R236, R4, R30, R236 ;  /* 0x0000001e04ec723c */ /* 0x000fe200000018ec */
[----:B------:R-:W-:-:S07]  /*5420*/  IMAD.MOV.U32 R231, RZ, RZ, R100 ;  /* 0x000000ffffe77224 */ /* 0x000fce00078e0064 */
[C---:B------:R-:W-:Y:S01]  /*5430*/  HMMA.16816.F32 R124, R4.reuse, R28, R228 ;  /* 0x0000001c047c723c */ /* 0x040fe200000018e4 */
[----:B------:R-:W3:Y:S07]  /*5440*/  LDSM.16.MT88.4 R28, [R197+0x7100] ;  /* 0x00710000c51c783b */ /* 0x000eee0000004200 */
[C---:B------:R-:W-:Y:S01]  /*5450*/  HMMA.16816.F32 R96, R4.reuse, R22, R188 ;  /* 0x000000160460723c */ /* 0x040fe200000018bc */
[----:B------:R-:W5:Y:S07]  /*5460*/  LDSM.16.MT88.4 R20, [R199+0x5100] ;  /* 0x00510000c714783b */ /* 0x000f6e0000004200 */
[C---:B----4-:R-:W-:Y:S07]  /*5470*/  HMMA.16816.F32 R116, R4.reuse, R32, R116 ;  /* 0x000000200474723c */ /* 0x050fee0000001874 */
[----:B------:R-:W-:Y:S01]  /*5480*/  IMAD.MOV.U32 R32, RZ, RZ, R185 ;  /* 0x000000ffff207224 */ /* 0x000fe200078e00b9 */
[C---:B------:R-:W-:Y:S07]  /*5490*/  HMMA.16816.F32 R140, R4.reuse, R40, R192 ;  /* 0x00000028048c723c */ /* 0x040fee00000018c0 */
[----:B------:R-:W-:Y:S01]  /*54a0*/  IMAD.MOV.U32 R40, RZ, RZ, R181 ;  /* 0x000000ffff287224 */ /* 0x000fe200078e00b5 */
[----:B------:R-:W-:Y:S01]  /*54b0*/  HMMA.16816.F32 R100, R4, R42, R248 ;  /* 0x0000002a0464723c */ /* 0x000fe200000018f8 */
[----:B------:R-:W-:-:S02]  /*54c0*/  MOV R41, R2 ;  /* 0x0000000200297202 */ /* 0x000fc40000000f00 */
[----:B------:R-:W-:-:S04]  /*54d0*/  MOV R2, R186 ;  /* 0x000000ba00027202 */ /* 0x000fc80000000f00 */
[----:B------:R-:W-:Y:S01]  /*54e0*/  IMAD.MOV.U32 R43, RZ, RZ, R187 ;  /* 0x000000ffff2b7224 */ /* 0x000fe200078e00bb */
[----:B------:R-:W-:Y:S01]  /*54f0*/  HMMA.16816.F32 R180, R4, R38, R176 ;  /* 0x0000002604b4723c */ /* 0x000fe200000018b0 */
[----:B------:R-:W-:-:S06]  /*5500*/  IMAD.MOV.U32 R42, RZ, RZ, R184 ;  /* 0x000000ffff2a7224 */ /* 0x000fcc00078e00b8 */
[----:B------:R-:W-:Y:S01]  /*5510*/  MOV R178, R32 ;  /* 0x0000002000b27202 */ /* 0x000fe20000000f00 */
[----:B-1----:R-:W-:Y:S01]  /*5520*/  HMMA.16816.F32 R188, R4, R12, R88 ;  /* 0x0000000c04bc723c */ /* 0x002fe20000001858 */
[----:B------:R-:W-:Y:S02]  /*5530*/  IMAD.MOV.U32 R179, RZ, RZ, R2 ;  /* 0x000000ffffb37224 */ /* 0x000fe400078e0002 */
[----:B------:R-:W-:-:S04]  /*5540*/  FFMA.FTZ R2, R226, c[0x0][0x2d0], -R8 ;  /* 0x0000b400e2027a23 */ /* 0x000fc80000010808 */
[----:B------:R-:W-:Y:S01]  /*5550*/  MOV R91, R9 ;  /* 0x00000009005b7202 */ /* 0x000fe20000000f00 */
[----:B------:R-:W-:Y:S01]  /*5560*/  HMMA.16816.F32 R184, R4, R14, R72 ;  /* 0x0000000e04b8723c */ /* 0x000fe20000001848 */
[----:B------:R-:W-:Y:S01]  /*5570*/  LDSM.16.MT88.4 R12, [R199+0x7100] ;  /* 0x00710000c70c783b */ /* 0x000fe20000004200 */
[----:B------:R-:W-:Y:S01]  /*5580*/  IMAD.MOV.U32 R88, RZ, RZ, R137 ;  /* 0x000000ffff587224 */ /* 0x000fe200078e0089 */
[----:B------:R-:W-:Y:S01]  /*5590*/  MOV R89, R138 ;  /* 0x0000008a00597202 */ /* 0x000fe20000000f00 */
[----:B------:R-:W-:-:S04]  /*55a0*/  IMAD.MOV.U32 R90, RZ, RZ, R139 ;  /* 0x000000ffff5a7224 */ /* 0x000fc800078e008b */
[C---:B------:R-:W-:Y:S01]  /*55b0*/  HMMA.16816.F32 R120, R4.reuse, R34, R240 ;  /* 0x000000220478723c */ /* 0x040fe200000018f0 */
[----:B------:R-:W1:Y:S01]  /*55c0*/  LDSM.16.MT88.4 R32, [R198+0x7100] ;  /* 0x00710000c620783b */ /* 0x000e620000004200 */
[----:B------:R-:W-:Y:S01]  /*55d0*/  IMAD.MOV.U32 R177, RZ, RZ, R181 ;  /* 0x000000ffffb17224 */ /* 0x000fe200078e00b5 */
[----:B------:R-:W-:Y:S01]  /*55e0*/  MOV R176, R180 ;  /* 0x000000b400b07202 */ /* 0x000fe20000000f00 */
[----:B------:R-:W-:Y:S02]  /*55f0*/  IMAD.MOV.U32 R39, RZ, RZ, R182 ;  /* 0x000000ffff277224 */ /* 0x000fe400078e00b6 */
[----:B------:R-:W-:Y:S02]  /*5600*/  IMAD.MOV.U32 R38, RZ, RZ, R183 ;  /* 0x000000ffff267224 */ /* 0x000fe400078e00b7 */
[C---:B--2---:R-:W-:Y:S01]  /*5610*/  HMMA.16816.F32 R240, R4.reuse, R16, R128 ;  /* 0x0000001004f0723c */ /* 0x044fe20000001880 */
[----:B------:R2:W-:Y:S06]  /*5620*/  MUFU.EX2 R129, R2 ;  /* 0x0000000200817308 */ /* 0x0005ec0000000800 */
[----:B------:R-:W-:Y:S01]  /*5630*/  MOV R130, R177 ;  /* 0x000000b100827202 */ /* 0x000fe20000000f00 */
[----:B------:R-:W-:Y:S01]  /*5640*/  HMMA.16816.F32 R248, R4, R24, R172 ;  /* 0x0000001804f8723c */ /* 0x000fe200000018ac */
[----:B------:R-:W-:Y:S01]  /*5650*/  IMAD.MOV.U32 R131, RZ, RZ, R176 ;  /* 0x000000ffff837224 */ /* 0x000fe200078e00b0 */
[----:B------:R-:W-:Y:S01]  /*5660*/  MOV R177, R179 ;  /* 0x000000b300b17202 */ /* 0x000fe20000000f00 */
[----:B------:R-:W-:-:S02]  /*5670*/  IMAD.MOV.U32 R176, RZ, RZ, R178 ;  /* 0x000000ffffb07224 */ /* 0x000fc400078e00b2 */
[----:B------:R-:W-:Y:S01]  /*5680*/  IMAD.MOV.U32 R178, RZ, RZ, R43 ;  /* 0x000000ffffb27224 */ /* 0x000fe200078e002b */
[----:B------:R-:W-:Y:S01]  /*5690*/  MOV R72, R131 ;  /* 0x0000008300487202 */ /* 0x000fe20000000f00 */
[----:B------:R-:W-:Y:S01]  /*56a0*/  IMAD.MOV.U32 R179, RZ, RZ, R42 ;  /* 0x000000ffffb37224 */ /* 0x000fe200078e002a */
[----:B------:R-:W-:Y:S01]  /*56b0*/  MOV R42, R40 ;  /* 0x00000028002a7202 */ /* 0x000fe20000000f00 */
[----:B--2---:R-:W-:Y:S01]  /*56c0*/  FFMA.FTZ R2, R227, c[0x0][0x2d0], -R8 ;  /* 0x0000b400e3027a23 */ /* 0x004fe20000010808 */
[C---:B------:R-:W-:Y:S01]  /*56d0*/  HMMA.16816.F32 R228, R4.reuse, R26, R164 ;  /* 0x0000001a04e4723c */ /* 0x040fe200000018a4 */
[----:B------:R-:W-:Y:S01]  /*56e0*/  IMAD.MOV.U32 R43, RZ, RZ, R41 ;  /* 0x000000ffff2b7224 */ /* 0x000fe200078e0029 */
[----:B------:R-:W-:Y:S01]  /*56f0*/  MOV R41, R147 ;  /* 0x0000009300297202 */ /* 0x000fe20000000f00 */
[----:B------:R2:W4:Y:S01]  /*5700*/  MUFU.EX2 R175, R2 ;  /* 0x0000000200af7308 */ /* 0x0005220000000800 */
[----:B------:R-:W-:Y:S01]  /*5710*/  IMAD.MOV.U32 R40, RZ, RZ, R152 ;  /* 0x000000ffff287224 */ /* 0x000fe200078e0098 */
[----:B------:R-:W-:Y:S01]  /*5720*/  LDSM.16.MT88.4 R164, [R197+0x1900] ;  /* 0x00190000c5a4783b */ /* 0x000fe20000004200 */
[----:B------:R-:W-:Y:S01]  /*5730*/  MOV R152, R154 ;  /* 0x0000009a00987202 */ /* 0x000fe20000000f00 */
[----:B------:R-:W-:Y:S01]  /*5740*/  IMAD.MOV.U32 R147, RZ, RZ, R153 ;  /* 0x000000ffff937224 */ /* 0x000fe200078e0099 */
[----:B------:R-:W-:Y:S01]  /*5750*/  HMMA.16816.F32 R192, R4, R18, R92 ;  /* 0x0000001204c0723c */ /* 0x000fe2000000185c */
[----:B------:R-:W1:Y:S01]  /*5760*/  LDSM.16.MT88.4 R16, [R200+0x7100] ;  /* 0x00710000c810783b */ /* 0x000e620000004200 */
[----:B------:R-:W-:Y:S01]  /*5770*/  MOV R154, R11 ;  /* 0x0000000b009a7202 */ /* 0x000fe20000000f00 */
[----:B------:R-:W-:-:S02]  /*5780*/  IMAD.MOV.U32 R153, RZ, RZ, R136 ;  /* 0x000000ffff997224 */ /* 0x000fc400078e0088 */
[----:B------:R-:W-:Y:S02]  /*5790*/  IMAD.MOV.U32 R136, RZ, RZ, R10 ;  /* 0x000000ffff887224 */ /* 0x000fe400078e000a */
[----:B------:R-:W-:Y:S01]  /*57a0*/  IMAD.MOV.U32 R74, RZ, RZ, R152 ;  /* 0x000000ffff4a7224 */ /* 0x000fe200078e0098 */
[C---:B---3--:R-:W-:Y:S01]  /*57b0*/  HMMA.16816.F32 R24, R4.reuse, R28, R68 ;  /* 0x0000001c0418723c */ /* 0x048fe20000001844 */
[----:B------:R-:W-:Y:S01]  /*57c0*/  MOV R75, R153 ;  /* 0x00000099004b7202 */ /* 0x000fe20000000f00 */
[----:B------:R-:W-:Y:S02]  /*57d0*/  IMAD.MOV.U32 R73, RZ, RZ, R130 ;  /* 0x000000ffff497224 */ /* 0x000fe400078e0082 */
[----:B--2---:R-:W-:Y:S01]  /*57e0*/  FFMA.FTZ R2, R232, c[0x0][0x2d0], -R8 ;  /* 0x0000b400e8027a23 */ /* 0x004fe20000010808 */
[----:B------:R-:W-:Y:S02]  /*57f0*/  MOV R232, R37 ;  /* 0x0000002500e87202 */ /* 0x000fe40000000f00 */
[----:B------:R-:W-:Y:S01]  /*5800*/  IMAD.MOV.U32 R69, RZ, RZ, R154 ;  /* 0x000000ffff457224 */ /* 0x000fe200078e009a */
[----:B------:R2:W-:Y:S01]  /*5810*/  MUFU.EX2 R227, R2 ;  /* 0x0000000200e37308 */ /* 0x0005e20000000800 */
[----:B-----5:R-:W-:Y:S01]  /*5820*/  HMMA.16816.F32 R180, R4, R22, R80 ;  /* 0x0000001604b4723c */ /* 0x020fe20000001850 */
[----:B------:R-:W-:Y:S01]  /*5830*/  MOV R68, R147 ;  /* 0x0000009300447202 */ /* 0x000fe20000000f00 */
[----:B------:R-:W-:Y:S01]  /*5840*/  IMAD.MOV.U32 R71, RZ, RZ, R145 ;  /* 0x000000ffff477224 */ /* 0x000fe200078e0091 */
[----:B------:R-:W-:-:S04]  /*5850*/  MOV R70, R144 ;  /* 0x0000009000467202 */ /* 0x000fc80000000f00 */
[----:B------:R-:W-:Y:S01]  /*5860*/  IMAD.MOV.U32 R82, RZ, RZ, R42 ;  /* 0x000000ffff527224 */ /* 0x000fe200078e002a */
[C---:B------:R-:W-:Y:S01]  /*5870*/  HMMA.16816.F32 R28, R4.reuse, R30, R76 ;  /* 0x0000001e041c723c */ /* 0x040fe2000000184c */
[----:B------:R-:W-:Y:S01]  /*5880*/  MOV R80, R155 ;  /* 0x0000009b00507202 */ /* 0x000fe20000000f00 */
[----:B------:R-:W-:Y:S01]  /*5890*/  IMAD.MOV.U32 R81, RZ, RZ, R168 ;  /* 0x000000ffff517224 */ /* 0x000fe200078e00a8 */
[----:B------:R-:W-:Y:S01]  /*58a0*/  MOV R83, R136 ;  /* 0x0000008800537202 */ /* 0x000fe20000000f00 */
[----:B------:R-:W-:Y:S01]  /*58b0*/  LDSM.16.MT88.4 R152, [R199+0x1900] ;  /* 0x00190000c798783b */ /* 0x000fe20000004200 */
[----:B--2---:R-:W-:Y:S02]  /*58c0*/  FFMA.FTZ R2, R234, c[0x0][0x2d0], -R8 ;  /* 0x0000b400ea027a23 */ /* 0x004fe40000010808 */
[----:B------:R-:W-:Y:S01]  /*58d0*/  MOV R76, R43 ;  /* 0x0000002b004c7202 */ /* 0x000fe20000000f00 */
[----:B------:R-:W-:Y:S01]  /*58e0*/  IMAD.MOV.U32 R77, RZ, RZ, R40 ;  /* 0x000000ffff4d7224 */ /* 0x000fe200078e0028 */
[----:B------:R-:W-:Y:S01]  /*58f0*/  MOV R78, R41 ;  /* 0x00000029004e7202 */ /* 0x000fe20000000f00 */
[----:B------:R2:W3:Y:S01]  /*5900*/  MUFU.EX2 R226, R2 ;  /* 0x0000000200e27308 */ /* 0x0004e20000000800 */
[----:B------:R-:W-:Y:S01]  /*5910*/  LDSM.16.MT88.4 R40, [R197+0x3900] ;  /* 0x00390000c528783b */ /* 0x000fe20000004200 */
[----:B------:R-:W-:Y:S01]  /*5920*/  HMMA.16816.F32 R92, R4, R20, R52 ;  /* 0x00000014045c723c */ /* 0x000fe20000001834 */
[----:B----4-:R-:W-:-:S02]  /*5930*/  IMAD.MOV.U32 R234, RZ, RZ, R175 ;  /* 0x000000ffffea7224 */ /* 0x010fc400078e00af */
[----:B------:R-:W-:Y:S01]  /*5940*/  LDSM.16.MT88.4 R136, [R198+0x1900] ;  /* 0x00190000c688783b */ /* 0x000fe20000004200 */
[----:B------:R-:W-:-:S03]  /*5950*/  IMAD.MOV.U32 R79, RZ, RZ, R146 ;  /* 0x000000ffff4f7224 */ /* 0x000fc600078e0092 */
[----:B------:R-:W-:Y:S01]  /*5960*/  IMAD.MOV.U32 R53, RZ, RZ, R176 ;  /* 0x000000ffff357224 */ /* 0x000fe200078e00b0 */
[----:B------:R-:W-:Y:S01]  /*5970*/  MOV R54, R177 ;  /* 0x000000b100367202 */ /* 0x000fe20000000f00 */
[----:B------:R-:W-:Y:S01]  /*5980*/  IMAD.MOV.U32 R55, RZ, RZ, R178 ;  /* 0x000000ffff377224 */ /* 0x000fe200078e00b2 */
[----:B------:R-:W-:Y:S01]  /*5990*/  MOV R52, R179 ;  /* 0x000000b300347202 */ /* 0x000fe20000000f00 */
[C---:B-1----:R-:W-:Y:S01]  /*59a0*/  HMMA.16816.F32 R20, R4.reuse, R32, R64 ;  /* 0x000000200414723c */ /* 0x042fe20000001840 */
[----:B------:R-:W-:Y:S01]  /*59b0*/  LDSM.16.MT88.4 R144, [R200+0x1900] ;  /* 0x00190000c890783b */ /* 0x000fe20000004200 */
[--C-:B--2---:R-:W-:Y:S01]  /*59c0*/  FFMA.FTZ R2, R169, c[0x0][0x2d0], -R0.reuse ;  /* 0x0000b400a9027a23 */ /* 0x104fe20000010800 */
[----:B---3--:R-:W-:Y:S02]  /*59d0*/  F2FP.PACK_AB R130, R226, R227 ;  /* 0x000000e3e282723e */ /* 0x008fe400000000ff */
[----:B------:R-:W-:Y:S01]  /*59e0*/  LDSM.16.MT88.4 R64, [R199+0x3900] ;  /* 0x00390000c740783b */ /* 0x000fe20000004200 */
[----:B------:R1:W-:Y:S02]  /*59f0*/  MUFU.EX2 R11, R2 ;  /* 0x00000002000b7308 */ /* 0x0003e40000000800 */
[C---:B------:R-:W-:Y:S01]  /*5a00*/  HMMA.16816.F32 R176, R4.reuse, R12, R56 ;  /* 0x0000000c04b0723c */ /* 0x040fe20000001838 */
[----:B------:R-:W2:Y:S07]  /*5a10*/  LDSM.16.MT88.4 R56, [R200+0x3900] ;  /* 0x00390000c838783b */ /* 0x000eae0000004200 */
[----:B------:R-:W-:Y:S01]  /*5a20*/  HMMA.16816.F32 R32, R4, R34, R48 ;  /* 0x000000220420723c */ /* 0x000fe20000001830 */
[----:B------:R-:W3:Y:S01]  /*5a30*/  LDSM.16.MT88.4 R48, [R198+0x3900] ;  /* 0x00390000c630783b */ /* 0x000ee20000004200 */
[----:B-1----:R-:W-:-:S06]  /*5a40*/  FFMA.FTZ R2, R170, c[0x0][0x2d0], -R0 ;  /* 0x0000b400aa027a23 */ /* 0x002fcc0000010800 */
[C---:B------:R-:W-:Y:S01]  /*5a50*/  HMMA.16816.F32 R172, R4.reuse, R16, R60 ;  /* 0x0000001004ac723c */ /* 0x040fe2000000183c */
[----:B------:R1:W4:Y:S06]  /*5a60*/  MUFU.EX2 R10, R2 ;  /* 0x00000002000a7308 */ /* 0x00032c0000000800 */
[----:B------:R-:W-:Y:S01]  /*5a70*/  IMAD.MOV.U32 R60, RZ, RZ, R52 ;  /* 0x000000ffff3c7224 */ /* 0x000fe200078e0034 */
[----:B------:R-:W-:Y:S01]  /*5a80*/  MOV R61, R53 ;  /* 0x00000035003d7202 */ /* 0x000fe20000000f00 */
[----:B------:R-:W-:Y:S01]  /*5a90*/  IMAD.MOV.U32 R62, RZ, RZ, R54 ;  /* 0x000000ffff3e7224 */ /* 0x000fe200078e0036 */
[----:B------:R-:W-:Y:S01]  /*5aa0*/  MOV R63, R55 ;  /* 0x00000037003f7202 */ /* 0x000fe20000000f00 */
[--C-:B-1----:R-:W-:Y:S01]  /*5ab0*/  FFMA.FTZ R2, R224, c[0x0][0x2d0], -R0.reuse ;  /* 0x0000b400e0027a23 */ /* 0x102fe20000010800 */
[----:B------:R-:W-:Y:S01]  /*5ac0*/  MOV R224, R129 ;  /* 0x0000008100e07202 */ /* 0x000fe20000000f00 */
[----:B------:R-:W-:Y:S01]  /*5ad0*/  FFMA.FTZ R0, R171, c[0x0][0x2d0], -R0 ;  /* 0x0000b400ab007a23 */ /* 0x000fe20000010800 */
[----:B----4-:R-:W-:Y:S01]  /*5ae0*/  F2FP.PACK_AB R129, R10, R11 ;  /* 0x0000000b0a81723e */ /* 0x010fe200000000ff */
[----:B------:R1:W-:Y:S01]  /*5af0*/  MUFU.EX2 R9, R2 ;  /* 0x0000000200097308 */ /* 0x0003e20000000800 */
[----:B------:R-:W-:Y:S01]  /*5b00*/  F2FP.PACK_AB R128, R234, R224 ;  /* 0x000000e0ea80723e */ /* 0x000fe200000000ff */
[C---:B------:R-:W-:Y:S06]  /*5b10*/  HMMA.16816.F32 R168, R4.reuse, R18, R84 ;  /* 0x0000001204a8723c */ /* 0x040fec0000001854 */
[----:B------:R-:W4:Y:S01]  /*5b20*/  MUFU.EX2 R8, R0 ;  /* 0x0000000000087308 */ /* 0x000f220000000800 */
[----:B------:R-:W-:Y:S01]  /*5b30*/  IMAD.MOV.U32 R86, RZ, RZ, R39 ;  /* 0x000000ffff567224 */ /* 0x000fe200078e0027 */
[----:B------:R-:W-:Y:S01]  /*5b40*/  MOV R87, R38 ;  /* 0x0000002600577202 */ /* 0x000fe20000000f00 */
[----:B------:R-:W-:Y:S01]  /*5b50*/  HMMA.16816.F32 R16, R4, R14, R44 ;  /* 0x0000000e0410723c */ /* 0x000fe2000000182c */
[----:B------:R-:W-:Y:S01]  /*5b60*/  IMAD.MOV.U32 R84, RZ, RZ, R72 ;  /* 0x000000ffff547224 */ /* 0x000fe200078e0048 */
[----:B------:R-:W-:Y:S01]  /*5b70*/  MOV R85, R73 ;  /* 0x0000004900557202 */ /* 0x000fe20000000f00 */
[----:B------:R-:W-:Y:S01]  /*5b80*/  LDSM.16.MT88.4 R12, [R199+0x7900] ;  /* 0x00790000c70c783b */ /* 0x000fe20000004200 */
[----:B-1----:R-:W-:-:S03]  /*5b90*/  MOV R2, R88 ;  /* 0x0000005800027202 */ /* 0x002fc60000000f00 */
[----:B------:R-:W-:Y:S01]  /*5ba0*/  IMAD.MOV.U32 R4, RZ, RZ, R68 ;  /* 0x000000ffff047224 */ /* 0x000fe200078e0044 */
[----:B------:R-:W-:Y:S01]  /*5bb0*/  MOV R68, R80 ;  /* 0x0000005000447202 */ /* 0x000fe20000000f00 */
[----:B------:R-:W-:Y:S01]  /*5bc0*/  IMAD.MOV.U32 R5, RZ, RZ, R70 ;  /* 0x000000ffff057224 */ /* 0x000fe200078e0046 */
[----:B----4-:R-:W-:-:S03]  /*5bd0*/  F2FP.PACK_AB R131, R8, R9 ;  /* 0x000000090883723e */ /* 0x010fc600000000ff */
[----:B------:R-:W-:Y:S01]  /*5be0*/  IMAD.MOV.U32 R6, RZ, RZ, R68 ;  /* 0x000000ffff067224 */ /* 0x000fe200078e0044 */
[----:B------:R-:W-:-:S03]  /*5bf0*/  MOV R0, R90 ;  /* 0x0000005a00007202 */ /* 0x000fc60000000f00 */
[----:B------:R-:W-:Y:S02]  /*5c00*/  HMMA.16816.F32 R160, R128, R164, R160 ;  /* 0x000000a480a0723c */ /* 0x000fe400000018a0 */
[----:B------:R-:W-:-:S06]  /*5c10*/  FADD.FTZ R0, R0, R252 ;  /* 0x000000fc00007221 */ /* 0x000fcc0000010000 */
[C---:B------:R-:W-:Y:S07]  /*5c20*/  HMMA.16816.F32 R164, R128.reuse, R166, R76 ;  /* 0x000000a680a4723c */ /* 0x040fee000000184c */
[----:B------:R-:W-:Y:S01]  /*5c30*/  IMAD.MOV.U32 R78, RZ, RZ, R36 ;  /* 0x000000ffff4e7224 */ /* 0x000fe200078e0024 */
[----:B--2---:R-:W-:Y:S01]  /*5c40*/  HMMA.16816.F32 R52, R128, R56, R124 ;  /* 0x000000388034723c */ /* 0x004fe2000000187c */
[----:B------:R-:W-:Y:S01]  /*5c50*/  MOV R77, R82 ;  /* 0x00000052004d7202 */ /* 0x000fe20000000f00 */
[----:B------:R-:W-:-:S05]  /*5c60*/  IMAD.MOV.U32 R79, RZ, RZ, R81 ;  /* 0x000000ffff4f7224 */ /* 0x000fca00078e0051 */
[----:B------:R-:W-:Y:S01]  /*5c70*/  IMAD.MOV.U32 R125, RZ, RZ, R83 ;  /* 0x000000ffff7d7224 */ /* 0x000fe200078e0053 */
[C---:B------:R-:W-:Y:S01]  /*5c80*/  HMMA.16816.F32 R36, R128.reuse, R40, R108 ;  /* 0x000000288024723c */ /* 0x040fe2000000186c */
[----:B------:R-:W-:Y:S01]  /*5c90*/  LDSM.16.MT88.4 R80, [R198+0x5900] ;  /* 0x00590000c650783b */ /* 0x000fe20000004200 */
[----:B------:R-:W-:Y:S01]  /*5ca0*/  MOV R126, R69 ;  /* 0x00000045007e7202 */ /* 0x000fe20000000f00 */
[----:B------:R-:W-:Y:S01]  /*5cb0*/  FADD.FTZ R0, R125, R0 ;  /* 0x000000007d007221 */ /* 0x000fe20000010000 */
[----:B------:R-:W-:Y:S02]  /*5cc0*/  MOV R127, R71 ;  /* 0x00000047007f7202 */ /* 0x000fe40000000f00 */
[----:B------:R-:W-:Y:S01]  /*5cd0*/  MOV R7, R79 ;  /* 0x0000004f00077202 */ /* 0x000fe20000000f00 */
[----:B------:R-:W-:Y:S01]  /*5ce0*/  IMAD.MOV.U32 R110, RZ, RZ, R89 ;  /* 0x000000ffff6e7224 */ /* 0x000fe200078e0059 */
[----:B---3--:R-:W-:Y:S01]  /*5cf0*/  HMMA.16816.F32 R44, R128, R48, R116 ;  /* 0x00000030802c723c */ /* 0x008fe20000001874 */
[----:B------:R-:W-:-:S02]  /*5d00*/  IMAD.MOV.U32 R111, RZ, RZ, R91 ;  /* 0x000000ffff6f7224 */ /* 0x000fc400078e005b */
[----:B------:R-:W-:Y:S01]  /*5d10*/  FADD.FTZ R2, R2, R110 ;  /* 0x0000006e02027221 */ /* 0x000fe20000010000 */
[----:B------:R-:W-:Y:S03]  /*5d20*/  LDSM.16.MT88.4 R88, [R200+0x5900] ;  /* 0x00590000c858783b */ /* 0x000fe60000004200 */
[----:B------:R-:W-:Y:S01]  /*5d30*/  MOV R116, R75 ;  /* 0x0000004b00747202 */ /* 0x000fe20000000f00 */
[----:B------:R-:W-:Y:S01]  /*5d40*/  FADD.FTZ R2, R111, R2 ;  /* 0x000000026f027221 */ /* 0x000fe20000010000 */
[----:B------:R-:W-:Y:S01]  /*5d50*/  HMMA.16816.F32 R132, R128, R136, R132 ;  /* 0x000000888084723c */ /* 0x000fe20000001884 */
[----:B------:R-:W-:Y:S01]  /*5d60*/  IMAD.MOV.U32 R117, RZ, RZ, R74 ;  /* 0x000000ffff757224 */ /* 0x000fe200078e004a */
[----:B------:R-:W-:Y:S01]  /*5d70*/  MOV R118, R77 ;  /* 0x0000004d00767202 */ /* 0x000fe20000000f00 */
[----:B------:R-:W-:Y:S01]  /*5d80*/  FADD.FTZ R2, R116, R2 ;  /* 0x0000000274027221 */ /* 0x000fe20000010000 */
[----:B------:R-:W1:Y:S01]  /*5d90*/  LDSM.16.MT88.4 R72, [R197+0x5900] ;  /* 0x00590000c548783b */ /* 0x000e620000004200 */
[----:B------:R-:W-:-:S02]  /*5da0*/  FADD.FTZ R0, R117, R0 ;  /* 0x0000000075007221 */ /* 0x000fc40000010000 */
[----:B------:R-:W-:Y:S01]  /*5db0*/  FADD.FTZ R4, R4, R2 ;  /* 0x0000000204047221 */ /* 0x000fe20000010000 */
[C---:B------:R-:W-:Y:S01]  /*5dc0*/  HMMA.16816.F32 R148, R128.reuse, R152, R148 ;  /* 0x000000988094723c */ /* 0x040fe20000001894 */
[----:B------:R-:W-:Y:S02]  /*5dd0*/  FADD.FTZ R2, R247, R0 ;  /* 0x00000000f7027221 */ /* 0x000fe40000010000 */
[----:B------:R-:W-:Y:S02]  /*5de0*/  IMAD.MOV.U32 R119, RZ, RZ, R78 ;  /* 0x000000ffff777224 */ /* 0x000fe400078e004e */
[----:B------:R-:W-:Y:S02]  /*5df0*/  FADD.FTZ R0, R118, R4 ;  /* 0x0000000476007221 */ /* 0x000fe40000010000 */
[----:B------:R-:W-:Y:S01]  /*5e00*/  FADD.FTZ R2, R244, R2 ;  /* 0x00000002f4027221 */ /* 0x000fe20000010000 */
[----:B------:R-:W-:Y:S01]  /*5e10*/  HMMA.16816.F32 R136, R128, R138, R96 ;  /* 0x0000008a8088723c */ /* 0x000fe20000001860 */
[----:B------:R-:W2:Y:S01]  /*5e20*/  LDSM.16.MT88.4 R96, [R199+0x5900] ;  /* 0x00590000c760783b */ /* 0x000ea20000004200 */
[----:B------:R-:W-:-:S02]  /*5e30*/  FADD.FTZ R0, R119, R0 ;  /* 0x0000000077007221 */ /* 0x000fc40000010000 */
[----:B------:R-:W-:Y:S02]  /*5e40*/  FADD.FTZ R2, R245, R2 ;  /* 0x00000002f5027221 */ /* 0x000fe40000010000 */
[----:B------:R-:W-:Y:S02]  /*5e50*/  FADD.FTZ R0, R126, R0 ;  /* 0x000000007e007221 */ /* 0x000fe40000010000 */
[C---:B------:R-:W-:Y:S01]  /*5e60*/  HMMA.16816.F32 R152, R128.reuse, R154, R104 ;  /* 0x0000009a8098723c */ /* 0x040fe20000001868 */
[----:B------:R-:W3:Y:S01]  /*5e70*/  LDSM.16.MT88.4 R104, [R197+0x7900] ;  /* 0x00790000c568783b */ /* 0x000ee20000004200 */
[----:B------:R-:W-:Y:S02]  /*5e80*/  FADD.FTZ R2, R235, R2 ;  /* 0x00000002eb027221 */ /* 0x000fe40000010000 */
[----:B------:R-:W-:Y:S02]  /*5e90*/  FADD.FTZ R0, R127, R0 ;  /* 0x000000007f007221 */ /* 0x000fe40000010000 */
[----:B------:R-:W-:Y:S01]  /*5ea0*/  FADD.FTZ R2, R223, R2 ;  /* 0x00000002df027221 */ /* 0x000fe20000010000 */
[----:B------:R-:W-:Y:S01]  /*5eb0*/  IADD3 R223, R232, -0x2, RZ ;  /* 0xfffffffee8df7810 */ /* 0x000fe20007ffe0ff */
[----:B------:R-:W-:Y:S01]  /*5ec0*/  HMMA.16816.F32 R40, R128, R42, R112 ;  /* 0x0000002a8028723c */ /* 0x000fe20000001870 */
[----:B------:R-:W4:Y:S01]  /*5ed0*/  LDSM.16.MT88.4 R112, [R198+0x7900] ;  /* 0x00790000c670783b */ /* 0x000f220000004200 */
[----:B------:R-:W-:-:S02]  /*5ee0*/  FADD.FTZ R0, R5, R0 ;  /* 0x0000000005007221 */ /* 0x000fc40000010000 */
[----:B------:R-:W-:Y:S02]  /*5ef0*/  FADD.FTZ R2, R159, R2 ;  /* 0x000000029f027221 */ /* 0x000fe40000010000 */
[----:B------:R-:W-:Y:S02]  /*5f00*/  FADD.FTZ R0, R6, R0 ;  /* 0x0000000006007221 */ /* 0x000fe40000010000 */
[----:B------:R-:W-:Y:S01]  /*5f10*/  HMMA.16816.F32 R48, R128, R50, R120 ;  /* 0x000000328030723c */ /* 0x000fe20000001878 */
[----:B------:R-:W5:Y:S01]  /*5f20*/  LDSM.16.MT88.4 R120, [R200+0x7900] ;  /* 0x00790000c878783b */ /* 0x000f620000004200 */
        /* <DEDUP_REMOVED lines=12> */
[----:B------:R-:W-:-:S03]  /*5ff0*/  FADD.FTZ R245, R8, R0 ;  /* 0x0000000008f57221 */ /* 0x000fc60000010000 */
[C---:B------:R-:W-:Y:S08]  /*6000*/  HMMA.16816.F32 R144, R128.reuse, R146, R100 ;  /* 0x000000928090723c */ /* 0x040ff00000001864 */
[C---:B------:R-:W-:Y:S08]  /*6010*/  HMMA.16816.F32 R64, R128.reuse, R66, R84 ;  /* 0x000000428040723c */ /* 0x040ff00000001854 */
[C---:B-1----:R-:W-:Y:S08]  /*6020*/  HMMA.16816.F32 R68, R128.reuse, R72, R248 ;  /* 0x000000488044723c */ /* 0x042ff000000018f8 */
[C---:B------:R-:W-:Y:S08]  /*6030*/  HMMA.16816.F32 R76, R128.reuse, R80, R240 ;  /* 0x00000050804c723c */ /* 0x040ff000000018f0 */
[C---:B------:R-:W-:Y:S08]  /*6040*/  HMMA.16816.F32 R84, R128.reuse, R88, R188 ;  /* 0x000000588054723c */ /* 0x040ff000000018bc */
        /* <DEDUP_REMOVED lines=26> */
.L_x_4186:
[----:B------:R-:W-:-:S13]  /*61f0*/  ISETP.NE.AND P0, PT, R232, c[0x0][0x32c], PT ;  /* 0x0000cb00e8007a0c */ /* 0x000fda0003f05270 */
[----:B------:R-:W-:-:S05]  /*6200*/  @P0 IMAD.HI.U32 R2, R0, c[0x0][0x330], RZ ;  /* 0x0000cc0000020a27 */ /* 0x000fca00078e00ff */
[----:B------:R-:W-:Y:S02]  /*6210*/  @P0 SHF.R.U32.HI R0, RZ, c[0x0][0x334], R2 ;  /* 0x0000cd00ff000a19 */ /* 0x000fe40000011602 */
.L_x_4187:
[----:B------:R-:W-:-:S05]  /*6220*/  MOV R2, c[0x0][0x32c] ;  /* 0x0000cb0000027a02 */ /* 0x000fca0000000f00 */
[----:B------:R-:W-:-:S04]  /*6230*/  IMAD R0, R0, R2, c[0x0][0x32c] ;  /* 0x0000cb0000007624 */ /* 0x000fc800078e0202 */
[----:B------:R-:W1:Y:S02]  /*6240*/  R2UR UR4, R0 ;  /* 0x00000000000473c2 */ /* 0x000e6400000e0000 */
[----:B-1----:R-:W-:-:S04]  /*6250*/  UISETP.LT.AND UP0, UPT, UR7, UR4, UPT ;  /* 0x000000040700728c */ /* 0x002fc8000bf01270 */
[----:B------:R-:W-:-:S03]  /*6260*/  USEL UR7, UR7, UR4, UP0 ;  /* 0x0000000407077287 */ /* 0x000fc60008000000 */
.L_x_4185:
        /* <DEDUP_REMOVED lines=12> */
[----:B------:R-:W4:Y:S01]  /*6330*/  LDL.64 R4, [R1+0x20] ;  /* 0x0000200001047983 */ /* 0x000f220000100a00 */
        /* <DEDUP_REMOVED lines=8> */
[----:B------:R4:W-:Y:S04]  /*63c0*/  STL [R1+0x14], R12 ;  /* 0x0000140c01007387 */ /* 0x0009e80000100800 */
[----:B------:R1:W-:Y:S02]  /*63d0*/  STL [R1+0xc], R2 ;  /* 0x00000c0201007387 */ /* 0x0003e40000100800 */
[----:B------:R-:W-:Y:S01]  /*63e0*/  @P0 SHF.R.U32.HI R0, RZ, c[0x0][0x2cc], R0 ;  /* 0x0000b300ff000a19 */ /* 0x000fe20000011600 */
[----:B----4-:R-:W-:Y:S01]  /*63f0*/  IMAD.X R12, RZ, RZ, R9, P6 ;  /* 0x000000ffff0c7224 */ /* 0x010fe200030e0609 */
[----:B-1----:R-:W-:-:S04]  /*6400*/  IADD3 R2, P6, R10, 0xc0, RZ ;  /* 0x000000c00a027810 */ /* 0x002fc80007fde0ff */
[----:B------:R-:W-:Y:S01]  /*6410*/  STL [R1+0x10], R12 ;  /* 0x0000100c01007387 */ /* 0x000fe20000100800 */
[----:B------:R-:W-:Y:S01]  /*6420*/  IMAD.X R10, RZ, RZ, R9, P5 ;  /* 0x000000ffff0a7224 */ /* 0x000fe200028e0609 */
[C---:B-----5:R-:W-:Y:S02]  /*6430*/  IADD3 R252, P5, R6.reuse, 0x40, RZ ;  /* 0x0000004006fc7810 */ /* 0x060fe40007fbe0ff */
[----:B------:R1:W-:Y:S03]  /*6440*/  STL [R1+0x4], R2 ;  /* 0x0000040201007387 */ /* 0x0003e60000100800 */
[----:B------:R-:W-:Y:S01]  /*6450*/  IMAD.X R251, RZ, RZ, R5, P5 ;  /* 0x000000fffffb7224 */ /* 0x000fe200028e0605 */
[----:B------:R2:W-:Y:S01]  /*6460*/  STL [R1+0x8], R10 ;  /* 0x0000080a01007387 */ /* 0x0005e20000100800 */
[----:B------:R-:W-:-:S05]  /*6470*/  IADD3 R248, P5, R6, 0xc0, RZ ;  /* 0x000000c006f87810 */ /* 0x000fca0007fbe0ff */
[----:B------:R-:W-:Y:S02]  /*6480*/  IMAD.X R247, RZ, RZ, R5, P5 ;  /* 0x000000fffff77224 */ /* 0x000fe400028e0605 */
[----:B-1----:R-:W-:Y:S01]  /*6490*/  IMAD.X R2, RZ, RZ, R9, P6 ;  /* 0x000000ffff027224 */ /* 0x002fe200030e0609 */
[----:B------:R-:W-:-:S04]  /*64a0*/  IADD3 R250, P6, R6, 0x80, RZ ;  /* 0x0000008006fa7810 */ /* 0x000fc80007fde0ff */
[----:B------:R2:W-:Y:S01]  /*64b0*/  STL [R1], R2 ;  /* 0x0000000201007387 */ /* 0x0005e20000100800 */
[----:B------:R-:W-:-:S03]  /*64c0*/  IADD3.X R249, RZ, R5, RZ, P6, !PT ;  /* 0x00000005fff97210 */ /* 0x000fc600037fe4ff */
[----:B------:R2:W-:Y:S04]  /*64d0*/  @P0 STL [R1+0x38], R0 ;  /* 0x0000380001000387 */ /* 0x0005e80000100800 */
.L_x_4197:
[----:B------:R-:W3:Y:S01]  /*64e0*/  LDL.64 R236, [R1+0x30] ;  /* 0x0000300001ec7983 */ /* 0x000ee20000100a00 */
[----:B------:R-:W-:Y:S04]  /*64f0*/  DEPBAR.LE SB0, 0x0 ;  /* 0x000080000000791a */ /* 0x000fe80000000000 */
[----:B------:R-:W4:Y:S01]  /*6500*/  LDL.64 R230, [R1+0x18] ;  /* 0x0000180001e67983 */ /* 0x000f220000100a00 */
[----:B------:R-:W-:Y:S01]  /*6510*/  ISETP.GT.AND P6, PT, R233, R224, PT ;  /* 0x000000e0e900720c */ /* 0x000fe20003fc4270 */
[----:B------:R-:W-:Y:S02]  /*6520*/  IMAD.MOV.U32 R234, RZ, RZ, c[0x0][0x208] ;  /* 0x00008200ffea7624 */ /* 0x000fe400078e00ff */
[----:B------:R-:W5:Y:S01]  /*6530*/  LDL R232, [R1+0x14] ;  /* 0x0000140001e87983 */ /* 0x000f620000100800 */
[----:B------:R-:W-:Y:S03]  /*6540*/  IMAD.MOV.U32 R235, RZ, RZ, c[0x0][0x20c] ;  /* 0x00008300ffeb7624 */ /* 0x000fe600078e00ff */
[----:B--2---:R-:W2:Y:S04]  /*6550*/  LDL R229, [R1+0x10] ;  /* 0x0000100001e57983 */ /* 0x004ea80000100800 */
[----:B------:R-:W2:Y:S02]  /*6560*/  LDL R228, [R1+0xc] ;  /* 0x00000c0001e47983 */ /* 0x000ea40000100800 */
[----:B------:R-:W-:Y:S01]  /*6570*/  @!P6 SHF.R.S32.HI R0, RZ, 0x1f, R224 ;  /* 0x0000001fff00e819 */ /* 0x000fe200000114e0 */
[----:B------:R-:W-:Y:S01]  /*6580*/  @!P6 IMAD.WIDE.U32 R2, R224, c[0x0][0x208], RZ ;  /* 0x00008200e002ea25 */ /* 0x000fe200078e00ff */
[----:B------:R-:W2:Y:S03]  /*6590*/  LDL R226, [R1+0x8] ;  /* 0x0000080001e27983 */ /* 0x000ea60000100800 */
[----:B------:R-:W-:Y:S01]  /*65a0*/  @!P6 IMAD R0, R0, c[0x0][0x208], RZ ;  /* 0x000082000000ea24 */ /* 0x000fe200078e02ff */
[----:B------:R-:W2:Y:S03]  /*65b0*/  LDL R227, [R1+0x4] ;  /* 0x0000040001e37983 */ /* 0x000ea60000100800 */
[----:B------:R-:W-:Y:S01]  /*65c0*/  @!P6 IMAD R20, R224, c[0x0][0x20c], R0 ;  /* 0x00008300e014ea24 */ /* 0x000fe200078e0200 */
[----:B------:R-:W2:Y:S01]  /*65d0*/  LDL R223, [R1] ;  /* 0x0000000001df7983 */ /* 0x000ea20000100800 */
[C---:B------:R-:W-:Y:S02]  /*65e0*/  @!P6 IMAD.SHL.U32 R0, R2.reuse, 0x40, RZ ;  /* 0x000000400200e824 */ /* 0x040fe400078e00ff */
[----:B------:R-:W-:Y:S01]  /*65f0*/  @!P6 IMAD.IADD R28, R3, 0x1, R20 ;  /* 0x00000001031ce824 */ /* 0x000fe200078e0214 */
[----:B------:R-:W-:Y:S04]  /*6600*/  BAR.SYNC.DEFER_BLOCKING 0x0 ;  /* 0x0000000000007b1d */ /* 0x000fe80000010000 */
[----:B------:R-:W-:Y:S02]  /*6610*/  @!P6 SHF.L.U64.HI R2, R2, 0x6, R28 ;  /* 0x000000060202e819 */ /* 0x000fe4000001021c */
[----:B------:R-:W-:Y:S04]  /*6620*/  LDSM.16.M88.4 R32, [R203+0x10100] ;  /* 0x01010000cb20783b */ /* 0x000fe80000000200 */
[----:B------:R-:W1:Y:S04]  /*6630*/  LDSM.16.M88.4 R8, [R196+0x8100] ;  /* 0x00810000c408783b */ /* 0x000e680000000200 */
[----:B------:R-:W1:Y:S04]  /*6640*/  LDSM.16.M88.4 R16, [R196+0x8900] ;  /* 0x00890000c410783b */ /* 0x000e680000000200 */
[----:B------:R-:W1:Y:S04]  /*6650*/  LDSM.16.M88.4 R24, [R196+0x9100] ;  /* 0x00910000c418783b */ /* 0x000e680000000200 */
[----:B------:R-:W3:Y:S04]  /*6660*/  LDSM.16.M88.4 R168, [R196+0x9900] ;  /* 0x00990000c4a8783b */ /* 0x000ee80000000200 */
[----:B------:R-:W-:Y:S04]  /*6670*/  LDSM.16.M88.4 R172, [R204+0x10100] ;  /* 0x01010000ccac783b */ /* 0x000fe80000000200 */
[----:B------:R-:W2:Y:S04]  /*6680*/  LDSM.16.M88.4 R176, [R207] ;  /* 0x00000000cfb0783b */ /* 0x000ea80000000200 */
[----:B------:R-:W2:Y:S04]  /*6690*/  LDSM.16.M88.4 R180, [R222] ;  /* 0x00000000deb4783b */ /* 0x000ea80000000200 */
[----:B------:R-:W2:Y:S04]  /*66a0*/  LDSM.16.M88.4 R184, [R221] ;  /* 0x00000000ddb8783b */ /* 0x000ea80000000200 */
[----:B------:R-:W2:Y:S01]  /*66b0*/  LDSM.16.M88.4 R188, [R220] ;  /* 0x00000000dcbc783b */ /* 0x000ea20000000200 */
[C---:B-1----:R-:W-:Y:S08]  /*66c0*/  HMMA.16816.F32 R4, R32.reuse, R8, RZ ;  /* 0x000000082004723c */ /* 0x042ff000000018ff */
[C---:B------:R-:W-:Y:S08]  /*66d0*/  HMMA.16816.F32 R8, R32.reuse, R10, RZ ;  /* 0x0000000a2008723c */ /* 0x040ff000000018ff */
[C---:B------:R-:W-:Y:S08]  /*66e0*/  HMMA.16816.F32 R12, R32.reuse, R16, RZ ;  /* 0x00000010200c723c */ /* 0x040ff000000018ff */
[C---:B------:R-:W-:Y:S08]  /*66f0*/  HMMA.16816.F32 R16, R32.reuse, R18, RZ ;  /* 0x000000122010723c */ /* 0x040ff000000018ff */
[C---:B------:R-:W-:Y:S08]  /*6700*/  HMMA.16816.F32 R20, R32.reuse, R24, RZ ;  /* 0x000000182014723c */ /* 0x040ff000000018ff */
[C---:B------:R-:W-:Y:S01]  /*6710*/  HMMA.16816.F32 R24, R32.reuse, R26, RZ ;  /* 0x0000001a2018723c */ /* 0x040fe200000018ff */
[----:B---3--:R-:W-:Y:S04]  /*6720*/  @!P6 IADD3 R3, P5, R0, R236, RZ ;  /* 0x000000ec0003e210 */ /* 0x008fe80007fbe0ff */
[C---:B------:R-:W-:Y:S01]  /*6730*/  @!P6 LEA R192, P0, R3.reuse, c[0x0][0x1f8], 0x1 ;  /* 0x00007e0003c0ea11 */ /* 0x040fe200078008ff */
[----:B----4-:R-:W-:Y:S06]  /*6740*/  @!P6 IMAD.X R28, R2, 0x1, R231, P5 ;  /* 0x00000001021ce824 */ /* 0x010fec00028e06e7 */
[----:B------:R-:W-:Y:S02]  /*6750*/  @!P6 LEA.HI.X R193, R3, c[0x0][0x1fc], R28, 0x1, P0 ;  /* 0x00007f0003c1ea11 */ /* 0x000fe400000f0c1c */
[C---:B------:R-:W-:Y:S01]  /*6760*/  HMMA.16816.F32 R28, R32.reuse, R168, RZ ;  /* 0x000000a8201c723c */ /* 0x040fe200000018ff */
[----:B-----5:R-:W-:Y:S02]  /*6770*/  @!P6 IADD3 R3, P0, R0, R232, RZ ;  /* 0x000000e80003e210 */ /* 0x020fe40007f1e0ff */
[----:B------:R-:W-:Y:S01]  /*6780*/  @!PT LDS RZ, [RZ] ;  /* 0x00000000fffff984 */ /* 0x000fe20000000800 */
[----:B------:R-:W-:Y:S01]  /*6790*/  @!PT LDS RZ, [RZ] ;  /* 0x00000000fffff984 */ /* 0x000fe20000000800 */
[----:B------:R-:W-:Y:S01]  /*67a0*/  @!PT LDS RZ, [RZ] ;  /* 0x00000000fffff984 */ /* 0x000fe20000000800 */
[----:B------:R1:W-:Y:S02]  /*67b0*/  @!P6 LDGSTS.E.BYPASS.LTC128B.128 [R225+0x100], [R192.64], !P4 ;  /* 0x00100000c0e1efae */ /* 0x0003e4000e101d4c */
[C---:B------:R-:W-:Y:S01]  /*67c0*/  @!P6 LEA R194, P5, R3.reuse, c[0x0][0x1f8], 0x1 ;  /* 0x00007e0003c2ea11 */ /* 0x040fe200078a08ff */
[----:B--2---:R-:W-:Y:S01]  /*67d0*/  @!P6 IMAD.X R159, R2, 0x1, R229, P0 ;  /* 0x00000001029fe824 */ /* 0x004fe200000e06e5 */
[----:B------:R-:W-:Y:S01]  /*67e0*/  @!P6 IADD3 R156, P0, R0, R228, RZ ;  /* 0x000000e4009ce210 */ /* 0x000fe20007f1e0ff */
[----:B------:R-:W-:Y:S04]  /*67f0*/  HMMA.16816.F32 R32, R32, R170, RZ ;  /* 0x000000aa2020723c */ /* 0x000fe800000018ff */
[----:B------:R-:W-:Y:S01]  /*6800*/  @!P6 IMAD.X R169, R2, 0x1, R226, P0 ;  /* 0x0000000102a9e824 */ /* 0x000fe200000e06e2 */
[----:B------:R-:W-:Y:S02]  /*6810*/  @!P6 LEA.HI.X R195, R3, c[0x0][0x1fc], R159, 0x1, P5 ;  /* 0x00007f0003c3ea11 */ /* 0x000fe400028f0c9f */
[C---:B------:R-:W-:Y:S01]  /*6820*/  @!P6 LEA R168, P0, R156.reuse, c[0x0][0x1f8], 0x1 ;  /* 0x00007e009ca8ea11 */ /* 0x040fe200078008ff */
[C---:B------:R-:W-:Y:S02]  /*6830*/  HMMA.16816.F32 R4, R172.reuse, R176, R4 ;  /* 0x000000b0ac04723c */ /* 0x040fe40000001804 */
[----:B------:R2:W-:Y:S03]  /*6840*/  @!P6 LDGSTS.E.BYPASS.LTC128B.128 [R225+0x2100], [R194.64], !P3 ;  /* 0x02100000c2e1efae */ /* 0x0005e6000d901d4c */
[----:B------:R-:W-:Y:S02]  /*6850*/  @!P6 LEA.HI.X R169, R156, c[0x0][0x1fc], R169, 0x1, P0 ;  /* 0x00007f009ca9ea11 */ /* 0x000fe400000f0ca9 */
[-C--:B------:R-:W-:Y:S01]  /*6860*/  @!P6 IADD3 R3, P5, R0, R227.reuse, RZ ;  /* 0x000000e30003e210 */ /* 0x080fe20007fbe0ff */
[C---:B------:R-:W-:Y:S02]  /*6870*/  HMMA.16816.F32 R8, R172.reuse, R178, R8 ;  /* 0x000000b2ac08723c */ /* 0x040fe40000001808 */
[----:B------:R3:W-:Y:S02]  /*6880*/  @!P6 LDGSTS.E.BYPASS.LTC128B.128 [R225+0x4100], [R168.64], !P2 ;  /* 0x04100000a8e1efae */ /* 0x0007e4000d101d4c */
[----:B------:R-:W-:Y:S01]  /*6890*/  @!P6 IMAD.X R159, R2, 0x1, R223, P5 ;  /* 0x00000001029fe824 */ /* 0x000fe200028e06df */
[----:B------:R-:W-:Y:S02]  /*68a0*/  @!P6 LEA R0, P0, R234, R0, 0x5 ;  /* 0x00000000ea00e211 */ /* 0x000fe400078028ff */
[C---:B-1----:R-:W-:Y:S01]  /*68b0*/  @!P6 LEA R192, P5, R3.reuse, c[0x0][0x1f8], 0x1 ;  /* 0x00007e0003c0ea11 */ /* 0x042fe200078a08ff */
[C---:B------:R-:W-:Y:S04]  /*68c0*/  HMMA.16816.F32 R12, R172.reuse, R180, R12 ;  /* 0x000000b4ac0c723c */ /* 0x040fe8000000180c */
[----:B------:R-:W-:Y:S02]  /*68d0*/  @!P6 LEA.HI.X R193, R3, c[0x0][0x1fc], R159, 0x1, P5 ;  /* 0x00007f0003c1ea11 */ /* 0x000fe400028f0c9f */
[----:B------:R-:W-:Y:S02]  /*68e0*/  @!P6 IADD3 R156, P5, R0, R236, RZ ;  /* 0x000000ec009ce210 */ /* 0x000fe40007fbe0ff */
[C---:B------:R-:W-:Y:S01]  /*68f0*/  HMMA.16816.F32 R16, R172.reuse, R182, R16 ;  /* 0x000000b6ac10723c */ /* 0x040fe20000001810 */
[----:B------:R2:W-:Y:S03]  /*6900*/  @!P6 LDGSTS.E.BYPASS.LTC128B.128 [R225+0x6100], [R192.64], !P1 ;  /* 0x06100000c0e1efae */ /* 0x0005e6000c901d4c */
[----:B------:R-:W-:Y:S02]  /*6910*/  @!P6 LEA.HI.X R2, R234, R2, R235, 0x5, P0 ;  /* 0x00000002ea02e211 */ /* 0x000fe400000f2ceb */
[----:B------:R-:W-:Y:S02]  /*6920*/  @!P6 IADD3 R3, P0, R0, R232, RZ ;  /* 0x000000e80003e210 */ /* 0x000fe40007f1e0ff */
[C---:B------:R-:W-:Y:S04]  /*6930*/  HMMA.16816.F32 R20, R172.reuse, R184, R20 ;  /* 0x000000b8ac14723c */ /* 0x040fe80000001814 */
[----:B------:R-:W-:Y:S01]  /*6940*/  @!P6 IMAD.X R159, R2, 0x1, R231, P5 ;  /* 0x00000001029fe824 */ /* 0x000fe200028e06e7 */
[----:B------:R-:W-:Y:S01]  /*6950*/  @!P6 LEA R176, P5, R156, c[0x0][0x1f8], 0x1 ;  /* 0x00007e009cb0ea11 */ /* 0x000fe200078a08ff */
[----:B---3--:R-:W-:Y:S01]  /*6960*/  @!P6 IMAD.X R168, R2, 0x1, R229, P0 ;  /* 0x0000000102a8e824 */ /* 0x008fe200000e06e5 */
[C---:B------:R-:W-:Y:S01]  /*6970*/  @!P6 LEA R170, P0, R3.reuse, c[0x0][0x1f8], 0x1 ;  /* 0x00007e0003aaea11 */ /* 0x040fe200078008ff */
[C---:B------:R-:W-:Y:S01]  /*6980*/  HMMA.16816.F32 R24, R172.reuse, R186, R24 ;  /* 0x000000baac18723c */ /* 0x040fe20000001818 */
[----:B------:R-:W3:Y:S03]  /*6990*/  LDL.64 R230, [R1+0x28] ;  /* 0x0000280001e67983 */ /* 0x000ee60000100a00 */
[----:B------:R-:W-:Y:S01]  /*69a0*/  @!P6 LEA.HI.X R177, R156, c[0x0][0x1fc], R159, 0x1, P5 ;  /* 0x00007f009cb1ea11 */ /* 0x000fe200028f0c9f */
[----:B------:R-:W-:Y:S01]  /*69b0*/  IMAD.MOV.U32 R229, RZ, RZ, 0x5 ;  /* 0x00000005ffe57424 */ /* 0x000fe200078e00ff */
[----:B------:R-:W-:Y:S02]  /*69c0*/  @!P6 LEA.HI.X R171, R3, c[0x0][0x1fc], R168, 0x1, P0 ;  /* 0x00007f0003abea11 */ /* 0x000fe400000f0ca8 */
[C---:B------:R-:W-:Y:S01]  /*69d0*/  HMMA.16816.F32 R28, R172.reuse, R188, R28 ;  /* 0x000000bcac1c723c */ /* 0x040fe2000000181c */
[----:B------:R1:W-:Y:S03]  /*69e0*/  @!P6 LDGSTS.E.BYPASS.LTC128B.128 [R225+0x1100], [R176.64], !P4 ;  /* 0x01100000b0e1efae */ /* 0x0003e6000e101d4c */
[C---:B------:R-:W-:Y:S01]  /*69f0*/  @!P6 IADD3 R3, P5, R0.reuse, R228, RZ ;  /* 0x000000e40003e210 */ /* 0x040fe20007fbe0ff */
[----:B------:R4:W-:Y:S01]  /*6a00*/  @!P6 LDGSTS.E.BYPASS.LTC128B.128 [R225+0x3100], [R170.64], !P3 ;  /* 0x03100000aae1efae */ /* 0x0009e2000d901d4c */
[----:B------:R-:W-:Y:S01]  /*6a10*/  @!P6 IADD3 R0, P0, R0, R227, RZ ;  /* 0x000000e30000e210 */ /* 0x000fe20007f1e0ff */
[----:B------:R-:W-:Y:S01]  /*6a20*/  IMAD.MOV.U32 R228, RZ, RZ, c[0x0][0x1e0] ;  /* 0x00007800ffe47624 */ /* 0x000fe200078e00ff */
[----:B------:R-:W-:Y:S04]  /*6a30*/  HMMA.16816.F32 R32, R172, R190, R32 ;  /* 0x000000beac20723c */ /* 0x000fe80000001820 */
[C---:B------:R-:W-:Y:S01]  /*6a40*/  @!P6 IMAD.X R159, R2.reuse, 0x1, R226, P5 ;  /* 0x00000001029fe824 */ /* 0x040fe200028e06e2 */
[C---:B------:R-:W-:Y:S01]  /*6a50*/  @!P6 LEA R168, P5, R3.reuse, c[0x0][0x1f8], 0x1 ;  /* 0x00007e0003a8ea11 */ /* 0x040fe200078a08ff */
[----:B------:R-:W-:Y:S01]  /*6a60*/  @!P6 IMAD.X R156, R2, 0x1, R223, P0 ;  /* 0x00000001029ce824 */ /* 0x000fe200000e06df */
[C---:B------:R-:W-:Y:S01]  /*6a70*/  @!P6 LEA R2, P0, R0.reuse, c[0x0][0x1f8], 0x1 ;  /* 0x00007e000002ea11 */ /* 0x040fe200078008ff */
[----:B------:R-:W5:Y:S01]  /*6a80*/  LDL.64 R226, [R1+0x20] ;  /* 0x0000200001e27983 */ /* 0x000f620000100a00 */
[----:B------:R-:W-:Y:S03]  /*6a90*/  @!P6 LEA.HI.X R169, R3, c[0x0][0x1fc], R159, 0x1, P5 ;  /* 0x00007f0003a9ea11 */ /* 0x000fe600028f0c9f */
[----:B------:R-:W-:Y:S01]  /*6aa0*/  @!P6 LEA.HI.X R3, R0, c[0x0][0x1fc], R156, 0x1, P0 ;  /* 0x00007f000003ea11 */ /* 0x000fe200000f0c9c */
[----:B------:R-:W-:Y:S01]  /*6ab0*/  IMAD.MOV.U32 R223, RZ, RZ, c[0x0][0x1e0] ;  /* 0x00007800ffdf7624 */ /* 0x000fe200078e00ff */
[----:B------:R4:W-:Y:S01]  /*6ac0*/  @!P6 LDGSTS.E.BYPASS.LTC128B.128 [R225+0x5100], [R168.64], !P2 ;  /* 0x05100000a8e1efae */ /* 0x0009e2000d101d4c */
[----:B------:R-:W-:Y:S02]  /*6ad0*/  SHF.L.U64.HI R228, R228, R229, c[0x0][0x1e4] ;  /* 0x00007900e4e47619 */ /* 0x000fe400000102e5 */
[----:B------:R-:W-:Y:S01]  /*6ae0*/  IMAD.SHL.U32 R223, R223, 0x20, RZ ;  /* 0x00000020dfdf7824 */ /* 0x000fe200078e00ff */
[----:B------:R4:W-:Y:S01]  /*6af0*/  @!P6 LDGSTS.E.BYPASS.LTC128B.128 [R225+0x7100], [R2.64], !P1 ;  /* 0x0710000002e1efae */ /* 0x0009e2000c901d4c */
[C---:B------:R-:W-:Y:S03]  /*6b00*/  ISETP.GT.AND P6, PT, R224.reuse, R233, PT ;  /* 0x000000e9e000720c */ /* 0x040fe60003fc4270 */
[----:B--2---:R-:W-:Y:S04]  /*6b10*/  LDSM.16.M88.4 R192, [R202+0x8100] ;  /* 0x00810000cac0783b */ /* 0x004fe80000000200 */
[----:B-1----:R-:W-:Y:S04]  /*6b20*/  LDSM.16.M88.4 R176, [R202+0x8900] ;  /* 0x00890000cab0783b */ /* 0x002fe80000000200 */
[----:B------:R-:W-:Y:S04]  /*6b30*/  LDSM.16.M88.4 R180, [R202+0x9100] ;  /* 0x00910000cab4783b */ /* 0x000fe80000000200 */
[----:B------:R-:W-:Y:S04]  /*6b40*/  LDSM.16.M88.4 R172, [R202+0x9900] ;  /* 0x00990000caac783b */ /* 0x000fe80000000200 */
[----:B------:R-:W-:Y:S04]  /*6b50*/  LDSM.16.M88.4 R184, [R205+0x10100] ;  /* 0x01010000cdb8783b */ /* 0x000fe80000000200 */
[----:B----4-:R-:W1:Y:S01]  /*6b60*/  LDSM.16.M88.4 R168, [R206+0x10100] ;  /* 0x01010000cea8783b */ /* 0x010e620000000200 */
[----:B------:R-:W-:Y:S03]  /*6b70*/  @P6 IADD3 R2, R224, -0x1, RZ ;  /* 0xffffffffe0026810 */ /* 0x000fe60007ffe0ff */
[----:B------:R-:W0:Y:S01]  /*6b80*/  LDGDEPBAR ;  /* 0x00000000000079af */ /* 0x000e220000000000 */
[----:B------:R-:W-:Y:S03]  /*6b90*/  @P6 SHF.R.S32.HI R0, RZ, 0x1f, R2 ;  /* 0x0000001fff006819 */ /* 0x000fe60000011402 */
[----:B------:R-:W2:Y:S02]  /*6ba0*/  LDSM.16.M88.4 R188, [R201] ;  /* 0x00000000c9bc783b */ /* 0x000ea40000000200 */
[----:B------:R-:W-:Y:S04]  /*6bb0*/  @P6 IMAD R0, R0, c[0x0][0x1e0], RZ ;  /* 0x0000780000006a24 */ /* 0x000fe800078e02ff */
[C---:B------:R-:W-:Y:S02]  /*6bc0*/  @P6 IMAD R0, R2.reuse, c[0x0][0x1e4], R0 ;  /* 0x0000790002006a24 */ /* 0x040fe400078e0200 */
[----:B------:R-:W-:Y:S04]  /*6bd0*/  @P6 IMAD.WIDE.U32 R2, R2, c[0x0][0x1e0], RZ ;  /* 0x0000780002026a25 */ /* 0x000fe800078e00ff */
[----:B------:R-:W-:Y:S02]  /*6be0*/  @P6 IMAD.IADD R3, R3, 0x1, R0 ;  /* 0x0000000103036824 */ /* 0x000fe400078e0200 */
[C---:B------:R-:W-:Y:S03]  /*6bf0*/  @P6 IMAD.SHL.U32 R0, R2.reuse, 0x40, RZ ;  /* 0x0000004002006824 */ /* 0x040fe600078e00ff */
[----:B------:R-:W-:Y:S02]  /*6c00*/  @P6 SHF.L.U64.HI R2, R2, 0x6, R3 ;  /* 0x0000000602026819 */ /* 0x000fe40000010203 */
[C---:B------:R-:W-:Y:S01]  /*6c10*/  @P6 IADD3 R159, P5, R0.reuse, R252, RZ ;  /* 0x000000fc009f6210 */ /* 0x040fe20007fbe0ff */
[C---:B-1----:R-:W-:Y:S08]  /*6c20*/  HMMA.16816.F32 R4, R168.reuse, R192, R4 ;  /* 0x000000c0a804723c */ /* 0x042ff00000001804 */
[C---:B------:R-:W-:Y:S01]  /*6c30*/  HMMA.16816.F32 R8, R168.reuse, R194, R8 ;  /* 0x000000c2a808723c */ /* 0x040fe20000001808 */
[----:B------:R-:W1:Y:S07]  /*6c40*/  LDSM.16.M88.4 R192, [R201+0x800] ;  /* 0x00080000c9c0783b */ /* 0x000e6e0000000200 */
[C---:B------:R-:W-:Y:S08]  /*6c50*/  HMMA.16816.F32 R12, R168.reuse, R176, R12 ;  /* 0x000000b0a80c723c */ /* 0x040ff0000000180c */
[C---:B------:R-:W-:Y:S01]  /*6c60*/  HMMA.16816.F32 R16, R168.reuse, R178, R16 ;  /* 0x000000b2a810723c */ /* 0x040fe20000001810 */
[----:B------:R-:W4:Y:S07]  /*6c70*/  LDSM.16.M88.4 R176, [R201+0x1000] ;  /* 0x00100000c9b0783b */ /* 0x000f2e0000000200 */
[C---:B------:R-:W-:Y:S08]  /*6c80*/  HMMA.16816.F32 R20, R168.reuse, R180, R20 ;  /* 0x000000b4a814723c */ /* 0x040ff00000001814 */
[C---:B------:R-:W-:Y:S01]  /*6c90*/  HMMA.16816.F32 R24, R168.reuse, R182, R24 ;  /* 0x000000b6a818723c */ /* 0x040fe20000001818 */
[----:B------:R-:W-:Y:S07]  /*6ca0*/  LDSM.16.M88.4 R180, [R196+0xa100] ;  /* 0x00a10000c4b4783b */ /* 0x000fee0000000200 */
[C---:B------:R-:W-:Y:S08]  /*6cb0*/  HMMA.16816.F32 R28, R168.reuse, R172, R28 ;  /* 0x000000aca81c723c */ /* 0x040ff0000000181c */
[----:B------:R-:W-:Y:S01]  /*6cc0*/  HMMA.16816.F32 R32, R168, R174, R32 ;  /* 0x000000aea820723c */ /* 0x000fe20000001820 */
[----:B------:R-:W4:Y:S04]  /*6cd0*/  LDSM.16.M88.4 R168, [R201+0x1800] ;  /* 0x00180000c9a8783b */ /* 0x000f280000000200 */
[----:B------:R-:W4:Y:S03]  /*6ce0*/  LDSM.16.M88.4 R172, [R203+0x14100] ;  /* 0x01410000cbac783b */ /* 0x000f260000000200 */
[C---:B--2---:R-:W-:Y:S08]  /*6cf0*/  HMMA.16816.F32 R4, R184.reuse, R188, R4 ;  /* 0x000000bcb804723c */ /* 0x044ff00000001804 */
[C---:B------:R-:W-:Y:S01]  /*6d00*/  HMMA.16816.F32 R8, R184.reuse, R190, R8 ;  /* 0x000000beb808723c */ /* 0x040fe20000001808 */
[----:B------:R-:W2:Y:S07]  /*6d10*/  LDSM.16.M88.4 R188, [R196+0xa900] ;  /* 0x00a90000c4bc783b */ /* 0x000eae0000000200 */
[C---:B-1----:R-:W-:Y:S08]  /*6d20*/  HMMA.16816.F32 R12, R184.reuse, R192, R12 ;  /* 0x000000c0b80c723c */ /* 0x042ff0000000180c */
[C---:B------:R-:W-:Y:S01]  /*6d30*/  HMMA.16816.F32 R16, R184.reuse, R194, R16 ;  /* 0x000000c2b810723c */ /* 0x040fe20000001810 */
[----:B------:R-:W1:Y:S07]  /*6d40*/  LDSM.16.M88.4 R192, [R196+0xb100] ;  /* 0x00b10000c4c0783b */ /* 0x000e6e0000000200 */
[C---:B----4-:R-:W-:Y:S08]  /*6d50*/  HMMA.16816.F32 R20, R184.reuse, R176, R20 ;  /* 0x000000b0b814723c */ /* 0x050ff00000001814 */
[C---:B------:R-:W-:Y:S01]  /*6d60*/  HMMA.16816.F32 R24, R184.reuse, R178, R24 ;  /* 0x000000b2b818723c */ /* 0x040fe20000001818 */
[----:B------:R-:W4:Y:S07]  /*6d70*/  LDSM.16.M88.4 R176, [R196+0xb900] ;  /* 0x00b90000c4b0783b */ /* 0x000f2e0000000200 */
[C---:B------:R-:W-:Y:S08]  /*6d80*/  HMMA.16816.F32 R28, R184.reuse, R168, R28 ;  /* 0x000000a8b81c723c */ /* 0x040ff0000000181c */
[----:B------:R-:W-:Y:S01]  /*6d90*/  HMMA.16816.F32 R32, R184, R170, R32 ;  /* 0x000000aab820723c */ /* 0x000fe20000001820 */
[----:B------:R-:W-:Y:S04]  /*6da0*/  LDSM.16.M88.4 R168, [R204+0x14100] ;  /* 0x01410000cca8783b */ /* 0x000fe80000000200 */
[----:B------:R-:W-:Y:S03]  /*6db0*/  LDSM.16.M88.4 R184, [R218] ;  /* 0x00000000dab8783b */ /* 0x000fe60000000200 */
        /* <DEDUP_REMOVED lines=9> */
[C---:B----4-:R-:W-:Y:S08]  /*6e50*/  HMMA.16816.F32 R28, R172.reuse, R176, R28 ;  /* 0x000000b0ac1c723c */ /* 0x050ff0000000181c */
[----:B------:R-:W-:Y:S01]  /*6e60*/  HMMA.16816.F32 R32, R172, R178, R32 ;  /* 0x000000b2ac20723c */ /* 0x000fe20000001820 */
[----:B------:R-:W-:Y:S04]  /*6e70*/  LDSM.16.M88.4 R172, [R206+0x14100] ;  /* 0x01410000ceac783b */ /* 0x000fe80000000200 */
[----:B------:R-:W4:Y:S03]  /*6e80*/  LDSM.16.M88.4 R176, [R202+0xa100] ;  /* 0x00a10000cab0783b */ /* 0x000f260000000200 */
[C---:B------:R-:W-:Y:S08]  /*6e90*/  HMMA.16816.F32 R4, R168.reuse, R180, R4 ;  /* 0x000000b4a804723c */ /* 0x040ff00000001804 */
[C---:B------:R-:W-:Y:S01]  /*6ea0*/  HMMA.16816.F32 R8, R168.reuse, R182, R8 ;  /* 0x000000b6a808723c */ /* 0x040fe20000001808 */
[----:B------:R-:W4:Y:S03]  /*6eb0*/  LDSM.16.M88.4 R180, [R202+0xa900] ;  /* 0x00a90000cab4783b */ /* 0x000f260000000200 */
[----:B---3--:R-:W-:Y:S04]  /*6ec0*/  @P6 IADD3 R3, P0, R0, R230, RZ ;  /* 0x000000e600036210 */ /* 0x008fe80007f1e0ff */
[C---:B------:R-:W-:Y:S08]  /*6ed0*/  HMMA.16816.F32 R12, R168.reuse, R184, R12 ;  /* 0x000000b8a80c723c */ /* 0x040ff0000000180c */
[C---:B------:R-:W-:Y:S01]  /*6ee0*/  HMMA.16816.F32 R16, R168.reuse, R186, R16 ;  /* 0x000000baa810723c */ /* 0x040fe20000001810 */
[----:B------:R-:W3:Y:S07]  /*6ef0*/  LDSM.16.M88.4 R184, [R202+0xb100] ;  /* 0x00b10000cab8783b */ /* 0x000eee0000000200 */
[C---:B--2---:R-:W-:Y:S04]  /*6f00*/  HMMA.16816.F32 R20, R168.reuse, R188, R20 ;  /* 0x000000bca814723c */ /* 0x044fe80000001814 */
[----:B-----5:R-:W-:Y:S04]  /*6f10*/  @P6 IMAD.X R156, R2, 0x1, R227, P0 ;  /* 0x00000001029c6824 */ /* 0x020fe800000e06e3 */
[C---:B------:R-:W-:Y:S01]  /*6f20*/  HMMA.16816.F32 R24, R168.reuse, R190, R24 ;  /* 0x000000bea818723c */ /* 0x040fe20000001818 */
[----:B------:R-:W2:Y:S07]  /*6f30*/  LDSM.16.M88.4 R188, [R202+0xb900] ;  /* 0x00b90000cabc783b */ /* 0x000eae0000000200 */
[C---:B-1----:R-:W-:Y:S08]  /*6f40*/  HMMA.16816.F32 R28, R168.reuse, R192, R28 ;  /* 0x000000c0a81c723c */ /* 0x042ff0000000181c */
[----:B------:R-:W-:Y:S01]  /*6f50*/  HMMA.16816.F32 R32, R168, R194, R32 ;  /* 0x000000c2a820723c */ /* 0x000fe20000001820 */
[----:B------:R-:W-:Y:S04]  /*6f60*/  LDSM.16.M88.4 R168, [R205+0x14100] ;  /* 0x01410000cda8783b */ /* 0x000fe80000000200 */
[----:B------:R-:W1:Y:S03]  /*6f70*/  LDSM.16.M88.4 R192, [R201+0x2000] ;  /* 0x00200000c9c0783b */ /* 0x000e660000000200 */
[C---:B----4-:R-:W-:Y:S08]  /*6f80*/  HMMA.16816.F32 R4, R172.reuse, R176, R4 ;  /* 0x000000b0ac04723c */ /* 0x050ff00000001804 */
[C---:B------:R-:W-:Y:S01]  /*6f90*/  HMMA.16816.F32 R8, R172.reuse, R178, R8 ;  /* 0x000000b2ac08723c */ /* 0x040fe20000001808 */
[----:B------:R-:W4:Y:S07]  /*6fa0*/  LDSM.16.M88.4 R176, [R201+0x2800] ;  /* 0x00280000c9b0783b */ /* 0x000f2e0000000200 */
[C---:B------:R-:W-:Y:S08]  /*6fb0*/  HMMA.16816.F32 R12, R172.reuse, R180, R12 ;  /* 0x000000b4ac0c723c */ /* 0x040ff0000000180c */
[C---:B------:R-:W-:Y:S01]  /*6fc0*/  HMMA.16816.F32 R16, R172.reuse, R182, R16 ;  /* 0x000000b6ac10723c */ /* 0x040fe20000001810 */
[----:B------:R-:W5:Y:S07]  /*6fd0*/  LDSM.16.M88.4 R180, [R201+0x3000] ;  /* 0x00300000c9b4783b */ /* 0x000f6e0000000200 */
[C---:B---3--:R-:W-:Y:S08]  /*6fe0*/  HMMA.16816.F32 R20, R172.reuse, R184, R20 ;  /* 0x000000b8ac14723c */ /* 0x048ff00000001814 */
        /* <DEDUP_REMOVED lines=8> */
[----:B------:R-:W1:Y:S07]  /*7070*/  LDSM.16.M88.4 R192, [R196+0xc900] ;  /* 0x00c90000c4c0783b */ /* 0x000e6e0000000200 */
[C---:B----4-:R-:W-:Y:S08]  /*7080*/  HMMA.16816.F32 R12, R168.reuse, R176, R12 ;  /* 0x000000b0a80c723c */ /* 0x050ff0000000180c */
[C---:B------:R-:W-:Y:S01]  /*7090*/  HMMA.16816.F32 R16, R168.reuse, R178, R16 ;  /* 0x000000b2a810723c */ /* 0x040fe20000001810 */
[----:B------:R-:W4:Y:S07]  /*70a0*/  LDSM.16.M88.4 R176, [R196+0xd100] ;  /* 0x00d10000c4b0783b */ /* 0x000f2e0000000200 */
[C---:B-----5:R-:W-:Y:S08]  /*70b0*/  HMMA.16816.F32 R20, R168.reuse, R180, R20 ;  /* 0x000000b4a814723c */ /* 0x060ff00000001814 */
[C---:B------:R-:W-:Y:S01]  /*70c0*/  HMMA.16816.F32 R24, R168.reuse, R182, R24 ;  /* 0x000000b6a818723c */ /* 0x040fe20000001818 */
[----:B------:R-:W-:Y:S07]  /*70d0*/  LDSM.16.M88.4 R180, [R215] ;  /* 0x00000000d7b4783b */ /* 0x000fee0000000200 */
[C---:B--2---:R-:W-:Y:S08]  /*70e0*/  HMMA.16816.F32 R28, R168.reuse, R172, R28 ;  /* 0x000000aca81c723c */ /* 0x044ff0000000181c */
[----:B------:R-:W-:Y:S01]  /*70f0*/  HMMA.16816.F32 R32, R168, R174, R32 ;  /* 0x000000aea820723c */ /* 0x000fe20000001820 */
[----:B------:R-:W2:Y:S04]  /*7100*/  LDSM.16.M88.4 R168, [R196+0xd900] ;  /* 0x00d90000c4a8783b */ /* 0x000ea80000000200 */
[----:B------:R-:W5:Y:S03]  /*7110*/  LDSM.16.M88.4 R172, [R204+0x18100] ;  /* 0x01810000ccac783b */ /* 0x000f660000000200 */
[C---:B---3--:R-:W-:Y:S08]  /*7120*/  HMMA.16816.F32 R4, R184.reuse, R188, R4 ;  /* 0x000000bcb804723c */ /* 0x048ff00000001804 */
[C---:B------:R-:W-:Y:S01]  /*7130*/  HMMA.16816.F32 R8, R184.reuse, R190, R8 ;  /* 0x000000beb808723c */ /* 0x040fe20000001808 */
[----:B------:R-:W3:Y:S07]  /*7140*/  LDSM.16.M88.4 R188, [R214] ;  /* 0x00000000d6bc783b */ /* 0x000eee0000000200 */
[C---:B-1----:R-:W-:Y:S08]  /*7150*/  HMMA.16816.F32 R12, R184.reuse, R192, R12 ;  /* 0x000000c0b80c723c */ /* 0x042ff0000000180c */
[C---:B------:R-:W-:Y:S01]  /*7160*/  HMMA.16816.F32 R16, R184.reuse, R194, R16 ;  /* 0x000000c2b810723c */ /* 0x040fe20000001810 */
[----:B------:R-:W1:Y:S07]  /*7170*/  LDSM.16.M88.4 R192, [R213] ;  /* 0x00000000d5c0783b */ /* 0x000e6e0000000200 */
[C---:B----4-:R-:W-:Y:S08]  /*7180*/  HMMA.16816.F32 R20, R184.reuse, R176, R20 ;  /* 0x000000b0b814723c */ /* 0x050ff00000001814 */
[C---:B------:R-:W-:Y:S01]  /*7190*/  HMMA.16816.F32 R24, R184.reuse, R178, R24 ;  /* 0x000000b2b818723c */ /* 0x040fe20000001818 */
[----:B------:R-:W4:Y:S07]  /*71a0*/  LDSM.16.M88.4 R176, [R212] ;  /* 0x00000000d4b0783b */ /* 0x000f2e0000000200 */
[C---:B--2---:R-:W-:Y:S08]  /*71b0*/  HMMA.16816.F32 R28, R184.reuse, R168, R28 ;  /* 0x000000a8b81c723c */ /* 0x044ff0000000181c */
[----:B------:R-:W-:Y:S01]  /*71c0*/  HMMA.16816.F32 R32, R184, R170, R32 ;  /* 0x000000aab820723c */ /* 0x000fe20000001820 */
[----:B------:R-:W-:Y:S04]  /*71d0*/  LDSM.16.M88.4 R168, [R206+0x18100] ;  /* 0x01810000cea8783b */ /* 0x000fe80000000200 */
[----:B------:R-:W-:Y:S03]  /*71e0*/  LDSM.16.M88.4 R184, [R202+0xc900] ;  /* 0x00c90000cab8783b */ /* 0x000fe60000000200 */
[C---:B-----5:R-:W-:Y:S08]  /*71f0*/  HMMA.16816.F32 R4, R172.reuse, R180, R4 ;  /* 0x000000b4ac04723c */ /* 0x060ff00000001804 */
        /* <DEDUP_REMOVED lines=8> */
[C---:B----4-:R-:W-:Y:S08]  /*7280*/  HMMA.16816.F32 R28, R172.reuse, R176, R28 ;  /* 0x000000b0ac1c723c */ /* 0x050ff0000000181c */
[----:B------:R-:W-:Y:S01]  /*7290*/  HMMA.16816.F32 R32, R172, R178, R32 ;  /* 0x000000b2ac20723c */ /* 0x000fe20000001820 */
[----:B------:R-:W-:Y:S04]  /*72a0*/  LDSM.16.M88.4 R172, [R205+0x18100] ;  /* 0x01810000cdac783b */ /* 0x000fe80000000200 */
[----:B------:R-:W4:Y:S03]  /*72b0*/  LDSM.16.M88.4 R176, [R201+0x4000] ;  /* 0x00400000c9b0783b */ /* 0x000f260000000200 */
[C---:B--2---:R-:W-:Y:S08]  /*72c0*/  HMMA.16816.F32 R4, R168.reuse, R180, R4 ;  /* 0x000000b4a804723c */ /* 0x044ff00000001804 */
[C---:B------:R-:W-:Y:S01]  /*72d0*/  HMMA.16816.F32 R8, R168.reuse, R182, R8 ;  /* 0x000000b6a808723c */ /* 0x040fe20000001808 */
[----:B------:R-:W2:Y:S07]  /*72e0*/  LDSM.16.M88.4 R180, [R201+0x4800] ;  /* 0x00480000c9b4783b */ /* 0x000eae0000000200 */
        /* <DEDUP_REMOVED lines=8> */
[----:B------:R-:W-:Y:S04]  /*7370*/  LDSM.16.M88.4 R168, [R203+0x1c100] ;  /* 0x01c10000cba8783b */ /* 0x000fe80000000200 */
[----:B------:R-:W1:Y:S03]  /*7380*/  LDSM.16.M88.4 R192, [R196+0xe100] ;  /* 0x00e10000c4c0783b */ /* 0x000e660000000200 */
[C---:B----4-:R-:W-:Y:S08]  /*7390*/  HMMA.16816.F32 R4, R172.reuse, R176, R4 ;  /* 0x000000b0ac04723c */ /* 0x050ff00000001804 */
[C---:B------:R-:W-:Y:S01]  /*73a0*/  HMMA.16816.F32 R8, R172.reuse, R178, R8 ;  /* 0x000000b2ac08723c */ /* 0x040fe20000001808 */
[----:B------:R-:W4:Y:S07]  /*73b0*/  LDSM.16.M88.4 R176, [R196+0xe900] ;  /* 0x00e90000c4b0783b */ /* 0x000f2e0000000200 */
[C---:B--2---:R-:W-:Y:S08]  /*73c0*/  HMMA.16816.F32 R12, R172.reuse, R180, R12 ;  /* 0x000000b4ac0c723c */ /* 0x044ff0000000180c */
[C---:B------:R-:W-:Y:S01]  /*73d0*/  HMMA.16816.F32 R16, R172.reuse, R182, R16 ;  /* 0x000000b6ac10723c */ /* 0x040fe20000001810 */
[----:B------:R-:W2:Y:S07]  /*73e0*/  LDSM.16.M88.4 R180, [R196+0xf100] ;  /* 0x00f10000c4b4783b */ /* 0x000eae0000000200 */
[C---:B-----5:R-:W-:Y:S08]  /*73f0*/  HMMA.16816.F32 R20, R172.reuse, R184, R20 ;  /* 0x000000b8ac14723c */ /* 0x060ff00000001814 */
[C---:B------:R-:W-:Y:S01]  /*7400*/  HMMA.16816.F32 R24, R172.reuse, R186, R24 ;  /* 0x000000baac18723c */ /* 0x040fe20000001818 */
[----:B------:R-:W-:Y:S07]  /*7410*/  LDSM.16.M88.4 R184, [R204+0x1c100] ;  /* 0x01c10000ccb8783b */ /* 0x000fee0000000200 */
[C---:B---3--:R-:W-:Y:S08]  /*7420*/  HMMA.16816.F32 R28, R172.reuse, R188, R28 ;  /* 0x000000bcac1c723c */ /* 0x048ff0000000181c */
[----:B------:R-:W-:Y:S01]  /*7430*/  HMMA.16816.F32 R32, R172, R190, R32 ;  /* 0x000000beac20723c */ /* 0x000fe20000001820 */
[----:B------:R-:W3:Y:S04]  /*7440*/  LDSM.16.M88.4 R172, [R196+0xf900] ;  /* 0x00f90000c4ac783b */ /* 0x000ee80000000200 */
[----:B------:R-:W5:Y:S03]  /*7450*/  LDSM.16.M88.4 R188, [R211] ;  /* 0x00000000d3bc783b */ /* 0x000f660000000200 */
[C---:B-1----:R-:W-:Y:S08]  /*7460*/  HMMA.16816.F32 R4, R168.reuse, R192, R4 ;  /* 0x000000c0a804723c */ /* 0x042ff00000001804 */
[C---:B------:R-:W-:Y:S01]  /*7470*/  HMMA.16816.F32 R8, R168.reuse, R194, R8 ;  /* 0x000000c2a808723c */ /* 0x040fe20000001808 */
[----:B------:R-:W1:Y:S07]  /*7480*/  LDSM.16.M88.4 R192, [R210] ;  /* 0x00000000d2c0783b */ /* 0x000e6e0000000200 */
[C---:B----4-:R-:W-:Y:S08]  /*7490*/  HMMA.16816.F32 R12, R168.reuse, R176, R12 ;  /* 0x000000b0a80c723c */ /* 0x050ff0000000180c */
[C---:B------:R-:W-:Y:S01]  /*74a0*/  HMMA.16816.F32 R16, R168.reuse, R178, R16 ;  /* 0x000000b2a810723c */ /* 0x040fe20000001810 */
[----:B------:R-:W4:Y:S07]  /*74b0*/  LDSM.16.M88.4 R176, [R209] ;  /* 0x00000000d1b0783b */ /* 0x000f2e0000000200 */
[C---:B--2---:R-:W-:Y:S08]  /*74c0*/  HMMA.16816.F32 R20, R168.reuse, R180, R20 ;  /* 0x000000b4a814723c */ /* 0x044ff00000001814 */
[C---:B------:R-:W-:Y:S01]  /*74d0*/  HMMA.16816.F32 R24, R168.reuse, R182, R24 ;  /* 0x000000b6a818723c */ /* 0x040fe20000001818 */
[----:B------:R-:W-:Y:S07]  /*74e0*/  LDSM.16.M88.4 R180, [R202+0xe100] ;  /* 0x00e10000cab4783b */ /* 0x000fee0000000200 */
[C---:B---3--:R-:W-:Y:S08]  /*74f0*/  HMMA.16816.F32 R28, R168.reuse, R172, R28 ;  /* 0x000000aca81c723c */ /* 0x048ff0000000181c */
[----:B------:R-:W-:Y:S01]  /*7500*/  HMMA.16816.F32 R32, R168, R174, R32 ;  /* 0x000000aea820723c */ /* 0x000fe20000001820 */
[----:B------:R-:W2:Y:S04]  /*7510*/  LDSM.16.M88.4 R168, [R208] ;  /* 0x00000000d0a8783b */ /* 0x000ea80000000200 */
[----:B------:R-:W3:Y:S03]  /*7520*/  LDSM.16.M88.4 R172, [R206+0x1c100] ;  /* 0x01c10000ceac783b */ /* 0x000ee60000000200 */
[C---:B-----5:R-:W-:Y:S08]  /*7530*/  HMMA.16816.F32 R4, R184.reuse, R188, R4 ;  /* 0x000000bcb804723c */ /* 0x060ff00000001804 */
[C---:B------:R-:W-:Y:S01]  /*7540*/  HMMA.16816.F32 R8, R184.reuse, R190, R8 ;  /* 0x000000beb808723c */ /* 0x040fe20000001808 */
[----:B------:R-:W5:Y:S07]  /*7550*/  LDSM.16.M88.4 R188, [R202+0xe900] ;  /* 0x00e90000cabc783b */ /* 0x000f6e0000000200 */
[C---:B-1----:R-:W-:Y:S08]  /*7560*/  HMMA.16816.F32 R12, R184.reuse, R192, R12 ;  /* 0x000000c0b80c723c */ /* 0x042ff0000000180c */
[C---:B------:R-:W-:Y:S01]  /*7570*/  HMMA.16816.F32 R16, R184.reuse, R194, R16 ;  /* 0x000000c2b810723c */ /* 0x040fe20000001810 */
[----:B------:R-:W1:Y:S07]  /*7580*/  LDSM.16.M88.4 R192, [R202+0xf100] ;  /* 0x00f10000cac0783b */ /* 0x000e6e0000000200 */
[C---:B----4-:R-:W-:Y:S08]  /*7590*/  HMMA.16816.F32 R20, R184.reuse, R176, R20 ;  /* 0x000000b0b814723c */ /* 0x050ff00000001814 */
[C---:B------:R-:W-:Y:S01]  /*75a0*/  HMMA.16816.F32 R24, R184.reuse, R178, R24 ;  /* 0x000000b2b818723c */ /* 0x040fe20000001818 */
[----:B------:R-:W4:Y:S07]  /*75b0*/  LDSM.16.M88.4 R176, [R202+0xf900] ;  /* 0x00f90000cab0783b */ /* 0x000f2e0000000200 */
[C---:B--2---:R-:W-:Y:S08]  /*75c0*/  HMMA.16816.F32 R28, R184.reuse, R168, R28 ;  /* 0x000000a8b81c723c */ /* 0x044ff0000000181c */
[----:B------:R-:W-:Y:S01]  /*75d0*/  HMMA.16816.F32 R32, R184, R170, R32 ;  /* 0x000000aab820723c */ /* 0x000fe20000001820 */
[----:B------:R-:W-:Y:S04]  /*75e0*/  LDSM.16.M88.4 R168, [R205+0x1c100] ;  /* 0x01c10000cda8783b */ /* 0x000fe80000000200 */
[----:B------:R-:W-:Y:S03]  /*75f0*/  LDSM.16.M88.4 R184, [R201+0x6800] ;  /* 0x00680000c9b8783b */ /* 0x000fe60000000200 */
[C---:B---3--:R-:W-:Y:S08]  /*7600*/  HMMA.16816.F32 R4, R172.reuse, R180, R4 ;  /* 0x000000b4ac04723c */ /* 0x048ff00000001804 */
[C---:B------:R-:W-:Y:S01]  /*7610*/  HMMA.16816.F32 R8, R172.reuse, R182, R8 ;  /* 0x000000b6ac08723c */ /* 0x040fe20000001808 */
[----:B------:R-:W2:Y:S07]  /*7620*/  LDSM.16.M88.4 R180, [R201+0x6000] ;  /* 0x00600000c9b4783b */ /* 0x000eae0000000200 */
[C---:B-----5:R-:W-:Y:S08]  /*7630*/  HMMA.16816.F32 R12, R172.reuse, R188, R12 ;  /* 0x000000bcac0c723c */ /* 0x060ff0000000180c */
[C---:B------:R-:W-:Y:S08]  /*7640*/  HMMA.16816.F32 R16, R172.reuse, R190, R16 ;  /* 0x000000beac10723c */ /* 0x040ff00000001810 */
[C---:B-1----:R-:W-:Y:S08]  /*7650*/  HMMA.16816.F32 R20, R172.reuse, R192, R20 ;  /* 0x000000c0ac14723c */ /* 0x042ff00000001814 */
[C---:B------:R-:W-:Y:S07]  /*7660*/  HMMA.16816.F32 R24, R172.reuse, R194, R24 ;  /* 0x000000c2ac18723c */ /* 0x040fee0000001818 */
[C---:B------:R-:W-:Y:S01]  /*7670*/  @P6 LEA R194, P0, R3.reuse, c[0x0][0x1c8], 0x1 ;  /* 0x0000720003c26a11 */ /* 0x040fe200078008ff */
[C---:B----4-:R-:W-:Y:S04]  /*7680*/  HMMA.16816.F32 R28, R172.reuse, R176, R28 ;  /* 0x000000b0ac1c723c */ /* 0x050fe8000000181c */
[----:B------:R-:W-:Y:S02]  /*7690*/  @P6 LEA.HI.X R195, R3, c[0x0][0x1cc], R156, 0x1, P0 ;  /* 0x0000730003c36a11 */ /* 0x000fe400000f0c9c */
[----:B------:R-:W-:Y:S01]  /*76a0*/  @P6 IADD3 R156, P0, R0, R250, RZ ;  /* 0x000000fa009c6210 */ /* 0x000fe20007f1e0ff */
[C---:B------:R-:W-:Y:S01]  /*76b0*/  @P6 IMAD.X R176, R2.reuse, 0x1, R251, P5 ;  /* 0x0000000102b06824 */ /* 0x040fe200028e06fb */
[----:B------:R-:W-:Y:S01]  /*76c0*/  HMMA.16816.F32 R32, R172, R178, R32 ;  /* 0x000000b2ac20723c */ /* 0x000fe20000001820 */
[----:B------:R-:W1:Y:S03]  /*76d0*/  LDSM.16.M88.4 R172, [R201+0x7000] ;  /* 0x00700000c9ac783b */ /* 0x000e660000000200 */
[C---:B------:R-:W-:Y:S04]  /*76e0*/  @P6 LEA R192, P5, R159.reuse, c[0x0][0x1c8], 0x1 ;  /* 0x000072009fc06a11 */ /* 0x040fe800078a08ff */
[C---:B--2---:R-:W-:Y:S05]  /*76f0*/  HMMA.16816.F32 R4, R168.reuse, R180, R4 ;  /* 0x000000b4a804723c */ /* 0x044fea0000001804 */
[----:B------:R-:W-:Y:S01]  /*7700*/  @P6 LEA.HI.X R193, R159, c[0x0][0x1cc], R176, 0x1, P5 ;  /* 0x000073009fc16a11 */ /* 0x000fe200028f0cb0 */
[----:B------:R-:W-:Y:S01]  /*7710*/  @P6 IMAD.X R159, R2, 0x1, R249, P0 ;  /* 0x00000001029f6824 */ /* 0x000fe200000e06f9 */
[----:B------:R-:W-:Y:S01]  /*7720*/  @P6 IADD3 R3, P5, R0, R248, RZ ;  /* 0x000000f800036210 */ /* 0x000fe20007fbe0ff */
[C---:B------:R-:W-:Y:S04]  /*7730*/  HMMA.16816.F32 R8, R168.reuse, R182, R8 ;  /* 0x000000b6a808723c */ /* 0x040fe80000001808 */
[----:B------:R-:W-:Y:S01]  /*7740*/  @P6 LEA R190, P0, R156, c[0x0][0x1c8], 0x1 ;  /* 0x000072009cbe6a11 */ /* 0x000fe200078008ff */
[----:B------:R-:W-:Y:S01]  /*7750*/  @P6 IMAD.X R176, R2, 0x1, R247, P5 ;  /* 0x0000000102b06824 */ /* 0x000fe200028e06f7 */
[----:B------:R-:W-:Y:S02]  /*7760*/  @P6 LEA R188, P5, R3, c[0x0][0x1c8], 0x1 ;  /* 0x0000720003bc6a11 */ /* 0x000fe400078a08ff */
[----:B------:R-:W-:Y:S01]  /*7770*/  @P6 LEA.HI.X R191, R156, c[0x0][0x1cc], R159, 0x1, P0 ;  /* 0x000073009cbf6a11 */ /* 0x000fe200000f0c9f */
[C---:B------:R-:W-:Y:S03]  /*7780*/  HMMA.16816.F32 R12, R168.reuse, R184, R12 ;  /* 0x000000b8a80c723c */ /* 0x040fe6000000180c */
[----:B------:R-:W-:Y:S02]  /*7790*/  @P6 IADD3 R0, P0, R223, R0, RZ ;  /* 0x00000000df006210 */ /* 0x000fe40007f1e0ff */
[----:B------:R-:W2:Y:S01]  /*77a0*/  LDL R223, [R1+0x38] ;  /* 0x0000380001df7983 */ /* 0x000ea20000100800 */
[----:B------:R-:W-:Y:S02]  /*77b0*/  @P6 LEA.HI.X R189, R3, c[0x0][0x1cc], R176, 0x1, P5 ;  /* 0x0000730003bd6a11 */ /* 0x000fe400028f0cb0 */
[----:B------:R-:W-:Y:S01]  /*77c0*/  @P6 IADD3 R156, P5, R0, R230, RZ ;  /* 0x000000e6009c6210 */ /* 0x000fe20007fbe0ff */
[----:B------:R-:W3:Y:S01]  /*77d0*/  LDSM.16.M88.4 R176, [R201+0x7800] ;  /* 0x00780000c9b0783b */ /* 0x000ee20000000200 */
[----:B------:R-:W-:Y:S04]  /*77e0*/  DEPBAR.LE SB0, 0x0 ;  /* 0x000080000000791a */ /* 0x000fe80000000000 */
[----:B------:R-:W-:Y:S01]  /*77f0*/  BAR.SYNC.DEFER_BLOCKING 0x0 ;  /* 0x0000000000007b1d */ /* 0x000fe20000010000 */
[----:B------:R-:W-:Y:S01]  /*7800*/  @P6 IMAD.X R2, R228, 0x1, R2, P0 ;  /* 0x00000001e4026824 */ /* 0x000fe200000e0602 */
[----:B------:R-:W-:Y:S01]  /*7810*/  @P6 IADD3 R3, P0, R0, R252, RZ ;  /* 0x000000fc00036210 */ /* 0x000fe20007f1e0ff */
[C---:B------:R-:W-:Y:S05]  /*7820*/  HMMA.16816.F32 R16, R168.reuse, R186, R16 ;  /* 0x000000baa810723c */ /* 0x040fea0000001810 */
[----:B------:R-:W-:Y:S01]  /*7830*/  @P6 IMAD.X R159, R2, 0x1, R227, P5 ;  /* 0x00000001029f6824 */ /* 0x000fe200028e06e3 */
[----:B------:R-:W-:Y:S01]  /*7840*/  @P6 LEA R182, P5, R156, c[0x0][0x1c8], 0x1 ;  /* 0x000072009cb66a11 */ /* 0x000fe200078a08ff */
[----:B------:R-:W-:Y:S01]  /*7850*/  @P6 IMAD.X R180, R2, 0x1, R251, P0 ;  /* 0x0000000102b46824 */ /* 0x000fe200000e06fb */
[C---:B------:R-:W-:Y:S01]  /*7860*/  @P6 LEA R184, P0, R3.reuse, c[0x0][0x1c8], 0x1 ;  /* 0x0000720003b86a11 */ /* 0x040fe200078008ff */
[C---:B-1----:R-:W-:Y:S03]  /*7870*/  HMMA.16816.F32 R20, R168.reuse, R172, R20 ;  /* 0x000000aca814723c */ /* 0x042fe60000001814 */
[----:B------:R-:W-:Y:S02]  /*7880*/  @P6 LEA.HI.X R183, R156, c[0x0][0x1cc], R159, 0x1, P5 ;  /* 0x000073009cb76a11 */ /* 0x000fe400028f0c9f */
[----:B------:R1:W2:Y:S01]  /*7890*/  LDL R159, [R1+0x3c] ;  /* 0x00003c00019f7983 */ /* 0x0002a20000100800 */
[----:B------:R-:W-:Y:S02]  /*78a0*/  @P6 LEA.HI.X R185, R3, c[0x0][0x1cc], R180, 0x1, P0 ;  /* 0x0000730003b96a11 */ /* 0x000fe400000f0cb4 */
[C---:B------:R-:W-:Y:S01]  /*78b0*/  @P6 IADD3 R156, P5, R0.reuse, R250, RZ ;  /* 0x000000fa009c6210 */ /* 0x040fe20007fbe0ff */
[C---:B------:R-:W-:Y:S01]  /*78c0*/  HMMA.16816.F32 R24, R168.reuse, R174, R24 ;  /* 0x000000aea818723c */ /* 0x040fe20000001818 */
[----:B------:R-:W-:Y:S01]  /*78d0*/  @!PT LDS RZ, [RZ] ;  /* 0x00000000fffff984 */ /* 0x000fe20000000800 */
[----:B------:R-:W-:Y:S01]  /*78e0*/  @!PT LDS RZ, [RZ] ;  /* 0x00000000fffff984 */ /* 0x000fe20000000800 */
[----:B------:R-:W-:Y:S01]  /*78f0*/  @!PT LDS RZ, [RZ] ;  /* 0x00000000fffff984 */ /* 0x000fe20000000800 */
[----:B------:R1:W-:Y:S02]  /*7900*/  @P6 LDGSTS.E.BYPASS.LTC128B.128 [R225+0x8100], [R194.64], !P4 ;  /* 0x08100000c2e16fae */ /* 0x0003e4000e101d4c */
[----:B------:R-:W-:Y:S01]  /*7910*/  @P6 IADD3 R0, P0, R0, R248, RZ ;  /* 0x000000f800006210 */ /* 0x000fe20007f1e0ff */
[----:B------:R-:W-:Y:S01]  /*7920*/  @P6 IMAD.X R3, R2, 0x1, R249, P5 ;  /* 0x0000000102036824 */ /* 0x000fe200028e06f9 */
[----:B------:R-:W-:Y:S01]  /*7930*/  @P6 LEA R180, P5, R156, c[0x0][0x1c8], 0x1 ;  /* 0x000072009cb46a11 */ /* 0x000fe200078a08ff */
[----:B------:R1:W-:Y:S02]  /*7940*/  @P6 LDGSTS.E.BYPASS.LTC128B.128 [R225+0xa100], [R192.64], !P3 ;  /* 0x0a100000c0e16fae */ /* 0x0003e4000d901d4c */
[----:B------:R-:W-:Y:S02]  /*7950*/  @P6 IMAD.X R2, R2, 0x1, R247, P0 ;  /* 0x0000000102026824 */ /* 0x000fe400000e06f7 */
[----:B------:R1:W-:Y:S02]  /*7960*/  @P6 LDGSTS.E.BYPASS.LTC128B.128 [R225+0xc100], [R190.64], !P2 ;  /* 0x0c100000bee16fae */ /* 0x0003e4000d101d4c */
[----:B------:R-:W-:Y:S02]  /*7970*/  @P6 LEA R172, P0, R0, c[0x0][0x1c8], 0x1 ;  /* 0x0000720000ac6a11 */ /* 0x000fe400078008ff */
[----:B------:R-:W-:Y:S01]  /*7980*/  @P6 LEA.HI.X R181, R156, c[0x0][0x1cc], R3, 0x1, P5 ;  /* 0x000073009cb56a11 */ /* 0x000fe200028f0c03 */
[----:B------:R1:W-:Y:S01]  /*7990*/  @P6 LDGSTS.E.BYPASS.LTC128B.128 [R225+0xe100], [R188.64], !P1 ;  /* 0x0e100000bce16fae */ /* 0x0003e2000c901d4c */
[----:B------:R-:W-:Y:S01]  /*79a0*/  @P6 LEA.HI.X R173, R0, c[0x0][0x1cc], R2, 0x1, P0 ;  /* 0x0000730000ad6a11 */ /* 0x000fe200000f0c02 */
[C---:B---3--:R-:W-:Y:S01]  /*79b0*/  HMMA.16816.F32 R28, R168.reuse, R176, R28 ;  /* 0x000000b0a81c723c */ /* 0x048fe2000000181c */
[----:B------:R-:W-:Y:S01]  /*79c0*/  PLOP3.LUT P0, PT, PT, PT, UP2, 0x80, 0x0 ;  /* 0x000000000000781c */ /* 0x000fe20003f0f028 */
[----:B------:R1:W-:Y:S01]  /*79d0*/  @P6 LDGSTS.E.BYPASS.LTC128B.128 [R225+0x9100], [R182.64], !P4 ;  /* 0x09100000b6e16fae */ /* 0x0003e2000e101d4c */
[----:B------:R-:W-:Y:S03]  /*79e0*/  IMAD.SHL.U32 R156, R224, 0x40, RZ ;  /* 0x00000040e09c7824 */ /* 0x000fe600078e00ff */
[----:B------:R1:W-:Y:S02]  /*79f0*/  @P6 LDGSTS.E.BYPASS.LTC128B.128 [R225+0xb100], [R184.64], !P3 ;  /* 0x0b100000b8e16fae */ /* 0x0003e4000d901d4c */
[----:B------:R-:W-:Y:S02]  /*7a00*/  HMMA.16816.F32 R32, R168, R178, R32 ;  /* 0x000000b2a820723c */ /* 0x000fe40000001820 */
[----:B------:R1:W-:Y:S02]  /*7a10*/  @P6 LDGSTS.E.BYPASS.LTC128B.128 [R225+0xd100], [R180.64], !P2 ;  /* 0x0d100000b4e16fae */ /* 0x0003e4000d101d4c */
[----:B------:R-:W-:Y:S02]  /*7a20*/  IADD3 R0, -R246, 0x1, -R156 ;  /* 0x00000001f6007810 */ /* 0x000fe40007ffe99c */
[----:B------:R1:W-:Y:S02]  /*7a30*/  @P6 LDGSTS.E.BYPASS.LTC128B.128 [R225+0xf100], [R172.64], !P1 ;  /* 0x0f100000ace16fae */ /* 0x0003e4000c901d4c */
[----:B------:R-:W-:Y:S02]  /*7a40*/  IADD3 R0, R0, c[0x0][0x1d0], RZ ;  /* 0x0000740000007a10 */ /* 0x000fe40007ffe0ff */
[----:B------:R-:W0:Y:S02]  /*7a50*/  LDGDEPBAR ;  /* 0x00000000000079af */ /* 0x000e240000000000 */
[----:B------:R-:W-:Y:S04]  /*7a60*/  IADD3 R0, R0, -c[0x0][0x168], RZ ;  /* 0x80005a0000007a10 */ /* 0x000fe80007ffe0ff */
[C---:B------:R-:W-:Y:S02]  /*7a70*/  IADD3 R169, R0.reuse, c[0x0][0x328], RZ ;  /* 0x0000ca0000a97a10 */ /* 0x040fe40007ffe0ff */
[----:B------:R-:W-:Y:S01]  /*7a80*/  IADD3 R168, R0, UR6, RZ ;  /* 0x0000000600a87c10 */ /* 0x000fe2000fffe0ff */
[----:B--2---:R-:W-:Y:S01]  /*7a90*/  @P0 IMAD.MOV.U32 R159, RZ, RZ, R223 ;  /* 0x000000ffff9f0224 */ /* 0x004fe200078e00df */
[----:B------:R-:W-:Y:S04]  /*7aa0*/  PLOP3.LUT P0, PT, PT, PT, UP1, 0x40, 0x0 ;  /* 0x000000000000781c */ /* 0x000fe80003f0e818 */
[----:B------:R-:W2:Y:S02]  /*7ab0*/  SHFL.IDX PT, R3, R159, RZ, 0x1c1f ;  /* 0x001c1fff9f037589 */ /* 0x000ea400000e0000 */
[--C-:B--2---:R-:W-:Y:S02]  /*7ac0*/  IMAD.IADD R2, R169, 0x1, R3.reuse ;  /* 0x00000001a9027824 */ /* 0x104fe400078e0203 */
[----:B------:R-:W-:Y:S05]  /*7ad0*/  IMAD.IADD R0, R168, 0x1, R3 ;  /* 0x00000001a8007824 */ /* 0x000fea00078e0203 */
[----:B------:R-:W-:-:S05]  /*7ae0*/  @P0 BRA `(.L_x_4189) ;  /* 0x0000019000000947 */ /* 0x000fca0003800000 */
[----:B-1----:R-:W-:Y:S01]  /*7af0*/  IADD3 R3, R3, c[0x0][0x1d0], RZ ;  /* 0x0000740003037a10 */ /* 0x002fe20007ffe0ff */
        /* <DEDUP_REMOVED lines=13> */
.L_x_4191:
[----:B------:R-:W-:Y:S04]  /*7bd0*/  MOV R170, c[0x0][0x32c] ;  /* 0x0000cb0000aa7a02 */ /* 0x000fe80000000f00 */
[----:B------:R-:W-:Y:S11]  /*7be0*/  ISETP.NE.AND P0, PT, R170, 0x1, PT ;  /* 0x00000001aa00780c */ /* 0x000ff60003f05270 */
[----:B------:R-:W-:Y:S02]  /*7bf0*/  @!UPT UIADD3 URZ, URZ, URZ, URZ ;  /* 0x0000003f3f3ff290 */ /* 0x000fe4000fffe03f */
[----:B------:R-:W-:Y:S05]  /*7c00*/  @P0 IMAD.HI.U32 R170, R3, c[0x0][0x330], RZ ;  /* 0x0000cc0003aa0a27 */ /* 0x000fea00078e00ff */
[----:B------:R-:W-:Y:S02]  /*7c10*/  @P0 SHF.R.U32.HI R3, RZ, c[0x0][0x334], R170 ;  /* 0x0000cd00ff030a19 */ /* 0x000fe400000116aa */
.L_x_4192:
[----:B------:R-:W-:Y:S05]  /*7c20*/  BSYNC B0 ;  /* 0x0000000000007941 */ /* 0x000fea0003800000 */
.L_x_4190:
[----:B------:R-:W-:Y:S04]  /*7c30*/  IMAD R3, R3, c[0x0][0x32c], -R156 ;  /* 0x0000cb0003037a24 */ /* 0x000fe800078e0a9c */
[----:B------:R-:W-:Y:S05]  /*7c40*/  IMAD.IADD R3, R3, 0x1, -R246 ;  /* 0x0000000103037824 */ /* 0x000fea00078e0af6 */
[----:B------:R-:W-:Y:S02]  /*7c50*/  IADD3 R170, R3, c[0x0][0x32c], RZ ;  /* 0x0000cb0003aa7a10 */ /* 0x000fe40007ffe0ff */
[----:B------:R-:W-:Y:S02]  /*7c60*/  IMNMX R0, R0, R3, !PT ;  /* 0x0000000300007217 */ /* 0x000fe40007800200 */
[----:B------:R-:W-:Y:S02]  /*7c70*/  IMNMX R2, R2, R170, PT ;  /* 0x000000aa02027217 */ /* 0x000fe40003800200 */
.L_x_4189:
[----:B-1----:R-:W-:Y:S01]  /*7c80*/  ISETP.GT.AND P0, PT, R224, -0x1, PT ;  /* 0xffffffffe000780c */ /* 0x002fe20003f04270 */
        /* <DEDUP_REMOVED lines=67> */
.L_x_4195:
[----:B------:R-:W-:Y:S04]  /*80c0*/  MOV R12, c[0x0][0x32c] ;  /* 0x0000cb00000c7a02 */ /* 0x000fe80000000f00 */
[----:B------:R-:W-:Y:S11]  /*80d0*/  ISETP.NE.AND P5, PT, R12, 0x1, PT ;  /* 0x000000010c00780c */ /* 0x000ff60003fa5270 */
[----:B------:R-:W-:Y:S02]  /*80e0*/  @!UPT UIADD3 URZ, URZ, URZ, URZ ;  /* 0x0000003f3f3ff290 */ /* 0x000fe4000fffe03f */
[----:B------:R-:W-:Y:S05]  /*80f0*/  @P5 IMAD.HI.U32 R12, R3, c[0x0][0x330], RZ ;  /* 0x0000cc00030c5a27 */ /* 0x000fea00078e00ff */
[----:B------:R-:W-:Y:S02]  /*8100*/  @P5 SHF.R.U32.HI R3, RZ, c[0x0][0x334], R12 ;  /* 0x0000cd00ff035a19 */ /* 0x000fe4000001160c */
.L_x_4196:
[----:B------:R-:W-:Y:S05]  /*8110*/  BSYNC B0 ;  /* 0x0000000000007941 */ /* 0x000fea0003800000 */
.L_x_4194:
[----:B------:R-:W-:Y:S04]  /*8120*/  IMAD R156, R3, c[0x0][0x32c], -R156 ;  /* 0x0000cb00039c7a24 */ /* 0x000fe800078e0a9c */
[----:B------:R-:W-:Y:S05]  /*8130*/  IMAD.IADD R156, R156, 0x1, -R246 ;  /* 0x000000019c9c7824 */ /* 0x000fea00078e0af6 */
[----:B------:R-:W-:Y:S02]  /*8140*/  IADD3 R3, R156, c[0x0][0x32c], RZ ;  /* 0x0000cb009c037a10 */ /* 0x000fe40007ffe0ff */
[----:B------:R-:W-:Y:S02]  /*8150*/  IMNMX R0, R0, R156, !PT ;  /* 0x0000009c00007217 */ /* 0x000fe40007800200 */
[----:B------:R-:W-:Y:S02]  /*8160*/  IMNMX R2, R2, R3, PT ;  /* 0x0000000302027217 */ /* 0x000fe40003800200 */
.L_x_4193:
[----:B------:R-:W-:Y:S02]  /*8170*/  FMNMX.FTZ R3, R4, R157, !PT ;  /* 0x0000009d04037209 */ /* 0x000fe40007810000 */
[C---:B------:R-:W-:Y:S02]  /*8180*/  ISETP.GT.AND P6, PT, R0.reuse, RZ, P0 ;  /* 0x000000ff0000720c */ /* 0x040fe400007c4270 */
[----:B------:R-:W-:Y:S02]  /*8190*/  FMNMX.FTZ R3, R5, R3, !PT ;  /* 0x0000000305037209 */ /* 0x000fe40007810000 */
[----:B------:R-:W-:Y:S02]  /*81a0*/  ISETP.GT.AND P5, PT, R0, 0x1, P0 ;  /* 0x000000010000780c */ /* 0x000fe400007a4270 */
[----:B------:R-:W-:Y:S02]  /*81b0*/  FMNMX.FTZ R3, R8, R3, !PT ;  /* 0x0000000308037209 */ /* 0x000fe40007810000 */
[C---:B------:R-:W-:Y:S02]  /*81c0*/  ISETP.LT.OR P6, PT, R2.reuse, 0x1, P6 ;  /* 0x000000010200780c */ /* 0x040fe400037c1670 */
[----:B------:R-:W-:Y:S02]  /*81d0*/  FMNMX.FTZ R3, R9, R3, !PT ;  /* 0x0000000309037209 */ /* 0x000fe40007810000 */
[----:B------:R-:W-:Y:S02]  /*81e0*/  ISETP.LT.OR P5, PT, R2, 0x2, P5 ;  /* 0x000000020200780c */ /* 0x000fe40002fa1670 */
[----:B------:R-:W-:Y:S02]  /*81f0*/  FMNMX.FTZ R3, R173, R3, !PT ;  /* 0x00000003ad037209 */ /* 0x000fe40007810000 */
[----:B------:R-:W-:Y:S02]  /*8200*/  FSEL R6, R6, -INF , !P6 ;  /* 0xff80000006067808 */ /* 0x000fe40007000000 */
[----:B------:R-:W-:Y:S02]  /*8210*/  FMNMX.FTZ R3, R175, R3, !PT ;  /* 0x00000003af037209 */ /* 0x000fe40007810000 */
[----:B------:R-:W-:Y:S02]  /*8220*/  FSEL R7, R7, -INF , !P5 ;  /* 0xff80000007077808 */ /* 0x000fe40006800000 */
[----:B------:R-:W-:Y:S02]  /*8230*/  FMNMX.FTZ R3, R178, R3, !PT ;  /* 0x00000003b2037209 */ /* 0x000fe40007810000 */
[----:B------:R-:W-:Y:S02]  /*8240*/  ISETP.GT.AND P6, PT, R0, 0x8, P0 ;  /* 0x000000080000780c */ /* 0x000fe400007c4270 */
[----:B------:R-:W-:Y:S02]  /*8250*/  FMNMX.FTZ R3, R180, R3, !PT ;  /* 0x00000003b4037209 */ /* 0x000fe40007810000 */
[----:B------:R-:W-:Y:S02]  /*8260*/  ISETP.GT.AND P5, PT, R0, 0x9, P0 ;  /* 0x000000090000780c */ /* 0x000fe400007a4270 */
[----:B------:R-:W-:Y:S02]  /*8270*/  FMNMX.FTZ R3, R184, R3, !PT ;  /* 0x00000003b8037209 */ /* 0x000fe40007810000 */
[----:B------:R-:W-:Y:S02]  /*8280*/  FMNMX.FTZ R12, R6, R158, !PT ;  /* 0x0000009e060c7209 */ /* 0x000fe40007810000 */
[----:B------:R-:W-:Y:S02]  /*8290*/  FMNMX.FTZ R3, R186, R3, !PT ;  /* 0x00000003ba037209 */ /* 0x000fe40007810000 */
[C---:B------:R-:W-:Y:S02]  /*82a0*/  ISETP.LT.OR P6, PT, R2.reuse, 0x9, P6 ;  /* 0x000000090200780c */ /* 0x040fe400037c1670 */
[----:B------:R-:W-:Y:S02]  /*82b0*/  ISETP.LT.OR P5, PT, R2, 0xa, P5 ;  /* 0x0000000a0200780c */ /* 0x000fe40002fa1670 */
[----:B------:R-:W-:Y:S02]  /*82c0*/  FMNMX.FTZ R3, R187, R3, !PT ;  /* 0x00000003bb037209 */ /* 0x000fe40007810000 */
[----:B------:R-:W-:Y:S02]  /*82d0*/  FSEL R10, R10, -INF , !P6 ;  /* 0xff8000000a0a7808 */ /* 0x000fe40007000000 */
[----:B------:R-:W-:Y:S02]  /*82e0*/  FSEL R11, R11, -INF , !P5 ;  /* 0xff8000000b0b7808 */ /* 0x000fe40006800000 */
[C---:B------:R-:W-:Y:S02]  /*82f0*/  ISETP.GT.AND P6, PT, R0.reuse, 0x10, P0 ;  /* 0x000000100000780c */ /* 0x040fe400007c4270 */
[----:B------:R-:W-:Y:S02]  /*8300*/  ISETP.GT.AND P5, PT, R0, 0x11, P0 ;  /* 0x000000110000780c */ /* 0x000fe400007a4270 */
[----:B------:R-:W-:Y:S02]  /*8310*/  FMNMX.FTZ R12, R7, R12, !PT ;  /* 0x0000000c070c7209 */ /* 0x000fe40007810000 */
[C---:B------:R-:W-:Y:S02]  /*8320*/  ISETP.LT.OR P6, PT, R2.reuse, 0x11, P6 ;  /* 0x000000110200780c */ /* 0x040fe400037c1670 */
[----:B------:R-:W-:Y:S02]  /*8330*/  ISETP.LT.OR P5, PT, R2, 0x12, P5 ;  /* 0x000000120200780c */ /* 0x000fe40002fa1670 */
[----:B------:R-:W-:Y:S02]  /*8340*/  FMNMX.FTZ R12, R10, R12, !PT ;  /* 0x0000000c0a0c7209 */ /* 0x000fe40007810000 */
[----:B------:R-:W-:Y:S02]  /*8350*/  FMNMX.FTZ R3, R188, R3, !PT ;  /* 0x00000003bc037209 */ /* 0x000fe40007810000 */
[----:B------:R-:W-:Y:S02]  /*8360*/  FSEL R174, R14, -INF , !P6 ;  /* 0xff8000000eae7808 */ /* 0x000fe40007000000 */
[----:B------:R-:W-:Y:S02]  /*8370*/  FSEL R176, R15, -INF , !P5 ;  /* 0xff8000000fb07808 */ /* 0x000fe40006800000 */
[----:B------:R-:W-:Y:S02]  /*8380*/  FMNMX.FTZ R156, R223, R3, !PT ;  /* 0x00000003df9c7209 */ /* 0x000fe40007810000 */
[----:B------:R-:W-:Y:S02]  /*8390*/  FMNMX.FTZ R3, R11, R12, !PT ;  /* 0x0000000c0b037209 */ /* 0x000fe40007810000 */
[C---:B------:R-:W-:Y:S02]  /*83a0*/  ISETP.GT.AND P6, PT, R0.reuse, 0x18, P0 ;  /* 0x000000180000780c */ /* 0x040fe400007c4270 */
[----:B------:R-:W-:Y:S02]  /*83b0*/  ISETP.GT.AND P5, PT, R0, 0x19, P0 ;  /* 0x000000190000780c */ /* 0x000fe400007a4270 */
[----:B------:R-:W-:Y:S02]  /*83c0*/  FMNMX.FTZ R3, R174, R3, !PT ;  /* 0x00000003ae037209 */ /* 0x000fe40007810000 */
[C---:B------:R-:W-:Y:S02]  /*83d0*/  ISETP.LT.OR P6, PT, R2.reuse, 0x19, P6 ;  /* 0x000000190200780c */ /* 0x040fe400037c1670 */
[----:B------:R-:W-:Y:S02]  /*83e0*/  ISETP.LT.OR P5, PT, R2, 0x1a, P5 ;  /* 0x0000001a0200780c */ /* 0x000fe40002fa1670 */
[----:B------:R-:W-:Y:S02]  /*83f0*/  FSEL R177, R18, -INF , !P6 ;  /* 0xff80000012b17808 */ /* 0x000fe40007000000 */
[----:B------:R-:W-:Y:S02]  /*8400*/  FSEL R179, R19, -INF , !P5 ;  /* 0xff80000013b37808 */ /* 0x000fe40006800000 */
[----:B------:R-:W-:Y:S02]  /*8410*/  FMNMX.FTZ R3, R176, R3, !PT ;  /* 0x00000003b0037209 */ /* 0x000fe40007810000 */
[C---:B------:R-:W-:Y:S02]  /*8420*/  ISETP.GT.AND P6, PT, R0.reuse, 0x20, P0 ;  /* 0x000000200000780c */ /* 0x040fe400007c4270 */
[----:B------:R-:W-:Y:S02]  /*8430*/  ISETP.GT.AND P5, PT, R0, 0x21, P0 ;  /* 0x000000210000780c */ /* 0x000fe400007a4270 */
[C---:B------:R-:W-:Y:S02]  /*8440*/  ISETP.LT.OR P6, PT, R2.reuse, 0x21, P6 ;  /* 0x000000210200780c */ /* 0x040fe400037c1670 */
[----:B------:R-:W-:Y:S02]  /*8450*/  ISETP.LT.OR P5, PT, R2, 0x22, P5 ;  /* 0x000000220200780c */ /* 0x000fe40002fa1670 */
[----:B------:R-:W-:Y:S02]  /*8460*/  FMNMX.FTZ R3, R177, R3, !PT ;  /* 0x00000003b1037209 */ /* 0x000fe40007810000 */
[----:B------:R-:W-:Y:S02]  /*8470*/  FMNMX.FTZ R156, R226, R156, !PT ;  /* 0x0000009ce29c7209 */ /* 0x000fe40007810000 */
[----:B------:R-:W-:Y:S02]  /*8480*/  FSEL R181, R22, -INF , !P6 ;  /* 0xff80000016b57808 */ /* 0x000fe40007000000 */
[----:B------:R-:W-:Y:S02]  /*8490*/  FSEL R182, R23, -INF , !P5 ;  /* 0xff80000017b67808 */ /* 0x000fe40006800000 */
[----:B------:R-:W-:Y:S01]  /*84a0*/  FMNMX.FTZ R3, R179, R3, !PT ;  /* 0x00000003b3037209 */ /* 0x000fe20007810000 */
[----:B------:R-:W-:Y:S01]  /*84b0*/  LDSM.16.MT88.4 R20, [R198+0x100] ;  /* 0x00010000c614783b */ /* 0x000fe20000004200 */
[----:B------:R-:W-:Y:S02]  /*84c0*/  ISETP.GT.AND P5, PT, R0, 0x28, P0 ;  /* 0x000000280000780c */ /* 0x000fe400007a4270 */
[----:B------:R-:W-:Y:S02]  /*84d0*/  FMNMX.FTZ R156, R227, R156, !PT ;  /* 0x0000009ce39c7209 */ /* 0x000fe40007810000 */
[----:B------:R-:W-:Y:S02]  /*84e0*/  FMNMX.FTZ R3, R181, R3, !PT ;  /* 0x00000003b5037209 */ /* 0x000fe40007810000 */
[----:B------:R-:W-:Y:S02]  /*84f0*/  ISETP.LT.OR P5, PT, R2, 0x29, P5 ;  /* 0x000000290200780c */ /* 0x000fe40002fa1670 */
[----:B------:R-:W-:Y:S02]  /*8500*/  ISETP.GT.AND P6, PT, R0, 0x29, P0 ;  /* 0x000000290000780c */ /* 0x000fe400007c4270 */
[----:B------:R-:W-:Y:S02]  /*8510*/  FMNMX.FTZ R156, R228, R156, !PT ;  /* 0x0000009ce49c7209 */ /* 0x000fe40007810000 */
[----:B------:R-:W-:Y:S02]  /*8520*/  FSEL R183, R26, -INF , !P5 ;  /* 0xff8000001ab77808 */ /* 0x000fe40006800000 */
[----:B------:R-:W-:Y:S01]  /*8530*/  FMNMX.FTZ R3, R182, R3, !PT ;  /* 0x00000003b6037209 */ /* 0x000fe20007810000 */
[----:B------:R-:W-:Y:S01]  /*8540*/  SHFL.BFLY PT, R12, R156, 0x2, 0x1f ;  /* 0x0c401f009c0c7f89 */ /* 0x000fe200000e0000 */
[----:B------:R-:W-:Y:S02]  /*8550*/  ISETP.LT.OR P6, PT, R2, 0x2a, P6 ;  /* 0x0000002a0200780c */ /* 0x000fe400037c1670 */
[----:B------:R-:W-:Y:S02]  /*8560*/  ISETP.GT.AND P5, PT, R0, 0x30, P0 ;  /* 0x000000300000780c */ /* 0x000fe400007a4270 */
[----:B------:R-:W-:Y:S02]  /*8570*/  FSEL R185, R27, -INF , !P6 ;  /* 0xff8000001bb97808 */ /* 0x000fe40007000000 */
[----:B------:R-:W-:Y:S02]  /*8580*/  ISETP.LT.OR P5, PT, R2, 0x31, P5 ;  /* 0x000000310200780c */ /* 0x000fe40002fa1670 */
[----:B------:R-:W-:Y:S02]  /*8590*/  ISETP.GT.AND P6, PT, R0, 0x31, P0 ;  /* 0x000000310000780c */ /* 0x000fe400007c4270 */
[----:B------:R-:W-:Y:S02]  /*85a0*/  FMNMX.FTZ R3, R183, R3, !PT ;  /* 0x00000003b7037209 */ /* 0x000fe40007810000 */
[----:B------:R-:W-:Y:S02]  /*85b0*/  FSEL R193, R30, -INF , !P5 ;  /* 0xff8000001ec17808 */ /* 0x000fe40006800000 */
[----:B------:R-:W-:Y:S02]  /*85c0*/  ISETP.LT.OR P6, PT, R2, 0x32, P6 ;  /* 0x000000320200780c */ /* 0x000fe400037c1670 */
[----:B------:R-:W-:Y:S02]  /*85d0*/  FMNMX.FTZ R3, R185, R3, !PT ;  /* 0x00000003b9037209 */ /* 0x000fe40007810000 */
[----:B------:R-:W-:Y:S02]  /*85e0*/  ISETP.GT.AND P5, PT, R0, 0x38, P0 ;  /* 0x000000380000780c */ /* 0x000fe400007a4270 */
[----:B------:R-:W-:Y:S02]  /*85f0*/  FSEL R194, R31, -INF , !P6 ;  /* 0xff8000001fc27808 */ /* 0x000fe40007000000 */
[----:B------:R-:W-:Y:S01]  /*8600*/  ISETP.LT.OR P5, PT, R2, 0x39, P5 ;  /* 0x000000390200780c */ /* 0x000fe20002fa1670 */
[----:B------:R-:W-:Y:S01]  /*8610*/  LDSM.16.MT88.4 R28, [R200+0x100] ;  /* 0x00010000c81c783b */ /* 0x000fe20000004200 */
[----:B------:R-:W-:Y:S02]  /*8620*/  ISETP.GT.AND P0, PT, R0, 0x39, P0 ;  /* 0x000000390000780c */ /* 0x000fe40000704270 */
[----:B------:R-:W-:Y:S02]  /*8630*/  FMNMX.FTZ R0, R193, R3, !PT ;  /* 0x00000003c1007209 */ /* 0x000fe40007810000 */
[----:B------:R-:W-:Y:S02]  /*8640*/  FSEL R195, R34, -INF , !P5 ;  /* 0xff80000022c37808 */ /* 0x000fe40006800000 */
[----:B------:R-:W-:Y:S02]  /*8650*/  ISETP.LT.OR P0, PT, R2, 0x3a, P0 ;  /* 0x0000003a0200780c */ /* 0x000fe40000701670 */
[----:B------:R-:W-:Y:S02]  /*8660*/  FMNMX.FTZ R0, R194, R0, !PT ;  /* 0x00000000c2007209 */ /* 0x000fe40007810000 */
[----:B------:R-:W-:Y:S02]  /*8670*/  FSEL R159, R35, -INF , !P0 ;  /* 0xff800000239f7808 */ /* 0x000fe40004000000 */
[----:B------:R-:W-:Y:S04]  /*8680*/  FMNMX.FTZ R0, R195, R0, !PT ;  /* 0x00000000c3007209 */ /* 0x000fe80007810000 */
[----:B------:R-:W-:Y:S05]  /*8690*/  FMNMX.FTZ R0, R159, R0, !PT ;  /* 0x000000009f007209 */ /* 0x000fea0007810000 */
[----:B------:R-:W1:Y:S02]  /*86a0*/  SHFL.BFLY PT, R2, R0, 0x2, 0x1f ;  /* 0x0c401f0000027f89 */ /* 0x000e6400000e0000 */
[----:B-1----:R-:W-:Y:S02]  /*86b0*/  FMNMX.FTZ R2, R0, R2, !PT ;  /* 0x0000000200027209 */ /* 0x002fe40007810000 */
[----:B------:R-:W-:Y:S04]  /*86c0*/  FMNMX.FTZ R156, R156, R12, !PT ;  /* 0x0000000c9c9c7209 */ /* 0x000fe80007810000 */
[----:B------:R-:W-:Y:S08]  /*86d0*/  LDSM.16.MT88.4 R12, [R197+0x100] ;  /* 0x00010000c50c783b */ /* 0x000ff00000004200 */
[----:B------:R-:W1:Y:S02]  /*86e0*/  SHFL.BFLY PT, R3, R156, 0x1, 0x1f ;  /* 0x0c201f009c037f89 */ /* 0x000e6400000e0000 */
[----:B-1----:R-:W-:Y:S06]  /*86f0*/  FMNMX.FTZ R156, R156, R3, !PT ;  /* 0x000000039c9c7209 */ /* 0x002fec0007810000 */
        /* <DEDUP_REMOVED lines=17> */
[----:B------:R3:W-:Y:S02]  /*8810*/  MUFU.EX2 R242, R8 ;  /* 0x0000000800f27308 */ /* 0x0007e40000000800 */
[--C-:B------:R-:W-:Y:S02]  /*8820*/  FFMA.FTZ R10, R10, c[0x0][0x2d0], -R157.reuse ;  /* 0x0000b4000a0a7a23 */ /* 0x100fe4000001089d */
[--C-:B------:R-:W-:Y:S02]  /*8830*/  FFMA.FTZ R11, R11, c[0x0][0x2d0], -R157.reuse ;  /* 0x0000b4000b0b7a23 */ /* 0x100fe4000001089d */
[--C-:B------:R-:W-:Y:S02]  /*8840*/  FFMA.FTZ R6, R6, c[0x0][0x2d0], -R157.reuse ;  /* 0x0000b40006067a23 */ /* 0x100fe4000001089d */
[--C-:B------:R-:W-:Y:S02]  /*8850*/  FFMA.FTZ R7, R7, c[0x0][0x2d0], -R157.reuse ;  /* 0x0000b40007077a23 */ /* 0x100fe4000001089d */
[----:B------:R-:W4:Y:S01]  /*8860*/  MUFU.EX2 R241, R9 ;  /* 0x0000000900f17308 */ /* 0x000f220000000800 */
[----:B-1----:R-:W-:Y:S01]  /*8870*/  FSEL R0, R3, RZ, P0 ;  /* 0x000000ff03007208 */ /* 0x002fe20000000000 */
[----:B--2---:R-:W-:Y:S01]  /*8880*/  FMUL.FTZ R4, R2, R160 ;  /* 0x000000a002047220 */ /* 0x004fe20000410000 */
[----:B------:R-:W-:Y:S01]  /*8890*/  ISETP.GT.AND P0, PT, R224, UR4, PT ;  /* 0x00000004e0007c0c */ /* 0x000fe2000bf04270 */
[----:B------:R-:W-:Y:S02]  /*88a0*/  FMUL.FTZ R16, R2, R136 ;  /* 0x0000008802107220 */ /* 0x000fe40000410000 */
[----:B------:R-:W-:Y:S04]  /*88b0*/  FADD.FTZ R0, -R0, R158 ;  /* 0x0000009e00007221 */ /* 0x000fe80000010100 */
[----:B------:R-:W-:Y:S01]  /*88c0*/  MUFU.EX2 R230, R10 ;  /* 0x0000000a00e67308 */ /* 0x000fe20000000800 */
[----:B------:R-:W-:Y:S02]  /*88d0*/  FMUL.FTZ R17, R2, R137 ;  /* 0x0000008902117220 */ /* 0x000fe40000410000 */
[----:B------:R-:W-:Y:S02]  /*88e0*/  FMUL.FTZ R0, R0, c[0x0][0x2d0] ;  /* 0x0000b40000007a20 */ /* 0x000fe40000410000 */
[C---:B---3--:R-:W-:Y:S02]  /*88f0*/  FMUL.FTZ R8, R2.reuse, R164 ;  /* 0x000000a402087220 */ /* 0x048fe40000410000 */
[C---:B------:R-:W-:Y:S02]  /*8900*/  FMUL.FTZ R24, R2.reuse, R144 ;  /* 0x0000009002187220 */ /* 0x040fe40000410000 */
[C---:B------:R-:W-:Y:S01]  /*8910*/  FMUL.FTZ R25, R2.reuse, R145 ;  /* 0x0000009102197220 */ /* 0x040fe20000410000 */
[----:B------:R-:W1:Y:S01]  /*8920*/  MUFU.EX2 R229, R11 ;  /* 0x0000000b00e57308 */ /* 0x000e620000000800 */
[C---:B------:R-:W-:Y:S02]  /*8930*/  FMUL.FTZ R32, R2.reuse, R152 ;  /* 0x0000009802207220 */ /* 0x040fe40000410000 */
[C---:B------:R-:W-:Y:S01]  /*8940*/  FMUL.FTZ R33, R2.reuse, R153 ;  /* 0x0000009902217220 */ /* 0x040fe20000410000 */
[----:B----4-:R-:W-:Y:S01]  /*8950*/  F2FP.PACK_AB R170, R241, R242 ;  /* 0x000000f2f1aa723e */ /* 0x010fe200000000ff */
        /* <DEDUP_REMOVED lines=9> */
[----:B------:R-:W3:Y:S01]  /*89f0*/  MUFU.EX2 R243, R5 ;  /* 0x0000000500f37308 */ /* 0x000ee20000000800 */
[C---:B------:R-:W-:Y:S02]  /*8a00*/  FMUL.FTZ R49, R2.reuse, R49 ;  /* 0x0000003102317220 */ /* 0x040fe40000410000 */
[C---:B------:R-:W-:Y:S01]  /*8a10*/  FMUL.FTZ R52, R2.reuse, R52 ;  /* 0x0000003402347220 */ /* 0x040fe20000410000 */
[----:B-1----:R-:W-:Y:S01]  /*8a20*/  F2FP.PACK_AB R171, R229, R230 ;  /* 0x000000e6e5ab723e */ /* 0x002fe200000000ff */
        /* <DEDUP_REMOVED lines=9> */
[----:B------:R-:W2:Y:S01]  /*8ac0*/  MUFU.EX2 R231, R7 ;  /* 0x0000000700e77308 */ /* 0x000ea20000000800 */
[C---:B------:R-:W-:Y:S01]  /*8ad0*/  FMUL.FTZ R19, R0.reuse, R139 ;  /* 0x0000008b00137220 */ /* 0x040fe20000410000 */
[----:B------:R-:W-:Y:S01]  /*8ae0*/  LDSM.16.MT88.4 R164, [R197+0x1900] ;  /* 0x00190000c5a4783b */ /* 0x000fe20000004200 */
[----:B------:R-:W-:Y:S01]  /*8af0*/  FMUL.FTZ R26, R0, R146 ;  /* 0x00000092001a7220 */ /* 0x000fe20000410000 */
[----:B---3--:R-:W-:Y:S01]  /*8b00*/  F2FP.PACK_AB R168, R243, R240 ;  /* 0x000000f0f3a8723e */ /* 0x008fe200000000ff */
[----:B------:R-:W-:Y:S02]  /*8b10*/  FMUL.FTZ R5, R2, R161 ;  /* 0x000000a102057220 */ /* 0x000fe40000410000 */
[C---:B------:R-:W-:Y:S02]  /*8b20*/  FMUL.FTZ R27, R0.reuse, R147 ;  /* 0x00000093001b7220 */ /* 0x040fe40000410000 */
[C---:B------:R-:W-:Y:S01]  /*8b30*/  FMUL.FTZ R34, R0.reuse, R154 ;  /* 0x0000009a00227220 */ /* 0x040fe20000410000 */
[----:B------:R-:W-:Y:S01]  /*8b40*/  LDSM.16.MT88.4 R136, [R197+0x2100] ;  /* 0x00210000c588783b */ /* 0x000fe20000004200 */
[C---:B------:R-:W-:Y:S02]  /*8b50*/  FMUL.FTZ R35, R0.reuse, R155 ;  /* 0x0000009b00237220 */ /* 0x040fe40000410000 */
[C---:B------:R-:W-:Y:S02]  /*8b60*/  FMUL.FTZ R38, R0.reuse, R38 ;  /* 0x0000002600267220 */ /* 0x040fe40000410000 */
[C---:B-1----:R-:W-:Y:S02]  /*8b70*/  FMUL.FTZ R6, R0.reuse, R162 ;  /* 0x000000a200067220 */ /* 0x042fe40000410000 */
[C---:B------:R-:W-:Y:S01]  /*8b80*/  FMUL.FTZ R39, R0.reuse, R39 ;  /* 0x0000002700277220 */ /* 0x040fe20000410000 */
[----:B------:R-:W-:Y:S01]  /*8b90*/  LDSM.16.MT88.4 R144, [R200+0x900] ;  /* 0x00090000c890783b */ /* 0x000fe20000004200 */
[C---:B------:R-:W-:Y:S02]  /*8ba0*/  FMUL.FTZ R42, R0.reuse, R42 ;  /* 0x0000002a002a7220 */ /* 0x040fe40000410000 */
[C---:B------:R-:W-:Y:S02]  /*8bb0*/  FMUL.FTZ R43, R0.reuse, R43 ;  /* 0x0000002b002b7220 */ /* 0x040fe40000410000 */
[C---:B------:R-:W-:Y:S01]  /*8bc0*/  FMUL.FTZ R46, R0.reuse, R46 ;  /* 0x0000002e002e7220 */ /* 0x040fe20000410000 */
[----:B--2---:R-:W-:Y:S01]  /*8bd0*/  F2FP.PACK_AB R169, R231, R232 ;  /* 0x000000e8e7a9723e */ /* 0x004fe200000000ff */
[C---:B------:R-:W-:Y:S01]  /*8be0*/  FMUL.FTZ R7, R0.reuse, R163 ;  /* 0x000000a300077220 */ /* 0x040fe20000410000 */
[----:B------:R-:W-:Y:S01]  /*8bf0*/  LDSM.16.MT88.4 R152, [R197+0x2900] ;  /* 0x00290000c598783b */ /* 0x000fe20000004200 */
[C---:B------:R-:W-:Y:S02]  /*8c00*/  FMUL.FTZ R47, R0.reuse, R47 ;  /* 0x0000002f002f7220 */ /* 0x040fe40000410000 */
[C---:B------:R-:W-:Y:S02]  /*8c10*/  FMUL.FTZ R50, R0.reuse, R50 ;  /* 0x0000003200327220 */ /* 0x040fe40000410000 */
[C---:B------:R-:W-:Y:S01]  /*8c20*/  FMUL.FTZ R51, R0.reuse, R51 ;  /* 0x0000003300337220 */ /* 0x040fe20000410000 */
[C---:B------:R-:W-:Y:S05]  /*8c30*/  HMMA.16816.F32 R4, R168.reuse, R12, R4 ;  /* 0x0000000ca804723c */ /* 0x040fea0000001804 */
[----:B------:R-:W-:Y:S02]  /*8c40*/  FMUL.FTZ R54, R0, R54 ;  /* 0x0000003600367220 */ /* 0x000fe40000410000 */
[C---:B------:R-:W-:Y:S01]  /*8c50*/  FMUL.FTZ R12, R2.reuse, R132 ;  /* 0x00000084020c7220 */ /* 0x040fe20000410000 */
[C---:B------:R-:W-:Y:S04]  /*8c60*/  HMMA.16816.F32 R8, R168.reuse, R14, R8 ;  /* 0x0000000ea808723c */ /* 0x040fe80000001808 */
[----:B------:R-:W-:Y:S02]  /*8c70*/  FMUL.FTZ R13, R2, R133 ;  /* 0x00000085020d7220 */ /* 0x000fe40000410000 */
[C---:B------:R-:W-:Y:S02]  /*8c80*/  FMUL.FTZ R55, R0.reuse, R55 ;  /* 0x0000003700377220 */ /* 0x040fe40000410000 */
[C---:B------:R-:W-:Y:S04]  /*8c90*/  FMUL.FTZ R14, R0.reuse, R134 ;  /* 0x00000086000e7220 */ /* 0x040fe80000410000 */
[C---:B------:R-:W-:Y:S02]  /*8ca0*/  FMUL.FTZ R15, R0.reuse, R135 ;  /* 0x00000087000f7220 */ /* 0x040fe40000410000 */
[----:B------:R-:W1:Y:S01]  /*8cb0*/  LDSM.16.MT88.4 R132, [R199+0x100] ;  /* 0x00010000c784783b */ /* 0x000e620000004200 */
[C---:B------:R-:W-:Y:S02]  /*8cc0*/  FMUL.FTZ R58, R0.reuse, R58 ;  /* 0x0000003a003a7220 */ /* 0x040fe40000410000 */
[C---:B------:R-:W-:Y:S02]  /*8cd0*/  FMUL.FTZ R59, R0.reuse, R59 ;  /* 0x0000003b003b7220 */ /* 0x040fe40000410000 */
[C---:B------:R-:W-:Y:S03]  /*8ce0*/  HMMA.16816.F32 R12, R168.reuse, R20, R12 ;  /* 0x00000014a80c723c */ /* 0x040fe6000000180c */
[C---:B------:R-:W-:Y:S02]  /*8cf0*/  FMUL.FTZ R62, R0.reuse, R62 ;  /* 0x0000003e003e7220 */ /* 0x040fe40000410000 */
[----:B------:R-:W-:Y:S02]  /*8d00*/  FMUL.FTZ R63, R0, R63 ;  /* 0x0000003f003f7220 */ /* 0x000fe40000410000 */
[C---:B------:R-:W-:Y:S01]  /*8d10*/  FMUL.FTZ R20, R2.reuse, R140 ;  /* 0x0000008c02147220 */ /* 0x040fe20000410000 */
[C---:B------:R-:W-:Y:S04]  /*8d20*/  HMMA.16816.F32 R16, R168.reuse, R22, R16 ;  /* 0x00000016a810723c */ /* 0x040fe80000001810 */
[C---:B------:R-:W-:Y:S02]  /*8d30*/  FMUL.FTZ R21, R2.reuse, R141 ;  /* 0x0000008d02157220 */ /* 0x040fe40000410000 */
[----:B------:R-:W-:Y:S02]  /*8d40*/  FMUL.FTZ R64, R2, R64 ;  /* 0x0000004002407220 */ /* 0x000fe40000410000 */
[C---:B------:R-:W-:Y:S04]  /*8d50*/  FMUL.FTZ R22, R0.reuse, R142 ;  /* 0x0000008e00167220 */ /* 0x040fe80000410000 */
[----:B------:R-:W-:Y:S02]  /*8d60*/  FMUL.FTZ R23, R0, R143 ;  /* 0x0000008f00177220 */ /* 0x000fe40000410000 */
[----:B------:R-:W2:Y:S01]  /*8d70*/  LDSM.16.MT88.4 R140, [R198+0x2100] ;  /* 0x00210000c68c783b */ /* 0x000ea20000004200 */
[----:B------:R-:W-:Y:S02]  /*8d80*/  FMUL.FTZ R65, R2, R65 ;  /* 0x0000004102417220 */ /* 0x000fe40000410000 */
[C---:B------:R-:W-:Y:S02]  /*8d90*/  FMUL.FTZ R66, R0.reuse, R66 ;  /* 0x0000004200427220 */ /* 0x040fe40000410000 */
[C---:B------:R-:W-:Y:S03]  /*8da0*/  HMMA.16816.F32 R20, R168.reuse, R28, R20 ;  /* 0x0000001ca814723c */ /* 0x040fe60000001814 */
[----:B------:R-:W-:Y:S02]  /*8db0*/  FMUL.FTZ R67, R0, R67 ;  /* 0x0000004300437220 */ /* 0x000fe40000410000 */
[C---:B------:R-:W-:Y:S02]  /*8dc0*/  FMUL.FTZ R68, R2.reuse, R68 ;  /* 0x0000004402447220 */ /* 0x040fe40000410000 */
[C---:B------:R-:W-:Y:S01]  /*8dd0*/  FMUL.FTZ R28, R2.reuse, R148 ;  /* 0x00000094021c7220 */ /* 0x040fe20000410000 */
[C---:B------:R-:W-:Y:S04]  /*8de0*/  HMMA.16816.F32 R24, R168.reuse, R30, R24 ;  /* 0x0000001ea818723c */ /* 0x040fe80000001818 */
[C---:B------:R-:W-:Y:S02]  /*8df0*/  FMUL.FTZ R29, R2.reuse, R149 ;  /* 0x00000095021d7220 */ /* 0x040fe40000410000 */
[----:B------:R-:W-:Y:S02]  /*8e00*/  FMUL.FTZ R69, R2, R69 ;  /* 0x0000004502457220 */ /* 0x000fe40000410000 */
[C---:B------:R-:W-:Y:S04]  /*8e10*/  FMUL.FTZ R30, R0.reuse, R150 ;  /* 0x00000096001e7220 */ /* 0x040fe80000410000 */
[C---:B------:R-:W-:Y:S02]  /*8e20*/  FMUL.FTZ R31, R0.reuse, R151 ;  /* 0x00000097001f7220 */ /* 0x040fe40000410000 */
[----:B------:R-:W-:Y:S01]  /*8e30*/  LDSM.16.MT88.4 R148, [R199+0x900] ;  /* 0x00090000c794783b */ /* 0x000fe20000004200 */
[C---:B------:R-:W-:Y:S02]  /*8e40*/  FMUL.FTZ R70, R0.reuse, R70 ;  /* 0x0000004600467220 */ /* 0x040fe40000410000 */
[----:B------:R-:W-:Y:S02]  /*8e50*/  FMUL.FTZ R71, R0, R71 ;  /* 0x0000004700477220 */ /* 0x000fe40000410000 */
        /* <DEDUP_REMOVED lines=60> */
[C---:B--2---:R-:W-:Y:S01]  /*9220*/  HMMA.16816.F32 R92, R168.reuse, R140, R92 ;  /* 0x0000008ca85c723c */ /* 0x044fe2000000185c */
[----:B------:R2:W-:Y:S03]  /*9230*/  MUFU.EX2 R239, R136 ;  /* 0x0000008800ef7308 */ /* 0x0005e60000000800 */
[C---:B------:R-:W-:Y:S02]  /*9240*/  FMUL.FTZ R108, R2.reuse, R108 ;  /* 0x0000006c026c7220 */ /* 0x040fe40000410000 */
[----:B------:R-:W-:Y:S02]  /*9250*/  FMUL.FTZ R109, R2, R109 ;  /* 0x0000006d026d7220 */ /* 0x000fe40000410000 */
[C---:B------:R-:W-:Y:S04]  /*9260*/  HMMA.16816.F32 R96, R168.reuse, R142, R96 ;  /* 0x0000008ea860723c */ /* 0x040fe80000001860 */
[--C-:B------:R-:W-:Y:S02]  /*9270*/  FFMA.FTZ R140, R175, c[0x0][0x2d0], -R172.reuse ;  /* 0x0000b400af8c7a23 */ /* 0x100fe400000108ac */
[C---:B------:R-:W-:Y:S02]  /*9280*/  FMUL.FTZ R110, R0.reuse, R110 ;  /* 0x0000006e006e7220 */ /* 0x040fe40000410000 */
[----:B------:R3:W4:Y:S01]  /*9290*/  MUFU.EX2 R238, R140 ;  /* 0x0000008c00ee7308 */ /* 0x0007220000000800 */
[C---:B-1----:R-:W-:Y:S03]  /*92a0*/  HMMA.16816.F32 R100, R168.reuse, R132, R100 ;  /* 0x00000084a864723c */ /* 0x042fe60000001864 */
[----:B------:R-:W-:Y:S02]  /*92b0*/  FMUL.FTZ R111, R0, R111 ;  /* 0x0000006f006f7220 */ /* 0x000fe40000410000 */
[----:B------:R-:W-:Y:S02]  /*92c0*/  FMUL.FTZ R112, R2, R112 ;  /* 0x0000007002707220 */ /* 0x000fe40000410000 */
[--C-:B------:R-:W-:Y:S01]  /*92d0*/  FFMA.FTZ R132, R180, c[0x0][0x2d0], -R172.reuse ;  /* 0x0000b400b4847a23 */ /* 0x100fe200000108ac */
[C---:B------:R-:W-:Y:S01]  /*92e0*/  HMMA.16816.F32 R104, R168.reuse, R134, R104 ;  /* 0x00000086a868723c */ /* 0x040fe20000001868 */
[----:B--2---:R-:W1:Y:S02]  /*92f0*/  LDSM.16.MT88.4 R136, [R198+0x6100] ;  /* 0x00610000c688783b */ /* 0x004e640000004200 */
[----:B------:R2:W-:Y:S01]  /*9300*/  MUFU.EX2 R236, R132 ;  /* 0x0000008400ec7308 */ /* 0x0005e20000000800 */
[----:B------:R-:W-:Y:S02]  /*9310*/  FMUL.FTZ R113, R2, R113 ;  /* 0x0000007102717220 */ /* 0x000fe40000410000 */
[C---:B------:R-:W-:Y:S02]  /*9320*/  FMUL.FTZ R114, R0.reuse, R114 ;  /* 0x0000007200727220 */ /* 0x040fe40000410000 */
[----:B------:R-:W-:Y:S04]  /*9330*/  FMUL.FTZ R115, R0, R115 ;  /* 0x0000007300737220 */ /* 0x000fe80000410000 */
[C---:B------:R-:W-:Y:S02]  /*9340*/  FMUL.FTZ R116, R2.reuse, R116 ;  /* 0x0000007402747220 */ /* 0x040fe40000410000 */
[----:B------:R-:W-:Y:S02]  /*9350*/  FMUL.FTZ R117, R2, R117 ;  /* 0x0000007502757220 */ /* 0x000fe40000410000 */
[--C-:B---3--:R-:W-:Y:S02]  /*9360*/  FFMA.FTZ R140, R178, c[0x0][0x2d0], -R172.reuse ;  /* 0x0000b400b28c7a23 */ /* 0x108fe400000108ac */
[C---:B------:R-:W-:Y:S02]  /*9370*/  FMUL.FTZ R118, R0.reuse, R118 ;  /* 0x0000007600767220 */ /* 0x040fe40000410000 */
[----:B------:R3:W-:Y:S01]  /*9380*/  MUFU.EX2 R237, R140 ;  /* 0x0000008c00ed7308 */ /* 0x0007e20000000800 */
[----:B------:R-:W-:Y:S02]  /*9390*/  FMUL.FTZ R119, R0, R119 ;  /* 0x0000007700777220 */ /* 0x000fe40000410000 */
[C---:B------:R-:W-:Y:S02]  /*93a0*/  FMUL.FTZ R120, R2.reuse, R120 ;  /* 0x0000007802787220 */ /* 0x040fe40000410000 */
[----:B------:R-:W-:Y:S02]  /*93b0*/  FMUL.FTZ R121, R2, R121 ;  /* 0x0000007902797220 */ /* 0x000fe40000410000 */
[--C-:B--2---:R-:W-:Y:S02]  /*93c0*/  FFMA.FTZ R132, R174, c[0x0][0x2d0], -R157.reuse ;  /* 0x0000b400ae847a23 */ /* 0x104fe4000001089d */
[C---:B------:R-:W-:Y:S02]  /*93d0*/  FMUL.FTZ R122, R0.reuse, R122 ;  /* 0x0000007a007a7220 */ /* 0x040fe40000410000 */
[----:B------:R2:W-:Y:S01]  /*93e0*/  MUFU.EX2 R192, R132 ;  /* 0x0000008400c07308 */ /* 0x0005e20000000800 */
[----:B------:R-:W-:Y:S02]  /*93f0*/  FMUL.FTZ R123, R0, R123 ;  /* 0x0000007b007b7220 */ /* 0x000fe40000410000 */
[C---:B------:R-:W-:Y:S02]  /*9400*/  FMUL.FTZ R124, R2.reuse, R124 ;  /* 0x0000007c027c7220 */ /* 0x040fe40000410000 */
[----:B------:R-:W-:Y:S02]  /*9410*/  FMUL.FTZ R125, R2, R125 ;  /* 0x0000007d027d7220 */ /* 0x000fe40000410000 */
[C---:B------:R-:W-:Y:S02]  /*9420*/  FMUL.FTZ R126, R0.reuse, R126 ;  /* 0x0000007e007e7220 */ /* 0x040fe40000410000 */
[----:B------:R-:W-:Y:S01]  /*9430*/  FMUL.FTZ R127, R0, R127 ;  /* 0x0000007f007f7220 */ /* 0x000fe20000410000 */
[C---:B-1----:R-:W-:Y:S01]  /*9440*/  HMMA.16816.F32 R108, R168.reuse, R136, R108 ;  /* 0x00000088a86c723c */ /* 0x042fe2000000186c */
[----:B---3--:R-:W1:Y:S02]  /*9450*/  LDSM.16.MT88.4 R140, [R200+0x6100] ;  /* 0x00610000c88c783b */ /* 0x008e640000004200 */
[C---:B------:R-:W-:Y:S02]  /*9460*/  FMUL.FTZ R128, R2.reuse, R128 ;  /* 0x0000008002807220 */ /* 0x040fe40000410000 */
[----:B------:R-:W-:Y:S03]  /*9470*/  FMUL.FTZ R129, R2, R129 ;  /* 0x0000008102817220 */ /* 0x000fe60000410000 */
[C---:B------:R-:W-:Y:S04]  /*9480*/  HMMA.16816.F32 R112, R168.reuse, R138, R112 ;  /* 0x0000008aa870723c */ /* 0x040fe80000001870 */
[--C-:B------:R-:W-:Y:S01]  /*9490*/  FFMA.FTZ R136, R176, c[0x0][0x2d0], -R157.reuse ;  /* 0x0000b400b0887a23 */ /* 0x100fe2000001089d */
[----:B--2---:R-:W2:Y:S01]  /*94a0*/  LDSM.16.MT88.4 R132, [R199+0x6100] ;  /* 0x00610000c784783b */ /* 0x004ea20000004200 */
[C---:B------:R-:W-:Y:S02]  /*94b0*/  FMUL.FTZ R130, R0.reuse, R130 ;  /* 0x0000008200827220 */ /* 0x040fe40000410000 */
[----:B------:R3:W5:Y:S01]  /*94c0*/  MUFU.EX2 R191, R136 ;  /* 0x0000008800bf7308 */ /* 0x0007620000000800 */
[----:B------:R-:W-:Y:S03]  /*94d0*/  FMUL.FTZ R131, R0, R131 ;  /* 0x0000008300837220 */ /* 0x000fe60000410000 */
[--C-:B---3--:R-:W-:Y:S01]  /*94e0*/  FFMA.FTZ R136, R177, c[0x0][0x2d0], -R157.reuse ;  /* 0x0000b400b1887a23 */ /* 0x108fe2000001089d */
[C---:B-1----:R-:W-:Y:S05]  /*94f0*/  HMMA.16816.F32 R116, R168.reuse, R140, R116 ;  /* 0x0000008ca874723c */ /* 0x042fea0000001874 */
[----:B------:R1:W-:Y:S02]  /*9500*/  MUFU.EX2 R190, R136 ;  /* 0x0000008800be7308 */ /* 0x0003e40000000800 */
[--C-:B------:R-:W-:Y:S01]  /*9510*/  FFMA.FTZ R140, R179, c[0x0][0x2d0], -R157.reuse ;  /* 0x0000b400b38c7a23 */ /* 0x100fe2000001089d */
[C---:B------:R-:W-:Y:S07]  /*9520*/  HMMA.16816.F32 R120, R168.reuse, R142, R120 ;  /* 0x0000008ea878723c */ /* 0x040fee0000001878 */
[----:B------:R3:W3:Y:S01]  /*9530*/  MUFU.EX2 R189, R140 ;  /* 0x0000008c00bd7308 */ /* 0x0006e20000000800 */
[C---:B--2---:R-:W-:Y:S07]  /*9540*/  HMMA.16816.F32 R124, R168.reuse, R132, R124 ;  /* 0x00000084a87c723c */ /* 0x044fee000000187c */
[----:B----4-:R-:W-:Y:S01]  /*9550*/  F2FP.PACK_AB R132, R238, R239 ;  /* 0x000000efee84723e */ /* 0x010fe200000000ff */
[----:B------:R-:W-:Y:S01]  /*9560*/  HMMA.16816.F32 R128, R168, R134, R128 ;  /* 0x00000086a880723c */ /* 0x000fe20000001880 */
[----:B-1----:R-:W1:Y:S03]  /*9570*/  LDSM.16.MT88.4 R136, [R197+0x900] ;  /* 0x00090000c588783b */ /* 0x002e660000004200 */
[----:B-----5:R-:W-:Y:S03]  /*9580*/  F2FP.PACK_AB R133, R191, R192 ;  /* 0x000000c0bf85723e */ /* 0x020fe600000000ff */
[----:B------:R-:W-:Y:S02]  /*9590*/  F2FP.PACK_AB R134, R236, R237 ;  /* 0x000000edec86723e */ /* 0x000fe400000000ff */
[----:B---3--:R-:W2:Y:S03]  /*95a0*/  LDSM.16.MT88.4 R140, [R198+0x900] ;  /* 0x00090000c68c783b */ /* 0x008ea60000004200 */
        /* <DEDUP_REMOVED lines=26> */
[--C-:B------:R-:W-:Y:S01]  /*9750*/  FFMA.FTZ R148, R184, c[0x0][0x2d0], -R172.reuse ;  /* 0x0000b400b8947a23 */ /* 0x100fe200000108ac */
[C---:B------:R-:W-:Y:S03]  /*9760*/  HMMA.16816.F32 R72, R132.reuse, R150, R72 ;  /* 0x000000968448723c */ /* 0x040fe60000001848 */
[----:B------:R4:W-:Y:S05]  /*9770*/  MUFU.EX2 R235, R148 ;  /* 0x0000009400eb7308 */ /* 0x0009ea0000000800 */
[C---:B-----5:R-:W-:Y:S07]  /*9780*/  HMMA.16816.F32 R76, R132.reuse, R152, R76 ;  /* 0x00000098844c723c */ /* 0x060fee000000184c */
[--C-:B------:R-:W-:Y:S01]  /*9790*/  FFMA.FTZ R152, R181, c[0x0][0x2d0], -R157.reuse ;  /* 0x0000b400b5987a23 */ /* 0x100fe2000001089d */
[C---:B------:R-:W-:Y:S03]  /*97a0*/  HMMA.16816.F32 R80, R132.reuse, R154, R80 ;  /* 0x0000009a8450723c */ /* 0x040fe60000001850 */
[----:B------:R5:W-:Y:S05]  /*97b0*/  MUFU.EX2 R181, R152 ;  /* 0x0000009800b57308 */ /* 0x000bea0000000800 */
[C---:B-1----:R-:W-:Y:S01]  /*97c0*/  HMMA.16816.F32 R84, R132.reuse, R136, R84 ;  /* 0x000000888454723c */ /* 0x042fe20000001854 */
[----:B----4-:R-:W1:Y:S06]  /*97d0*/  LDSM.16.MT88.4 R148, [R198+0x6900] ;  /* 0x00690000c694783b */ /* 0x010e6c0000004200 */
[--C-:B------:R-:W-:Y:S01]  /*97e0*/  FFMA.FTZ R136, R186, c[0x0][0x2d0], -R172.reuse ;  /* 0x0000b400ba887a23 */ /* 0x100fe200000108ac */
[C---:B------:R-:W-:Y:S03]  /*97f0*/  HMMA.16816.F32 R88, R132.reuse, R138, R88 ;  /* 0x0000008a8458723c */ /* 0x040fe60000001858 */
[----:B------:R4:W1:Y:S05]  /*9800*/  MUFU.EX2 R234, R136 ;  /* 0x0000008800ea7308 */ /* 0x00086a0000000800 */
[C---:B--2---:R-:W-:Y:S01]  /*9810*/  HMMA.16816.F32 R92, R132.reuse, R140, R92 ;  /* 0x0000008c845c723c */ /* 0x044fe2000000185c */
[----:B-----5:R-:W-:Y:S06]  /*9820*/  LDSM.16.MT88.4 R152, [R200+0x1100] ;  /* 0x00110000c898783b */ /* 0x020fec0000004200 */
[--C-:B------:R-:W-:Y:S01]  /*9830*/  FFMA.FTZ R140, R188, c[0x0][0x2d0], -R172.reuse ;  /* 0x0000b400bc8c7a23 */ /* 0x100fe200000108ac */
[C---:B------:R-:W-:Y:S03]  /*9840*/  HMMA.16816.F32 R96, R132.reuse, R142, R96 ;  /* 0x0000008e8460723c */ /* 0x040fe60000001860 */
[----:B------:R2:W-:Y:S05]  /*9850*/  MUFU.EX2 R186, R140 ;  /* 0x0000008c00ba7308 */ /* 0x0005ea0000000800 */
[C---:B---3--:R-:W-:Y:S04]  /*9860*/  HMMA.16816.F32 R100, R132.reuse, R144, R100 ;  /* 0x000000908464723c */ /* 0x048fe80000001864 */
[--C-:B----4-:R-:W-:Y:S03]  /*9870*/  FFMA.FTZ R136, R187, c[0x0][0x2d0], -R172.reuse ;  /* 0x0000b400bb887a23 */ /* 0x110fe600000108ac */
[--C-:B------:R-:W-:Y:S01]  /*9880*/  FFMA.FTZ R144, R182, c[0x0][0x2d0], -R157.reuse ;  /* 0x0000b400b6907a23 */ /* 0x100fe2000001089d */
[C---:B------:R-:W-:Y:S01]  /*9890*/  HMMA.16816.F32 R104, R132.reuse, R146, R104 ;  /* 0x000000928468723c */ /* 0x040fe20000001868 */
[----:B------:R3:W4:Y:S07]  /*98a0*/  MUFU.EX2 R187, R136 ;  /* 0x0000008800bb7308 */ /* 0x00072e0000000800 */
[C---:B-1----:R-:W-:Y:S03]  /*98b0*/  HMMA.16816.F32 R108, R132.reuse, R148, R108 ;  /* 0x00000094846c723c */ /* 0x042fe6000000186c */
[----:B------:R1:W5:Y:S01]  /*98c0*/  MUFU.EX2 R180, R144 ;  /* 0x0000009000b47308 */ /* 0x0003620000000800 */
[----:B--2---:R-:W-:Y:S03]  /*98d0*/  LDSM.16.MT88.4 R140, [R199+0x6900] ;  /* 0x00690000c78c783b */ /* 0x004fe60000004200 */
[--C-:B------:R-:W-:Y:S01]  /*98e0*/  FFMA.FTZ R148, R185, c[0x0][0x2d0], -R157.reuse ;  /* 0x0000b400b9947a23 */ /* 0x100fe2000001089d */
[C---:B------:R-:W-:Y:S05]  /*98f0*/  HMMA.16816.F32 R112, R132.reuse, R150, R112 ;  /* 0x000000968470723c */ /* 0x040fea0000001870 */
[----:B------:R2:W-:Y:S01]  /*9900*/  MUFU.EX2 R178, R148 ;  /* 0x0000009400b27308 */ /* 0x0005e20000000800 */
[----:B---3--:R-:W3:Y:S01]  /*9910*/  LDSM.16.MT88.4 R136, [R200+0x6900] ;  /* 0x00690000c888783b */ /* 0x008ee20000004200 */
[--C-:B-1----:R-:W-:Y:S08]  /*9920*/  FFMA.FTZ R144, R183, c[0x0][0x2d0], -R157.reuse ;  /* 0x0000b400b7907a23 */ /* 0x102ff0000001089d */
[----:B------:R1:W1:Y:S01]  /*9930*/  MUFU.EX2 R179, R144 ;  /* 0x0000009000b37308 */ /* 0x0002620000000800 */
[----:B--2---:R-:W-:Y:S08]  /*9940*/  LDSM.16.MT88.4 R148, [R198+0x1100] ;  /* 0x00110000c694783b */ /* 0x004ff00000004200 */
[----:B-1----:R-:W1:Y:S01]  /*9950*/  LDSM.16.MT88.4 R144, [R197+0x1100] ;  /* 0x00110000c590783b */ /* 0x002e620000004200 */
[C---:B---3--:R-:W-:Y:S08]  /*9960*/  HMMA.16816.F32 R116, R132.reuse, R136, R116 ;  /* 0x000000888474723c */ /* 0x048ff00000001874 */
[C---:B------:R-:W-:Y:S01]  /*9970*/  HMMA.16816.F32 R120, R132.reuse, R138, R120 ;  /* 0x0000008a8478723c */ /* 0x040fe20000001878 */
[----:B------:R-:W2:Y:S07]  /*9980*/  LDSM.16.MT88.4 R136, [R199+0x1100] ;  /* 0x00110000c788783b */ /* 0x000eae0000004200 */
[C---:B------:R-:W-:Y:S08]  /*9990*/  HMMA.16816.F32 R124, R132.reuse, R140, R124 ;  /* 0x0000008c847c723c */ /* 0x040ff0000000187c */
[----:B------:R-:W-:Y:S01]  /*99a0*/  HMMA.16816.F32 R128, R132, R142, R128 ;  /* 0x0000008e8480723c */ /* 0x000fe20000001880 */
[----:B------:R-:W3:Y:S06]  /*99b0*/  LDSM.16.MT88.4 R140, [R197+0x3100] ;  /* 0x00310000c58c783b */ /* 0x000eec0000004200 */
[----:B------:R-:W-:Y:S02]  /*99c0*/  F2FP.PACK_AB R132, R234, R235 ;  /* 0x000000ebea84723e */ /* 0x000fe400000000ff */
[----:B----4-:R-:W-:Y:S03]  /*99d0*/  F2FP.PACK_AB R134, R186, R187 ;  /* 0x000000bbba86723e */ /* 0x010fe600000000ff */
[----:B-----5:R-:W-:Y:S02]  /*99e0*/  F2FP.PACK_AB R133, R180, R181 ;  /* 0x000000b5b485723e */ /* 0x020fe400000000ff */
[----:B------:R-:W-:Y:S07]  /*99f0*/  F2FP.PACK_AB R135, R178, R179 ;  /* 0x000000b3b287723e */ /* 0x000fee00000000ff */
[C---:B-1----:R-:W-:Y:S08]  /*9a00*/  HMMA.16816.F32 R4, R132.reuse, R144, R4 ;  /* 0x000000908404723c */ /* 0x042ff00000001804 */
[C---:B------:R-:W-:Y:S01]  /*9a10*/  HMMA.16816.F32 R8, R132.reuse, R146, R8 ;  /* 0x000000928408723c */ /* 0x040fe20000001808 */
[----:B------:R-:W1:Y:S07]  /*9a20*/  LDSM.16.MT88.4 R144, [R198+0x3100] ;  /* 0x00310000c690783b */ /* 0x000e6e0000004200 */
        /* <DEDUP_REMOVED lines=21> */
[C---:B------:R-:W-:Y:S07]  /*9b80*/  HMMA.16816.F32 R68, R132.reuse, R152, R68 ;  /* 0x000000988444723c */ /* 0x040fee0000001844 */
[--C-:B------:R-:W-:Y:S01]  /*9b90*/  FFMA.FTZ R152, R194, c[0x0][0x2d0], -R157.reuse ;  /* 0x0000b400c2987a23 */ /* 0x100fe2000001089d */
[C---:B------:R-:W-:Y:S03]  /*9ba0*/  HMMA.16816.F32 R72, R132.reuse, R154, R72 ;  /* 0x0000009a8448723c */ /* 0x040fe60000001848 */
[----:B------:R5:W-:Y:S05]  /*9bb0*/  MUFU.EX2 R176, R152 ;  /* 0x0000009800b07308 */ /* 0x000bea0000000800 */
[C---:B---3--:R-:W-:Y:S07]  /*9bc0*/  HMMA.16816.F32 R76, R132.reuse, R140, R76 ;  /* 0x0000008c844c723c */ /* 0x048fee000000184c */
[--C-:B------:R-:W-:Y:S01]  /*9bd0*/  FFMA.FTZ R140, R223, c[0x0][0x2d0], -R172.reuse ;  /* 0x0000b400df8c7a23 */ /* 0x100fe200000108ac */
[C---:B------:R-:W-:Y:S03]  /*9be0*/  HMMA.16816.F32 R80, R132.reuse, R142, R80 ;  /* 0x0000008e8450723c */ /* 0x040fe60000001850 */
[----:B------:R3:W-:Y:S01]  /*9bf0*/  MUFU.EX2 R185, R140 ;  /* 0x0000008c00b97308 */ /* 0x0007e20000000800 */
[----:B------:R-:W-:Y:S04]  /*9c00*/  IADD3 R223, R224, -0x1, RZ ;  /* 0xffffffffe0df7810 */ /* 0x000fe80007ffe0ff */
[C---:B-1----:R-:W-:Y:S01]  /*9c10*/  HMMA.16816.F32 R84, R132.reuse, R144, R84 ;  /* 0x000000908454723c */ /* 0x042fe20000001854 */
[----:B-----5:R-:W-:Y:S03]  /*9c20*/  LDSM.16.MT88.4 R152, [R200+0x1900] ;  /* 0x00190000c898783b */ /* 0x020fe60000004200 */
[----:B------:R-:W-:Y:S03]  /*9c30*/  MOV R224, R223 ;  /* 0x000000df00e07202 */ /* 0x000fe60000000f00 */
[--C-:B------:R-:W-:Y:S01]  /*9c40*/  FFMA.FTZ R144, R227, c[0x0][0x2d0], -R172.reuse ;  /* 0x0000b400e3907a23 */ /* 0x100fe200000108ac */
[C---:B------:R-:W-:Y:S03]  /*9c50*/  HMMA.16816.F32 R88, R132.reuse, R146, R88 ;  /* 0x000000928458723c */ /* 0x040fe60000001858 */
[----:B------:R1:W-:Y:S05]  /*9c60*/  MUFU.EX2 R183, R144 ;  /* 0x0000009000b77308 */ /* 0x0003ea0000000800 */
[C---:B----4-:R-:W-:Y:S04]  /*9c70*/  HMMA.16816.F32 R92, R132.reuse, R148, R92 ;  /* 0x00000094845c723c */ /* 0x050fe8000000185c */
[--C-:B---3--:R-:W-:Y:S02]  /*9c80*/  FFMA.FTZ R140, R226, c[0x0][0x2d0], -R172.reuse ;  /* 0x0000b400e28c7a23 */ /* 0x108fe400000108ac */
[----:B------:R-:W-:Y:S02]  /*9c90*/  FFMA.FTZ R172, R228, c[0x0][0x2d0], -R172 ;  /* 0x0000b400e4ac7a23 */ /* 0x000fe400000108ac */
[C---:B------:R-:W-:Y:S01]  /*9ca0*/  HMMA.16816.F32 R96, R132.reuse, R150, R96 ;  /* 0x000000968460723c */ /* 0x040fe20000001860 */
[----:B------:R3:W4:Y:S01]  /*9cb0*/  MUFU.EX2 R184, R140 ;  /* 0x0000008c00b87308 */ /* 0x0007220000000800 */
[----:B------:R-:W-:Y:S06]  /*9cc0*/  LDSM.16.MT88.4 R148, [R199+0x7100] ;  /* 0x00710000c794783b */ /* 0x000fec0000004200 */
[C---:B--2---:R-:W-:Y:S03]  /*9cd0*/  HMMA.16816.F32 R100, R132.reuse, R136, R100 ;  /* 0x000000888464723c */ /* 0x044fe60000001864 */
[----:B------:R2:W5:Y:S01]  /*9ce0*/  MUFU.EX2 R182, R172 ;  /* 0x000000ac00b67308 */ /* 0x0005620000000800 */
[--C-:B-1----:R-:W-:Y:S03]  /*9cf0*/  FFMA.FTZ R144, R193, c[0x0][0x2d0], -R157.reuse ;  /* 0x0000b400c1907a23 */ /* 0x102fe6000001089d */
[--C-:B------:R-:W-:Y:S01]  /*9d00*/  FFMA.FTZ R136, R195, c[0x0][0x2d0], -R157.reuse ;  /* 0x0000b400c3887a23 */ /* 0x100fe2000001089d */
[C---:B------:R-:W-:Y:S04]  /*9d10*/  HMMA.16816.F32 R104, R132.reuse, R138, R104 ;  /* 0x0000008a8468723c */ /* 0x040fe80000001868 */
[----:B------:R-:W-:Y:S01]  /*9d20*/  FFMA.FTZ R157, R159, c[0x0][0x2d0], -R157 ;  /* 0x0000b4009f9d7a23 */ /* 0x000fe2000001089d */
[----:B------:R1:W1:Y:S01]  /*9d30*/  MUFU.EX2 R177, R144 ;  /* 0x0000009000b17308 */ /* 0x0002620000000800 */
[----:B---3--:R-:W3:Y:S01]  /*9d40*/  LDSM.16.MT88.4 R140, [R198+0x7100] ;  /* 0x00710000c68c783b */ /* 0x008ee20000004200 */
[----:B----4-:R-:W-:Y:S08]  /*9d50*/  F2FP.PACK_AB R168, R184, R185 ;  /* 0x000000b9b8a8723e */ /* 0x010ff000000000ff */
[----:B------:R4:W-:Y:S01]  /*9d60*/  MUFU.EX2 R158, R136 ;  /* 0x00000088009e7308 */ /* 0x0009e20000000800 */
[----:B--2---:R-:W-:Y:S01]  /*9d70*/  LDSM.16.MT88.4 R172, [R199+0x1900] ;  /* 0x00190000c7ac783b */ /* 0x004fe20000004200 */
[----:B-----5:R-:W-:Y:S08]  /*9d80*/  F2FP.PACK_AB R170, R182, R183 ;  /* 0x000000b7b6aa723e */ /* 0x020ff000000000ff */
[----:B------:R-:W2:Y:S01]  /*9d90*/  MUFU.EX2 R157, R157 ;  /* 0x0000009d009d7308 */ /* 0x000ea20000000800 */
[----:B-1----:R-:W1:Y:S01]  /*9da0*/  LDSM.16.MT88.4 R144, [R200+0x7100] ;  /* 0x00710000c890783b */ /* 0x002e620000004200 */
[----:B------:R-:W-:Y:S07]  /*9db0*/  F2FP.PACK_AB R169, R176, R177 ;  /* 0x000000b1b0a9723e */ /* 0x000fee00000000ff */
[----:B----4-:R-:W4:Y:S01]  /*9dc0*/  LDSM.16.MT88.4 R136, [R198+0x1900] ;  /* 0x00190000c688783b */ /* 0x010f220000004200 */
[C---:B---3--:R-:W-:Y:S03]  /*9dd0*/  HMMA.16816.F32 R108, R132.reuse, R140, R108 ;  /* 0x0000008c846c723c */ /* 0x048fe6000000186c */
[----:B--2---:R-:W-:Y:S05]  /*9de0*/  F2FP.PACK_AB R171, R157, R158 ;  /* 0x0000009e9dab723e */ /* 0x004fea00000000ff */
[C---:B------:R-:W-:Y:S08]  /*9df0*/  HMMA.16816.F32 R112, R132.reuse, R142, R112 ;  /* 0x0000008e8470723c */ /* 0x040ff00000001870 */
[C---:B-1----:R-:W-:Y:S08]  /*9e00*/  HMMA.16816.F32 R116, R132.reuse, R144, R116 ;  /* 0x000000908474723c */ /* 0x042ff00000001874 */
[C---:B------:R-:W-:Y:S08]  /*9e10*/  HMMA.16816.F32 R120, R132.reuse, R146, R120 ;  /* 0x000000928478723c */ /* 0x040ff00000001878 */
[C---:B------:R-:W-:Y:S08]  /*9e20*/  HMMA.16816.F32 R124, R132.reuse, R148, R124 ;  /* 0x00000094847c723c */ /* 0x040ff0000000187c */
[----:B------:R-:W-:Y:S08]  /*9e30*/  HMMA.16816.F32 R128, R132, R150, R128 ;  /* 0x000000968480723c */ /* 0x000ff00000001880 */
[C---:B------:R-:W-:Y:S01]  /*9e40*/  HMMA.16816.F32 R160, R168.reuse, R164, R4 ;  /* 0x000000a4a8a0723c */ /* 0x040fe20000001804 */
[----:B------:R-:W1:Y:S07]  /*9e50*/  LDSM.16.MT88.4 R4, [R197+0x3900] ;  /* 0x00390000c504783b */ /* 0x000e6e0000004200 */
[C---:B------:R-:W-:Y:S01]  /*9e60*/  HMMA.16816.F32 R164, R168.reuse, R166, R8 ;  /* 0x000000a6a8a4723c */ /* 0x040fe20000001808 */
[----:B------:R-:W2:Y:S07]  /*9e70*/  LDSM.16.MT88.4 R8, [R198+0x3900] ;  /* 0x00390000c608783b */ /* 0x000eae0000004200 */
[C---:B----4-:R-:W-:Y:S01]  /*9e80*/  HMMA.16816.F32 R132, R168.reuse, R136, R12 ;  /* 0x00000088a884723c */ /* 0x050fe2000000180c */
        /* <DEDUP_REMOVED lines=74> */
.L_x_4188:
        /* <DEDUP_REMOVED lines=25> */
.L_x_4199:
[----:B------:R-:W-:-:S04]  /*a4c0*/  MOV R4, c[0x0][0x32c] ;  /* 0x0000cb0000047a02 */ /* 0x000fc80000000f00 */
[----:B------:R-:W-:-:S13]  /*a4d0*/  ISETP.NE.AND P0, PT, R4, 0x1, PT ;  /* 0x000000010400780c */ /* 0x000fda0003f05270 */
[----:B------:R-:W-:-:S05]  /*a4e0*/  @P0 IMAD.HI.U32 R4, R0, c[0x0][0x330], RZ ;  /* 0x0000cc0000040a27 */ /* 0x000fca00078e00ff */
[----:B------:R-:W-:-:S05]  /*a4f0*/  @P0 SHF.R.U32.HI R0, RZ, c[0x0][0x334], R4 ;  /* 0x0000cd00ff000a19 */ /* 0x000fca0000011604 */
.L_x_4200:
[----:B------:R-:W-:-:S05]  /*a500*/  IMAD R0, R0, c[0x0][0x32c], RZ ;  /* 0x0000cb0000007a24 */ /* 0x000fca00078e02ff */
[----:B------:R-:W-:-:S04]  /*a510*/  IMNMX R2, R2, R0, !PT ;  /* 0x0000000002027217 */ /* 0x000fc80007800200 */
.L_x_4198:
[----:B------:R-:W-:-:S04]  /*a520*/  IADD3 R2, R2, 0x3f, RZ ;  /* 0x0000003f02027810 */ /* 0x000fc80007ffe0ff */
[----:B------:R-:W-:-:S04]  /*a530*/  SHF.R.S32.HI R0, RZ, 0x1f, R2 ;  /* 0x0000001fff007819 */ /* 0x000fc80000011402 */
[----:B------:R-:W-:-:S04]  /*a540*/  LEA.HI R0, R0, R2, RZ, 0x6 ;  /* 0x0000000200007211 */ /* 0x000fc800078f30ff */
[----:B------:R-:W-:-:S04]  /*a550*/  SHF.R.S32.HI R0, RZ, 0x6, R0 ;  /* 0x00000006ff007819 */ /* 0x000fc80000011400 */
[----:B------:R-:W-:-:S04]  /*a560*/  IMNMX R240, R233, R0, !PT ;  /* 0x00000000e9f07217 */ /* 0x000fc80007800200 */
[----:B------:R-:W-:-:S13]  /*a570*/  ISETP.GE.AND P0, PT, R223, R240, PT ;  /* 0x000000f0df00720c */ /* 0x000fda0003f06270 */
[----:B------:R-:W-:Y:S05]  /*a580*/  @!P0 BRA `(.L_x_4201) ;  /* 0x0000341000008947 */ /* 0x000fea0003800000 */
[----:B------:R-:W2:Y:S04]  /*a590*/  LDL.64 R10, [R1+0x30] ;  /* 0x00003000010a7983 */ /* 0x000ea80000100a00 */
[----:B------:R-:W3:Y:S04]  /*a5a0*/  LDL.64 R8, [R1+0x18] ;  /* 0x0000180001087983 */ /* 0x000ee80000100a00 */
[----:B------:R-:W4:Y:S04]  /*a5b0*/  LDL.64 R6, [R1+0x28] ;  /* 0x0000280001067983 */ /* 0x000f280000100a00 */
[----:B------:R-:W5:Y:S01]  /*a5c0*/  LDL.64 R4, [R1+0x20] ;  /* 0x0000200001047983 */ /* 0x000f620000100a00 */
[----:B------:R-:W-:Y:S01]  /*a5d0*/  IMAD.MOV.U32 R158, RZ, RZ, R3 ;  /* 0x000000ffff9e7224 */ /* 0x000fe200078e0003 */
[----:B------:R-:W-:Y:S01]  /*a5e0*/  MOV R224, R223 ;  /* 0x000000df00e07202 */ /* 0x000fe20000000f00 */
[----:B------:R-:W-:Y:S01]  /*a5f0*/  IMAD.MOV.U32 R157, RZ, RZ, R156 ;  /* 0x000000ffff9d7224 */ /* 0x000fe200078e009c */
[----:B------:R-:W-:Y:S01]  /*a600*/  MOV R242, c[0x0][0x20c] ;  /* 0x0000830000f27a02 */ /* 0x000fe20000000f00 */
[----:B------:R-:W-:Y:S01]  /*a610*/  IMAD.MOV.U32 R241, RZ, RZ, c[0x0][0x208] ;  /* 0x00008200fff17624 */ /* 0x000fe200078e00ff */
[----:B--2---:R-:W-:-:S02]  /*a620*/  IADD3 R239, P6, R10, 0x40, RZ ;  /* 0x000000400aef7810 */ /* 0x004fc40007fde0ff */
[C---:B------:R-:W-:Y:S02]  /*a630*/  IADD3 R237, P5, R10.reuse, 0x80, RZ ;  /* 0x000000800aed7810 */ /* 0x040fe40007fbe0ff */
[----:B------:R-:W-:Y:S01]  /*a640*/  IADD3 R235, P0, R10, 0xc0, RZ ;  /* 0x000000c00aeb7810 */ /* 0x000fe20007f1e0ff */
[--C-:B---3--:R-:W-:Y:S02]  /*a650*/  IMAD.X R238, RZ, RZ, R9.reuse, P6 ;  /* 0x000000ffffee7224 */ /* 0x108fe400030e0609 */
[----:B------:R-:W-:Y:S01]  /*a660*/  IMAD.X R236, RZ, RZ, R9, P5 ;  /* 0x000000ffffec7224 */ /* 0x000fe200028e0609 */
[C---:B----4-:R-:W-:Y:S02]  /*a670*/  IADD3 R232, P6, R6.reuse, 0x40, RZ ;  /* 0x0000004006e87810 */ /* 0x050fe40007fde0ff */
[----:B------:R-:W-:Y:S02]  /*a680*/  IADD3 R230, P5, R6, 0x80, RZ ;  /* 0x0000008006e67810 */ /* 0x000fe40007fbe0ff */
[----:B------:R-:W-:-:S02]  /*a690*/  IADD3.X R234, RZ, R9, RZ, P0, !PT ;  /* 0x00000009ffea7210 */ /* 0x000fc400007fe4ff */
[----:B------:R-:W-:Y:S01]  /*a6a0*/  IADD3 R228, P0, R6, 0xc0, RZ ;  /* 0x000000c006e47810 */ /* 0x000fe20007f1e0ff */
[--C-:B-----5:R-:W-:Y:S02]  /*a6b0*/  IMAD.X R231, RZ, RZ, R5.reuse, P6 ;  /* 0x000000ffffe77224 */ /* 0x120fe400030e0605 */
[----:B------:R-:W-:Y:S01]  /*a6c0*/  IMAD.X R229, RZ, RZ, R5, P5 ;  /* 0x000000ffffe57224 */ /* 0x000fe200028e0605 */
[----:B------:R-:W-:Y:S02]  /*a6d0*/  IADD3.X R227, RZ, R5, RZ, P0, !PT ;  /* 0x00000005ffe37210 */ /* 0x000fe400007fe4ff */
.L_x_4202:
[----:B------:R-:W2:Y:S01]  /*a6e0*/  LDL.64 R250, [R1+0x30] ;  /* 0x0000300001fa7983 */ /* 0x000ea20000100a00 */
[----:B------:R-:W-:Y:S05]  /*a6f0*/  DEPBAR.LE SB0, 0x0 ;  /* 0x000080000000791a */ /* 0x000fea0000000000 */
[----:B------:R-:W-:Y:S01]  /*a700*/  BAR.SYNC.DEFER_BLOCKING 0x0 ;  /* 0x0000000000007b1d */ /* 0x000fe20000010000 */
[----:B------:R-:W-:Y:S02]  /*a710*/  ISETP.GT.AND P6, PT, R233, R224, PT ;  /* 0x000000e0e900720c */ /* 0x000fe40003fc4270 */
[C---:B------:R-:W-:Y:S02]  /*a720*/  IADD3 R223, R224.reuse, -0x1, RZ ;  /* 0xffffffffe0df7810 */ /* 0x040fe40007ffe0ff */
[----:B------:R-:W-:Y:S02]  /*a730*/  MOV R247, 0x5 ;  /* 0x0000000500f77802 */ /* 0x000fe40000000f00 */
[----:B------:R-:W-:Y:S04]  /*a740*/  MOV R243, c[0x0][0x1e0] ;  /* 0x0000780000f37a02 */ /* 0x000fe80000000f00 */
[----:B------:R-:W-:Y:S03]  /*a750*/  SHF.L.U32 R243, R243, 0x5, RZ ;  /* 0x00000005f3f37819 */ /* 0x000fe600000006ff */
[----:B------:R-:W-:Y:S01]  /*a760*/  @!P6 SHF.R.S32.HI R0, RZ, 0x1f, R224 ;  /* 0x0000001fff00e819 */ /* 0x000fe200000114e0 */
[----:B------:R-:W-:Y:S04]  /*a770*/  @!P6 IMAD.WIDE.U32 R20, R224, c[0x0][0x208], RZ ;  /* 0x00008200e014ea25 */ /* 0x000fe800078e00ff */
[----:B------:R-:W-:Y:S01]  /*a780*/  @!P6 IMAD R0, R0, c[0x0][0x208], RZ ;  /* 0x000082000000ea24 */ /* 0x000fe200078e02ff */
[----:B------:R-:W-:Y:S03]  /*a790*/  @!P6 SHF.L.U32 R2, R20, 0x6, RZ ;  /* 0x000000061402e819 */ /* 0x000fe600000006ff */
[----:B------:R-:W-:Y:S01]  /*a7a0*/  @!P6 IMAD R0, R224, c[0x0][0x20c], R0 ;  /* 0x00008300e000ea24 */ /* 0x000fe200078e0200 */
[----:B------:R-:W3:Y:S04]  /*a7b0*/  LDL.64 R248, [R1+0x18] ;  /* 0x0000180001f87983 */ /* 0x000ee80000100a00 */
[----:B------:R-:W-:Y:S02]  /*a7c0*/  @!P6 IADD3 R0, R21, R0, RZ ;  /* 0x000000001500e210 */ /* 0x000fe40007ffe0ff */
[----:B------:R-:W-:Y:S02]  /*a7d0*/  LDSM.16.M88.4 R32, [R203+0x10100] ;  /* 0x01010000cb20783b */ /* 0x000fe40000000200 */
[----:B------:R-:W-:Y:S04]  /*a7e0*/  @!P6 SHF.L.U64.HI R0, R20, 0x6, R0 ;  /* 0x000000061400e819 */ /* 0x000fe80000010200 */
[----:B------:R-:W1:Y:S06]  /*a7f0*/  LDSM.16.M88.4 R8, [R196+0x8100] ;  /* 0x00810000c408783b */ /* 0x000e6c0000000200 */
[----:B------:R-:W4:Y:S06]  /*a800*/  LDSM.16.M88.4 R16, [R196+0x8900] ;  /* 0x00890000c410783b */ /* 0x000f2c0000000200 */
[----:B------:R-:W5:Y:S06]  /*a810*/  LDSM.16.M88.4 R24, [R196+0x9100] ;  /* 0x00910000c418783b */ /* 0x000f6c0000000200 */
        /* <DEDUP_REMOVED lines=8> */
[C---:B----4-:R-:W-:Y:S08]  /*a8a0*/  HMMA.16816.F32 R12, R32.reuse, R16, RZ ;  /* 0x00000010200c723c */ /* 0x050ff000000018ff */
[C---:B------:R-:W-:Y:S08]  /*a8b0*/  HMMA.16816.F32 R16, R32.reuse, R18, RZ ;  /* 0x000000122010723c */ /* 0x040ff000000018ff */
[C---:B-----5:R-:W-:Y:S01]  /*a8c0*/  HMMA.16816.F32 R20, R32.reuse, R24, RZ ;  /* 0x000000182014723c */ /* 0x060fe200000018ff */
[----:B--2---:R-:W-:Y:S04]  /*a8d0*/  @!P6 IADD3 R3, P5, R2, R250, RZ ;  /* 0x000000fa0203e210 */ /* 0x004fe80007fbe0ff */
[C---:B------:R-:W-:Y:S02]  /*a8e0*/  @!P6 LEA R192, P0, R3.reuse, c[0x0][0x1f8], 0x1 ;  /* 0x00007e0003c0ea11 */ /* 0x040fe400078008ff */
[----:B---3--:R-:W-:Y:S05]  /*a8f0*/  @!P6 IADD3.X R24, R0, R249, RZ, P5, !PT ;  /* 0x000000f90018e210 */ /* 0x008fea0002ffe4ff */
[----:B------:R-:W-:Y:S02]  /*a900*/  @!P6 LEA.HI.X R193, R3, c[0x0][0x1fc], R24, 0x1, P0 ;  /* 0x00007f0003c1ea11 */ /* 0x000fe400000f0c18 */
[C---:B------:R-:W-:Y:S01]  /*a910*/  HMMA.16816.F32 R24, R32.reuse, R26, RZ ;  /* 0x0000001a2018723c */ /* 0x040fe200000018ff */
[----:B------:R-:W-:Y:S02]  /*a920*/  @!P6 IADD3 R3, P0, R2, R239, RZ ;  /* 0x000000ef0203e210 */ /* 0x000fe40007f1e0ff */
[----:B------:R-:W-:Y:S01]  /*a930*/  @!PT LDS RZ, [RZ] ;  /* 0x00000000fffff984 */ /* 0x000fe20000000800 */
[----:B------:R-:W-:Y:S01]  /*a940*/  @!PT LDS RZ, [RZ] ;  /* 0x00000000fffff984 */ /* 0x000fe20000000800 */
[----:B------:R-:W-:Y:S01]  /*a950*/  @!PT LDS RZ, [RZ] ;  /* 0x00000000fffff984 */ /* 0x000fe20000000800 */
[----:B------:R2:W-:Y:S02]  /*a960*/  @!P6 LDGSTS.E.BYPASS.LTC128B.128 [R225+0x100], [R192.64], !P4 ;  /* 0x00100000c0e1efae */ /* 0x0005e4000e101d4c */
[C---:B------:R-:W-:Y:S02]  /*a970*/  @!P6 LEA R194, P5, R3.reuse, c[0x0][0x1f8], 0x1 ;  /* 0x00007e0003c2ea11 */ /* 0x040fe400078a08ff */
[----:B------:R-:W-:Y:S01]  /*a980*/  @!P6 IADD3.X R159, R0, R238, RZ, P0, !PT ;  /* 0x000000ee009fe210 */ /* 0x000fe200007fe4ff */
[C---:B------:R-:W-:Y:S01]  /*a990*/  HMMA.16816.F32 R28, R32.reuse, R168, RZ ;  /* 0x000000a8201c723c */ /* 0x040fe200000018ff */
[----:B------:R-:W-:Y:S03]  /*a9a0*/  @!P6 IADD3 R156, P0, R2, R237, RZ ;  /* 0x000000ed029ce210 */ /* 0x000fe60007f1e0ff */
[----:B------:R-:W-:Y:S02]  /*a9b0*/  @!P6 LEA.HI.X R195, R3, c[0x0][0x1fc], R159, 0x1, P5 ;  /* 0x00007f0003c3ea11 */ /* 0x000fe400028f0c9f */
[----:B------:R-:W-:Y:S02]  /*a9c0*/  @!P6 IADD3.X R159, R0, R236, RZ, P0, !PT ;  /* 0x000000ec009fe210 */ /* 0x000fe400007fe4ff */
[----:B------:R-:W-:Y:S01]  /*a9d0*/  HMMA.16816.F32 R32, R32, R170, RZ ;  /* 0x000000aa2020723c */ /* 0x000fe200000018ff */
[----:B------:R-:W-:Y:S01]  /*a9e0*/  @!P6 LEA R168, P5, R156, c[0x0][0x1f8], 0x1 ;  /* 0x00007e009ca8ea11 */ /* 0x000fe200078a08ff */
[----:B------:R2:W-:Y:S02]  /*a9f0*/  @!P6 LDGSTS.E.BYPASS.LTC128B.128 [R225+0x2100], [R194.64], !P3 ;  /* 0x02100000c2e1efae */ /* 0x0005e4000d901d4c */
[----:B------:R-:W-:Y:S02]  /*aa00*/  @!P6 IADD3 R3, P0, R2, R235, RZ ;  /* 0x000000eb0203e210 */ /* 0x000fe40007f1e0ff */
[----:B------:R-:W-:Y:S02]  /*aa10*/  @!P6 LEA.HI.X R169, R156, c[0x0][0x1fc], R159, 0x1, P5 ;  /* 0x00007f009ca9ea11 */ /* 0x000fe400028f0c9f */
[C---:B------:R-:W-:Y:S03]  /*aa20*/  HMMA.16816.F32 R4, R172.reuse, R176, R4 ;  /* 0x000000b0ac04723c */ /* 0x040fe60000001804 */
[----:B------:R3:W-:Y:S02]  /*aa30*/  @!P6 LDGSTS.E.BYPASS.LTC128B.128 [R225+0x4100], [R168.64], !P2 ;  /* 0x04100000a8e1efae */ /* 0x0007e4000d101d4c */
[----:B------:R-:W-:Y:S02]  /*aa40*/  @!P6 LEA R170, P5, R3, c[0x0][0x1f8], 0x1 ;  /* 0x00007e0003aaea11 */ /* 0x000fe400078a08ff */
[----:B------:R-:W-:Y:S01]  /*aa50*/  @!P6 IADD3.X R156, R0, R234, RZ, P0, !PT ;  /* 0x000000ea009ce210 */ /* 0x000fe200007fe4ff */
[C---:B------:R-:W-:Y:S04]  /*aa60*/  HMMA.16816.F32 R8, R172.reuse, R178, R8 ;  /* 0x000000b2ac08723c */ /* 0x040fe80000001808 */
[----:B------:R-:W-:Y:S02]  /*aa70*/  @!P6 LEA R2, P0, R241, R2, 0x5 ;  /* 0x00000002f102e211 */ /* 0x000fe400078028ff */
[----:B------:R-:W-:Y:S02]  /*aa80*/  @!P6 LEA.HI.X R171, R3, c[0x0][0x1fc], R156, 0x1, P5 ;  /* 0x00007f0003abea11 */ /* 0x000fe400028f0c9c */
[C---:B------:R-:W-:Y:S03]  /*aa90*/  HMMA.16816.F32 R12, R172.reuse, R180, R12 ;  /* 0x000000b4ac0c723c */ /* 0x040fe6000000180c */
[----:B------:R4:W-:Y:S01]  /*aaa0*/  @!P6 LDGSTS.E.BYPASS.LTC128B.128 [R225+0x6100], [R170.64], !P1 ;  /* 0x06100000aae1efae */ /* 0x0009e2000c901d4c */
[----:B------:R-:W-:Y:S02]  /*aab0*/  @!P6 IADD3 R156, P5, R2, R250, RZ ;  /* 0x000000fa029ce210 */ /* 0x000fe40007fbe0ff */
[----:B------:R-:W-:Y:S02]  /*aac0*/  @!P6 LEA.HI.X R0, R241, R0, R242, 0x5, P0 ;  /* 0x00000000f100e211 */ /* 0x000fe400000f2cf2 */
[C---:B------:R-:W-:Y:S01]  /*aad0*/  HMMA.16816.F32 R16, R172.reuse, R182, R16 ;  /* 0x000000b6ac10723c */ /* 0x040fe20000001810 */
[----:B------:R-:W5:Y:S03]  /*aae0*/  LDL.64 R250, [R1+0x28] ;  /* 0x0000280001fa7983 */ /* 0x000f660000100a00 */
[----:B------:R-:W-:Y:S02]  /*aaf0*/  @!P6 IADD3.X R159, R0, R249, RZ, P5, !PT ;  /* 0x000000f9009fe210 */ /* 0x000fe40002ffe4ff */
[C---:B---3--:R-:W-:Y:S01]  /*ab00*/  @!P6 LEA R168, P5, R156.reuse, c[0x0][0x1f8], 0x1 ;  /* 0x00007e009ca8ea11 */ /* 0x048fe200078a08ff */
[----:B------:R-:W3:Y:S01]  /*ab10*/  LDL.64 R248, [R1+0x20] ;  /* 0x0000200001f87983 */ /* 0x000ee20000100a00 */
[C---:B-1----:R-:W-:Y:S04]  /*ab20*/  HMMA.16816.F32 R20, R172.reuse, R184, R20 ;  /* 0x000000b8ac14723c */ /* 0x042fe80000001814 */
[----:B------:R-:W-:Y:S02]  /*ab30*/  @!P6 LEA.HI.X R169, R156, c[0x0][0x1fc], R159, 0x1, P5 ;  /* 0x00007f009ca9ea11 */ /* 0x000fe400028f0c9f */
[C---:B------:R-:W-:Y:S02]  /*ab40*/  @!P6 IADD3 R3, P0, R2.reuse, R239, RZ ;  /* 0x000000ef0203e210 */ /* 0x040fe40007f1e0ff */
[C---:B------:R-:W-:Y:S01]  /*ab50*/  HMMA.16816.F32 R24, R172.reuse, R186, R24 ;  /* 0x000000baac18723c */ /* 0x040fe20000001818 */
[----:B------:R1:W-:Y:S03]  /*ab60*/  @!P6 LDGSTS.E.BYPASS.LTC128B.128 [R225+0x1100], [R168.64], !P4 ;  /* 0x01100000a8e1efae */ /* 0x0003e6000e101d4c */
[----:B------:R-:W-:Y:S02]  /*ab70*/  @!P6 IADD3 R156, P5, R2, R237, RZ ;  /* 0x000000ed029ce210 */ /* 0x000fe40007fbe0ff */
[C---:B----4-:R-:W-:Y:S02]  /*ab80*/  @!P6 IADD3.X R171, R0.reuse, R238, RZ, P0, !PT ;  /* 0x000000ee00abe210 */ /* 0x050fe400007fe4ff */
[C---:B------:R-:W-:Y:S04]  /*ab90*/  HMMA.16816.F32 R28, R172.reuse, R188, R28 ;  /* 0x000000bcac1c723c */ /* 0x040fe8000000181c */
[C---:B------:R-:W-:Y:S02]  /*aba0*/  @!P6 LEA R170, P0, R3.reuse, c[0x0][0x1f8], 0x1 ;  /* 0x00007e0003aaea11 */ /* 0x040fe400078008ff */
[----:B------:R-:W-:Y:S02]  /*abb0*/  @!P6 IADD3.X R159, R0, R236, RZ, P5, !PT ;  /* 0x000000ec009fe210 */ /* 0x000fe40002ffe4ff */
[----:B------:R-:W-:Y:S04]  /*abc0*/  HMMA.16816.F32 R32, R172, R190, R32 ;  /* 0x000000beac20723c */ /* 0x000fe80000001820 */
[----:B------:R-:W-:Y:S02]  /*abd0*/  @!P6 LEA.HI.X R171, R3, c[0x0][0x1fc], R171, 0x1, P0 ;  /* 0x00007f0003abea11 */ /* 0x000fe400000f0cab */
[----:B------:R-:W-:Y:S03]  /*abe0*/  @!P6 IADD3 R3, P0, R2, R235, RZ ;  /* 0x000000eb0203e210 */ /* 0x000fe60007f1e0ff */
[----:B------:R4:W-:Y:S03]  /*abf0*/  @!P6 LDGSTS.E.BYPASS.LTC128B.128 [R225+0x3100], [R170.64], !P3 ;  /* 0x03100000aae1efae */ /* 0x0009e6000d901d4c */
[----:B-1----:R-:W-:Y:S02]  /*ac00*/  @!P6 LEA R168, P5, R156, c[0x0][0x1f8], 0x1 ;  /* 0x00007e009ca8ea11 */ /* 0x002fe400078a08ff */
[----:B------:R-:W-:Y:S02]  /*ac10*/  @!P6 IADD3.X R0, R0, R234, RZ, P0, !PT ;  /* 0x000000ea0000e210 */ /* 0x000fe400007fe4ff */
[----:B------:R-:W-:Y:S02]  /*ac20*/  @!P6 LEA.HI.X R169, R156, c[0x0][0x1fc], R159, 0x1, P5 ;  /* 0x00007f009ca9ea11 */ /* 0x000fe400028f0c9f */
[C---:B------:R-:W-:Y:S03]  /*ac30*/  @!P6 LEA R2, P0, R3.reuse, c[0x0][0x1f8], 0x1 ;  /* 0x00007e000302ea11 */ /* 0x040fe600078008ff */
[----:B------:R4:W-:Y:S01]  /*ac40*/  @!P6 LDGSTS.E.BYPASS.LTC128B.128 [R225+0x5100], [R168.64], !P2 ;  /* 0x05100000a8e1efae */ /* 0x0009e2000d101d4c */
[----:B------:R-:W-:Y:S05]  /*ac50*/  @!P6 LEA.HI.X R3, R3, c[0x0][0x1fc], R0, 0x1, P0 ;  /* 0x00007f000303ea11 */ /* 0x000fea00000f0c00 */
[----:B------:R1:W-:Y:S01]  /*ac60*/  @!P6 LDGSTS.E.BYPASS.LTC128B.128 [R225+0x7100], [R2.64], !P1 ;  /* 0x0710000002e1efae */ /* 0x0003e2000c901d4c */
[----:B------:R-:W-:Y:S05]  /*ac70*/  ISETP.GT.AND P6, PT, R224, R233, PT ;  /* 0x000000e9e000720c */ /* 0x000fea0003fc4270 */
[----:B--2---:R-:W-:Y:S06]  /*ac80*/  LDSM.16.M88.4 R192, [R202+0x8100] ;  /* 0x00810000cac0783b */ /* 0x004fec0000000200 */
[----:B------:R-:W-:Y:S06]  /*ac90*/  LDSM.16.M88.4 R176, [R202+0x8900] ;  /* 0x00890000cab0783b */ /* 0x000fec0000000200 */
[----:B------:R-:W-:Y:S06]  /*aca0*/  LDSM.16.M88.4 R180, [R202+0x9100] ;  /* 0x00910000cab4783b */ /* 0x000fec0000000200 */
[----:B----4-:R-:W2:Y:S06]  /*acb0*/  LDSM.16.M88.4 R168, [R206+0x10100] ;  /* 0x01010000cea8783b */ /* 0x010eac0000000200 */
[----:B------:R-:W0:Y:S06]  /*acc0*/  LDGDEPBAR ;  /* 0x00000000000079af */ /* 0x000e2c0000000000 */
[----:B------:R-:W4:Y:S06]  /*acd0*/  LDSM.16.M88.4 R172, [R202+0x9900] ;  /* 0x00990000caac783b */ /* 0x000f2c0000000200 */
[----:B------:R-:W-:Y:S06]  /*ace0*/  LDSM.16.M88.4 R184, [R205+0x10100] ;  /* 0x01010000cdb8783b */ /* 0x000fec0000000200 */
[----:B------:R-:W1:Y:S01]  /*acf0*/  LDSM.16.M88.4 R188, [R201] ;  /* 0x00000000c9bc783b */ /* 0x000e620000000200 */
[C---:B--2---:R-:W-:Y:S08]  /*ad00*/  HMMA.16816.F32 R4, R168.reuse, R192, R4 ;  /* 0x000000c0a804723c */ /* 0x044ff00000001804 */
[C---:B------:R-:W-:Y:S01]  /*ad10*/  HMMA.16816.F32 R8, R168.reuse, R194, R8 ;  /* 0x000000c2a808723c */ /* 0x040fe20000001808 */
[----:B------:R-:W2:Y:S07]  /*ad20*/  LDSM.16.M88.4 R192, [R201+0x800] ;  /* 0x00080000c9c0783b */ /* 0x000eae0000000200 */
[C---:B------:R-:W-:Y:S08]  /*ad30*/  HMMA.16816.F32 R12, R168.reuse, R176, R12 ;  /* 0x000000b0a80c723c */ /* 0x040ff0000000180c */
[C---:B------:R-:W-:Y:S01]  /*ad40*/  HMMA.16816.F32 R16, R168.reuse, R178, R16 ;  /* 0x000000b2a810723c */ /* 0x040fe20000001810 */
[----:B------:R-:W2:Y:S07]  /*ad50*/  LDSM.16.M88.4 R176, [R201+0x1000] ;  /* 0x00100000c9b0783b */ /* 0x000eae0000000200 */
[C---:B------:R-:W-:Y:S08]  /*ad60*/  HMMA.16816.F32 R20, R168.reuse, R180, R20 ;  /* 0x000000b4a814723c */ /* 0x040ff00000001814 */
[C---:B------:R-:W-:Y:S01]  /*ad70*/  HMMA.16816.F32 R24, R168.reuse, R182, R24 ;  /* 0x000000b6a818723c */ /* 0x040fe20000001818 */
[----:B------:R-:W2:Y:S07]  /*ad80*/  LDSM.16.M88.4 R180, [R201+0x1800] ;  /* 0x00180000c9b4783b */ /* 0x000eae0000000200 */
[C---:B----4-:R-:W-:Y:S08]  /*ad90*/  HMMA.16816.F32 R28, R168.reuse, R172, R28 ;  /* 0x000000aca81c723c */ /* 0x050ff0000000181c */
[----:B------:R-:W-:Y:S01]  /*ada0*/  HMMA.16816.F32 R32, R168, R174, R32 ;  /* 0x000000aea820723c */ /* 0x000fe20000001820 */
[----:B------:R-:W-:Y:S06]  /*adb0*/  LDSM.16.M88.4 R168, [R203+0x14100] ;  /* 0x01410000cba8783b */ /* 0x000fec0000000200 */
[----:B------:R-:W4:Y:S01]  /*adc0*/  LDSM.16.M88.4 R172, [R196+0xa100] ;  /* 0x00a10000c4ac783b */ /* 0x000f220000000200 */
        /* <DEDUP_REMOVED lines=9> */
[C---:B------:R-:W-:Y:S08]  /*ae60*/  HMMA.16816.F32 R28, R184.reuse, R180, R28 ;  /* 0x000000b4b81c723c */ /* 0x040ff0000000181c */
[----:B------:R-:W-:Y:S01]  /*ae70*/  HMMA.16816.F32 R32, R184, R182, R32 ;  /* 0x000000b6b820723c */ /* 0x000fe20000001820 */
[----:B------:R-:W-:Y:S06]  /*ae80*/  LDSM.16.M88.4 R180, [R204+0x14100] ;  /* 0x01410000ccb4783b */ /* 0x000fec0000000200 */
[----:B------:R-:W3:Y:S01]  /*ae90*/  LDSM.16.M88.4 R184, [R219] ;  /* 0x00000000dbb8783b */ /* 0x000ee20000000200 */
        /* <DEDUP_REMOVED lines=8> */
[----:B------:R-:W2:Y:S07]  /*af20*/  LDSM.16.M88.4 R192, [R216] ;  /* 0x00000000d8c0783b */ /* 0x000eae0000000200 */
[C---:B------:R-:W-:Y:S08]  /*af30*/  HMMA.16816.F32 R28, R168.reuse, R176, R28 ;  /* 0x000000b0a81c723c */ /* 0x040ff0000000181c */
[----:B------:R-:W-:Y:S01]  /*af40*/  HMMA.16816.F32 R32, R168, R178, R32 ;  /* 0x000000b2a820723c */ /* 0x000fe20000001820 */
[----:B------:R-:W-:Y:S06]  /*af50*/  LDSM.16.M88.4 R168, [R206+0x14100] ;  /* 0x01410000cea8783b */ /* 0x000fec0000000200 */
[----:B------:R-:W2:Y:S01]  /*af60*/  LDSM.16.M88.4 R176, [R202+0xa100] ;  /* 0x00a10000cab0783b */ /* 0x000ea20000000200 */
        /* <DEDUP_REMOVED lines=15> */
[----:B------:R-:W2:Y:S07]  /*b060*/  LDSM.16.M88.4 R176, [R201+0x2800] ;  /* 0x00280000c9b0783b */ /* 0x000eae0000000200 */
[C---:B---3--:R-:W-:Y:S08]  /*b070*/  HMMA.16816.F32 R12, R168.reuse, R184, R12 ;  /* 0x000000b8a80c723c */ /* 0x048ff0000000180c */
[C---:B------:R-:W-:Y:S01]  /*b080*/  HMMA.16816.F32 R16, R168.reuse, R186, R16 ;  /* 0x000000baa810723c */ /* 0x040fe20000001810 */
[----:B------:R-:W3:Y:S07]  /*b090*/  LDSM.16.M88.4 R184, [R201+0x3000] ;  /* 0x00300000c9b8783b */ /* 0x000eee0000000200 */
[C---:B----4-:R-:W-:Y:S08]  /*b0a0*/  HMMA.16816.F32 R20, R168.reuse, R172, R20 ;  /* 0x000000aca814723c */ /* 0x050ff00000001814 */
[C---:B------:R-:W-:Y:S01]  /*b0b0*/  HMMA.16816.F32 R24, R168.reuse, R174, R24 ;  /* 0x000000aea818723c */ /* 0x040fe20000001818 */
[----:B------:R-:W-:Y:S07]  /*b0c0*/  LDSM.16.M88.4 R172, [R203+0x18100] ;  /* 0x01810000cbac783b */ /* 0x000fee0000000200 */
[C---:B-1----:R-:W-:Y:S08]  /*b0d0*/  HMMA.16816.F32 R28, R168.reuse, R180, R28 ;  /* 0x000000b4a81c723c */ /* 0x042ff0000000181c */
[----:B------:R-:W-:Y:S01]  /*b0e0*/  HMMA.16816.F32 R32, R168, R182, R32 ;  /* 0x000000b6a820723c */ /* 0x000fe20000001820 */
[----:B------:R-:W1:Y:S06]  /*b0f0*/  LDSM.16.M88.4 R168, [R201+0x3800] ;  /* 0x00380000c9a8783b */ /* 0x000e6c0000000200 */
[----:B------:R-:W4:Y:S01]  /*b100*/  LDSM.16.M88.4 R180, [R196+0xc100] ;  /* 0x00c10000c4b4783b */ /* 0x000f220000000200 */
[C---:B--2---:R-:W-:Y:S08]  /*b110*/  HMMA.16816.F32 R4, R188.reuse, R192, R4 ;  /* 0x000000c0bc04723c */ /* 0x044ff00000001804 */
[C---:B------:R-:W-:Y:S01]  /*b120*/  HMMA.16816.F32 R8, R188.reuse, R194, R8 ;  /* 0x000000c2bc08723c */ /* 0x040fe20000001808 */
[----:B------:R-:W2:Y:S07]  /*b130*/  LDSM.16.M88.4 R192, [R196+0xc900] ;  /* 0x00c90000c4c0783b */ /* 0x000eae0000000200 */
[C---:B------:R-:W-:Y:S08]  /*b140*/  HMMA.16816.F32 R12, R188.reuse, R176, R12 ;  /* 0x000000b0bc0c723c */ /* 0x040ff0000000180c */
[C---:B------:R-:W-:Y:S01]  /*b150*/  HMMA.16816.F32 R16, R188.reuse, R178, R16 ;  /* 0x000000b2bc10723c */ /* 0x040fe20000001810 */
[----:B------:R-:W2:Y:S07]  /*b160*/  LDSM.16.M88.4 R176, [R196+0xd100] ;  /* 0x00d10000c4b0783b */ /* 0x000eae0000000200 */
[C---:B---3--:R-:W-:Y:S08]  /*b170*/  HMMA.16816.F32 R20, R188.reuse, R184, R20 ;  /* 0x000000b8bc14723c */ /* 0x048ff00000001814 */
[C---:B------:R-:W-:Y:S01]  /*b180*/  HMMA.16816.F32 R24, R188.reuse, R186, R24 ;  /* 0x000000babc18723c */ /* 0x040fe20000001818 */
[----:B------:R-:W3:Y:S07]  /*b190*/  LDSM.16.M88.4 R184, [R196+0xd900] ;  /* 0x00d90000c4b8783b */ /* 0x000eee0000000200 */
[C---:B-1----:R-:W-:Y:S08]  /*b1a0*/  HMMA.16816.F32 R28, R188.reuse, R168, R28 ;  /* 0x000000a8bc1c723c */ /* 0x042ff0000000181c */
[----:B------:R-:W-:Y:S01]  /*b1b0*/  HMMA.16816.F32 R32, R188, R170, R32 ;  /* 0x000000aabc20723c */ /* 0x000fe20000001820 */
[----:B------:R-:W-:Y:S06]  /*b1c0*/  LDSM.16.M88.4 R168, [R204+0x18100] ;  /* 0x01810000cca8783b */ /* 0x000fec0000000200 */
[----:B------:R-:W-:Y:S01]  /*b1d0*/  LDSM.16.M88.4 R188, [R214] ;  /* 0x00000000d6bc783b */ /* 0x000fe20000000200 */
[C---:B----4-:R-:W-:Y:S08]  /*b1e0*/  HMMA.16816.F32 R4, R172.reuse, R180, R4 ;  /* 0x000000b4ac04723c */ /* 0x050ff00000001804 */
[C---:B------:R-:W-:Y:S01]  /*b1f0*/  HMMA.16816.F32 R8, R172.reuse, R182, R8 ;  /* 0x000000b6ac08723c */ /* 0x040fe20000001808 */
[----:B------:R-:W1:Y:S07]  /*b200*/  LDSM.16.M88.4 R180, [R215] ;  /* 0x00000000d7b4783b */ /* 0x000e6e0000000200 */
[C---:B--2---:R-:W-:Y:S08]  /*b210*/  HMMA.16816.F32 R12, R172.reuse, R192, R12 ;  /* 0x000000c0ac0c723c */ /* 0x044ff0000000180c */
[C---:B------:R-:W-:Y:S01]  /*b220*/  HMMA.16816.F32 R16, R172.reuse, R194, R16 ;  /* 0x000000c2ac10723c */ /* 0x040fe20000001810 */
[----:B------:R-:W2:Y:S07]  /*b230*/  LDSM.16.M88.4 R192, [R213] ;  /* 0x00000000d5c0783b */ /* 0x000eae0000000200 */
[C---:B------:R-:W-:Y:S08]  /*b240*/  HMMA.16816.F32 R20, R172.reuse, R176, R20 ;  /* 0x000000b0ac14723c */ /* 0x040ff00000001814 */
[C---:B------:R-:W-:Y:S01]  /*b250*/  HMMA.16816.F32 R24, R172.reuse, R178, R24 ;  /* 0x000000b2ac18723c */ /* 0x040fe20000001818 */
[----:B------:R-:W-:Y:S07]  /*b260*/  LDSM.16.M88.4 R176, [R206+0x18100] ;  /* 0x01810000ceb0783b */ /* 0x000fee0000000200 */
[C---:B---3--:R-:W-:Y:S08]  /*b270*/  HMMA.16816.F32 R28, R172.reuse, R184, R28 ;  /* 0x000000b8ac1c723c */ /* 0x048ff0000000181c */
[----:B------:R-:W-:Y:S01]  /*b280*/  HMMA.16816.F32 R32, R172, R186, R32 ;  /* 0x000000baac20723c */ /* 0x000fe20000001820 */
[----:B------:R-:W3:Y:S06]  /*b290*/  LDSM.16.M88.4 R172, [R212] ;  /* 0x00000000d4ac783b */ /* 0x000eec0000000200 */
[----:B------:R-:W4:Y:S01]  /*b2a0*/  LDSM.16.M88.4 R184, [R202+0xc100] ;  /* 0x00c10000cab8783b */ /* 0x000f220000000200 */
[C---:B-1----:R-:W-:Y:S08]  /*b2b0*/  HMMA.16816.F32 R4, R168.reuse, R180, R4 ;  /* 0x000000b4a804723c */ /* 0x042ff00000001804 */
[C---:B------:R-:W-:Y:S01]  /*b2c0*/  HMMA.16816.F32 R8, R168.reuse, R182, R8 ;  /* 0x000000b6a808723c */ /* 0x040fe20000001808 */
[----:B------:R-:W1:Y:S07]  /*b2d0*/  LDSM.16.M88.4 R180, [R202+0xc900] ;  /* 0x00c90000cab4783b */ /* 0x000e6e0000000200 */
        /* <DEDUP_REMOVED lines=8> */
[----:B------:R-:W-:Y:S06]  /*b360*/  LDSM.16.M88.4 R168, [R205+0x18100] ;  /* 0x01810000cda8783b */ /* 0x000fec0000000200 */
[----:B------:R-:W3:Y:S01]  /*b370*/  LDSM.16.M88.4 R172, [R201+0x4000] ;  /* 0x00400000c9ac783b */ /* 0x000ee20000000200 */
        /* <DEDUP_REMOVED lines=8> */
[----:B------:R-:W-:Y:S07]  /*b400*/  LDSM.16.M88.4 R188, [R203+0x1c100] ;  /* 0x01c10000cbbc783b */ /* 0x000fee0000000200 */
[C---:B--2---:R-:W-:Y:S08]  /*b410*/  HMMA.16816.F32 R28, R176.reuse, R192, R28 ;  /* 0x000000c0b01c723c */ /* 0x044ff0000000181c */
[----:B------:R-:W-:Y:S01]  /*b420*/  HMMA.16816.F32 R32, R176, R194, R32 ;  /* 0x000000c2b020723c */ /* 0x000fe20000001820 */
[----:B------:R-:W2:Y:S06]  /*b430*/  LDSM.16.M88.4 R176, [R201+0x5800] ;  /* 0x00580000c9b0783b */ /* 0x000eac0000000200 */
        /* <DEDUP_REMOVED lines=9> */
[----:B------:R-:W-:Y:S07]  /*b4d0*/  LDSM.16.M88.4 R180, [R211] ;  /* 0x00000000d3b4783b */ /* 0x000fee0000000200 */
[C---:B--2---:R-:W-:Y:S08]  /*b4e0*/  HMMA.16816.F32 R28, R168.reuse, R176, R28 ;  /* 0x000000b0a81c723c */ /* 0x044ff0000000181c */
[----:B------:R-:W-:Y:S01]  /*b4f0*/  HMMA.16816.F32 R32, R168, R178, R32 ;  /* 0x000000b2a820723c */ /* 0x000fe20000001820 */
[----:B------:R-:W1:Y:S06]  /*b500*/  LDSM.16.M88.4 R168, [R196+0xf900] ;  /* 0x00f90000c4a8783b */ /* 0x000e6c0000000200 */
[----:B------:R-:W2:Y:S01]  /*b510*/  LDSM.16.M88.4 R176, [R204+0x1c100] ;  /* 0x01c10000ccb0783b */ /* 0x000ea20000000200 */
[C---:B------:R-:W-:Y:S08]  /*b520*/  HMMA.16816.F32 R4, R188.reuse, R192, R4 ;  /* 0x000000c0bc04723c */ /* 0x040ff00000001804 */
[C---:B------:R-:W-:Y:S01]  /*b530*/  HMMA.16816.F32 R8, R188.reuse, R194, R8 ;  /* 0x000000c2bc08723c */ /* 0x040fe20000001808 */
[----:B------:R-:W-:Y:S07]  /*b540*/  LDSM.16.M88.4 R192, [R209] ;  /* 0x00000000d1c0783b */ /* 0x000fee0000000200 */
[C---:B---3--:R-:W-:Y:S08]  /*b550*/  HMMA.16816.F32 R12, R188.reuse, R172, R12 ;  /* 0x000000acbc0c723c */ /* 0x048ff0000000180c */
[C---:B------:R-:W-:Y:S01]  /*b560*/  HMMA.16816.F32 R16, R188.reuse, R174, R16 ;  /* 0x000000aebc10723c */ /* 0x040fe20000001810 */
[----:B------:R-:W3:Y:S07]  /*b570*/  LDSM.16.M88.4 R172, [R210] ;  /* 0x00000000d2ac783b */ /* 0x000eee0000000200 */
[C---:B----4-:R-:W-:Y:S08]  /*b580*/  HMMA.16816.F32 R20, R188.reuse, R184, R20 ;  /* 0x000000b8bc14723c */ /* 0x050ff00000001814 */
[C---:B------:R-:W-:Y:S01]  /*b590*/  HMMA.16816.F32 R24, R188.reuse, R186, R24 ;  /* 0x000000babc18723c */ /* 0x040fe20000001818 */
[----:B------:R-:W4:Y:S07]  /*b5a0*/  LDSM.16.M88.4 R184, [R208] ;  /* 0x00000000d0b8783b */ /* 0x000f2e0000000200 */
[C---:B-1----:R-:W-:Y:S08]  /*b5b0*/  HMMA.16816.F32 R28, R188.reuse, R168, R28 ;  /* 0x000000a8bc1c723c */ /* 0x042ff0000000181c */
[----:B------:R-:W-:Y:S01]  /*b5c0*/  HMMA.16816.F32 R32, R188, R170, R32 ;  /* 0x000000aabc20723c */ /* 0x000fe20000001820 */
[----:B------:R-:W-:Y:S06]  /*b5d0*/  LDSM.16.M88.4 R168, [R206+0x1c100] ;  /* 0x01c10000cea8783b */ /* 0x000fec0000000200 */
[----:B------:R-:W-:Y:S01]  /*b5e0*/  LDSM.16.M88.4 R188, [R202+0xf100] ;  /* 0x00f10000cabc783b */ /* 0x000fe20000000200 */
        /* <DEDUP_REMOVED lines=20> */
[C---:B------:R-:W-:Y:S08]  /*b730*/  HMMA.16816.F32 R24, R168.reuse, R190, R24 ;  /* 0x000000bea818723c */ /* 0x040ff00000001818 */
[C---:B---3--:R-:W-:Y:S08]  /*b740*/  HMMA.16816.F32 R28, R168.reuse, R192, R28 ;  /* 0x000000c0a81c723c */ /* 0x048ff0000000181c */
[----:B------:R-:W-:Y:S01]  /*b750*/  HMMA.16816.F32 R32, R168, R194, R32 ;  /* 0x000000c2a820723c */ /* 0x000fe20000001820 */
[----:B------:R-:W3:Y:S01]  /*b760*/  LDSM.16.M88.4 R168, [R201+0x7800] ;  /* 0x00780000c9a8783b */ /* 0x000ee20000000200 */
[----:B------:R-:W-:Y:S05]  /*b770*/  DEPBAR.LE SB0, 0x0 ;  /* 0x000080000000791a */ /* 0x000fea0000000000 */
[----:B------:R-:W-:Y:S01]  /*b780*/  BAR.SYNC.DEFER_BLOCKING 0x0 ;  /* 0x0000000000007b1d */ /* 0x000fe20000010000 */
[C---:B----4-:R-:W-:Y:S08]  /*b790*/  HMMA.16816.F32 R4, R176.reuse, R184, R4 ;  /* 0x000000b8b004723c */ /* 0x050ff00000001804 */
[C---:B------:R-:W-:Y:S08]  /*b7a0*/  HMMA.16816.F32 R8, R176.reuse, R186, R8 ;  /* 0x000000bab008723c */ /* 0x040ff00000001808 */
[C---:B-1----:R-:W-:Y:S08]  /*b7b0*/  HMMA.16816.F32 R12, R176.reuse, R180, R12 ;  /* 0x000000b4b00c723c */ /* 0x042ff0000000180c */
[C---:B------:R-:W-:Y:S04]  /*b7c0*/  HMMA.16816.F32 R16, R176.reuse, R182, R16 ;  /* 0x000000b6b010723c */ /* 0x040fe80000001810 */
[----:B------:R-:W-:Y:S02]  /*b7d0*/  FMNMX.FTZ R0, R4, R157, !PT ;  /* 0x0000009d04007209 */ /* 0x000fe40007810000 */
[----:B------:R-:W-:Y:S02]  /*b7e0*/  FMNMX.FTZ R2, R6, R158, !PT ;  /* 0x0000009e06027209 */ /* 0x000fe40007810000 */
[C---:B--2---:R-:W-:Y:S04]  /*b7f0*/  HMMA.16816.F32 R20, R176.reuse, R172, R20 ;  /* 0x000000acb014723c */ /* 0x044fe80000001814 */
        /* <DEDUP_REMOVED lines=10> */
[----:B------:R-:W-:Y:S01]  /*b8a0*/  FMNMX.FTZ R2, R14, R2, !PT ;  /* 0x000000020e027209 */ /* 0x000fe20007810000 */
[----:B------:R-:W-:Y:S01]  /*b8b0*/  @P6 IMAD.WIDE.U32 R170, R223, c[0x0][0x1e0], RZ ;  /* 0x00007800dfaa6a25 */ /* 0x000fe200078e00ff */
        /* <DEDUP_REMOVED lines=21> */
[----:B------:R-:W-:Y:S01]  /*ba10*/  @P6 SHF.R.S32.HI R168, RZ, 0x1f, R223 ;  /* 0x0000001fffa86819 */ /* 0x000fe200000114df */
[----:B------:R-:W1:Y:S01]  /*ba20*/  SHFL.BFLY PT, R3, R156, 0x2, 0x1f ;  /* 0x0c401f009c037f89 */ /* 0x000e6200000e0000 */
[----:B------:R-:W-:Y:S03]  /*ba30*/  FMNMX.FTZ R0, R35, R0, !PT ;  /* 0x0000000023007209 */ /* 0x000fe60007810000 */
[----:B------:R-:W-:Y:S02]  /*ba40*/  @P6 IMAD R168, R168, c[0x0][0x1e0], RZ ;  /* 0x00007800a8a86a24 */ /* 0x000fe400078e02ff */
[----:B------:R-:W2:Y:S02]  /*ba50*/  SHFL.BFLY PT, R2, R0, 0x2, 0x1f ;  /* 0x0c401f0000027f89 */ /* 0x000ea400000e0000 */
[----:B------:R-:W-:Y:S01]  /*ba60*/  @P6 IMAD R168, R223, c[0x0][0x1e4], R168 ;  /* 0x00007900dfa86a24 */ /* 0x000fe200078e02a8 */
[----:B-1----:R-:W-:Y:S05]  /*ba70*/  FMNMX.FTZ R156, R156, R3, !PT ;  /* 0x000000039c9c7209 */ /* 0x002fea0007810000 */
[----:B------:R-:W1:Y:S01]  /*ba80*/  SHFL.BFLY PT, R159, R156, 0x1, 0x1f ;  /* 0x0c201f009c9f7f89 */ /* 0x000e6200000e0000 */
[----:B--2---:R-:W-:Y:S05]  /*ba90*/  FMNMX.FTZ R0, R0, R2, !PT ;  /* 0x0000000200007209 */ /* 0x004fea0007810000 */
[----:B------:R-:W2:Y:S01]  /*baa0*/  SHFL.BFLY PT, R3, R0, 0x1, 0x1f ;  /* 0x0c201f0000037f89 */ /* 0x000ea200000e0000 */
[----:B-1----:R-:W-:Y:S02]  /*bab0*/  FMNMX.FTZ R156, R156, R159, !PT ;  /* 0x0000009f9c9c7209 */ /* 0x002fe40007810000 */
[----:B------:R-:W-:Y:S03]  /*bac0*/  @P6 SHF.L.U32 R159, R170, 0x6, RZ ;  /* 0x00000006aa9f6819 */ /* 0x000fe600000006ff */
[----:B------:R-:W-:Y:S01]  /*bad0*/  FADD.FTZ R2, -R156, R157 ;  /* 0x0000009d9c027221 */ /* 0x000fe20000010100 */
[----:B--2---:R-:W-:Y:S01]  /*bae0*/  FMNMX.FTZ R3, R0, R3, !PT ;  /* 0x0000000300037209 */ /* 0x004fe20007810000 */
[----:B------:R-:W-:Y:S01]  /*baf0*/  FMUL.FTZ R181, R156, c[0x0][0x2d0] ;  /* 0x0000b4009cb57a20 */ /* 0x000fe20000410000 */
[----:B------:R-:W-:Y:S01]  /*bb00*/  @P6 IADD3 R157, R171, R168, RZ ;  /* 0x000000a8ab9d6210 */ /* 0x000fe20007ffe0ff */
[----:B------:R-:W-:Y:S01]  /*bb10*/  FMUL.FTZ R0, R2, c[0x0][0x2d0] ;  /* 0x0000b40002007a20 */ /* 0x000fe20000410000 */
[----:B-----5:R-:W-:Y:S01]  /*bb20*/  @P6 IADD3 R168, P5, R159, R250, RZ ;  /* 0x000000fa9fa86210 */ /* 0x020fe20007fbe0ff */
[----:B------:R-:W-:Y:S01]  /*bb30*/  FFMA.FTZ R4, R4, c[0x0][0x2d0], -R181 ;  /* 0x0000b40004047a23 */ /* 0x000fe200000108b5 */
[----:B------:R-:W-:Y:S01]  /*bb40*/  @P6 SHF.L.U64.HI R157, R170, 0x6, R157 ;  /* 0x00000006aa9d6819 */ /* 0x000fe2000001029d */
[----:B------:R1:W2:Y:S01]  /*bb50*/  MUFU.EX2 R2, R0 ;  /* 0x0000000000027308 */ /* 0x0002a20000000800 */
[----:B------:R-:W-:Y:S01]  /*bb60*/  @P6 LEA R178, P0, R168, c[0x0][0x1c8], 0x1 ;  /* 0x00007200a8b26a11 */ /* 0x000fe200078008ff */
[--C-:B------:R-:W-:Y:S02]  /*bb70*/  FFMA.FTZ R8, R8, c[0x0][0x2d0], -R181.reuse ;  /* 0x0000b40008087a23 */ /* 0x100fe400000108b5 */
[--C-:B------:R-:W-:Y:S02]  /*bb80*/  FFMA.FTZ R9, R9, c[0x0][0x2d0], -R181.reuse ;  /* 0x0000b40009097a23 */ /* 0x100fe400000108b5 */
        /* <DEDUP_REMOVED lines=8> */
[----:B------:R-:W-:Y:S01]  /*bc10*/  MUFU.EX2 R194, R8 ;  /* 0x0000000800c27308 */ /* 0x000fe20000000800 */
[--C-:B------:R-:W-:Y:S02]  /*bc20*/  FFMA.FTZ R25, R25, c[0x0][0x2d0], -R181.reuse ;  /* 0x0000b40019197a23 */ /* 0x100fe400000108b5 */
[----:B------:R-:W-:Y:S02]  /*bc30*/  FFMA.FTZ R28, R28, c[0x0][0x2d0], -R181 ;  /* 0x0000b4001c1c7a23 */ /* 0x000fe400000108b5 */
[----:B-1----:R-:W-:Y:S01]  /*bc40*/  FADD.FTZ R0, -R3, R158 ;  /* 0x0000009e03007221 */ /* 0x002fe20000010100 */
[----:B------:R-:W-:Y:S01]  /*bc50*/  @P6 IADD3.X R158, R157, R249, RZ, P5, !PT ;  /* 0x000000f99d9e6210 */ /* 0x000fe20002ffe4ff */
[----:B--2---:R-:W-:Y:S02]  /*bc60*/  FMUL.FTZ R132, R2, R132 ;  /* 0x0000008402847220 */ /* 0x004fe40000410000 */
[----:B------:R-:W-:Y:S01]  /*bc70*/  FMUL.FTZ R0, R0, c[0x0][0x2d0] ;  /* 0x0000b40000007a20 */ /* 0x000fe20000410000 */
[----:B------:R-:W-:Y:S01]  /*bc80*/  @P6 LEA.HI.X R179, R168, c[0x0][0x1cc], R158, 0x1, P0 ;  /* 0x00007300a8b36a11 */ /* 0x000fe200000f0c9e */
[----:B------:R-:W-:Y:S01]  /*bc90*/  MUFU.EX2 R193, R9 ;  /* 0x0000000900c17308 */ /* 0x000fe20000000800 */
[C---:B------:R-:W-:Y:S01]  /*bca0*/  @P6 IADD3 R168, P0, R159.reuse, R232, RZ ;  /* 0x000000e89fa86210 */ /* 0x040fe20007f1e0ff */
[C---:B------:R-:W-:Y:S01]  /*bcb0*/  FMUL.FTZ R133, R2.reuse, R133 ;  /* 0x0000008502857220 */ /* 0x040fe20000410000 */
[----:B------:R-:W-:Y:S01]  /*bcc0*/  @P6 IADD3 R158, P5, R159, R230, RZ ;  /* 0x000000e69f9e6210 */ /* 0x000fe20007fbe0ff */
[----:B------:R1:W-:Y:S01]  /*bcd0*/  @P6 LDGSTS.E.BYPASS.LTC128B.128 [R225+0x8100], [R178.64], !P4 ;  /* 0x08100000b2e16fae */ /* 0x0003e2000e101d4c */
[C---:B------:R-:W-:Y:S01]  /*bce0*/  @P6 IADD3.X R169, R157.reuse, R231, RZ, P0, !PT ;  /* 0x000000e79da96210 */ /* 0x040fe200007fe4ff */
[----:B------:R-:W-:Y:S01]  /*bcf0*/  FMUL.FTZ R136, R2, R136 ;  /* 0x0000008802887220 */ /* 0x000fe20000410000 */
[----:B------:R-:W-:Y:S01]  /*bd00*/  @P6 LEA R176, P0, R168, c[0x0][0x1c8], 0x1 ;  /* 0x00007200a8b06a11 */ /* 0x000fe200078008ff */
[----:B------:R-:W-:Y:S01]  /*bd10*/  FMUL.FTZ R137, R2, R137 ;  /* 0x0000008902897220 */ /* 0x000fe20000410000 */
[----:B------:R-:W-:Y:S01]  /*bd20*/  @P6 IADD3.X R170, R157, R229, RZ, P5, !PT ;  /* 0x000000e59daa6210 */ /* 0x000fe20002ffe4ff */
[----:B------:R-:W2:Y:S01]  /*bd30*/  MUFU.EX2 R0, R0 ;  /* 0x0000000000007308 */ /* 0x000ea20000000800 */
[----:B------:R-:W-:Y:S01]  /*bd40*/  @P6 LEA R174, P5, R158, c[0x0][0x1c8], 0x1 ;  /* 0x000072009eae6a11 */ /* 0x000fe200078a08ff */
[----:B------:R-:W-:Y:S01]  /*bd50*/  FMUL.FTZ R140, R2, R140 ;  /* 0x0000008c028c7220 */ /* 0x000fe20000410000 */
[----:B------:R-:W-:Y:S01]  /*bd60*/  @P6 LEA.HI.X R177, R168, c[0x0][0x1cc], R169, 0x1, P0 ;  /* 0x00007300a8b16a11 */ /* 0x000fe200000f0ca9 */
[----:B------:R-:W-:Y:S01]  /*bd70*/  FMUL.FTZ R141, R2, R141 ;  /* 0x0000008d028d7220 */ /* 0x000fe20000410000 */
[----:B------:R-:W-:Y:S01]  /*bd80*/  @P6 LEA.HI.X R175, R158, c[0x0][0x1cc], R170, 0x1, P5 ;  /* 0x000073009eaf6a11 */ /* 0x000fe200028f0caa */
[C---:B------:R-:W-:Y:S01]  /*bd90*/  FMUL.FTZ R144, R2.reuse, R144 ;  /* 0x0000009002907220 */ /* 0x040fe20000410000 */
[----:B------:R-:W-:Y:S01]  /*bda0*/  @P6 IADD3 R168, P0, R159, R228, RZ ;  /* 0x000000e49fa86210 */ /* 0x000fe20007f1e0ff */
[----:B------:R1:W-:Y:S01]  /*bdb0*/  @P6 LDGSTS.E.BYPASS.LTC128B.128 [R225+0xa100], [R176.64], !P3 ;  /* 0x0a100000b0e16fae */ /* 0x0003e2000d901d4c */
[----:B---3--:R-:W-:Y:S01]  /*bdc0*/  @P6 IADD3 R4, P5, R243, R159, RZ ;  /* 0x0000009ff3046210 */ /* 0x008fe20007fbe0ff */
[--C-:B------:R-:W-:Y:S01]  /*bdd0*/  FFMA.FTZ R159, R5, c[0x0][0x2d0], -R181.reuse ;  /* 0x0000b400059f7a23 */ /* 0x100fe200000108b5 */
[----:B------:R-:W-:Y:S01]  /*bde0*/  MOV R243, c[0x0][0x1e0] ;  /* 0x0000780000f37a02 */ /* 0x000fe20000000f00 */
[----:B------:R-:W-:Y:S01]  /*bdf0*/  FMUL.FTZ R145, R2, R145 ;  /* 0x0000009102917220 */ /* 0x000fe20000410000 */
[----:B------:R-:W-:Y:S01]  /*be00*/  @P6 IADD3.X R158, R157, R227, RZ, P0, !PT ;  /* 0x000000e39d9e6210 */ /* 0x000fe200007fe4ff */
[----:B------:R3:W4:Y:S01]  /*be10*/  MUFU.EX2 R195, R159 ;  /* 0x0000009f00c37308 */ /* 0x0007220000000800 */
[----:B------:R-:W-:Y:S01]  /*be20*/  SHF.L.U64.HI R243, R243, R247, c[0x0][0x1e4] ;  /* 0x00007900f3f37619 */ /* 0x000fe200000102f7 */
[----:B------:R5:W-:Y:S01]  /*be30*/  @P6 LDGSTS.E.BYPASS.LTC128B.128 [R225+0xc100], [R174.64], !P2 ;  /* 0x0c100000aee16fae */ /* 0x000be2000d101d4c */
[----:B------:R-:W-:Y:S01]  /*be40*/  @P6 LEA R170, P0, R168, c[0x0][0x1c8], 0x1 ;  /* 0x00007200a8aa6a11 */ /* 0x000fe200078008ff */
[----:B------:R-:W-:Y:S01]  /*be50*/  FFMA.FTZ R29, R29, c[0x0][0x2d0], -R181 ;  /* 0x0000b4001d1d7a23 */ /* 0x000fe200000108b5 */
[----:B------:R-:W-:Y:S01]  /*be60*/  @P6 IADD3.X R157, R243, R157, RZ, P5, !PT ;  /* 0x0000009df39d6210 */ /* 0x000fe20002ffe4ff */
[----:B------:R-:W-:Y:S01]  /*be70*/  FMUL.FTZ R148, R2, R148 ;  /* 0x0000009402947220 */ /* 0x000fe20000410000 */
[----:B------:R-:W-:Y:S01]  /*be80*/  @P6 IADD3 R5, P5, R4, R250, RZ ;  /* 0x000000fa04056210 */ /* 0x000fe20007fbe0ff */
[----:B------:R-:W-:Y:S01]  /*be90*/  FMUL.FTZ R149, R2, R149 ;  /* 0x0000009502957220 */ /* 0x000fe20000410000 */
[----:B------:R-:W-:Y:S01]  /*bea0*/  @P6 LEA.HI.X R171, R168, c[0x0][0x1cc], R158, 0x1, P0 ;  /* 0x00007300a8ab6a11 */ /* 0x000fe200000f0c9e */
[C---:B--2---:R-:W-:Y:S01]  /*beb0*/  FMUL.FTZ R134, R0.reuse, R134 ;  /* 0x0000008600867220 */ /* 0x044fe20000410000 */
[----:B------:R-:W-:Y:S01]  /*bec0*/  @P6 LEA R168, P0, R5, c[0x0][0x1c8], 0x1 ;  /* 0x0000720005a86a11 */ /* 0x000fe200078008ff */
[C---:B------:R-:W-:Y:S01]  /*bed0*/  FMUL.FTZ R135, R0.reuse, R135 ;  /* 0x0000008700877220 */ /* 0x040fe20000410000 */
[----:B------:R-:W-:Y:S01]  /*bee0*/  @P6 IADD3.X R158, R157, R249, RZ, P5, !PT ;  /* 0x000000f99d9e6210 */ /* 0x000fe20002ffe4ff */
[----:B------:R2:W-:Y:S01]  /*bef0*/  @P6 LDGSTS.E.BYPASS.LTC128B.128 [R225+0xe100], [R170.64], !P1 ;  /* 0x0e100000aae16fae */ /* 0x0005e2000c901d4c */
[C---:B------:R-:W-:Y:S01]  /*bf00*/  FMUL.FTZ R138, R0.reuse, R138 ;  /* 0x0000008a008a7220 */ /* 0x040fe20000410000 */
[----:B------:R-:W-:Y:S01]  /*bf10*/  MUFU.EX2 R192, R12 ;  /* 0x0000000c00c07308 */ /* 0x000fe20000000800 */
[----:B------:R-:W-:Y:S01]  /*bf20*/  @P6 LEA.HI.X R169, R5, c[0x0][0x1cc], R158, 0x1, P0 ;  /* 0x0000730005a96a11 */ /* 0x000fe200000f0c9e */
[C---:B------:R-:W-:Y:S02]  /*bf30*/  FMUL.FTZ R139, R0.reuse, R139 ;  /* 0x0000008b008b7220 */ /* 0x040fe40000410000 */
[C---:B------:R-:W-:Y:S02]  /*bf40*/  FMUL.FTZ R142, R0.reuse, R142 ;  /* 0x0000008e008e7220 */ /* 0x040fe40000410000 */
[----:B------:R2:W-:Y:S01]  /*bf50*/  @P6 LDGSTS.E.BYPASS.LTC128B.128 [R225+0x9100], [R168.64], !P4 ;  /* 0x09100000a8e16fae */ /* 0x0005e2000e101d4c */
[----:B------:R-:W-:Y:S01]  /*bf60*/  FMUL.FTZ R143, R0, R143 ;  /* 0x0000008f008f7220 */ /* 0x000fe20000410000 */
[----:B---3--:R-:W-:Y:S01]  /*bf70*/  @P6 IADD3 R159, P5, R4, R232, RZ ;  /* 0x000000e8049f6210 */ /* 0x008fe20007fbe0ff */
[C---:B------:R-:W-:Y:S01]  /*bf80*/  FMUL.FTZ R146, R0.reuse, R146 ;  /* 0x0000009200927220 */ /* 0x040fe20000410000 */
[----:B------:R-:W-:Y:S01]  /*bf90*/  MUFU.EX2 R191, R13 ;  /* 0x0000000d00bf7308 */ /* 0x000fe20000000800 */
[C---:B------:R-:W-:Y:S01]  /*bfa0*/  FMUL.FTZ R147, R0.reuse, R147 ;  /* 0x0000009300937220 */ /* 0x040fe20000410000 */
[----:B------:R-:W-:Y:S01]  /*bfb0*/  @P6 LEA R158, P0, R159, c[0x0][0x1c8], 0x1 ;  /* 0x000072009f9e6a11 */ /* 0x000fe200078008ff */
[C---:B------:R-:W-:Y:S01]  /*bfc0*/  FMUL.FTZ R150, R0.reuse, R150 ;  /* 0x0000009600967220 */ /* 0x040fe20000410000 */
[----:B------:R-:W-:Y:S01]  /*bfd0*/  @P6 IADD3.X R5, R157, R231, RZ, P5, !PT ;  /* 0x000000e79d056210 */ /* 0x000fe20002ffe4ff */
[----:B------:R-:W-:Y:S01]  /*bfe0*/  FMUL.FTZ R151, R0, R151 ;  /* 0x0000009700977220 */ /* 0x000fe20000410000 */
[----:B------:R-:W-:Y:S01]  /*bff0*/  @P6 IADD3 R172, P5, R4, R230, RZ ;  /* 0x000000e604ac6210 */ /* 0x000fe20007fbe0ff */
[C---:B------:R-:W-:Y:S01]  /*c000*/  FMUL.FTZ R152, R2.reuse, R152 ;  /* 0x0000009802987220 */ /* 0x040fe20000410000 */
[----:B------:R-:W-:Y:S01]  /*c010*/  @P6 LEA.HI.X R159, R159, c[0x0][0x1cc], R5, 0x1, P0 ;  /* 0x000073009f9f6a11 */ /* 0x000fe200000f0c05 */
[----:B------:R-:W-:Y:S01]  /*c020*/  FMUL.FTZ R153, R2, R153 ;  /* 0x0000009902997220 */ /* 0x000fe20000410000 */
[C---:B------:R-:W-:Y:S01]  /*c030*/  @P6 IADD3.X R180, R157.reuse, R229, RZ, P5, !PT ;  /* 0x000000e59db46210 */ /* 0x040fe20002ffe4ff */
[----:B------:R-:W-:Y:S01]  /*c040*/  MUFU.EX2 R190, R16 ;  /* 0x0000001000be7308 */ /* 0x000fe20000000800 */
[----:B------:R-:W-:Y:S01]  /*c050*/  @P6 LEA R8, P5, R172, c[0x0][0x1c8], 0x1 ;  /* 0x00007200ac086a11 */ /* 0x000fe200078a08ff */
[----:B------:R3:W-:Y:S01]  /*c060*/  @P6 LDGSTS.E.BYPASS.LTC128B.128 [R225+0xb100], [R158.64], !P3 ;  /* 0x0b1000009ee16fae */ /* 0x0007e2000d901d4c */
[----:B------:R-:W-:Y:S01]  /*c070*/  @P6 IADD3 R5, P0, R4, R228, RZ ;  /* 0x000000e404056210 */ /* 0x000fe20007f1e0ff */
[----:B------:R-:W-:Y:S01]  /*c080*/  FMUL.FTZ R154, R0, R154 ;  /* 0x0000009a009a7220 */ /* 0x000fe20000410000 */
[----:B------:R-:W-:Y:S01]  /*c090*/  @P6 LEA.HI.X R9, R172, c[0x0][0x1cc], R180, 0x1, P5 ;  /* 0x00007300ac096a11 */ /* 0x000fe200028f0cb4 */
[----:B------:R-:W-:Y:S01]  /*c0a0*/  FMUL.FTZ R155, R0, R155 ;  /* 0x0000009b009b7220 */ /* 0x000fe20000410000 */
[----:B------:R-:W-:Y:S01]  /*c0b0*/  @P6 IADD3.X R173, R157, R227, RZ, P0, !PT ;  /* 0x000000e39dad6210 */ /* 0x000fe200007fe4ff */
[----:B------:R-:W-:Y:S01]  /*c0c0*/  FMUL.FTZ R157, R3, c[0x0][0x2d0] ;  /* 0x0000b400039d7a20 */ /* 0x000fe20000410000 */
[C---:B------:R-:W-:Y:S01]  /*c0d0*/  @P6 LEA R4, P0, R5.reuse, c[0x0][0x1c8], 0x1 ;  /* 0x0000720005046a11 */ /* 0x040fe200078008ff */
[----:B------:R4:W-:Y:S01]  /*c0e0*/  @P6 LDGSTS.E.BYPASS.LTC128B.128 [R225+0xd100], [R8.64], !P2 ;  /* 0x0d10000008e16fae */ /* 0x0009e2000d101d4c */
[----:B------:R-:W-:Y:S01]  /*c0f0*/  MUFU.EX2 R189, R17 ;  /* 0x0000001100bd7308 */ /* 0x000fe20000000800 */
[----:B------:R-:W-:Y:S01]  /*c100*/  FFMA.FTZ R10, R10, c[0x0][0x2d0], -R157 ;  /* 0x0000b4000a0a7a23 */ /* 0x000fe2000001089d */
[----:B------:R-:W-:Y:S01]  /*c110*/  @P6 LEA.HI.X R5, R5, c[0x0][0x1cc], R173, 0x1, P0 ;  /* 0x0000730005056a11 */ /* 0x000fe200000f0cad */
[--C-:B------:R-:W-:Y:S01]  /*c120*/  FFMA.FTZ R11, R11, c[0x0][0x2d0], -R157.reuse ;  /* 0x0000b4000b0b7a23 */ /* 0x100fe2000001089d */
[----:B------:R-:W-:Y:S01]  /*c130*/  ISETP.GT.AND P0, PT, R224, R240, PT ;  /* 0x000000f0e000720c */ /* 0x000fe20003f04270 */
[--C-:B------:R-:W-:Y:S01]  /*c140*/  FFMA.FTZ R6, R6, c[0x0][0x2d0], -R157.reuse ;  /* 0x0000b40006067a23 */ /* 0x100fe2000001089d */
[----:B------:R-:W-:Y:S01]  /*c150*/  MOV R224, R223 ;  /* 0x000000df00e07202 */ /* 0x000fe20000000f00 */
[----:B------:R4:W-:Y:S01]  /*c160*/  @P6 LDGSTS.E.BYPASS.LTC128B.128 [R225+0xf100], [R4.64], !P1 ;  /* 0x0f10000004e16fae */ /* 0x0009e2000c901d4c */
[--C-:B------:R-:W-:Y:S02]  /*c170*/  FFMA.FTZ R7, R7, c[0x0][0x2d0], -R157.reuse ;  /* 0x0000b40007077a23 */ /* 0x100fe4000001089d */
[----:B------:R4:W-:Y:S01]  /*c180*/  MUFU.EX2 R185, R6 ;  /* 0x0000000600b97308 */ /* 0x0009e20000000800 */
[--C-:B------:R-:W-:Y:S02]  /*c190*/  FFMA.FTZ R14, R14, c[0x0][0x2d0], -R157.reuse ;  /* 0x0000b4000e0e7a23 */ /* 0x100fe4000001089d */
[----:B--2---:R-:W2:Y:S01]  /*c1a0*/  LDSM.16.MT88.4 R168, [R197+0x100] ;  /* 0x00010000c5a8783b */ /* 0x004ea20000004200 */
[--C-:B------:R-:W-:Y:S02]  /*c1b0*/  FFMA.FTZ R15, R15, c[0x0][0x2d0], -R157.reuse ;  /* 0x0000b4000f0f7a23 */ /* 0x100fe4000001089d */
[--C-:B------:R-:W-:Y:S02]  /*c1c0*/  FFMA.FTZ R18, R18, c[0x0][0x2d0], -R157.reuse ;  /* 0x0000b40012127a23 */ /* 0x100fe4000001089d */
[--C-:B---3--:R-:W-:Y:S01]  /*c1d0*/  FFMA.FTZ R158, R19, c[0x0][0x2d0], -R157.reuse ;  /* 0x0000b400139e7a23 */ /* 0x108fe2000001089d */
[----:B-----5:R-:W3:Y:S01]  /*c1e0*/  LDSM.16.MT88.4 R172, [R198+0x100] ;  /* 0x00010000c6ac783b */ /* 0x020ee20000004200 */
[----:B------:R-:W5:Y:S01]  /*c1f0*/  MUFU.EX2 R184, R7 ;  /* 0x0000000700b87308 */ /* 0x000f620000000800 */
[--C-:B------:R-:W-:Y:S02]  /*c200*/  FFMA.FTZ R22, R22, c[0x0][0x2d0], -R157.reuse ;  /* 0x0000b40016167a23 */ /* 0x100fe4000001089d */
[--C-:B------:R-:W-:Y:S02]  /*c210*/  FFMA.FTZ R23, R23, c[0x0][0x2d0], -R157.reuse ;  /* 0x0000b40017177a23 */ /* 0x100fe4000001089d */
[----:B-1----:R-:W1:Y:S01]  /*c220*/  LDSM.16.MT88.4 R176, [R200+0x100] ;  /* 0x00010000c8b0783b */ /* 0x002e620000004200 */
[C---:B----4-:R-:W-:Y:S02]  /*c230*/  FMUL.FTZ R8, R2.reuse, R164 ;  /* 0x000000a402087220 */ /* 0x050fe40000410000 */
[----:B------:R-:W-:Y:S02]  /*c240*/  FMUL.FTZ R9, R2, R165 ;  /* 0x000000a502097220 */ /* 0x000fe40000410000 */
[----:B------:R4:W-:Y:S01]  /*c250*/  MUFU.EX2 R183, R10 ;  /* 0x0000000a00b77308 */ /* 0x0009e20000000800 */
[----:B------:R-:W0:Y:S01]  /*c260*/  LDGDEPBAR ;  /* 0x00000000000079af */ /* 0x000e220000000000 */
[--C-:B------:R-:W-:Y:S02]  /*c270*/  FFMA.FTZ R26, R26, c[0x0][0x2d0], -R157.reuse ;  /* 0x0000b4001a1a7a23 */ /* 0x100fe4000001089d */
[C---:B------:R-:W-:Y:S01]  /*c280*/  FMUL.FTZ R4, R2.reuse, R160 ;  /* 0x000000a002047220 */ /* 0x040fe20000410000 */
[----:B------:R-:W-:Y:S01]  /*c290*/  F2FP.PACK_AB R160, R195, R226 ;  /* 0x000000e2c3a0723e */ /* 0x000fe200000000ff */
[----:B------:R-:W-:Y:S02]  /*c2a0*/  FMUL.FTZ R5, R2, R161 ;  /* 0x000000a102057220 */ /* 0x000fe40000410000 */
[----:B------:R-:W-:Y:S01]  /*c2b0*/  FMUL.FTZ R6, R0, R162 ;  /* 0x000000a200067220 */ /* 0x000fe20000410000 */
[----:B------:R-:W-:Y:S01]  /*c2c0*/  F2FP.PACK_AB R162, R193, R194 ;  /* 0x000000c2c1a2723e */ /* 0x000fe200000000ff */
[----:B------:R-:W2:Y:S01]  /*c2d0*/  MUFU.EX2 R182, R11 ;  /* 0x0000000b00b67308 */ /* 0x000ea20000000800 */
[--C-:B------:R-:W-:Y:S02]  /*c2e0*/  FFMA.FTZ R27, R27, c[0x0][0x2d0], -R157.reuse ;  /* 0x0000b4001b1b7a23 */ /* 0x100fe4000001089d */
[--C-:B------:R-:W-:Y:S01]  /*c2f0*/  FFMA.FTZ R30, R30, c[0x0][0x2d0], -R157.reuse ;  /* 0x0000b4001e1e7a23 */ /* 0x100fe2000001089d */
[----:B-----5:R-:W-:Y:S01]  /*c300*/  F2FP.PACK_AB R161, R184, R185 ;  /* 0x000000b9b8a1723e */ /* 0x020fe200000000ff */
[----:B------:R-:W-:Y:S02]  /*c310*/  FMUL.FTZ R7, R0, R163 ;  /* 0x000000a300077220 */ /* 0x000fe40000410000 */
[----:B------:R-:W-:Y:S02]  /*c320*/  FFMA.FTZ R31, R31, c[0x0][0x2d0], -R157 ;  /* 0x0000b4001f1f7a23 */ /* 0x000fe4000001089d */
[C---:B------:R-:W-:Y:S01]  /*c330*/  FMUL.FTZ R36, R2.reuse, R36 ;  /* 0x0000002402247220 */ /* 0x040fe20000410000 */
[----:B------:R-:W-:Y:S01]  /*c340*/  MUFU.EX2 R180, R14 ;  /* 0x0000000e00b47308 */ /* 0x000fe20000000800 */
[----:B------:R-:W-:Y:S02]  /*c350*/  FMUL.FTZ R37, R2, R37 ;  /* 0x0000002502257220 */ /* 0x000fe40000410000 */
[C---:B------:R-:W-:Y:S02]  /*c360*/  FMUL.FTZ R38, R0.reuse, R38 ;  /* 0x0000002600267220 */ /* 0x040fe40000410000 */
[C---:B----4-:R-:W-:Y:S02]  /*c370*/  FMUL.FTZ R10, R0.reuse, R166 ;  /* 0x000000a6000a7220 */ /* 0x050fe40000410000 */
[----:B------:R-:W-:Y:S02]  /*c380*/  FMUL.FTZ R39, R0, R39 ;  /* 0x0000002700277220 */ /* 0x000fe40000410000 */
[C---:B------:R-:W-:Y:S01]  /*c390*/  FMUL.FTZ R40, R2.reuse, R40 ;  /* 0x0000002802287220 */ /* 0x040fe20000410000 */
[----:B------:R-:W-:Y:S01]  /*c3a0*/  MUFU.EX2 R188, R20 ;  /* 0x0000001400bc7308 */ /* 0x000fe20000000800 */
[----:B------:R-:W-:Y:S02]  /*c3b0*/  FMUL.FTZ R41, R2, R41 ;  /* 0x0000002902297220 */ /* 0x000fe40000410000 */
[----:B------:R-:W-:Y:S01]  /*c3c0*/  FMUL.FTZ R42, R0, R42 ;  /* 0x0000002a002a7220 */ /* 0x000fe20000410000 */
[----:B--2---:R-:W-:Y:S01]  /*c3d0*/  F2FP.PACK_AB R163, R182, R183 ;  /* 0x000000b7b6a3723e */ /* 0x004fe200000000ff */
[C---:B------:R-:W-:Y:S02]  /*c3e0*/  FMUL.FTZ R11, R0.reuse, R167 ;  /* 0x000000a7000b7220 */ /* 0x040fe40000410000 */
[----:B------:R-:W2:Y:S01]  /*c3f0*/  LDSM.16.MT88.4 R164, [R199+0x100] ;  /* 0x00010000c7a4783b */ /* 0x000ea20000004200 */
[----:B------:R-:W-:Y:S02]  /*c400*/  FMUL.FTZ R43, R0, R43 ;  /* 0x0000002b002b7220 */ /* 0x000fe40000410000 */
[----:B------:R-:W-:Y:S01]  /*c410*/  MUFU.EX2 R187, R21 ;  /* 0x0000001500bb7308 */ /* 0x000fe20000000800 */
[C---:B------:R-:W-:Y:S05]  /*c420*/  HMMA.16816.F32 R4, R160.reuse, R168, R4 ;  /* 0x000000a8a004723c */ /* 0x040fea0000001804 */
[C---:B------:R-:W-:Y:S02]  /*c430*/  FMUL.FTZ R44, R2.reuse, R44 ;  /* 0x0000002c022c7220 */ /* 0x040fe40000410000 */
[----:B------:R-:W-:Y:S01]  /*c440*/  FMUL.FTZ R45, R2, R45 ;  /* 0x0000002d022d7220 */ /* 0x000fe20000410000 */
[C---:B------:R-:W-:Y:S01]  /*c450*/  HMMA.16816.F32 R8, R160.reuse, R170, R8 ;  /* 0x000000aaa008723c */ /* 0x040fe20000001808 */
[----:B------:R-:W4:Y:S01]  /*c460*/  LDSM.16.MT88.4 R168, [R197+0x2100] ;  /* 0x00210000c5a8783b */ /* 0x000f220000004200 */
[----:B------:R-:W-:Y:S02]  /*c470*/  MUFU.EX2 R186, R24 ;  /* 0x0000001800ba7308 */ /* 0x000fe40000000800 */
[C---:B------:R-:W-:Y:S02]  /*c480*/  FMUL.FTZ R46, R0.reuse, R46 ;  /* 0x0000002e002e7220 */ /* 0x040fe40000410000 */
[----:B------:R-:W-:Y:S02]  /*c490*/  FMUL.FTZ R47, R0, R47 ;  /* 0x0000002f002f7220 */ /* 0x000fe40000410000 */
[C---:B---3--:R-:W-:Y:S04]  /*c4a0*/  HMMA.16816.F32 R132, R160.reuse, R172, R132 ;  /* 0x000000aca084723c */ /* 0x048fe80000001884 */
[----:B------:R-:W-:Y:S01]  /*c4b0*/  MUFU.EX2 R159, R30 ;  /* 0x0000001e009f7308 */ /* 0x000fe20000000800 */
[C---:B------:R-:W-:Y:S02]  /*c4c0*/  FMUL.FTZ R48, R2.reuse, R48 ;  /* 0x0000003002307220 */ /* 0x040fe40000410000 */
[----:B------:R-:W-:Y:S01]  /*c4d0*/  FMUL.FTZ R49, R2, R49 ;  /* 0x0000003102317220 */ /* 0x000fe20000410000 */
[C---:B------:R-:W-:Y:S01]  /*c4e0*/  HMMA.16816.F32 R136, R160.reuse, R174, R136 ;  /* 0x000000aea088723c */ /* 0x040fe20000001888 */
[----:B------:R-:W3:Y:S03]  /*c4f0*/  LDSM.16.MT88.4 R172, [R198+0x2100] ;  /* 0x00210000c6ac783b */ /* 0x000ee60000004200 */
[C---:B------:R-:W-:Y:S02]  /*c500*/  FMUL.FTZ R50, R0.reuse, R50 ;  /* 0x0000003200327220 */ /* 0x040fe40000410000 */
[----:B------:R-:W-:Y:S02]  /*c510*/  FMUL.FTZ R51, R0, R51 ;  /* 0x0000003300337220 */ /* 0x000fe40000410000 */
[C---:B-1----:R-:W-:Y:S01]  /*c520*/  HMMA.16816.F32 R140, R160.reuse, R176, R140 ;  /* 0x000000b0a08c723c */ /* 0x042fe2000000188c */
[----:B------:R-:W-:Y:S03]  /*c530*/  MUFU.EX2 R176, R22 ;  /* 0x0000001600b07308 */ /* 0x000fe60000000800 */
[C---:B------:R-:W-:Y:S02]  /*c540*/  FMUL.FTZ R52, R2.reuse, R52 ;  /* 0x0000003402347220 */ /* 0x040fe40000410000 */
[----:B------:R-:W-:Y:S02]  /*c550*/  FMUL.FTZ R53, R2, R53 ;  /* 0x0000003502357220 */ /* 0x000fe40000410000 */
[C---:B------:R-:W-:Y:S03]  /*c560*/  HMMA.16816.F32 R144, R160.reuse, R178, R144 ;  /* 0x000000b2a090723c */ /* 0x040fe60000001890 */
[----:B------:R1:W5:Y:S01]  /*c570*/  MUFU.EX2 R179, R15 ;  /* 0x0000000f00b37308 */ /* 0x0003620000000800 */
[C---:B------:R-:W-:Y:S02]  /*c580*/  FMUL.FTZ R54, R0.reuse, R54 ;  /* 0x0000003600367220 */ /* 0x040fe40000410000 */
[----:B------:R-:W-:Y:S02]  /*c590*/  FMUL.FTZ R55, R0, R55 ;  /* 0x0000003700377220 */ /* 0x000fe40000410000 */
[C---:B--2---:R-:W-:Y:S04]  /*c5a0*/  HMMA.16816.F32 R148, R160.reuse, R164, R148 ;  /* 0x000000a4a094723c */ /* 0x044fe80000001894 */
[C---:B------:R-:W-:Y:S01]  /*c5b0*/  FMUL.FTZ R56, R2.reuse, R56 ;  /* 0x0000003802387220 */ /* 0x040fe20000410000 */
[----:B------:R2:W-:Y:S01]  /*c5c0*/  MUFU.EX2 R178, R18 ;  /* 0x0000001200b27308 */ /* 0x0005e20000000800 */
[----:B------:R-:W-:Y:S02]  /*c5d0*/  FMUL.FTZ R57, R2, R57 ;  /* 0x0000003902397220 */ /* 0x000fe40000410000 */
[C---:B------:R-:W-:Y:S01]  /*c5e0*/  HMMA.16816.F32 R152, R160.reuse, R166, R152 ;  /* 0x000000a6a098723c */ /* 0x040fe20000001898 */
[----:B------:R-:W5:Y:S03]  /*c5f0*/  LDSM.16.MT88.4 R164, [R200+0x2100] ;  /* 0x00210000c8a4783b */ /* 0x000f660000004200 */
[C---:B------:R-:W-:Y:S02]  /*c600*/  FMUL.FTZ R58, R0.reuse, R58 ;  /* 0x0000003a003a7220 */ /* 0x040fe40000410000 */
[----:B------:R-:W-:Y:S01]  /*c610*/  FMUL.FTZ R59, R0, R59 ;  /* 0x0000003b003b7220 */ /* 0x000fe20000410000 */
[----:B------:R-:W5:Y:S01]  /*c620*/  MUFU.EX2 R177, R158 ;  /* 0x0000009e00b17308 */ /* 0x000f620000000800 */
[C---:B----4-:R-:W-:Y:S01]  /*c630*/  HMMA.16816.F32 R36, R160.reuse, R168, R36 ;  /* 0x000000a8a024723c */ /* 0x050fe20000001824 */
[----:B-1----:R-:W-:Y:S03]  /*c640*/  LDSM.16.MT88.4 R12, [R199+0x6100] ;  /* 0x00610000c70c783b */ /* 0x002fe60000004200 */
[C---:B------:R-:W-:Y:S02]  /*c650*/  FMUL.FTZ R60, R2.reuse, R60 ;  /* 0x0000003c023c7220 */ /* 0x040fe40000410000 */
[----:B------:R-:W-:Y:S02]  /*c660*/  FMUL.FTZ R61, R2, R61 ;  /* 0x0000003d023d7220 */ /* 0x000fe40000410000 */
[C---:B------:R-:W-:Y:S01]  /*c670*/  HMMA.16816.F32 R40, R160.reuse, R170, R40 ;  /* 0x000000aaa028723c */ /* 0x040fe20000001828 */
[----:B------:R-:W1:Y:S01]  /*c680*/  LDSM.16.MT88.4 R168, [R199+0x2100] ;  /* 0x00210000c7a8783b */ /* 0x000e620000004200 */
[----:B------:R-:W-:Y:S02]  /*c690*/  MUFU.EX2 R158, R31 ;  /* 0x0000001f009e7308 */ /* 0x000fe40000000800 */
[C---:B------:R-:W-:Y:S02]  /*c6a0*/  FMUL.FTZ R62, R0.reuse, R62 ;  /* 0x0000003e003e7220 */ /* 0x040fe40000410000 */
[----:B------:R-:W-:Y:S01]  /*c6b0*/  FMUL.FTZ R63, R0, R63 ;  /* 0x0000003f003f7220 */ /* 0x000fe20000410000 */
[----:B--2---:R-:W-:Y:S01]  /*c6c0*/  LDSM.16.MT88.4 R16, [R198+0x900] ;  /* 0x00090000c610783b */ /* 0x004fe20000004200 */
[C---:B---3--:R-:W-:Y:S04]  /*c6d0*/  HMMA.16816.F32 R44, R160.reuse, R172, R44 ;  /* 0x000000aca02c723c */ /* 0x048fe8000000182c */
[C---:B------:R-:W-:Y:S02]  /*c6e0*/  FMUL.FTZ R64, R2.reuse, R64 ;  /* 0x0000004002407220 */ /* 0x040fe40000410000 */
[----:B------:R-:W-:Y:S02]  /*c6f0*/  FMUL.FTZ R65, R2, R65 ;  /* 0x0000004102417220 */ /* 0x000fe40000410000 */
[C---:B------:R-:W-:Y:S01]  /*c700*/  HMMA.16816.F32 R48, R160.reuse, R174, R48 ;  /* 0x000000aea030723c */ /* 0x040fe20000001830 */
[----:B------:R-:W2:Y:S03]  /*c710*/  LDSM.16.MT88.4 R172, [R197+0x4100] ;  /* 0x00410000c5ac783b */ /* 0x000ea60000004200 */
        /* <DEDUP_REMOVED lines=26> */
[C---:B---3--:R-:W-:Y:S03]  /*c8c0*/  HMMA.16816.F32 R76, R160.reuse, R164, R76 ;  /* 0x000000a4a04c723c */ /* 0x048fe6000000184c */
[----:B------:R-:W-:Y:S02]  /*c8d0*/  FMUL.FTZ R83, R0, R83 ;  /* 0x0000005300537220 */ /* 0x000fe40000410000 */
[C---:B------:R-:W-:Y:S02]  /*c8e0*/  FMUL.FTZ R84, R2.reuse, R84 ;  /* 0x0000005402547220 */ /* 0x040fe40000410000 */
[----:B------:R-:W-:Y:S02]  /*c8f0*/  FMUL.FTZ R85, R2, R85 ;  /* 0x0000005502557220 */ /* 0x000fe40000410000 */
[C---:B------:R-:W-:Y:S01]  /*c900*/  FMUL.FTZ R86, R0.reuse, R86 ;  /* 0x0000005600567220 */ /* 0x040fe20000410000 */
[C---:B------:R-:W-:Y:S01]  /*c910*/  HMMA.16816.F32 R80, R160.reuse, R166, R80 ;  /* 0x000000a6a050723c */ /* 0x040fe20000001850 */
[----:B------:R-:W3:Y:S02]  /*c920*/  LDSM.16.MT88.4 R164, [R197+0x6100] ;  /* 0x00610000c5a4783b */ /* 0x000ee40000004200 */
[----:B------:R-:W-:Y:S02]  /*c930*/  FMUL.FTZ R87, R0, R87 ;  /* 0x0000005700577220 */ /* 0x000fe40000410000 */
[C---:B------:R-:W-:Y:S02]  /*c940*/  FMUL.FTZ R88, R2.reuse, R88 ;  /* 0x0000005802587220 */ /* 0x040fe40000410000 */
[----:B------:R-:W-:Y:S02]  /*c950*/  FMUL.FTZ R89, R2, R89 ;  /* 0x0000005902597220 */ /* 0x000fe40000410000 */
[C---:B------:R-:W-:Y:S01]  /*c960*/  FMUL.FTZ R90, R0.reuse, R90 ;  /* 0x0000005a005a7220 */ /* 0x040fe20000410000 */
[C---:B-1----:R-:W-:Y:S03]  /*c970*/  HMMA.16816.F32 R84, R160.reuse, R168, R84 ;  /* 0x000000a8a054723c */ /* 0x042fe60000001854 */
[----:B------:R-:W-:Y:S02]  /*c980*/  FMUL.FTZ R91, R0, R91 ;  /* 0x0000005b005b7220 */ /* 0x000fe40000410000 */
[C---:B------:R-:W-:Y:S02]  /*c990*/  FMUL.FTZ R92, R2.reuse, R92 ;  /* 0x0000005c025c7220 */ /* 0x040fe40000410000 */
[----:B------:R-:W-:Y:S02]  /*c9a0*/  FMUL.FTZ R93, R2, R93 ;  /* 0x0000005d025d7220 */ /* 0x000fe40000410000 */
[C---:B------:R-:W-:Y:S01]  /*c9b0*/  FMUL.FTZ R94, R0.reuse, R94 ;  /* 0x0000005e005e7220 */ /* 0x040fe20000410000 */
[C---:B------:R-:W-:Y:S01]  /*c9c0*/  HMMA.16816.F32 R88, R160.reuse, R170, R88 ;  /* 0x000000aaa058723c */ /* 0x040fe20000001858 */
[----:B------:R-:W1:Y:S02]  /*c9d0*/  LDSM.16.MT88.4 R168, [R198+0x6100] ;  /* 0x00610000c6a8783b */ /* 0x000e640000004200 */
[----:B------:R-:W-:Y:S02]  /*c9e0*/  FMUL.FTZ R95, R0, R95 ;  /* 0x0000005f005f7220 */ /* 0x000fe40000410000 */
[C---:B------:R-:W-:Y:S02]  /*c9f0*/  FMUL.FTZ R96, R2.reuse, R96 ;  /* 0x0000006002607220 */ /* 0x040fe40000410000 */
[----:B------:R-:W-:Y:S02]  /*ca00*/  FMUL.FTZ R97, R2, R97 ;  /* 0x0000006102617220 */ /* 0x000fe40000410000 */
[C---:B------:R-:W-:Y:S01]  /*ca10*/  FMUL.FTZ R98, R0.reuse, R98 ;  /* 0x0000006200627220 */ /* 0x040fe20000410000 */
[C---:B--2---:R-:W-:Y:S03]  /*ca20*/  HMMA.16816.F32 R92, R160.reuse, R172, R92 ;  /* 0x000000aca05c723c */ /* 0x044fe6000000185c */
[----:B------:R-:W-:Y:S02]  /*ca30*/  FMUL.FTZ R99, R0, R99 ;  /* 0x0000006300637220 */ /* 0x000fe40000410000 */
[C---:B------:R-:W-:Y:S02]  /*ca40*/  FMUL.FTZ R100, R2.reuse, R100 ;  /* 0x0000006402647220 */ /* 0x040fe40000410000 */
[----:B------:R-:W-:Y:S02]  /*ca50*/  FMUL.FTZ R101, R2, R101 ;  /* 0x0000006502657220 */ /* 0x000fe40000410000 */
[C---:B------:R-:W-:Y:S01]  /*ca60*/  FMUL.FTZ R102, R0.reuse, R102 ;  /* 0x0000006600667220 */ /* 0x040fe20000410000 */
[C---:B------:R-:W-:Y:S01]  /*ca70*/  HMMA.16816.F32 R96, R160.reuse, R174, R96 ;  /* 0x000000aea060723c */ /* 0x040fe20000001860 */
[----:B------:R-:W2:Y:S02]  /*ca80*/  LDSM.16.MT88.4 R172, [R200+0x6100] ;  /* 0x00610000c8ac783b */ /* 0x000ea40000004200 */
[----:B------:R-:W-:Y:S02]  /*ca90*/  FMUL.FTZ R103, R0, R103 ;  /* 0x0000006700677220 */ /* 0x000fe40000410000 */
        /* <DEDUP_REMOVED lines=31> */
[----:B------:R-:W-:Y:S02]  /*cc90*/  LDSM.16.MT88.4 R172, [R198+0x2900] ;  /* 0x00290000c6ac783b */ /* 0x000fe40000004200 */
[----:B------:R-:W-:Y:S02]  /*cca0*/  FMUL.FTZ R127, R0, R127 ;  /* 0x0000007f007f7220 */ /* 0x000fe40000410000 */
[C---:B------:R-:W-:Y:S02]  /*ccb0*/  FMUL.FTZ R128, R2.reuse, R128 ;  /* 0x0000008002807220 */ /* 0x040fe40000410000 */
[----:B------:R-:W-:Y:S02]  /*ccc0*/  FMUL.FTZ R129, R2, R129 ;  /* 0x0000008102817220 */ /* 0x000fe40000410000 */
[C---:B------:R-:W-:Y:S01]  /*ccd0*/  FMUL.FTZ R130, R0.reuse, R130 ;  /* 0x0000008200827220 */ /* 0x040fe20000410000 */
[C---:B------:R-:W-:Y:S03]  /*cce0*/  HMMA.16816.F32 R124, R160.reuse, R12, R124 ;  /* 0x0000000ca07c723c */ /* 0x040fe6000000187c */
[----:B------:R-:W-:Y:S02]  /*ccf0*/  FMUL.FTZ R131, R0, R131 ;  /* 0x0000008300837220 */ /* 0x000fe40000410000 */
[--C-:B------:R-:W-:Y:S02]  /*cd00*/  FFMA.FTZ R32, R32, c[0x0][0x2d0], -R181.reuse ;  /* 0x0000b40020207a23 */ /* 0x100fe400000108b5 */
[----:B------:R-:W-:Y:S01]  /*cd10*/  F2FP.PACK_AB R12, R191, R192 ;  /* 0x000000c0bf0c723e */ /* 0x000fe200000000ff */
[----:B------:R-:W-:Y:S01]  /*cd20*/  FFMA.FTZ R33, R33, c[0x0][0x2d0], -R181 ;  /* 0x0000b40021217a23 */ /* 0x000fe200000108b5 */
[----:B------:R-:W-:Y:S01]  /*cd30*/  F2FP.PACK_AB R13, R179, R180 ;  /* 0x000000b4b30d723e */ /* 0x000fe200000000ff */
[----:B------:R-:W-:Y:S01]  /*cd40*/  HMMA.16816.F32 R128, R160, R14, R128 ;  /* 0x0000000ea080723c */ /* 0x000fe20000001880 */
[----:B------:R-:W2:Y:S01]  /*cd50*/  LDSM.16.MT88.4 R160, [R199+0x900] ;  /* 0x00090000c7a0783b */ /* 0x000ea20000004200 */
[----:B------:R-:W-:Y:S01]  /*cd60*/  MUFU.EX2 R32, R32 ;  /* 0x0000002000207308 */ /* 0x000fe20000000800 */
[--C-:B------:R-:W-:Y:S02]  /*cd70*/  FFMA.FTZ R34, R34, c[0x0][0x2d0], -R157.reuse ;  /* 0x0000b40022227a23 */ /* 0x100fe4000001089d */
[----:B------:R-:W-:Y:S02]  /*cd80*/  FFMA.FTZ R157, R35, c[0x0][0x2d0], -R157 ;  /* 0x0000b400239d7a23 */ /* 0x000fe4000001089d */
[----:B------:R-:W-:Y:S01]  /*cd90*/  F2FP.PACK_AB R14, R189, R190 ;  /* 0x000000bebd0e723e */ /* 0x000fe200000000ff */
[----:B------:R-:W-:Y:S01]  /*cda0*/  FFMA.FTZ R2, R2, R244, R226 ;  /* 0x000000f402027223 */ /* 0x000fe200000100e2 */
[----:B------:R-:W-:Y:S03]  /*cdb0*/  F2FP.PACK_AB R15, R177, R178 ;  /* 0x000000b2b10f723e */ /* 0x000fe600000000ff */
[----:B------:R-:W-:Y:S01]  /*cdc0*/  MUFU.EX2 R33, R33 ;  /* 0x0000002100217308 */ /* 0x000fe20000000800 */
[----:B------:R-:W-:Y:S02]  /*cdd0*/  FFMA.FTZ R0, R0, R245, R185 ;  /* 0x000000f500007223 */ /* 0x000fe400000100b9 */
[----:B------:R-:W-:Y:S01]  /*cde0*/  FADD.FTZ R2, R195, R2 ;  /* 0x00000002c3027221 */ /* 0x000fe20000010000 */
[C---:B---3--:R-:W-:Y:S05]  /*cdf0*/  HMMA.16816.F32 R4, R12.reuse, R164, R4 ;  /* 0x000000a40c04723c */ /* 0x048fea0000001804 */
[----:B------:R-:W-:Y:S01]  /*ce00*/  FADD.FTZ R0, R184, R0 ;  /* 0x00000000b8007221 */ /* 0x000fe20000010000 */
[----:B------:R-:W-:Y:S01]  /*ce10*/  MUFU.EX2 R34, R34 ;  /* 0x0000002200227308 */ /* 0x000fe20000000800 */
[----:B------:R-:W-:Y:S01]  /*ce20*/  FADD.FTZ R2, R194, R2 ;  /* 0x00000002c2027221 */ /* 0x000fe20000010000 */
[C---:B------:R-:W-:Y:S01]  /*ce30*/  HMMA.16816.F32 R8, R12.reuse, R166, R8 ;  /* 0x000000a60c08723c */ /* 0x040fe20000001808 */
[----:B------:R-:W3:Y:S03]  /*ce40*/  LDSM.16.MT88.4 R164, [R197+0x2900] ;  /* 0x00290000c5a4783b */ /* 0x000ee60000004200 */
[----:B------:R-:W-:Y:S02]  /*ce50*/  FADD.FTZ R0, R183, R0 ;  /* 0x00000000b7007221 */ /* 0x000fe40000010000 */
[----:B------:R-:W-:Y:S02]  /*ce60*/  FADD.FTZ R2, R193, R2 ;  /* 0x00000002c1027221 */ /* 0x000fe40000010000 */
[C---:B------:R-:W-:Y:S01]  /*ce70*/  HMMA.16816.F32 R132, R12.reuse, R16, R132 ;  /* 0x000000100c84723c */ /* 0x040fe20000001884 */
[----:B------:R-:W-:Y:S03]  /*ce80*/  MUFU.EX2 R157, R157 ;  /* 0x0000009d009d7308 */ /* 0x000fe60000000800 */
        /* <DEDUP_REMOVED lines=20> */
[C---:B---3--:R-:W-:Y:S04]  /*cfd0*/  HMMA.16816.F32 R36, R12.reuse, R164, R36 ;  /* 0x000000a40c24723c */ /* 0x048fe80000001824 */
[----:B------:R-:W-:Y:S04]  /*cfe0*/  FADD.FTZ R2, R186, R2 ;  /* 0x00000002ba027221 */ /* 0x000fe80000010000 */
[C---:B------:R-:W-:Y:S01]  /*cff0*/  HMMA.16816.F32 R40, R12.reuse, R166, R40 ;  /* 0x000000a60c28723c */ /* 0x040fe20000001828 */
[----:B------:R-:W3:Y:S07]  /*d000*/  LDSM.16.MT88.4 R164, [R198+0x4900] ;  /* 0x00490000c6a4783b */ /* 0x000eee0000004200 */
[C---:B------:R-:W-:Y:S08]  /*d010*/  HMMA.16816.F32 R44, R12.reuse, R172, R44 ;  /* 0x000000ac0c2c723c */ /* 0x040ff0000000182c */
[C---:B------:R-:W-:Y:S01]  /*d020*/  HMMA.16816.F32 R48, R12.reuse, R174, R48 ;  /* 0x000000ae0c30723c */ /* 0x040fe20000001830 */
[----:B------:R-:W5:Y:S07]  /*d030*/  LDSM.16.MT88.4 R172, [R200+0x4900] ;  /* 0x00490000c8ac783b */ /* 0x000f6e0000004200 */
[C---:B----4-:R-:W-:Y:S08]  /*d040*/  HMMA.16816.F32 R52, R12.reuse, R16, R52 ;  /* 0x000000100c34723c */ /* 0x050ff00000001834 */
        /* <DEDUP_REMOVED lines=11> */
[C---:B-----5:R-:W-:Y:S01]  /*d100*/  HMMA.16816.F32 R84, R12.reuse, R172, R84 ;  /* 0x000000ac0c54723c */ /* 0x060fe20000001854 */
[----:B------:R-:W-:Y:S07]  /*d110*/  MUFU.EX2 R173, R26 ;  /* 0x0000001a00ad7308 */ /* 0x000fee0000000800 */
[C---:B------:R-:W-:Y:S03]  /*d120*/  HMMA.16816.F32 R88, R12.reuse, R174, R88 ;  /* 0x000000ae0c58723c */ /* 0x040fe60000001858 */
[----:B------:R3:W5:Y:S05]  /*d130*/  MUFU.EX2 R174, R23 ;  /* 0x0000001700ae7308 */ /* 0x00076a0000000800 */
[C---:B----4-:R-:W-:Y:S05]  /*d140*/  HMMA.16816.F32 R92, R12.reuse, R16, R92 ;  /* 0x000000100c5c723c */ /* 0x050fea000000185c */
[----:B------:R-:W4:Y:S03]  /*d150*/  MUFU.EX2 R175, R25 ;  /* 0x0000001900af7308 */ /* 0x000f260000000800 */
[C---:B------:R-:W-:Y:S01]  /*d160*/  HMMA.16816.F32 R96, R12.reuse, R18, R96 ;  /* 0x000000120c60723c */ /* 0x040fe20000001860 */
[----:B------:R-:W-:Y:S06]  /*d170*/  LDSM.16.MT88.4 R16, [R199+0x6900] ;  /* 0x00690000c710783b */ /* 0x000fec0000004200 */
[----:B------:R2:W2:Y:S01]  /*d180*/  MUFU.EX2 R172, R27 ;  /* 0x0000001b00ac7308 */ /* 0x0004a20000000800 */
[C---:B-1----:R-:W-:Y:S01]  /*d190*/  HMMA.16816.F32 R100, R12.reuse, R160, R100 ;  /* 0x000000a00c64723c */ /* 0x042fe20000001864 */
[----:B---3--:R-:W1:Y:S03]  /*d1a0*/  LDSM.16.MT88.4 R20, [R200+0x6900] ;  /* 0x00690000c814783b */ /* 0x008e660000004200 */
[----:B-----5:R-:W-:Y:S04]  /*d1b0*/  FADD.FTZ R0, R174, R0 ;  /* 0x00000000ae007221 */ /* 0x020fe80000010000 */
[C---:B------:R-:W-:Y:S01]  /*d1c0*/  HMMA.16816.F32 R104, R12.reuse, R162, R104 ;  /* 0x000000a20c68723c */ /* 0x040fe20000001868 */
[----:B------:R-:W3:Y:S03]  /*d1d0*/  LDSM.16.MT88.4 R160, [R197+0x1100] ;  /* 0x00110000c5a0783b */ /* 0x000ee60000004200 */
[----:B------:R-:W-:Y:S02]  /*d1e0*/  FADD.FTZ R0, R173, R0 ;  /* 0x00000000ad007221 */ /* 0x000fe40000010000 */
[----:B----4-:R-:W-:Y:S02]  /*d1f0*/  FADD.FTZ R2, R175, R2 ;  /* 0x00000002af027221 */ /* 0x010fe40000010000 */
[C---:B--2---:R-:W-:Y:S01]  /*d200*/  HMMA.16816.F32 R108, R12.reuse, R164, R108 ;  /* 0x000000a40c6c723c */ /* 0x044fe2000000186c */
[----:B------:R-:W2:Y:S07]  /*d210*/  LDSM.16.MT88.4 R24, [R200+0x1100] ;  /* 0x00110000c818783b */ /* 0x000eae0000004200 */
[C---:B------:R-:W-:Y:S04]  /*d220*/  HMMA.16816.F32 R112, R12.reuse, R166, R112 ;  /* 0x000000a60c70723c */ /* 0x040fe80000001870 */
[----:B------:R-:W-:Y:S01]  /*d230*/  FADD.FTZ R0, R172, R0 ;  /* 0x00000000ac007221 */ /* 0x000fe20000010000 */
[----:B------:R-:W-:Y:S03]  /*d240*/  LDSM.16.MT88.4 R164, [R200+0x3100] ;  /* 0x00310000c8a4783b */ /* 0x000fe60000004200 */
[C---:B-1----:R-:W-:Y:S08]  /*d250*/  HMMA.16816.F32 R116, R12.reuse, R20, R116 ;  /* 0x000000140c74723c */ /* 0x042ff00000001874 */
[C---:B------:R-:W-:Y:S01]  /*d260*/  HMMA.16816.F32 R120, R12.reuse, R22, R120 ;  /* 0x000000160c78723c */ /* 0x040fe20000001878 */
[----:B------:R-:W-:Y:S07]  /*d270*/  LDSM.16.MT88.4 R20, [R197+0x3100] ;  /* 0x00310000c514783b */ /* 0x000fee0000004200 */
[C---:B------:R-:W-:Y:S08]  /*d280*/  HMMA.16816.F32 R124, R12.reuse, R16, R124 ;  /* 0x000000100c7c723c */ /* 0x040ff0000000187c */
[----:B------:R-:W-:Y:S01]  /*d290*/  HMMA.16816.F32 R128, R12, R18, R128 ;  /* 0x000000120c80723c */ /* 0x000fe20000001880 */
[----:B------:R-:W1:Y:S06]  /*d2a0*/  LDSM.16.MT88.4 R16, [R199+0x1100] ;  /* 0x00110000c710783b */ /* 0x000e6c0000004200 */
[----:B------:R-:W-:Y:S02]  /*d2b0*/  F2FP.PACK_AB R12, R187, R188 ;  /* 0x000000bcbb0c723e */ /* 0x000fe400000000ff */
[----:B------:R-:W-:Y:S03]  /*d2c0*/  F2FP.PACK_AB R13, R174, R176 ;  /* 0x000000b0ae0d723e */ /* 0x000fe600000000ff */
[----:B------:R-:W-:Y:S02]  /*d2d0*/  F2FP.PACK_AB R14, R175, R186 ;  /* 0x000000baaf0e723e */ /* 0x000fe400000000ff */
[----:B------:R-:W-:Y:S07]  /*d2e0*/  F2FP.PACK_AB R15, R172, R173 ;  /* 0x000000adac0f723e */ /* 0x000fee00000000ff */
[C---:B---3--:R-:W-:Y:S08]  /*d2f0*/  HMMA.16816.F32 R4, R12.reuse, R160, R4 ;  /* 0x000000a00c04723c */ /* 0x048ff00000001804 */
[C---:B------:R-:W-:Y:S01]  /*d300*/  HMMA.16816.F32 R8, R12.reuse, R162, R8 ;  /* 0x000000a20c08723c */ /* 0x040fe20000001808 */
[----:B------:R-:W3:Y:S07]  /*d310*/  LDSM.16.MT88.4 R160, [R198+0x3100] ;  /* 0x00310000c6a0783b */ /* 0x000eee0000004200 */
[C---:B------:R-:W-:Y:S01]  /*d320*/  HMMA.16816.F32 R132, R12.reuse, R168, R132 ;  /* 0x000000a80c84723c */ /* 0x040fe20000001884 */
[----:B------:R-:W4:Y:S07]  /*d330*/  MUFU.EX2 R169, R28 ;  /* 0x0000001c00a97308 */ /* 0x000f2e0000000800 */
[C---:B------:R-:W-:Y:S03]  /*d340*/  HMMA.16816.F32 R136, R12.reuse, R170, R136 ;  /* 0x000000aa0c88723c */ /* 0x040fe60000001888 */
[----:B------:R5:W3:Y:S05]  /*d350*/  MUFU.EX2 R168, R29 ;  /* 0x0000001d00a87308 */ /* 0x000aea0000000800 */
[C---:B--2---:R-:W-:Y:S08]  /*d360*/  HMMA.16816.F32 R140, R12.reuse, R24, R140 ;  /* 0x000000180c8c723c */ /* 0x044ff0000000188c */
[C---:B------:R-:W-:Y:S01]  /*d370*/  HMMA.16816.F32 R144, R12.reuse, R26, R144 ;  /* 0x0000001a0c90723c */ /* 0x040fe20000001890 */
[----:B------:R-:W2:Y:S03]  /*d380*/  LDSM.16.MT88.4 R24, [R199+0x3100] ;  /* 0x00310000c718783b */ /* 0x000ea60000004200 */
[----:B----4-:R-:W-:Y:S04]  /*d390*/  FADD.FTZ R2, R169, R2 ;  /* 0x00000002a9027221 */ /* 0x010fe80000010000 */
[C---:B-1----:R-:W-:Y:S01]  /*d3a0*/  HMMA.16816.F32 R148, R12.reuse, R16, R148 ;  /* 0x000000100c94723c */ /* 0x042fe20000001894 */
[----:B-----5:R-:W-:Y:S07]  /*d3b0*/  LDSM.16.MT88.4 R28, [R199+0x7100] ;  /* 0x00710000c71c783b */ /* 0x020fee0000004200 */
[C---:B------:R-:W-:Y:S01]  /*d3c0*/  HMMA.16816.F32 R152, R12.reuse, R18, R152 ;  /* 0x000000120c98723c */ /* 0x040fe20000001898 */
[----:B------:R-:W1:Y:S07]  /*d3d0*/  LDSM.16.MT88.4 R16, [R197+0x5100] ;  /* 0x00510000c510783b */ /* 0x000e6e0000004200 */
        /* <DEDUP_REMOVED lines=8> */
[----:B------:R-:W5:Y:S07]  /*d460*/  LDSM.16.MT88.4 R164, [R199+0x5100] ;  /* 0x00510000c7a4783b */ /* 0x000f6e0000004200 */
[C---:B--2---:R-:W-:Y:S08]  /*d470*/  HMMA.16816.F32 R60, R12.reuse, R24, R60 ;  /* 0x000000180c3c723c */ /* 0x044ff0000000183c */
[C---:B------:R-:W-:Y:S01]  /*d480*/  HMMA.16816.F32 R64, R12.reuse, R26, R64 ;  /* 0x0000001a0c40723c */ /* 0x040fe20000001840 */
[----:B------:R-:W-:Y:S07]  /*d490*/  LDSM.16.MT88.4 R24, [R200+0x7100] ;  /* 0x00710000c818783b */ /* 0x000fee0000004200 */
[C---:B-1----:R-:W-:Y:S08]  /*d4a0*/  HMMA.16816.F32 R68, R12.reuse, R16, R68 ;  /* 0x000000100c44723c */ /* 0x042ff00000001844 */
[C---:B------:R-:W-:Y:S01]  /*d4b0*/  HMMA.16816.F32 R72, R12.reuse, R18, R72 ;  /* 0x000000120c48723c */ /* 0x040fe20000001848 */
[----:B------:R-:W1:Y:S07]  /*d4c0*/  LDSM.16.MT88.4 R16, [R197+0x7100] ;  /* 0x00710000c510783b */ /* 0x000e6e0000004200 */
[C---:B----4-:R-:W-:Y:S08]  /*d4d0*/  HMMA.16816.F32 R76, R12.reuse, R20, R76 ;  /* 0x000000140c4c723c */ /* 0x050ff0000000184c */
[C---:B------:R-:W-:Y:S01]  /*d4e0*/  HMMA.16816.F32 R80, R12.reuse, R22, R80 ;  /* 0x000000160c50723c */ /* 0x040fe20000001850 */
[----:B------:R-:W2:Y:S07]  /*d4f0*/  LDSM.16.MT88.4 R20, [R198+0x7100] ;  /* 0x00710000c614783b */ /* 0x000eae0000004200 */
[C---:B---3--:R-:W-:Y:S08]  /*d500*/  HMMA.16816.F32 R84, R12.reuse, R160, R84 ;  /* 0x000000a00c54723c */ /* 0x048ff00000001854 */
[C---:B------:R-:W-:Y:S08]  /*d510*/  HMMA.16816.F32 R88, R12.reuse, R162, R88 ;  /* 0x000000a20c58723c */ /* 0x040ff00000001858 */
        /* <DEDUP_REMOVED lines=12> */
[C---:B------:R-:W-:Y:S08]  /*d5e0*/  HMMA.16816.F32 R124, R12.reuse, R28, R124 ;  /* 0x0000001c0c7c723c */ /* 0x040ff0000000187c */
[----:B------:R-:W-:Y:S07]  /*d5f0*/  HMMA.16816.F32 R128, R12, R30, R128 ;  /* 0x0000001e0c80723c */ /* 0x000fee0000001880 */
[----:B------:R-:W-:Y:S02]  /*d600*/  F2FP.PACK_AB R12, R168, R169 ;  /* 0x000000a9a80c723e */ /* 0x000fe400000000ff */
[----:B------:R-:W-:Y:S03]  /*d610*/  F2FP.PACK_AB R13, R158, R159 ;  /* 0x0000009f9e0d723e */ /* 0x000fe600000000ff */
[----:B------:R-:W-:Y:S02]  /*d620*/  F2FP.PACK_AB R14, R33, R32 ;  /* 0x00000020210e723e */ /* 0x000fe400000000ff */
[----:B------:R-:W-:Y:S07]  /*d630*/  F2FP.PACK_AB R15, R157, R34 ;  /* 0x000000229d0f723e */ /* 0x000fee00000000ff */
[C---:B---3--:R-:W-:Y:S01]  /*d640*/  HMMA.16816.F32 R160, R12.reuse, R164, R4 ;  /* 0x000000a40ca0723c */ /* 0x048fe20000001804 */
[----:B------:R-:W3:Y:S07]  /*d650*/  LDSM.16.MT88.4 R4, [R197+0x3900] ;  /* 0x00390000c504783b */ /* 0x000eee0000004200 */
        /* <DEDUP_REMOVED lines=11> */
[C---:B---3--:R-:W-:Y:S08]  /*d710*/  HMMA.16816.F32 R36, R12.reuse, R4, R36 ;  /* 0x000000040c24723c */ /* 0x048ff00000001824 */
[C---:B------:R-:W-:Y:S01]  /*d720*/  HMMA.16816.F32 R40, R12.reuse, R6, R40 ;  /* 0x000000060c28723c */ /* 0x040fe20000001828 */
[----:B------:R-:W3:Y:S07]  /*d730*/  LDSM.16.MT88.4 R4, [R198+0x5900] ;  /* 0x00590000c604783b */ /* 0x000eee0000004200 */
        /* <DEDUP_REMOVED lines=19> */
[C---:B------:R-:W-:Y:S08]  /*d870*/  HMMA.16816.F32 R96, R12.reuse, R18, R96 ;  /* 0x000000120c60723c */ /* 0x040ff00000001860 */
[C---:B--2---:R-:W-:Y:S08]  /*d880*/  HMMA.16816.F32 R100, R12.reuse, R20, R100 ;  /* 0x000000140c64723c */ /* 0x044ff00000001864 */
[C---:B------:R-:W-:Y:S08]  /*d890*/  HMMA.16816.F32 R104, R12.reuse, R22, R104 ;  /* 0x000000160c68723c */ /* 0x040ff00000001868 */
[C---:B----4-:R-:W-:Y:S08]  /*d8a0*/  HMMA.16816.F32 R108, R12.reuse, R24, R108 ;  /* 0x000000180c6c723c */ /* 0x050ff0000000186c */
[C---:B------:R-:W-:Y:S08]  /*d8b0*/  HMMA.16816.F32 R112, R12.reuse, R26, R112 ;  /* 0x0000001a0c70723c */ /* 0x040ff00000001870 */
[C---:B---3--:R-:W-:Y:S07]  /*d8c0*/  HMMA.16816.F32 R116, R12.reuse, R4, R116 ;  /* 0x000000040c74723c */ /* 0x048fee0000001874 */
[----:B------:R-:W-:Y:S01]  /*d8d0*/  FADD.FTZ R4, R159, R0 ;  /* 0x000000009f047221 */ /* 0x000fe20000010000 */
[C---:B------:R-:W-:Y:S04]  /*d8e0*/  HMMA.16816.F32 R120, R12.reuse, R6, R120 ;  /* 0x000000060c78723c */ /* 0x040fe80000001878 */
[----:B------:R-:W-:Y:S02]  /*d8f0*/  FADD.FTZ R0, R168, R2 ;  /* 0x00000002a8007221 */ /* 0x000fe40000010000 */
[----:B------:R-:W-:Y:S01]  /*d900*/  FADD.FTZ R4, R158, R4 ;  /* 0x000000049e047221 */ /* 0x000fe20000010000 */
[----:B------:R-:W-:Y:S01]  /*d910*/  MOV R158, R3 ;  /* 0x00000003009e7202 */ /* 0x000fe20000000f00 */
[C---:B-----5:R-:W-:Y:S04]  /*d920*/  HMMA.16816.F32 R124, R12.reuse, R8, R124 ;  /* 0x000000080c7c723c */ /* 0x060fe8000000187c */
[----:B------:R-:W-:Y:S02]  /*d930*/  FADD.FTZ R2, R32, R0 ;  /* 0x0000000020027221 */ /* 0x000fe40000010000 */
[----:B------:R-:W-:Y:S02]  /*d940*/  FADD.FTZ R0, R34, R4 ;  /* 0x0000000422007221 */ /* 0x000fe40000010000 */
[----:B------:R-:W-:Y:S04]  /*d950*/  HMMA.16816.F32 R128, R12, R10, R128 ;  /* 0x0000000a0c80723c */ /* 0x000fe80000001880 */
[----:B------:R-:W-:Y:S02]  /*d960*/  FADD.FTZ R244, R33, R2 ;  /* 0x0000000221f47221 */ /* 0x000fe40000010000 */
[----:B------:R-:W-:Y:S01]  /*d970*/  FADD.FTZ R245, R157, R0 ;  /* 0x000000009df57221 */ /* 0x000fe20000010000 */
[----:B------:R-:W-:Y:S01]  /*d980*/  MOV R157, R156 ;  /* 0x0000009c009d7202 */ /* 0x000fe20000000f00 */
[----:B------:R-:W-:-:S05]  /*d990*/  @P0 BRA `(.L_x_4202) ;  /* 0xffffcd4000000947 */ /* 0x000fca000383ffff */
.L_x_4201:
[----:B------:R-:W-:-:S13]  /*d9a0*/  ISETP.GE.AND P0, PT, R223, R233, PT ;  /* 0x000000e9df00720c */ /* 0x000fda0003f06270 */
[----:B------:R-:W-:Y:S05]  /*d9b0*/  @!P0 BRA `(.L_x_4203) ;  /* 0x00003f5000008947 */ /* 0x000fea0003800000 */
[----:B------:R-:W2:Y:S01]  /*d9c0*/  LDL.64 R6, [R1+0x30] ;  /* 0x0000300001067983 */ /* 0x000ea20000100a00 */
[----:B------:R-:W-:-:S03]  /*d9d0*/  ULDC.64 UR4, c[0x0][0x208] ;  /* 0x0000820000047ab9 */ /* 0x000fc60000000a00 */
[----:B------:R-:W2:Y:S04]  /*d9e0*/  LDL.64 R4, [R1+0x18] ;  /* 0x0000180001047983 */ /* 0x000ea80000100a00 */
[----:B------:R-:W3:Y:S04]  /*d9f0*/  LDL.64 R10, [R1+0x28] ;  /* 0x00002800010a7983 */ /* 0x000ee80000100a00 */
[----:B------:R-:W4:Y:S01]  /*da00*/  LDL.64 R8, [R1+0x20] ;  /* 0x0000200001087983 */ /* 0x000f220000100a00 */
[----:B------:R-:W-:Y:S01]  /*da10*/  MOV R158, R3 ;  /* 0x00000003009e7202 */ /* 0x000fe20000000f00 */
[----:B------:R-:W-:Y:S01]  /*da20*/  IMAD.MOV.U32 R157, RZ, RZ, R156 ;  /* 0x000000ffff9d7224 */ /* 0x000fe200078e009c */
[----:B------:R-:W-:-:S02]  /*da30*/  USHF.L.U64.HI UR5, UR4, 0x5, UR5 ;  /* 0x0000000504057899 */ /* 0x000fc40008010205 */
[----:B------:R-:W-:Y:S01]  /*da40*/  USHF.L.U32 UR4, UR4, 0x5, URZ ;  /* 0x0000000504047899 */ /* 0x000fe2000800063f */
[----:B--2---:R-:W-:-:S05]  /*da50*/  MOV R4, R6 ;  /* 0x0000000600047202 */ /* 0x004fca0000000f00 */
[----:B------:R1:W-:Y:S01]  /*da60*/  STL.64 [R1+0x18], R4 ;  /* 0x0000180401007387 */ /* 0x0003e20000100a00 */
[C---:B------:R-:W-:Y:S02]  /*da70*/  IADD3 R230, P6, R6.reuse, 0x40, RZ ;  /* 0x0000004006e67810 */ /* 0x040fe40007fde0ff */
[C---:B------:R-:W-:Y:S02]  /*da80*/  IADD3 R226, P0, R6.reuse, 0xc0, RZ ;  /* 0x000000c006e27810 */ /* 0x040fe40007f1e0ff */
[----:B------:R-:W-:Y:S01]  /*da90*/  IADD3 R228, P5, R6, 0x80, RZ ;  /* 0x0000008006e47810 */ /* 0x000fe20007fbe0ff */
[--C-:B------:R-:W-:Y:S01]  /*daa0*/  IMAD.X R231, RZ, RZ, R5.reuse, P6 ;  /* 0x000000ffffe77224 */ /* 0x100fe200030e0605 */
[C---:B---3--:R-:W-:Y:S01]  /*dab0*/  IADD3 R248, P6, R10.reuse, 0x40, RZ ;  /* 0x000000400af87810 */ /* 0x048fe20007fde0ff */
[--C-:B------:R-:W-:Y:S01]  /*dac0*/  IMAD.X R227, RZ, RZ, R5.reuse, P0 ;  /* 0x000000ffffe37224 */ /* 0x100fe200000e0605 */
[C---:B------:R-:W-:Y:S01]  /*dad0*/  IADD3 R241, P0, R10.reuse, 0xc0, RZ ;  /* 0x000000c00af17810 */ /* 0x040fe20007f1e0ff */
[----:B------:R-:W-:Y:S01]  /*dae0*/  IMAD.X R229, RZ, RZ, R5, P5 ;  /* 0x000000ffffe57224 */ /* 0x000fe200028e0605 */
[----:B------:R-:W-:Y:S01]  /*daf0*/  IADD3 R243, P5, R10, 0x80, RZ ;  /* 0x000000800af37810 */ /* 0x000fe20007fbe0ff */
[----:B----4-:R-:W-:-:S02]  /*db00*/  IMAD.X R247, RZ, RZ, R9, P6 ;  /* 0x000000fffff77224 */ /* 0x010fc400030e0609 */
[----:B------:R-:W-:Y:S01]  /*db10*/  IMAD.X R240, RZ, RZ, R9, P0 ;  /* 0x000000fffff07224 */ /* 0x000fe200000e0609 */
[----:B------:R-:W-:Y:S02]  /*db20*/  IADD3.X R242, RZ, R9, RZ, P5, !PT ;  /* 0x00000009fff27210 */ /* 0x000fe40002ffe4ff */
.L_x_4212:
[----:B------:R-:W2:Y:S01]  /*db30*/  LDL.64 R24, [R1+0x18] ;  /* 0x0000180001187983 */ /* 0x000ea20000100a00 */
[----:B------:R-:W-:Y:S04]  /*db40*/  DEPBAR.LE SB0, 0x0 ;  /* 0x000080000000791a */ /* 0x000fe80000000000 */
[----:B------:R-:W3:Y:S01]  /*db50*/  LDL.64 R16, [R1+0x30] ;  /* 0x0000300001107983 */ /* 0x000ee20000100a00 */
[----:B------:R-:W-:Y:S01]  /*db60*/  IMAD.MOV.U32 R2, RZ, RZ, 0x6 ;  /* 0x00000006ff027424 */ /* 0x000fe200078e00ff */
[----:B-1----:R-:W-:Y:S01]  /*db70*/  SHF.R.S32.HI R4, RZ, 0x1f, R223 ;  /* 0x0000001fff047819 */ /* 0x002fe200000114df */
[----:B------:R-:W-:Y:S02]  /*db80*/  IMAD.MOV.U32 R0, RZ, RZ, c[0x0][0x208] ;  /* 0x00008200ff007624 */ /* 0x000fe400078e00ff */
[----:B------:R-:W-:Y:S01]  /*db90*/  BAR.SYNC.DEFER_BLOCKING 0x0 ;  /* 0x0000000000007b1d */ /* 0x000fe20000010000 */
[----:B------:R-:W-:Y:S02]  /*dba0*/  IMAD.MOV.U32 R18, RZ, RZ, c[0x0][0x208] ;  /* 0x00008200ff127624 */ /* 0x000fe400078e00ff */
[----:B------:R-:W-:Y:S01]  /*dbb0*/  SHF.L.U64.HI R0, R0, R2, c[0x0][0x20c] ;  /* 0x0000830000007619 */ /* 0x000fe20000010202 */
[----:B------:R-:W-:Y:S02]  /*dbc0*/  IMAD.MOV.U32 R238, RZ, RZ, c[0x0][0x1e0] ;  /* 0x00007800ffee7624 */ /* 0x000fe400078e00ff */
[----:B------:R-:W-:Y:S02]  /*dbd0*/  IMAD.SHL.U32 R18, R18, 0x40, RZ ;  /* 0x0000004012127824 */ /* 0x000fe400078e00ff */
[----:B------:R-:W-:Y:S02]  /*dbe0*/  IMAD R0, R0, R223, RZ ;  /* 0x000000df00007224 */ /* 0x000fe400078e02ff */
[CC--:B------:R-:W-:Y:S04]  /*dbf0*/  IMAD.WIDE.U32 R12, R223.reuse, R18.reuse, UR4 ;  /* 0x00000004df0c7e25 */ /* 0x0c0fe8000f8e0012 */
[-C--:B------:R-:W-:Y:S02]  /*dc00*/  IMAD R0, R4, R18.reuse, R0 ;  /* 0x0000001204007224 */ /* 0x080fe400078e0200 */
[CC--:B------:R-:W-:Y:S04]  /*dc10*/  IMAD.WIDE.U32 R4, R223.reuse, R18.reuse, R230 ;  /* 0x00000012df047225 */ /* 0x0c0fe800078e00e6 */
[C---:B------:R-:W-:Y:S01]  /*dc20*/  IMAD.WIDE.U32 R6, R223.reuse, R18, R228 ;  /* 0x00000012df067225 */ /* 0x040fe200078e00e4 */
[----:B------:R-:W-:Y:S03]  /*dc30*/  LDSM.16.M88.4 R32, [R203+0x10100] ;  /* 0x01010000cb20783b */ /* 0x000fe60000000200 */
[----:B------:R-:W-:Y:S01]  /*dc40*/  IMAD.IADD R7, R0, 0x1, R7 ;  /* 0x0000000100077824 */ /* 0x000fe200078e0207 */
[----:B------:R-:W-:Y:S01]  /*dc50*/  LEA R22, P6, R6, c[0x0][0x1f8], 0x1 ;  /* 0x00007e0006167a11 */ /* 0x000fe200078c08ff */
[----:B------:R-:W-:Y:S01]  /*dc60*/  IMAD.SHL.U32 R238, R238, 0x20, RZ ;  /* 0x00000020eeee7824 */ /* 0x000fe200078e00ff */
[----:B------:R-:W1:Y:S02]  /*dc70*/  LDSM.16.M88.4 R8, [R196+0x8100] ;  /* 0x00810000c408783b */ /* 0x000e640000000200 */
[----:B------:R-:W-:Y:S01]  /*dc80*/  LEA.HI.X R23, R6, c[0x0][0x1fc], R7, 0x1, P6 ;  /* 0x00007f0006177a11 */ /* 0x000fe200030f0c07 */
[----:B------:R-:W-:Y:S02]  /*dc90*/  IMAD.MOV.U32 R232, RZ, RZ, 0x5 ;  /* 0x00000005ffe87424 */ /* 0x000fe400078e00ff */
[----:B------:R-:W-:Y:S01]  /*dca0*/  IMAD.MOV.U32 R224, RZ, RZ, c[0x0][0x1e0] ;  /* 0x00007800ffe07624 */ /* 0x000fe200078e00ff */
[----:B------:R-:W-:Y:S04]  /*dcb0*/  LDSM.16.M88.4 R168, [R196+0x9900] ;  /* 0x00990000c4a8783b */ /* 0x000fe80000000200 */
[----:B------:R-:W-:Y:S01]  /*dcc0*/  SHF.L.U64.HI R224, R224, R232, c[0x0][0x1e4] ;  /* 0x00007900e0e07619 */ /* 0x000fe200000102e8 */
[----:B------:R-:W-:Y:S05]  /*dcd0*/  LDSM.16.M88.4 R172, [R204+0x10100] ;  /* 0x01010000ccac783b */ /* 0x000fea0000000200 */
[----:B------:R-:W-:Y:S05]  /*dce0*/  LDSM.16.M88.4 R176, [R207] ;  /* 0x00000000cfb0783b */ /* 0x000fea0000000200 */
[----:B------:R-:W-:Y:S05]  /*dcf0*/  LDSM.16.M88.4 R180, [R222] ;  /* 0x00000000deb4783b */ /* 0x000fea0000000200 */
[----:B------:R-:W-:Y:S05]  /*dd00*/  LDSM.16.M88.4 R184, [R221] ;  /* 0x00000000ddb8783b */ /* 0x000fea0000000200 */
[----:B------:R-:W-:Y:S05]  /*dd10*/  LDSM.16.M88.4 R188, [R220] ;  /* 0x00000000dcbc783b */ /* 0x000fea0000000200 */
[----:B------:R-:W4:Y:S05]  /*dd20*/  LDL R159, [R1+0x3c] ;  /* 0x00003c00019f7983 */ /* 0x000f2a0000100800 */
[----:B------:R-:W5:Y:S05]  /*dd30*/  LDL.64 R234, [R1+0x20] ;  /* 0x0000200001ea7983 */ /* 0x000f6a0000100a00 */
[----:B------:R-:W5:Y:S01]  /*dd40*/  LDL.64 R236, [R1+0x28] ;  /* 0x0000280001ec7983 */ /* 0x000f620000100a00 */
[-C--:B--2---:R-:W-:Y:S04]  /*dd50*/  IMAD.WIDE.U32 R2, R223, R18.reuse, R24 ;  /* 0x00000012df027225 */ /* 0x084fe800078e0018 */
[----:B------:R-:W-:Y:S01]  /*dd60*/  IMAD.IADD R3, R3, 0x1, R0 ;  /* 0x0000000103037824 */ /* 0x000fe200078e0200 */
[C---:B------:R-:W-:Y:S04]  /*dd70*/  LEA R20, P0, R2.reuse, c[0x0][0x1f8], 0x1 ;  /* 0x00007e0002147a11 */ /* 0x040fe800078008ff */
[----:B------:R-:W-:Y:S01]  /*dd80*/  LEA.HI.X R21, R2, c[0x0][0x1fc], R3, 0x1, P0 ;  /* 0x00007f0002157a11 */ /* 0x000fe200000f0c03 */
[----:B------:R-:W-:Y:S01]  /*dd90*/  IMAD.IADD R2, R0, 0x1, R5 ;  /* 0x0000000100027824 */ /* 0x000fe200078e0205 */
[C---:B------:R-:W-:Y:S04]  /*dda0*/  LEA R14, P0, R4.reuse, c[0x0][0x1f8], 0x1 ;  /* 0x00007e00040e7a11 */ /* 0x040fe800078008ff */
[----:B------:R-:W-:Y:S01]  /*ddb0*/  LEA.HI.X R15, R4, c[0x0][0x1fc], R2, 0x1, P0 ;  /* 0x00007f00040f7a11 */ /* 0x000fe200000f0c02 */
[----:B------:R-:W-:Y:S01]  /*ddc0*/  IMAD.WIDE.U32 R4, R223, R18, R226 ;  /* 0x00000012df047225 */ /* 0x000fe200078e00e2 */
[-C--:B---3--:R-:W-:Y:S02]  /*ddd0*/  IADD3 R3, P0, R16, R12.reuse, RZ ;  /* 0x0000000c10037210 */ /* 0x088fe40007f1e0ff */
[----:B------:R-:W2:Y:S01]  /*dde0*/  LDSM.16.M88.4 R16, [R196+0x8900] ;  /* 0x00890000c410783b */ /* 0x000ea20000000200 */
[----:B------:R-:W-:Y:S01]  /*ddf0*/  IMAD.IADD R2, R0, 0x1, R13 ;  /* 0x0000000100027824 */ /* 0x000fe200078e020d */
[----:B------:R-:W-:Y:S01]  /*de00*/  LEA R28, P5, R4, c[0x0][0x1f8], 0x1 ;  /* 0x00007e00041c7a11 */ /* 0x000fe200078a08ff */
[----:B------:R-:W-:Y:S02]  /*de10*/  IMAD.IADD R0, R0, 0x1, R5 ;  /* 0x0000000100007824 */ /* 0x000fe400078e0205 */
[----:B------:R-:W-:Y:S01]  /*de20*/  IMAD.X R5, R2, 0x1, R25, P0 ;  /* 0x0000000102057824 */ /* 0x000fe200000e0619 */
[C---:B------:R-:W-:Y:S01]  /*de30*/  LEA R192, P0, R3.reuse, c[0x0][0x1f8], 0x1 ;  /* 0x00007e0003c07a11 */ /* 0x040fe200078008ff */
[----:B------:R-:W3:Y:S01]  /*de40*/  LDSM.16.M88.4 R24, [R196+0x9100] ;  /* 0x00910000c418783b */ /* 0x000ee20000000200 */
[----:B------:R-:W-:Y:S02]  /*de50*/  LEA.HI.X R29, R4, c[0x0][0x1fc], R0, 0x1, P5 ;  /* 0x00007f00041d7a11 */ /* 0x000fe400028f0c00 */
[----:B------:R-:W-:Y:S02]  /*de60*/  LEA.HI.X R193, R3, c[0x0][0x1fc], R5, 0x1, P0 ;  /* 0x00007f0003c17a11 */ /* 0x000fe400000f0c05 */
[----:B------:R-:W-:Y:S01]  /*de70*/  @!PT LDS RZ, [RZ] ;  /* 0x00000000fffff984 */ /* 0x000fe20000000800 */
[----:B------:R-:W-:Y:S01]  /*de80*/  @!PT LDS RZ, [RZ] ;  /* 0x00000000fffff984 */ /* 0x000fe20000000800 */
[----:B------:R-:W-:Y:S01]  /*de90*/  @!PT LDS RZ, [RZ] ;  /* 0x00000000fffff984 */ /* 0x000fe20000000800 */
[----:B------:R3:W-:Y:S01]  /*dea0*/  LDGSTS.E.BYPASS.LTC128B.128 [R225+0x100], [R20.64], !P4 ;  /* 0x0010000014e17fae */ /* 0x0007e2000e101d4c */
[-C--:B------:R-:W-:Y:S02]  /*deb0*/  IADD3 R0, P6, R230, R12.reuse, RZ ;  /* 0x0000000ce6007210 */ /* 0x080fe40007fde0ff */
[-C--:B------:R-:W-:Y:S02]  /*dec0*/  IADD3 R3, P5, R228, R12.reuse, RZ ;  /* 0x0000000ce4037210 */ /* 0x080fe40007fbe0ff */
[----:B------:R-:W-:Y:S01]  /*ded0*/  IADD3 R12, P0, R226, R12, RZ ;  /* 0x0000000ce20c7210 */ /* 0x000fe20007f1e0ff */
[----:B------:R2:W-:Y:S01]  /*dee0*/  LDGSTS.E.BYPASS.LTC128B.128 [R225+0x2100], [R14.64], !P3 ;  /* 0x021000000ee17fae */ /* 0x0005e2000d901d4c */
[----:B------:R-:W-:Y:S01]  /*def0*/  IMAD.X R5, R2, 0x1, R231, P6 ;  /* 0x0000000102057824 */ /* 0x000fe200030e06e7 */
[----:B------:R-:W-:Y:S01]  /*df00*/  LEA R30, P6, R0, c[0x0][0x1f8], 0x1 ;  /* 0x00007e00001e7a11 */ /* 0x000fe200078c08ff */
[C---:B------:R-:W-:Y:S01]  /*df10*/  IMAD.X R6, R2.reuse, 0x1, R229, P5 ;  /* 0x0000000102067824 */ /* 0x040fe200028e06e5 */
[C---:B------:R-:W-:Y:S01]  /*df20*/  LEA R194, P5, R3.reuse, c[0x0][0x1f8], 0x1 ;  /* 0x00007e0003c27a11 */ /* 0x040fe200078a08ff */
[----:B------:R-:W-:Y:S01]  /*df30*/  IMAD.X R4, R2, 0x1, R227, P0 ;  /* 0x0000000102047824 */ /* 0x000fe200000e06e3 */
        /* <DEDUP_REMOVED lines=8> */
[----:B------:R-:W-:Y:S01]  /*dfc0*/  ISETP.GT.AND P6, PT, R223, R233, PT ;  /* 0x000000e9df00720c */ /* 0x000fe20003fc4270 */
[----:B------:R1:W-:Y:S01]  /*dfd0*/  LDGSTS.E.BYPASS.LTC128B.128 [R225+0x1100], [R192.64], !P4 ;  /* 0x01100000c0e17fae */ /* 0x0003e2000e101d4c */
[----:B------:R-:W-:Y:S03]  /*dfe0*/  PLOP3.LUT P0, PT, PT, PT, UP2, 0x80, 0x0 ;  /* 0x000000000000781c */ /* 0x000fe60003f0f028 */
[C---:B------:R-:W-:Y:S01]  /*dff0*/  HMMA.16816.F32 R8, R32.reuse, R10, RZ ;  /* 0x0000000a2008723c */ /* 0x040fe200000018ff */
[----:B------:R1:W-:Y:S05]  /*e000*/  LDGSTS.E.BYPASS.LTC128B.128 [R225+0x3100], [R30.64], !P3 ;  /* 0x031000001ee17fae */ /* 0x0003ea000d901d4c */
[----:B------:R1:W-:Y:S02]  /*e010*/  LDGSTS.E.BYPASS.LTC128B.128 [R225+0x5100], [R194.64], !P2 ;  /* 0x05100000c2e17fae */ /* 0x0003e4000d101d4c */
[C---:B--2---:R-:W-:Y:S03]  /*e020*/  HMMA.16816.F32 R12, R32.reuse, R16, RZ ;  /* 0x00000010200c723c */ /* 0x044fe600000018ff */
[----:B------:R2:W-:Y:S01]  /*e030*/  LDGSTS.E.BYPASS.LTC128B.128 [R225+0x7100], [R2.64], !P1 ;  /* 0x0710000002e17fae */ /* 0x0005e2000c901d4c */
[----:B----4-:R-:W-:Y:S04]  /*e040*/  @P5 IMAD.HI.U32 R156, R159, c[0x0][0x2c8], RZ ;  /* 0x0000b2009f9c5a27 */ /* 0x010fe800078e00ff */
[C---:B------:R-:W-:Y:S01]  /*e050*/  HMMA.16816.F32 R16, R32.reuse, R18, RZ ;  /* 0x000000122010723c */ /* 0x040fe200000018ff */
[----:B------:R-:W0:Y:S03]  /*e060*/  LDGDEPBAR ;  /* 0x00000000000079af */ /* 0x000e260000000000 */
[----:B------:R-:W-:Y:S04]  /*e070*/  @P0 SHF.R.U32.HI R159, RZ, c[0x0][0x2cc], R156 ;  /* 0x0000b300ff9f0a19 */ /* 0x000fe8000001169c */
[C---:B---3--:R-:W-:Y:S08]  /*e080*/  HMMA.16816.F32 R20, R32.reuse, R24, RZ ;  /* 0x000000182014723c */ /* 0x048ff000000018ff */
[C---:B------:R-:W-:Y:S08]  /*e090*/  HMMA.16816.F32 R24, R32.reuse, R26, RZ ;  /* 0x0000001a2018723c */ /* 0x040ff000000018ff */
[C---:B-1----:R-:W-:Y:S08]  /*e0a0*/  HMMA.16816.F32 R28, R32.reuse, R168, RZ ;  /* 0x000000a8201c723c */ /* 0x042ff000000018ff */
[----:B------:R-:W-:Y:S01]  /*e0b0*/  HMMA.16816.F32 R32, R32, R170, RZ ;  /* 0x000000aa2020723c */ /* 0x000fe200000018ff */
[----:B------:R-:W-:Y:S07]  /*e0c0*/  LDSM.16.M88.4 R168, [R206+0x10100] ;  /* 0x01010000cea8783b */ /* 0x000fee0000000200 */
[C---:B------:R-:W-:Y:S08]  /*e0d0*/  HMMA.16816.F32 R4, R172.reuse, R176, R4 ;  /* 0x000000b0ac04723c */ /* 0x040ff00000001804 */
        /* <DEDUP_REMOVED lines=9> */
[----:B------:R-:W-:Y:S01]  /*e170*/  HMMA.16816.F32 R32, R172, R190, R32 ;  /* 0x000000beac20723c */ /* 0x000fe20000001820 */
[----:B------:R-:W2:Y:S05]  /*e180*/  LDSM.16.M88.4 R172, [R202+0x9900] ;  /* 0x00990000caac783b */ /* 0x000eaa0000000200 */
[----:B------:R-:W-:Y:S02]  /*e190*/  LDSM.16.M88.4 R188, [R201+0x1000] ;  /* 0x00100000c9bc783b */ /* 0x000fe40000000200 */
[C---:B-1----:R-:W-:Y:S08]  /*e1a0*/  HMMA.16816.F32 R4, R168.reuse, R176, R4 ;  /* 0x000000b0a804723c */ /* 0x042ff00000001804 */
[C---:B------:R-:W-:Y:S01]  /*e1b0*/  HMMA.16816.F32 R8, R168.reuse, R178, R8 ;  /* 0x000000b2a808723c */ /* 0x040fe20000001808 */
[----:B------:R-:W-:Y:S07]  /*e1c0*/  LDSM.16.M88.4 R176, [R205+0x10100] ;  /* 0x01010000cdb0783b */ /* 0x000fee0000000200 */
[C---:B---3--:R-:W-:Y:S08]  /*e1d0*/  HMMA.16816.F32 R12, R168.reuse, R180, R12 ;  /* 0x000000b4a80c723c */ /* 0x048ff0000000180c */
[C---:B------:R-:W-:Y:S01]  /*e1e0*/  HMMA.16816.F32 R16, R168.reuse, R182, R16 ;  /* 0x000000b6a810723c */ /* 0x040fe20000001810 */
[----:B------:R-:W1:Y:S07]  /*e1f0*/  LDSM.16.M88.4 R180, [R201] ;  /* 0x00000000c9b4783b */ /* 0x000e6e0000000200 */
[C---:B----4-:R-:W-:Y:S08]  /*e200*/  HMMA.16816.F32 R20, R168.reuse, R184, R20 ;  /* 0x000000b8a814723c */ /* 0x050ff00000001814 */
[C---:B------:R-:W-:Y:S01]  /*e210*/  HMMA.16816.F32 R24, R168.reuse, R186, R24 ;  /* 0x000000baa818723c */ /* 0x040fe20000001818 */
[----:B------:R-:W3:Y:S07]  /*e220*/  LDSM.16.M88.4 R184, [R201+0x800] ;  /* 0x00080000c9b8783b */ /* 0x000eee0000000200 */
[C---:B--2---:R-:W-:Y:S08]  /*e230*/  HMMA.16816.F32 R28, R168.reuse, R172, R28 ;  /* 0x000000aca81c723c */ /* 0x044ff0000000181c */
[----:B------:R-:W-:Y:S01]  /*e240*/  HMMA.16816.F32 R32, R168, R174, R32 ;  /* 0x000000aea820723c */ /* 0x000fe20000001820 */
[----:B------:R-:W2:Y:S05]  /*e250*/  LDSM.16.M88.4 R168, [R201+0x1800] ;  /* 0x00180000c9a8783b */ /* 0x000eaa0000000200 */
[----:B------:R-:W-:Y:S02]  /*e260*/  LDSM.16.M88.4 R172, [R203+0x14100] ;  /* 0x01410000cbac783b */ /* 0x000fe40000000200 */
[C---:B-1----:R-:W-:Y:S08]  /*e270*/  HMMA.16816.F32 R4, R176.reuse, R180, R4 ;  /* 0x000000b4b004723c */ /* 0x042ff00000001804 */
[C---:B------:R-:W-:Y:S01]  /*e280*/  HMMA.16816.F32 R8, R176.reuse, R182, R8 ;  /* 0x000000b6b008723c */ /* 0x040fe20000001808 */
[----:B------:R-:W1:Y:S07]  /*e290*/  LDSM.16.M88.4 R180, [R196+0xa100] ;  /* 0x00a10000c4b4783b */ /* 0x000e6e0000000200 */
[C---:B---3--:R-:W-:Y:S08]  /*e2a0*/  HMMA.16816.F32 R12, R176.reuse, R184, R12 ;  /* 0x000000b8b00c723c */ /* 0x048ff0000000180c */
[C---:B------:R-:W-:Y:S01]  /*e2b0*/  HMMA.16816.F32 R16, R176.reuse, R186, R16 ;  /* 0x000000bab010723c */ /* 0x040fe20000001810 */
[----:B------:R-:W3:Y:S07]  /*e2c0*/  LDSM.16.M88.4 R184, [R196+0xa900] ;  /* 0x00a90000c4b8783b */ /* 0x000eee0000000200 */
[C---:B------:R-:W-:Y:S08]  /*e2d0*/  HMMA.16816.F32 R20, R176.reuse, R188, R20 ;  /* 0x000000bcb014723c */ /* 0x040ff00000001814 */
[C---:B------:R-:W-:Y:S01]  /*e2e0*/  HMMA.16816.F32 R24, R176.reuse, R190, R24 ;  /* 0x000000beb018723c */ /* 0x040fe20000001818 */
[----:B------:R-:W4:Y:S07]  /*e2f0*/  LDSM.16.M88.4 R188, [R196+0xb100] ;  /* 0x00b10000c4bc783b */ /* 0x000f2e0000000200 */
[C---:B--2---:R-:W-:Y:S08]  /*e300*/  HMMA.16816.F32 R28, R176.reuse, R168, R28 ;  /* 0x000000a8b01c723c */ /* 0x044ff0000000181c */
[----:B------:R-:W-:Y:S01]  /*e310*/  HMMA.16816.F32 R32, R176, R170, R32 ;  /* 0x000000aab020723c */ /* 0x000fe20000001820 */
[----:B------:R-:W2:Y:S05]  /*e320*/  LDSM.16.M88.4 R168, [R196+0xb900] ;  /* 0x00b90000c4a8783b */ /* 0x000eaa0000000200 */
[----:B------:R-:W-:Y:S02]  /*e330*/  LDSM.16.M88.4 R176, [R204+0x14100] ;  /* 0x01410000ccb0783b */ /* 0x000fe40000000200 */
[C---:B-1----:R-:W-:Y:S08]  /*e340*/  HMMA.16816.F32 R4, R172.reuse, R180, R4 ;  /* 0x000000b4ac04723c */ /* 0x042ff00000001804 */
[C---:B------:R-:W-:Y:S01]  /*e350*/  HMMA.16816.F32 R8, R172.reuse, R182, R8 ;  /* 0x000000b6ac08723c */ /* 0x040fe20000001808 */
[----:B------:R-:W1:Y:S07]  /*e360*/  LDSM.16.M88.4 R180, [R219] ;  /* 0x00000000dbb4783b */ /* 0x000e6e0000000200 */
[C---:B---3--:R-:W-:Y:S08]  /*e370*/  HMMA.16816.F32 R12, R172.reuse, R184, R12 ;  /* 0x000000b8ac0c723c */ /* 0x048ff0000000180c */
[C---:B------:R-:W-:Y:S01]  /*e380*/  HMMA.16816.F32 R16, R172.reuse, R186, R16 ;  /* 0x000000baac10723c */ /* 0x040fe20000001810 */
[----:B------:R-:W3:Y:S07]  /*e390*/  LDSM.16.M88.4 R184, [R218] ;  /* 0x00000000dab8783b */ /* 0x000eee0000000200 */
[C---:B----4-:R-:W-:Y:S08]  /*e3a0*/  HMMA.16816.F32 R20, R172.reuse, R188, R20 ;  /* 0x000000bcac14723c */ /* 0x050ff00000001814 */
[C---:B------:R-:W-:Y:S01]  /*e3b0*/  HMMA.16816.F32 R24, R172.reuse, R190, R24 ;  /* 0x000000beac18723c */ /* 0x040fe20000001818 */
[----:B------:R-:W4:Y:S07]  /*e3c0*/  LDSM.16.M88.4 R188, [R217] ;  /* 0x00000000d9bc783b */ /* 0x000f2e0000000200 */
[C---:B--2---:R-:W-:Y:S08]  /*e3d0*/  HMMA.16816.F32 R28, R172.reuse, R168, R28 ;  /* 0x000000a8ac1c723c */ /* 0x044ff0000000181c */
[----:B------:R-:W-:Y:S01]  /*e3e0*/  HMMA.16816.F32 R32, R172, R170, R32 ;  /* 0x000000aaac20723c */ /* 0x000fe20000001820 */
[----:B------:R-:W2:Y:S05]  /*e3f0*/  LDSM.16.M88.4 R168, [R216] ;  /* 0x00000000d8a8783b */ /* 0x000eaa0000000200 */
[----:B------:R-:W-:Y:S02]  /*e400*/  LDSM.16.M88.4 R172, [R206+0x14100] ;  /* 0x01410000ceac783b */ /* 0x000fe40000000200 */
[C---:B-1----:R-:W-:Y:S08]  /*e410*/  HMMA.16816.F32 R4, R176.reuse, R180, R4 ;  /* 0x000000b4b004723c */ /* 0x042ff00000001804 */
        /* <DEDUP_REMOVED lines=123> */
[C---:B------:R-:W-:Y:S08]  /*ebd0*/  HMMA.16816.F32 R24, R172.reuse, R190, R24 ;  /* 0x000000beac18723c */ /* 0x040ff00000001818 */
[C---:B--2---:R-:W-:Y:S07]  /*ebe0*/  HMMA.16816.F32 R28, R172.reuse, R168, R28 ;  /* 0x000000a8ac1c723c */ /* 0x044fee000000181c */
[----:B------:R-:W-:Y:S01]  /*ebf0*/  @P6 IADD3 R168, R223, -0x1, RZ ;  /* 0xffffffffdfa86810 */ /* 0x000fe20007ffe0ff */
[----:B------:R-:W-:Y:S04]  /*ec00*/  HMMA.16816.F32 R32, R172, R170, R32 ;  /* 0x000000aaac20723c */ /* 0x000fe80000001820 */
[----:B------:R-:W-:Y:S04]  /*ec10*/  @P6 SHF.R.S32.HI R0, RZ, 0x1f, R168 ;  /* 0x0000001fff006819 */ /* 0x000fe800000114a8 */
[C---:B-1----:R-:W-:Y:S05]  /*ec20*/  HMMA.16816.F32 R4, R176.reuse, R180, R4 ;  /* 0x000000b4b004723c */ /* 0x042fea0000001804 */
[----:B------:R-:W-:Y:S03]  /*ec30*/  @P6 IMAD R0, R0, c[0x0][0x1e0], RZ ;  /* 0x0000780000006a24 */ /* 0x000fe600078e02ff */
[C---:B------:R-:W-:Y:S04]  /*ec40*/  HMMA.16816.F32 R8, R176.reuse, R182, R8 ;  /* 0x000000b6b008723c */ /* 0x040fe80000001808 */
[C---:B------:R-:W-:Y:S02]  /*ec50*/  @P6 IMAD R0, R168.reuse, c[0x0][0x1e4], R0 ;  /* 0x00007900a8006a24 */ /* 0x040fe400078e0200 */
[----:B------:R-:W-:Y:S02]  /*ec60*/  @P6 IMAD.WIDE.U32 R168, R168, c[0x0][0x1e0], RZ ;  /* 0x00007800a8a86a25 */ /* 0x000fe400078e00ff */
[C---:B---3--:R-:W-:Y:S04]  /*ec70*/  HMMA.16816.F32 R12, R176.reuse, R184, R12 ;  /* 0x000000b8b00c723c */ /* 0x048fe8000000180c */
[----:B------:R-:W-:Y:S02]  /*ec80*/  @P6 IMAD.IADD R0, R169, 0x1, R0 ;  /* 0x00000001a9006824 */ /* 0x000fe400078e0200 */
[C---:B------:R-:W-:Y:S02]  /*ec90*/  @P6 IMAD.SHL.U32 R2, R168.reuse, 0x40, RZ ;  /* 0x00000040a8026824 */ /* 0x040fe400078e00ff */
[C---:B------:R-:W-:Y:S04]  /*eca0*/  HMMA.16816.F32 R16, R176.reuse, R186, R16 ;  /* 0x000000bab010723c */ /* 0x040fe80000001810 */
[----:B------:R-:W-:Y:S02]  /*ecb0*/  @P6 SHF.L.U64.HI R0, R168, 0x6, R0 ;  /* 0x00000006a8006819 */ /* 0x000fe40000010200 */
[----:B------:R-:W1:Y:S01]  /*ecc0*/  LDSM.16.M88.4 R168, [R201+0x7000] ;  /* 0x00700000c9a8783b */ /* 0x000e620000000200 */
[C---:B-----5:R-:W-:Y:S02]  /*ecd0*/  @P6 IADD3 R3, P5, R2.reuse, R236, RZ ;  /* 0x000000ec02036210 */ /* 0x060fe40007fbe0ff */
[----:B------:R-:W-:Y:S03]  /*ece0*/  @P6 IADD3 R156, P0, R2, R248, RZ ;  /* 0x000000f8029c6210 */ /* 0x000fe60007f1e0ff */
[C---:B------:R-:W-:Y:S01]  /*ecf0*/  @P6 IMAD.X R172, R0.reuse, 0x1, R235, P5 ;  /* 0x0000000100ac6824 */ /* 0x040fe200028e06eb */
[C---:B------:R-:W-:Y:S01]  /*ed00*/  @P6 LEA R180, P5, R3.reuse, c[0x0][0x1c8], 0x1 ;  /* 0x0000720003b46a11 */ /* 0x040fe200078a08ff */
[----:B------:R-:W-:Y:S01]  /*ed10*/  @P6 IMAD.X R183, R0, 0x1, R247, P0 ;  /* 0x0000000100b76824 */ /* 0x000fe200000e06f7 */
[C---:B------:R-:W-:Y:S02]  /*ed20*/  @P6 LEA R182, P0, R156.reuse, c[0x0][0x1c8], 0x1 ;  /* 0x000072009cb66a11 */ /* 0x040fe400078008ff */
[----:B------:R-:W-:Y:S02]  /*ed30*/  @P6 LEA.HI.X R181, R3, c[0x0][0x1cc], R172, 0x1, P5 ;  /* 0x0000730003b56a11 */ /* 0x000fe400028f0cac */
[----:B------:R-:W2:Y:S01]  /*ed40*/  LDSM.16.M88.4 R172, [R201+0x7800] ;  /* 0x00780000c9ac783b */ /* 0x000ea20000000200 */
[----:B------:R-:W-:Y:S04]  /*ed50*/  DEPBAR.LE SB0, 0x0 ;  /* 0x000080000000791a */ /* 0x000fe80000000000 */
[----:B------:R-:W-:Y:S01]  /*ed60*/  BAR.SYNC.DEFER_BLOCKING 0x0 ;  /* 0x0000000000007b1d */ /* 0x000fe20000010000 */
[----:B------:R-:W-:Y:S02]  /*ed70*/  @P6 LEA.HI.X R183, R156, c[0x0][0x1cc], R183, 0x1, P0 ;  /* 0x000073009cb76a11 */ /* 0x000fe400000f0cb7 */
[C---:B------:R-:W-:Y:S02]  /*ed80*/  @P6 IADD3 R3, P5, R2.reuse, R243, RZ ;  /* 0x000000f302036210 */ /* 0x040fe40007fbe0ff */
[----:B------:R-:W-:Y:S01]  /*ed90*/  @P6 IADD3 R156, P0, R2, R241, RZ ;  /* 0x000000f1029c6210 */ /* 0x000fe20007f1e0ff */
[C---:B-1----:R-:W-:Y:S01]  /*eda0*/  HMMA.16816.F32 R20, R176.reuse, R168, R20 ;  /* 0x000000a8b014723c */ /* 0x042fe20000001814 */
[----:B------:R-:W-:Y:S01]  /*edb0*/  @!PT LDS RZ, [RZ] ;  /* 0x00000000fffff984 */ /* 0x000fe20000000800 */
[----:B------:R-:W-:Y:S01]  /*edc0*/  @!PT LDS RZ, [RZ] ;  /* 0x00000000fffff984 */ /* 0x000fe20000000800 */
[----:B------:R-:W-:Y:S01]  /*edd0*/  @!PT LDS RZ, [RZ] ;  /* 0x00000000fffff984 */ /* 0x000fe20000000800 */
[----:B------:R1:W-:Y:S05]  /*ede0*/  @P6 LDGSTS.E.BYPASS.LTC128B.128 [R225+0x8100], [R180.64], !P4 ;  /* 0x08100000b4e16fae */ /* 0x0003ea000e101d4c */
[----:B------:R3:W-:Y:S02]  /*edf0*/  @P6 LDGSTS.E.BYPASS.LTC128B.128 [R225+0xa100], [R182.64], !P3 ;  /* 0x0a100000b6e16fae */ /* 0x0007e4000d901d4c */
[C---:B------:R-:W-:Y:S08]  /*ee00*/  HMMA.16816.F32 R24, R176.reuse, R170, R24 ;  /* 0x000000aab018723c */ /* 0x040ff00000001818 */
[C---:B--2---:R-:W-:Y:S08]  /*ee10*/  HMMA.16816.F32 R28, R176.reuse, R172, R28 ;  /* 0x000000acb01c723c */ /* 0x044ff0000000181c */
[----:B------:R-:W-:Y:S04]  /*ee20*/  HMMA.16816.F32 R32, R176, R174, R32 ;  /* 0x000000aeb020723c */ /* 0x000fe80000001820 */
[C---:B-1----:R-:W-:Y:S01]  /*ee30*/  @P6 IMAD.X R180, R0.reuse, 0x1, R242, P5 ;  /* 0x0000000100b46824 */ /* 0x042fe200028e06f2 */
[C---:B------:R-:W-:Y:S04]  /*ee40*/  @P6 LEA R188, P5, R3.reuse, c[0x0][0x1c8], 0x1 ;  /* 0x0000720003bc6a11 */ /* 0x040fe800078a08ff */
[----:B------:R-:W-:Y:S03]  /*ee50*/  @P6 LEA.HI.X R189, R3, c[0x0][0x1cc], R180, 0x1, P5 ;  /* 0x0000730003bd6a11 */ /* 0x000fe600028f0cb4 */
[----:B------:R-:W-:Y:S01]  /*ee60*/  @P6 IMAD.X R3, R0, 0x1, R240, P0 ;  /* 0x0000000100036824 */ /* 0x000fe200000e06f0 */
[----:B------:R-:W-:Y:S02]  /*ee70*/  @P6 LEA R184, P5, R156, c[0x0][0x1c8], 0x1 ;  /* 0x000072009cb86a11 */ /* 0x000fe400078a08ff */
[----:B------:R-:W-:Y:S01]  /*ee80*/  @P6 IADD3 R2, P0, R238, R2, RZ ;  /* 0x00000002ee026210 */ /* 0x000fe20007f1e0ff */
[----:B------:R1:W-:Y:S01]  /*ee90*/  @P6 LDGSTS.E.BYPASS.LTC128B.128 [R225+0xc100], [R188.64], !P2 ;  /* 0x0c100000bce16fae */ /* 0x0003e2000d101d4c */
[----:B------:R-:W-:Y:S02]  /*eea0*/  @P6 LEA.HI.X R185, R156, c[0x0][0x1cc], R3, 0x1, P5 ;  /* 0x000073009cb96a11 */ /* 0x000fe400028f0c03 */
[----:B------:R-:W-:Y:S01]  /*eeb0*/  @P6 IADD3 R156, P5, R2, R236, RZ ;  /* 0x000000ec029c6210 */ /* 0x000fe20007fbe0ff */
[----:B------:R-:W-:Y:S01]  /*eec0*/  @P6 IMAD.X R0, R224, 0x1, R0, P0 ;  /* 0x00000001e0006824 */ /* 0x000fe200000e0600 */
[----:B------:R-:W-:Y:S01]  /*eed0*/  @P6 IADD3 R3, P0, R2, R248, RZ ;  /* 0x000000f802036210 */ /* 0x000fe20007f1e0ff */
[----:B------:R1:W-:Y:S02]  /*eee0*/  @P6 LDGSTS.E.BYPASS.LTC128B.128 [R225+0xe100], [R184.64], !P1 ;  /* 0x0e100000b8e16fae */ /* 0x0003e4000c901d4c */
[----:B------:R-:W-:Y:S01]  /*eef0*/  @P6 IMAD.X R168, R0, 0x1, R235, P5 ;  /* 0x0000000100a86824 */ /* 0x000fe200028e06eb */
[----:B------:R-:W-:Y:S01]  /*ef00*/  @P6 LEA R180, P5, R156, c[0x0][0x1c8], 0x1 ;  /* 0x000072009cb46a11 */ /* 0x000fe200078a08ff */
[----:B------:R-:W-:Y:S01]  /*ef10*/  @P6 IMAD.X R169, R0, 0x1, R247, P0 ;  /* 0x0000000100a96824 */ /* 0x000fe200000e06f7 */
[C---:B---3--:R-:W-:Y:S02]  /*ef20*/  @P6 LEA R182, P0, R3.reuse, c[0x0][0x1c8], 0x1 ;  /* 0x0000720003b66a11 */ /* 0x048fe400078008ff */
[----:B------:R-:W-:Y:S02]  /*ef30*/  @P6 LEA.HI.X R181, R156, c[0x0][0x1cc], R168, 0x1, P5 ;  /* 0x000073009cb56a11 */ /* 0x000fe400028f0ca8 */
[C---:B------:R-:W-:Y:S02]  /*ef40*/  @P6 IADD3 R156, P5, R2.reuse, R243, RZ ;  /* 0x000000f3029c6210 */ /* 0x040fe40007fbe0ff */
[----:B------:R-:W-:Y:S01]  /*ef50*/  @P6 LEA.HI.X R183, R3, c[0x0][0x1cc], R169, 0x1, P0 ;  /* 0x0000730003b76a11 */ /* 0x000fe200000f0ca9 */
[----:B------:R1:W-:Y:S01]  /*ef60*/  @P6 LDGSTS.E.BYPASS.LTC128B.128 [R225+0x9100], [R180.64], !P4 ;  /* 0x09100000b4e16fae */ /* 0x0003e2000e101d4c */
[----:B------:R-:W-:Y:S01]  /*ef70*/  @P6 IADD3 R2, P0, R2, R241, RZ ;  /* 0x000000f102026210 */ /* 0x000fe20007f1e0ff */
[----:B------:R-:W-:Y:S01]  /*ef80*/  @P6 IMAD.X R3, R0, 0x1, R242, P5 ;  /* 0x0000000100036824 */ /* 0x000fe200028e06f2 */
[----:B------:R-:W-:Y:S02]  /*ef90*/  @P6 LEA R170, P5, R156, c[0x0][0x1c8], 0x1 ;  /* 0x000072009caa6a11 */ /* 0x000fe400078a08ff */
[----:B------:R1:W-:Y:S01]  /*efa0*/  @P6 LDGSTS.E.BYPASS.LTC128B.128 [R225+0xb100], [R182.64], !P3 ;  /* 0x0b100000b6e16fae */ /* 0x0003e2000d901d4c */
[----:B------:R-:W-:Y:S01]  /*efb0*/  @P6 IMAD.X R0, R0, 0x1, R240, P0 ;  /* 0x0000000100006824 */ /* 0x000fe200000e06f0 */
[----:B------:R-:W-:Y:S01]  /*efc0*/  @P6 LEA.HI.X R171, R156, c[0x0][0x1cc], R3, 0x1, P5 ;  /* 0x000073009cab6a11 */ /* 0x000fe200028f0c03 */
[----:B------:R-:W-:Y:S01]  /*efd0*/  IMAD.SHL.U32 R156, R223, 0x40, RZ ;  /* 0x00000040df9c7824 */ /* 0x000fe200078e00ff */
[C---:B------:R-:W-:Y:S01]  /*efe0*/  @P6 LEA R168, P0, R2.reuse, c[0x0][0x1c8], 0x1 ;  /* 0x0000720002a86a11 */ /* 0x040fe200078008ff */
[----:B------:R-:W2:Y:S03]  /*eff0*/  SHFL.IDX PT, R3, R159, RZ, 0x1c1f ;  /* 0x001c1fff9f037589 */ /* 0x000ea600000e0000 */
[----:B------:R-:W-:Y:S02]  /*f000*/  @P6 LEA.HI.X R169, R2, c[0x0][0x1cc], R0, 0x1, P0 ;  /* 0x0000730002a96a11 */ /* 0x000fe400000f0c00 */
[----:B------:R1:W-:Y:S01]  /*f010*/  @P6 LDGSTS.E.BYPASS.LTC128B.128 [R225+0xd100], [R170.64], !P2 ;  /* 0x0d100000aae16fae */ /* 0x0003e2000d101d4c */
[----:B------:R-:W-:Y:S02]  /*f020*/  IADD3 R0, -R246, 0x1, -R156 ;  /* 0x00000001f6007810 */ /* 0x000fe40007ffe99c */
[----:B------:R-:W-:Y:S02]  /*f030*/  PLOP3.LUT P0, PT, PT, PT, UP1, 0x40, 0x0 ;  /* 0x000000000000781c */ /* 0x000fe40003f0e818 */
[----:B------:R3:W-:Y:S01]  /*f040*/  @P6 LDGSTS.E.BYPASS.LTC128B.128 [R225+0xf100], [R168.64], !P1 ;  /* 0x0f100000a8e16fae */ /* 0x0007e2000c901d4c */
[----:B------:R-:W-:Y:S04]  /*f050*/  IADD3 R0, R0, c[0x0][0x1d0], RZ ;  /* 0x0000740000007a10 */ /* 0x000fe80007ffe0ff */
[----:B------:R-:W-:Y:S01]  /*f060*/  IADD3 R0, R0, -c[0x0][0x168], RZ ;  /* 0x80005a0000007a10 */ /* 0x000fe20007ffe0ff */
[----:B------:R-:W0:Y:S03]  /*f070*/  LDGDEPBAR ;  /* 0x00000000000079af */ /* 0x000e260000000000 */
[C---:B---3--:R-:W-:Y:S02]  /*f080*/  IADD3 R169, R0.reuse, c[0x0][0x328], RZ ;  /* 0x0000ca0000a97a10 */ /* 0x048fe40007ffe0ff */
[----:B------:R-:W-:Y:S03]  /*f090*/  IADD3 R168, R0, UR6, RZ ;  /* 0x0000000600a87c10 */ /* 0x000fe6000fffe0ff */
[--C-:B--2---:R-:W-:Y:S02]  /*f0a0*/  IMAD.IADD R2, R169, 0x1, R3.reuse ;  /* 0x00000001a9027824 */ /* 0x104fe400078e0203 */
[----:B------:R-:W-:Y:S01]  /*f0b0*/  IMAD.IADD R0, R168, 0x1, R3 ;  /* 0x00000001a8007824 */ /* 0x000fe200078e0203 */
        /* <DEDUP_REMOVED lines=15> */
.L_x_4206:
[----:B------:R-:W-:Y:S04]  /*f1b0*/  MOV R170, c[0x0][0x32c] ;  /* 0x0000cb0000aa7a02 */ /* 0x000fe80000000f00 */
[----:B------:R-:W-:Y:S11]  /*f1c0*/  ISETP.NE.AND P0, PT, R170, 0x1, PT ;  /* 0x00000001aa00780c */ /* 0x000ff60003f05270 */
[----:B------:R-:W-:Y:S02]  /*f1d0*/  @!UPT UIADD3 URZ, URZ, URZ, URZ ;  /* 0x0000003f3f3ff290 */ /* 0x000fe4000fffe03f */
[----:B------:R-:W-:Y:S05]  /*f1e0*/  @P0 IMAD.HI.U32 R170, R3, c[0x0][0x330], RZ ;  /* 0x0000cc0003aa0a27 */ /* 0x000fea00078e00ff */
[----:B------:R-:W-:Y:S02]  /*f1f0*/  @P0 SHF.R.U32.HI R3, RZ, c[0x0][0x334], R170 ;  /* 0x0000cd00ff030a19 */ /* 0x000fe400000116aa */
.L_x_4207:
[----:B------:R-:W-:Y:S05]  /*f200*/  BSYNC B0 ;  /* 0x0000000000007941 */ /* 0x000fea0003800000 */
.L_x_4205:
[----:B------:R-:W-:Y:S04]  /*f210*/  IMAD R3, R3, c[0x0][0x32c], -R156 ;  /* 0x0000cb0003037a24 */ /* 0x000fe800078e0a9c */
[----:B------:R-:W-:Y:S05]  /*f220*/  IMAD.IADD R3, R3, 0x1, -R246 ;  /* 0x0000000103037824 */ /* 0x000fea00078e0af6 */
[----:B------:R-:W-:Y:S02]  /*f230*/  IADD3 R170, R3, c[0x0][0x32c], RZ ;  /* 0x0000cb0003aa7a10 */ /* 0x000fe40007ffe0ff */
[----:B------:R-:W-:Y:S02]  /*f240*/  IMNMX R0, R0, R3, !PT ;  /* 0x0000000300007217 */ /* 0x000fe40007800200 */
[----:B------:R-:W-:Y:S02]  /*f250*/  IMNMX R2, R2, R170, PT ;  /* 0x000000aa02027217 */ /* 0x000fe40003800200 */
.L_x_4204:
        /* <DEDUP_REMOVED lines=68> */
.L_x_4210:
[----:B------:R-:W-:Y:S04]  /*f6a0*/  MOV R12, c[0x0][0x32c] ;  /* 0x0000cb00000c7a02 */ /* 0x000fe80000000f00 */
[----:B------:R-:W-:Y:S11]  /*f6b0*/  ISETP.NE.AND P5, PT, R12, 0x1, PT ;  /* 0x000000010c00780c */ /* 0x000ff60003fa5270 */
[----:B------:R-:W-:Y:S02]  /*f6c0*/  @!UPT UIADD3 URZ, URZ, URZ, URZ ;  /* 0x0000003f3f3ff290 */ /* 0x000fe4000fffe03f */
[----:B------:R-:W-:Y:S05]  /*f6d0*/  @P5 IMAD.HI.U32 R12, R3, c[0x0][0x330], RZ ;  /* 0x0000cc00030c5a27 */ /* 0x000fea00078e00ff */
[----:B------:R-:W-:Y:S02]  /*f6e0*/  @P5 SHF.R.U32.HI R3, RZ, c[0x0][0x334], R12 ;  /* 0x0000cd00ff035a19 */ /* 0x000fe4000001160c */
.L_x_4211:
[----:B------:R-:W-:Y:S05]  /*f6f0*/  BSYNC B0 ;  /* 0x0000000000007941 */ /* 0x000fea0003800000 */
.L_x_4209:
[----:B------:R-:W-:Y:S04]  /*f700*/  IMAD R156, R3, c[0x0][0x32c], -R156 ;  /* 0x0000cb00039c7a24 */ /* 0x000fe800078e0a9c */
[----:B------:R-:W-:Y:S05]  /*f710*/  IMAD.IADD R156, R156, 0x1, -R246 ;  /* 0x000000019c9c7824 */ /* 0x000fea00078e0af6 */
[----:B------:R-:W-:Y:S02]  /*f720*/  IADD3 R3, R156, c[0x0][0x32c], RZ ;  /* 0x0000cb009c037a10 */ /* 0x000fe40007ffe0ff */
[----:B------:R-:W-:Y:S02]  /*f730*/  IMNMX R0, R0, R156, !PT ;  /* 0x0000009c00007217 */ /* 0x000fe40007800200 */
[----:B------:R-:W-:Y:S02]  /*f740*/  IMNMX R2, R2, R3, PT ;  /* 0x0000000302027217 */ /* 0x000fe40003800200 */
.L_x_4208:
        /* <DEDUP_REMOVED lines=13> */
[C---:B------:R-:W-:Y:S02]  /*f820*/  ISETP.GT.AND P6, PT, R0.reuse, 0x8, P0 ;  /* 0x000000080000780c */ /* 0x040fe400007c4270 */
[----:B------:R-:W-:Y:S02]  /*f830*/  FMNMX.FTZ R3, R173, R3, !PT ;  /* 0x00000003ad037209 */ /* 0x000fe40007810000 */
[----:B------:R-:W-:Y:S02]  /*f840*/  ISETP.GT.AND P5, PT, R0, 0x9, P0 ;  /* 0x000000090000780c */ /* 0x000fe400007a4270 */
[----:B------:R-:W-:Y:S02]  /*f850*/  FMNMX.FTZ R3, R177, R3, !PT ;  /* 0x00000003b1037209 */ /* 0x000fe40007810000 */
[----:B------:R-:W-:Y:S02]  /*f860*/  ISETP.LT.OR P6, PT, R2, 0x9, P6 ;  /* 0x000000090200780c */ /* 0x000fe400037c1670 */
[----:B------:R-:W-:Y:S02]  /*f870*/  FMNMX.FTZ R3, R178, R3, !PT ;  /* 0x00000003b2037209 */ /* 0x000fe40007810000 */
[----:B------:R-:W-:Y:S02]  /*f880*/  ISETP.LT.OR P5, PT, R2, 0xa, P5 ;  /* 0x0000000a0200780c */ /* 0x000fe40002fa1670 */
[----:B------:R-:W-:Y:S02]  /*f890*/  FMNMX.FTZ R12, R6, R158, !PT ;  /* 0x0000009e060c7209 */ /* 0x000fe40007810000 */
[----:B------:R-:W-:Y:S02]  /*f8a0*/  FSEL R10, R10, -INF , !P6 ;  /* 0xff8000000a0a7808 */ /* 0x000fe40007000000 */
[----:B------:R-:W-:Y:S02]  /*f8b0*/  FSEL R11, R11, -INF , !P5 ;  /* 0xff8000000b0b7808 */ /* 0x000fe40006800000 */
[C---:B------:R-:W-:Y:S02]  /*f8c0*/  ISETP.GT.AND P6, PT, R0.reuse, 0x10, P0 ;  /* 0x000000100000780c */ /* 0x040fe400007c4270 */
[----:B------:R-:W-:Y:S02]  /*f8d0*/  ISETP.GT.AND P5, PT, R0, 0x11, P0 ;  /* 0x000000110000780c */ /* 0x000fe400007a4270 */
[----:B------:R-:W-:Y:S02]  /*f8e0*/  FMNMX.FTZ R3, R179, R3, !PT ;  /* 0x00000003b3037209 */ /* 0x000fe40007810000 */
        /* <DEDUP_REMOVED lines=26> */
[----:B------:R-:W-:Y:S01]  /*fa90*/  FSEL R174, R23, -INF , !P5 ;  /* 0xff80000017ae7808 */ /* 0x000fe20006800000 */
[----:B------:R-:W1:Y:S01]  /*faa0*/  SHFL.BFLY PT, R12, R156, 0x2, 0x1f ;  /* 0x0c401f009c0c7f89 */ /* 0x000e6200000e0000 */
[----:B------:R-:W-:Y:S02]  /*fab0*/  ISETP.GT.AND P5, PT, R0, 0x28, P0 ;  /* 0x000000280000780c */ /* 0x000fe400007a4270 */
[----:B------:R-:W-:Y:S02]  /*fac0*/  FMNMX.FTZ R3, R168, R3, !PT ;  /* 0x00000003a8037209 */ /* 0x000fe40007810000 */
[----:B------:R-:W-:Y:S02]  /*fad0*/  ISETP.LT.OR P5, PT, R2, 0x29, P5 ;  /* 0x000000290200780c */ /* 0x000fe40002fa1670 */
[----:B------:R-:W-:Y:S01]  /*fae0*/  ISETP.GT.AND P6, PT, R0, 0x29, P0 ;  /* 0x000000290000780c */ /* 0x000fe200007c4270 */
[----:B------:R-:W-:Y:S01]  /*faf0*/  LDSM.16.MT88.4 R20, [R197+0x100] ;  /* 0x00010000c514783b */ /* 0x000fe20000004200 */
[----:B------:R-:W-:Y:S02]  /*fb00*/  FMNMX.FTZ R3, R169, R3, !PT ;  /* 0x00000003a9037209 */ /* 0x000fe40007810000 */
[----:B------:R-:W-:Y:S02]  /*fb10*/  FSEL R175, R26, -INF , !P5 ;  /* 0xff8000001aaf7808 */ /* 0x000fe40006800000 */
[----:B------:R-:W-:Y:S02]  /*fb20*/  ISETP.LT.OR P6, PT, R2, 0x2a, P6 ;  /* 0x0000002a0200780c */ /* 0x000fe400037c1670 */
[----:B------:R-:W-:Y:S02]  /*fb30*/  ISETP.GT.AND P5, PT, R0, 0x30, P0 ;  /* 0x000000300000780c */ /* 0x000fe400007a4270 */
[----:B------:R-:W-:Y:S02]  /*fb40*/  FMNMX.FTZ R3, R174, R3, !PT ;  /* 0x00000003ae037209 */ /* 0x000fe40007810000 */
[----:B------:R-:W-:Y:S02]  /*fb50*/  FSEL R176, R27, -INF , !P6 ;  /* 0xff8000001bb07808 */ /* 0x000fe40007000000 */
[----:B------:R-:W-:Y:S01]  /*fb60*/  ISETP.LT.OR P5, PT, R2, 0x31, P5 ;  /* 0x000000310200780c */ /* 0x000fe20002fa1670 */
[----:B------:R-:W-:Y:S01]  /*fb70*/  LDSM.16.MT88.4 R24, [R198+0x100] ;  /* 0x00010000c618783b */ /* 0x000fe20000004200 */
[----:B------:R-:W-:Y:S02]  /*fb80*/  ISETP.GT.AND P6, PT, R0, 0x31, P0 ;  /* 0x000000310000780c */ /* 0x000fe400007c4270 */
        /* <DEDUP_REMOVED lines=12> */
[----:B------:R-:W-:Y:S04]  /*fc50*/  FMNMX.FTZ R0, R184, R0, !PT ;  /* 0x00000000b8007209 */ /* 0x000fe80007810000 */
[----:B------:R-:W-:Y:S02]  /*fc60*/  FMNMX.FTZ R0, R185, R0, !PT ;  /* 0x00000000b9007209 */ /* 0x000fe40007810000 */
[----:B-1----:R-:W-:Y:S02]  /*fc70*/  FMNMX.FTZ R156, R156, R12, !PT ;  /* 0x0000000c9c9c7209 */ /* 0x002fe40007810000 */
[----:B------:R-:W-:Y:S03]  /*fc80*/  FSEL R12, R35, -INF , !P0 ;  /* 0xff800000230c7808 */ /* 0x000fe60004000000 */
[----:B------:R-:W1:Y:S01]  /*fc90*/  SHFL.BFLY PT, R3, R156, 0x1, 0x1f ;  /* 0x0c201f009c037f89 */ /* 0x000e6200000e0000 */
[----:B------:R-:W-:Y:S07]  /*fca0*/  FMNMX.FTZ R0, R12, R0, !PT ;  /* 0x000000000c007209 */ /* 0x000fee0007810000 */
[----:B------:R-:W2:Y:S01]  /*fcb0*/  SHFL.BFLY PT, R2, R0, 0x2, 0x1f ;  /* 0x0c401f0000027f89 */ /* 0x000ea200000e0000 */
[----:B-1----:R-:W-:Y:S04]  /*fcc0*/  FMNMX.FTZ R156, R156, R3, !PT ;  /* 0x000000039c9c7209 */ /* 0x002fe80007810000 */
[C---:B------:R-:W-:Y:S01]  /*fcd0*/  FSETP.NEU.FTZ.AND P0, PT, R156.reuse, -INF , PT ;  /* 0xff8000009c00780b */ /* 0x040fe20003f1d000 */
[----:B------:R-:W-:Y:S01]  /*fce0*/  FMUL.FTZ R13, R156, c[0x0][0x2d0] ;  /* 0x0000b4009c0d7a20 */ /* 0x000fe20000410000 */
[----:B--2---:R-:W-:Y:S02]  /*fcf0*/  FMNMX.FTZ R2, R0, R2, !PT ;  /* 0x0000000200027209 */ /* 0x004fe40007810000 */
[----:B------:R-:W-:Y:S02]  /*fd00*/  FSEL R0, R156, RZ, P0 ;  /* 0x000000ff9c007208 */ /* 0x000fe40000000000 */
[----:B------:R-:W-:Y:S01]  /*fd10*/  FSEL R13, R13, RZ, P0 ;  /* 0x000000ff0d0d7208 */ /* 0x000fe20000000000 */
[----:B------:R-:W1:Y:S02]  /*fd20*/  SHFL.BFLY PT, R3, R2, 0x1, 0x1f ;  /* 0x0c201f0002037f89 */ /* 0x000e6400000e0000 */
[----:B------:R-:W-:Y:S02]  /*fd30*/  FADD.FTZ R0, -R0, R157 ;  /* 0x0000009d00007221 */ /* 0x000fe40000010100 */
[--C-:B------:R-:W-:Y:S02]  /*fd40*/  FFMA.FTZ R8, R8, c[0x0][0x2d0], -R13.reuse ;  /* 0x0000b40008087a23 */ /* 0x100fe4000001080d */
[----:B------:R-:W-:Y:S02]  /*fd50*/  FMUL.FTZ R0, R0, c[0x0][0x2d0] ;  /* 0x0000b40000007a20 */ /* 0x000fe40000410000 */
[--C-:B------:R-:W-:Y:S01]  /*fd60*/  FFMA.FTZ R9, R9, c[0x0][0x2d0], -R13.reuse ;  /* 0x0000b40009097a23 */ /* 0x100fe2000001080d */
[----:B------:R-:W-:Y:S01]  /*fd70*/  MUFU.EX2 R238, R8 ;  /* 0x0000000800ee7308 */ /* 0x000fe20000000800 */
[--C-:B------:R-:W-:Y:S02]  /*fd80*/  FFMA.FTZ R4, R4, c[0x0][0x2d0], -R13.reuse ;  /* 0x0000b40004047a23 */ /* 0x100fe4000001080d */
[--C-:B------:R-:W-:Y:S02]  /*fd90*/  FFMA.FTZ R5, R5, c[0x0][0x2d0], -R13.reuse ;  /* 0x0000b40005057a23 */ /* 0x100fe4000001080d */
[--C-:B------:R-:W-:Y:S05]  /*fda0*/  FFMA.FTZ R15, R170, c[0x0][0x2d0], -R13.reuse ;  /* 0x0000b400aa0f7a23 */ /* 0x100fea000001080d */
[----:B------:R-:W2:Y:S01]  /*fdb0*/  MUFU.EX2 R237, R9 ;  /* 0x0000000900ed7308 */ /* 0x000ea20000000800 */
[----:B-1----:R-:W-:Y:S04]  /*fdc0*/  FMNMX.FTZ R3, R2, R3, !PT ;  /* 0x0000000302037209 */ /* 0x002fe80007810000 */
[C---:B------:R-:W-:Y:S05]  /*fdd0*/  FSETP.NEU.FTZ.AND P0, PT, R3.reuse, -INF , PT ;  /* 0xff8000000300780b */ /* 0x040fea0003f1d000 */
[----:B------:R1:W3:Y:S01]  /*fde0*/  MUFU.EX2 R2, R0 ;  /* 0x0000000000027308 */ /* 0x0002e20000000800 */
[----:B------:R-:W-:Y:S05]  /*fdf0*/  FMUL.FTZ R14, R3, c[0x0][0x2d0] ;  /* 0x0000b400030e7a20 */ /* 0x000fea0000410000 */
[----:B------:R-:W-:Y:S04]  /*fe00*/  FSEL R14, R14, RZ, P0 ;  /* 0x000000ff0e0e7208 */ /* 0x000fe80000000000 */
[----:B------:R4:W-:Y:S01]  /*fe10*/  MUFU.EX2 R236, R4 ;  /* 0x0000000400ec7308 */ /* 0x0009e20000000800 */
[--C-:B------:R-:W-:Y:S02]  /*fe20*/  FFMA.FTZ R10, R10, c[0x0][0x2d0], -R14.reuse ;  /* 0x0000b4000a0a7a23 */ /* 0x100fe4000001080e */
[--C-:B------:R-:W-:Y:S01]  /*fe30*/  FFMA.FTZ R11, R11, c[0x0][0x2d0], -R14.reuse ;  /* 0x0000b4000b0b7a23 */ /* 0x100fe2000001080e */
[----:B--2---:R-:W-:Y:S01]  /*fe40*/  F2FP.PACK_AB R18, R237, R238 ;  /* 0x000000eeed12723e */ /* 0x004fe200000000ff */
[--C-:B------:R-:W-:Y:S02]  /*fe50*/  FFMA.FTZ R6, R6, c[0x0][0x2d0], -R14.reuse ;  /* 0x0000b40006067a23 */ /* 0x100fe4000001080e */
[----:B------:R-:W-:Y:S03]  /*fe60*/  FFMA.FTZ R7, R7, c[0x0][0x2d0], -R14 ;  /* 0x0000b40007077a23 */ /* 0x000fe6000001080e */
[----:B------:R-:W-:Y:S01]  /*fe70*/  MUFU.EX2 R191, R10 ;  /* 0x0000000a00bf7308 */ /* 0x000fe20000000800 */
[----:B-1----:R-:W-:Y:S01]  /*fe80*/  FSEL R0, R3, RZ, P0 ;  /* 0x000000ff03007208 */ /* 0x002fe20000000000 */
[C---:B---3--:R-:W-:Y:S01]  /*fe90*/  FMUL.FTZ R8, R2.reuse, R164 ;  /* 0x000000a402087220 */ /* 0x048fe20000410000 */
[----:B------:R-:W-:Y:S01]  /*fea0*/  ISETP.GT.AND P0, PT, R223, R233, PT ;  /* 0x000000e9df00720c */ /* 0x000fe20003f04270 */
[----:B------:R-:W-:Y:S02]  /*feb0*/  FMUL.FTZ R9, R2, R165 ;  /* 0x000000a502097220 */ /* 0x000fe40000410000 */
[----:B------:R-:W-:Y:S04]  /*fec0*/  FADD.FTZ R0, -R0, R158 ;  /* 0x0000009e00007221 */ /* 0x000fe80000010100 */
[----:B------:R-:W1:Y:S01]  /*fed0*/  MUFU.EX2 R190, R11 ;  /* 0x0000000b00be7308 */ /* 0x000e620000000800 */
[----:B------:R-:W-:Y:S02]  /*fee0*/  FMUL.FTZ R132, R2, R132 ;  /* 0x0000008402847220 */ /* 0x000fe40000410000 */
[----:B------:R-:W-:Y:S02]  /*fef0*/  FMUL.FTZ R0, R0, c[0x0][0x2d0] ;  /* 0x0000b40000007a20 */ /* 0x000fe40000410000 */
[C---:B----4-:R-:W-:Y:S02]  /*ff00*/  FMUL.FTZ R4, R2.reuse, R160 ;  /* 0x000000a002047220 */ /* 0x050fe40000410000 */
        /* <DEDUP_REMOVED lines=29> */
[----:B------:R3:W-:Y:S01]  /*100e0*/  MUFU.EX2 R235, R15 ;  /* 0x0000000f00eb7308 */ /* 0x0007e20000000800 */
        /* <DEDUP_REMOVED lines=8> */
[C---:B------:R-:W-:Y:S02]  /*10170*/  FMUL.FTZ R7, R0.reuse, R163 ;  /* 0x000000a300077220 */ /* 0x040fe40000410000 */
[C---:B------:R-:W-:Y:S02]  /*10180*/  FMUL.FTZ R155, R0.reuse, R155 ;  /* 0x0000009b009b7220 */ /* 0x040fe40000410000 */
[C---:B------:R-:W-:Y:S02]  /*10190*/  FMUL.FTZ R38, R0.reuse, R38 ;  /* 0x0000002600267220 */ /* 0x040fe40000410000 */
[----:B------:R-:W-:Y:S01]  /*101a0*/  FMUL.FTZ R39, R0, R39 ;  /* 0x0000002700277220 */ /* 0x000fe20000410000 */
[C---:B------:R-:W-:Y:S05]  /*101b0*/  HMMA.16816.F32 R4, R16.reuse, R20, R4 ;  /* 0x000000141004723c */ /* 0x040fea0000001804 */
        /* <DEDUP_REMOVED lines=17> */
[----:B------:R-:W4:Y:S03]  /*102d0*/  LDSM.16.MT88.4 R28, [R198+0x2100] ;  /* 0x00210000c61c783b */ /* 0x000f260000004200 */
        /* <DEDUP_REMOVED lines=9> */
[--C-:B---3--:R-:W-:Y:S02]  /*10370*/  FFMA.FTZ R15, R171, c[0x0][0x2d0], -R13.reuse ;  /* 0x0000b400ab0f7a23 */ /* 0x108fe4000001080d */
[----:B------:R-:W-:Y:S02]  /*10380*/  FMUL.FTZ R57, R2, R57 ;  /* 0x0000003902397220 */ /* 0x000fe40000410000 */
[C---:B--2---:R-:W-:Y:S01]  /*10390*/  HMMA.16816.F32 R36, R16.reuse, R24, R36 ;  /* 0x000000181024723c */ /* 0x044fe20000001824 */
[----:B------:R2:W3:Y:S03]  /*103a0*/  MUFU.EX2 R234, R15 ;  /* 0x0000000f00ea7308 */ /* 0x0004e60000000800 */
[C---:B------:R-:W-:Y:S02]  /*103b0*/  FMUL.FTZ R58, R0.reuse, R58 ;  /* 0x0000003a003a7220 */ /* 0x040fe40000410000 */
[----:B------:R-:W-:Y:S02]  /*103c0*/  FMUL.FTZ R59, R0, R59 ;  /* 0x0000003b003b7220 */ /* 0x000fe40000410000 */
[C---:B------:R-:W-:Y:S01]  /*103d0*/  HMMA.16816.F32 R40, R16.reuse, R26, R40 ;  /* 0x0000001a1028723c */ /* 0x040fe20000001828 */
[----:B------:R-:W5:Y:S03]  /*103e0*/  LDSM.16.MT88.4 R24, [R199+0x2100] ;  /* 0x00210000c718783b */ /* 0x000f660000004200 */
[C---:B------:R-:W-:Y:S02]  /*103f0*/  FMUL.FTZ R60, R2.reuse, R60 ;  /* 0x0000003c023c7220 */ /* 0x040fe40000410000 */
[----:B------:R-:W-:Y:S02]  /*10400*/  FMUL.FTZ R61, R2, R61 ;  /* 0x0000003d023d7220 */ /* 0x000fe40000410000 */
[C---:B----4-:R-:W-:Y:S04]  /*10410*/  HMMA.16816.F32 R44, R16.reuse, R28, R44 ;  /* 0x0000001c102c723c */ /* 0x050fe8000000182c */
[C---:B------:R-:W-:Y:S02]  /*10420*/  FMUL.FTZ R62, R0.reuse, R62 ;  /* 0x0000003e003e7220 */ /* 0x040fe40000410000 */
[----:B------:R-:W-:Y:S02]  /*10430*/  FMUL.FTZ R63, R0, R63 ;  /* 0x0000003f003f7220 */ /* 0x000fe40000410000 */
[C---:B------:R-:W-:Y:S01]  /*10440*/  HMMA.16816.F32 R48, R16.reuse, R30, R48 ;  /* 0x0000001e1030723c */ /* 0x040fe20000001830 */
[----:B------:R-:W4:Y:S03]  /*10450*/  LDSM.16.MT88.4 R28, [R197+0x4100] ;  /* 0x00410000c51c783b */ /* 0x000f260000004200 */
[--C-:B--2---:R-:W-:Y:S02]  /*10460*/  FFMA.FTZ R15, R172, c[0x0][0x2d0], -R13.reuse ;  /* 0x0000b400ac0f7a23 */ /* 0x104fe4000001080d */
[C---:B------:R-:W-:Y:S02]  /*10470*/  FMUL.FTZ R64, R2.reuse, R64 ;  /* 0x0000004002407220 */ /* 0x040fe40000410000 */
[----:B------:R2:W-:Y:S01]  /*10480*/  MUFU.EX2 R232, R15 ;  /* 0x0000000f00e87308 */ /* 0x0005e20000000800 */
        /* <DEDUP_REMOVED lines=8> */
[C---:B-----5:R-:W-:Y:S04]  /*10510*/  HMMA.16816.F32 R60, R16.reuse, R24, R60 ;  /* 0x00000018103c723c */ /* 0x060fe8000000183c */
[C---:B------:R-:W-:Y:S02]  /*10520*/  FMUL.FTZ R70, R0.reuse, R70 ;  /* 0x0000004600467220 */ /* 0x040fe40000410000 */
[----:B------:R-:W-:Y:S02]  /*10530*/  FMUL.FTZ R71, R0, R71 ;  /* 0x0000004700477220 */ /* 0x000fe40000410000 */
[C---:B------:R-:W-:Y:S01]  /*10540*/  HMMA.16816.F32 R64, R16.reuse, R26, R64 ;  /* 0x0000001a1040723c */ /* 0x040fe20000001840 */
[----:B------:R-:W5:Y:S03]  /*10550*/  LDSM.16.MT88.4 R24, [R200+0x4100] ;  /* 0x00410000c818783b */ /* 0x000f660000004200 */
[--C-:B--2---:R-:W-:Y:S02]  /*10560*/  FFMA.FTZ R15, R173, c[0x0][0x2d0], -R13.reuse ;  /* 0x0000b400ad0f7a23 */ /* 0x104fe4000001080d */
[C---:B------:R-:W-:Y:S02]  /*10570*/  FMUL.FTZ R72, R2.reuse, R72 ;  /* 0x0000004802487220 */ /* 0x040fe40000410000 */
[C---:B----4-:R-:W-:Y:S01]  /*10580*/  HMMA.16816.F32 R68, R16.reuse, R28, R68 ;  /* 0x0000001c1044723c */ /* 0x050fe20000001844 */
[----:B------:R2:W4:Y:S03]  /*10590*/  MUFU.EX2 R224, R15 ;  /* 0x0000000f00e07308 */ /* 0x0005260000000800 */
[----:B------:R-:W-:Y:S02]  /*105a0*/  FMUL.FTZ R73, R2, R73 ;  /* 0x0000004902497220 */ /* 0x000fe40000410000 */
[C---:B------:R-:W-:Y:S02]  /*105b0*/  FMUL.FTZ R74, R0.reuse, R74 ;  /* 0x0000004a004a7220 */ /* 0x040fe40000410000 */
[----:B------:R-:W-:Y:S04]  /*105c0*/  FMUL.FTZ R75, R0, R75 ;  /* 0x0000004b004b7220 */ /* 0x000fe80000410000 */
[C---:B------:R-:W-:Y:S02]  /*105d0*/  FMUL.FTZ R76, R2.reuse, R76 ;  /* 0x0000004c024c7220 */ /* 0x040fe40000410000 */
[----:B------:R-:W-:Y:S01]  /*105e0*/  FMUL.FTZ R77, R2, R77 ;  /* 0x0000004d024d7220 */ /* 0x000fe20000410000 */
[C---:B------:R-:W-:Y:S01]  /*105f0*/  HMMA.16816.F32 R72, R16.reuse, R30, R72 ;  /* 0x0000001e1048723c */ /* 0x040fe20000001848 */
[----:B------:R-:W3:Y:S02]  /*10600*/  LDSM.16.MT88.4 R28, [R199+0x4100] ;  /* 0x00410000c71c783b */ /* 0x000ee40000004200 */
[C---:B------:R-:W-:Y:S02]  /*10610*/  FMUL.FTZ R78, R0.reuse, R78 ;  /* 0x0000004e004e7220 */ /* 0x040fe40000410000 */
[----:B------:R-:W-:Y:S02]  /*10620*/  FMUL.FTZ R79, R0, R79 ;  /* 0x0000004f004f7220 */ /* 0x000fe40000410000 */
[C---:B------:R-:W-:Y:S02]  /*10630*/  FMUL.FTZ R80, R2.reuse, R80 ;  /* 0x0000005002507220 */ /* 0x040fe40000410000 */
[----:B------:R-:W-:Y:S03]  /*10640*/  FMUL.FTZ R81, R2, R81 ;  /* 0x0000005102517220 */ /* 0x000fe60000410000 */
[C---:B-1----:R-:W-:Y:S03]  /*10650*/  HMMA.16816.F32 R76, R16.reuse, R20, R76 ;  /* 0x00000014104c723c */ /* 0x042fe6000000184c */
[--C-:B--2---:R-:W-:Y:S02]  /*10660*/  FFMA.FTZ R15, R32, c[0x0][0x2d0], -R14.reuse ;  /* 0x0000b400200f7a23 */ /* 0x104fe4000001080e */
[C---:B------:R-:W-:Y:S02]  /*10670*/  FMUL.FTZ R82, R0.reuse, R82 ;  /* 0x0000005200527220 */ /* 0x040fe40000410000 */
[----:B------:R-:W-:Y:S01]  /*10680*/  FMUL.FTZ R83, R0, R83 ;  /* 0x0000005300537220 */ /* 0x000fe20000410000 */
[----:B------:R1:W-:Y:S01]  /*10690*/  MUFU.EX2 R182, R15 ;  /* 0x0000000f00b67308 */ /* 0x0003e20000000800 */
[C---:B------:R-:W-:Y:S03]  /*106a0*/  FMUL.FTZ R84, R2.reuse, R84 ;  /* 0x0000005402547220 */ /* 0x040fe60000410000 */
[----:B------:R-:W-:Y:S02]  /*106b0*/  FMUL.FTZ R85, R2, R85 ;  /* 0x0000005502557220 */ /* 0x000fe40000410000 */
[C---:B------:R-:W-:Y:S01]  /*106c0*/  HMMA.16816.F32 R80, R16.reuse, R22, R80 ;  /* 0x000000161050723c */ /* 0x040fe20000001850 */
[----:B------:R-:W2:Y:S02]  /*106d0*/  LDSM.16.MT88.4 R20, [R197+0x6100] ;  /* 0x00610000c514783b */ /* 0x000ea40000004200 */
[C---:B------:R-:W-:Y:S02]  /*106e0*/  FMUL.FTZ R86, R0.reuse, R86 ;  /* 0x0000005600567220 */ /* 0x040fe40000410000 */
[----:B------:R-:W-:Y:S02]  /*106f0*/  FMUL.FTZ R87, R0, R87 ;  /* 0x0000005700577220 */ /* 0x000fe40000410000 */
[C---:B------:R-:W-:Y:S02]  /*10700*/  FMUL.FTZ R88, R2.reuse, R88 ;  /* 0x0000005802587220 */ /* 0x040fe40000410000 */
[----:B------:R-:W-:Y:S03]  /*10710*/  FMUL.FTZ R89, R2, R89 ;  /* 0x0000005902597220 */ /* 0x000fe60000410000 */
[C---:B-----5:R-:W-:Y:S03]  /*10720*/  HMMA.16816.F32 R84, R16.reuse, R24, R84 ;  /* 0x000000181054723c */ /* 0x060fe60000001854 */
[C---:B------:R-:W-:Y:S02]  /*10730*/  FMUL.FTZ R90, R0.reuse, R90 ;  /* 0x0000005a005a7220 */ /* 0x040fe40000410000 */
[----:B------:R-:W-:Y:S02]  /*10740*/  FMUL.FTZ R91, R0, R91 ;  /* 0x0000005b005b7220 */ /* 0x000fe40000410000 */
[--C-:B-1----:R-:W-:Y:S02]  /*10750*/  FFMA.FTZ R15, R33, c[0x0][0x2d0], -R14.reuse ;  /* 0x0000b400210f7a23 */ /* 0x102fe4000001080e */
[----:B------:R-:W-:Y:S02]  /*10760*/  LDSM.16.MT88.4 R32, [R200+0x900] ;  /* 0x00090000c820783b */ /* 0x000fe40000004200 */
[----:B------:R1:W5:Y:S01]  /*10770*/  MUFU.EX2 R181, R15 ;  /* 0x0000000f00b57308 */ /* 0x0003620000000800 */
[C---:B------:R-:W-:Y:S03]  /*10780*/  HMMA.16816.F32 R88, R16.reuse, R26, R88 ;  /* 0x0000001a1058723c */ /* 0x040fe60000001858 */
[C---:B------:R-:W-:Y:S02]  /*10790*/  FMUL.FTZ R92, R2.reuse, R92 ;  /* 0x0000005c025c7220 */ /* 0x040fe40000410000 */
[----:B------:R-:W4:Y:S01]  /*107a0*/  LDSM.16.MT88.4 R24, [R198+0x6100] ;  /* 0x00610000c618783b */ /* 0x000f220000004200 */
[----:B------:R-:W-:Y:S02]  /*107b0*/  FMUL.FTZ R93, R2, R93 ;  /* 0x0000005d025d7220 */ /* 0x000fe40000410000 */
[C---:B------:R-:W-:Y:S04]  /*107c0*/  FMUL.FTZ R94, R0.reuse, R94 ;  /* 0x0000005e005e7220 */ /* 0x040fe80000410000 */
        /* <DEDUP_REMOVED lines=15> */
[C---:B--2---:R-:W-:Y:S03]  /*108c0*/  HMMA.16816.F32 R100, R16.reuse, R20, R100 ;  /* 0x000000141064723c */ /* 0x044fe60000001864 */
[----:B------:R-:W-:Y:S02]  /*108d0*/  FMUL.FTZ R107, R0, R107 ;  /* 0x0000006b006b7220 */ /* 0x000fe40000410000 */
[--C-:B-1----:R-:W-:Y:S02]  /*108e0*/  FFMA.FTZ R15, R159, c[0x0][0x2d0], -R14.reuse ;  /* 0x0000b4009f0f7a23 */ /* 0x102fe4000001080e */
[C---:B------:R-:W-:Y:S02]  /*108f0*/  FMUL.FTZ R108, R2.reuse, R108 ;  /* 0x0000006c026c7220 */ /* 0x040fe40000410000 */
[----:B------:R-:W-:Y:S01]  /*10900*/  FMUL.FTZ R109, R2, R109 ;  /* 0x0000006d026d7220 */ /* 0x000fe20000410000 */
[C---:B------:R-:W-:Y:S01]  /*10910*/  HMMA.16816.F32 R104, R16.reuse, R22, R104 ;  /* 0x000000161068723c */ /* 0x040fe20000001868 */
[----:B------:R-:W1:Y:S01]  /*10920*/  LDSM.16.MT88.4 R20, [R199+0x6100] ;  /* 0x00610000c714783b */ /* 0x000e620000004200 */
[----:B------:R2:W-:Y:S01]  /*10930*/  MUFU.EX2 R173, R15 ;  /* 0x0000000f00ad7308 */ /* 0x0005e20000000800 */
[C---:B------:R-:W-:Y:S02]  /*10940*/  FMUL.FTZ R110, R0.reuse, R110 ;  /* 0x0000006e006e7220 */ /* 0x040fe40000410000 */
[----:B------:R-:W-:Y:S02]  /*10950*/  FMUL.FTZ R111, R0, R111 ;  /* 0x0000006f006f7220 */ /* 0x000fe40000410000 */
[C---:B------:R-:W-:Y:S02]  /*10960*/  FMUL.FTZ R112, R2.reuse, R112 ;  /* 0x0000007002707220 */ /* 0x040fe40000410000 */
[----:B------:R-:W-:Y:S03]  /*10970*/  FMUL.FTZ R113, R2, R113 ;  /* 0x0000007102717220 */ /* 0x000fe60000410000 */
        /* <DEDUP_REMOVED lines=11> */
[C---:B---3--:R-:W-:Y:S03]  /*10a30*/  HMMA.16816.F32 R116, R16.reuse, R28, R116 ;  /* 0x0000001c1074723c */ /* 0x048fe60000001874 */
[C---:B------:R-:W-:Y:S02]  /*10a40*/  FMUL.FTZ R122, R0.reuse, R122 ;  /* 0x0000007a007a7220 */ /* 0x040fe40000410000 */
[----:B------:R-:W-:Y:S02]  /*10a50*/  FMUL.FTZ R123, R0, R123 ;  /* 0x0000007b007b7220 */ /* 0x000fe40000410000 */
[--C-:B--2---:R-:W-:Y:S02]  /*10a60*/  FFMA.FTZ R15, R168, c[0x0][0x2d0], -R14.reuse ;  /* 0x0000b400a80f7a23 */ /* 0x104fe4000001080e */
[C---:B------:R-:W-:Y:S02]  /*10a70*/  FMUL.FTZ R124, R2.reuse, R124 ;  /* 0x0000007c027c7220 */ /* 0x040fe40000410000 */
[----:B------:R2:W3:Y:S01]  /*10a80*/  MUFU.EX2 R172, R15 ;  /* 0x0000000f00ac7308 */ /* 0x0004e20000000800 */
[C---:B------:R-:W-:Y:S01]  /*10a90*/  HMMA.16816.F32 R120, R16.reuse, R30, R120 ;  /* 0x0000001e1078723c */ /* 0x040fe20000001878 */
[----:B------:R-:W4:Y:S02]  /*10aa0*/  LDSM.16.MT88.4 R28, [R198+0x900] ;  /* 0x00090000c61c783b */ /* 0x000f240000004200 */
        /* <DEDUP_REMOVED lines=8> */
[--C-:B--2---:R-:W-:Y:S05]  /*10b30*/  FFMA.FTZ R15, R177, c[0x0][0x2d0], -R13.reuse ;  /* 0x0000b400b10f7a23 */ /* 0x104fea000001080d */
[----:B------:R-:W-:Y:S01]  /*10b40*/  HMMA.16816.F32 R128, R16, R22, R128 ;  /* 0x000000161080723c */ /* 0x000fe20000001880 */
[----:B------:R-:W1:Y:S01]  /*10b50*/  LDSM.16.MT88.4 R20, [R199+0x900] ;  /* 0x00090000c714783b */ /* 0x000e620000004200 */
[----:B------:R2:W-:Y:S05]  /*10b60*/  MUFU.EX2 R195, R15 ;  /* 0x0000000f00c37308 */ /* 0x0005ea0000000800 */
[----:B------:R-:W-:Y:S02]  /*10b70*/  F2FP.PACK_AB R16, R234, R235 ;  /* 0x000000ebea10723e */ /* 0x000fe400000000ff */
[----:B------:R-:W-:Y:S03]  /*10b80*/  F2FP.PACK_AB R18, R224, R232 ;  /* 0x000000e8e012723e */ /* 0x000fe600000000ff */
[----:B-----5:R-:W-:Y:S02]  /*10b90*/  F2FP.PACK_AB R17, R181, R182 ;  /* 0x000000b6b511723e */ /* 0x020fe400000000ff */
[----:B---3--:R-:W-:Y:S07]  /*10ba0*/  F2FP.PACK_AB R19, R172, R173 ;  /* 0x000000adac13723e */ /* 0x008fee00000000ff */
[C---:B----4-:R-:W-:Y:S03]  /*10bb0*/  HMMA.16816.F32 R4, R16.reuse, R24, R4 ;  /* 0x000000181004723c */ /* 0x050fe60000001804 */
[--C-:B--2---:R-:W-:Y:S05]  /*10bc0*/  FFMA.FTZ R15, R178, c[0x0][0x2d0], -R13.reuse ;  /* 0x0000b400b20f7a23 */ /* 0x104fea000001080d */
[C---:B------:R-:W-:Y:S01]  /*10bd0*/  HMMA.16816.F32 R8, R16.reuse, R26, R8 ;  /* 0x0000001a1008723c */ /* 0x040fe20000001808 */
[----:B------:R-:W2:Y:S01]  /*10be0*/  LDSM.16.MT88.4 R24, [R197+0x2900] ;  /* 0x00290000c518783b */ /* 0x000ea20000004200 */
        /* <DEDUP_REMOVED lines=9> */
[C---:B-1----:R-:W-:Y:S08]  /*10c80*/  HMMA.16816.F32 R148, R16.reuse, R20, R148 ;  /* 0x000000141094723c */ /* 0x042ff00000001894 */
[C---:B------:R-:W-:Y:S01]  /*10c90*/  HMMA.16816.F32 R152, R16.reuse, R22, R152 ;  /* 0x000000161098723c */ /* 0x040fe20000001898 */
[----:B------:R-:W1:Y:S07]  /*10ca0*/  LDSM.16.MT88.4 R20, [R199+0x2900] ;  /* 0x00290000c714783b */ /* 0x000e6e0000004200 */
[C---:B--2---:R-:W-:Y:S04]  /*10cb0*/  HMMA.16816.F32 R36, R16.reuse, R24, R36 ;  /* 0x000000181024723c */ /* 0x044fe80000001824 */
[--C-:B----4-:R-:W-:Y:S04]  /*10cc0*/  FFMA.FTZ R15, R180, c[0x0][0x2d0], -R13.reuse ;  /* 0x0000b400b40f7a23 */ /* 0x110fe8000001080d */
[C---:B------:R-:W-:Y:S01]  /*10cd0*/  HMMA.16816.F32 R40, R16.reuse, R26, R40 ;  /* 0x0000001a1028723c */ /* 0x040fe20000001828 */
[----:B------:R-:W2:Y:S01]  /*10ce0*/  LDSM.16.MT88.4 R24, [R197+0x4900] ;  /* 0x00490000c518783b */ /* 0x000ea20000004200 */
        /* <DEDUP_REMOVED lines=42> */
[----:B------:R-:W-:Y:S01]  /*10f90*/  HMMA.16816.F32 R128, R16, R22, R128 ;  /* 0x000000161080723c */ /* 0x000fe20000001880 */
[----:B------:R-:W1:Y:S06]  /*10fa0*/  LDSM.16.MT88.4 R20, [R199+0x1100] ;  /* 0x00110000c714783b */ /* 0x000e6c0000004200 */
[----:B------:R-:W-:Y:S02]  /*10fb0*/  F2FP.PACK_AB R16, R194, R195 ;  /* 0x000000c3c210723e */ /* 0x000fe400000000ff */
[----:B------:R-:W-:Y:S03]  /*10fc0*/  F2FP.PACK_AB R18, R178, R179 ;  /* 0x000000b3b212723e */ /* 0x000fe600000000ff */
[----:B------:R-:W-:Y:S01]  /*10fd0*/  F2FP.PACK_AB R17, R170, R171 ;  /* 0x000000abaa11723e */ /* 0x000fe200000000ff */
[--C-:B----4-:R-:W-:Y:S01]  /*10fe0*/  FFMA.FTZ R15, R187, c[0x0][0x2d0], -R13.reuse ;  /* 0x0000b400bb0f7a23 */ /* 0x110fe2000001080d */
[----:B------:R-:W-:Y:S03]  /*10ff0*/  F2FP.PACK_AB R19, R168, R169 ;  /* 0x000000a9a813723e */ /* 0x000fe600000000ff */
[----:B------:R4:W1:Y:S04]  /*11000*/  MUFU.EX2 R176, R15 ;  /* 0x0000000f00b07308 */ /* 0x0008680000000800 */
[C---:B--2---:R-:W-:Y:S08]  /*11010*/  HMMA.16816.F32 R4, R16.reuse, R24, R4 ;  /* 0x000000181004723c */ /* 0x044ff00000001804 */
[C---:B------:R-:W-:Y:S01]  /*11020*/  HMMA.16816.F32 R8, R16.reuse, R26, R8 ;  /* 0x0000001a1008723c */ /* 0x040fe20000001808 */
[----:B------:R-:W2:Y:S07]  /*11030*/  LDSM.16.MT88.4 R24, [R197+0x3100] ;  /* 0x00310000c518783b */ /* 0x000eae0000004200 */
[C---:B-----5:R-:W-:Y:S04]  /*11040*/  HMMA.16816.F32 R132, R16.reuse, R28, R132 ;  /* 0x0000001c1084723c */ /* 0x060fe80000001884 */
[--C-:B----4-:R-:W-:Y:S02]  /*11050*/  FFMA.FTZ R15, R188, c[0x0][0x2d0], -R13.reuse ;  /* 0x0000b400bc0f7a23 */ /* 0x110fe4000001080d */
[----:B------:R-:W-:Y:S02]  /*11060*/  FFMA.FTZ R13, R189, c[0x0][0x2d0], -R13 ;  /* 0x0000b400bd0d7a23 */ /* 0x000fe4000001080d */
[C---:B------:R-:W-:Y:S01]  /*11070*/  HMMA.16816.F32 R136, R16.reuse, R30, R136 ;  /* 0x0000001e1088723c */ /* 0x040fe20000001888 */
[----:B------:R-:W4:Y:S01]  /*11080*/  LDSM.16.MT88.4 R28, [R198+0x3100] ;  /* 0x00310000c61c783b */ /* 0x000f220000004200 */
[----:B------:R5:W-:Y:S06]  /*11090*/  MUFU.EX2 R174, R13 ;  /* 0x0000000d00ae7308 */ /* 0x000bec0000000800 */
[C---:B---3--:R-:W-:Y:S04]  /*110a0*/  HMMA.16816.F32 R140, R16.reuse, R32, R140 ;  /* 0x00000020108c723c */ /* 0x048fe8000000188c */
[----:B------:R-:W-:Y:S04]  /*110b0*/  MUFU.EX2 R175, R15 ;  /* 0x0000000f00af7308 */ /* 0x000fe80000000800 */
[C---:B------:R-:W-:Y:S01]  /*110c0*/  HMMA.16816.F32 R144, R16.reuse, R34, R144 ;  /* 0x000000221090723c */ /* 0x040fe20000001890 */
[----:B------:R-:W3:Y:S07]  /*110d0*/  LDSM.16.MT88.4 R32, [R200+0x3100] ;  /* 0x00310000c820783b */ /* 0x000eee0000004200 */
[C---:B-1----:R-:W-:Y:S04]  /*110e0*/  HMMA.16816.F32 R148, R16.reuse, R20, R148 ;  /* 0x000000141094723c */ /* 0x042fe80000001894 */
[--C-:B-----5:R-:W-:Y:S04]  /*110f0*/  FFMA.FTZ R13, R183, c[0x0][0x2d0], -R14.reuse ;  /* 0x0000b400b70d7a23 */ /* 0x120fe8000001080e */
[C---:B------:R-:W-:Y:S01]  /*11100*/  HMMA.16816.F32 R152, R16.reuse, R22, R152 ;  /* 0x000000161098723c */ /* 0x040fe20000001898 */
[----:B------:R-:W1:Y:S01]  /*11110*/  LDSM.16.MT88.4 R20, [R199+0x3100] ;  /* 0x00310000c714783b */ /* 0x000e620000004200 */
[----:B------:R5:W-:Y:S06]  /*11120*/  MUFU.EX2 R159, R13 ;  /* 0x0000000d009f7308 */ /* 0x000bec0000000800 */
[C---:B--2---:R-:W-:Y:S08]  /*11130*/  HMMA.16816.F32 R36, R16.reuse, R24, R36 ;  /* 0x000000181024723c */ /* 0x044ff00000001824 */
[C---:B------:R-:W-:Y:S01]  /*11140*/  HMMA.16816.F32 R40, R16.reuse, R26, R40 ;  /* 0x0000001a1028723c */ /* 0x040fe20000001828 */
[----:B------:R-:W2:Y:S07]  /*11150*/  LDSM.16.MT88.4 R24, [R197+0x5100] ;  /* 0x00510000c518783b */ /* 0x000eae0000004200 */
[C---:B----4-:R-:W-:Y:S04]  /*11160*/  HMMA.16816.F32 R44, R16.reuse, R28, R44 ;  /* 0x0000001c102c723c */ /* 0x050fe8000000182c */
[--C-:B-----5:R-:W-:Y:S04]  /*11170*/  FFMA.FTZ R13, R184, c[0x0][0x2d0], -R14.reuse ;  /* 0x0000b400b80d7a23 */ /* 0x120fe8000001080e */
[C---:B------:R-:W-:Y:S01]  /*11180*/  HMMA.16816.F32 R48, R16.reuse, R30, R48 ;  /* 0x0000001e1030723c */ /* 0x040fe20000001830 */
[----:B------:R-:W4:Y:S01]  /*11190*/  LDSM.16.MT88.4 R28, [R198+0x5100] ;  /* 0x00510000c61c783b */ /* 0x000f220000004200 */
[----:B------:R5:W2:Y:S06]  /*111a0*/  MUFU.EX2 R158, R13 ;  /* 0x0000000d009e7308 */ /* 0x000aac0000000800 */
[C---:B---3--:R-:W-:Y:S08]  /*111b0*/  HMMA.16816.F32 R52, R16.reuse, R32, R52 ;  /* 0x000000201034723c */ /* 0x048ff00000001834 */
[C---:B------:R-:W-:Y:S01]  /*111c0*/  HMMA.16816.F32 R56, R16.reuse, R34, R56 ;  /* 0x000000221038723c */ /* 0x040fe20000001838 */
[----:B------:R-:W3:Y:S07]  /*111d0*/  LDSM.16.MT88.4 R32, [R200+0x5100] ;  /* 0x00510000c820783b */ /* 0x000eee0000004200 */
[C---:B-1----:R-:W-:Y:S04]  /*111e0*/  HMMA.16816.F32 R60, R16.reuse, R20, R60 ;  /* 0x00000014103c723c */ /* 0x042fe8000000183c */
[--C-:B-----5:R-:W-:Y:S02]  /*111f0*/  FFMA.FTZ R13, R185, c[0x0][0x2d0], -R14.reuse ;  /* 0x0000b400b90d7a23 */ /* 0x120fe4000001080e */
[----:B------:R-:W-:Y:S01]  /*11200*/  FFMA.FTZ R14, R12, c[0x0][0x2d0], -R14 ;  /* 0x0000b4000c0e7a23 */ /* 0x000fe2000001080e */
[----:B------:R-:W-:Y:S01]  /*11210*/  F2FP.PACK_AB R12, R176, R177 ;  /* 0x000000b1b00c723e */ /* 0x000fe200000000ff */
[C---:B------:R-:W-:Y:S01]  /*11220*/  HMMA.16816.F32 R64, R16.reuse, R22, R64 ;  /* 0x000000161040723c */ /* 0x040fe20000001840 */
[----:B------:R-:W1:Y:S01]  /*11230*/  LDSM.16.MT88.4 R20, [R199+0x5100] ;  /* 0x00510000c714783b */ /* 0x000e620000004200 */
[----:B------:R5:W-:Y:S06]  /*11240*/  MUFU.EX2 R157, R13 ;  /* 0x0000000d009d7308 */ /* 0x000bec0000000800 */
[C---:B--2---:R-:W-:Y:S08]  /*11250*/  HMMA.16816.F32 R68, R16.reuse, R24, R68 ;  /* 0x000000181044723c */ /* 0x044ff00000001844 */
[C---:B------:R-:W-:Y:S01]  /*11260*/  HMMA.16816.F32 R72, R16.reuse, R26, R72 ;  /* 0x0000001a1048723c */ /* 0x040fe20000001848 */
[----:B------:R-:W2:Y:S07]  /*11270*/  LDSM.16.MT88.4 R24, [R197+0x7100] ;  /* 0x00710000c518783b */ /* 0x000eae0000004200 */
[C---:B----4-:R-:W-:Y:S04]  /*11280*/  HMMA.16816.F32 R76, R16.reuse, R28, R76 ;  /* 0x0000001c104c723c */ /* 0x050fe8000000184c */
[----:B-----5:R-:W-:Y:S04]  /*11290*/  F2FP.PACK_AB R13, R158, R159 ;  /* 0x0000009f9e0d723e */ /* 0x020fe800000000ff */
[C---:B------:R-:W-:Y:S01]  /*112a0*/  HMMA.16816.F32 R80, R16.reuse, R30, R80 ;  /* 0x0000001e1050723c */ /* 0x040fe20000001850 */
[----:B------:R-:W4:Y:S07]  /*112b0*/  LDSM.16.MT88.4 R28, [R198+0x7100] ;  /* 0x00710000c61c783b */ /* 0x000f2e0000004200 */
        /* <DEDUP_REMOVED lines=9> */
[C---:B----4-:R-:W-:Y:S01]  /*11350*/  HMMA.16816.F32 R108, R16.reuse, R28, R108 ;  /* 0x0000001c106c723c */ /* 0x050fe2000000186c */
[----:B------:R4:W5:Y:S07]  /*11360*/  MUFU.EX2 R28, R14 ;  /* 0x0000000e001c7308 */ /* 0x00096e0000000800 */
[C---:B------:R-:W-:Y:S08]  /*11370*/  HMMA.16816.F32 R112, R16.reuse, R30, R112 ;  /* 0x0000001e1070723c */ /* 0x040ff00000001870 */
[C---:B---3--:R-:W-:Y:S08]  /*11380*/  HMMA.16816.F32 R116, R16.reuse, R32, R116 ;  /* 0x000000201074723c */ /* 0x048ff00000001874 */
[C---:B------:R-:W-:Y:S04]  /*11390*/  HMMA.16816.F32 R120, R16.reuse, R34, R120 ;  /* 0x000000221078723c */ /* 0x040fe80000001878 */
[----:B----4-:R-:W-:Y:S02]  /*113a0*/  F2FP.PACK_AB R14, R174, R175 ;  /* 0x000000afae0e723e */ /* 0x010fe400000000ff */
[----:B-----5:R-:W-:Y:S02]  /*113b0*/  F2FP.PACK_AB R15, R28, R157 ;  /* 0x0000009d1c0f723e */ /* 0x020fe400000000ff */
[C---:B-1----:R-:W-:Y:S08]  /*113c0*/  HMMA.16816.F32 R124, R16.reuse, R20, R124 ;  /* 0x00000014107c723c */ /* 0x042ff0000000187c */
[----:B------:R-:W-:Y:S01]  /*113d0*/  HMMA.16816.F32 R128, R16, R22, R128 ;  /* 0x000000161080723c */ /* 0x000fe20000001880 */
[----:B------:R-:W1:Y:S07]  /*113e0*/  LDSM.16.MT88.4 R16, [R200+0x1900] ;  /* 0x00190000c810783b */ /* 0x000e6e0000004200 */
[C---:B------:R-:W-:Y:S01]  /*113f0*/  HMMA.16816.F32 R160, R12.reuse, R164, R4 ;  /* 0x000000a40ca0723c */ /* 0x040fe20000001804 */
[----:B------:R-:W3:Y:S07]  /*11400*/  LDSM.16.MT88.4 R4, [R199+0x1900] ;  /* 0x00190000c704783b */ /* 0x000eee0000004200 */
[C---:B------:R-:W-:Y:S01]  /*11410*/  HMMA.16816.F32 R164, R12.reuse, R166, R8 ;  /* 0x000000a60ca4723c */ /* 0x040fe20000001808 */
[----:B------:R-:W4:Y:S07]  /*11420*/  LDSM.16.MT88.4 R8, [R197+0x3900] ;  /* 0x00390000c508783b */ /* 0x000f2e0000004200 */
[C---:B--2---:R-:W-:Y:S01]  /*11430*/  HMMA.16816.F32 R132, R12.reuse, R24, R132 ;  /* 0x000000180c84723c */ /* 0x044fe20000001884 */
[----:B------:R-:W2:Y:S07]  /*11440*/  LDSM.16.MT88.4 R20, [R198+0x3900] ;  /* 0x00390000c614783b */ /* 0x000eae0000004200 */
        /* <DEDUP_REMOVED lines=68> */
[----:B------:R-:W-:Y:S02]  /*11890*/  FADD.FTZ R4, R175, R2 ;  /* 0x00000002af047221 */ /* 0x000fe40000010000 */
[----:B------:R-:W-:Y:S01]  /*118a0*/  FADD.FTZ R2, R157, R0 ;  /* 0x000000009d027221 */ /* 0x000fe20000010000 */
[----:B------:R-:W-:Y:S01]  /*118b0*/  IADD3 R0, R223, -0x1, RZ ;  /* 0xffffffffdf007810 */ /* 0x000fe20007ffe0ff */
[----:B------:R-:W-:Y:S01]  /*118c0*/  FADD.FTZ R244, R174, R4 ;  /* 0x00000004aef47221 */ /* 0x000fe20000010000 */
[----:B------:R-:W-:Y:S01]  /*118d0*/  MOV R157, R156 ;  /* 0x0000009c009d7202 */ /* 0x000fe20000000f00 */
[----:B------:R-:W-:Y:S01]  /*118e0*/  FADD.FTZ R245, R28, R2 ;  /* 0x000000021cf57221 */ /* 0x000fe20000010000 */
[----:B------:R-:W-:Y:S01]  /*118f0*/  MOV R223, R0 ;  /* 0x0000000000df7202 */ /* 0x000fe20000000f00 */
[----:B------:R-:W-:-:S05]  /*11900*/  @P0 BRA `(.L_x_4212) ;  /* 0xffffc22000000947 */ /* 0x000fca000383ffff */
.L_x_4203:
[----:B------:R-:W1:Y:S01]  /*11910*/  SHFL.BFLY PT, R6, R244, 0x2, 0x1f ;  /* 0x0c401f00f4067f89 */ /* 0x000e6200000e0000 */
[----:B------:R-:W-:-:S02]  /*11920*/  MOV R17, 0xff800000 ;  /* 0xff80000000117802 */ /* 0x000fc40000000f00 */
[----:B------:R-:W-:Y:S01]  /*11930*/  MOV R18, 0xff800000 ;  /* 0xff80000000127802 */ /* 0x000fe20000000f00 */
[----:B------:R-:W2:Y:S01]  /*11940*/  SHFL.BFLY PT, R7, R245, 0x2, 0x1f ;  /* 0x0c401f00f5077f89 */ /* 0x000ea200000e0000 */
[----:B------:R-:W-:Y:S01]  /*11950*/  PLOP3.LUT P2, PT, PT, PT, PT, 0x8, 0x0 ;  /* 0x000000000000781c */ /* 0x000fe20003f4e170 */
        /* <DEDUP_REMOVED lines=150> */
.L_x_4170:
        /* <DEDUP_REMOVED lines=310> */
.L_x_4215:
[----:B------:R-:W-:Y:S05]  /*13620*/  BSYNC B0 ;  /* 0x0000000000007941 */ /* 0x000fea0003800000 */
.L_x_4214:
        /* <DEDUP_REMOVED lines=194> */
.L_x_4213:
        /* <DEDUP_REMOVED lines=50> */
.L_x_4216:
        /* <DEDUP_REMOVED lines=9> */
.L_x_5258:


//--------------------- .text._ZN7cutlass13device_kernelIN5flash19enable_sm80_to_sm89INS1_16FlashAttnFwdSm80INS1_25CollectiveMainloopFwdSm80ILi8ELi1ELb0EN4cute5tupleIJNS5_1CILi128EEENS7_ILi64EEENS7_ILi256EEEEEELi256ENS_6half_tEfNS_4arch4Sm80ELb0ELb1ELb0ELb1ELb0ELb0ELb1ELb1EEENS1_21CollectiveEpilogueFwdINS6_IJS8_SA_S9_EEENS6_IJNS7_ILi1EEESI_SI_EEESC_SE_Li256ELb1ELb1ELb1ELb0EEENS1_36VarlenDynamicPersistentTileSchedulerILi128ELi64ELi256ELi256ELb1ELb1ELb0ELb1ELb0ELb1EEEEEEEEEvNT_6ParamsE --------------------------
	.section	.text._ZN7cutlass13device_kernelIN5flash19enable_sm80_to_sm89INS1_16FlashAttnFwdSm80INS1_25CollectiveMainloopFwdSm80ILi8ELi1ELb0EN4cute5tupleIJNS5_1CILi128EEENS7_ILi64EEENS7_ILi256EEEEEELi256ENS_6half_tEfNS_4arch4Sm80ELb0ELb1ELb0ELb1ELb0ELb0ELb1ELb1EEENS1_21CollectiveEpilogueFwdINS6_IJS8_SA_S9_EEENS6_IJNS7_ILi1EEESI_SI_EEESC_SE_Li256ELb1ELb1ELb1ELb0EEENS1_36VarlenDynamicPersistentTileSchedulerILi128ELi64ELi256ELi256ELb1ELb1ELb0ELb1ELb0ELb1EEEEEEEEEvNT_6ParamsE,"ax",@progbits
	.sectioninfo	@"SHI_REGISTERS=255"
	.align	128
.text._ZN7cutlass13device_kernelIN5flash19enable_sm80_to_sm89INS1_16FlashAttnFwdSm80INS1_25CollectiveMainloopFwdSm80ILi8ELi1ELb0EN4cute5tupleIJNS5_1CILi128EEENS7_ILi64EEENS7_ILi256EEEEEELi256ENS_6half_tEfNS_4arch4Sm80ELb0ELb1ELb0ELb1ELb0ELb0ELb1ELb1EEENS1_21CollectiveEpilogueFwdINS6_IJS8_SA_S9_EEENS6_IJNS7_ILi1EEESI_SI_EEESC_SE_Li256ELb1ELb1ELb1ELb0EEENS1_36VarlenDynamicPersistentTileSchedulerILi128ELi64ELi256ELi256ELb1ELb1ELb0ELb1ELb0ELb1EEEEEEEEEvNT_6ParamsE:
        .type           _ZN7cutlass13device_kernelIN5flash19enable_sm80_to_sm89INS1_16FlashAttnFwdSm80INS1_25CollectiveMainloopFwdSm80ILi8ELi1ELb0EN4cute5tupleIJNS5_1CILi128EEENS7_ILi64EEENS7_ILi256EEEEEELi256ENS_6half_tEfNS_4arch4Sm80ELb0ELb1ELb0ELb1ELb0ELb0ELb1ELb1EEENS1_21CollectiveEpilogueFwdINS6_IJS8_SA_S9_EEENS6_IJNS7_ILi1EEESI_SI_EEESC_SE_Li256ELb1ELb1ELb1ELb0EEENS1_36VarlenDynamicPersistentTileSchedulerILi128ELi64ELi256ELi256ELb1ELb1ELb0ELb1ELb0ELb1EEEEEEEEEvNT_6ParamsE,@function
        .size           _ZN7cutlass13device_kernelIN5flash19enable_sm80_to_sm89INS1_16FlashAttnFwdSm80INS1_25CollectiveMainloopFwdSm80ILi8ELi1ELb0EN4cute5tupleIJNS5_1CILi128EEENS7_ILi64EEENS7_ILi256EEEEEELi256ENS_6half_tEfNS_4arch4Sm80ELb0ELb1ELb0ELb1ELb0ELb0ELb1ELb1EEENS1_21CollectiveEpilogueFwdINS6_IJS8_SA_S9_EEENS6_IJNS7_ILi1EEESI_SI_EEESC_SE_Li256ELb1ELb1ELb1ELb0EEENS1_36VarlenDynamicPersistentTileSchedulerILi128ELi64ELi256ELi256ELb1ELb1ELb0ELb1ELb0ELb1EEEEEEEEEvNT_6ParamsE,(.L_x_5259 - _ZN7cutlass13device_kernelIN5flash19enable_sm80_to_sm89INS1_16FlashAttnFwdSm80INS1_25CollectiveMainloopFwdSm80ILi8ELi1ELb0EN4cute5tupleIJNS5_1CILi128EEENS7_ILi64EEENS7_ILi256EEEEEELi256ENS_6half_tEfNS_4arch4Sm80ELb0ELb1ELb0ELb1ELb0ELb0ELb1ELb1EEENS1_21CollectiveEpilogueFwdINS6_IJS8_SA_S9_EEENS6_IJNS7_ILi1EEESI_SI_EEESC_SE_Li256ELb1ELb1ELb1ELb0EEENS1_36VarlenDynamicPersistentTileSchedulerILi128ELi64ELi256ELi256ELb1ELb1ELb0ELb1ELb0ELb1EEEEEEEEEvNT_6ParamsE)
        .other          _ZN7cutlass13device_kernelIN5flash19enable_sm80_to_sm89INS1_16FlashAttnFwdSm80INS1_25CollectiveMainloopFwdSm80ILi8ELi1ELb0EN4cute5tupleIJNS5_1CILi128EEENS7_ILi64EEENS7_ILi256EEEEEELi256ENS_6half_tEfNS_4arch4Sm80ELb0ELb1ELb0ELb1ELb0ELb0ELb1ELb1EEENS1_21CollectiveEpilogueFwdINS6_IJS8_SA_S9_EEENS6_IJNS7_ILi1EEESI_SI_EEESC_SE_Li256ELb1ELb1ELb1ELb0EEENS1_36VarlenDynamicPersistentTileSchedulerILi128ELi64ELi256ELi256ELb1ELb1ELb0ELb1ELb0ELb1EEEEEEEEEvNT_6ParamsE,@"STO_CUDA_ENTRY STV_DEFAULT"
_ZN7cutlass13device_kernelIN5flash19enable_sm80_to_sm89INS1_16FlashAttnFwdSm80INS1_25CollectiveMainloopFwdSm80ILi8ELi1ELb0EN4cute5tupleIJNS5_1CILi128EEENS7_ILi64EEENS7_ILi256EEEEEELi256ENS_6half_tEfNS_4arch4Sm80ELb0ELb1ELb0ELb1ELb0ELb0ELb1ELb1EEENS1_21CollectiveEpilogueFwdINS6_IJS8_SA_S9_EEENS6_IJNS7_ILi1EEESI_SI_EEESC_SE_Li256ELb1ELb1ELb1ELb0EEENS1_36VarlenDynamicPersistentTileSchedulerILi128ELi64ELi256ELi256ELb1ELb1ELb0ELb1ELb0ELb1EEEEEEEEEvNT_6ParamsE:
[----:B------:R-:W-:Y:S02]  /*0000*/  MOV R1, c[0x0][0x28] ;  /* 0x00000a0000017a02 */ /* 0x000fe40000000f00 */
[----:B------:R-:W1:Y:S01]  /*0010*/  S2R R2, SR_TID.X ;  /* 0x0000000000027919 */ /* 0x000e620000002100 */
[----:B------:R-:W-:Y:S01]  /*0020*/  ULDC.64 UR6, c[0x0][0x118] ;  /* 0x0000460000067ab9 */ /* 0x000fe20000000a00 */
[----:B------:R-:W-:Y:S02]  /*0030*/  IADD3 R1, R1, -0x58, RZ ;  /* 0xffffffa801017810 */ /* 0x000fe40007ffe0ff */
[----:B-1----:R-:W-:-:S06]  /*0040*/  SHF.R.U32.HI R0, RZ, 0x5, R2 ;  /* 0x00000005ff007819 */ /* 0x002fcc0000011602 */
[----:B------:R-:W1:Y:S02]  /*0050*/  SHFL.IDX PT, R0, R0, RZ, 0x1f ;  /* 0x00001fff00007589 */ /* 0x000e6400000e0000 */
[----:B-1----:R-:W1:Y:S02]  /*0060*/  R2UR UR5, R0 ;  /* 0x00000000000573c2 */ /* 0x002e6400000e0000 */
[----:B-1----:R-:W-:-:S13]  /*0070*/  ISETP.NE.AND P0, PT, RZ, UR5, PT ;  /* 0x00000005ff007c0c */ /* 0x002fda000bf05270 */
[----:B------:R-:W-:Y:S06]  /*0080*/  @P0 BAR.SYNC.DEFER_BLOCKING 0x5, 0x100 ;  /* 0x0144000000000b1d */ /* 0x000fec0000010000 */
[----:B------:R-:W1:Y:S04]  /*0090*/  @P0 LDS.128 R244, [0x20100] ;  /* 0x02010000fff40984 */ /* 0x000e680000000c00 */
[----:B------:R-:W-:Y:S06]  /*00a0*/  @P0 BAR.ARV 0x4, 0x100 ;  /* 0x0104000000000b1d */ /* 0x000fec0000002000 */
[----:B------:R-:W-:Y:S05]  /*00b0*/  @P0 BRA `(.L_x_4217) ;  /* 0x00000f1000000947 */ /* 0x000fea0003800000 */
[----:B------:R-:W-:Y:S01]  /*00c0*/  LOP3.LUT R12, R2, 0x1f, RZ, 0xc0, !PT ;  /* 0x0000001f020c7812 */ /* 0x000fe200078ec0ff */
[----:B------:R-:W-:-:S03]  /*00d0*/  CS2R R8, SRZ ;  /* 0x0000000000087805 */ /* 0x000fc6000001ff00 */
        /* <DEDUP_REMOVED lines=9> */
[----:B------:R-:W3:Y:S01]  /*0170*/  S2UR UR4, SR_CTAID.X ;  /* 0x00000000000479c3 */ /* 0x000ee20000002500 */
        /* <DEDUP_REMOVED lines=24> */
[----:B---3--:R-:W-:-:S13]  /*0300*/  ISETP.GT.AND P0, PT, R7, UR4, PT ;  /* 0x0000000407007c0c */ /* 0x008fda000bf04270 */
[----:B------:R-:W-:Y:S05]  /*0310*/  @P0 BRA `(.L_x_4218) ;  /* 0x0000026000000947 */ /* 0x000fea0003800000 */
[----:B------:R-:W-:Y:S02]  /*0320*/  MOV R7, R0 ;  /* 0x0000000000077202 */ /* 0x000fe40000000f00 */
[----:B------:R-:W-:-:S04]  /*0330*/  MOV R6, RZ ;  /* 0x000000ff00067202 */ /* 0x000fc80000000f00 */
.L_x_4222:
        /* <DEDUP_REMOVED lines=15> */
[----:B------:R2:W3:Y:S02]  /*0430*/  SHFL.UP PT, R0, R5, 0x1, RZ ;  /* 0x0420000005007989 */ /* 0x0004e400000e00ff */
.L_x_4361:
[----:B---3--:R-:W-:-:S04]  /*0440*/  SEL R0, R0, RZ, P5 ;  /* 0x000000ff00007207 */ /* 0x008fc80002800000 */
        /* <DEDUP_REMOVED lines=14> */
[----:B------:R2:W3:Y:S02]  /*0530*/  SHFL.IDX PT, R0, R4, 0x1f, 0x1f ;  /* 0x03e01f0004007f89 */ /* 0x0004e400000e0000 */
.L_x_4362:
[----:B---3--:R-:W-:-:S05]  /*0540*/  IMAD R0, R0, c[0x0][0x538], RZ ;  /* 0x00014e0000007a24 */ /* 0x008fca00078e02ff */
[----:B------:R-:W-:-:S04]  /*0550*/  IADD3 R7, R0, R7, RZ ;  /* 0x0000000700077210 */ /* 0x000fc80007ffe0ff */
[----:B------:R-:W-:-:S13]  /*0560*/  ISETP.GT.AND P0, PT, R7, UR4, PT ;  /* 0x0000000407007c0c */ /* 0x000fda000bf04270 */
[----:B-12---:R-:W-:Y:S05]  /*0570*/  @!P0 BRA `(.L_x_4222) ;  /* 0xfffffdc000008947 */ /* 0x006fea000383ffff */
.L_x_4218:
[----:B------:R-:W-:-:S05]  /*0580*/  IADD3 R11, -R0, R7, RZ ;  /* 0x00000007000b7210 */ /* 0x000fca0007ffe1ff */
[----:B------:R-:W-:-:S05]  /*0590*/  IMAD R0, R4, c[0x0][0x538], R11 ;  /* 0x00014e0004007a24 */ /* 0x000fca00078e020b */
[----:B------:R-:W-:Y:S01]  /*05a0*/  ISETP.GT.AND P0, PT, R0, UR4, PT ;  /* 0x0000000400007c0c */ /* 0x000fe2000bf04270 */
[----:B------:R-:W-:-:S12]  /*05b0*/  BRA.DIV ~URZ, `(.L_x_4223) ;  /* 0x00017e627f007947 */ /* 0x000fd8000b800000 */
[----:B------:R-:W-:-:S04]  /*05c0*/  VOTE.ANY R10, PT, !P0 ;  /* 0x00000000000a7806 */ /* 0x000fc800040e0100 */
.L_x_4363:
[----:B------:R-:W2:Y:S02]  /*05d0*/  POPC R7, R10 ;  /* 0x0000000a00077309 */ /* 0x000ea40000000000 */
[----:B-12---:R-:W-:Y:S01]  /*05e0*/  IADD3 R247, R7, R6, RZ ;  /* 0x0000000607f77210 */ /* 0x006fe20007ffe0ff */
[----:B------:R-:W-:Y:S05]  /*05f0*/  BRA.DIV ~URZ, `(.L_x_4224) ;  /* 0x00017e727f007947 */ /* 0x000fea000b800000 */
[----:B------:R1:W2:Y:S01]  /*0600*/  SHFL.IDX PT, R245, R9, R7, 0x1f ;  /* 0x00001f0709f57589 */ /* 0x0002a200000e0000 */
[----:B------:R-:W-:-:S03]  /*0610*/  MOV R6, RZ ;  /* 0x000000ff00067202 */ /* 0x000fc60000000f00 */
[----:B------:R1:W3:Y:S04]  /*0620*/  SHFL.IDX PT, R9, R8, R7, 0x1f ;  /* 0x00001f0708097589 */ /* 0x0002e800000e0000 */
.L_x_4364:
[----:B------:R-:W-:Y:S01]  /*0630*/  ISETP.NE.AND P0, PT, R10, RZ, PT ;  /* 0x000000ff0a00720c */ /* 0x000fe20003f05270 */
[----:B------:R-:W-:-:S12]  /*0640*/  BSSY B0, `(.L_x_4225) ;  /* 0x0000005000007945 */ /* 0x000fd80003800000 */
[----:B------:R-:W-:Y:S05]  /*0650*/  @!P0 BRA `(.L_x_4226) ;  /* 0x0000003000008947 */ /* 0x000fea0003800000 */
[----:B------:R-:W-:Y:S01]  /*0660*/  IADD3 R3, R7, -0x1, RZ ;  /* 0xffffffff07037810 */ /* 0x000fe20007ffe0ff */
[----:B------:R-:W-:Y:S05]  /*0670*/  BRA.DIV ~URZ, `(.L_x_4227) ;  /* 0x00017ed27f007947 */ /* 0x000fea000b800000 */
[----:B------:R4:W1:Y:S02]  /*0680*/  SHFL.IDX PT, R6, R4, R3, 0x1f ;  /* 0x00001f0304067589 */ /* 0x00086400000e0000 */
.L_x_4226:
[----:B------:R-:W-:Y:S05]  /*0690*/  BSYNC B0 ;  /* 0x0000000000007941 */ /* 0x000fea0003800000 */
.L_x_4225:
        /* <DEDUP_REMOVED lines=67> */
.L_x_4229:
        /* <DEDUP_REMOVED lines=68> */
.L_x_4230:
[----:B------:R-:W-:Y:S05]  /*0f10*/  BSYNC B0 ;  /* 0x0000000000007941 */ /* 0x000fea0003800000 */
.L_x_4228:
[----:B------:R-:W-:-:S04]  /*0f20*/  LOP3.LUT R0, RZ, R0, RZ, 0x33, !PT ;  /* 0x00000000ff007212 */ /* 0x000fc800078e33ff */
[----:B------:R-:W-:Y:S01]  /*0f30*/  IADD3 R245, R0, R245, RZ ;  /* 0x000000f500f57210 */ /* 0x000fe20007ffe0ff */
[----:B------:R-:W-:Y:S05]  /*0f40*/  BRA `(.L_x_4231) ;  /* 0x0000004000007947 */ /* 0x000fea0003800000 */
.L_x_4219:
[----:B-1----:R-:W-:Y:S01]  /*0f50*/  IMAD.MOV.U32 R245, RZ, RZ, RZ ;  /* 0x000000fffff57224 */ /* 0x002fe200078e00ff */
[----:B------:R-:W-:Y:S01]  /*0f60*/  MOV R246, RZ ;  /* 0x000000ff00f67202 */ /* 0x000fe20000000f00 */
[----:B------:R-:W-:Y:S01]  /*0f70*/  IMAD.U32 R244, RZ, RZ, UR4 ;  /* 0x00000004fff47e24 */ /* 0x000fe2000f8e00ff */
[----:B------:R-:W-:Y:S02]  /*0f80*/  MOV R247, c[0x0][0x53c] ;  /* 0x00014f0000f77a02 */ /* 0x000fe40000000f00 */
.L_x_4231:
[----:B------:R-:W-:Y:S01]  /*0f90*/  ISETP.NE.AND P0, PT, R12, RZ, PT ;  /* 0x000000ff0c00720c */ /* 0x000fe20003f05270 */
[----:B------:R-:W-:-:S12]  /*0fa0*/  WARPSYNC 0xffffffff ;  /* 0xffffffff00007948 */ /* 0x000fd80003800000 */
[----:B------:R1:W-:Y:S04]  /*0fb0*/  @!P0 STS.128 [0x20100], R244 ;  /* 0x020100f4ff008388 */ /* 0x0003e80000000c00 */
[----:B------:R-:W-:Y:S06]  /*0fc0*/  BAR.ARV 0x5, 0x100 ;  /* 0x0144000000007b1d */ /* 0x000fec0000002000 */
.L_x_4217:
[----:B-1----:R-:W-:-:S13]  /*0fd0*/  ISETP.GE.AND P0, PT, R247, c[0x0][0x53c], PT ;  /* 0x00014f00f7007a0c */ /* 0x002fda0003f06270 */
        /* <DEDUP_REMOVED lines=86> */
[----:B------:R-:W-:Y:S01]  /*1540*/  STL.64 [R1], R18 ;  /* 0x0000001201007387 */ /* 0x000fe20000100a00 */
        /* <DEDUP_REMOVED lines=14> */
[C---:B------:R-:W-:Y:S01]  /*1630*/  IMAD.IADD R197, R159.reuse, 0x1, R2 ;  /* 0x000000019fc57824 */ /* 0x040fe200078e0202 */
[----:B-1----:R-:W-:Y:S01]  /*1640*/  LOP3.LUT R3, R12, 0x7ffffffc, RZ, 0xc0, !PT ;  /* 0x7ffffffc0c037812 */ /* 0x002fe200078ec0ff */
[----:B------:R-:W-:Y:S01]  /*1650*/  IMAD.IADD R201, R198, 0x1, R0 ;  /* 0x00000001c6c97824 */ /* 0x000fe200078e0200 */
[----:B------:R-:W-:-:S02]  /*1660*/  @P4 IADD3 R202, R159, -0x20, RZ ;  /* 0xffffffe09fca4810 */ /* 0x000fc40007ffe0ff */
[----:B------:R-:W-:Y:S01]  /*1670*/  LEA R192, R5, 0x100, 0x1 ;  /* 0x0000010005c07811 */ /* 0x000fe200078e08ff */
[----:B------:R-:W-:Y:S01]  /*1680*/  IMAD.IADD R3, R17, 0x1, -R3 ;  /* 0x0000000111037824 */ /* 0x000fe200078e0a03 */
[----:B------:R-:W-:Y:S01]  /*1690*/  IADD3 R217, R202, 0x800, RZ ;  /* 0x00000800cad97810 */ /* 0x000fe20007ffe0ff */
[----:B------:R-:W-:Y:S01]  /*16a0*/  IMAD.IADD R194, R2, 0x1, R202 ;  /* 0x0000000102c27824 */ /* 0x000fe200078e02ca */
[----:B------:R-:W-:Y:S01]  /*16b0*/  IADD3 R216, R202, 0x1000, RZ ;  /* 0x00001000cad87810 */ /* 0x000fe20007ffe0ff */
[----:B------:R-:W-:Y:S01]  /*16c0*/  IMAD.SHL.U32 R238, R3, 0x2, RZ ;  /* 0x0000000203ee7824 */ /* 0x000fe200078e00ff */
[----:B------:R-:W-:Y:S01]  /*16d0*/  SEL R3, R13, 0xffffffe0, !P6 ;  /* 0xffffffe00d037807 */ /* 0x000fe20007000000 */
[----:B------:R-:W-:Y:S01]  /*16e0*/  IMAD.IADD R196, R0, 0x1, R192 ;  /* 0x0000000100c47824 */ /* 0x000fe200078e02c0 */
[----:B--2---:R-:W-:Y:S02]  /*16f0*/  SHF.R.S32.HI R8, RZ, 0x1f, R8 ;  /* 0x0000001fff087819 */ /* 0x004fe40000011408 */
[----:B------:R-:W-:Y:S01]  /*1700*/  IADD3 R14, R238, 0x8, RZ ;  /* 0x00000008ee0e7810 */ /* 0x000fe20007ffe0ff */
[----:B------:R-:W-:Y:S01]  /*1710*/  IMAD.IADD R199, R198, 0x1, R3 ;  /* 0x00000001c6c77824 */ /* 0x000fe200078e0203 */
[----:B---3--:R-:W-:Y:S01]  /*1720*/  IADD3 R10, R238, 0x10, RZ ;  /* 0x00000010ee0a7810 */ /* 0x008fe20007ffe0ff */
[----:B------:R1:W-:Y:S01]  /*1730*/  STL [R1+0x20], R8 ;  /* 0x0000200801007387 */ /* 0x0003e20000100800 */
[----:B------:R-:W-:Y:S01]  /*1740*/  LEA R10, R7, 0x80, 0x1 ;  /* 0x00000080070a7811 */ /* 0x000fe200078e08ff */
[----:B------:R-:W-:Y:S01]  /*1750*/  IMAD.IADD R193, R3, 0x1, R192 ;  /* 0x0000000103c17824 */ /* 0x000fe200078e02c0 */
[----:B----4-:R-:W-:Y:S01]  /*1760*/  SHF.R.S32.HI R6, RZ, 0x1f, R6 ;  /* 0x0000001fff067819 */ /* 0x010fe20000011406 */
[----:B------:R-:W-:Y:S01]  /*1770*/  IMAD.IADD R200, R199, 0x1, R0 ;  /* 0x00000001c7c87824 */ /* 0x000fe200078e0200 */
[----:B------:R-:W-:Y:S01]  /*1780*/  SHF.R.S32.HI R7, RZ, 0x1f, R14 ;  /* 0x0000001fff077819 */ /* 0x000fe2000001140e */
[----:B------:R-:W-:Y:S01]  /*1790*/  IMAD.IADD R195, R0, 0x1, R193 ;  /* 0x0000000100c37824 */ /* 0x000fe200078e02c1 */
[----:B------:R-:W-:Y:S01]  /*17a0*/  IADD3 R12, R238, 0xe8, RZ ;  /* 0x000000e8ee0c7810 */ /* 0x000fe20007ffe0ff */
[----:B------:R2:W-:Y:S01]  /*17b0*/  STL [R1+0x1c], R6 ;  /* 0x00001c0601007387 */ /* 0x0005e20000100800 */
[----:B------:R-:W-:-:S02]  /*17c0*/  IADD3 R215, R202, 0x1800, RZ ;  /* 0x00001800cad77810 */ /* 0x000fc40007ffe0ff */
[----:B------:R-:W-:Y:S01]  /*17d0*/  SHF.R.S32.HI R12, RZ, 0x1f, R12 ;  /* 0x0000001fff0c7819 */ /* 0x000fe2000001140c */
[----:B------:R3:W-:Y:S01]  /*17e0*/  STL [R1+0x14], R9 ;  /* 0x0000140901007387 */ /* 0x0007e20000100800 */
[C---:B------:R-:W-:Y:S02]  /*17f0*/  IADD3 R214, R202.reuse, 0x2000, RZ ;  /* 0x00002000cad67810 */ /* 0x040fe40007ffe0ff */
[C---:B------:R-:W-:Y:S01]  /*1800*/  IADD3 R213, R202.reuse, 0x2800, RZ ;  /* 0x00002800cad57810 */ /* 0x040fe20007ffe0ff */
[----:B------:R-:W-:Y:S01]  /*1810*/  STL [R1+0x28], R10 ;  /* 0x0000280a01007387 */ /* 0x000fe20000100800 */
[C---:B------:R-:W-:Y:S02]  /*1820*/  IADD3 R212, R202.reuse, 0x3000, RZ ;  /* 0x00003000cad47810 */ /* 0x040fe40007ffe0ff */
[C---:B------:R-:W-:Y:S02]  /*1830*/  IADD3 R211, R202.reuse, 0x3800, RZ ;  /* 0x00003800cad37810 */ /* 0x040fe40007ffe0ff */
[----:B------:R-:W-:-:S02]  /*1840*/  IADD3 R210, R202, 0x4000, RZ ;  /* 0x00004000cad27810 */ /* 0x000fc40007ffe0ff */
[----:B------:R-:W-:Y:S02]  /*1850*/  IADD3 R209, R202, 0x4800, RZ ;  /* 0x00004800cad17810 */ /* 0x000fe40007ffe0ff */
[----:B-1----:R-:W-:Y:S02]  /*1860*/  SEL R8, R13, 0xffffffe0, !P1 ;  /* 0xffffffe00d087807 */ /* 0x002fe40004800000 */
[----:B------:R-:W-:Y:S02]  /*1870*/  IADD3 R13, R238, 0xe0, RZ ;  /* 0x000000e0ee0d7810 */ /* 0x000fe40007ffe0ff */
[----:B------:R-:W-:Y:S02]  /*1880*/  IADD3 R208, R202, 0x5000, RZ ;  /* 0x00005000cad07810 */ /* 0x000fe40007ffe0ff */
[----:B------:R-:W-:Y:S02]  /*1890*/  SHF.R.S32.HI R13, RZ, 0x1f, R13 ;  /* 0x0000001fff0d7819 */ /* 0x000fe4000001140d */
[----:B--2---:R-:W-:-:S02]  /*18a0*/  SEL R6, R11, 0xffffffc0, !P2 ;  /* 0xffffffc00b067807 */ /* 0x004fc40005000000 */
[C---:B------:R-:W-:Y:S02]  /*18b0*/  IADD3 R11, R238.reuse, 0xf0, RZ ;  /* 0x000000f0ee0b7810 */ /* 0x040fe40007ffe0ff */
[----:B---3--:R-:W-:Y:S02]  /*18c0*/  SHF.R.S32.HI R9, RZ, 0x1f, R238 ;  /* 0x0000001fff097819 */ /* 0x008fe400000114ee */
[C---:B------:R-:W-:Y:S02]  /*18d0*/  IADD3 R9, R238.reuse, 0xd8, RZ ;  /* 0x000000d8ee097810 */ /* 0x040fe40007ffe0ff */
[----:B------:R-:W-:Y:S02]  /*18e0*/  IADD3 R9, R238, 0xf8, RZ ;  /* 0x000000f8ee097810 */ /* 0x000fe40007ffe0ff */
[----:B------:R-:W-:Y:S01]  /*18f0*/  SHF.R.S32.HI R7, RZ, 0x1f, R11 ;  /* 0x0000001fff077819 */ /* 0x000fe2000001140b */
[C---:B------:R-:W-:Y:S01]  /*1900*/  IMAD.IADD R11, R10.reuse, 0x1, R6 ;  /* 0x000000010a0b7824 */ /* 0x040fe200078e0206 */
[----:B------:R-:W-:Y:S01]  /*1910*/  SHF.R.S32.HI R9, RZ, 0x1f, R9 ;  /* 0x0000001fff097819 */ /* 0x000fe20000011409 */
[C---:B------:R-:W-:Y:S01]  /*1920*/  IMAD.IADD R9, R10.reuse, 0x1, R8 ;  /* 0x000000010a097824 */ /* 0x040fe200078e0208 */
[----:B------:R-:W-:-:S02]  /*1930*/  IADD3 R7, R10, -0x10, RZ ;  /* 0xfffffff00a077810 */ /* 0x000fc40007ffe0ff */
[----:B------:R-:W-:Y:S01]  /*1940*/  @P0 IADD3 R7, R10, 0x10, RZ ;  /* 0x000000100a070810 */ /* 0x000fe20007ffe0ff */
[----:B------:R-:W-:Y:S01]  /*1950*/  IMAD.IADD R2, R9, 0x1, R6 ;  /* 0x0000000109027824 */ /* 0x000fe200078e0206 */
[----:B------:R-:W-:Y:S01]  /*1960*/  STL [R1+0x44], R11 ;  /* 0x0000440b01007387 */ /* 0x000fe20000100800 */
[----:B------:R-:W-:Y:S02]  /*1970*/  IADD3 R207, R202, 0x5800, RZ ;  /* 0x00005800cacf7810 */ /* 0x000fe40007ffe0ff */
[----:B------:R-:W-:Y:S01]  /*1980*/  IMAD.IADD R4, R6, 0x1, R7 ;  /* 0x0000000106047824 */ /* 0x000fe200078e0207 */
[----:B------:R-:W-:Y:S01]  /*1990*/  STL [R1+0x34], R9 ;  /* 0x0000340901007387 */ /* 0x000fe20000100800 */
[C---:B------:R-:W-:Y:S02]  /*19a0*/  IADD3 R206, R202.reuse, 0x6000, RZ ;  /* 0x00006000cace7810 */ /* 0x040fe40007ffe0ff */
[C---:B------:R-:W-:Y:S01]  /*19b0*/  IADD3 R205, R202.reuse, 0x6800, RZ ;  /* 0x00006800cacd7810 */ /* 0x040fe20007ffe0ff */
[----:B------:R1:W-:Y:S01]  /*19c0*/  STL [R1+0x40], R2 ;  /* 0x0000400201007387 */ /* 0x0003e20000100800 */
[----:B------:R-:W-:-:S02]  /*19d0*/  IADD3 R204, R202, 0x7000, RZ ;  /* 0x00007000cacc7810 */ /* 0x000fc40007ffe0ff */
[----:B------:R-:W-:Y:S01]  /*19e0*/  IADD3 R203, R202, 0x7800, RZ ;  /* 0x00007800cacb7810 */ /* 0x000fe20007ffe0ff */
[----:B------:R-:W-:Y:S04]  /*19f0*/  STL [R1+0x2c], R7 ;  /* 0x00002c0701007387 */ /* 0x000fe80000100800 */
[----:B------:R-:W-:Y:S01]  /*1a00*/  STL [R1+0x3c], R4 ;  /* 0x00003c0401007387 */ /* 0x000fe20000100800 */
[----:B-1----:R-:W-:-:S05]  /*1a10*/  IMAD.IADD R2, R8, 0x1, R7 ;  /* 0x0000000108027824 */ /* 0x002fca00078e0207 */
[----:B------:R1:W-:Y:S02]  /*1a20*/  STL [R1+0x30], R2 ;  /* 0x0000300201007387 */ /* 0x0003e40000100800 */
[----:B-1----:R-:W-:-:S05]  /*1a30*/  IMAD.IADD R2, R2, 0x1, R6 ;  /* 0x0000000102027824 */ /* 0x002fca00078e0206 */
[----:B------:R1:W-:Y:S02]  /*1a40*/  STL [R1+0x38], R2 ;  /* 0x0000380201007387 */ /* 0x0003e40000100800 */
.L_x_4360:
[----:B------:R-:W-:Y:S01]  /*1a50*/  ISETP.NE.U32.AND P0, PT, RZ, c[0x0][0x370], PT ;  /* 0x0000dc00ff007a0c */ /* 0x000fe20003f05070 */
[----:B------:R-:W-:Y:S01]  /*1a60*/  IMAD.MOV.U32 R14, RZ, RZ, 0x4 ;  /* 0x00000004ff0e7424 */ /* 0x000fe200078e00ff */
[----:B------:R-:W-:Y:S01]  /*1a70*/  ISETP.NE.U32.AND P2, PT, RZ, c[0x0][0x360], PT ;  /* 0x0000d800ff007a0c */ /* 0x000fe20003f45070 */
[----:B------:R-:W-:Y:S01]  /*1a80*/  CS2R R4, SRZ ;  /* 0x0000000000047805 */ /* 0x000fe2000001ff00 */
[----:B------:R-:W-:Y:S01]  /*1a90*/  ISETP.NE.AND.EX P1, PT, RZ, c[0x0][0x374], PT, P0 ;  /* 0x0000dd00ff007a0c */ /* 0x000fe20003f25300 */
[----:B------:R-:W-:Y:S01]  /*1aa0*/  IMAD.MOV.U32 R12, RZ, RZ, RZ ;  /* 0x000000ffff0c7224 */ /* 0x000fe200078e00ff */
[----:B------:R-:W-:Y:S01]  /*1ab0*/  ISETP.NE.AND.EX P0, PT, RZ, c[0x0][0x364], PT, P2 ;  /* 0x0000d900ff007a0c */ /* 0x000fe20003f05320 */
[CC--:B------:R-:W-:Y:S01]  /*1ac0*/  IMAD.WIDE R6, R247.reuse, R14.reuse, c[0x0][0x348] ;  /* 0x0000d200f7067625 */ /* 0x0c0fe200078e020e */
[----:B------:R-:W-:Y:S02]  /*1ad0*/  ISETP.NE.U32.AND P3, PT, RZ, c[0x0][0x348], PT ;  /* 0x0000d200ff007a0c */ /* 0x000fe40003f65070 */
[----:B------:R-:W-:Y:S01]  /*1ae0*/  ISETP.NE.U32.AND P6, PT, RZ, c[0x0][0x350], PT ;  /* 0x0000d400ff007a0c */ /* 0x000fe20003fc5070 */
[----:B-1----:R-:W-:Y:S01]  /*1af0*/  IMAD.WIDE R2, R247, R14, c[0x0][0x350] ;  /* 0x0000d400f7027625 */ /* 0x002fe200078e020e */
[----:B------:R-:W-:-:S02]  /*1b00*/  ISETP.NE.AND.EX P3, PT, RZ, c[0x0][0x34c], PT, P3 ;  /* 0x0000d300ff007a0c */ /* 0x000fc40003f65330 */
[----:B------:R-:W-:-:S03]  /*1b10*/  ISETP.NE.AND.EX P6, PT, RZ, c[0x0][0x354], PT, P6 ;  /* 0x0000d500ff007a0c */ /* 0x000fc60003fc5360 */
[----:B------:R-:W-:-:S04]  /*1b20*/  @P1 IMAD.WIDE R10, R247, R14, c[0x0][0x370] ;  /* 0x0000dc00f70a1625 */ /* 0x000fc800078e020e */
[----:B------:R-:W-:Y:S01]  /*1b30*/  @P0 IMAD.WIDE R8, R247, R14, c[0x0][0x360] ;  /* 0x0000d800f7080625 */ /* 0x000fe200078e020e */
[----:B------:R1:W5:Y:S04]  /*1b40*/  @P1 LDG.E R4, [R10.64] ;  /* 0x000000060a041981 */ /* 0x000368000c1e1900 */
[----:B------:R1:W5:Y:S04]  /*1b50*/  @P0 LDG.E R241, [R8.64] ;  /* 0x0000000608f10981 */ /* 0x000368000c1e1900 */
[----:B------:R1:W5:Y:S04]  /*1b60*/  @P3 LDG.E R12, [R6.64] ;  /* 0x00000006060c3981 */ /* 0x000368000c1e1900 */
[----:B------:R1:W5:Y:S01]  /*1b70*/  @P6 LDG.E R5, [R2.64] ;  /* 0x0000000602056981 */ /* 0x000362000c1e1900 */
[----:B------:R-:W-:Y:S01]  /*1b80*/  LOP3.LUT R122, R246, 0xffff, RZ, 0xc0, !PT ;  /* 0x0000fffff67a7812 */ /* 0x000fe200078ec0ff */
[----:B------:R-:W-:Y:S04]  /*1b90*/  YIELD ;  /* 0x0000000000007946 */ /* 0x000fe80003800000 */
[----:B------:R1:W-:Y:S01]  /*1ba0*/  STL [R1+0x18], R122 ;  /* 0x0000187a01007387 */ /* 0x0003e20000100800 */
[----:B------:R-:W-:Y:S05]  /*1bb0*/  @P0 BRA `(.L_x_4232) ;  /* 0x0000005000000947 */ /* 0x000fea0003800000 */
[----:B-----5:R-:W-:Y:S01]  /*1bc0*/  MOV R241, c[0x0][0x168] ;  /* 0x00005a0000f17a02 */ /* 0x020fe20000000f00 */
[----:B------:R-:W-:Y:S05]  /*1bd0*/  @!P3 BRA `(.L_x_4232) ;  /* 0x000000300000b947 */ /* 0x000fea0003800000 */
[----:B-1----:R-:W2:Y:S04]  /*1be0*/  LDG.E R8, [R6.64] ;  /* 0x0000000606087981 */ /* 0x002ea8000c1e1900 */
[----:B------:R-:W2:Y:S02]  /*1bf0*/  LDG.E R0, [R6.64+0x4] ;  /* 0x0000040606007981 */ /* 0x000ea4000c1e1900 */
[----:B--2---:R-:W-:-:S02]  /*1c00*/  IADD3 R241, -R8, R0, RZ ;  /* 0x0000000008f17210 */ /* 0x004fc40007ffe1ff */
.L_x_4232:
[----:B------:R-:W-:-:S04]  /*1c10*/  ISETP.NE.U32.AND P0, PT, RZ, c[0x0][0x368], PT ;  /* 0x0000da00ff007a0c */ /* 0x000fc80003f05070 */
[----:B------:R-:W-:-:S13]  /*1c20*/  ISETP.NE.AND.EX P0, PT, RZ, c[0x0][0x36c], PT, P0 ;  /* 0x0000db00ff007a0c */ /* 0x000fda0003f05300 */
[----:B------:R-:W-:Y:S05]  /*1c30*/  @!P0 BRA `(.L_x_4233) ;  /* 0x0000003000008947 */ /* 0x000fea0003800000 */
[----:B-1----:R-:W-:-:S05]  /*1c40*/  IMAD.WIDE R2, R247, R14, c[0x0][0x368] ;  /* 0x0000da00f7027625 */ /* 0x002fca00078e020e */
[----:B------:R1:W5:Y:S01]  /*1c50*/  LDG.E R0, [R2.64] ;  /* 0x0000000602007981 */ /* 0x000362000c1e1900 */
[----:B------:R-:W-:Y:S05]  /*1c60*/  BRA `(.L_x_4234) ;  /* 0x0000005000007947 */ /* 0x000fea0003800000 */
.L_x_4233:
[----:B------:R-:W-:Y:S01]  /*1c70*/  MOV R0, c[0x0][0x1d0] ;  /* 0x0000740000007a02 */ /* 0x000fe20000000f00 */
[----:B------:R-:W-:Y:S05]  /*1c80*/  @!P6 BRA `(.L_x_4234) ;  /* 0x000000300000e947 */ /* 0x000fea0003800000 */
[----:B-1----:R-:W2:Y:S04]  /*1c90*/  LDG.E R6, [R2.64] ;  /* 0x0000000602067981 */ /* 0x002ea8000c1e1900 */
[----:B------:R-:W2:Y:S02]  /*1ca0*/  LDG.E R0, [R2.64+0x4] ;  /* 0x0000040602007981 */ /* 0x000ea4000c1e1900 */
[----:B--2---:R-:W-:Y:S02]  /*1cb0*/  IADD3 R0, -R6, R0, RZ ;  /* 0x0000000006007210 */ /* 0x004fe40007ffe1ff */
.L_x_4234:
[----:B-1----:R-:W-:Y:S01]  /*1cc0*/  IMAD.MOV.U32 R2, RZ, RZ, c[0x0][0x2c4] ;  /* 0x0000b100ff027624 */ /* 0x002fe200078e00ff */
[----:B------:R-:W-:Y:S01]  /*1cd0*/  LOP3.LUT R252, R252, 0xfffffff7, RZ, 0xc0, !PT ;  /* 0xfffffff7fcfc7812 */ /* 0x000fe200078ec0ff */
[----:B------:R-:W-:-:S02]  /*1ce0*/  IMAD.SHL.U32 R243, R245, 0x80, RZ ;  /* 0x00000080f5f37824 */ /* 0x000fc400078e00ff */
[----:B------:R-:W-:Y:S01]  /*1cf0*/  IMAD.MOV.U32 R8, RZ, RZ, c[0x0][0x32c] ;  /* 0x0000cb00ff087624 */ /* 0x000fe200078e00ff */
[----:B------:R-:W-:Y:S01]  /*1d00*/  ISETP.NE.AND P4, PT, R2, 0x1, PT ;  /* 0x000000010200780c */ /* 0x000fe20003f85270 */
[--C-:B-----5:R-:W-:Y:S01]  /*1d10*/  IMAD.IADD R240, R0, 0x1, -R4.reuse ;  /* 0x0000000100f07824 */ /* 0x120fe200078e0a04 */
[----:B------:R-:W-:Y:S01]  /*1d20*/  IADD3 R2, R243, 0x7f, RZ ;  /* 0x0000007ff3027810 */ /* 0x000fe20007ffe0ff */
[----:B------:R-:W-:Y:S01]  /*1d30*/  IMAD.IADD R13, R5, 0x1, R4 ;  /* 0x00000001050d7824 */ /* 0x000fe200078e0204 */
[----:B------:R-:W-:-:S03]  /*1d40*/  ISETP.GE.AND P1, PT, R8, 0x1, PT ;  /* 0x000000010800780c */ /* 0x000fc60003f26270 */
[----:B------:R-:W-:-:S06]  /*1d50*/  IMAD.MOV.U32 R0, RZ, RZ, R2 ;  /* 0x000000ffff007224 */ /* 0x000fcc00078e0002 */
[----:B------:R-:W-:Y:S01]  /*1d60*/  @P4 IMAD.HI.U32 R3, R2, c[0x0][0x2c8], RZ ;  /* 0x0000b20002034a27 */ /* 0x000fe200078e00ff */
[----:B------:R-:W-:Y:S02]  /*1d70*/  IADD3 R2, R240, 0x1, -R241 ;  /* 0x00000001f0027810 */ /* 0x000fe40007ffe8f1 */
[----:B------:R-:W-:Y:S02]  /*1d80*/  @P4 LOP3.LUT R252, R252, 0x8, RZ, 0xfc, !PT ;  /* 0x00000008fcfc4812 */ /* 0x000fe400078efcff */
[----:B------:R-:W-:Y:S02]  /*1d90*/  @P4 SHF.R.U32.HI R0, RZ, c[0x0][0x2cc], R3 ;  /* 0x0000b300ff004a19 */ /* 0x000fe40000011603 */
[----:B------:R-:W-:-:S03]  /*1da0*/  LOP3.LUT R252, R252, 0xffffffef, RZ, 0xc0, !PT ;  /* 0xffffffeffcfc7812 */ /* 0x000fc600078ec0ff */
[----:B------:R-:W-:Y:S01]  /*1db0*/  IMAD.IADD R0, R2, 0x1, R0 ;  /* 0x0000000102007824 */ /* 0x000fe200078e0200 */
[----:B------:R-:W-:-:S04]  /*1dc0*/  @P1 LOP3.LUT R252, R252, 0x10, RZ, 0xfc, !PT ;  /* 0x00000010fcfc1812 */ /* 0x000fc800078efcff */
        /* <DEDUP_REMOVED lines=12> */
.L_x_4237:
[----:B------:R-:W-:-:S13]  /*1e90*/  ISETP.NE.AND P0, PT, R8, 0x1, PT ;  /* 0x000000010800780c */ /* 0x000fda0003f05270 */
[----:B------:R-:W-:-:S05]  /*1ea0*/  @P0 IMAD.HI.U32 R0, R2, c[0x0][0x330], RZ ;  /* 0x0000cc0002000a27 */ /* 0x000fca00078e00ff */
[----:B------:R-:W-:Y:S02]  /*1eb0*/  @P0 SHF.R.U32.HI R2, RZ, c[0x0][0x334], R0 ;  /* 0x0000cd00ff020a19 */ /* 0x000fe40000011600 */
.L_x_4238:
[----:B------:R-:W-:Y:S05]  /*1ec0*/  BSYNC B0 ;  /* 0x0000000000007941 */ /* 0x000fea0003800000 */
.L_x_4236:
[----:B------:R-:W-:-:S05]  /*1ed0*/  IMAD R2, R2, R8, c[0x0][0x32c] ;  /* 0x0000cb0002027624 */ /* 0x000fca00078e0208 */
[----:B------:R-:W-:-:S04]  /*1ee0*/  IMNMX R3, R3, R2, PT ;  /* 0x0000000203037217 */ /* 0x000fc80003800200 */
.L_x_4235:
        /* <DEDUP_REMOVED lines=12> */
[----:B------:R-:W-:Y:S02]  /*1fb0*/  SHF.R.S32.HI R7, RZ, 0x6, R2 ;  /* 0x00000006ff077819 */ /* 0x000fe40000011402 */
        /* <DEDUP_REMOVED lines=12> */
.L_x_4241:
[----:B------:R-:W-:-:S13]  /*2080*/  ISETP.NE.AND P0, PT, R8, 0x1, PT ;  /* 0x000000010800780c */ /* 0x000fda0003f05270 */
[----:B------:R-:W-:-:S05]  /*2090*/  @P0 IMAD.HI.U32 R3, R0, c[0x0][0x330], RZ ;  /* 0x0000cc0000030a27 */ /* 0x000fca00078e00ff */
[----:B------:R-:W-:Y:S02]  /*20a0*/  @P0 SHF.R.U32.HI R0, RZ, c[0x0][0x334], R3 ;  /* 0x0000cd00ff000a19 */ /* 0x000fe40000011603 */
.L_x_4242:
[----:B------:R-:W-:Y:S05]  /*20b0*/  BSYNC B0 ;  /* 0x0000000000007941 */ /* 0x000fea0003800000 */
.L_x_4240:
[----:B------:R-:W-:-:S05]  /*20c0*/  IMAD R0, R0, c[0x0][0x32c], RZ ;  /* 0x0000cb0000007a24 */ /* 0x000fca00078e02ff */
[----:B------:R-:W-:-:S04]  /*20d0*/  IMNMX R2, R2, R0, !PT ;  /* 0x0000000002027217 */ /* 0x000fc80007800200 */
.L_x_4239:
[----:B------:R-:W-:Y:S01]  /*20e0*/  SHF.R.S32.HI R0, RZ, 0x1f, R2 ;  /* 0x0000001fff007819 */ /* 0x000fe20000011402 */
[----:B------:R-:W-:Y:S01]  /*20f0*/  BSSY B0, `(.L_x_4243) ;  /* 0x000002e000007945 */ /* 0x000fe20003800000 */
[----:B------:R-:W-:Y:S02]  /*2100*/  LOP3.LUT R3, R246, 0xff000000, RZ, 0xc0, !PT ;  /* 0xff000000f6037812 */ /* 0x000fe400078ec0ff */
        /* <DEDUP_REMOVED lines=44> */
.L_x_4244:
[----:B------:R-:W-:Y:S05]  /*23d0*/  BSYNC B0 ;  /* 0x0000000000007941 */ /* 0x000fea0003800000 */
.L_x_4243:
        /* <DEDUP_REMOVED lines=73> */
[----:B------:R-:W3:Y:S01]  /*2870*/  LDL.64 R118, [R1] ;  /* 0x0000000001767983 */ /* 0x000ee20000100a00 */
[----:B------:R-:W-:-:S03]  /*2880*/  ISETP.NE.AND.EX P0, PT, RZ, c[0x0][0x344], PT, P0 ;  /* 0x0000d100ff007a0c */ /* 0x000fc60003f05300 */
[----:B------:R-:W4:Y:S04]  /*2890*/  LDL R114, [R1+0xc] ;  /* 0x00000c0001727983 */ /* 0x000f280000100800 */
[----:B------:R-:W5:Y:S04]  /*28a0*/  LDL R19, [R1+0x8] ;  /* 0x0000080001137983 */ /* 0x000f680000100800 */
[----:B------:R-:W5:Y:S02]  /*28b0*/  LDL R18, [R1+0x10] ;  /* 0x0000100001127983 */ /* 0x000f640000100800 */
[----:B------:R-:W-:-:S05]  /*28c0*/  @P0 IMAD.WIDE R2, R247, R14, c[0x0][0x340] ;  /* 0x0000d000f7020625 */ /* 0x000fca00078e020e */
[----:B-1----:R1:W5:Y:S01]  /*28d0*/  @P0 LDG.E R15, [R2.64] ;  /* 0x00000006020f0981 */ /* 0x002362000c1e1900 */
[----:B------:R-:W-:Y:S02]  /*28e0*/  SHF.R.S32.HI R0, RZ, 0x1f, R12 ;  /* 0x0000001fff007819 */ /* 0x000fe4000001140c */
        /* <DEDUP_REMOVED lines=23> */
[----:B------:R-:W-:Y:S01]  /*2a60*/  IMAD R17, R2, c[0x0][0x20c], R3 ;  /* 0x0000830002117a24 */ /* 0x000fe200078e0203 */
[----:B------:R-:W-:Y:S02]  /*2a70*/  IADD3 R3, R5, R11, RZ ;  /* 0x0000000b05037210 */ /* 0x000fe40007ffe0ff */
[----:B------:R-:W-:Y:S02]  /*2a80*/  LOP3.LUT R252, R252, 0xfffffffb, RZ, 0xc0, !PT ;  /* 0xfffffffbfcfc7812 */ /* 0x000fe400078ec0ff */
[----:B------:R-:W-:-:S02]  /*2a90*/  IADD3 R88, R222, -0x1, RZ ;  /* 0xffffffffde587810 */ /* 0x000fc40007ffe0ff */
[----:B--2---:R-:W-:-:S05]  /*2aa0*/  IADD3 R6, R9, R243, RZ ;  /* 0x000000f309067210 */ /* 0x004fca0007ffe0ff */
[----:B------:R-:W-:-:S04]  /*2ab0*/  @P4 IMAD.HI.U32 R8, R6, c[0x0][0x2c8], RZ ;  /* 0x0000b20006084a27 */ /* 0x000fc800078e00ff */
[----:B------:R-:W-:Y:S01]  /*2ac0*/  IMAD.MOV.U32 R0, RZ, RZ, R6 ;  /* 0x000000ffff007224 */ /* 0x000fe200078e0006 */
[----:B------:R-:W-:Y:S01]  /*2ad0*/  @P4 SHF.R.U32.HI R0, RZ, c[0x0][0x2cc], R8 ;  /* 0x0000b300ff004a19 */ /* 0x000fe20000011608 */
[----:B---3--:R-:W-:Y:S01]  /*2ae0*/  IMAD.WIDE.U32 R8, R2, c[0x0][0x1e0], R118 ;  /* 0x0000780002087a25 */ /* 0x008fe200078e0076 */
[----:B----4-:R-:W-:-:S03]  /*2af0*/  ISETP.GE.AND P4, PT, R114, c[0x0][0x1d4], PT ;  /* 0x0000750072007a0c */ /* 0x010fc60003f86270 */
[----:B------:R-:W-:Y:S01]  /*2b00*/  IMAD.WIDE.U32 R12, R2, c[0x0][0x208], R118 ;  /* 0x00008200020c7a25 */ /* 0x000fe200078e0076 */
[----:B------:R-:W-:-:S03]  /*2b10*/  SHF.R.S32.HI R2, RZ, 0x1f, R0 ;  /* 0x0000001fff027819 */ /* 0x000fc60000011400 */
[----:B------:R-:W-:Y:S02]  /*2b20*/  IMAD.MOV R7, RZ, RZ, -R0 ;  /* 0x000000ffff077224 */ /* 0x000fe400078e0a00 */
[----:B------:R-:W-:Y:S02]  /*2b30*/  IMAD R5, R2, c[0x0][0x1b0], RZ ;  /* 0x00006c0002057a24 */ /* 0x000fe400078e02ff */
[----:B------:R-:W-:Y:S01]  /*2b40*/  IMAD R10, R7, c[0x0][0x2c4], R6 ;  /* 0x0000b100070a7a24 */ /* 0x000fe200078e0206 */
[----:B------:R-:W-:Y:S01]  /*2b50*/  SEL R6, RZ, 0xffffffff, P4 ;  /* 0xffffffffff067807 */ /* 0x000fe20002000000 */
[----:B------:R-:W-:Y:S01]  /*2b60*/  IMAD.MOV.U32 R2, RZ, RZ, R4 ;  /* 0x000000ffff027224 */ /* 0x000fe200078e0004 */
[----:B------:R-:W-:Y:S01]  /*2b70*/  ISETP.GE.AND P5, PT, R118, c[0x0][0x1d4], PT ;  /* 0x0000750076007a0c */ /* 0x000fe20003fa6270 */
[C---:B------:R-:W-:Y:S02]  /*2b80*/  IMAD R5, R0.reuse, c[0x0][0x1b4], R5 ;  /* 0x00006d0000057a24 */ /* 0x040fe400078e0205 */
[----:B------:R-:W-:Y:S01]  /*2b90*/  IMAD.WIDE.U32 R2, R0, c[0x0][0x1b0], R2 ;  /* 0x00006c0000027a25 */ /* 0x000fe200078e0002 */
[----:B------:R-:W-:-:S02]  /*2ba0*/  SHF.R.S32.HI R0, RZ, 0x1f, R10 ;  /* 0x0000001fff007819 */ /* 0x000fc4000001140a */
[----:B------:R-:W-:Y:S01]  /*2bb0*/  SEL R4, RZ, 0x1, P5 ;  /* 0x00000001ff047807 */ /* 0x000fe20002800000 */
[----:B------:R-:W-:Y:S01]  /*2bc0*/  IMAD.SHL.U32 R6, R6, 0x2, RZ ;  /* 0x0000000206067824 */ /* 0x000fe200078e00ff */
[----:B------:R-:W-:Y:S01]  /*2bd0*/  IADD3 R9, R9, R16, RZ ;  /* 0x0000001009097210 */ /* 0x000fe20007ffe0ff */
[----:B------:R-:W-:Y:S01]  /*2be0*/  IMAD.IADD R5, R3, 0x1, R5 ;  /* 0x0000000103057824 */ /* 0x000fe200078e0205 */
[--C-:B-----5:R-:W-:Y:S01]  /*2bf0*/  @P0 SHF.R.S32.HI R3, RZ, 0x1f, R15.reuse ;  /* 0x0000001fff030819 */ /* 0x120fe2000001140f */
[----:B------:R-:W-:Y:S01]  /*2c00*/  IMAD R0, R0, c[0x0][0x1a8], RZ ;  /* 0x00006a0000007a24 */ /* 0x000fe200078e02ff */
[----:B------:R-:W-:Y:S01]  /*2c10*/  LOP3.LUT R16, R6, 0x2, R4, 0xe2, !PT ;  /* 0x0000000206107812 */ /* 0x000fe200078ee204 */
[----:B------:R-:W-:Y:S01]  /*2c20*/  IMAD.MOV.U32 R4, RZ, RZ, R2 ;  /* 0x000000ffff047224 */ /* 0x000fe200078e0002 */
[----:B------:R-:W-:Y:S01]  /*2c30*/  MOV R6, R12 ;  /* 0x0000000c00067202 */ /* 0x000fe20000000f00 */
[----:B------:R-:W-:Y:S01]  /*2c40*/  @P0 IMAD.MOV.U32 R2, RZ, RZ, R15 ;  /* 0x000000ffff020224 */ /* 0x000fe200078e000f */
[----:B------:R-:W-:Y:S01]  /*2c50*/  @!P0 MOV R2, R247 ;  /* 0x000000f700028202 */ /* 0x000fe20000000f00 */
[----:B------:R-:W-:-:S02]  /*2c60*/  @!P0 IMAD.MOV.U32 R3, RZ, RZ, R14 ;  /* 0x000000ffff038224 */ /* 0x000fc400078e000e */
[----:B------:R-:W-:Y:S02]  /*2c70*/  IMAD.IADD R7, R13, 0x1, R17 ;  /* 0x000000010d077824 */ /* 0x000fe400078e0211 */
        /* <DEDUP_REMOVED lines=9> */
[C---:B------:R-:W-:Y:S01]  /*2d10*/  ISETP.GE.AND P1, PT, R19.reuse, c[0x0][0x198], PT ;  /* 0x0000660013007a0c */ /* 0x040fe20003f26270 */
[----:B------:R-:W-:Y:S01]  /*2d20*/  IMAD.WIDE.U32 R4, R122, c[0x0][0x1e8], R8 ;  /* 0x00007a007a047a25 */ /* 0x000fe200078e0008 */
[----:B------:R-:W-:-:S03]  /*2d30*/  ISETP.GE.AND P3, PT, R19, c[0x0][0x1d4], PT ;  /* 0x0000750013007a0c */ /* 0x000fc60003f66270 */
[----:B------:R-:W-:-:S06]  /*2d40*/  IMAD R6, R0, c[0x0][0x1f0], RZ ;  /* 0x00007c0000067a24 */ /* 0x000fcc00078e02ff */
[----:B------:R-:W-:Y:S02]  /*2d50*/  @P0 LOP3.LUT R252, R252, 0x4, RZ, 0xfc, !PT ;  /* 0x00000004fcfc0812 */ /* 0x000fe400078efcff */
[----:B------:R-:W-:Y:S02]  /*2d60*/  ISETP.GE.AND P0, PT, R18, c[0x0][0x198], PT ;  /* 0x0000660012007a0c */ /* 0x000fe40003f06270 */
[----:B------:R-:W-:Y:S01]  /*2d70*/  LOP3.LUT R252, R252, 0xfffffffe, RZ, 0xc0, !PT ;  /* 0xfffffffefcfc7812 */ /* 0x000fe200078ec0ff */
[----:B------:R-:W-:Y:S01]  /*2d80*/  IMAD R3, R122, c[0x0][0x214], R3 ;  /* 0x000085007a037a24 */ /* 0x000fe200078e0203 */
[----:B------:R-:W-:Y:S01]  /*2d90*/  ISETP.GE.AND P2, PT, R18, c[0x0][0x1d4], PT ;  /* 0x0000750012007a0c */ /* 0x000fe20003f46270 */
[----:B------:R-:W-:Y:S01]  /*2da0*/  IMAD R0, R0, c[0x0][0x218], RZ ;  /* 0x0000860000007a24 */ /* 0x000fe200078e02ff */
[----:B------:R-:W-:Y:S01]  /*2db0*/  LOP3.LUT R252, R252, 0xfffffffd, RZ, 0xc0, !PT ;  /* 0xfffffffdfcfc7812 */ /* 0x000fe200078ec0ff */
[----:B------:R-:W-:Y:S01]  /*2dc0*/  IMAD R5, R122, c[0x0][0x1ec], R5 ;  /* 0x00007b007a057a24 */ /* 0x000fe200078e0205 */
[----:B------:R-:W-:Y:S01]  /*2dd0*/  SEL R8, RZ, 0x4, P3 ;  /* 0x00000004ff087807 */ /* 0x000fe20001800000 */
[----:B------:R-:W-:Y:S01]  /*2de0*/  IMAD.WIDE.U32 R232, R12, c[0x0][0x218], R2 ;  /* 0x000086000ce87a25 */ /* 0x000fe200078e0002 */
[----:B------:R-:W-:-:S02]  /*2df0*/  SEL R7, RZ, 0x8, P2 ;  /* 0x00000008ff077807 */ /* 0x000fc40001000000 */
[----:B------:R-:W-:Y:S01]  /*2e00*/  @P1 LOP3.LUT R252, R252, 0x2, RZ, 0xfc, !PT ;  /* 0x00000002fcfc1812 */ /* 0x000fe200078efcff */
[C---:B------:R-:W-:Y:S02]  /*2e10*/  IMAD R0, R12.reuse, c[0x0][0x21c], R0 ;  /* 0x000087000c007a24 */ /* 0x040fe400078e0200 */
[----:B------:R-:W-:-:S04]  /*2e20*/  IMAD.WIDE.U32 R230, R12, c[0x0][0x1f0], R4 ;  /* 0x00007c000ce67a25 */ /* 0x000fc800078e0004 */
[----:B------:R-:W-:Y:S01]  /*2e30*/  IMAD R2, R12, c[0x0][0x1f4], R6 ;  /* 0x00007d000c027a24 */ /* 0x000fe200078e0206 */
[----:B------:R-:W-:Y:S02]  /*2e40*/  LOP3.LUT R32, R7, R16, R8, 0xfe, !PT ;  /* 0x0000001007207212 */ /* 0x000fe400078efe08 */
[----:B------:R-:W-:Y:S01]  /*2e50*/  ISETP.GE.AND P6, PT, R118, c[0x0][0x198], PT ;  /* 0x0000660076007a0c */ /* 0x000fe20003fc6270 */
[----:B------:R-:W-:Y:S01]  /*2e60*/  IMAD.IADD R229, R231, 0x1, R2 ;  /* 0x00000001e7e57824 */ /* 0x000fe200078e0202 */
[----:B------:R-:W-:Y:S02]  /*2e70*/  IADD3 R12, R115, R243, RZ ;  /* 0x000000f3730c7210 */ /* 0x000fe40007ffe0ff */
[----:B------:R-:W-:Y:S02]  /*2e80*/  IADD3 R234, R233, R0, RZ ;  /* 0x00000000e9ea7210 */ /* 0x000fe40007ffe0ff */
[----:B------:R-:W-:Y:S01]  /*2e90*/  @P0 LOP3.LUT R252, R252, 0x1, RZ, 0xfc, !PT ;  /* 0x00000001fcfc0812 */ /* 0x000fe200078efcff */
[----:B------:R-:W-:Y:S05]  /*2ea0*/  BRA.DIV ~URZ, `(.L_x_4246) ;  /* 0x000157027f007947 */ /* 0x000fea000b800000 */
[----:B------:R1:W2:Y:S02]  /*2eb0*/  SHFL.IDX PT, R4, R14, RZ, 0x181f ;  /* 0x00181fff0e047589 */ /* 0x0002a400000e0000 */
.L_x_4365:
[----:B------:R-:W-:Y:S05]  /*2ec0*/  BRA.DIV ~URZ, `(.L_x_4247) ;  /* 0x000157527f007947 */ /* 0x000fea000b800000 */
[----:B------:R3:W4:Y:S02]  /*2ed0*/  SHFL.IDX PT, R0, R15, RZ, 0x181f ;  /* 0x00181fff0f007589 */ /* 0x00072400000e0000 */
.L_x_4366:
        /* <DEDUP_REMOVED lines=9> */
[----:B------:R-:W2:Y:S04]  /*2f70*/  LDL R16, [R1+0x10] ;  /* 0x0000100001107983 */ /* 0x000ea80000100800 */
[----:B------:R-:W2:Y:S01]  /*2f80*/  LDL R17, [R1+0x1c] ;  /* 0x00001c0001117983 */ /* 0x000ea20000100800 */
[----:B------:R-:W-:-:S02]  /*2f90*/  P2R R5, PR, RZ, 0x4 ;  /* 0x00000004ff057803 */ /* 0x000fc40000000000 */
[C---:B------:R-:W-:Y:S02]  /*2fa0*/  LOP3.LUT P2, RZ, R252.reuse, 0x4, RZ, 0xc0, !PT ;  /* 0x00000004fcff7812 */ /* 0x040fe4000784c0ff */
[----:B------:R-:W-:Y:S02]  /*2fb0*/  LOP3.LUT P1, RZ, R252, 0x1, RZ, 0xc0, !PT ;  /* 0x00000001fcff7812 */ /* 0x000fe4000782c0ff */
        /* <DEDUP_REMOVED lines=8> */
[----:B--2---:R-:W-:-:S03]  /*3040*/  LEA R6, P0, R2, R0, 0x1 ;  /* 0x0000000002067211 */ /* 0x004fc600078008ff */
[----:B------:R3:W-:Y:S01]  /*3050*/  LDGSTS.E.BYPASS.LTC128B.128 [R223+0x14100], [R8.64], !P2 ;  /* 0x1410000008df7fae */ /* 0x0007e2000d101d46 */
[----:B------:R-:W-:Y:S02]  /*3060*/  LEA.HI.X R7, R2, R4, R3, 0x1, P0 ;  /* 0x0000000402077211 */ /* 0x000fe400000f0c03 */
[----:B------:R-:W-:-:S04]  /*3070*/  LEA R2, P0, R16, R0, 0x1 ;  /* 0x0000000010027211 */ /* 0x000fc800078008ff */
[----:B------:R-:W-:Y:S02]  /*3080*/  LEA.HI.X R3, R16, R4, R17, 0x1, P0 ;  /* 0x0000000410037211 */ /* 0x000fe400000f0c11 */
[----:B------:R-:W-:-:S13]  /*3090*/  LOP3.LUT P0, RZ, R252, 0x2, RZ, 0xc0, !PT ;  /* 0x00000002fcff7812 */ /* 0x000fda000780c0ff */
[----:B------:R3:W-:Y:S04]  /*30a0*/  LDGSTS.E.BYPASS.LTC128B.128 [R223+0x18100], [R6.64], !P0 ;  /* 0x1810000006df7fae */ /* 0x0007e8000c101d46 */
[----:B------:R3:W-:Y:S01]  /*30b0*/  LDGSTS.E.BYPASS.LTC128B.128 [R223+0x1c100], [R2.64], !P1 ;  /* 0x1c10000002df7fae */ /* 0x0007e2000c901d46 */
[----:B------:R-:W-:-:S08]  /*30c0*/  ISETP.NE.AND P2, PT, R5, RZ, PT ;  /* 0x000000ff0500720c */ /* 0x000fd00003f45270 */
.L_x_4249:
[----:B------:R-:W-:Y:S05]  /*30d0*/  BSYNC B0 ;  /* 0x0000000000007941 */ /* 0x000fea0003800000 */
.L_x_4248:
[----:B------:R-:W-:Y:S05]  /*30e0*/  BRA.DIV ~URZ, `(.L_x_4250) ;  /* 0x000155927f007947 */ /* 0x000fea000b800000 */
[----:B--2---:R2:W1:Y:S04]  /*30f0*/  SHFL.IDX PT, R4, R14, 0x1, 0x181f ;  /* 0x00381f000e047f89 */ /* 0x00446800000e0000 */
[----:B----4-:R2:W4:Y:S02]  /*3100*/  SHFL.IDX PT, R0, R15, 0x1, 0x181f ;  /* 0x00381f000f007f89 */ /* 0x01052400000e0000 */
.L_x_4367:
        /* <DEDUP_REMOVED lines=9> */
[----:B------:R-:W4:Y:S04]  /*31a0*/  LDL R16, [R1+0x10] ;  /* 0x0000100001107983 */ /* 0x000f280000100800 */
[----:B------:R-:W4:Y:S01]  /*31b0*/  LDL R17, [R1+0x1c] ;  /* 0x00001c0001117983 */ /* 0x000f220000100800 */
[----:B------:R-:W-:-:S02]  /*31c0*/  P2R R5, PR, RZ, 0x4 ;  /* 0x00000004ff057803 */ /* 0x000fc40000000000 */
[C---:B------:R-:W-:Y:S02]  /*31d0*/  LOP3.LUT P2, RZ, R252.reuse, 0x4, RZ, 0xc0, !PT ;  /* 0x00000004fcff7812 */ /* 0x040fe4000784c0ff */
[----:B------:R-:W-:Y:S02]  /*31e0*/  LOP3.LUT P1, RZ, R252, 0x1, RZ, 0xc0, !PT ;  /* 0x00000001fcff7812 */ /* 0x000fe4000782c0ff */
        /* <DEDUP_REMOVED lines=8> */
[----:B----4-:R-:W-:-:S03]  /*3270*/  LEA R6, P0, R3, R0, 0x1 ;  /* 0x0000000003067211 */ /* 0x010fc600078008ff */
        /* <DEDUP_REMOVED lines=8> */
.L_x_4252:
[----:B------:R-:W-:Y:S05]  /*3300*/  BSYNC B0 ;  /* 0x0000000000007941 */ /* 0x000fea0003800000 */
.L_x_4251:
[----:B------:R-:W-:Y:S05]  /*3310*/  BRA.DIV ~URZ, `(.L_x_4253) ;  /* 0x000154227f007947 */ /* 0x000fea000b800000 */
[----:B-1----:R1:W3:Y:S02]  /*3320*/  SHFL.IDX PT, R4, R14, 0x2, 0x181f ;  /* 0x00581f000e047f89 */ /* 0x0022e400000e0000 */
.L_x_4368:
[----:B------:R-:W-:Y:S05]  /*3330*/  BRA.DIV ~URZ, `(.L_x_4254) ;  /* 0x000154727f007947 */ /* 0x000fea000b800000 */
[----:B----4-:R4:W1:Y:S02]  /*3340*/  SHFL.IDX PT, R0, R15, 0x2, 0x181f ;  /* 0x00581f000f007f89 */ /* 0x01086400000e0000 */
.L_x_4369:
        /* <DEDUP_REMOVED lines=9> */
[----:B------:R-:W3:Y:S04]  /*33e0*/  LDL R16, [R1+0x10] ;  /* 0x0000100001107983 */ /* 0x000ee80000100800 */
[----:B------:R-:W3:Y:S01]  /*33f0*/  LDL R17, [R1+0x1c] ;  /* 0x00001c0001117983 */ /* 0x000ee20000100800 */
[----:B------:R-:W-:-:S02]  /*3400*/  P2R R5, PR, RZ, 0x4 ;  /* 0x00000004ff057803 */ /* 0x000fc40000000000 */
[C---:B------:R-:W-:Y:S02]  /*3410*/  LOP3.LUT P2, RZ, R252.reuse, 0x4, RZ, 0xc0, !PT ;  /* 0x00000004fcff7812 */ /* 0x040fe4000784c0ff */
[----:B------:R-:W-:Y:S02]  /*3420*/  LOP3.LUT P1, RZ, R252, 0x1, RZ, 0xc0, !PT ;  /* 0x00000001fcff7812 */ /* 0x000fe4000782c0ff */
        /* <DEDUP_REMOVED lines=8> */
[----:B---3--:R-:W-:-:S03]  /*34b0*/  LEA R6, P0, R3, R0, 0x1 ;  /* 0x0000000003067211 */ /* 0x008fc600078008ff */
        /* <DEDUP_REMOVED lines=8> */
.L_x_4256:
[----:B------:R-:W-:Y:S05]  /*3540*/  BSYNC B0 ;  /* 0x0000000000007941 */ /* 0x000fea0003800000 */
.L_x_4255:
[----:B------:R-:W-:Y:S05]  /*3550*/  BRA.DIV ~URZ, `(.L_x_4257) ;  /* 0x000152b27f007947 */ /* 0x000fea000b800000 */
[----:B---3--:R3:W2:Y:S04]  /*3560*/  SHFL.IDX PT, R4, R14, 0x3, 0x181f ;  /* 0x00781f000e047f89 */ /* 0x0086a800000e0000 */
[----:B-1----:R3:W1:Y:S02]  /*3570*/  SHFL.IDX PT, R0, R15, 0x3, 0x181f ;  /* 0x00781f000f007f89 */ /* 0x00266400000e0000 */
.L_x_4370:
[----:B------:R-:W5:Y:S04]  /*3580*/  LDL.64 R8, [R1] ;  /* 0x0000000001087983 */ /* 0x000f680000100a00 */
[----:B---3--:R-:W3:Y:S04]  /*3590*/  LDL R6, [R1+0xc] ;  /* 0x00000c0001067983 */ /* 0x008ee80000100800 */
[----:B----4-:R-:W4:Y:S04]  /*35a0*/  LDL R7, [R1+0x24] ;  /* 0x0000240001077983 */ /* 0x010f280000100800 */
[----:B--2---:R-:W2:Y:S04]  /*35b0*/  LDL R14, [R1+0x8] ;  /* 0x00000800010e7983 */ /* 0x004ea80000100800 */
[----:B------:R-:W2:Y:S04]  /*35c0*/  LDL R15, [R1+0x20] ;  /* 0x00002000010f7983 */ /* 0x000ea80000100800 */
[----:B------:R-:W2:Y:S04]  /*35d0*/  LDL R10, [R1+0x10] ;  /* 0x00001000010a7983 */ /* 0x000ea80000100800 */
[----:B------:R-:W2:Y:S01]  /*35e0*/  LDL R11, [R1+0x1c] ;  /* 0x00001c00010b7983 */ /* 0x000ea20000100800 */
[----:B------:R-:W-:-:S04]  /*35f0*/  IADD3 R2, R12, 0x60, RZ ;  /* 0x000000600c027810 */ /* 0x000fc80007ffe0ff */
[----:B------:R-:W-:Y:S02]  /*3600*/  ISETP.GE.AND P0, PT, R2, R13, PT ;  /* 0x0000000d0200720c */ /* 0x000fe40003f06270 */
[----:B------:R-:W-:Y:S02]  /*3610*/  P2R R5, PR, RZ, 0x4 ;  /* 0x00000004ff057803 */ /* 0x000fe40000000000 */
[----:B------:R-:W-:Y:S01]  /*3620*/  LOP3.LUT P2, RZ, R252, 0x4, RZ, 0xc0, !PT ;  /* 0x00000004fcff7812 */ /* 0x000fe2000784c0ff */
[----:B------:R-:W-:-:S04]  /*3630*/  IMAD.SHL.U32 R89, R88, 0x40, RZ ;  /* 0x0000004058597824 */ /* 0x000fc800078e00ff */
[----:B------:R-:W-:-:S04]  /*3640*/  IMAD.IADD R90, R240, 0x1, -R89 ;  /* 0x00000001f05a7824 */ /* 0x000fc800078e0a59 */
        /* <DEDUP_REMOVED lines=8> */
[----:B--2---:R-:W-:Y:S02]  /*36d0*/  @!P0 LEA R6, P1, R14, R0, 0x1 ;  /* 0x000000000e068211 */ /* 0x004fe400078208ff */
[----:B------:R-:W-:Y:S01]  /*36e0*/  LOP3.LUT P6, RZ, R252, 0x1, RZ, 0xc0, !PT ;  /* 0x00000001fcff7812 */ /* 0x000fe200078cc0ff */
[----:B------:R2:W-:Y:S01]  /*36f0*/  @!P0 LDGSTS.E.BYPASS.LTC128B.128 [R223+0x17100], [R8.64], !P2 ;  /* 0x1710000008df8fae */ /* 0x0005e2000d101d46 */
[----:B------:R-:W-:Y:S02]  /*3700*/  @!P0 LEA.HI.X R7, R14, R4, R15, 0x1, P1 ;  /* 0x000000040e078211 */ /* 0x000fe400008f0c0f */
[----:B-1----:R-:W-:-:S04]  /*3710*/  @!P0 LEA R2, P1, R10, R0, 0x1 ;  /* 0x000000000a028211 */ /* 0x002fc800078208ff */
[----:B------:R-:W-:Y:S02]  /*3720*/  @!P0 LEA.HI.X R3, R10, R4, R11, 0x1, P1 ;  /* 0x000000040a038211 */ /* 0x000fe400008f0c0b */
[----:B------:R-:W1:Y:S01]  /*3730*/  S2R R11, SR_TID.X ;  /* 0x00000000000b7919 */ /* 0x000e620000002100 */
[----:B------:R-:W-:Y:S02]  /*3740*/  LOP3.LUT P1, RZ, R252, 0x2, RZ, 0xc0, !PT ;  /* 0x00000002fcff7812 */ /* 0x000fe4000782c0ff */
[----:B------:R-:W-:Y:S01]  /*3750*/  ISETP.NE.AND P2, PT, R5, RZ, PT ;  /* 0x000000ff0500720c */ /* 0x000fe20003f45270 */
[----:B------:R-:W-:-:S10]  /*3760*/  IMAD.WIDE.U32 R4, R88, c[0x0][0x1e0], RZ ;  /* 0x0000780058047a25 */ /* 0x000fd400078e00ff */
[----:B------:R3:W-:Y:S04]  /*3770*/  @!P0 LDGSTS.E.BYPASS.LTC128B.128 [R223+0x1b100], [R6.64], !P1 ;  /* 0x1b10000006df8fae */ /* 0x0007e8000c901d46 */
[----:B------:R4:W-:Y:S04]  /*3780*/  @!P0 LDGSTS.E.BYPASS.LTC128B.128 [R223+0x1f100], [R2.64], !P6 ;  /* 0x1f10000002df8fae */ /* 0x0009e8000f101d46 */
[----:B------:R-:W0:Y:S01]  /*3790*/  LDGDEPBAR ;  /* 0x00000000000079af */ /* 0x000e220000000000 */
[----:B-1----:R-:W-:-:S04]  /*37a0*/  SHF.R.S32.HI R10, RZ, 0x1f, R11 ;  /* 0x0000001fff0a7819 */ /* 0x002fc8000001140b */
[----:B------:R-:W-:Y:S02]  /*37b0*/  LEA.HI R10, R10, R11, RZ, 0x3 ;  /* 0x0000000b0a0a7211 */ /* 0x000fe400078f18ff */
[----:B---3--:R-:W-:-:S05]  /*37c0*/  SHF.R.S32.HI R7, RZ, 0x1f, R88 ;  /* 0x0000001fff077819 */ /* 0x008fca0000011458 */
[----:B------:R-:W-:Y:S01]  /*37d0*/  IMAD R0, R7, c[0x0][0x1e0], RZ ;  /* 0x0000780007007a24 */ /* 0x000fe200078e02ff */
[----:B------:R-:W-:-:S03]  /*37e0*/  SHF.R.S32.HI R10, RZ, 0x3, R10 ;  /* 0x00000003ff0a7819 */ /* 0x000fc6000001140a */
[----:B----4-:R-:W-:Y:S01]  /*37f0*/  IMAD R2, R88, c[0x0][0x1e4], R0 ;  /* 0x0000790058027a24 */ /* 0x010fe200078e0200 */
        /* <DEDUP_REMOVED lines=40> */
[----:B------:R-:W-:Y:S02]  /*3a80*/  LEA.HI.X R3, R0, c[0x0][0x1fc], R3, 0x1, P0 ;  /* 0x00007f0000037a11 */ /* 0x000fe400000f0c03 */
        /* <DEDUP_REMOVED lines=36> */
[C---:B------:R-:W-:Y:S01]  /*3cd0*/  HMMA.16816.F32 R28, R4.reuse, R30, RZ ;  /* 0x0000001e041c723c */ /* 0x040fe200000018ff */
[----:B------:R1:W-:Y:S04]  /*3ce0*/  LDGSTS.E.BYPASS.LTC128B.128 [R223+0x6100], [R2.64+0x180], !P4 ;  /* 0x0610018002df7fae */ /* 0x0003e8000e101d46 */
[----:B------:R1:W-:Y:S03]  /*3cf0*/  LDGSTS.E.BYPASS.LTC128B.128 [R223+0x1100], [R12.64], !P5 ;  /* 0x011000000cdf7fae */ /* 0x0003e6000e901d46 */
[C---:B--2---:R-:W-:Y:S01]  /*3d00*/  HMMA.16816.F32 R36, R4.reuse, R24, RZ ;  /* 0x000000180424723c */ /* 0x044fe200000018ff */
[----:B------:R1:W-:Y:S04]  /*3d10*/  LDGSTS.E.BYPASS.LTC128B.128 [R223+0x3100], [R12.64+0x80], !P6 ;  /* 0x031000800cdf7fae */ /* 0x0003e8000f101d46 */
[----:B------:R1:W-:Y:S03]  /*3d20*/  LDGSTS.E.BYPASS.LTC128B.128 [R223+0x5100], [R12.64+0x100], !P1 ;  /* 0x051001000cdf7fae */ /* 0x0003e6000c901d46 */
[C---:B------:R-:W-:Y:S01]  /*3d30*/  HMMA.16816.F32 R40, R4.reuse, R26, RZ ;  /* 0x0000001a0428723c */ /* 0x040fe200000018ff */
[----:B------:R1:W-:Y:S04]  /*3d40*/  LDGSTS.E.BYPASS.LTC128B.128 [R223+0x7100], [R12.64+0x180], !P0 ;  /* 0x071001800cdf7fae */ /* 0x0003e8000c101d46 */
[----:B------:R-:W-:Y:S03]  /*3d50*/  LDSM.16.M88.4 R64, [R197] ;  /* 0x00000000c540783b */ /* 0x000fe60000000200 */
[C---:B---3--:R-:W-:Y:S01]  /*3d60*/  HMMA.16816.F32 R44, R4.reuse, R20, RZ ;  /* 0x00000014042c723c */ /* 0x048fe200000018ff */
[----:B------:R-:W-:Y:S04]  /*3d70*/  LDSM.16.M88.4 R76, [R197+0x800] ;  /* 0x00080000c54c783b */ /* 0x000fe80000000200 */
[----:B------:R-:W-:Y:S03]  /*3d80*/  LDSM.16.M88.4 R80, [R197+0x1000] ;  /* 0x00100000c550783b */ /* 0x000fe60000000200 */
[C---:B------:R-:W-:Y:S01]  /*3d90*/  HMMA.16816.F32 R48, R4.reuse, R22, RZ ;  /* 0x000000160430723c */ /* 0x040fe200000018ff */
[----:B------:R-:W-:Y:S07]  /*3da0*/  LDSM.16.M88.4 R84, [R197+0x1800] ;  /* 0x00180000c554783b */ /* 0x000fee0000000200 */
[C---:B----4-:R-:W-:Y:S01]  /*3db0*/  HMMA.16816.F32 R56, R4.reuse, R16, RZ ;  /* 0x000000100438723c */ /* 0x050fe200000018ff */
[----:B------:R-:W-:Y:S01]  /*3dc0*/  ISETP.NE.AND P4, PT, R15, RZ, PT ;  /* 0x000000ff0f00720c */ /* 0x000fe20003f85270 */
[----:B------:R-:W0:Y:S06]  /*3dd0*/  LDGDEPBAR ;  /* 0x00000000000079af */ /* 0x000e2c0000000000 */
[----:B------:R-:W-:Y:S01]  /*3de0*/  HMMA.16816.F32 R16, R4, R18, RZ ;  /* 0x000000120410723c */ /* 0x000fe200000018ff */
[----:B------:R-:W2:Y:S01]  /*3df0*/  LDSM.16.M88.4 R4, [R201] ;  /* 0x00000000c904783b */ /* 0x000ea20000000200 */
[----:B------:R-:W-:-:S06]  /*3e00*/  ISETP.NE.AND P5, PT, R14, RZ, PT ;  /* 0x000000ff0e00720c */ /* 0x000fcc0003fa5270 */
[C---:B-----5:R-:W-:Y:S08]  /*3e10*/  HMMA.16816.F32 R20, R8.reuse, R52, R32 ;  /* 0x000000340814723c */ /* 0x060ff00000001820 */
[C---:B------:R-:W-:Y:S01]  /*3e20*/  HMMA.16816.F32 R24, R8.reuse, R54, R28 ;  /* 0x000000360818723c */ /* 0x040fe2000000181c */
[----:B------:R-:W-:Y:S07]  /*3e30*/  LDSM.16.M88.4 R52, [R159+0x2000] ;  /* 0x002000009f34783b */ /* 0x000fee0000000200 */
[C---:B------:R-:W-:Y:S08]  /*3e40*/  HMMA.16816.F32 R28, R8.reuse, R60, R36 ;  /* 0x0000003c081c723c */ /* 0x040ff00000001824 */
[C---:B------:R-:W-:Y:S01]  /*3e50*/  HMMA.16816.F32 R32, R8.reuse, R62, R40 ;  /* 0x0000003e0820723c */ /* 0x040fe20000001828 */
[----:B------:R-:W-:Y:S07]  /*3e60*/  LDSM.16.M88.4 R60, [R159+0x2800] ;  /* 0x002800009f3c783b */ /* 0x000fee0000000200 */
[C---:B------:R-:W-:Y:S08]  /*3e70*/  HMMA.16816.F32 R36, R8.reuse, R68, R44 ;  /* 0x000000440824723c */ /* 0x040ff0000000182c */
[C---:B------:R-:W-:Y:S01]  /*3e80*/  HMMA.16816.F32 R40, R8.reuse, R70, R48 ;  /* 0x000000460828723c */ /* 0x040fe20000001830 */
[----:B------:R-:W-:Y:S04]  /*3e90*/  LDSM.16.M88.4 R48, [R194] ;  /* 0x00000000c230783b */ /* 0x000fe80000000200 */
[----:B------:R-:W-:Y:S03]  /*3ea0*/  LDSM.16.M88.4 R68, [R194+0x1000] ;  /* 0x00100000c244783b */ /* 0x000fe60000000200 */
[C---:B------:R-:W-:Y:S01]  /*3eb0*/  HMMA.16816.F32 R44, R8.reuse, R72, R56 ;  /* 0x00000048082c723c */ /* 0x040fe20000001838 */
[----:B------:R-:W-:Y:S07]  /*3ec0*/  LDSM.16.M88.4 R56, [R194+0x800] ;  /* 0x00080000c238783b */ /* 0x000fee0000000200 */
[----:B-1----:R-:W-:Y:S01]  /*3ed0*/  HMMA.16816.F32 R12, R8, R74, R16 ;  /* 0x0000004a080c723c */ /* 0x002fe20000001810 */
[----:B------:R-:W1:Y:S04]  /*3ee0*/  LDSM.16.M88.4 R8, [R200] ;  /* 0x00000000c808783b */ /* 0x000e680000000200 */
[----:B------:R-:W3:Y:S03]  /*3ef0*/  LDSM.16.M88.4 R72, [R194+0x1800] ;  /* 0x00180000c248783b */ /* 0x000ee60000000200 */
[C---:B--2---:R-:W-:Y:S01]  /*3f00*/  HMMA.16816.F32 R16, R4.reuse, R64, R20 ;  /* 0x000000400410723c */ /* 0x044fe20000001814 */
[----:B------:R-:W-:Y:S07]  /*3f10*/  LDSM.16.M88.4 R20, [R214] ;  /* 0x00000000d614783b */ /* 0x000fee0000000200 */
        /* <DEDUP_REMOVED lines=22> */
[----:B------:R-:W1:Y:S04]  /*4080*/  LDSM.16.M88.4 R8, [R199+0x4000] ;  /* 0x00400000c708783b */ /* 0x000e680000000200 */
[----:B------:R-:W3:Y:S03]  /*4090*/  LDSM.16.M88.4 R72, [R211] ;  /* 0x00000000d348783b */ /* 0x000ee60000000200 */
        /* <DEDUP_REMOVED lines=36> */
[----:B------:R-:W2:Y:S04]  /*42e0*/  LDSM.16.M88.4 R4, [R198+0x8000] ;  /* 0x00800000c604783b */ /* 0x000ea80000000200 */
[----:B------:R-:W-:Y:S03]  /*42f0*/  LDSM.16.M88.4 R76, [R207] ;  /* 0x00000000cf4c783b */ /* 0x000fe60000000200 */
        /* <DEDUP_REMOVED lines=9> */
[C---:B---3--:R-:W-:Y:S08]  /*4390*/  HMMA.16816.F32 R44, R8.reuse, R72, R44 ;  /* 0x00000048082c723c */ /* 0x048ff0000000182c */
        /* <DEDUP_REMOVED lines=44> */
[----:B------:R-:W-:Y:S07]  /*4660*/  LDSM.16.M88.4 R48, [R206] ;  /* 0x00000000ce30783b */ /* 0x000fee0000000200 */
[C---:B------:R-:W-:Y:S08]  /*4670*/  HMMA.16816.F32 R28, R8.reuse, R56, R24 ;  /* 0x00000038081c723c */ /* 0x040ff00000001818 */
[C---:B------:R-:W-:Y:S01]  /*4680*/  HMMA.16816.F32 R24, R8.reuse, R58, R20 ;  /* 0x0000003a0818723c */ /* 0x040fe20000001814 */
[----:B------:R-:W-:Y:S07]  /*4690*/  LDSM.16.M88.4 R56, [R197+0x6000] ;  /* 0x00600000c538783b */ /* 0x000fee0000000200 */
[C---:B------:R-:W-:Y:S08]  /*46a0*/  HMMA.16816.F32 R20, R8.reuse, R68, R16 ;  /* 0x000000440814723c */ /* 0x040ff00000001810 */
[C---:B------:R-:W-:Y:S01]  /*46b0*/  HMMA.16816.F32 R16, R8.reuse, R70, R40 ;  /* 0x000000460810723c */ /* 0x040fe20000001828 */
[----:B------:R-:W-:Y:S07]  /*46c0*/  LDSM.16.M88.4 R68, [R204] ;  /* 0x00000000cc44783b */ /* 0x000fee0000000200 */
[C---:B----4-:R-:W-:Y:S08]  /*46d0*/  HMMA.16816.F32 R44, R8.reuse, R76, R44 ;  /* 0x0000004c082c723c */ /* 0x050ff0000000182c */
[----:B------:R-:W-:Y:S01]  /*46e0*/  HMMA.16816.F32 R8, R8, R78, R12 ;  /* 0x0000004e0808723c */ /* 0x000fe2000000180c */
[----:B------:R-:W1:Y:S04]  /*46f0*/  LDSM.16.M88.4 R12, [R199+0xc000] ;  /* 0x00c00000c70c783b */ /* 0x000e680000000200 */
[----:B------:R-:W4:Y:S03]  /*4700*/  LDSM.16.M88.4 R76, [R203] ;  /* 0x00000000cb4c783b */ /* 0x000f260000000200 */
        /* <DEDUP_REMOVED lines=9> */
[C---:B---3--:R-:W-:Y:S01]  /*47a0*/  HMMA.16816.F32 R16, R4.reuse, R80, R44 ;  /* 0x000000500410723c */ /* 0x048fe2000000182c */
[----:B------:R-:W-:Y:S07]  /*47b0*/  LDSM.16.M88.4 R44, [R194+0x7000] ;  /* 0x00700000c22c783b */ /* 0x000fee0000000200 */
        /* <DEDUP_REMOVED lines=10> */
[C---:B------:R-:W-:Y:S08]  /*4860*/  HMMA.16816.F32 R20, R12.reuse, R70, R20 ;  /* 0x000000460c14723c */ /* 0x040ff00000001814 */
[C---:B----4-:R-:W-:Y:S08]  /*4870*/  HMMA.16816.F32 R16, R12.reuse, R76, R16 ;  /* 0x0000004c0c10723c */ /* 0x050ff00000001810 */
[----:B------:R-:W-:Y:S01]  /*4880*/  HMMA.16816.F32 R12, R12, R78, R4 ;  /* 0x0000004e0c0c723c */ /* 0x000fe20000001804 */
[----:B------:R-:W1:Y:S01]  /*4890*/  LDSM.16.M88.4 R4, [R200+0xc000] ;  /* 0x00c00000c804783b */ /* 0x000e620000000200 */
[----:B------:R-:W-:Y:S01]  /*48a0*/  ISETP.GT.AND P0, PT, R88, R228, PT ;  /* 0x000000e45800720c */ /* 0x000fe20003f04270 */
[----:B------:R-:W-:-:S05]  /*48b0*/  DEPBAR.LE SB0, 0x0 ;  /* 0x000080000000791a */ /* 0x000fca0000000000 */
        /* <DEDUP_REMOVED lines=8> */
[----:B------:R-:W-:Y:S07]  /*4940*/  BSSY B0, `(.L_x_4258) ;  /* 0x0000025000007945 */ /* 0x000fee0003800000 */
        /* <DEDUP_REMOVED lines=11> */
[----:B------:R-:W-:Y:S01]  /*4a00*/  IADD3 R0, R222, -0x2, RZ ;  /* 0xfffffffede007810 */ /* 0x000fe20007ffe0ff */
[----:B------:R-:W-:-:S02]  /*4a10*/  IMAD.MOV.U32 R5, RZ, RZ, c[0x0][0x1e0] ;  /* 0x00007800ff057624 */ /* 0x000fc400078e00ff */
        /* <DEDUP_REMOVED lines=23> */
.L_x_4259:
[----:B------:R-:W-:Y:S05]  /*4b90*/  BSYNC B0 ;  /* 0x0000000000007941 */ /* 0x000fea0003800000 */
.L_x_4258:
[----:B------:R-:W2:Y:S01]  /*4ba0*/  LDL R0, [R1+0x14] ;  /* 0x0000140001007983 */ /* 0x000ea20000100800 */
[----:B-1----:R-:W-:-:S03]  /*4bb0*/  IMAD.MOV.U32 R2, RZ, RZ, c[0x0][0x2c4] ;  /* 0x0000b100ff027624 */ /* 0x002fc600078e00ff */
[----:B------:R-:W0:Y:S02]  /*4bc0*/  LDGDEPBAR ;  /* 0x00000000000079af */ /* 0x000e240000000000 */
[----:B------:R-:W-:Y:S01]  /*4bd0*/  ISETP.NE.AND P0, PT, R2, 0x1, PT ;  /* 0x000000010200780c */ /* 0x000fe20003f05270 */
[----:B------:R-:W-:Y:S01]  /*4be0*/  IMAD.MOV.U32 R8, RZ, RZ, c[0x0][0x32c] ;  /* 0x0000cb00ff087624 */ /* 0x000fe200078e00ff */
[----:B------:R-:W-:-:S04]  /*4bf0*/  ULDC UR4, c[0x0][0x324] ;  /* 0x0000c90000047ab9 */ /* 0x000fc80000000800 */
[----:B------:R-:W-:Y:S01]  /*4c00*/  ISETP.GE.AND P6, PT, R8, 0x1, PT ;  /* 0x000000010800780c */ /* 0x000fe20003fc6270 */
[----:B------:R-:W-:Y:S01]  /*4c10*/  ULOP3.LUT UR4, URZ, UR4, URZ, 0x33, !UPT ;  /* 0x000000043f047292 */ /* 0x000fe2000f8e333f */
[----:B------:R-:W-:Y:S02]  /*4c20*/  IMAD.IADD R7, R90, 0x1, -R238 ;  /* 0x000000015a077824 */ /* 0x000fe400078e0aee */
[----:B--2---:R-:W-:-:S04]  /*4c30*/  IMAD.IADD R0, R0, 0x1, R243 ;  /* 0x0000000100007824 */ /* 0x004fc800078e02f3 */
[----:B------:R-:W-:-:S04]  /*4c40*/  @P0 IMAD.HI.U32 R2, R0, c[0x0][0x2c8], RZ ;  /* 0x0000b20000020a27 */ /* 0x000fc800078e00ff */
[----:B------:R-:W-:Y:S01]  /*4c50*/  IMAD.MOV.U32 R4, RZ, RZ, R0 ;  /* 0x000000ffff047224 */ /* 0x000fe200078e0000 */
[----:B------:R-:W-:-:S05]  /*4c60*/  @P0 SHF.R.U32.HI R4, RZ, c[0x0][0x2cc], R2 ;  /* 0x0000b300ff040a19 */ /* 0x000fca0000011602 */
[----:B------:R-:W1:Y:S01]  /*4c70*/  SHFL.IDX PT, R3, R4, RZ, 0x1c1f ;  /* 0x001c1fff04037589 */ /* 0x000e6200000e0000 */
[----:B------:R-:W-:-:S04]  /*4c80*/  IADD3 R0, R240, 0x1, -R89 ;  /* 0x00000001f0007810 */ /* 0x000fc80007ffe859 */
[----:B------:R-:W-:-:S04]  /*4c90*/  IADD3 R0, -R241, R0, -R238 ;  /* 0x00000000f1007210 */ /* 0x000fc80007ffe9ee */
        /* <DEDUP_REMOVED lines=17> */
.L_x_4262:
[----:B------:R-:W-:-:S04]  /*4db0*/  MOV R8, c[0x0][0x32c] ;  /* 0x0000cb0000087a02 */ /* 0x000fc80000000f00 */
[----:B------:R-:W-:-:S13]  /*4dc0*/  ISETP.NE.AND P0, PT, R8, 0x1, PT ;  /* 0x000000010800780c */ /* 0x000fda0003f05270 */
[----:B------:R-:W-:-:S05]  /*4dd0*/  @P0 IMAD.HI.U32 R8, R3, c[0x0][0x330], RZ ;  /* 0x0000cc0003080a27 */ /* 0x000fca00078e00ff */
[----:B------:R-:W-:Y:S02]  /*4de0*/  @P0 SHF.R.U32.HI R3, RZ, c[0x0][0x334], R8 ;  /* 0x0000cd00ff030a19 */ /* 0x000fe40000011608 */
.L_x_4263:
[----:B------:R-:W-:Y:S05]  /*4df0*/  BSYNC B0 ;  /* 0x0000000000007941 */ /* 0x000fea0003800000 */
.L_x_4261:
[----:B------:R-:W-:-:S04]  /*4e00*/  IMAD R3, R3, c[0x0][0x32c], -R89 ;  /* 0x0000cb0003037a24 */ /* 0x000fc800078e0a59 */
[----:B------:R-:W-:-:S05]  /*4e10*/  IMAD.IADD R3, R3, 0x1, -R238 ;  /* 0x0000000103037824 */ /* 0x000fca00078e0aee */
[----:B------:R-:W-:Y:S02]  /*4e20*/  IADD3 R8, R3, c[0x0][0x32c], RZ ;  /* 0x0000cb0003087a10 */ /* 0x000fe40007ffe0ff */
[----:B------:R-:W-:Y:S02]  /*4e30*/  IMNMX R0, R0, R3, !PT ;  /* 0x0000000300007217 */ /* 0x000fe40007800200 */
[----:B------:R-:W-:Y:S02]  /*4e40*/  IMNMX R2, R2, R8, PT ;  /* 0x0000000802027217 */ /* 0x000fe40003800200 */
.L_x_4260:
        /* <DEDUP_REMOVED lines=65> */
.L_x_4266:
[----:B------:R-:W-:-:S04]  /*5260*/  MOV R4, c[0x0][0x32c] ;  /* 0x0000cb0000047a02 */ /* 0x000fc80000000f00 */
[----:B------:R-:W-:-:S13]  /*5270*/  ISETP.NE.AND P0, PT, R4, 0x1, PT ;  /* 0x000000010400780c */ /* 0x000fda0003f05270 */
[----:B------:R-:W-:-:S05]  /*5280*/  @P0 IMAD.HI.U32 R4, R3, c[0x0][0x330], RZ ;  /* 0x0000cc0003040a27 */ /* 0x000fca00078e00ff */
[----:B------:R-:W-:Y:S02]  /*5290*/  @P0 SHF.R.U32.HI R3, RZ, c[0x0][0x334], R4 ;  /* 0x0000cd00ff030a19 */ /* 0x000fe40000011604 */
.L_x_4267:
[----:B------:R-:W-:Y:S05]  /*52a0*/  BSYNC B0 ;  /* 0x0000000000007941 */ /* 0x000fea0003800000 */
.L_x_4265:
[----:B------:R-:W-:-:S04]  /*52b0*/  IMAD R3, R3, c[0x0][0x32c], -R89 ;  /* 0x0000cb0003037a24 */ /* 0x000fc800078e0a59 */
[----:B------:R-:W-:-:S05]  /*52c0*/  IMAD.IADD R3, R3, 0x1, -R238 ;  /* 0x0000000103037824 */ /* 0x000fca00078e0aee */
[----:B------:R-:W-:Y:S02]  /*52d0*/  IADD3 R4, R3, c[0x0][0x32c], RZ ;  /* 0x0000cb0003047a10 */ /* 0x000fe40007ffe0ff */
[----:B------:R-:W-:Y:S02]  /*52e0*/  IMNMX R0, R0, R3, !PT ;  /* 0x0000000300007217 */ /* 0x000fe40007800200 */
[----:B------:R-:W-:Y:S02]  /*52f0*/  IMNMX R2, R2, R4, PT ;  /* 0x0000000402027217 */ /* 0x000fe40003800200 */
.L_x_4264:
[----:B------:R-:W-:Y:S01]  /*5300*/  ISETP.GT.AND P0, PT, R0, RZ, P1 ;  /* 0x000000ff0000720c */ /* 0x000fe20000f04270 */
[----:B------:R-:W-:Y:S01]  /*5310*/  LDSM.16.MT88.4 R64, [R193+0x2000] ;  /* 0x00200000c140783b */ /* 0x000fe20000004200 */
[----:B------:R-:W-:Y:S02]  /*5320*/  FMNMX.FTZ R3, R8, R9, !PT ;  /* 0x0000000908037209 */ /* 0x000fe40007810000 */
[----:B------:R-:W-:Y:S01]  /*5330*/  ISETP.LT.OR P0, PT, R2, 0x1, P0 ;  /* 0x000000010200780c */ /* 0x000fe20000701670 */
[----:B------:R-:W-:Y:S01]  /*5340*/  LDSM.16.MT88.4 R68, [R196+0x2000] ;  /* 0x00200000c444783b */ /* 0x000fe20000004200 */
[----:B------:R-:W-:-:S02]  /*5350*/  FMNMX.FTZ R3, R10, R3, !PT ;  /* 0x000000030a037209 */ /* 0x000fc40007810000 */
[----:B------:R-:W-:Y:S01]  /*5360*/  FSEL R6, R42, -INF , !P0 ;  /* 0xff8000002a067808 */ /* 0x000fe20004000000 */
[----:B------:R-:W-:Y:S01]  /*5370*/  LDSM.16.MT88.4 R72, [R195+0x800] ;  /* 0x00080000c348783b */ /* 0x000fe20000004200 */
        /* <DEDUP_REMOVED lines=26> */
[----:B------:R-:W-:Y:S02]  /*5520*/  ISETP.GT.AND P0, PT, R0, 0x11, P1 ;  /* 0x000000110000780c */ /* 0x000fe40000f04270 */
        /* <DEDUP_REMOVED lines=25> */
[----:B------:R-:W-:Y:S01]  /*56c0*/  ISETP.GT.AND P0, PT, R0, 0x28, P1 ;  /* 0x000000280000780c */ /* 0x000fe20000f04270 */
[----:B------:R-:W-:Y:S01]  /*56d0*/  LDSM.16.MT88.4 R32, [R195] ;  /* 0x00000000c320783b */ /* 0x000fe20000004200 */
[----:B------:R-:W-:-:S02]  /*56e0*/  FMNMX.FTZ R3, R106, R3, !PT ;  /* 0x000000036a037209 */ /* 0x000fc40007810000 */
[----:B------:R-:W-:Y:S02]  /*56f0*/  ISETP.LT.OR P0, PT, R2, 0x29, P0 ;  /* 0x000000290200780c */ /* 0x000fe40000701670 */
[----:B------:R-:W-:Y:S01]  /*5700*/  FMNMX.FTZ R4, R22, R4, !PT ;  /* 0x0000000416047209 */ /* 0x000fe20007810000 */
[----:B------:R-:W1:Y:S01]  /*5710*/  SHFL.BFLY PT, R5, R3, 0x2, 0x1f ;  /* 0x0c401f0003057f89 */ /* 0x000e6200000e0000 */
[----:B------:R-:W-:Y:S02]  /*5720*/  FSEL R89, R46, -INF , !P0 ;  /* 0xff8000002e597808 */ /* 0x000fe40004000000 */
[----:B------:R-:W-:Y:S02]  /*5730*/  ISETP.GT.AND P0, PT, R0, 0x29, P1 ;  /* 0x000000290000780c */ /* 0x000fe40000f04270 */
[----:B------:R-:W-:Y:S02]  /*5740*/  FMNMX.FTZ R4, R87, R4, !PT ;  /* 0x0000000457047209 */ /* 0x000fe40007810000 */
[----:B------:R-:W-:-:S02]  /*5750*/  ISETP.LT.OR P0, PT, R2, 0x2a, P0 ;  /* 0x0000002a0200780c */ /* 0x000fc40000701670 */
[----:B------:R-:W-:Y:S02]  /*5760*/  FMNMX.FTZ R4, R88, R4, !PT ;  /* 0x0000000458047209 */ /* 0x000fe40007810000 */
[----:B------:R-:W-:Y:S02]  /*5770*/  FSEL R90, R47, -INF , !P0 ;  /* 0xff8000002f5a7808 */ /* 0x000fe40004000000 */
[----:B------:R-:W-:Y:S01]  /*5780*/  ISETP.GT.AND P0, PT, R0, 0x30, P1 ;  /* 0x000000300000780c */ /* 0x000fe20000f04270 */
[----:B------:R-:W-:Y:S01]  /*5790*/  LDSM.16.MT88.4 R44, [R196] ;  /* 0x00000000c42c783b */ /* 0x000fe20000004200 */
[----:B------:R-:W-:Y:S02]  /*57a0*/  FMNMX.FTZ R4, R89, R4, !PT ;  /* 0x0000000459047209 */ /* 0x000fe40007810000 */
[----:B------:R-:W-:Y:S02]  /*57b0*/  ISETP.LT.OR P0, PT, R2, 0x31, P0 ;  /* 0x000000310200780c */ /* 0x000fe40000701670 */
[----:B------:R-:W-:-:S02]  /*57c0*/  FMNMX.FTZ R4, R90, R4, !PT ;  /* 0x000000045a047209 */ /* 0x000fc40007810000 */
[----:B------:R-:W-:Y:S02]  /*57d0*/  FSEL R105, R30, -INF , !P0 ;  /* 0xff8000001e697808 */ /* 0x000fe40004000000 */
[----:B------:R-:W-:Y:S02]  /*57e0*/  ISETP.GT.AND P0, PT, R0, 0x31, P1 ;  /* 0x000000310000780c */ /* 0x000fe40000f04270 */
[----:B-1----:R-:W-:Y:S02]  /*57f0*/  FMNMX.FTZ R3, R3, R5, !PT ;  /* 0x0000000503037209 */ /* 0x002fe40007810000 */
[----:B------:R-:W-:-:S03]  /*5800*/  ISETP.LT.OR P0, PT, R2, 0x32, P0 ;  /* 0x000000320200780c */ /* 0x000fc60000701670 */
[----:B------:R-:W1:Y:S01]  /*5810*/  SHFL.BFLY PT, R5, R3, 0x1, 0x1f ;  /* 0x0c201f0003057f89 */ /* 0x000e6200000e0000 */
[----:B------:R-:W-:Y:S02]  /*5820*/  FSEL R104, R31, -INF , !P0 ;  /* 0xff8000001f687808 */ /* 0x000fe40004000000 */
[----:B------:R-:W-:Y:S01]  /*5830*/  ISETP.GT.AND P0, PT, R0, 0x38, P1 ;  /* 0x000000380000780c */ /* 0x000fe20000f04270 */
[----:B------:R-:W-:Y:S03]  /*5840*/  LDSM.16.MT88.4 R28, [R193] ;  /* 0x00000000c11c783b */ /* 0x000fe60000004200 */
[----:B------:R-:W-:-:S04]  /*5850*/  ISETP.LT.OR P0, PT, R2, 0x39, P0 ;  /* 0x000000390200780c */ /* 0x000fc80000701670 */
[----:B------:R-:W-:Y:S02]  /*5860*/  FSEL R91, R26, -INF , !P0 ;  /* 0xff8000001a5b7808 */ /* 0x000fe40004000000 */
[----:B------:R-:W-:Y:S02]  /*5870*/  ISETP.GT.AND P0, PT, R0, 0x39, P1 ;  /* 0x000000390000780c */ /* 0x000fe40000f04270 */
[----:B------:R-:W-:Y:S02]  /*5880*/  FMNMX.FTZ R0, R105, R4, !PT ;  /* 0x0000000469007209 */ /* 0x000fe40007810000 */
[----:B------:R-:W-:Y:S02]  /*5890*/  ISETP.LT.OR P0, PT, R2, 0x3a, P0 ;  /* 0x0000003a0200780c */ /* 0x000fe40000701670 */
[----:B------:R-:W-:Y:S02]  /*58a0*/  FMNMX.FTZ R0, R104, R0, !PT ;  /* 0x0000000068007209 */ /* 0x000fe40007810000 */
[----:B------:R-:W-:-:S02]  /*58b0*/  FSEL R86, R27, -INF , !P0 ;  /* 0xff8000001b567808 */ /* 0x000fc40004000000 */
[----:B------:R-:W-:Y:S01]  /*58c0*/  FMNMX.FTZ R0, R91, R0, !PT ;  /* 0x000000005b007209 */ /* 0x000fe20007810000 */
[----:B------:R-:W-:Y:S01]  /*58d0*/  LDSM.16.MT88.4 R24, [R192+0x800] ;  /* 0x00080000c018783b */ /* 0x000fe20000004200 */
[----:B-1----:R-:W-:Y:S02]  /*58e0*/  FMNMX.FTZ R156, R3, R5, !PT ;  /* 0x00000005039c7209 */ /* 0x002fe40007810000 */
[----:B------:R-:W-:Y:S02]  /*58f0*/  FMNMX.FTZ R0, R86, R0, !PT ;  /* 0x0000000056007209 */ /* 0x000fe40007810000 */
[C---:B------:R-:W-:Y:S01]  /*5900*/  FSETP.NEU.FTZ.AND P0, PT, R156.reuse, -INF , PT ;  /* 0xff8000009c00780b */ /* 0x040fe20003f1d000 */
[----:B------:R-:W-:Y:S02]  /*5910*/  FMUL.FTZ R2, R156, c[0x0][0x2d0] ;  /* 0x0000b4009c027a20 */ /* 0x000fe40000410000 */
[----:B------:R-:W1:Y:S03]  /*5920*/  SHFL.BFLY PT, R4, R0, 0x2, 0x1f ;  /* 0x0c401f0000047f89 */ /* 0x000e6600000e0000 */
[----:B------:R-:W-:-:S05]  /*5930*/  FSEL R2, R2, RZ, P0 ;  /* 0x000000ff02027208 */ /* 0x000fca0000000000 */
[----:B------:R-:W-:-:S04]  /*5940*/  FFMA.FTZ R3, R8, c[0x0][0x2d0], -R2 ;  /* 0x0000b40008037a23 */ /* 0x000fc80000010802 */
[----:B------:R2:W-:Y:S01]  /*5950*/  MUFU.EX2 R157, R3 ;  /* 0x00000003009d7308 */ /* 0x0005e20000000800 */
[----:B-1----:R-:W-:Y:S01]  /*5960*/  FMNMX.FTZ R0, R0, R4, !PT ;  /* 0x0000000400007209 */ /* 0x002fe20007810000 */
[----:B--2---:R-:W-:-:S04]  /*5970*/  FFMA.FTZ R3, R9, c[0x0][0x2d0], -R2 ;  /* 0x0000b40009037a23 */ /* 0x004fc80000010802 */
[----:B------:R-:W1:Y:S02]  /*5980*/  SHFL.BFLY PT, R4, R0, 0x1, 0x1f ;  /* 0x0c201f0000047f89 */ /* 0x000e6400000e0000 */
[----:B------:R2:W3:Y:S02]  /*5990*/  MUFU.EX2 R115, R3 ;  /* 0x0000000300737308 */ /* 0x0004e40000000800 */
[----:B--2---:R-:W-:Y:S01]  /*59a0*/  FFMA.FTZ R3, R10, c[0x0][0x2d0], -R2 ;  /* 0x0000b4000a037a23 */ /* 0x004fe20000010802 */
[----:B---3--:R-:W-:-:S05]  /*59b0*/  F2FP.PACK_AB R8, R115, R157 ;  /* 0x0000009d7308723e */ /* 0x008fca00000000ff */
[----:B------:R2:W-:Y:S02]  /*59c0*/  MUFU.EX2 R114, R3 ;  /* 0x0000000300727308 */ /* 0x0005e40000000800 */
[--C-:B--2---:R-:W-:Y:S01]  /*59d0*/  FFMA.FTZ R3, R12, c[0x0][0x2d0], -R2.reuse ;  /* 0x0000b4000c037a23 */ /* 0x104fe20000010802 */
[----:B-1----:R-:W-:Y:S01]  /*59e0*/  FMNMX.FTZ R12, R0, R4, !PT ;  /* 0x00000004000c7209 */ /* 0x002fe20007810000 */
[----:B------:R-:W-:-:S04]  /*59f0*/  FFMA.FTZ R0, R17, c[0x0][0x2d0], -R2 ;  /* 0x0000b40011007a23 */ /* 0x000fc80000010802 */
[----:B------:R1:W2:Y:S01]  /*5a00*/  MUFU.EX2 R235, R3 ;  /* 0x0000000300eb7308 */ /* 0x0002a20000000800 */
[----:B------:R-:W-:-:S07]  /*5a10*/  FSETP.NEU.FTZ.AND P0, PT, R12, -INF , PT ;  /* 0xff8000000c00780b */ /* 0x000fce0003f1d000 */
[----:B------:R3:W-:Y:S01]  /*5a20*/  MUFU.EX2 R246, R0 ;  /* 0x0000000000f67308 */ /* 0x0007e20000000800 */
[----:B-1----:R-:W-:Y:S01]  /*5a30*/  FFMA.FTZ R3, R14, c[0x0][0x2d0], -R2 ;  /* 0x0000b4000e037a23 */ /* 0x002fe20000010802 */
[----:B--2---:R-:W-:-:S06]  /*5a40*/  F2FP.PACK_AB R10, R235, R114 ;  /* 0x00000072eb0a723e */ /* 0x004fcc00000000ff */
[----:B------:R1:W-:Y:S01]  /*5a50*/  MUFU.EX2 R237, R3 ;  /* 0x0000000300ed7308 */ /* 0x0003e20000000800 */
[----:B---3--:R-:W-:-:S05]  /*5a60*/  FMUL.FTZ R0, R12, c[0x0][0x2d0] ;  /* 0x0000b4000c007a20 */ /* 0x008fca0000410000 */
[----:B------:R-:W-:Y:S01]  /*5a70*/  FSEL R0, R0, RZ, P0 ;  /* 0x000000ff00007208 */ /* 0x000fe20000000000 */
[----:B-1----:R-:W-:-:S04]  /*5a80*/  FFMA.FTZ R3, R16, c[0x0][0x2d0], -R2 ;  /* 0x0000b40010037a23 */ /* 0x002fc80000010802 */
[----:B------:R1:W2:Y:S02]  /*5a90*/  MUFU.EX2 R236, R3 ;  /* 0x0000000300ec7308 */ /* 0x0002a40000000800 */
[----:B-1----:R-:W-:Y:S01]  /*5aa0*/  FFMA.FTZ R3, R18, c[0x0][0x2d0], -R2 ;  /* 0x0000b40012037a23 */ /* 0x002fe20000010802 */
[----:B--2---:R-:W-:Y:S01]  /*5ab0*/  F2FP.PACK_AB R4, R236, R237 ;  /* 0x000000edec04723e */ /* 0x004fe200000000ff */
[----:B------:R-:W1:Y:S04]  /*5ac0*/  LDSM.16.MT88.4 R16, [R192] ;  /* 0x00000000c010783b */ /* 0x000e680000004200 */
        /* <DEDUP_REMOVED lines=9> */
[--C-:B--2---:R-:W-:Y:S02]  /*5b60*/  FFMA.FTZ R3, R13, c[0x0][0x2d0], -R0.reuse ;  /* 0x0000b4000d037a23 */ /* 0x104fe40000010800 */
[----:B------:R-:W-:-:S04]  /*5b70*/  FFMA.FTZ R13, R104, c[0x0][0x2d0], -R0 ;  /* 0x0000b400680d7a23 */ /* 0x000fc80000010800 */
[----:B------:R2:W3:Y:S02]  /*5b80*/  MUFU.EX2 R158, R3 ;  /* 0x00000003009e7308 */ /* 0x0004e40000000800 */
[--C-:B--2---:R-:W-:Y:S01]  /*5b90*/  FFMA.FTZ R3, R15, c[0x0][0x2d0], -R0.reuse ;  /* 0x0000b4000f037a23 */ /* 0x104fe20000010800 */
[----:B---3--:R-:W-:Y:S01]  /*5ba0*/  F2FP.PACK_AB R11, R158, R85 ;  /* 0x000000559e0b723e */ /* 0x008fe200000000ff */
[----:B------:R-:W-:-:S04]  /*5bb0*/  FFMA.FTZ R15, R91, c[0x0][0x2d0], -R0 ;  /* 0x0000b4005b0f7a23 */ /* 0x000fc80000010800 */
[----:B------:R2:W-:Y:S02]  /*5bc0*/  MUFU.EX2 R220, R3 ;  /* 0x0000000300dc7308 */ /* 0x0005e40000000800 */
[----:B------:R-:W-:Y:S06]  /*5bd0*/  HMMA.16816.F32 R36, R8, R28, RZ ;  /* 0x0000001c0824723c */ /* 0x000fec00000018ff */
[----:B------:R-:W-:Y:S01]  /*5be0*/  MUFU.EX2 R15, R15 ;  /* 0x0000000f000f7308 */ /* 0x000fe20000000800 */
[----:B--2---:R-:W-:-:S07]  /*5bf0*/  FFMA.FTZ R3, R20, c[0x0][0x2d0], -R0 ;  /* 0x0000b40014037a23 */ /* 0x004fce0000010800 */
        /* <DEDUP_REMOVED lines=8> */
[----:B-1----:R-:W-:Y:S01]  /*5c80*/  F2FP.PACK_AB R7, R221, R218 ;  /* 0x000000dadd07723e */ /* 0x002fe200000000ff */
[----:B------:R-:W-:-:S02]  /*5c90*/  FFMA.FTZ R3, R111, c[0x0][0x2d0], -R2 ;  /* 0x0000b4006f037a23 */ /* 0x000fc40000010802 */
[----:B------:R-:W-:Y:S02]  /*5ca0*/  IMAD.MOV.U32 R111, RZ, RZ, R237 ;  /* 0x000000ffff6f7224 */ /* 0x000fe400078e00ed */
[----:B------:R1:W-:Y:S10]  /*5cb0*/  MUFU.EX2 R237, R3 ;  /* 0x0000000300ed7308 */ /* 0x0003f40000000800 */
[C---:B------:R-:W-:Y:S08]  /*5cc0*/  HMMA.16816.F32 R160, R4.reuse, R24, R20 ;  /* 0x0000001804a0723c */ /* 0x040ff00000001814 */
[----:B------:R-:W-:Y:S01]  /*5cd0*/  HMMA.16816.F32 R248, R4, R26, R16 ;  /* 0x0000001a04f8723c */ /* 0x000fe20000001810 */
[----:B-1----:R-:W-:-:S07]  /*5ce0*/  FFMA.FTZ R3, R110, c[0x0][0x2d0], -R2 ;  /* 0x0000b4006e037a23 */ /* 0x002fce0000010802 */
[C---:B------:R-:W-:Y:S01]  /*5cf0*/  HMMA.16816.F32 R24, R8.reuse, R30, RZ ;  /* 0x0000001e0818723c */ /* 0x040fe200000018ff */
[----:B------:R-:W1:Y:S01]  /*5d00*/  LDSM.16.MT88.4 R28, [R192+0x2000] ;  /* 0x00200000c01c783b */ /* 0x000e620000004200 */
[----:B------:R-:W-:Y:S02]  /*5d10*/  IMAD.MOV.U32 R110, RZ, RZ, R236 ;  /* 0x000000ffff6e7224 */ /* 0x000fe400078e00ec */
[----:B------:R2:W3:Y:S04]  /*5d20*/  MUFU.EX2 R236, R3 ;  /* 0x0000000300ec7308 */ /* 0x0004e80000000800 */
[C---:B------:R-:W-:Y:S08]  /*5d30*/  HMMA.16816.F32 R20, R8.reuse, R44, RZ ;  /* 0x0000002c0814723c */ /* 0x040ff000000018ff */
[----:B------:R-:W-:Y:S01]  /*5d40*/  HMMA.16816.F32 R16, R8, R46, RZ ;  /* 0x0000002e0810723c */ /* 0x000fe200000018ff */
[----:B--2---:R-:W-:-:S07]  /*5d50*/  FFMA.FTZ R3, R109, c[0x0][0x2d0], -R2 ;  /* 0x0000b4006d037a23 */ /* 0x004fce0000010802 */
[C---:B------:R-:W-:Y:S01]  /*5d60*/  HMMA.16816.F32 R132, R4.reuse, R48, R36 ;  /* 0x000000300484723c */ /* 0x040fe20000001824 */
[----:B------:R2:W-:Y:S07]  /*5d70*/  MUFU.EX2 R242, R3 ;  /* 0x0000000300f27308 */ /* 0x0005ee0000000800 */
[----:B------:R-:W-:Y:S08]  /*5d80*/  HMMA.16816.F32 R140, R4, R50, R24 ;  /* 0x00000032048c723c */ /* 0x000ff00000001818 */
[----:B------:R-:W-:Y:S01]  /*5d90*/  HMMA.16816.F32 R48, R8, R32, RZ ;  /* 0x000000200830723c */ /* 0x000fe200000018ff */
[----:B--2---:R-:W-:-:S04]  /*5da0*/  FFMA.FTZ R3, R108, c[0x0][0x2d0], -R2 ;  /* 0x0000b4006c037a23 */ /* 0x004fc80000010802 */
[----:B------:R2:W4:Y:S03]  /*5db0*/  MUFU.EX2 R239, R3 ;  /* 0x0000000300ef7308 */ /* 0x0005260000000800 */
[C---:B------:R-:W-:Y:S08]  /*5dc0*/  HMMA.16816.F32 R224, R4.reuse, R40, R20 ;  /* 0x0000002804e0723c */ /* 0x040ff00000001814 */
[----:B------:R-:W-:Y:S01]  /*5dd0*/  HMMA.16816.F32 R188, R4, R42, R16 ;  /* 0x0000002a04bc723c */ /* 0x000fe20000001810 */
[----:B--2---:R-:W-:-:S07]  /*5de0*/  FFMA.FTZ R3, R87, c[0x0][0x2d0], -R0 ;  /* 0x0000b40057037a23 */ /* 0x004fce0000010800 */
[C---:B------:R-:W-:Y:S08]  /*5df0*/  HMMA.16816.F32 R44, R8.reuse, R34, RZ ;  /* 0x00000022082c723c */ /* 0x040ff000000018ff */
[C---:B-1----:R-:W-:Y:S08]  /*5e00*/  HMMA.16816.F32 R40, R8.reuse, R28, RZ ;  /* 0x0000001c0828723c */ /* 0x042ff000000018ff */
[C---:B------:R-:W-:Y:S08]  /*5e10*/  HMMA.16816.F32 R36, R8.reuse, R30, RZ ;  /* 0x0000001e0824723c */ /* 0x040ff000000018ff */
[C---:B------:R-:W-:Y:S08]  /*5e20*/  HMMA.16816.F32 R32, R8.reuse, R64, RZ ;  /* 0x000000400820723c */ /* 0x040ff000000018ff */
[C---:B------:R-:W-:Y:S01]  /*5e30*/  HMMA.16816.F32 R28, R8.reuse, R66, RZ ;  /* 0x00000042081c723c */ /* 0x040fe200000018ff */
[----:B------:R-:W1:Y:S07]  /*5e40*/  LDSM.16.MT88.4 R64, [R192+0x4000] ;  /* 0x00400000c040783b */ /* 0x000e6e0000004200 */
[C---:B------:R-:W-:Y:S08]  /*5e50*/  HMMA.16816.F32 R24, R8.reuse, R68, RZ ;  /* 0x000000440818723c */ /* 0x040ff000000018ff */
[----:B------:R-:W-:Y:S08]  /*5e60*/  HMMA.16816.F32 R20, R8, R70, RZ ;  /* 0x000000460814723c */ /* 0x000ff000000018ff */
[----:B------:R-:W-:Y:S01]  /*5e70*/  HMMA.16816.F32 R148, R4, R72, R48 ;  /* 0x000000480494723c */ /* 0x000fe20000001830 */
[----:B------:R-:W2:Y:S07]  /*5e80*/  LDSM.16.MT88.4 R48, [R193+0x4000] ;  /* 0x00400000c130783b */ /* 0x000eae0000004200 */
[----:B------:R-:W-:Y:S08]  /*5e90*/  HMMA.16816.F32 R16, R8, R76, RZ ;  /* 0x0000004c0810723c */ /* 0x000ff000000018ff */
[C---:B------:R-:W-:Y:S01]  /*5ea0*/  HMMA.16816.F32 R172, R4.reuse, R52, R24 ;  /* 0x0000003404ac723c */ /* 0x040fe20000001818 */
[----:B------:R-:W5:Y:S07]  /*5eb0*/  LDSM.16.MT88.4 R24, [R192+0x4800] ;  /* 0x00480000c018783b */ /* 0x000f6e0000004200 */
[C---:B------:R-:W-:Y:S01]  /*5ec0*/  HMMA.16816.F32 R184, R4.reuse, R60, R40 ;  /* 0x0000003c04b8723c */ /* 0x040fe20000001828 */
[----:B------:R-:W1:Y:S07]  /*5ed0*/  LDSM.16.MT88.4 R40, [R193+0x4800] ;  /* 0x00480000c128783b */ /* 0x000e6e0000004200 */
[C---:B------:R-:W-:Y:S01]  /*5ee0*/  HMMA.16816.F32 R152, R4.reuse, R54, R20 ;  /* 0x000000360498723c */ /* 0x040fe20000001814 */
[----:B------:R-:W1:Y:S07]  /*5ef0*/  LDSM.16.MT88.4 R52, [R195+0x4000] ;  /* 0x00400000c334783b */ /* 0x000e6e0000004200 */
[C---:B------:R-:W-:Y:S01]  /*5f00*/  HMMA.16816.F32 R72, R4.reuse, R74, R44 ;  /* 0x0000004a0448723c */ /* 0x040fe2000000182c */
[----:B------:R-:W2:Y:S07]  /*5f10*/  LDSM.16.MT88.4 R44, [R196+0x4000] ;  /* 0x00400000c42c783b */ /* 0x000eae0000004200 */
[C---:B------:R-:W-:Y:S01]  /*5f20*/  HMMA.16816.F32 R68, R4.reuse, R62, R36 ;  /* 0x0000003e0444723c */ /* 0x040fe20000001824 */
[----:B------:R-:W2:Y:S07]  /*5f30*/  LDSM.16.MT88.4 R60, [R192+0x6000] ;  /* 0x00600000c03c783b */ /* 0x000eae0000004200 */
[C---:B------:R-:W-:Y:S08]  /*5f40*/  HMMA.16816.F32 R168, R4.reuse, R80, R16 ;  /* 0x0000005004a8723c */ /* 0x040ff00000001810 */
[C---:B------:R-:W-:Y:S08]  /*5f50*/  HMMA.16816.F32 R180, R4.reuse, R56, R32 ;  /* 0x0000003804b4723c */ /* 0x040ff00000001820 */
[----:B------:R-:W-:Y:S01]  /*5f60*/  HMMA.16816.F32 R164, R4, R58, R28 ;  /* 0x0000003a04a4723c */ /* 0x000fe2000000181c */
[----:B------:R-:W-:Y:S07]  /*5f70*/  LDSM.16.MT88.4 R56, [R196+0x4800] ;  /* 0x00480000c438783b */ /* 0x000fee0000004200 */
[C---:B-1----:R-:W-:Y:S08]  /*5f80*/  HMMA.16816.F32 R16, R8.reuse, R64, RZ ;  /* 0x000000400810723c */ /* 0x042ff000000018ff */
[C---:B------:R-:W-:Y:S08]  /*5f90*/  HMMA.16816.F32 R36, R8.reuse, R66, RZ ;  /* 0x000000420824723c */ /* 0x040ff000000018ff */
[C---:B--2---:R-:W-:Y:S08]  /*5fa0*/  HMMA.16816.F32 R32, R8.reuse, R48, RZ ;  /* 0x000000300820723c */ /* 0x044ff000000018ff */
[C---:B------:R-:W-:Y:S01]  /*5fb0*/  HMMA.16816.F32 R28, R8.reuse, R50, RZ ;  /* 0x00000032081c723c */ /* 0x040fe200000018ff */
[----:B------:R-:W1:Y:S07]  /*5fc0*/  LDSM.16.MT88.4 R48, [R195+0x4800] ;  /* 0x00480000c330783b */ /* 0x000e6e0000004200 */
[----:B------:R-:W-:Y:S08]  /*5fd0*/  HMMA.16816.F32 R20, R8, R78, RZ ;  /* 0x0000004e0814723c */ /* 0x000ff000000018ff */
[C---:B-----5:R-:W-:Y:S08]  /*5fe0*/  HMMA.16816.F32 R176, R4.reuse, R24, R16 ;  /* 0x0000001804b0723c */ /* 0x060ff00000001810 */
[C---:B------:R-:W-:Y:S01]  /*5ff0*/  HMMA.16816.F32 R124, R4.reuse, R26, R36 ;  /* 0x0000001a047c723c */ /* 0x040fe20000001824 */
[----:B------:R-:W2:Y:S07]  /*6000*/  LDSM.16.MT88.4 R36, [R192+0x6800] ;  /* 0x00680000c024783b */ /* 0x000eae0000004200 */
[C---:B------:R-:W-:Y:S08]  /*6010*/  HMMA.16816.F32 R136, R4.reuse, R40, R32 ;  /* 0x000000280488723c */ /* 0x040ff00000001820 */
[----:B------:R-:W-:Y:S01]  /*6020*/  HMMA.16816.F32 R120, R4, R42, R28 ;  /* 0x0000002a0478723c */ /* 0x000fe2000000181c */
[----:B------:R-:W5:Y:S07]  /*6030*/  LDSM.16.MT88.4 R40, [R193+0x6000] ;  /* 0x00600000c128783b */ /* 0x000f6e0000004200 */
[C---:B------:R-:W-:Y:S08]  /*6040*/  HMMA.16816.F32 R24, R8.reuse, R54, RZ ;  /* 0x000000360818723c */ /* 0x040ff000000018ff */
[----:B------:R-:W-:Y:S08]  /*6050*/  HMMA.16816.F32 R16, R8, R44, RZ ;  /* 0x0000002c0810723c */ /* 0x000ff000000018ff */
[----:B------:R-:W-:Y:S08]  /*6060*/  HMMA.16816.F32 R144, R4, R82, R20 ;  /* 0x000000520490723c */ /* 0x000ff00000001814 */
[C---:B------:R-:W-:Y:S08]  /*6070*/  HMMA.16816.F32 R20, R8.reuse, R60, RZ ;  /* 0x0000003c0814723c */ /* 0x040ff000000018ff */
[----:B------:R-:W-:Y:S08]  /*6080*/  HMMA.16816.F32 R28, R8, R52, RZ ;  /* 0x00000034081c723c */ /* 0x000ff000000018ff */
[C---:B-1----:R-:W-:Y:S01]  /*6090*/  HMMA.16816.F32 R96, R4.reuse, R50, R24 ;  /* 0x000000320460723c */ /* 0x042fe20000001818 */
[----:B------:R-:W1:Y:S07]  /*60a0*/  LDSM.16.MT88.4 R24, [R193+0x6800] ;  /* 0x00680000c118783b */ /* 0x000e6e0000004200 */
[----:B------:R-:W-:Y:S08]  /*60b0*/  HMMA.16816.F32 R128, R4, R56, R16 ;  /* 0x000000380480723c */ /* 0x000ff00000001810 */
[----:B------:R-:W-:Y:S08]  /*60c0*/  HMMA.16816.F32 R16, R8, R62, RZ ;  /* 0x0000003e0810723c */ /* 0x000ff000000018ff */
[C---:B--2---:R-:W-:Y:S08]  /*60d0*/  HMMA.16816.F32 R92, R4.reuse, R36, R20 ;  /* 0x00000024045c723c */ /* 0x044ff00000001814 */
[----:B------:R-:W-:Y:S01]  /*60e0*/  HMMA.16816.F32 R100, R4, R48, R28 ;  /* 0x000000300464723c */ /* 0x000fe2000000181c */
[----:B------:R-:W2:Y:S07]  /*60f0*/  LDSM.16.MT88.4 R28, [R196+0x6000] ;  /* 0x00600000c41c783b */ /* 0x000eae0000004200 */
[C---:B-----5:R-:W-:Y:S08]  /*6100*/  HMMA.16816.F32 R20, R8.reuse, R40, RZ ;  /* 0x000000280814723c */ /* 0x060ff000000018ff */
[----:B------:R-:W-:Y:S08]  /*6110*/  HMMA.16816.F32 R32, R8, R46, RZ ;  /* 0x0000002e0820723c */ /* 0x000ff000000018ff */
[----:B------:R-:W-:Y:S08]  /*6120*/  HMMA.16816.F32 R76, R4, R38, R16 ;  /* 0x00000026044c723c */ /* 0x000ff00000001810 */
[----:B------:R-:W-:Y:S08]  /*6130*/  HMMA.16816.F32 R16, R8, R42, RZ ;  /* 0x0000002a0810723c */ /* 0x000ff000000018ff */
[C---:B-1----:R-:W-:Y:S01]  /*6140*/  HMMA.16816.F32 R60, R4.reuse, R24, R20 ;  /* 0x00000018043c723c */ /* 0x042fe20000001814 */
[----:B------:R-:W1:Y:S07]  /*6150*/  LDSM.16.MT88.4 R20, [R196+0x6800] ;  /* 0x00680000c414783b */ /* 0x000e6e0000004200 */
[C---:B------:R-:W-:Y:S08]  /*6160*/  HMMA.16816.F32 R116, R4.reuse, R58, R32 ;  /* 0x0000003a0474723c */ /* 0x040ff00000001820 */
[----:B------:R-:W-:Y:S08]  /*6170*/  HMMA.16816.F32 R56, R4, R26, R16 ;  /* 0x0000001a0438723c */ /* 0x000ff00000001810 */
[----:B--2---:R-:W-:Y:S11]  /*6180*/  HMMA.16816.F32 R16, R8, R28, RZ ;  /* 0x0000001c0810723c */ /* 0x004ff600000018ff */
[----:B------:R-:W-:Y:S11]  /*6190*/  @!UPT UIADD3 URZ, URZ, URZ, URZ ;  /* 0x0000003f3f3ff290 */ /* 0x000ff6000fffe03f */
[----:B------:R-:W-:Y:S02]  /*61a0*/  @!UPT UIADD3 URZ, URZ, URZ, URZ ;  /* 0x0000003f3f3ff290 */ /* 0x000fe4000fffe03f */
        /* <DEDUP_REMOVED lines=9> */
[----:B------:R-:W-:Y:S11]  /*6240*/  @!UPT UIADD3 URZ, URZ, URZ, URZ ;  /* 0x0000003f3f3ff290 */ /* 0x000ff6000fffe03f */
[----:B------:R-:W-:Y:S01]  /*6250*/  @!UPT UIADD3 URZ, URZ, URZ, URZ ;  /* 0x0000003f3f3ff290 */ /* 0x000fe2000fffe03f */
[C---:B-1----:R-:W-:Y:S01]  /*6260*/  HMMA.16816.F32 R24, R4.reuse, R18, R8 ;  /* 0x000000120418723c */ /* 0x042fe20000001808 */
[----:B------:R-:W1:Y:S06]  /*6270*/  LDSM.16.MT88.4 R8, [R192+0x1000] ;  /* 0x00100000c008783b */ /* 0x000e6c0000004200 */
[--C-:B------:R-:W-:Y:S01]  /*6280*/  FFMA.FTZ R19, R113, c[0x0][0x2d0], -R2.reuse ;  /* 0x0000b40071137a23 */ /* 0x100fe20000010802 */
[----:B------:R-:W-:Y:S01]  /*6290*/  HMMA.16816.F32 R32, R4, R16, R20 ;  /* 0x000000100420723c */ /* 0x000fe20000001814 */
[--C-:B------:R-:W-:Y:S01]  /*62a0*/  FFMA.FTZ R18, R112, c[0x0][0x2d0], -R2.reuse ;  /* 0x0000b40070127a23 */ /* 0x100fe20000010802 */
[----:B------:R2:W-:Y:S05]  /*62b0*/  MUFU.EX2 R22, R3 ;  /* 0x0000000300167308 */ /* 0x0005ea0000000800 */
[--C-:B------:R-:W-:Y:S01]  /*62c0*/  FFMA.FTZ R20, R107, c[0x0][0x2d0], -R2.reuse ;  /* 0x0000b4006b147a23 */ /* 0x100fe20000010802 */
[----:B---3--:R-:W-:Y:S01]  /*62d0*/  F2FP.PACK_AB R4, R236, R237 ;  /* 0x000000edec04723e */ /* 0x008fe200000000ff */
[----:B------:R-:W-:Y:S01]  /*62e0*/  FFMA.FTZ R17, R106, c[0x0][0x2d0], -R2 ;  /* 0x0000b4006a117a23 */ /* 0x000fe20000010802 */
[----:B----4-:R-:W-:Y:S01]  /*62f0*/  F2FP.PACK_AB R6, R239, R242 ;  /* 0x000000f2ef06723e */ /* 0x010fe200000000ff */
[--C-:B------:R-:W-:Y:S01]  /*6300*/  FFMA.FTZ R2, R88, c[0x0][0x2d0], -R0.reuse ;  /* 0x0000b40058027a23 */ /* 0x100fe20000010800 */
[----:B------:R-:W-:Y:S01]  /*6310*/  MUFU.EX2 R19, R19 ;  /* 0x0000001300137308 */ /* 0x000fe20000000800 */
[----:B------:R-:W-:-:S02]  /*6320*/  FFMA.FTZ R16, R86, c[0x0][0x2d0], -R0 ;  /* 0x0000b40056107a23 */ /* 0x000fc40000010800 */
[----:B--2---:R-:W-:-:S05]  /*6330*/  FADD.FTZ R3, R157, R115 ;  /* 0x000000739d037221 */ /* 0x004fca0000010000 */
[----:B------:R2:W3:Y:S01]  /*6340*/  MUFU.EX2 R21, R2 ;  /* 0x0000000200157308 */ /* 0x0004e20000000800 */
[----:B------:R-:W-:-:S07]  /*6350*/  FADD.FTZ R3, R114, R3 ;  /* 0x0000000372037221 */ /* 0x000fce0000010000 */
[----:B------:R-:W-:Y:S01]  /*6360*/  MUFU.EX2 R20, R20 ;  /* 0x0000001400147308 */ /* 0x000fe20000000800 */
[----:B--2---:R-:W-:Y:S01]  /*6370*/  FFMA.FTZ R2, R89, c[0x0][0x2d0], -R0 ;  /* 0x0000b40059027a23 */ /* 0x004fe20000010800 */
[----:B---3--:R-:W-:-:S06]  /*6380*/  F2FP.PACK_AB R5, R21, R22 ;  /* 0x000000161505723e */ /* 0x008fcc00000000ff */
[----:B------:R-:W-:Y:S08]  /*6390*/  MUFU.EX2 R18, R18 ;  /* 0x0000001200127308 */ /* 0x000ff00000000800 */
[----:B------:R2:W-:Y:S08]  /*63a0*/  MUFU.EX2 R23, R2 ;  /* 0x0000000200177308 */ /* 0x0005f00000000800 */
[----:B------:R-:W-:Y:S01]  /*63b0*/  MUFU.EX2 R17, R17 ;  /* 0x0000001100117308 */ /* 0x000fe20000000800 */
[----:B--2---:R-:W-:-:S07]  /*63c0*/  FFMA.FTZ R2, R90, c[0x0][0x2d0], -R0 ;  /* 0x0000b4005a027a23 */ /* 0x004fce0000010800 */
[----:B------:R-:W2:Y:S02]  /*63d0*/  MUFU.EX2 R157, R2 ;  /* 0x00000002009d7308 */ /* 0x000ea40000000800 */
[----:B--2---:R-:W-:Y:S01]  /*63e0*/  F2FP.PACK_AB R7, R157, R23 ;  /* 0x000000179d07723e */ /* 0x004fe200000000ff */
[----:B------:R-:W-:Y:S02]  /*63f0*/  FADD.FTZ R2, R84, R14 ;  /* 0x0000000e54027221 */ /* 0x000fe40000010000 */
[----:B------:R-:W-:Y:S02]  /*6400*/  FFMA.FTZ R14, R105, c[0x0][0x2d0], -R0 ;  /* 0x0000b400690e7a23 */ /* 0x000fe40000010800 */
[----:B------:R-:W-:Y:S02]  /*6410*/  FADD.FTZ R2, R85, R2 ;  /* 0x0000000255027221 */ /* 0x000fe40000010000 */
[----:B-1----:R-:W-:Y:S01]  /*6420*/  HMMA.16816.F32 R160, R4, R8, R160 ;  /* 0x0000000804a0723c */ /* 0x002fe200000018a0 */
[----:B------:R-:W-:-:S02]  /*6430*/  FADD.FTZ R0, R235, R3 ;  /* 0x00000003eb007221 */ /* 0x000fc40000010000 */
[----:B------:R-:W-:Y:S02]  /*6440*/  IMAD.MOV.U32 R235, RZ, RZ, R110 ;  /* 0x000000ffffeb7224 */ /* 0x000fe400078e006e */
[----:B------:R-:W-:-:S03]  /*6450*/  FADD.FTZ R2, R158, R2 ;  /* 0x000000029e027221 */ /* 0x000fc60000010000 */
[----:B------:R-:W-:Y:S01]  /*6460*/  HMMA.16816.F32 R28, R4, R10, R248 ;  /* 0x0000000a041c723c */ /* 0x000fe200000018f8 */
[----:B------:R-:W1:Y:S01]  /*6470*/  LDSM.16.MT88.4 R8, [R193+0x1000] ;  /* 0x00100000c108783b */ /* 0x000e620000004200 */
[----:B------:R-:W-:-:S04]  /*6480*/  FADD.FTZ R2, R220, R2 ;  /* 0x00000002dc027221 */ /* 0x000fc80000010000 */
        /* <DEDUP_REMOVED lines=15> */
[----:B------:R-:W1:Y:S04]  /*6580*/  LDSM.16.MT88.4 R8, [R196+0x3000] ;  /* 0x00300000c408783b */ /* 0x000e680000004200 */
[----:B------:R-:W-:Y:S03]  /*6590*/  LDSM.16.MT88.4 R164, [R192+0x1800] ;  /* 0x00180000c0a4783b */ /* 0x000fe60000004200 */
[C---:B-1----:R-:W-:Y:S08]  /*65a0*/  HMMA.16816.F32 R84, R4.reuse, R8, R172 ;  /* 0x000000080454723c */ /* 0x042ff000000018ac */
[----:B------:R-:W-:Y:S01]  /*65b0*/  HMMA.16816.F32 R88, R4, R10, R152 ;  /* 0x0000000a0458723c */ /* 0x000fe20000001898 */
[----:B------:R-:W1:Y:S06]  /*65c0*/  LDSM.16.MT88.4 R8, [R195+0x3000] ;  /* 0x00300000c308783b */ /* 0x000e6c0000004200 */
[----:B------:R-:W-:-:S04]  /*65d0*/  IMAD.MOV.U32 R155, RZ, RZ, R111 ;  /* 0x000000ffff9b7224 */ /* 0x000fc800078e006f */
[----:B------:R-:W-:-:S04]  /*65e0*/  FADD.FTZ R0, R155, R0 ;  /* 0x000000009b007221 */ /* 0x000fc80000010000 */
[----:B------:R-:W-:Y:S02]  /*65f0*/  FADD.FTZ R0, R235, R0 ;  /* 0x00000000eb007221 */ /* 0x000fe40000010000 */
[----:B------:R-:W-:Y:S02]  /*6600*/  IMAD.MOV.U32 R235, RZ, RZ, c[0x0][0x2c4] ;  /* 0x0000b100ffeb7624 */ /* 0x000fe400078e00ff */
[----:B------:R-:W-:-:S03]  /*6610*/  FADD.FTZ R0, R246, R0 ;  /* 0x00000000f6007221 */ /* 0x000fc60000010000 */
[----:B------:R-:W-:Y:S01]  /*6620*/  ISETP.NE.AND P1, PT, R235, 0x1, PT ;  /* 0x00000001eb00780c */ /* 0x000fe20003f25270 */
[C---:B-1----:R-:W-:Y:S08]  /*6630*/  HMMA.16816.F32 R168, R4.reuse, R8, R168 ;  /* 0x0000000804a8723c */ /* 0x042ff000000018a8 */
[----:B------:R-:W-:Y:S01]  /*6640*/  HMMA.16816.F32 R188, R4, R10, R144 ;  /* 0x0000000a04bc723c */ /* 0x000fe20000001890 */
[----:B------:R-:W1:Y:S04]  /*6650*/  LDSM.16.MT88.4 R8, [R192+0x5000] ;  /* 0x00500000c008783b */ /* 0x000e680000004200 */
[----:B------:R-:W-:Y:S11]  /*6660*/  LDSM.16.MT88.4 R144, [R196+0x1800] ;  /* 0x00180000c490783b */ /* 0x000ff60000004200 */
[----:B------:R-:W-:-:S02]  /*6670*/  IMAD.MOV.U32 R154, RZ, RZ, R168 ;  /* 0x000000ffff9a7224 */ /* 0x000fc400078e00a8 */
[----:B------:R-:W-:Y:S02]  /*6680*/  IMAD.MOV.U32 R153, RZ, RZ, R169 ;  /* 0x000000ffff997224 */ /* 0x000fe400078e00a9 */
[----:B------:R-:W-:Y:S02]  /*6690*/  IMAD.MOV.U32 R152, RZ, RZ, R170 ;  /* 0x000000ffff987224 */ /* 0x000fe400078e00aa */
[----:B------:R-:W-:Y:S01]  /*66a0*/  IMAD.MOV.U32 R3, RZ, RZ, R171 ;  /* 0x000000ffff037224 */ /* 0x000fe200078e00ab */
[C---:B-1----:R-:W-:Y:S08]  /*66b0*/  HMMA.16816.F32 R176, R4.reuse, R8, R176 ;  /* 0x0000000804b0723c */ /* 0x042ff000000018b0 */
[C---:B------:R-:W-:Y:S01]  /*66c0*/  HMMA.16816.F32 R104, R4.reuse, R10, R124 ;  /* 0x0000000a0468723c */ /* 0x040fe2000000187c */
[----:B------:R-:W1:Y:S07]  /*66d0*/  LDSM.16.MT88.4 R8, [R193+0x5000] ;  /* 0x00500000c108783b */ /* 0x000e6e0000004200 */
[C---:B-1----:R-:W-:Y:S01]  /*66e0*/  HMMA.16816.F32 R108, R4.reuse, R8, R136 ;  /* 0x00000008046c723c */ /* 0x042fe20000001888 */
[----:B------:R-:W-:Y:S07]  /*66f0*/  LDSM.16.MT88.4 R136, [R193+0x1800] ;  /* 0x00180000c188783b */ /* 0x000fee0000004200 */
[C---:B------:R-:W-:Y:S01]  /*6700*/  HMMA.16816.F32 R112, R4.reuse, R10, R120 ;  /* 0x0000000a0470723c */ /* 0x040fe20000001878 */
[----:B------:R-:W1:Y:S07]  /*6710*/  LDSM.16.MT88.4 R8, [R196+0x5000] ;  /* 0x00500000c408783b */ /* 0x000e6e0000004200 */
[C---:B-1----:R-:W-:Y:S07]  /*6720*/  HMMA.16816.F32 R248, R4.reuse, R8, R128 ;  /* 0x0000000804f8723c */ /* 0x042fee0000001880 */
[----:B------:R-:W-:Y:S01]  /*6730*/  F2FP.PACK_AB R128, R19, R20 ;  /* 0x000000141380723e */ /* 0x000fe200000000ff */
[----:B------:R-:W-:Y:S01]  /*6740*/  HMMA.16816.F32 R184, R4, R10, R116 ;  /* 0x0000000a04b8723c */ /* 0x000fe20000001874 */
[----:B------:R-:W1:Y:S01]  /*6750*/  LDSM.16.MT88.4 R8, [R195+0x5000] ;  /* 0x00500000c308783b */ /* 0x000e620000004200 */
[----:B------:R-:W-:-:S06]  /*6760*/  F2FP.PACK_AB R130, R17, R18 ;  /* 0x000000121182723e */ /* 0x000fcc00000000ff */
[C---:B-1----:R-:W-:Y:S08]  /*6770*/  HMMA.16816.F32 R172, R4.reuse, R8, R100 ;  /* 0x0000000804ac723c */ /* 0x042ff00000001864 */
[----:B------:R-:W-:Y:S01]  /*6780*/  HMMA.16816.F32 R120, R4, R10, R96 ;  /* 0x0000000a0478723c */ /* 0x000fe20000001860 */
[----:B------:R-:W1:Y:S06]  /*6790*/  LDSM.16.MT88.4 R8, [R192+0x7000] ;  /* 0x00700000c008783b */ /* 0x000e6c0000004200 */
[----:B------:R-:W-:-:S02]  /*67a0*/  IMAD.MOV.U32 R96, RZ, RZ, R154 ;  /* 0x000000ffff607224 */ /* 0x000fc400078e009a */
[----:B------:R-:W-:Y:S02]  /*67b0*/  IMAD.MOV.U32 R97, RZ, RZ, R153 ;  /* 0x000000ffff617224 */ /* 0x000fe400078e0099 */
[----:B------:R-:W-:Y:S02]  /*67c0*/  IMAD.MOV.U32 R98, RZ, RZ, R152 ;  /* 0x000000ffff627224 */ /* 0x000fe400078e0098 */
[----:B------:R-:W-:Y:S01]  /*67d0*/  IMAD.MOV.U32 R99, RZ, RZ, R3 ;  /* 0x000000ffff637224 */ /* 0x000fe200078e0003 */
[----:B------:R-:W-:Y:S01]  /*67e0*/  LDSM.16.MT88.4 R152, [R195+0x1800] ;  /* 0x00180000c398783b */ /* 0x000fe20000004200 */
[----:B------:R-:W-:Y:S02]  /*67f0*/  FADD.FTZ R3, R245, R0 ;  /* 0x00000000f5037221 */ /* 0x000fe40000010000 */
[----:B------:R-:W-:Y:S01]  /*6800*/  FADD.FTZ R0, R218, R2 ;  /* 0x00000002da007221 */ /* 0x000fe20000010000 */
[----:B------:R-:W-:Y:S01]  /*6810*/  IADD3 R218, R222, -0x2, RZ ;  /* 0xfffffffededa7810 */ /* 0x000fe20007ffe0ff */
        /* <DEDUP_REMOVED lines=10> */
[C---:B-1----:R-:W-:Y:S08]  /*68c0*/  HMMA.16816.F32 R100, R4.reuse, R8, R92 ;  /* 0x000000080464723c */ /* 0x042ff0000000185c */
[C---:B------:R-:W-:Y:S01]  /*68d0*/  HMMA.16816.F32 R116, R4.reuse, R10, R76 ;  /* 0x0000000a0474723c */ /* 0x040fe2000000184c */
[----:B------:R-:W1:Y:S07]  /*68e0*/  LDSM.16.MT88.4 R8, [R193+0x7000] ;  /* 0x00700000c108783b */ /* 0x000e6e0000004200 */
[C---:B-1----:R-:W-:Y:S08]  /*68f0*/  HMMA.16816.F32 R224, R4.reuse, R8, R60 ;  /* 0x0000000804e0723c */ /* 0x042ff0000000183c */
[C---:B------:R-:W-:Y:S01]  /*6900*/  HMMA.16816.F32 R180, R4.reuse, R10, R56 ;  /* 0x0000000a04b4723c */ /* 0x040fe20000001838 */
[----:B------:R-:W1:Y:S04]  /*6910*/  LDSM.16.MT88.4 R8, [R196+0x7000] ;  /* 0x00700000c408783b */ /* 0x000e680000004200 */
[----:B------:R-:W-:Y:S03]  /*6920*/  LDSM.16.MT88.4 R56, [R196+0x3800] ;  /* 0x00380000c438783b */ /* 0x000fe60000004200 */
[C---:B-1----:R-:W-:Y:S01]  /*6930*/  HMMA.16816.F32 R168, R4.reuse, R8, R48 ;  /* 0x0000000804a8723c */ /* 0x042fe20000001830 */
[----:B------:R-:W-:Y:S07]  /*6940*/  LDSM.16.MT88.4 R48, [R193+0x3800] ;  /* 0x00380000c130783b */ /* 0x000fee0000004200 */
[C---:B------:R-:W-:Y:S01]  /*6950*/  HMMA.16816.F32 R124, R4.reuse, R10, R40 ;  /* 0x0000000a047c723c */ /* 0x040fe20000001828 */
[----:B------:R-:W1:Y:S04]  /*6960*/  LDSM.16.MT88.4 R8, [R195+0x7000] ;  /* 0x00700000c308783b */ /* 0x000e680000004200 */
[----:B------:R-:W2:Y:S03]  /*6970*/  LDSM.16.MT88.4 R40, [R192+0x3800] ;  /* 0x00380000c028783b */ /* 0x000ea60000004200 */
[C---:B-1----:R-:W-:Y:S08]  /*6980*/  HMMA.16816.F32 R32, R4.reuse, R8, R32 ;  /* 0x000000080420723c */ /* 0x042ff00000001820 */
[----:B------:R-:W-:Y:S01]  /*6990*/  HMMA.16816.F32 R24, R4, R10, R24 ;  /* 0x0000000a0418723c */ /* 0x000fe20000001818 */
[----:B------:R-:W1:Y:S01]  /*69a0*/  MUFU.EX2 R4, R14 ;  /* 0x0000000e00047308 */ /* 0x000e620000000800 */
[----:B------:R-:W-:Y:S05]  /*69b0*/  LDSM.16.MT88.4 R8, [R195+0x7800] ;  /* 0x00780000c308783b */ /* 0x000fea0000004200 */
[----:B------:R-:W-:-:S02]  /*69c0*/  FADD.FTZ R5, R19, R3 ;  /* 0x0000000313057221 */ /* 0x000fc40000010000 */
[----:B------:R-:W3:Y:S08]  /*69d0*/  MUFU.EX2 R6, R13 ;  /* 0x0000000d00067308 */ /* 0x000ef00000000800 */
[----:B------:R-:W4:Y:S01]  /*69e0*/  MUFU.EX2 R7, R16 ;  /* 0x0000001000077308 */ /* 0x000f220000000800 */
[----:B-1----:R-:W-:Y:S02]  /*69f0*/  FADD.FTZ R2, R4, R0 ;  /* 0x0000000004027221 */ /* 0x002fe40000010000 */
[----:B------:R-:W-:Y:S01]  /*6a00*/  IMAD.MOV.U32 R0, RZ, RZ, R243 ;  /* 0x000000ffff007224 */ /* 0x000fe200078e00f3 */
[----:B---3--:R-:W-:Y:S01]  /*6a10*/  F2FP.PACK_AB R129, R6, R4 ;  /* 0x000000040681723e */ /* 0x008fe200000000ff */
[----:B------:R-:W-:-:S04]  /*6a20*/  @P1 IMAD.HI.U32 R4, R243, c[0x0][0x2c8], RZ ;  /* 0x0000b200f3041a27 */ /* 0x000fc800078e00ff */
[----:B------:R-:W-:Y:S01]  /*6a30*/  FADD.FTZ R3, R6, R2 ;  /* 0x0000000206037221 */ /* 0x000fe20000010000 */
[----:B------:R-:W-:Y:S01]  /*6a40*/  @P1 SHF.R.U32.HI R0, RZ, c[0x0][0x2cc], R4 ;  /* 0x0000b300ff001a19 */ /* 0x000fe20000011604 */
[----:B------:R-:W-:Y:S01]  /*6a50*/  IMAD.IADD R2, R240, 0x1, -R241 ;  /* 0x00000001f0027824 */ /* 0x000fe200078e0af1 */
[----:B----4-:R-:W-:Y:S01]  /*6a60*/  F2FP.PACK_AB R131, R7, R15 ;  /* 0x0000000f0783723e */ /* 0x010fe200000000ff */
[----:B------:R-:W-:Y:S02]  /*6a70*/  FADD.FTZ R4, R18, R5 ;  /* 0x0000000512047221 */ /* 0x000fe40000010000 */
[----:B------:R-:W-:Y:S02]  /*6a80*/  IMAD.IADD R2, R2, 0x1, R0 ;  /* 0x0000000102027824 */ /* 0x000fe400078e0200 */
[----:B------:R-:W-:Y:S02]  /*6a90*/  FADD.FTZ R3, R15, R3 ;  /* 0x000000030f037221 */ /* 0x000fe40000010000 */
[----:B------:R-:W-:Y:S01]  /*6aa0*/  HMMA.16816.F32 R132, R128, R136, R132 ;  /* 0x000000888084723c */ /* 0x000fe20000001884 */
[----:B------:R-:W-:Y:S01]  /*6ab0*/  FADD.FTZ R237, R17, R4 ;  /* 0x0000000411ed7221 */ /* 0x000fe20000010000 */
[----:B------:R-:W-:Y:S01]  /*6ac0*/  IADD3 R0, R2, c[0x0][0x328], RZ ;  /* 0x0000ca0002007a10 */ /* 0x000fe20007ffe0ff */
[----:B------:R-:W-:-:S05]  /*6ad0*/  FADD.FTZ R239, R7, R3 ;  /* 0x0000000307ef7221 */ /* 0x000fca0000010000 */
[C---:B------:R-:W-:Y:S08]  /*6ae0*/  HMMA.16816.F32 R136, R128.reuse, R138, R36 ;  /* 0x0000008a8088723c */ /* 0x040ff00000001824 */
[C---:B--2---:R-:W-:Y:S01]  /*6af0*/  HMMA.16816.F32 R36, R128.reuse, R40, R64 ;  /* 0x000000288024723c */ /* 0x044fe20000001840 */
[----:B------:R-:W1:Y:S07]  /*6b00*/  LDSM.16.MT88.4 R64, [R195+0x3800] ;  /* 0x00380000c340783b */ /* 0x000e6e0000004200 */
[C---:B------:R-:W-:Y:S08]  /*6b10*/  HMMA.16816.F32 R140, R128.reuse, R144, R140 ;  /* 0x00000090808c723c */ /* 0x040ff0000000188c */
[C---:B------:R-:W-:Y:S08]  /*6b20*/  HMMA.16816.F32 R144, R128.reuse, R146, R44 ;  /* 0x000000928090723c */ /* 0x040ff0000000182c */
[C---:B------:R-:W-:Y:S01]  /*6b30*/  HMMA.16816.F32 R44, R128.reuse, R48, R72 ;  /* 0x00000030802c723c */ /* 0x040fe20000001848 */
[----:B------:R-:W2:Y:S07]  /*6b40*/  LDSM.16.MT88.4 R72, [R192+0x5800] ;  /* 0x00580000c048783b */ /* 0x000eae0000004200 */
[C---:B------:R-:W-:Y:S01]  /*6b50*/  HMMA.16816.F32 R48, R128.reuse, R50, R80 ;  /* 0x000000328030723c */ /* 0x040fe20000001850 */
[----:B------:R-:W-:Y:S07]  /*6b60*/  LDSM.16.MT88.4 R80, [R193+0x5800] ;  /* 0x00580000c150783b */ /* 0x000fee0000004200 */
[C---:B------:R-:W-:Y:S08]  /*6b70*/  HMMA.16816.F32 R40, R128.reuse, R42, R68 ;  /* 0x0000002a8028723c */ /* 0x040ff00000001844 */
[C---:B-1----:R-:W-:Y:S01]  /*6b80*/  HMMA.16816.F32 R60, R128.reuse, R64, R96 ;  /* 0x00000040803c723c */ /* 0x042fe20000001860 */
[----:B------:R-:W1:Y:S07]  /*6b90*/  LDSM.16.MT88.4 R96, [R195+0x5800] ;  /* 0x00580000c360783b */ /* 0x000e6e0000004200 */
[C---:B------:R-:W-:Y:S08]  /*6ba0*/  HMMA.16816.F32 R148, R128.reuse, R152, R148 ;  /* 0x000000988094723c */ /* 0x040ff00000001894 */
[C---:B------:R-:W-:Y:S08]  /*6bb0*/  HMMA.16816.F32 R152, R128.reuse, R154, R52 ;  /* 0x0000009a8098723c */ /* 0x040ff00000001834 */
[C---:B--2---:R-:W-:Y:S08]  /*6bc0*/  HMMA.16816.F32 R68, R128.reuse, R72, R176 ;  /* 0x000000488044723c */ /* 0x044ff000000018b0 */
[C---:B------:R-:W-:Y:S01]  /*6bd0*/  HMMA.16816.F32 R72, R128.reuse, R74, R104 ;  /* 0x0000004a8048723c */ /* 0x040fe20000001868 */
[----:B------:R-:W2:Y:S07]  /*6be0*/  LDSM.16.MT88.4 R104, [R192+0x7800] ;  /* 0x00780000c068783b */ /* 0x000eae0000004200 */
[C---:B------:R-:W-:Y:S08]  /*6bf0*/  HMMA.16816.F32 R52, R128.reuse, R56, R84 ;  /* 0x000000388034723c */ /* 0x040ff00000001854 */
[C---:B-1----:R-:W-:Y:S08]  /*6c00*/  HMMA.16816.F32 R92, R128.reuse, R96, R172 ;  /* 0x00000060805c723c */ /* 0x042ff000000018ac */
[C---:B------:R-:W-:Y:S08]  /*6c10*/  HMMA.16816.F32 R76, R128.reuse, R80, R108 ;  /* 0x00000050804c723c */ /* 0x040ff0000000186c */
[C---:B------:R-:W-:Y:S01]  /*6c20*/  HMMA.16816.F32 R96, R128.reuse, R98, R120 ;  /* 0x000000628060723c */ /* 0x040fe20000001878 */
[----:B------:R-:W1:Y:S07]  /*6c30*/  LDSM.16.MT88.4 R120, [R196+0x7800] ;  /* 0x00780000c478783b */ /* 0x000e6e0000004200 */
[C---:B------:R-:W-:Y:S01]  /*6c40*/  HMMA.16816.F32 R56, R128.reuse, R58, R88 ;  /* 0x0000003a8038723c */ /* 0x040fe20000001858 */
[----:B------:R-:W3:Y:S07]  /*6c50*/  LDSM.16.MT88.4 R88, [R196+0x5800] ;  /* 0x00580000c458783b */ /* 0x000eee0000004200 */
[C---:B------:R-:W-:Y:S01]  /*6c60*/  HMMA.16816.F32 R80, R128.reuse, R82, R112 ;  /* 0x000000528050723c */ /* 0x040fe20000001870 */
[----:B------:R-:W4:Y:S07]  /*6c70*/  LDSM.16.MT88.4 R112, [R193+0x7800] ;  /* 0x00780000c170783b */ /* 0x000f2e0000004200 */
[C---:B--2---:R-:W-:Y:S08]  /*6c80*/  HMMA.16816.F32 R100, R128.reuse, R104, R100 ;  /* 0x000000688064723c */ /* 0x044ff00000001864 */
[C---:B------:R-:W-:Y:S08]  /*6c90*/  HMMA.16816.F32 R104, R128.reuse, R106, R116 ;  /* 0x0000006a8068723c */ /* 0x040ff00000001874 */
[C---:B------:R-:W-:Y:S08]  /*6ca0*/  HMMA.16816.F32 R160, R128.reuse, R164, R160 ;  /* 0x000000a480a0723c */ /* 0x040ff000000018a0 */
[C---:B-1----:R-:W-:Y:S08]  /*6cb0*/  HMMA.16816.F32 R116, R128.reuse, R120, R168 ;  /* 0x000000788074723c */ /* 0x042ff000000018a8 */
        /* <DEDUP_REMOVED lines=21> */
.L_x_4270:
[----:B------:R-:W-:-:S13]  /*6e10*/  ISETP.NE.AND P0, PT, R4, 0x1, PT ;  /* 0x000000010400780c */ /* 0x000fda0003f05270 */
[----:B------:R-:W-:-:S05]  /*6e20*/  @P0 IMAD.HI.U32 R2, R3, c[0x0][0x330], RZ ;  /* 0x0000cc0003020a27 */ /* 0x000fca00078e00ff */
[----:B------:R-:W-:Y:S02]  /*6e30*/  @P0 SHF.R.U32.HI R3, RZ, c[0x0][0x334], R2 ;  /* 0x0000cd00ff030a19 */ /* 0x000fe40000011602 */
.L_x_4271:
[----:B------:R-:W-:Y:S05]  /*6e40*/  BSYNC B0 ;  /* 0x0000000000007941 */ /* 0x000fea0003800000 */
.L_x_4269:
[----:B------:R-:W-:-:S05]  /*6e50*/  IMAD R3, R3, R4, c[0x0][0x32c] ;  /* 0x0000cb0003037624 */ /* 0x000fca00078e0204 */
[----:B------:R-:W-:-:S04]  /*6e60*/  IMNMX R0, R0, R3, PT ;  /* 0x0000000300007217 */ /* 0x000fc80003800200 */
.L_x_4268:
        /* <DEDUP_REMOVED lines=9> */
.L_x_4281:
[----:B------:R-:W-:Y:S01]  /*6f00*/  ISETP.GT.AND P0, PT, R228, R222, PT ;  /* 0x000000dee400720c */ /* 0x000fe20003f04270 */
[----:B------:R-:W-:Y:S04]  /*6f10*/  DEPBAR.LE SB0, 0x0 ;  /* 0x000080000000791a */ /* 0x000fe80000000000 */
[----:B------:R-:W-:Y:S01]  /*6f20*/  WARPSYNC 0xffffffff ;  /* 0xffffffff00007948 */ /* 0x000fe20003800000 */
[----:B------:R-:W-:Y:S01]  /*6f30*/  BAR.SYNC.DEFER_BLOCKING 0x0 ;  /* 0x0000000000007b1d */ /* 0x000fe20000010000 */
[----:B------:R-:W-:Y:S05]  /*6f40*/  IMAD.MOV.U32 R227, RZ, RZ, c[0x0][0x2c4] ;  /* 0x0000b100ffe37624 */ /* 0x000fea00078e00ff */
[----:B------:R-:W-:Y:S01]  /*6f50*/  ISETP.NE.AND P6, PT, R227, 0x1, PT ;  /* 0x00000001e300780c */ /* 0x000fe20003fc5270 */
[----:B------:R-:W-:Y:S01]  /*6f60*/  @!P0 IMAD.WIDE.U32 R4, R222, c[0x0][0x208], RZ ;  /* 0x00008200de048a25 */ /* 0x000fe200078e00ff */
[----:B------:R-:W-:Y:S02]  /*6f70*/  @!P0 SHF.R.S32.HI R0, RZ, 0x1f, R222 ;  /* 0x0000001fff008819 */ /* 0x000fe400000114de */
        /* <DEDUP_REMOVED lines=39> */
[----:B------:R-:W-:Y:S05]  /*71f0*/  @!P0 IADD3 R3, P1, R3, R7, RZ ;  /* 0x0000000703038210 */ /* 0x000fea0007f3e0ff */
[--C-:B------:R-:W-:Y:S01]  /*7200*/  @!P0 IMAD.X R0, R0, 0x1, R9.reuse, P1 ;  /* 0x0000000100008824 */ /* 0x100fe200008e0609 */
[C---:B------:R-:W-:Y:S04]  /*7210*/  @!P0 LEA R22, P1, R3.reuse, c[0x0][0x1f8], 0x1 ;  /* 0x00007e0003168a11 */ /* 0x040fe800078208ff */
[----:B------:R-:W-:Y:S02]  /*7220*/  @!P0 LEA.HI.X R23, R3, c[0x0][0x1fc], R0, 0x1, P1 ;  /* 0x00007f0003178a11 */ /* 0x000fe400008f0c00 */
[C---:B------:R-:W-:Y:S05]  /*7230*/  @!P0 IADD3 R3, P1, R5.reuse, R11, RZ ;  /* 0x0000000b05038210 */ /* 0x040fea0007f3e0ff */
[C---:B------:R-:W-:Y:S01]  /*7240*/  @!P0 IMAD.X R11, R4.reuse, 0x1, R12, P1 ;  /* 0x00000001040b8824 */ /* 0x040fe200008e060c */
[C---:B------:R-:W-:Y:S05]  /*7250*/  @!P0 IADD3 R6, P1, R5.reuse, R8, RZ ;  /* 0x0000000805068210 */ /* 0x040fea0007f3e0ff */
[C---:B------:R-:W-:Y:S01]  /*7260*/  @!P0 IMAD.X R10, R4.reuse, 0x1, R10, P1 ;  /* 0x00000001040a8824 */ /* 0x040fe200008e060a */
        /* <DEDUP_REMOVED lines=12> */
[----:B------:R-:W1:Y:S05]  /*7330*/  LDSM.16.M88.4 R8, [R159] ;  /* 0x000000009f08783b */ /* 0x000e6a0000000200 */
        /* <DEDUP_REMOVED lines=8> */
[----:B------:R3:W-:Y:S05]  /*73c0*/  @!P0 LDGSTS.E.BYPASS.LTC128B.128 [R223+0x3100], [R20.64], !P4 ;  /* 0x0310000014df8fae */ /* 0x0007ea000e101d46 */
[----:B------:R4:W-:Y:S01]  /*73d0*/  @!P0 LDGSTS.E.BYPASS.LTC128B.128 [R223+0x5100], [R30.64], !P3 ;  /* 0x051000001edf8fae */ /* 0x0009e2000d901d46 */
[C---:B-1----:R-:W-:Y:S04]  /*73e0*/  HMMA.16816.F32 R4, R32.reuse, R8, RZ ;  /* 0x000000082004723c */ /* 0x042fe800000018ff */
[----:B------:R1:W-:Y:S01]  /*73f0*/  @!P0 LDGSTS.E.BYPASS.LTC128B.128 [R223+0x7100], [R220.64], !P2 ;  /* 0x07100000dcdf8fae */ /* 0x0003e2000d101d46 */
[C---:B------:R-:W-:Y:S04]  /*7400*/  ISETP.GT.AND P0, PT, R222.reuse, R228, PT ;  /* 0x000000e4de00720c */ /* 0x040fe80003f04270 */
[----:B------:R-:W0:Y:S01]  /*7410*/  LDGDEPBAR ;  /* 0x00000000000079af */ /* 0x000e220000000000 */
[C---:B------:R-:W-:Y:S08]  /*7420*/  HMMA.16816.F32 R8, R32.reuse, R10, RZ ;  /* 0x0000000a2008723c */ /* 0x040ff000000018ff */
[C---:B-----5:R-:W-:Y:S01]  /*7430*/  HMMA.16816.F32 R12, R32.reuse, R16, RZ ;  /* 0x00000010200c723c */ /* 0x060fe200000018ff */
[----:B------:R-:W-:Y:S03]  /*7440*/  @P0 IADD3 R0, R222, -0x1, RZ ;  /* 0xffffffffde000810 */ /* 0x000fe60007ffe0ff */
[----:B------:R-:W-:Y:S01]  /*7450*/  @P0 IMAD.MOV.U32 R158, RZ, RZ, c[0x0][0x1e4] ;  /* 0x00007900ff9e0624 */ /* 0x000fe200078e00ff */
[----:B------:R-:W-:Y:S03]  /*7460*/  @P0 SHF.R.S32.HI R3, RZ, 0x1f, R0 ;  /* 0x0000001fff030819 */ /* 0x000fe60000011400 */
[C---:B------:R-:W-:Y:S04]  /*7470*/  HMMA.16816.F32 R16, R32.reuse, R18, RZ ;  /* 0x000000122010723c */ /* 0x040fe800000018ff */
[----:B------:R-:W-:Y:S04]  /*7480*/  @P0 IMAD R3, R3, c[0x0][0x1e0], RZ ;  /* 0x0000780003030a24 */ /* 0x000fe800078e02ff */
[C---:B---3--:R-:W-:Y:S01]  /*7490*/  HMMA.16816.F32 R20, R32.reuse, R24, RZ ;  /* 0x000000182014723c */ /* 0x048fe200000018ff */
[C---:B------:R-:W-:Y:S07]  /*74a0*/  @P0 IMAD R3, R0.reuse, c[0x0][0x1e4], R3 ;  /* 0x0000790000030a24 */ /* 0x040fee00078e0203 */
[C---:B------:R-:W-:Y:S08]  /*74b0*/  HMMA.16816.F32 R24, R32.reuse, R26, RZ ;  /* 0x0000001a2018723c */ /* 0x040ff000000018ff */
[C---:B----4-:R-:W-:Y:S07]  /*74c0*/  HMMA.16816.F32 R28, R32.reuse, R168, RZ ;  /* 0x000000a8201c723c */ /* 0x050fee00000018ff */
[----:B------:R-:W-:Y:S01]  /*74d0*/  @P0 IMAD.WIDE.U32 R168, R0, c[0x0][0x1e0], RZ ;  /* 0x0000780000a80a25 */ /* 0x000fe200078e00ff */
[----:B------:R-:W-:Y:S04]  /*74e0*/  HMMA.16816.F32 R32, R32, R170, RZ ;  /* 0x000000aa2020723c */ /* 0x000fe800000018ff */
[----:B------:R-:W-:Y:S02]  /*74f0*/  @P0 IMAD.IADD R3, R169, 0x1, R3 ;  /* 0x00000001a9030824 */ /* 0x000fe400078e0203 */
[C---:B------:R-:W-:Y:S02]  /*7500*/  @P0 IMAD.SHL.U32 R156, R168.reuse, 0x40, RZ ;  /* 0x00000040a89c0824 */ /* 0x040fe400078e00ff */
[C---:B------:R-:W-:Y:S05]  /*7510*/  HMMA.16816.F32 R4, R172.reuse, R176, R4 ;  /* 0x000000b0ac04723c */ /* 0x040fea0000001804 */
[----:B------:R-:W-:Y:S02]  /*7520*/  @P0 SHF.L.U64.HI R218, R168, 0x6, R3 ;  /* 0x00000006a8da0819 */ /* 0x000fe40000010203 */
[----:B------:R-:W-:Y:S01]  /*7530*/  LDSM.16.M88.4 R168, [R201] ;  /* 0x00000000c9a8783b */ /* 0x000fe20000000200 */
[C---:B------:R-:W-:Y:S04]  /*7540*/  HMMA.16816.F32 R8, R172.reuse, R178, R8 ;  /* 0x000000b2ac08723c */ /* 0x040fe80000001808 */
[----:B------:R-:W-:Y:S01]  /*7550*/  LDSM.16.M88.4 R176, [R197+0x800] ;  /* 0x00080000c5b0783b */ /* 0x000fe20000000200 */
[----:B------:R-:W-:Y:S03]  /*7560*/  @P0 IADD3 R0, P1, R156, R230, RZ ;  /* 0x000000e69c000210 */ /* 0x000fe60007f3e0ff */
[C---:B------:R-:W-:Y:S04]  /*7570*/  HMMA.16816.F32 R12, R172.reuse, R180, R12 ;  /* 0x000000b4ac0c723c */ /* 0x040fe8000000180c */
[----:B------:R-:W-:Y:S01]  /*7580*/  @P0 IMAD.X R3, R218, 0x1, R229, P1 ;  /* 0x00000001da030824 */ /* 0x000fe200008e06e5 */
[C---:B-1----:R-:W-:Y:S03]  /*7590*/  @P0 LEA R220, P1, R0.reuse, c[0x0][0x1c8], 0x1 ;  /* 0x0000720000dc0a11 */ /* 0x042fe600078208ff */
[C---:B------:R-:W-:Y:S04]  /*75a0*/  HMMA.16816.F32 R16, R172.reuse, R182, R16 ;  /* 0x000000b6ac10723c */ /* 0x040fe80000001810 */
[----:B------:R-:W-:Y:S02]  /*75b0*/  @P0 LEA.HI.X R221, R0, c[0x0][0x1cc], R3, 0x1, P1 ;  /* 0x0000730000dd0a11 */ /* 0x000fe400008f0c03 */
[----:B------:R-:W-:Y:S02]  /*75c0*/  @P0 IADD3 R219, P1, R230, 0x40, RZ ;  /* 0x00000040e6db0810 */ /* 0x000fe40007f3e0ff */
[C---:B------:R-:W-:Y:S04]  /*75d0*/  HMMA.16816.F32 R20, R172.reuse, R184, R20 ;  /* 0x000000b8ac14723c */ /* 0x040fe80000001814 */
[----:B------:R-:W-:Y:S01]  /*75e0*/  @P0 IMAD.X R224, RZ, RZ, R229, P1 ;  /* 0x000000ffffe00224 */ /* 0x000fe200008e06e5 */
[-C--:B------:R-:W-:Y:S03]  /*75f0*/  @P0 IADD3 R0, P1, R156, R219.reuse, RZ ;  /* 0x000000db9c000210 */ /* 0x080fe60007f3e0ff */
[C---:B------:R-:W-:Y:S04]  /*7600*/  HMMA.16816.F32 R24, R172.reuse, R186, R24 ;  /* 0x000000baac18723c */ /* 0x040fe80000001818 */
[----:B------:R-:W-:Y:S01]  /*7610*/  @P0 IMAD.X R3, R218, 0x1, R224, P1 ;  /* 0x00000001da030824 */ /* 0x000fe200008e06e0 */
[C---:B------:R-:W-:Y:S03]  /*7620*/  @P0 LEA R182, P1, R0.reuse, c[0x0][0x1c8], 0x1 ;  /* 0x0000720000b60a11 */ /* 0x040fe600078208ff */
[C---:B------:R-:W-:Y:S04]  /*7630*/  HMMA.16816.F32 R28, R172.reuse, R188, R28 ;  /* 0x000000bcac1c723c */ /* 0x040fe8000000181c */
[----:B------:R-:W-:Y:S02]  /*7640*/  @P0 LEA.HI.X R183, R0, c[0x0][0x1cc], R3, 0x1, P1 ;  /* 0x0000730000b70a11 */ /* 0x000fe400008f0c03 */
[----:B------:R-:W-:Y:S02]  /*7650*/  @P0 IADD3 R180, P1, R230, 0x80, RZ ;  /* 0x00000080e6b40810 */ /* 0x000fe40007f3e0ff */
[----:B------:R-:W-:Y:S01]  /*7660*/  HMMA.16816.F32 R32, R172, R190, R32 ;  /* 0x000000beac20723c */ /* 0x000fe20000001820 */
[----:B------:R-:W1:Y:S03]  /*7670*/  LDSM.16.M88.4 R172, [R197] ;  /* 0x00000000c5ac783b */ /* 0x000e660000000200 */
[----:B------:R-:W-:Y:S01]  /*7680*/  @P0 IMAD.X R181, RZ, RZ, R229, P1 ;  /* 0x000000ffffb50224 */ /* 0x000fe200008e06e5 */
[----:B------:R-:W-:Y:S07]  /*7690*/  @P0 IADD3 R0, P1, R156, R180, RZ ;  /* 0x000000b49c000210 */ /* 0x000fee0007f3e0ff */
[----:B------:R-:W-:Y:S01]  /*76a0*/  @P0 IMAD.X R3, R218, 0x1, R181, P1 ;  /* 0x00000001da030824 */ /* 0x000fe200008e06b5 */
[C---:B------:R-:W-:Y:S04]  /*76b0*/  @P0 LEA R188, P1, R0.reuse, c[0x0][0x1c8], 0x1 ;  /* 0x0000720000bc0a11 */ /* 0x040fe800078208ff */
[----:B------:R-:W-:Y:S01]  /*76c0*/  @P0 LEA.HI.X R189, R0, c[0x0][0x1cc], R3, 0x1, P1 ;  /* 0x0000730000bd0a11 */ /* 0x000fe200008f0c03 */
[----:B------:R-:W-:Y:S05]  /*76d0*/  @P0 IMAD.MOV.U32 R0, RZ, RZ, c[0x0][0x1e0] ;  /* 0x00007800ff000624 */ /* 0x000fea00078e00ff */
[C---:B------:R-:W-:Y:S04]  /*76e0*/  @P0 LEA R3, P1, R0.reuse, R156, 0x5 ;  /* 0x0000009c00030211 */ /* 0x040fe800078228ff */
[----:B------:R-:W-:Y:S02]  /*76f0*/  @P0 LEA.HI.X R0, R0, R218, R158, 0x5, P1 ;  /* 0x000000da00000211 */ /* 0x000fe400008f2c9e */
[----:B------:R-:W-:Y:S01]  /*7700*/  @P0 IADD3 R158, P1, R230, 0xc0, RZ ;  /* 0x000000c0e69e0810 */ /* 0x000fe20007f3e0ff */
[C---:B-1----:R-:W-:Y:S08]  /*7710*/  HMMA.16816.F32 R4, R168.reuse, R172, R4 ;  /* 0x000000aca804723c */ /* 0x042ff00000001804 */
[C---:B------:R-:W-:Y:S01]  /*7720*/  HMMA.16816.F32 R8, R168.reuse, R174, R8 ;  /* 0x000000aea808723c */ /* 0x040fe20000001808 */
[----:B------:R-:W1:Y:S07]  /*7730*/  LDSM.16.M88.4 R172, [R197+0x1000] ;  /* 0x00100000c5ac783b */ /* 0x000e6e0000000200 */
[C---:B------:R-:W-:Y:S08]  /*7740*/  HMMA.16816.F32 R12, R168.reuse, R176, R12 ;  /* 0x000000b0a80c723c */ /* 0x040ff0000000180c */
[C---:B------:R-:W-:Y:S01]  /*7750*/  HMMA.16816.F32 R16, R168.reuse, R178, R16 ;  /* 0x000000b2a810723c */ /* 0x040fe20000001810 */
[----:B------:R-:W3:Y:S07]  /*7760*/  LDSM.16.M88.4 R176, [R197+0x1800] ;  /* 0x00180000c5b0783b */ /* 0x000eee0000000200 */
[C---:B-1----:R-:W-:Y:S08]  /*7770*/  HMMA.16816.F32 R20, R168.reuse, R172, R20 ;  /* 0x000000aca814723c */ /* 0x042ff00000001814 */
[C---:B------:R-:W-:Y:S01]  /*7780*/  HMMA.16816.F32 R24, R168.reuse, R174, R24 ;  /* 0x000000aea818723c */ /* 0x040fe20000001818 */
[----:B------:R-:W-:Y:S07]  /*7790*/  LDSM.16.M88.4 R172, [R194] ;  /* 0x00000000c2ac783b */ /* 0x000fee0000000200 */
[C---:B---3--:R-:W-:Y:S08]  /*77a0*/  HMMA.16816.F32 R28, R168.reuse, R176, R28 ;  /* 0x000000b0a81c723c */ /* 0x048ff0000000181c */
[----:B------:R-:W-:Y:S01]  /*77b0*/  HMMA.16816.F32 R32, R168, R178, R32 ;  /* 0x000000b2a820723c */ /* 0x000fe20000001820 */
[----:B------:R-:W1:Y:S05]  /*77c0*/  LDSM.16.M88.4 R168, [R200] ;  /* 0x00000000c8a8783b */ /* 0x000e6a0000000200 */
[----:B------:R-:W3:Y:S02]  /*77d0*/  LDSM.16.M88.4 R176, [R194+0x800] ;  /* 0x00080000c2b0783b */ /* 0x000ee40000000200 */
[C---:B-1----:R-:W-:Y:S08]  /*77e0*/  HMMA.16816.F32 R4, R168.reuse, R172, R4 ;  /* 0x000000aca804723c */ /* 0x042ff00000001804 */
[C---:B------:R-:W-:Y:S01]  /*77f0*/  HMMA.16816.F32 R8, R168.reuse, R174, R8 ;  /* 0x000000aea808723c */ /* 0x040fe20000001808 */
[----:B------:R-:W1:Y:S07]  /*7800*/  LDSM.16.M88.4 R172, [R194+0x1000] ;  /* 0x00100000c2ac783b */ /* 0x000e6e0000000200 */
[C---:B---3--:R-:W-:Y:S08]  /*7810*/  HMMA.16816.F32 R12, R168.reuse, R176, R12 ;  /* 0x000000b0a80c723c */ /* 0x048ff0000000180c */
[C---:B------:R-:W-:Y:S01]  /*7820*/  HMMA.16816.F32 R16, R168.reuse, R178, R16 ;  /* 0x000000b2a810723c */ /* 0x040fe20000001810 */
[----:B------:R-:W3:Y:S07]  /*7830*/  LDSM.16.M88.4 R176, [R194+0x1800] ;  /* 0x00180000c2b0783b */ /* 0x000eee0000000200 */
[C---:B-1----:R-:W-:Y:S08]  /*7840*/  HMMA.16816.F32 R20, R168.reuse, R172, R20 ;  /* 0x000000aca814723c */ /* 0x042ff00000001814 */
[C---:B------:R-:W-:Y:S01]  /*7850*/  HMMA.16816.F32 R24, R168.reuse, R174, R24 ;  /* 0x000000aea818723c */ /* 0x040fe20000001818 */
[----:B------:R-:W-:Y:S07]  /*7860*/  LDSM.16.M88.4 R172, [R159+0x2000] ;  /* 0x002000009fac783b */ /* 0x000fee0000000200 */
[C---:B---3--:R-:W-:Y:S08]  /*7870*/  HMMA.16816.F32 R28, R168.reuse, R176, R28 ;  /* 0x000000b0a81c723c */ /* 0x048ff0000000181c */
[----:B------:R-:W-:Y:S01]  /*7880*/  HMMA.16816.F32 R32, R168, R178, R32 ;  /* 0x000000b2a820723c */ /* 0x000fe20000001820 */
[----:B------:R-:W1:Y:S05]  /*7890*/  LDSM.16.M88.4 R168, [R198+0x4000] ;  /* 0x00400000c6a8783b */ /* 0x000e6a0000000200 */
        /* <DEDUP_REMOVED lines=9> */
[----:B------:R-:W-:Y:S07]  /*7930*/  LDSM.16.M88.4 R172, [R214] ;  /* 0x00000000d6ac783b */ /* 0x000fee0000000200 */
[C---:B---3--:R-:W-:Y:S08]  /*7940*/  HMMA.16816.F32 R28, R168.reuse, R176, R28 ;  /* 0x000000b0a81c723c */ /* 0x048ff0000000181c */
[----:B------:R-:W-:Y:S01]  /*7950*/  HMMA.16816.F32 R32, R168, R178, R32 ;  /* 0x000000b2a820723c */ /* 0x000fe20000001820 */
[----:B------:R-:W1:Y:S05]  /*7960*/  LDSM.16.M88.4 R168, [R199+0x4000] ;  /* 0x00400000c7a8783b */ /* 0x000e6a0000000200 */
[----:B------:R-:W3:Y:S02]  /*7970*/  LDSM.16.M88.4 R176, [R213] ;  /* 0x00000000d5b0783b */ /* 0x000ee40000000200 */
[C---:B-1----:R-:W-:Y:S08]  /*7980*/  HMMA.16816.F32 R4, R168.reuse, R172, R4 ;  /* 0x000000aca804723c */ /* 0x042ff00000001804 */
[C---:B------:R-:W-:Y:S01]  /*7990*/  HMMA.16816.F32 R8, R168.reuse, R174, R8 ;  /* 0x000000aea808723c */ /* 0x040fe20000001808 */
[----:B------:R-:W1:Y:S07]  /*79a0*/  LDSM.16.M88.4 R172, [R212] ;  /* 0x00000000d4ac783b */ /* 0x000e6e0000000200 */
[C---:B---3--:R-:W-:Y:S08]  /*79b0*/  HMMA.16816.F32 R12, R168.reuse, R176, R12 ;  /* 0x000000b0a80c723c */ /* 0x048ff0000000180c */
[C---:B------:R-:W-:Y:S01]  /*79c0*/  HMMA.16816.F32 R16, R168.reuse, R178, R16 ;  /* 0x000000b2a810723c */ /* 0x040fe20000001810 */
[----:B------:R-:W3:Y:S07]  /*79d0*/  LDSM.16.M88.4 R176, [R211] ;  /* 0x00000000d3b0783b */ /* 0x000eee0000000200 */
        /* <DEDUP_REMOVED lines=129> */
[----:B------:R-:W3:Y:S01]  /*81f0*/  LDSM.16.M88.4 R176, [R194+0x7800] ;  /* 0x00780000c2b0783b */ /* 0x000ee20000000200 */
[----:B------:R-:W-:Y:S04]  /*8200*/  DEPBAR.LE SB0, 0x0 ;  /* 0x000080000000791a */ /* 0x000fe80000000000 */
[----:B------:R-:W-:Y:S02]  /*8210*/  BAR.SYNC.DEFER_BLOCKING 0x0 ;  /* 0x0000000000007b1d */ /* 0x000fe40000010000 */
[C---:B-1----:R-:W-:Y:S04]  /*8220*/  HMMA.16816.F32 R20, R168.reuse, R172, R20 ;  /* 0x000000aca814723c */ /* 0x042fe80000001814 */
[----:B------:R-:W-:Y:S01]  /*8230*/  @!PT LDS RZ, [RZ] ;  /* 0x00000000fffff984 */ /* 0x000fe20000000800 */
[----:B------:R-:W-:Y:S01]  /*8240*/  @!PT LDS RZ, [RZ] ;  /* 0x00000000fffff984 */ /* 0x000fe20000000800 */
[----:B------:R-:W-:Y:S01]  /*8250*/  @!PT LDS RZ, [RZ] ;  /* 0x00000000fffff984 */ /* 0x000fe20000000800 */
[----:B------:R1:W-:Y:S03]  /*8260*/  @P0 LDGSTS.E.BYPASS.LTC128B.128 [R223+0x8100], [R220.64], !P5 ;  /* 0x08100000dcdf0fae */ /* 0x0003e6000e901d46 */
[----:B------:R-:W-:Y:S01]  /*8270*/  @P0 IMAD.X R172, RZ, RZ, R229, P1 ;  /* 0x000000ffffac0224 */ /* 0x000fe200008e06e5 */
[----:B------:R-:W-:Y:S01]  /*8280*/  @P0 IADD3 R156, P1, R156, R158, RZ ;  /* 0x0000009e9c9c0210 */ /* 0x000fe20007f3e0ff */
[C---:B------:R-:W-:Y:S01]  /*8290*/  HMMA.16816.F32 R24, R168.reuse, R174, R24 ;  /* 0x000000aea818723c */ /* 0x040fe20000001818 */
[----:B------:R4:W-:Y:S03]  /*82a0*/  @P0 LDGSTS.E.BYPASS.LTC128B.128 [R223+0xa100], [R182.64], !P4 ;  /* 0x0a100000b6df0fae */ /* 0x0009e6000e101d46 */
[----:B------:R-:W-:Y:S01]  /*82b0*/  @P0 IMAD.X R173, R218, 0x1, R172, P1 ;  /* 0x00000001daad0824 */ /* 0x000fe200008e06ac */
[C---:B------:R-:W-:Y:S01]  /*82c0*/  @P0 LEA R184, P1, R156.reuse, c[0x0][0x1c8], 0x1 ;  /* 0x000072009cb80a11 */ /* 0x040fe200078208ff */
[----:B------:R1:W-:Y:S02]  /*82d0*/  @P0 LDGSTS.E.BYPASS.LTC128B.128 [R223+0xc100], [R188.64], !P3 ;  /* 0x0c100000bcdf0fae */ /* 0x0003e4000d901d46 */
[C---:B---3--:R-:W-:Y:S04]  /*82e0*/  HMMA.16816.F32 R28, R168.reuse, R176, R28 ;  /* 0x000000b0a81c723c */ /* 0x048fe8000000181c */
[----:B------:R-:W-:Y:S02]  /*82f0*/  @P0 LEA.HI.X R185, R156, c[0x0][0x1cc], R173, 0x1, P1 ;  /* 0x000073009cb90a11 */ /* 0x000fe400008f0cad */
[C---:B------:R-:W-:Y:S02]  /*8300*/  @P0 IADD3 R156, P1, R3.reuse, R230, RZ ;  /* 0x000000e6039c0210 */ /* 0x040fe40007f3e0ff */
[----:B------:R-:W-:Y:S01]  /*8310*/  HMMA.16816.F32 R32, R168, R178, R32 ;  /* 0x000000b2a820723c */ /* 0x000fe20000001820 */
[----:B------:R1:W-:Y:S03]  /*8320*/  @P0 LDGSTS.E.BYPASS.LTC128B.128 [R223+0xe100], [R184.64], !P2 ;  /* 0x0e100000b8df0fae */ /* 0x0003e6000d101d46 */
[----:B------:R-:W-:Y:S01]  /*8330*/  @P0 IMAD.X R173, R0, 0x1, R229, P1 ;  /* 0x0000000100ad0824 */ /* 0x000fe200008e06e5 */
[C---:B----4-:R-:W-:Y:S04]  /*8340*/  @P0 LEA R182, P1, R156.reuse, c[0x0][0x1c8], 0x1 ;  /* 0x000072009cb60a11 */ /* 0x050fe800078208ff */
[----:B------:R-:W-:Y:S03]  /*8350*/  @P0 LEA.HI.X R183, R156, c[0x0][0x1cc], R173, 0x1, P1 ;  /* 0x000073009cb70a11 */ /* 0x000fe600008f0cad */
[C---:B------:R-:W-:Y:S02]  /*8360*/  @P0 IADD3 R156, P1, R3.reuse, R219, RZ ;  /* 0x000000db039c0210 */ /* 0x040fe40007f3e0ff */
[----:B------:R1:W-:Y:S03]  /*8370*/  @P0 LDGSTS.E.BYPASS.LTC128B.128 [R223+0x9100], [R182.64], !P5 ;  /* 0x09100000b6df0fae */ /* 0x0003e6000e901d46 */
[----:B------:R-:W-:Y:S01]  /*8380*/  @P0 IMAD.X R173, R0, 0x1, R224, P1 ;  /* 0x0000000100ad0824 */ /* 0x000fe200008e06e0 */
[C---:B------:R-:W-:Y:S04]  /*8390*/  @P0 LEA R186, P1, R156.reuse, c[0x0][0x1c8], 0x1 ;  /* 0x000072009cba0a11 */ /* 0x040fe800078208ff */
[----:B------:R-:W-:Y:S02]  /*83a0*/  @P0 LEA.HI.X R187, R156, c[0x0][0x1cc], R173, 0x1, P1 ;  /* 0x000073009cbb0a11 */ /* 0x000fe400008f0cad */
[C---:B------:R-:W-:Y:S03]  /*83b0*/  @P0 IADD3 R156, P1, R3.reuse, R180, RZ ;  /* 0x000000b4039c0210 */ /* 0x040fe60007f3e0ff */
[----:B------:R1:W-:Y:S02]  /*83c0*/  @P0 LDGSTS.E.BYPASS.LTC128B.128 [R223+0xb100], [R186.64], !P4 ;  /* 0x0b100000badf0fae */ /* 0x0003e4000e101d46 */
[----:B------:R-:W-:Y:S01]  /*83d0*/  @P0 IMAD.X R173, R0, 0x1, R181, P1 ;  /* 0x0000000100ad0824 */ /* 0x000fe200008e06b5 */
[----:B------:R-:W-:Y:S01]  /*83e0*/  @P0 IADD3 R3, P1, R3, R158, RZ ;  /* 0x0000009e03030210 */ /* 0x000fe20007f3e0ff */
[----:B------:R-:W-:Y:S04]  /*83f0*/  IMAD.SHL.U32 R158, R222, 0x40, RZ ;  /* 0x00000040de9e7824 */ /* 0x000fe800078e00ff */
[----:B------:R-:W-:Y:S01]  /*8400*/  @P0 IMAD.X R0, R0, 0x1, R172, P1 ;  /* 0x0000000100000824 */ /* 0x000fe200008e06ac */
[----:B------:R-:W-:Y:S01]  /*8410*/  @P0 LEA R180, P1, R156, c[0x0][0x1c8], 0x1 ;  /* 0x000072009cb40a11 */ /* 0x000fe200078208ff */
[----:B--2---:R-:W-:Y:S02]  /*8420*/  IMAD.IADD R172, R226, 0x1, R243 ;  /* 0x00000001e2ac7824 */ /* 0x004fe400078e02f3 */
[----:B------:R-:W-:Y:S01]  /*8430*/  IMAD.MOV.U32 R226, RZ, RZ, c[0x0][0x32c] ;  /* 0x0000cb00ffe27624 */ /* 0x000fe200078e00ff */
[----:B------:R-:W-:Y:S02]  /*8440*/  @P0 LEA.HI.X R181, R156, c[0x0][0x1cc], R173, 0x1, P1 ;  /* 0x000073009cb50a11 */ /* 0x000fe400008f0cad */
[C---:B------:R-:W-:Y:S03]  /*8450*/  @P0 LEA R174, P1, R3.reuse, c[0x0][0x1c8], 0x1 ;  /* 0x0000720003ae0a11 */ /* 0x040fe600078208ff */
[----:B------:R1:W-:Y:S01]  /*8460*/  @P0 LDGSTS.E.BYPASS.LTC128B.128 [R223+0xd100], [R180.64], !P3 ;  /* 0x0d100000b4df0fae */ /* 0x0003e2000d901d46 */
[----:B------:R-:W-:Y:S01]  /*8470*/  @P0 LEA.HI.X R175, R3, c[0x0][0x1cc], R0, 0x1, P1 ;  /* 0x0000730003af0a11 */ /* 0x000fe200008f0c00 */
[----:B------:R-:W-:Y:S04]  /*8480*/  @P6 IMAD.HI.U32 R0, R172, c[0x0][0x2c8], RZ ;  /* 0x0000b200ac006a27 */ /* 0x000fe800078e00ff */
[----:B------:R1:W-:Y:S01]  /*8490*/  @P0 LDGSTS.E.BYPASS.LTC128B.128 [R223+0xf100], [R174.64], !P2 ;  /* 0x0f100000aedf0fae */ /* 0x0003e2000d101d46 */
[----:B------:R-:W-:Y:S02]  /*84a0*/  @P6 SHF.R.U32.HI R172, RZ, c[0x0][0x2cc], R0 ;  /* 0x0000b300ffac6a19 */ /* 0x000fe40000011600 */
[----:B------:R-:W-:Y:S02]  /*84b0*/  ISETP.GE.AND P6, PT, R226, 0x1, PT ;  /* 0x00000001e200780c */ /* 0x000fe40003fc6270 */
[----:B------:R-:W0:Y:S01]  /*84c0*/  LDGDEPBAR ;  /* 0x00000000000079af */ /* 0x000e220000000000 */
[----:B------:R-:W-:Y:S04]  /*84d0*/  IADD3 R0, -R238, 0x1, -R158 ;  /* 0x00000001ee007810 */ /* 0x000fe80007ffe99e */
[----:B------:R-:W-:Y:S01]  /*84e0*/  IADD3 R0, -R241, R0, R240 ;  /* 0x00000000f1007210 */ /* 0x000fe20007ffe1f0 */
[----:B------:R-:W2:Y:S03]  /*84f0*/  SHFL.IDX PT, R156, R172, RZ, 0x1c1f ;  /* 0x001c1fffac9c7589 */ /* 0x000ea600000e0000 */
[C---:B------:R-:W-:Y:S02]  /*8500*/  IADD3 R173, R0.reuse, c[0x0][0x328], RZ ;  /* 0x0000ca0000ad7a10 */ /* 0x040fe40007ffe0ff */
[----:B------:R-:W-:Y:S03]  /*8510*/  IADD3 R171, R0, UR4, RZ ;  /* 0x0000000400ab7c10 */ /* 0x000fe6000fffe0ff */
[--C-:B--2---:R-:W-:Y:S02]  /*8520*/  IMAD.IADD R3, R173, 0x1, R156.reuse ;  /* 0x00000001ad037824 */ /* 0x104fe400078e029c */
[----:B------:R-:W-:Y:S01]  /*8530*/  IMAD.IADD R0, R171, 0x1, R156 ;  /* 0x00000001ab007824 */ /* 0x000fe200078e029c */
[----:B------:R-:W-:-:S05]  /*8540*/  @!P6 BRA `(.L_x_4273) ;  /* 0x000001800000e947 */ /* 0x000fca0003800000 */
[----:B-1----:R-:W-:Y:S01]  /*8550*/  IADD3 R156, -R241, R240, R156 ;  /* 0x000000f0f19c7210 */ /* 0x002fe20007ffe19c */
        /* <DEDUP_REMOVED lines=12> */
.L_x_4275:
[----:B------:R-:W-:Y:S04]  /*8620*/  MOV R168, c[0x0][0x32c] ;  /* 0x0000cb0000a87a02 */ /* 0x000fe80000000f00 */
[----:B------:R-:W-:Y:S11]  /*8630*/  ISETP.NE.AND P0, PT, R168, 0x1, PT ;  /* 0x00000001a800780c */ /* 0x000ff60003f05270 */
[----:B------:R-:W-:Y:S02]  /*8640*/  @!UPT UIADD3 URZ, URZ, URZ, URZ ;  /* 0x0000003f3f3ff290 */ /* 0x000fe4000fffe03f */
[----:B------:R-:W-:Y:S05]  /*8650*/  @P0 IMAD.HI.U32 R168, R156, c[0x0][0x330], RZ ;  /* 0x0000cc009ca80a27 */ /* 0x000fea00078e00ff */
[----:B------:R-:W-:Y:S02]  /*8660*/  @P0 SHF.R.U32.HI R156, RZ, c[0x0][0x334], R168 ;  /* 0x0000cd00ff9c0a19 */ /* 0x000fe400000116a8 */
.L_x_4276:
[----:B------:R-:W-:Y:S05]  /*8670*/  BSYNC B0 ;  /* 0x0000000000007941 */ /* 0x000fea0003800000 */
.L_x_4274:
[----:B------:R-:W-:Y:S04]  /*8680*/  IMAD R156, R156, c[0x0][0x32c], -R158 ;  /* 0x0000cb009c9c7a24 */ /* 0x000fe800078e0a9e */
[----:B------:R-:W-:Y:S05]  /*8690*/  IMAD.IADD R156, R156, 0x1, -R238 ;  /* 0x000000019c9c7824 */ /* 0x000fea00078e0aee */
[----:B------:R-:W-:Y:S02]  /*86a0*/  IMNMX R0, R0, R156, !PT ;  /* 0x0000009c00007217 */ /* 0x000fe40007800200 */
[----:B------:R-:W-:Y:S04]  /*86b0*/  IADD3 R156, R156, c[0x0][0x32c], RZ ;  /* 0x0000cb009c9c7a10 */ /* 0x000fe80007ffe0ff */
[----:B------:R-:W-:Y:S02]  /*86c0*/  IMNMX R3, R3, R156, PT ;  /* 0x0000009c03037217 */ /* 0x000fe40003800200 */
.L_x_4273:
[----:B-1----:R-:W-:Y:S04]  /*86d0*/  ISETP.GT.AND P1, PT, R222, -0x1, PT ;  /* 0xffffffffde00780c */ /* 0x002fe80003f24270 */
        /* <DEDUP_REMOVED lines=65> */
.L_x_4279:
[----:B------:R-:W-:Y:S04]  /*8af0*/  MOV R21, c[0x0][0x32c] ;  /* 0x0000cb0000157a02 */ /* 0x000fe80000000f00 */
[----:B------:R-:W-:Y:S11]  /*8b00*/  ISETP.NE.AND P0, PT, R21, 0x1, PT ;  /* 0x000000011500780c */ /* 0x000ff60003f05270 */
[----:B------:R-:W-:Y:S02]  /*8b10*/  @!UPT UIADD3 URZ, URZ, URZ, URZ ;  /* 0x0000003f3f3ff290 */ /* 0x000fe4000fffe03f */
[----:B------:R-:W-:Y:S05]  /*8b20*/  @P0 IMAD.HI.U32 R21, R0, c[0x0][0x330], RZ ;  /* 0x0000cc0000150a27 */ /* 0x000fea00078e00ff */
[----:B------:R-:W-:Y:S02]  /*8b30*/  @P0 SHF.R.U32.HI R0, RZ, c[0x0][0x334], R21 ;  /* 0x0000cd00ff000a19 */ /* 0x000fe40000011615 */
.L_x_4280:
[----:B------:R-:W-:Y:S05]  /*8b40*/  BSYNC B0 ;  /* 0x0000000000007941 */ /* 0x000fea0003800000 */
.L_x_4278:
[----:B------:R-:W-:Y:S04]  /*8b50*/  IMAD R158, R0, c[0x0][0x32c], -R158 ;  /* 0x0000cb00009e7a24 */ /* 0x000fe800078e0a9e */
[----:B------:R-:W-:Y:S05]  /*8b60*/  IMAD.IADD R0, R158, 0x1, -R238 ;  /* 0x000000019e007824 */ /* 0x000fea00078e0aee */
[----:B------:R-:W-:Y:S02]  /*8b70*/  IMNMX R3, R3, R0, !PT ;  /* 0x0000000003037217 */ /* 0x000fe40007800200 */
[----:B------:R-:W-:Y:S04]  /*8b80*/  IADD3 R0, R0, c[0x0][0x32c], RZ ;  /* 0x0000cb0000007a10 */ /* 0x000fe80007ffe0ff */
[----:B------:R-:W-:Y:S02]  /*8b90*/  IMNMX R4, R4, R0, PT ;  /* 0x0000000004047217 */ /* 0x000fe40003800200 */
.L_x_4277:
        /* <DEDUP_REMOVED lines=34> */
[--C-:B------:R-:W-:Y:S02]  /*8dc0*/  FFMA.FTZ R21, R174, c[0x0][0x2d0], -R2.reuse ;  /* 0x0000b400ae157a23 */ /* 0x100fe40000010802 */
[--C-:B------:R-:W-:Y:S01]  /*8dd0*/  FFMA.FTZ R29, R175, c[0x0][0x2d0], -R2.reuse ;  /* 0x0000b400af1d7a23 */ /* 0x100fe20000010802 */
[----:B------:R-:W-:Y:S01]  /*8de0*/  ISETP.LT.OR P0, PT, R4, 0x2, P0 ;  /* 0x000000020400780c */ /* 0x000fe20000701670 */
[--C-:B------:R-:W-:Y:S01]  /*8df0*/  FFMA.FTZ R185, R169, c[0x0][0x2d0], -R2.reuse ;  /* 0x0000b400a9b97a23 */ /* 0x100fe20000010802 */
[----:B------:R-:W-:Y:S01]  /*8e00*/  LDSM.16.MT88.4 R172, [R192] ;  /* 0x00000000c0ac783b */ /* 0x000fe20000004200 */
[--C-:B------:R-:W-:Y:S01]  /*8e10*/  FFMA.FTZ R184, R168, c[0x0][0x2d0], -R2.reuse ;  /* 0x0000b400a8b87a23 */ /* 0x100fe20000010802 */
[----:B------:R-:W-:Y:S01]  /*8e20*/  FSEL R7, R7, -INF , !P0 ;  /* 0xff80000007077808 */ /* 0x000fe20004000000 */
[--C-:B------:R-:W-:Y:S01]  /*8e30*/  FFMA.FTZ R189, R13, c[0x0][0x2d0], -R2.reuse ;  /* 0x0000b4000dbd7a23 */ /* 0x100fe20000010802 */
[----:B------:R-:W-:Y:S01]  /*8e40*/  ISETP.GT.AND P0, PT, R3, 0x8, P1 ;  /* 0x000000080300780c */ /* 0x000fe20000f04270 */
        /* <DEDUP_REMOVED lines=9> */
[----:B------:R-:W-:Y:S01]  /*8ee0*/  FFMA.FTZ R220, R8, c[0x0][0x2d0], -R2 ;  /* 0x0000b40008dc7a23 */ /* 0x000fe20000010802 */
[C---:B------:R-:W-:Y:S01]  /*8ef0*/  ISETP.LT.OR P0, PT, R4.reuse, 0xa, P0 ;  /* 0x0000000a0400780c */ /* 0x040fe20000701670 */
[----:B------:R-:W1:Y:S03]  /*8f00*/  MUFU.EX2 R2, R0 ;  /* 0x0000000000027308 */ /* 0x000e660000000800 */
[----:B------:R-:W-:Y:S02]  /*8f10*/  FSEL R11, R11, -INF , !P0 ;  /* 0xff8000000b0b7808 */ /* 0x000fe40004000000 */
[C---:B------:R-:W-:Y:S04]  /*8f20*/  ISETP.GT.AND P0, PT, R3.reuse, 0x10, P1 ;  /* 0x000000100300780c */ /* 0x040fe80000f04270 */
[----:B------:R-:W-:Y:S01]  /*8f30*/  ISETP.LT.OR P0, PT, R4, 0x11, P0 ;  /* 0x000000110400780c */ /* 0x000fe20000701670 */
[----:B------:R-:W2:Y:S03]  /*8f40*/  MUFU.EX2 R9, R21 ;  /* 0x0000001500097308 */ /* 0x000ea60000000800 */
[----:B------:R-:W-:Y:S02]  /*8f50*/  FSEL R177, R14, -INF , !P0 ;  /* 0xff8000000eb17808 */ /* 0x000fe40004000000 */
[----:B------:R-:W-:Y:S04]  /*8f60*/  ISETP.GT.AND P0, PT, R3, 0x11, P1 ;  /* 0x000000110300780c */ /* 0x000fe80000f04270 */
[----:B------:R-:W-:Y:S01]  /*8f70*/  ISETP.LT.OR P0, PT, R4, 0x12, P0 ;  /* 0x000000120400780c */ /* 0x000fe20000701670 */
[----:B------:R3:W4:Y:S03]  /*8f80*/  MUFU.EX2 R8, R24 ;  /* 0x0000001800087308 */ /* 0x0007260000000800 */
[----:B------:R-:W-:Y:S01]  /*8f90*/  FSEL R176, R15, -INF , !P0 ;  /* 0xff8000000fb07808 */ /* 0x000fe20004000000 */
[C---:B-1----:R-:W-:Y:S01]  /*8fa0*/  FMUL.FTZ R12, R2.reuse, R132 ;  /* 0x00000084020c7220 */ /* 0x042fe20000410000 */
[C---:B------:R-:W-:Y:S01]  /*8fb0*/  ISETP.GT.AND P0, PT, R3.reuse, 0x18, P1 ;  /* 0x000000180300780c */ /* 0x040fe20000f04270 */
[C---:B------:R-:W-:Y:S02]  /*8fc0*/  FMUL.FTZ R13, R2.reuse, R133 ;  /* 0x00000085020d7220 */ /* 0x040fe40000410000 */
[----:B------:R-:W-:Y:S01]  /*8fd0*/  FMUL.FTZ R16, R2, R136 ;  /* 0x0000008802107220 */ /* 0x000fe20000410000 */
[----:B------:R-:W-:Y:S01]  /*8fe0*/  ISETP.LT.OR P0, PT, R4, 0x19, P0 ;  /* 0x000000190400780c */ /* 0x000fe20000701670 */
[----:B------:R1:W-:Y:S01]  /*8ff0*/  MUFU.EX2 R15, R32 ;  /* 0x00000020000f7308 */ /* 0x0003e20000000800 */
[----:B------:R-:W-:Y:S02]  /*9000*/  FMUL.FTZ R17, R2, R137 ;  /* 0x0000008902117220 */ /* 0x000fe40000410000 */
[----:B------:R-:W-:Y:S01]  /*9010*/  FSEL R178, R18, -INF , !P0 ;  /* 0xff80000012b27808 */ /* 0x000fe20004000000 */
[C---:B--2---:R-:W-:Y:S01]  /*9020*/  FFMA.FTZ R0, R2.reuse, R237, R9 ;  /* 0x000000ed02007223 */ /* 0x044fe20000010009 */
[----:B------:R-:W-:Y:S01]  /*9030*/  ISETP.GT.AND P0, PT, R3, 0x19, P1 ;  /* 0x000000190300780c */ /* 0x000fe20000f04270 */
[C---:B------:R-:W-:Y:S02]  /*9040*/  FMUL.FTZ R21, R2.reuse, R141 ;  /* 0x0000008d02157220 */ /* 0x040fe40000410000 */
[----:B------:R-:W-:Y:S01]  /*9050*/  FMUL.FTZ R20, R2, R140 ;  /* 0x0000008c02147220 */ /* 0x000fe20000410000 */
[----:B------:R-:W-:Y:S01]  /*9060*/  ISETP.LT.OR P0, PT, R4, 0x1a, P0 ;  /* 0x0000001a0400780c */ /* 0x000fe20000701670 */
[----:B------:R2:W5:Y:S01]  /*9070*/  MUFU.EX2 R18, R29 ;  /* 0x0000001d00127308 */ /* 0x0005620000000800 */
[C---:B------:R-:W-:Y:S02]  /*9080*/  FMUL.FTZ R33, R2.reuse, R153 ;  /* 0x0000009902217220 */ /* 0x040fe40000410000 */
[----:B------:R-:W-:Y:S01]  /*9090*/  FSEL R179, R19, -INF , !P0 ;  /* 0xff80000013b37808 */ /* 0x000fe20004000000 */
[C---:B---3--:R-:W-:Y:S01]  /*90a0*/  FMUL.FTZ R24, R2.reuse, R144 ;  /* 0x0000009002187220 */ /* 0x048fe20000410000 */
[C---:B------:R-:W-:Y:S01]  /*90b0*/  ISETP.GT.AND P0, PT, R3.reuse, 0x20, P1 ;  /* 0x000000200300780c */ /* 0x040fe20000f04270 */
[----:B------:R-:W-:Y:S01]  /*90c0*/  FMUL.FTZ R36, R2, R36 ;  /* 0x0000002402247220 */ /* 0x000fe20000410000 */
[----:B----4-:R-:W-:Y:S01]  /*90d0*/  F2FP.PACK_AB R168, R8, R9 ;  /* 0x0000000908a8723e */ /* 0x010fe200000000ff */
[----:B------:R-:W-:Y:S01]  /*90e0*/  FMUL.FTZ R37, R2, R37 ;  /* 0x0000002502257220 */ /* 0x000fe20000410000 */
[----:B------:R-:W-:Y:S01]  /*90f0*/  ISETP.LT.OR P0, PT, R4, 0x21, P0 ;  /* 0x000000210400780c */ /* 0x000fe20000701670 */
[----:B------:R3:W-:Y:S01]  /*9100*/  MUFU.EX2 R9, R28 ;  /* 0x0000001c00097308 */ /* 0x0007e20000000800 */
[----:B------:R-:W-:Y:S02]  /*9110*/  FMUL.FTZ R40, R2, R40 ;  /* 0x0000002802287220 */ /* 0x000fe40000410000 */
[----:B------:R-:W-:Y:S01]  /*9120*/  FSEL R180, R22, -INF , !P0 ;  /* 0xff80000016b47808 */ /* 0x000fe20004000000 */
[C---:B-1----:R-:W-:Y:S01]  /*9130*/  FMUL.FTZ R32, R2.reuse, R152 ;  /* 0x0000009802207220 */ /* 0x042fe20000410000 */
[----:B------:R-:W-:Y:S01]  /*9140*/  ISETP.GT.AND P0, PT, R3, 0x21, P1 ;  /* 0x000000210300780c */ /* 0x000fe20000f04270 */
[C---:B------:R-:W-:Y:S02]  /*9150*/  FMUL.FTZ R41, R2.reuse, R41 ;  /* 0x0000002902297220 */ /* 0x040fe40000410000 */
[----:B------:R-:W-:Y:S01]  /*9160*/  FMUL.FTZ R44, R2, R44 ;  /* 0x0000002c022c7220 */ /* 0x000fe20000410000 */
[----:B------:R-:W-:Y:S01]  /*9170*/  ISETP.LT.OR P0, PT, R4, 0x22, P0 ;  /* 0x000000220400780c */ /* 0x000fe20000701670 */
[C---:B------:R-:W-:Y:S02]  /*9180*/  FMUL.FTZ R45, R2.reuse, R45 ;  /* 0x0000002d022d7220 */ /* 0x040fe40000410000 */
[C---:B------:R-:W-:Y:S01]  /*9190*/  FMUL.FTZ R48, R2.reuse, R48 ;  /* 0x0000003002307220 */ /* 0x040fe20000410000 */
[----:B------:R-:W-:Y:S01]  /*91a0*/  FSEL R181, R23, -INF , !P0 ;  /* 0xff80000017b57808 */ /* 0x000fe20004000000 */
[C---:B--2---:R-:W-:Y:S01]  /*91b0*/  FMUL.FTZ R29, R2.reuse, R149 ;  /* 0x00000095021d7220 */ /* 0x044fe20000410000 */
[----:B------:R-:W-:Y:S01]  /*91c0*/  ISETP.GT.AND P0, PT, R3, 0x28, P1 ;  /* 0x000000280300780c */ /* 0x000fe20000f04270 */
[C---:B------:R-:W-:Y:S01]  /*91d0*/  FMUL.FTZ R49, R2.reuse, R49 ;  /* 0x0000003102317220 */ /* 0x040fe20000410000 */
[----:B-----5:R-:W-:Y:S01]  /*91e0*/  F2FP.PACK_AB R136, R15, R18 ;  /* 0x000000120f88723e */ /* 0x020fe200000000ff */
[----:B------:R-:W-:Y:S01]  /*91f0*/  FMUL.FTZ R52, R2, R52 ;  /* 0x0000003402347220 */ /* 0x000fe20000410000 */
[----:B------:R-:W-:Y:S01]  /*9200*/  ISETP.LT.OR P0, PT, R4, 0x29, P0 ;  /* 0x000000290400780c */ /* 0x000fe20000701670 */
[C---:B------:R-:W-:Y:S02]  /*9210*/  FMUL.FTZ R53, R2.reuse, R53 ;  /* 0x0000003502357220 */ /* 0x040fe40000410000 */
[----:B------:R-:W-:Y:S01]  /*9220*/  FMUL.FTZ R56, R2, R56 ;  /* 0x0000003802387220 */ /* 0x000fe20000410000 */
[----:B------:R-:W-:Y:S01]  /*9230*/  FSEL R182, R26, -INF , !P0 ;  /* 0xff8000001ab67808 */ /* 0x000fe20004000000 */
[C---:B---3--:R-:W-:Y:S01]  /*9240*/  FMUL.FTZ R28, R2.reuse, R148 ;  /* 0x00000094021c7220 */ /* 0x048fe20000410000 */
        /* <DEDUP_REMOVED lines=36> */
[----:B------:R-:W-:Y:S01]  /*9490*/  FADD.FTZ R4, R8, R0 ;  /* 0x0000000008047221 */ /* 0x000fe20000010000 */
[----:B------:R-:W-:Y:S01]  /*94a0*/  FMNMX.FTZ R0, R6, R157, !PT ;  /* 0x0000009d06007209 */ /* 0x000fe20007810000 */
[----:B------:R1:W2:Y:S01]  /*94b0*/  MUFU.EX2 R8, R25 ;  /* 0x0000001900087308 */ /* 0x0002a20000000800 */
[----:B------:R-:W-:Y:S01]  /*94c0*/  FSEL R158, R35, -INF , !P0 ;  /* 0xff800000239e7808 */ /* 0x000fe20004000000 */
        /* <DEDUP_REMOVED lines=15> */
[----:B------:R-:W-:Y:S01]  /*95c0*/  FMUL.FTZ R121, R2, R121 ;  /* 0x0000007902797220 */ /* 0x000fe20000410000 */
[----:B------:R-:W-:Y:S01]  /*95d0*/  FMNMX.FTZ R0, R178, R0, !PT ;  /* 0x00000000b2007209 */ /* 0x000fe20007810000 */
[----:B-1----:R-:W-:Y:S01]  /*95e0*/  FMUL.FTZ R25, R2, R145 ;  /* 0x0000009102197220 */ /* 0x002fe20000410000 */
[----:B--2---:R-:W-:Y:S01]  /*95f0*/  F2FP.PACK_AB R170, R8, R9 ;  /* 0x0000000908aa723e */ /* 0x004fe200000000ff */
[C---:B------:R-:W-:Y:S01]  /*9600*/  FMUL.FTZ R124, R2.reuse, R124 ;  /* 0x0000007c027c7220 */ /* 0x040fe20000410000 */
[----:B------:R-:W-:Y:S01]  /*9610*/  FMNMX.FTZ R0, R179, R0, !PT ;  /* 0x00000000b3007209 */ /* 0x000fe20007810000 */
[C---:B------:R-:W-:Y:S02]  /*9620*/  FMUL.FTZ R125, R2.reuse, R125 ;  /* 0x0000007d027d7220 */ /* 0x040fe40000410000 */
[----:B------:R-:W-:Y:S01]  /*9630*/  FMUL.FTZ R128, R2, R128 ;  /* 0x0000008002807220 */ /* 0x000fe20000410000 */
        /* <DEDUP_REMOVED lines=19> */
[----:B------:R-:W-:Y:S04]  /*9770*/  FMUL.FTZ R8, R2, R164 ;  /* 0x000000a402087220 */ /* 0x000fe80000410000 */
[----:B------:R-:W-:Y:S01]  /*9780*/  FADD.FTZ R0, -R0, R157 ;  /* 0x0000009d00007221 */ /* 0x000fe20000010100 */
[----:B------:R-:W-:Y:S01]  /*9790*/  FSEL R157, R4, RZ, P0 ;  /* 0x000000ff049d7208 */ /* 0x000fe20000000000 */
[----:B------:R-:W-:Y:S01]  /*97a0*/  FMUL.FTZ R4, R2, R160 ;  /* 0x000000a002047220 */ /* 0x000fe20000410000 */
[----:B------:R-:W-:Y:S01]  /*97b0*/  ISETP.GT.AND P0, PT, R222, R225, PT ;  /* 0x000000e1de00720c */ /* 0x000fe20003f04270 */
[----:B------:R-:W-:Y:S01]  /*97c0*/  FMUL.FTZ R0, R0, c[0x0][0x2d0] ;  /* 0x0000b40000007a20 */ /* 0x000fe20000410000 */
[----:B------:R1:W-:Y:S01]  /*97d0*/  MUFU.EX2 R160, R218 ;  /* 0x000000da00a07308 */ /* 0x0003e20000000800 */
[--C-:B------:R-:W-:Y:S02]  /*97e0*/  FFMA.FTZ R6, R6, c[0x0][0x2d0], -R157.reuse ;  /* 0x0000b40006067a23 */ /* 0x100fe4000001089d */
[--C-:B------:R-:W-:Y:S02]  /*97f0*/  FFMA.FTZ R7, R7, c[0x0][0x2d0], -R157.reuse ;  /* 0x0000b40007077a23 */ /* 0x100fe4000001089d */
[--C-:B------:R-:W-:Y:S02]  /*9800*/  FFMA.FTZ R10, R5, c[0x0][0x2d0], -R157.reuse ;  /* 0x0000b400050a7a23 */ /* 0x100fe4000001089d */
[----:B------:R-:W-:Y:S02]  /*9810*/  FMUL.FTZ R5, R2, R161 ;  /* 0x000000a102057220 */ /* 0x000fe40000410000 */
[--C-:B------:R-:W-:Y:S01]  /*9820*/  FFMA.FTZ R2, R11, c[0x0][0x2d0], -R157.reuse ;  /* 0x0000b4000b027a23 */ /* 0x100fe2000001089d */
[----:B------:R2:W-:Y:S10]  /*9830*/  MUFU.EX2 R141, R6 ;  /* 0x00000006008d7308 */ /* 0x0005f40000000800 */
[----:B------:R-:W3:Y:S01]  /*9840*/  MUFU.EX2 R0, R0 ;  /* 0x0000000000007308 */ /* 0x000ee20000000800 */
[----:B-1----:R-:W-:Y:S04]  /*9850*/  IADD3 R218, R222, -0x1, RZ ;  /* 0xffffffffdeda7810 */ /* 0x002fe80007ffe0ff */
[----:B------:R-:W-:Y:S05]  /*9860*/  MOV R222, R218 ;  /* 0x000000da00de7202 */ /* 0x000fea0000000f00 */
[----:B------:R-:W1:Y:S01]  /*9870*/  MUFU.EX2 R140, R7 ;  /* 0x00000007008c7308 */ /* 0x000e620000000800 */
[----:B--2---:R-:W-:Y:S04]  /*9880*/  FADD.FTZ R6, R18, R14 ;  /* 0x0000000e12067221 */ /* 0x004fe80000010000 */
[----:B------:R-:W-:Y:S05]  /*9890*/  FADD.FTZ R153, R15, R6 ;  /* 0x000000060f997221 */ /* 0x000fea0000010000 */
[----:B------:R2:W-:Y:S01]  /*98a0*/  MUFU.EX2 R152, R10 ;  /* 0x0000000a00987308 */ /* 0x0005e20000000800 */
[C---:B---3--:R-:W-:Y:S02]  /*98b0*/  FMUL.FTZ R14, R0.reuse, R134 ;  /* 0x00000086000e7220 */ /* 0x048fe40000410000 */
[C---:B------:R-:W-:Y:S02]  /*98c0*/  FMUL.FTZ R15, R0.reuse, R135 ;  /* 0x00000087000f7220 */ /* 0x040fe40000410000 */
[----:B------:R-:W3:Y:S01]  /*98d0*/  LDSM.16.MT88.4 R132, [R193] ;  /* 0x00000000c184783b */ /* 0x000ee20000004200 */
[C---:B------:R-:W-:Y:S04]  /*98e0*/  FMUL.FTZ R6, R0.reuse, R162 ;  /* 0x000000a200067220 */ /* 0x040fe80000410000 */
[----:B------:R-:W4:Y:S01]  /*98f0*/  MUFU.EX2 R149, R2 ;  /* 0x0000000200957308 */ /* 0x000f220000000800 */
        /* <DEDUP_REMOVED lines=8> */
[C---:B------:R-:W-:Y:S02]  /*9980*/  FMUL.FTZ R26, R0.reuse, R146 ;  /* 0x00000092001a7220 */ /* 0x040fe40000410000 */
[C---:B--2---:R-:W-:Y:S02]  /*9990*/  FMUL.FTZ R10, R0.reuse, R166 ;  /* 0x000000a6000a7220 */ /* 0x044fe40000410000 */
[C---:B------:R-:W-:Y:S01]  /*99a0*/  FMUL.FTZ R27, R0.reuse, R147 ;  /* 0x00000093001b7220 */ /* 0x040fe20000410000 */
[----:B------:R-:W-:Y:S01]  /*99b0*/  LDSM.16.MT88.4 R164, [R192+0x1800] ;  /* 0x00180000c0a4783b */ /* 0x000fe20000004200 */
        /* <DEDUP_REMOVED lines=11> */
[C---:B------:R-:W-:Y:S01]  /*9a70*/  FMUL.FTZ R43, R0.reuse, R43 ;  /* 0x0000002b002b7220 */ /* 0x040fe20000410000 */
[C---:B------:R-:W-:Y:S01]  /*9a80*/  HMMA.16816.F32 R8, R168.reuse, R174, R8 ;  /* 0x000000aea808723c */ /* 0x040fe20000001808 */
[----:B------:R-:W-:Y:S03]  /*9a90*/  MUFU.EX2 R184, R190 ;  /* 0x000000be00b87308 */ /* 0x000fe60000000800 */
[C---:B------:R-:W-:Y:S02]  /*9aa0*/  FMUL.FTZ R46, R0.reuse, R46 ;  /* 0x0000002e002e7220 */ /* 0x040fe40000410000 */
[C---:B------:R-:W-:Y:S02]  /*9ab0*/  FMUL.FTZ R47, R0.reuse, R47 ;  /* 0x0000002f002f7220 */ /* 0x040fe40000410000 */
[C---:B---3--:R-:W-:Y:S03]  /*9ac0*/  HMMA.16816.F32 R12, R168.reuse, R132, R12 ;  /* 0x00000084a80c723c */ /* 0x048fe6000000180c */
[----:B------:R-:W-:Y:S01]  /*9ad0*/  MUFU.EX2 R185, R189 ;  /* 0x000000bd00b97308 */ /* 0x000fe20000000800 */
[C---:B------:R-:W-:Y:S02]  /*9ae0*/  FMUL.FTZ R50, R0.reuse, R50 ;  /* 0x0000003200327220 */ /* 0x040fe40000410000 */
[C---:B------:R-:W-:Y:S01]  /*9af0*/  FMUL.FTZ R51, R0.reuse, R51 ;  /* 0x0000003300337220 */ /* 0x040fe20000410000 */
[----:B-1----:R-:W-:Y:S01]  /*9b00*/  F2FP.PACK_AB R138, R147, R146 ;  /* 0x00000092938a723e */ /* 0x002fe200000000ff */
        /* <DEDUP_REMOVED lines=37> */
[----:B------:R-:W-:Y:S02]  /*9d60*/  FFMA.FTZ R2, R177, c[0x0][0x2d0], -R157 ;  /* 0x0000b400b1027a23 */ /* 0x000fe4000001089d */
[C---:B------:R-:W-:Y:S02]  /*9d70*/  FMUL.FTZ R118, R0.reuse, R118 ;  /* 0x0000007600767220 */ /* 0x040fe40000410000 */
[----:B------:R2:W-:Y:S01]  /*9d80*/  MUFU.EX2 R144, R2 ;  /* 0x0000000200907308 */ /* 0x0005e20000000800 */
        /* <DEDUP_REMOVED lines=10> */
[----:B------:R-:W-:Y:S02]  /*9e30*/  FFMA.FTZ R0, R0, R239, R141 ;  /* 0x000000ef00007223 */ /* 0x000fe4000001008d */
[--C-:B--2---:R-:W-:Y:S02]  /*9e40*/  FFMA.FTZ R2, R176, c[0x0][0x2d0], -R157.reuse ;  /* 0x0000b400b0027a23 */ /* 0x104fe4000001089d */
[----:B------:R-:W-:Y:S02]  /*9e50*/  FADD.FTZ R0, R140, R0 ;  /* 0x000000008c007221 */ /* 0x000fe40000010000 */
[----:B------:R-:W-:Y:S01]  /*9e60*/  LDSM.16.MT88.4 R140, [R193+0x1000] ;  /* 0x00100000c18c783b */ /* 0x000fe20000004200 */
[----:B------:R-:W2:Y:S02]  /*9e70*/  MUFU.EX2 R145, R2 ;  /* 0x0000000200917308 */ /* 0x000ea40000000800 */
[----:B--2---:R-:W-:Y:S01]  /*9e80*/  F2FP.PACK_AB R137, R145, R144 ;  /* 0x000000909189723e */ /* 0x004fe200000000ff */
[--C-:B------:R-:W-:Y:S07]  /*9e90*/  FFMA.FTZ R2, R178, c[0x0][0x2d0], -R157.reuse ;  /* 0x0000b400b2027a23 */ /* 0x100fee000001089d */
[----:B------:R-:W-:Y:S01]  /*9ea0*/  MUFU.EX2 R178, R224 ;  /* 0x000000e000b27308 */ /* 0x000fe20000000800 */
[C---:B-1----:R-:W-:Y:S08]  /*9eb0*/  HMMA.16816.F32 R36, R168.reuse, R132, R36 ;  /* 0x00000084a824723c */ /* 0x042ff00000001824 */
[C---:B------:R-:W-:Y:S01]  /*9ec0*/  HMMA.16816.F32 R40, R168.reuse, R134, R40 ;  /* 0x00000086a828723c */ /* 0x040fe20000001828 */
[----:B------:R-:W1:Y:S01]  /*9ed0*/  LDSM.16.MT88.4 R132, [R193+0x2000] ;  /* 0x00200000c184783b */ /* 0x000e620000004200 */
[----:B------:R2:W-:Y:S02]  /*9ee0*/  MUFU.EX2 R150, R2 ;  /* 0x0000000200967308 */ /* 0x0005e40000000800 */
[--C-:B--2---:R-:W-:Y:S08]  /*9ef0*/  FFMA.FTZ R2, R179, c[0x0][0x2d0], -R157.reuse ;  /* 0x0000b400b3027a23 */ /* 0x104ff0000001089d */
[----:B------:R-:W-:Y:S10]  /*9f00*/  MUFU.EX2 R179, R221 ;  /* 0x000000dd00b37308 */ /* 0x000ff40000000800 */
[----:B------:R-:W2:Y:S01]  /*9f10*/  MUFU.EX2 R151, R2 ;  /* 0x0000000200977308 */ /* 0x000ea20000000800 */
[C---:B-1----:R-:W-:Y:S08]  /*9f20*/  HMMA.16816.F32 R44, R168.reuse, R132, R44 ;  /* 0x00000084a82c723c */ /* 0x042ff0000000182c */
[C---:B------:R-:W-:Y:S01]  /*9f30*/  HMMA.16816.F32 R48, R168.reuse, R134, R48 ;  /* 0x00000086a830723c */ /* 0x040fe20000001830 */
[----:B------:R-:W1:Y:S03]  /*9f40*/  LDSM.16.MT88.4 R132, [R196+0x2000] ;  /* 0x00200000c484783b */ /* 0x000e660000004200 */
[----:B--2---:R-:W-:Y:S01]  /*9f50*/  F2FP.PACK_AB R139, R151, R150 ;  /* 0x00000096978b723e */ /* 0x004fe200000000ff */
[--C-:B------:R-:W-:Y:S02]  /*9f60*/  FFMA.FTZ R2, R180, c[0x0][0x2d0], -R157.reuse ;  /* 0x0000b400b4027a23 */ /* 0x100fe4000001089d */
[----:B------:R-:W-:Y:S10]  /*9f70*/  MUFU.EX2 R180, R220 ;  /* 0x000000dc00b47308 */ /* 0x000ff40000000800 */
[----:B------:R2:W3:Y:S01]  /*9f80*/  MUFU.EX2 R148, R2 ;  /* 0x0000000200947308 */ /* 0x0004e20000000800 */
[C---:B-1----:R-:W-:Y:S08]  /*9f90*/  HMMA.16816.F32 R52, R168.reuse, R132, R52 ;  /* 0x00000084a834723c */ /* 0x042ff00000001834 */
[C---:B------:R-:W-:Y:S01]  /*9fa0*/  HMMA.16816.F32 R56, R168.reuse, R134, R56 ;  /* 0x00000086a838723c */ /* 0x040fe20000001838 */
[----:B------:R-:W1:Y:S03]  /*9fb0*/  LDSM.16.MT88.4 R132, [R195+0x2000] ;  /* 0x00200000c384783b */ /* 0x000e660000004200 */
[--C-:B--2---:R-:W-:Y:S02]  /*9fc0*/  FFMA.FTZ R2, R181, c[0x0][0x2d0], -R157.reuse ;  /* 0x0000b400b5027a23 */ /* 0x104fe4000001089d */
[----:B------:R-:W-:Y:S10]  /*9fd0*/  MUFU.EX2 R181, R219 ;  /* 0x000000db00b57308 */ /* 0x000ff40000000800 */
[----:B------:R2:W4:Y:S02]  /*9fe0*/  MUFU.EX2 R177, R2 ;  /* 0x0000000200b17308 */ /* 0x0005240000000800 */
[--C-:B--2---:R-:W-:Y:S01]  /*9ff0*/  FFMA.FTZ R2, R182, c[0x0][0x2d0], -R157.reuse ;  /* 0x0000b400b6027a23 */ /* 0x104fe2000001089d */
[C---:B-1----:R-:W-:Y:S07]  /*a000*/  HMMA.16816.F32 R60, R168.reuse, R132, R60 ;  /* 0x00000084a83c723c */ /* 0x042fee000000183c */
[----:B------:R1:W2:Y:S01]  /*a010*/  MUFU.EX2 R176, R2 ;  /* 0x0000000200b07308 */ /* 0x0002a20000000800 */
[C---:B------:R-:W-:Y:S01]  /*a020*/  HMMA.16816.F32 R64, R168.reuse, R134, R64 ;  /* 0x00000086a840723c */ /* 0x040fe20000001840 */
[----:B------:R-:W5:Y:S03]  /*a030*/  LDSM.16.MT88.4 R132, [R192+0x4000] ;  /* 0x00400000c084783b */ /* 0x000f660000004200 */
[----:B-1----:R-:W-:Y:S05]  /*a040*/  FFMA.FTZ R2, R183, c[0x0][0x2d0], -R157 ;  /* 0x0000b400b7027a23 */ /* 0x002fea000001089d */
[----:B------:R1:W-:Y:S01]  /*a050*/  MUFU.EX2 R175, R2 ;  /* 0x0000000200af7308 */ /* 0x0003e20000000800 */
[C---:B-----5:R-:W-:Y:S03]  /*a060*/  HMMA.16816.F32 R68, R168.reuse, R132, R68 ;  /* 0x00000084a844723c */ /* 0x060fe60000001844 */
[----:B-1----:R-:W-:Y:S05]  /*a070*/  FADD.FTZ R2, R152, R0 ;  /* 0x0000000098027221 */ /* 0x002fea0000010000 */
[C---:B------:R-:W-:Y:S01]  /*a080*/  HMMA.16816.F32 R72, R168.reuse, R134, R72 ;  /* 0x00000086a848723c */ /* 0x040fe20000001848 */
[----:B------:R-:W1:Y:S03]  /*a090*/  LDSM.16.MT88.4 R132, [R193+0x4000] ;  /* 0x00400000c184783b */ /* 0x000e660000004200 */
[----:B------:R-:W-:Y:S02]  /*a0a0*/  FADD.FTZ R0, R146, R153 ;  /* 0x0000009992007221 */ /* 0x000fe40000010000 */
[----:B------:R-:W-:Y:S02]  /*a0b0*/  FADD.FTZ R2, R149, R2 ;  /* 0x0000000295027221 */ /* 0x000fe40000010000 */
[----:B------:R-:W-:Y:S01]  /*a0c0*/  FADD.FTZ R149, R147, R0 ;  /* 0x0000000093957221 */ /* 0x000fe20000010000 */
[----:B------:R-:W-:Y:S03]  /*a0d0*/  LDSM.16.MT88.4 R152, [R195+0x1800] ;  /* 0x00180000c398783b */ /* 0x000fe60000004200 */
[----:B------:R-:W-:Y:S02]  /*a0e0*/  FADD.FTZ R2, R144, R2 ;  /* 0x0000000290027221 */ /* 0x000fe40000010000 */
[--C-:B------:R-:W-:Y:S04]  /*a0f0*/  FFMA.FTZ R0, R186, c[0x0][0x2d0], -R157.reuse ;  /* 0x0000b400ba007a23 */ /* 0x100fe8000001089d */
[----:B------:R5:W-:Y:S01]  /*a100*/  MUFU.EX2 R173, R0 ;  /* 0x0000000000ad7308 */ /* 0x000be20000000800 */
[C---:B-1----:R-:W-:Y:S03]  /*a110*/  HMMA.16816.F32 R76, R168.reuse, R132, R76 ;  /* 0x00000084a84c723c */ /* 0x042fe6000000184c */
[--C-:B-----5:R-:W-:Y:S06]  /*a120*/  FFMA.FTZ R0, R187, c[0x0][0x2d0], -R157.reuse ;  /* 0x0000b400bb007a23 */ /* 0x120fec000001089d */
        /* <DEDUP_REMOVED lines=139> */
[C---:B------:R-:W-:Y:S01]  /*a9e0*/  HMMA.16816.F32 R160, R168.reuse, R164, R4 ;  /* 0x000000a4a8a0723c */ /* 0x040fe20000001804 */
[----:B------:R-:W2:Y:S07]  /*a9f0*/  LDSM.16.MT88.4 R4, [R192+0x3800] ;  /* 0x00380000c004783b */ /* 0x000eae0000004200 */
[C---:B------:R-:W-:Y:S01]  /*aa00*/  HMMA.16816.F32 R164, R168.reuse, R166, R8 ;  /* 0x000000a6a8a4723c */ /* 0x040fe20000001808 */
[----:B------:R-:W3:Y:S07]  /*aa10*/  LDSM.16.MT88.4 R8, [R193+0x3800] ;  /* 0x00380000c108783b */ /* 0x000eee0000004200 */
[C---:B-1----:R-:W-:Y:S01]  /*aa20*/  HMMA.16816.F32 R132, R168.reuse, R136, R12 ;  /* 0x00000088a884723c */ /* 0x042fe2000000180c */
[----:B------:R-:W1:Y:S07]  /*aa30*/  LDSM.16.MT88.4 R12, [R196+0x3800] ;  /* 0x00380000c40c783b */ /* 0x000e6e0000004200 */
        /* <DEDUP_REMOVED lines=41> */
[C---:B-1----:R-:W-:Y:S04]  /*acd0*/  HMMA.16816.F32 R116, R168.reuse, R12, R116 ;  /* 0x0000000ca874723c */ /* 0x042fe80000001874 */
[----:B------:R-:W-:Y:S01]  /*ace0*/  FADD.FTZ R237, R181, R2 ;  /* 0x00000002b5ed7221 */ /* 0x000fe20000010000 */
[----:B------:R-:W-:Y:S01]  /*acf0*/  MOV R2, R156 ;  /* 0x0000009c00027202 */ /* 0x000fe20000000f00 */
[----:B------:R-:W-:Y:S01]  /*ad00*/  FADD.FTZ R239, R157, R0 ;  /* 0x000000009def7221 */ /* 0x000fe20000010000 */
[-C--:B------:R-:W-:Y:S01]  /*ad10*/  MOV R12, R3.reuse ;  /* 0x00000003000c7202 */ /* 0x080fe20000000f00 */
[C---:B------:R-:W-:Y:S04]  /*ad20*/  HMMA.16816.F32 R120, R168.reuse, R14, R120 ;  /* 0x0000000ea878723c */ /* 0x040fe80000001878 */
[----:B------:R-:W-:Y:S04]  /*ad30*/  MOV R157, R3 ;  /* 0x00000003009d7202 */ /* 0x000fe80000000f00 */
[C---:B----4-:R-:W-:Y:S08]  /*ad40*/  HMMA.16816.F32 R124, R168.reuse, R16, R124 ;  /* 0x00000010a87c723c */ /* 0x050ff0000000187c */
[----:B------:R-:W-:Y:S01]  /*ad50*/  HMMA.16816.F32 R128, R168, R18, R128 ;  /* 0x00000012a880723c */ /* 0x000fe20000001880 */
[----:B------:R-:W-:-:S07]  /*ad60*/  @P0 BRA `(.L_x_4281) ;  /* 0xffffc19000000947 */ /* 0x000fce000383ffff */
.L_x_4272:
        /* <DEDUP_REMOVED lines=21> */
.L_x_4284:
[----:B------:R-:W-:-:S04]  /*aec0*/  MOV R3, c[0x0][0x32c] ;  /* 0x0000cb0000037a02 */ /* 0x000fc80000000f00 */
[----:B------:R-:W-:-:S13]  /*aed0*/  ISETP.NE.AND P0, PT, R3, 0x1, PT ;  /* 0x000000010300780c */ /* 0x000fda0003f05270 */
[----:B------:R-:W-:-:S05]  /*aee0*/  @P0 IMAD.HI.U32 R3, R0, c[0x0][0x330], RZ ;  /* 0x0000cc0000030a27 */ /* 0x000fca00078e00ff */
[----:B------:R-:W-:Y:S02]  /*aef0*/  @P0 SHF.R.U32.HI R0, RZ, c[0x0][0x334], R3 ;  /* 0x0000cd00ff000a19 */ /* 0x000fe40000011603 */
.L_x_4285:
[----:B------:R-:W-:Y:S05]  /*af00*/  BSYNC B0 ;  /* 0x0000000000007941 */ /* 0x000fea0003800000 */
.L_x_4283:
[----:B------:R-:W-:-:S05]  /*af10*/  IMAD R0, R0, c[0x0][0x32c], RZ ;  /* 0x0000cb0000007a24 */ /* 0x000fca00078e02ff */
[----:B------:R-:W-:-:S04]  /*af20*/  IMNMX R2, R2, R0, !PT ;  /* 0x0000000002027217 */ /* 0x000fc80007800200 */
.L_x_4282:
        /* <DEDUP_REMOVED lines=10> */
.L_x_4287:
[----:B------:R-:W-:Y:S01]  /*afd0*/  ISETP.GT.AND P0, PT, R228, R220, PT ;  /* 0x000000dce400720c */ /* 0x000fe20003f04270 */
[----:B------:R-:W-:Y:S04]  /*afe0*/  DEPBAR.LE SB0, 0x0 ;  /* 0x000080000000791a */ /* 0x000fe80000000000 */
[----:B------:R-:W-:Y:S01]  /*aff0*/  WARPSYNC 0xffffffff ;  /* 0xffffffff00007948 */ /* 0x000fe20003800000 */
[----:B------:R-:W-:Y:S07]  /*b000*/  BAR.SYNC.DEFER_BLOCKING 0x0 ;  /* 0x0000000000007b1d */ /* 0x000fee0000010000 */
[----:B------:R-:W-:Y:S01]  /*b010*/  @!P0 SHF.R.S32.HI R0, RZ, 0x1f, R220 ;  /* 0x0000001fff008819 */ /* 0x000fe200000114dc */
[----:B------:R-:W-:Y:S01]  /*b020*/  @!P0 IMAD.WIDE.U32 R4, R220, c[0x0][0x208], RZ ;  /* 0x00008200dc048a25 */ /* 0x000fe200078e00ff */
[----:B------:R-:W-:Y:S02]  /*b030*/  @!P0 IADD3 R10, P1, R232, 0x40, RZ ;  /* 0x00000040e80a8810 */ /* 0x000fe40007f3e0ff */
[----:B------:R-:W-:Y:S01]  /*b040*/  @!P0 MOV R3, c[0x0][0x208] ;  /* 0x0000820000038a02 */ /* 0x000fe20000000f00 */
        /* <DEDUP_REMOVED lines=16> */
[C---:B------:R-:W-:Y:S02]  /*b150*/  @!P0 LEA R30, P1, R5.reuse, c[0x0][0x1f8], 0x1 ;  /* 0x00007e00051e8a11 */ /* 0x040fe400078208ff */
[----:B------:R-:W-:Y:S02]  /*b160*/  LDSM.16.M88.4 R168, [R159+0x1800] ;  /* 0x001800009fa8783b */ /* 0x000fe40000000200 */
[----:B------:R-:W-:Y:S02]  /*b170*/  @!P0 LEA.HI.X R31, R5, c[0x0][0x1fc], R7, 0x1, P1 ;  /* 0x00007f00051f8a11 */ /* 0x000fe400008f0c07 */
        /* <DEDUP_REMOVED lines=11> */
[----:B------:R-:W-:Y:S02]  /*b230*/  @!P0 IADD3 R7, P1, R232, 0xc0, RZ ;  /* 0x000000c0e8078810 */ /* 0x000fe40007f3e0ff */
[----:B------:R-:W-:Y:S02]  /*b240*/  LDSM.16.M88.4 R184, [R216] ;  /* 0x00000000d8b8783b */ /* 0x000fe40000000200 */
[----:B------:R-:W-:Y:S02]  /*b250*/  @!P0 IADD3.X R9, RZ, R234, RZ, P1, !PT ;  /* 0x000000eaff098210 */ /* 0x000fe40000ffe4ff */
[----:B------:R-:W-:Y:S03]  /*b260*/  @!P0 IADD3 R2, P1, R2, R7, RZ ;  /* 0x0000000702028210 */ /* 0x000fe60007f3e0ff */
[----:B------:R-:W-:Y:S01]  /*b270*/  LDSM.16.M88.4 R188, [R215] ;  /* 0x00000000d7bc783b */ /* 0x000fe20000000200 */
[----:B------:R-:W-:Y:S02]  /*b280*/  @!P0 IADD3.X R0, R0, R9, RZ, P1, !PT ;  /* 0x0000000900008210 */ /* 0x000fe40000ffe4ff */
[C---:B------:R-:W-:Y:S04]  /*b290*/  @!P0 LEA R22, P1, R2.reuse, c[0x0][0x1f8], 0x1 ;  /* 0x00007e0002168a11 */ /* 0x040fe800078208ff */
        /* <DEDUP_REMOVED lines=17> */
[----:B------:R-:W-:Y:S02]  /*b3b0*/  @!P0 LEA.HI.X R219, R6, c[0x0][0x1fc], R7, 0x1, P1 ;  /* 0x00007f0006db8a11 */ /* 0x000fe400008f0c07 */
[----:B------:R-:W-:Y:S01]  /*b3c0*/  @!PT LDS RZ, [RZ] ;  /* 0x00000000fffff984 */ /* 0x000fe20000000800 */
[----:B------:R-:W-:Y:S01]  /*b3d0*/  @!PT LDS RZ, [RZ] ;  /* 0x00000000fffff984 */ /* 0x000fe20000000800 */
[----:B------:R-:W-:Y:S01]  /*b3e0*/  @!PT LDS RZ, [RZ] ;  /* 0x00000000fffff984 */ /* 0x000fe20000000800 */
[----:B------:R2:W-:Y:S07]  /*b3f0*/  @!P0 LDGSTS.E.BYPASS.LTC128B.128 [R223+0x100], [R30.64], !P5 ;  /* 0x001000001edf8fae */ /* 0x0005ee000e901d46 */
[----:B------:R2:W-:Y:S07]  /*b400*/  @!P0 LDGSTS.E.BYPASS.LTC128B.128 [R223+0x2100], [R28.64], !P4 ;  /* 0x021000001cdf8fae */ /* 0x0005ee000e101d46 */
[----:B------:R3:W-:Y:S07]  /*b410*/  @!P0 LDGSTS.E.BYPASS.LTC128B.128 [R223+0x4100], [R14.64], !P3 ;  /* 0x041000000edf8fae */ /* 0x0007ee000d901d46 */
[----:B------:R4:W-:Y:S07]  /*b420*/  @!P0 LDGSTS.E.BYPASS.LTC128B.128 [R223+0x6100], [R22.64], !P2 ;  /* 0x0610000016df8fae */ /* 0x0009ee000d101d46 */
[----:B------:R3:W-:Y:S01]  /*b430*/  @!P0 LDGSTS.E.BYPASS.LTC128B.128 [R223+0x1100], [R12.64], !P5 ;  /* 0x011000000cdf8fae */ /* 0x0007e2000e901d46 */
[C---:B-1----:R-:W-:Y:S06]  /*b440*/  HMMA.16816.F32 R4, R32.reuse, R8, RZ ;  /* 0x000000082004723c */ /* 0x042fec00000018ff */
[----:B------:R4:W-:Y:S02]  /*b450*/  @!P0 LDGSTS.E.BYPASS.LTC128B.128 [R223+0x3100], [R20.64], !P4 ;  /* 0x0310000014df8fae */ /* 0x0009e4000e101d46 */
[C---:B------:R-:W-:Y:S05]  /*b460*/  HMMA.16816.F32 R8, R32.reuse, R10, RZ ;  /* 0x0000000a2008723c */ /* 0x040fea00000018ff */
[----:B------:R1:W-:Y:S07]  /*b470*/  @!P0 LDGSTS.E.BYPASS.LTC128B.128 [R223+0x5100], [R2.64], !P3 ;  /* 0x0510000002df8fae */ /* 0x0003ee000d901d46 */
[----:B------:R5:W-:Y:S01]  /*b480*/  @!P0 LDGSTS.E.BYPASS.LTC128B.128 [R223+0x7100], [R218.64], !P2 ;  /* 0x07100000dadf8fae */ /* 0x000be2000d101d46 */
[C---:B------:R-:W-:Y:S01]  /*b490*/  ISETP.GT.AND P0, PT, R220.reuse, R228, PT ;  /* 0x000000e4dc00720c */ /* 0x040fe20003f04270 */
[C---:B---3--:R-:W-:Y:S05]  /*b4a0*/  HMMA.16816.F32 R12, R32.reuse, R16, RZ ;  /* 0x00000010200c723c */ /* 0x048fea00000018ff */
[----:B------:R-:W0:Y:S03]  /*b4b0*/  LDGDEPBAR ;  /* 0x00000000000079af */ /* 0x000e260000000000 */
[C---:B------:R-:W-:Y:S08]  /*b4c0*/  HMMA.16816.F32 R16, R32.reuse, R18, RZ ;  /* 0x000000122010723c */ /* 0x040ff000000018ff */
[C---:B----4-:R-:W-:Y:S01]  /*b4d0*/  HMMA.16816.F32 R20, R32.reuse, R24, RZ ;  /* 0x000000182014723c */ /* 0x050fe200000018ff */
[----:B-----5:R-:W-:Y:S07]  /*b4e0*/  IADD3 R218, R220, -0x1, RZ ;  /* 0xffffffffdcda7810 */ /* 0x020fee0007ffe0ff */
[C---:B------:R-:W-:Y:S01]  /*b4f0*/  HMMA.16816.F32 R24, R32.reuse, R26, RZ ;  /* 0x0000001a2018723c */ /* 0x040fe200000018ff */
[----:B------:R-:W-:Y:S03]  /*b500*/  @P0 SHF.R.S32.HI R0, RZ, 0x1f, R218 ;  /* 0x0000001fff000819 */ /* 0x000fe600000114da */
[----:B-1----:R-:W-:Y:S04]  /*b510*/  @P0 IMAD.WIDE.U32 R2, R218, c[0x0][0x1e0], RZ ;  /* 0x00007800da020a25 */ /* 0x002fe800078e00ff */
[C---:B--2---:R-:W-:Y:S01]  /*b520*/  HMMA.16816.F32 R28, R32.reuse, R168, RZ ;  /* 0x000000a8201c723c */ /* 0x044fe200000018ff */
[----:B------:R-:W-:Y:S03]  /*b530*/  @P0 SHF.L.U32 R156, R2, 0x6, RZ ;  /* 0x00000006029c0819 */ /* 0x000fe600000006ff */
[----:B------:R-:W-:Y:S04]  /*b540*/  @P0 IMAD R0, R0, c[0x0][0x1e0], RZ ;  /* 0x0000780000000a24 */ /* 0x000fe800078e02ff */
        /* <DEDUP_REMOVED lines=34> */
[----:B------:R-:W-:Y:S01]  /*b770*/  @P0 IADD3 R3, P1, R230, 0xc0, RZ ;  /* 0x000000c0e6030810 */ /* 0x000fe20007f3e0ff */
        /* <DEDUP_REMOVED lines=11> */
[----:B------:R-:W-:Y:S07]  /*b830*/  LDSM.16.M88.4 R168, [R200] ;  /* 0x00000000c8a8783b */ /* 0x000fee0000000200 */
        /* <DEDUP_REMOVED lines=12> */
[----:B------:R-:W-:Y:S07]  /*b900*/  LDSM.16.M88.4 R168, [R198+0x4000] ;  /* 0x00400000c6a8783b */ /* 0x000fee0000000200 */
        /* <DEDUP_REMOVED lines=153> */
[----:B------:R-:W-:Y:S06]  /*c2a0*/  DEPBAR.LE SB0, 0x0 ;  /* 0x000080000000791a */ /* 0x000fec0000000000 */
[----:B------:R-:W-:Y:S07]  /*c2b0*/  BAR.SYNC.DEFER_BLOCKING 0x0 ;  /* 0x0000000000007b1d */ /* 0x000fee0000010000 */
[----:B------:R-:W-:Y:S01]  /*c2c0*/  @!PT LDS RZ, [RZ] ;  /* 0x00000000fffff984 */ /* 0x000fe20000000800 */
[----:B------:R-:W-:Y:S01]  /*c2d0*/  @!PT LDS RZ, [RZ] ;  /* 0x00000000fffff984 */ /* 0x000fe20000000800 */
[----:B------:R-:W-:Y:S01]  /*c2e0*/  @!PT LDS RZ, [RZ] ;  /* 0x00000000fffff984 */ /* 0x000fe20000000800 */
[----:B------:R2:W-:Y:S07]  /*c2f0*/  @P0 LDGSTS.E.BYPASS.LTC128B.128 [R223+0x8100], [R226.64], !P5 ;  /* 0x08100000e2df0fae */ /* 0x0005ee000e901d46 */
[----:B------:R2:W-:Y:S01]  /*c300*/  @P0 LDGSTS.E.BYPASS.LTC128B.128 [R223+0xa100], [R224.64], !P4 ;  /* 0x0a100000e0df0fae */ /* 0x0005e2000e101d46 */
[C---:B-1----:R-:W-:Y:S06]  /*c310*/  HMMA.16816.F32 R28, R168.reuse, R172, R28 ;  /* 0x000000aca81c723c */ /* 0x042fec000000181c */
[----:B------:R1:W-:Y:S02]  /*c320*/  @P0 LDGSTS.E.BYPASS.LTC128B.128 [R223+0xc100], [R184.64], !P3 ;  /* 0x0c100000b8df0fae */ /* 0x0003e4000d901d46 */
[----:B------:R-:W-:Y:S07]  /*c330*/  HMMA.16816.F32 R32, R168, R174, R32 ;  /* 0x000000aea820723c */ /* 0x000fee0000001820 */
[----:B------:R-:W-:Y:S02]  /*c340*/  @P0 IADD3.X R168, RZ, R229, RZ, P1, !PT ;  /* 0x000000e5ffa80210 */ /* 0x000fe40000ffe4ff */
[----:B------:R-:W-:Y:S04]  /*c350*/  @P0 IADD3 R156, P1, R156, R3, RZ ;  /* 0x000000039c9c0210 */ /* 0x000fe80007f3e0ff */
[----:B------:R-:W-:Y:S02]  /*c360*/  @P0 IADD3.X R169, R176, R168, RZ, P1, !PT ;  /* 0x000000a8b0a90210 */ /* 0x000fe40000ffe4ff */
[C---:B------:R-:W-:Y:S04]  /*c370*/  @P0 LEA R176, P1, R156.reuse, c[0x0][0x1c8], 0x1 ;  /* 0x000072009cb00a11 */ /* 0x040fe800078208ff */
[----:B------:R-:W-:Y:S02]  /*c380*/  @P0 LEA.HI.X R177, R156, c[0x0][0x1cc], R169, 0x1, P1 ;  /* 0x000073009cb10a11 */ /* 0x000fe400008f0ca9 */
[----:B------:R-:W-:Y:S03]  /*c390*/  @P0 IADD3 R156, P1, R2, R180, RZ ;  /* 0x000000b4029c0210 */ /* 0x000fe60007f3e0ff */
[----:B------:R3:W-:Y:S01]  /*c3a0*/  @P0 LDGSTS.E.BYPASS.LTC128B.128 [R223+0xe100], [R176.64], !P2 ;  /* 0x0e100000b0df0fae */ /* 0x0007e2000d101d46 */
[----:B------:R-:W-:Y:S02]  /*c3b0*/  @P0 IADD3.X R170, R0, R181, RZ, P1, !PT ;  /* 0x000000b500aa0210 */ /* 0x000fe40000ffe4ff */
[----:B------:R-:W-:Y:S04]  /*c3c0*/  @P0 IADD3 R169, P1, R2, R178, RZ ;  /* 0x000000b202a90210 */ /* 0x000fe80007f3e0ff */
[----:B------:R-:W-:Y:S02]  /*c3d0*/  @P0 IADD3.X R171, R0, R179, RZ, P1, !PT ;  /* 0x000000b300ab0210 */ /* 0x000fe40000ffe4ff */
[----:B------:R-:W-:Y:S04]  /*c3e0*/  @P0 IADD3 R3, P1, R2, R3, RZ ;  /* 0x0000000302030210 */ /* 0x000fe80007f3e0ff */
[----:B------:R-:W-:Y:S02]  /*c3f0*/  @P0 IADD3.X R178, R0, R168, RZ, P1, !PT ;  /* 0x000000a800b20210 */ /* 0x000fe40000ffe4ff */
[----:B------:R-:W-:Y:S04]  /*c400*/  @P0 IADD3 R2, P1, R2, R230, RZ ;  /* 0x000000e602020210 */ /* 0x000fe80007f3e0ff */
[----:B------:R-:W-:Y:S02]  /*c410*/  @P0 IADD3.X R0, R0, R229, RZ, P1, !PT ;  /* 0x000000e500000210 */ /* 0x000fe40000ffe4ff */
[C---:B------:R-:W-:Y:S04]  /*c420*/  @P0 LEA R174, P1, R2.reuse, c[0x0][0x1c8], 0x1 ;  /* 0x0000720002ae0a11 */ /* 0x040fe800078208ff */
[----:B------:R-:W-:Y:S02]  /*c430*/  @P0 LEA.HI.X R175, R2, c[0x0][0x1cc], R0, 0x1, P1 ;  /* 0x0000730002af0a11 */ /* 0x000fe400008f0c00 */
[----:B------:R-:W-:Y:S02]  /*c440*/  FMNMX.FTZ R0, R4, R157, !PT ;  /* 0x0000009d04007209 */ /* 0x000fe40007810000 */
[----:B------:R-:W-:Y:S01]  /*c450*/  FMNMX.FTZ R2, R6, R158, !PT ;  /* 0x0000009e06027209 */ /* 0x000fe20007810000 */
[----:B------:R4:W-:Y:S01]  /*c460*/  @P0 LDGSTS.E.BYPASS.LTC128B.128 [R223+0x9100], [R174.64], !P5 ;  /* 0x09100000aedf0fae */ /* 0x0009e2000e901d46 */
        /* <DEDUP_REMOVED lines=17> */
[----:B------:R-:W-:Y:S02]  /*c580*/  @P0 LEA R172, P1, R156, c[0x0][0x1c8], 0x1 ;  /* 0x000072009cac0a11 */ /* 0x000fe400078208ff */
[----:B------:R-:W-:Y:S02]  /*c590*/  FMNMX.FTZ R0, R24, R0, !PT ;  /* 0x0000000018007209 */ /* 0x000fe40007810000 */
[----:B------:R-:W-:Y:S02]  /*c5a0*/  FMNMX.FTZ R2, R23, R2, !PT ;  /* 0x0000000217027209 */ /* 0x000fe40007810000 */
[----:B------:R-:W-:Y:S02]  /*c5b0*/  FMNMX.FTZ R0, R25, R0, !PT ;  /* 0x0000000019007209 */ /* 0x000fe40007810000 */
[----:B------:R-:W-:Y:S02]  /*c5c0*/  @P0 LEA.HI.X R173, R156, c[0x0][0x1cc], R170, 0x1, P1 ;  /* 0x000073009cad0a11 */ /* 0x000fe400008f0caa */
[C---:B------:R-:W-:Y:S02]  /*c5d0*/  @P0 LEA R170, P1, R169.reuse, c[0x0][0x1c8], 0x1 ;  /* 0x00007200a9aa0a11 */ /* 0x040fe400078208ff */
[----:B------:R-:W-:Y:S01]  /*c5e0*/  FMNMX.FTZ R0, R28, R0, !PT ;  /* 0x000000001c007209 */ /* 0x000fe20007810000 */
[----:B------:R4:W-:Y:S01]  /*c5f0*/  @P0 LDGSTS.E.BYPASS.LTC128B.128 [R223+0xb100], [R172.64], !P4 ;  /* 0x0b100000acdf0fae */ /* 0x0009e2000e101d46 */
[----:B------:R-:W-:Y:S02]  /*c600*/  FMNMX.FTZ R2, R26, R2, !PT ;  /* 0x000000021a027209 */ /* 0x000fe40007810000 */
[----:B------:R-:W-:Y:S02]  /*c610*/  @P0 LEA.HI.X R171, R169, c[0x0][0x1cc], R171, 0x1, P1 ;  /* 0x00007300a9ab0a11 */ /* 0x000fe400008f0cab */
[----:B------:R-:W-:Y:S02]  /*c620*/  @P0 LEA R168, P1, R3, c[0x0][0x1c8], 0x1 ;  /* 0x0000720003a80a11 */ /* 0x000fe400078208ff */
[----:B------:R-:W-:Y:S01]  /*c630*/  FMNMX.FTZ R0, R29, R0, !PT ;  /* 0x000000001d007209 */ /* 0x000fe20007810000 */
[----:B------:R5:W-:Y:S01]  /*c640*/  @P0 LDGSTS.E.BYPASS.LTC128B.128 [R223+0xd100], [R170.64], !P3 ;  /* 0x0d100000aadf0fae */ /* 0x000be2000d901d46 */
[----:B------:R-:W-:Y:S02]  /*c650*/  FMNMX.FTZ R2, R27, R2, !PT ;  /* 0x000000021b027209 */ /* 0x000fe40007810000 */
[----:B------:R-:W-:Y:S02]  /*c660*/  @P0 LEA.HI.X R169, R3, c[0x0][0x1cc], R178, 0x1, P1 ;  /* 0x0000730003a90a11 */ /* 0x000fe400008f0cb2 */
[----:B------:R-:W-:Y:S02]  /*c670*/  FMNMX.FTZ R3, R32, R0, !PT ;  /* 0x0000000020037209 */ /* 0x000fe40007810000 */
[----:B------:R-:W-:Y:S01]  /*c680*/  FMNMX.FTZ R2, R30, R2, !PT ;  /* 0x000000021e027209 */ /* 0x000fe20007810000 */
[----:B------:R5:W-:Y:S01]  /*c690*/  @P0 LDGSTS.E.BYPASS.LTC128B.128 [R223+0xf100], [R168.64], !P2 ;  /* 0x0f100000a8df0fae */ /* 0x000be2000d101d46 */
[----:B------:R-:W-:Y:S02]  /*c6a0*/  FMNMX.FTZ R3, R33, R3, !PT ;  /* 0x0000000321037209 */ /* 0x000fe40007810000 */
[----:B------:R-:W-:Y:S02]  /*c6b0*/  FMNMX.FTZ R0, R31, R2, !PT ;  /* 0x000000021f007209 */ /* 0x000fe40007810000 */
[----:B------:R-:W-:Y:S02]  /*c6c0*/  ISETP.GT.AND P0, PT, R220, R242, PT ;  /* 0x000000f2dc00720c */ /* 0x000fe40003f04270 */
[----:B------:R-:W1:Y:S01]  /*c6d0*/  SHFL.BFLY PT, R156, R3, 0x2, 0x1f ;  /* 0x0c401f00039c7f89 */ /* 0x000e6200000e0000 */
[----:B------:R-:W-:Y:S02]  /*c6e0*/  FMNMX.FTZ R0, R34, R0, !PT ;  /* 0x0000000022007209 */ /* 0x000fe40007810000 */
[----:B------:R-:W-:Y:S02]  /*c6f0*/  MOV R220, R218 ;  /* 0x000000da00dc7202 */ /* 0x000fe40000000f00 */
[----:B------:R-:W-:Y:S02]  /*c700*/  FMNMX.FTZ R0, R35, R0, !PT ;  /* 0x0000000023007209 */ /* 0x000fe40007810000 */
[----:B----4-:R-:W-:Y:S07]  /*c710*/  LDSM.16.MT88.4 R172, [R193] ;  /* 0x00000000c1ac783b */ /* 0x010fee0000004200 */
[----:B------:R-:W4:Y:S07]  /*c720*/  SHFL.BFLY PT, R2, R0, 0x2, 0x1f ;  /* 0x0c401f0000027f89 */ /* 0x000f2e00000e0000 */
[----:B-----5:R-:W-:Y:S01]  /*c730*/  LDSM.16.MT88.4 R168, [R192] ;  /* 0x00000000c0a8783b */ /* 0x020fe20000004200 */
[----:B-1----:R-:W-:Y:S06]  /*c740*/  FMNMX.FTZ R156, R3, R156, !PT ;  /* 0x0000009c039c7209 */ /* 0x002fec0007810000 */
[----:B------:R-:W0:Y:S07]  /*c750*/  LDGDEPBAR ;  /* 0x00000000000079af */ /* 0x000e2e0000000000 */
[----:B------:R-:W1:Y:S01]  /*c760*/  SHFL.BFLY PT, R178, R156, 0x1, 0x1f ;  /* 0x0c201f009cb27f89 */ /* 0x000e6200000e0000 */
[----:B----4-:R-:W-:Y:S06]  /*c770*/  FMNMX.FTZ R0, R0, R2, !PT ;  /* 0x0000000200007209 */ /* 0x010fec0007810000 */
[----:B------:R-:W4:Y:S01]  /*c780*/  SHFL.BFLY PT, R3, R0, 0x1, 0x1f ;  /* 0x0c201f0000037f89 */ /* 0x000f2200000e0000 */
[----:B-1----:R-:W-:Y:S06]  /*c790*/  FMNMX.FTZ R156, R156, R178, !PT ;  /* 0x000000b29c9c7209 */ /* 0x002fec0007810000 */
[----:B---3--:R-:W1:Y:S01]  /*c7a0*/  LDSM.16.MT88.4 R176, [R196] ;  /* 0x00000000c4b0783b */ /* 0x008e620000004200 */
[----:B------:R-:W-:Y:S01]  /*c7b0*/  FADD.FTZ R2, -R156, R157 ;  /* 0x0000009d9c027221 */ /* 0x000fe20000010100 */
[----:B----4-:R-:W-:Y:S03]  /*c7c0*/  FMNMX.FTZ R3, R0, R3, !PT ;  /* 0x0000000300037209 */ /* 0x010fe60007810000 */
[----:B------:R-:W-:Y:S04]  /*c7d0*/  FMUL.FTZ R0, R2, c[0x0][0x2d0] ;  /* 0x0000b40002007a20 */ /* 0x000fe80000410000 */
[----:B------:R3:W4:Y:S01]  /*c7e0*/  MUFU.EX2 R2, R0 ;  /* 0x0000000000027308 */ /* 0x0007220000000800 */
[----:B------:R-:W-:Y:S04]  /*c7f0*/  FMUL.FTZ R157, R3, c[0x0][0x2d0] ;  /* 0x0000b400039d7a20 */ /* 0x000fe80000410000 */
        /* <DEDUP_REMOVED lines=9> */
[----:B------:R-:W-:Y:S01]  /*c890*/  MUFU.EX2 R183, R7 ;  /* 0x0000000700b77308 */ /* 0x000fe20000000800 */
[--C-:B------:R-:W-:Y:S02]  /*c8a0*/  FFMA.FTZ R27, R27, c[0x0][0x2d0], -R157.reuse ;  /* 0x0000b4001b1b7a23 */ /* 0x100fe4000001089d */
[----:B---3--:R-:W-:Y:S02]  /*c8b0*/  FADD.FTZ R0, -R3, R158 ;  /* 0x0000009e03007221 */ /* 0x008fe40000010100 */
[----:B------:R-:W-:Y:S02]  /*c8c0*/  FMUL.FTZ R158, R156, c[0x0][0x2d0] ;  /* 0x0000b4009c9e7a20 */ /* 0x000fe40000410000 */
[----:B------:R-:W-:Y:S02]  /*c8d0*/  FMUL.FTZ R0, R0, c[0x0][0x2d0] ;  /* 0x0000b40000007a20 */ /* 0x000fe40000410000 */
[--C-:B------:R-:W-:Y:S01]  /*c8e0*/  FFMA.FTZ R4, R4, c[0x0][0x2d0], -R158.reuse ;  /* 0x0000b40004047a23 */ /* 0x100fe2000001089e */
[----:B------:R-:W-:Y:S01]  /*c8f0*/  MUFU.EX2 R180, R14 ;  /* 0x0000000e00b47308 */ /* 0x000fe20000000800 */
[--C-:B------:R-:W-:Y:S02]  /*c900*/  FFMA.FTZ R5, R5, c[0x0][0x2d0], -R158.reuse ;  /* 0x0000b40005057a23 */ /* 0x100fe4000001089e */
[C---:B----4-:R-:W-:Y:S02]  /*c910*/  FMUL.FTZ R132, R2.reuse, R132 ;  /* 0x0000008402847220 */ /* 0x050fe40000410000 */
        /* <DEDUP_REMOVED lines=18> */
[--C-:B---3--:R-:W-:Y:S02]  /*ca40*/  FFMA.FTZ R4, R8, c[0x0][0x2d0], -R158.reuse ;  /* 0x0000b40008047a23 */ /* 0x108fe4000001089e */
[C---:B------:R-:W-:Y:S02]  /*ca50*/  FMUL.FTZ R8, R2.reuse, R164 ;  /* 0x000000a402087220 */ /* 0x040fe40000410000 */
[C---:B------:R-:W-:Y:S01]  /*ca60*/  FMUL.FTZ R44, R2.reuse, R44 ;  /* 0x0000002c022c7220 */ /* 0x040fe20000410000 */
[----:B------:R3:W-:Y:S01]  /*ca70*/  MUFU.EX2 R236, R4 ;  /* 0x0000000400ec7308 */ /* 0x0007e20000000800 */
[C---:B------:R-:W-:Y:S02]  /*ca80*/  FMUL.FTZ R45, R2.reuse, R45 ;  /* 0x0000002d022d7220 */ /* 0x040fe40000410000 */
[----:B------:R-:W-:Y:S02]  /*ca90*/  FMUL.FTZ R48, R2, R48 ;  /* 0x0000003002307220 */ /* 0x000fe40000410000 */
[C---:B----4-:R-:W-:Y:S02]  /*caa0*/  FMUL.FTZ R6, R0.reuse, R162 ;  /* 0x000000a200067220 */ /* 0x050fe40000410000 */
[C---:B------:R-:W-:Y:S02]  /*cab0*/  FMUL.FTZ R7, R0.reuse, R163 ;  /* 0x000000a300077220 */ /* 0x040fe40000410000 */
[C---:B------:R-:W-:Y:S02]  /*cac0*/  FMUL.FTZ R134, R0.reuse, R134 ;  /* 0x0000008600867220 */ /* 0x040fe40000410000 */
[C---:B------:R-:W-:Y:S02]  /*cad0*/  FMUL.FTZ R135, R0.reuse, R135 ;  /* 0x0000008700877220 */ /* 0x040fe40000410000 */
[----:B------:R-:W-:Y:S02]  /*cae0*/  FMUL.FTZ R138, R0, R138 ;  /* 0x0000008a008a7220 */ /* 0x000fe40000410000 */
[----:B-----5:R-:W-:Y:S01]  /*caf0*/  FMUL.FTZ R5, R2, R161 ;  /* 0x000000a102057220 */ /* 0x020fe20000410000 */
[----:B------:R-:W-:Y:S01]  /*cb00*/  F2FP.PACK_AB R161, R183, R182 ;  /* 0x000000b6b7a1723e */ /* 0x000fe200000000ff */
[C---:B------:R-:W-:Y:S02]  /*cb10*/  FMUL.FTZ R139, R0.reuse, R139 ;  /* 0x0000008b008b7220 */ /* 0x040fe40000410000 */
[C---:B------:R-:W-:Y:S02]  /*cb20*/  FMUL.FTZ R142, R0.reuse, R142 ;  /* 0x0000008e008e7220 */ /* 0x040fe40000410000 */
[C---:B------:R-:W-:Y:S02]  /*cb30*/  FMUL.FTZ R143, R0.reuse, R143 ;  /* 0x0000008f008f7220 */ /* 0x040fe40000410000 */
[----:B------:R-:W-:Y:S02]  /*cb40*/  FMUL.FTZ R146, R0, R146 ;  /* 0x0000009200927220 */ /* 0x000fe40000410000 */
[--C-:B---3--:R-:W-:Y:S02]  /*cb50*/  FFMA.FTZ R4, R9, c[0x0][0x2d0], -R158.reuse ;  /* 0x0000b40009047a23 */ /* 0x108fe4000001089e */
[----:B------:R-:W-:Y:S02]  /*cb60*/  FMUL.FTZ R9, R2, R165 ;  /* 0x000000a502097220 */ /* 0x000fe40000410000 */
        /* <DEDUP_REMOVED lines=13> */
[----:B---3--:R-:W-:Y:S01]  /*cc40*/  F2FP.PACK_AB R162, R235, R236 ;  /* 0x000000eceba2723e */ /* 0x008fe200000000ff */
        /* <DEDUP_REMOVED lines=15> */
[----:B---3--:R-:W-:Y:S02]  /*cd40*/  FFMA.FTZ R4, R11, c[0x0][0x2d0], -R157 ;  /* 0x0000b4000b047a23 */ /* 0x008fe4000001089d */
[C---:B------:R-:W-:Y:S02]  /*cd50*/  FMUL.FTZ R11, R0.reuse, R167 ;  /* 0x000000a7000b7220 */ /* 0x040fe40000410000 */
[----:B------:R-:W3:Y:S01]  /*cd60*/  MUFU.EX2 R184, R4 ;  /* 0x0000000400b87308 */ /* 0x000ee20000000800 */
        /* <DEDUP_REMOVED lines=11> */
[--C-:B------:R-:W-:Y:S01]  /*ce20*/  FFMA.FTZ R13, R13, c[0x0][0x2d0], -R158.reuse ;  /* 0x0000b4000d0d7a23 */ /* 0x100fe2000001089e */
[----:B---3--:R-:W-:Y:S01]  /*ce30*/  F2FP.PACK_AB R163, R184, R181 ;  /* 0x000000b5b8a3723e */ /* 0x008fe200000000ff */
[----:B------:R-:W-:Y:S01]  /*ce40*/  FMUL.FTZ R4, R2, R160 ;  /* 0x000000a002047220 */ /* 0x000fe20000410000 */
[----:B------:R-:W-:Y:S01]  /*ce50*/  F2FP.PACK_AB R160, R222, R189 ;  /* 0x000000bddea0723e */ /* 0x000fe200000000ff */
[----:B------:R-:W-:Y:S01]  /*ce60*/  MUFU.EX2 R219, R13 ;  /* 0x0000000d00db7308 */ /* 0x000fe20000000800 */
[--C-:B------:R-:W-:Y:S02]  /*ce70*/  FFMA.FTZ R17, R17, c[0x0][0x2d0], -R158.reuse ;  /* 0x0000b40011117a23 */ /* 0x100fe4000001089e */
[--C-:B------:R-:W-:Y:S02]  /*ce80*/  FFMA.FTZ R20, R20, c[0x0][0x2d0], -R158.reuse ;  /* 0x0000b40014147a23 */ /* 0x100fe4000001089e */
[--C-:B------:R-:W-:Y:S01]  /*ce90*/  FFMA.FTZ R21, R21, c[0x0][0x2d0], -R158.reuse ;  /* 0x0000b40015157a23 */ /* 0x100fe2000001089e */
[C---:B------:R-:W-:Y:S04]  /*cea0*/  HMMA.16816.F32 R4, R160.reuse, R168, R4 ;  /* 0x000000a8a004723c */ /* 0x040fe80000001804 */
[----:B------:R-:W-:Y:S01]  /*ceb0*/  MUFU.EX2 R190, R17 ;  /* 0x0000001100be7308 */ /* 0x000fe20000000800 */
[--C-:B------:R-:W-:Y:S02]  /*cec0*/  FFMA.FTZ R29, R29, c[0x0][0x2d0], -R158.reuse ;  /* 0x0000b4001d1d7a23 */ /* 0x100fe4000001089e */
[C---:B------:R-:W-:Y:S01]  /*ced0*/  FMUL.FTZ R72, R2.reuse, R72 ;  /* 0x0000004802487220 */ /* 0x040fe20000410000 */
[C---:B------:R-:W-:Y:S01]  /*cee0*/  HMMA.16816.F32 R8, R160.reuse, R170, R8 ;  /* 0x000000aaa008723c */ /* 0x040fe20000001808 */
[----:B------:R-:W3:Y:S03]  /*cef0*/  LDSM.16.MT88.4 R168, [R192+0x2000] ;  /* 0x00200000c0a8783b */ /* 0x000ee60000004200 */
[----:B------:R-:W-:Y:S02]  /*cf00*/  FMUL.FTZ R73, R2, R73 ;  /* 0x0000004902497220 */ /* 0x000fe40000410000 */
[----:B------:R-:W-:Y:S01]  /*cf10*/  MUFU.EX2 R188, R20 ;  /* 0x0000001400bc7308 */ /* 0x000fe20000000800 */
[C---:B------:R-:W-:Y:S01]  /*cf20*/  FMUL.FTZ R74, R0.reuse, R74 ;  /* 0x0000004a004a7220 */ /* 0x040fe20000410000 */
[C---:B------:R-:W-:Y:S04]  /*cf30*/  HMMA.16816.F32 R132, R160.reuse, R172, R132 ;  /* 0x000000aca084723c */ /* 0x040fe80000001884 */
[----:B------:R-:W-:Y:S02]  /*cf40*/  FMUL.FTZ R75, R0, R75 ;  /* 0x0000004b004b7220 */ /* 0x000fe40000410000 */
[C---:B------:R-:W-:Y:S02]  /*cf50*/  FMUL.FTZ R76, R2.reuse, R76 ;  /* 0x0000004c024c7220 */ /* 0x040fe40000410000 */
[C---:B------:R-:W-:Y:S01]  /*cf60*/  HMMA.16816.F32 R136, R160.reuse, R174, R136 ;  /* 0x000000aea088723c */ /* 0x040fe20000001888 */
[----:B------:R-:W5:Y:S01]  /*cf70*/  LDSM.16.MT88.4 R172, [R193+0x2000] ;  /* 0x00200000c1ac783b */ /* 0x000f620000004200 */
[----:B------:R-:W-:Y:S02]  /*cf80*/  MUFU.EX2 R187, R21 ;  /* 0x0000001500bb7308 */ /* 0x000fe40000000800 */
[----:B------:R-:W-:Y:S02]  /*cf90*/  FMUL.FTZ R77, R2, R77 ;  /* 0x0000004d024d7220 */ /* 0x000fe40000410000 */
[C---:B------:R-:W-:Y:S02]  /*cfa0*/  FMUL.FTZ R78, R0.reuse, R78 ;  /* 0x0000004e004e7220 */ /* 0x040fe40000410000 */
[C---:B-1----:R-:W-:Y:S04]  /*cfb0*/  HMMA.16816.F32 R140, R160.reuse, R176, R140 ;  /* 0x000000b0a08c723c */ /* 0x042fe8000000188c */
[----:B------:R-:W-:Y:S01]  /*cfc0*/  MUFU.EX2 R176, R18 ;  /* 0x0000001200b07308 */ /* 0x000fe20000000800 */
[----:B------:R-:W-:Y:S02]  /*cfd0*/  FMUL.FTZ R79, R0, R79 ;  /* 0x0000004f004f7220 */ /* 0x000fe40000410000 */
[C---:B------:R-:W-:Y:S01]  /*cfe0*/  FMUL.FTZ R80, R2.reuse, R80 ;  /* 0x0000005002507220 */ /* 0x040fe20000410000 */
[C---:B------:R-:W-:Y:S04]  /*cff0*/  HMMA.16816.F32 R144, R160.reuse, R178, R144 ;  /* 0x000000b2a090723c */ /* 0x040fe80000001890 */
[----:B------:R-:W-:Y:S02]  /*d000*/  FMUL.FTZ R81, R2, R81 ;  /* 0x0000005102517220 */ /* 0x000fe40000410000 */
[----:B------:R-:W-:Y:S01]  /*d010*/  MUFU.EX2 R179, R15 ;  /* 0x0000000f00b37308 */ /* 0x000fe20000000800 */
[C---:B------:R-:W-:Y:S01]  /*d020*/  FMUL.FTZ R82, R0.reuse, R82 ;  /* 0x0000005200527220 */ /* 0x040fe20000410000 */
[C---:B----4-:R-:W-:Y:S04]  /*d030*/  HMMA.16816.F32 R148, R160.reuse, R164, R148 ;  /* 0x000000a4a094723c */ /* 0x050fe80000001894 */
[----:B------:R-:W-:Y:S02]  /*d040*/  FMUL.FTZ R83, R0, R83 ;  /* 0x0000005300537220 */ /* 0x000fe40000410000 */
[C---:B------:R-:W-:Y:S02]  /*d050*/  FMUL.FTZ R84, R2.reuse, R84 ;  /* 0x0000005402547220 */ /* 0x040fe40000410000 */
[C---:B------:R-:W-:Y:S01]  /*d060*/  HMMA.16816.F32 R152, R160.reuse, R166, R152 ;  /* 0x000000a6a098723c */ /* 0x040fe20000001898 */
[----:B------:R-:W1:Y:S01]  /*d070*/  LDSM.16.MT88.4 R164, [R196+0x2000] ;  /* 0x00200000c4a4783b */ /* 0x000e620000004200 */
[----:B------:R-:W-:Y:S02]  /*d080*/  MUFU.EX2 R177, R29 ;  /* 0x0000001d00b17308 */ /* 0x000fe40000000800 */
        /* <DEDUP_REMOVED lines=9> */
[C---:B-----5:R-:W-:Y:S04]  /*d120*/  HMMA.16816.F32 R44, R160.reuse, R172, R44 ;  /* 0x000000aca02c723c */ /* 0x060fe8000000182c */
[----:B------:R-:W-:Y:S02]  /*d130*/  FMUL.FTZ R91, R0, R91 ;  /* 0x0000005b005b7220 */ /* 0x000fe40000410000 */
[--C-:B------:R-:W-:Y:S02]  /*d140*/  FFMA.FTZ R12, R12, c[0x0][0x2d0], -R158.reuse ;  /* 0x0000b4000c0c7a23 */ /* 0x100fe4000001089e */
[C---:B------:R-:W-:Y:S01]  /*d150*/  HMMA.16816.F32 R48, R160.reuse, R174, R48 ;  /* 0x000000aea030723c */ /* 0x040fe20000001830 */
[----:B------:R-:W4:Y:S01]  /*d160*/  LDSM.16.MT88.4 R172, [R192+0x4000] ;  /* 0x00400000c0ac783b */ /* 0x000f220000004200 */
[----:B------:R5:W2:Y:S02]  /*d170*/  MUFU.EX2 R221, R12 ;  /* 0x0000000c00dd7308 */ /* 0x000aa40000000800 */
        /* <DEDUP_REMOVED lines=11> */
[C---:B---3--:R-:W-:Y:S04]  /*d230*/  HMMA.16816.F32 R60, R160.reuse, R168, R60 ;  /* 0x000000a8a03c723c */ /* 0x048fe8000000183c */
[--C-:B-----5:R-:W-:Y:S02]  /*d240*/  FFMA.FTZ R12, R16, c[0x0][0x2d0], -R158.reuse ;  /* 0x0000b400100c7a23 */ /* 0x120fe4000001089e */
[C---:B------:R-:W-:Y:S02]  /*d250*/  FMUL.FTZ R100, R2.reuse, R100 ;  /* 0x0000006402647220 */ /* 0x040fe40000410000 */
[C---:B------:R-:W-:Y:S01]  /*d260*/  HMMA.16816.F32 R64, R160.reuse, R170, R64 ;  /* 0x000000aaa040723c */ /* 0x040fe20000001840 */
[----:B------:R-:W3:Y:S01]  /*d270*/  LDSM.16.MT88.4 R168, [R196+0x4000] ;  /* 0x00400000c4a8783b */ /* 0x000ee20000004200 */
[----:B------:R5:W2:Y:S02]  /*d280*/  MUFU.EX2 R191, R12 ;  /* 0x0000000c00bf7308 */ /* 0x000aa40000000800 */
[----:B------:R-:W-:Y:S02]  /*d290*/  FMUL.FTZ R101, R2, R101 ;  /* 0x0000006502657220 */ /* 0x000fe40000410000 */
[C---:B------:R-:W-:Y:S02]  /*d2a0*/  FMUL.FTZ R102, R0.reuse, R102 ;  /* 0x0000006600667220 */ /* 0x040fe40000410000 */
[C---:B----4-:R-:W-:Y:S04]  /*d2b0*/  HMMA.16816.F32 R68, R160.reuse, R172, R68 ;  /* 0x000000aca044723c */ /* 0x050fe80000001844 */
[----:B------:R-:W-:Y:S02]  /*d2c0*/  FMUL.FTZ R103, R0, R103 ;  /* 0x0000006700677220 */ /* 0x000fe40000410000 */
[C---:B------:R-:W-:Y:S02]  /*d2d0*/  FMUL.FTZ R104, R2.reuse, R104 ;  /* 0x0000006802687220 */ /* 0x040fe40000410000 */
[C---:B------:R-:W-:Y:S01]  /*d2e0*/  HMMA.16816.F32 R72, R160.reuse, R174, R72 ;  /* 0x000000aea048723c */ /* 0x040fe20000001848 */
[----:B------:R-:W4:Y:S03]  /*d2f0*/  LDSM.16.MT88.4 R172, [R195+0x4000] ;  /* 0x00400000c3ac783b */ /* 0x000f260000004200 */
[----:B------:R-:W-:Y:S02]  /*d300*/  FMUL.FTZ R105, R2, R105 ;  /* 0x0000006902697220 */ /* 0x000fe40000410000 */
[C---:B------:R-:W-:Y:S02]  /*d310*/  FMUL.FTZ R106, R0.reuse, R106 ;  /* 0x0000006a006a7220 */ /* 0x040fe40000410000 */
[----:B------:R-:W-:Y:S01]  /*d320*/  FMUL.FTZ R107, R0, R107 ;  /* 0x0000006b006b7220 */ /* 0x000fe20000410000 */
[C---:B-1----:R-:W-:Y:S01]  /*d330*/  HMMA.16816.F32 R76, R160.reuse, R164, R76 ;  /* 0x000000a4a04c723c */ /* 0x042fe2000000184c */
[----:B-----5:R-:W-:Y:S02]  /*d340*/  LDSM.16.MT88.4 R12, [R195+0x6000] ;  /* 0x00600000c30c783b */ /* 0x020fe40000004200 */
        /* <DEDUP_REMOVED lines=30> */
[C---:B---3--:R-:W-:Y:S01]  /*d530*/  HMMA.16816.F32 R108, R160.reuse, R168, R108 ;  /* 0x000000a8a06c723c */ /* 0x048fe2000000186c */
[----:B------:R-:W-:Y:S03]  /*d540*/  MUFU.EX2 R169, R27 ;  /* 0x0000001b00a97308 */ /* 0x000fe60000000800 */
[----:B------:R-:W-:Y:S02]  /*d550*/  FMUL.FTZ R127, R0, R127 ;  /* 0x0000007f007f7220 */ /* 0x000fe40000410000 */
[C---:B------:R-:W-:Y:S02]  /*d560*/  FMUL.FTZ R128, R2.reuse, R128 ;  /* 0x0000008002807220 */ /* 0x040fe40000410000 */
[C---:B------:R-:W-:Y:S03]  /*d570*/  HMMA.16816.F32 R112, R160.reuse, R170, R112 ;  /* 0x000000aaa070723c */ /* 0x040fe60000001870 */
[----:B------:R-:W-:Y:S01]  /*d580*/  MUFU.EX2 R171, R22 ;  /* 0x0000001600ab7308 */ /* 0x000fe20000000800 */
[----:B------:R-:W-:Y:S02]  /*d590*/  FMUL.FTZ R129, R2, R129 ;  /* 0x0000008102817220 */ /* 0x000fe40000410000 */
[C---:B------:R-:W-:Y:S02]  /*d5a0*/  FMUL.FTZ R130, R0.reuse, R130 ;  /* 0x0000008200827220 */ /* 0x040fe40000410000 */
[C---:B----4-:R-:W-:Y:S04]  /*d5b0*/  HMMA.16816.F32 R116, R160.reuse, R172, R116 ;  /* 0x000000aca074723c */ /* 0x050fe80000001874 */
[----:B------:R-:W-:Y:S01]  /*d5c0*/  FMUL.FTZ R131, R0, R131 ;  /* 0x0000008300837220 */ /* 0x000fe20000410000 */
[----:B------:R3:W-:Y:S01]  /*d5d0*/  MUFU.EX2 R172, R23 ;  /* 0x0000001700ac7308 */ /* 0x0007e20000000800 */
[--C-:B------:R-:W-:Y:S02]  /*d5e0*/  FFMA.FTZ R32, R32, c[0x0][0x2d0], -R158.reuse ;  /* 0x0000b40020207a23 */ /* 0x100fe4000001089e */
[C---:B------:R-:W-:Y:S04]  /*d5f0*/  HMMA.16816.F32 R120, R160.reuse, R174, R120 ;  /* 0x000000aea078723c */ /* 0x040fe80000001878 */
[--C-:B------:R-:W-:Y:S03]  /*d600*/  FFMA.FTZ R33, R33, c[0x0][0x2d0], -R158.reuse ;  /* 0x0000b40021217a23 */ /* 0x100fe6000001089e */
[----:B------:R4:W5:Y:S01]  /*d610*/  MUFU.EX2 R175, R19 ;  /* 0x0000001300af7308 */ /* 0x0009620000000800 */
[C---:B------:R-:W-:Y:S07]  /*d620*/  HMMA.16816.F32 R124, R160.reuse, R12, R124 ;  /* 0x0000000ca07c723c */ /* 0x040fee000000187c */
[----:B--2---:R-:W-:Y:S01]  /*d630*/  F2FP.PACK_AB R12, R219, R221 ;  /* 0x000000dddb0c723e */ /* 0x004fe200000000ff */
[----:B------:R-:W-:Y:S01]  /*d640*/  HMMA.16816.F32 R128, R160, R14, R128 ;  /* 0x0000000ea080723c */ /* 0x000fe20000001880 */
[----:B------:R-:W-:Y:S01]  /*d650*/  LDSM.16.MT88.4 R160, [R196+0x800] ;  /* 0x00080000c4a0783b */ /* 0x000fe20000004200 */
[----:B------:R-:W-:Y:S02]  /*d660*/  MUFU.EX2 R174, R32 ;  /* 0x0000002000ae7308 */ /* 0x000fe40000000800 */
[----:B------:R-:W-:Y:S03]  /*d670*/  F2FP.PACK_AB R13, R179, R180 ;  /* 0x000000b4b30d723e */ /* 0x000fe600000000ff */
[----:B------:R-:W-:Y:S01]  /*d680*/  F2FP.PACK_AB R14, R190, R191 ;  /* 0x000000bfbe0e723e */ /* 0x000fe200000000ff */
[----:B---3--:R-:W-:Y:S04]  /*d690*/  LDSM.16.MT88.4 R20, [R193+0x1000] ;  /* 0x00100000c114783b */ /* 0x008fe80000004200 */
[----:B------:R-:W-:Y:S03]  /*d6a0*/  MUFU.EX2 R173, R33 ;  /* 0x0000002100ad7308 */ /* 0x000fe60000000800 */
[----:B----4-:R-:W2:Y:S01]  /*d6b0*/  LDSM.16.MT88.4 R16, [R193+0x800] ;  /* 0x00080000c110783b */ /* 0x010ea20000004200 */
[----:B-----5:R-:W-:Y:S07]  /*d6c0*/  F2FP.PACK_AB R15, R175, R176 ;  /* 0x000000b0af0f723e */ /* 0x020fee00000000ff */
        /* <DEDUP_REMOVED lines=40> */
[--C-:B------:R-:W-:Y:S01]  /*d950*/  FFMA.FTZ R16, R24, c[0x0][0x2d0], -R158.reuse ;  /* 0x0000b40018107a23 */ /* 0x100fe2000001089e */
[C---:B------:R-:W-:Y:S03]  /*d960*/  HMMA.16816.F32 R112, R12.reuse, R18, R112 ;  /* 0x000000120c70723c */ /* 0x040fe60000001870 */
[----:B------:R2:W-:Y:S05]  /*d970*/  MUFU.EX2 R186, R16 ;  /* 0x0000001000ba7308 */ /* 0x0005ea0000000800 */
[C---:B---3--:R-:W-:Y:S08]  /*d980*/  HMMA.16816.F32 R116, R12.reuse, R160, R116 ;  /* 0x000000a00c74723c */ /* 0x048ff00000001874 */
[C---:B------:R-:W-:Y:S01]  /*d990*/  HMMA.16816.F32 R120, R12.reuse, R162, R120 ;  /* 0x000000a20c78723c */ /* 0x040fe20000001878 */
[----:B------:R-:W-:Y:S07]  /*d9a0*/  LDSM.16.MT88.4 R160, [R195+0x1000] ;  /* 0x00100000c3a0783b */ /* 0x000fee0000004200 */
[C---:B-1----:R-:W-:Y:S04]  /*d9b0*/  HMMA.16816.F32 R124, R12.reuse, R164, R124 ;  /* 0x000000a40c7c723c */ /* 0x042fe8000000187c */
[--C-:B--2---:R-:W-:Y:S03]  /*d9c0*/  FFMA.FTZ R16, R25, c[0x0][0x2d0], -R158.reuse ;  /* 0x0000b40019107a23 */ /* 0x104fe6000001089e */
[----:B------:R-:W-:Y:S01]  /*d9d0*/  FFMA.FTZ R164, R28, c[0x0][0x2d0], -R158 ;  /* 0x0000b4001ca47a23 */ /* 0x000fe2000001089e */
[----:B------:R-:W-:Y:S01]  /*d9e0*/  HMMA.16816.F32 R128, R12, R166, R128 ;  /* 0x000000a60c80723c */ /* 0x000fe20000001880 */
[----:B------:R1:W2:Y:S03]  /*d9f0*/  MUFU.EX2 R185, R16 ;  /* 0x0000001000b97308 */ /* 0x0002a60000000800 */
[----:B------:R-:W-:Y:S02]  /*da00*/  FFMA.FTZ R28, R2, R237, R189 ;  /* 0x000000ed021c7223 */ /* 0x000fe400000100bd */
[--C-:B------:R-:W-:Y:S01]  /*da10*/  FFMA.FTZ R2, R30, c[0x0][0x2d0], -R157.reuse ;  /* 0x0000b4001e027a23 */ /* 0x100fe2000001089d */
[----:B------:R-:W-:Y:S02]  /*da20*/  F2FP.PACK_AB R12, R187, R188 ;  /* 0x000000bcbb0c723e */ /* 0x000fe400000000ff */
[----:B------:R-:W-:Y:S02]  /*da30*/  F2FP.PACK_AB R13, R172, R171 ;  /* 0x000000abac0d723e */ /* 0x000fe400000000ff */
[----:B------:R3:W-:Y:S10]  /*da40*/  MUFU.EX2 R178, R164 ;  /* 0x000000a400b27308 */ /* 0x0007f40000000800 */
[----:B------:R4:W-:Y:S01]  /*da50*/  MUFU.EX2 R158, R2 ;  /* 0x00000002009e7308 */ /* 0x0009e20000000800 */
[--C-:B-1----:R-:W-:Y:S01]  /*da60*/  FFMA.FTZ R16, R26, c[0x0][0x2d0], -R157.reuse ;  /* 0x0000b4001a107a23 */ /* 0x102fe2000001089d */
[----:B--2---:R-:W-:Y:S01]  /*da70*/  F2FP.PACK_AB R14, R185, R186 ;  /* 0x000000bab90e723e */ /* 0x004fe200000000ff */
[----:B------:R-:W-:Y:S07]  /*da80*/  LDSM.16.MT88.4 R24, [R196+0x1000] ;  /* 0x00100000c418783b */ /* 0x000fee0000004200 */
[----:B------:R1:W2:Y:S01]  /*da90*/  MUFU.EX2 R170, R16 ;  /* 0x0000001000aa7308 */ /* 0x0002a20000000800 */
[----:B---3--:R-:W-:Y:S01]  /*daa0*/  LDSM.16.MT88.4 R164, [R192+0x1800] ;  /* 0x00180000c0a4783b */ /* 0x008fe20000004200 */
[--C-:B----4-:R-:W-:Y:S08]  /*dab0*/  FFMA.FTZ R2, R31, c[0x0][0x2d0], -R157.reuse ;  /* 0x0000b4001f027a23 */ /* 0x110ff0000001089d */
[----:B------:R3:W4:Y:S01]  /*dac0*/  MUFU.EX2 R168, R2 ;  /* 0x0000000200a87308 */ /* 0x0007220000000800 */
[----:B-1----:R-:W1:Y:S01]  /*dad0*/  LDSM.16.MT88.4 R16, [R192+0x1000] ;  /* 0x00100000c010783b */ /* 0x002e620000004200 */
[----:B--2---:R-:W-:Y:S01]  /*dae0*/  F2FP.PACK_AB R15, R169, R170 ;  /* 0x000000aaa90f723e */ /* 0x004fe200000000ff */
[--C-:B---3--:R-:W-:Y:S02]  /*daf0*/  FFMA.FTZ R2, R34, c[0x0][0x2d0], -R157.reuse ;  /* 0x0000b40022027a23 */ /* 0x108fe4000001089d */
[----:B------:R-:W-:Y:S05]  /*db00*/  FFMA.FTZ R157, R35, c[0x0][0x2d0], -R157 ;  /* 0x0000b400239d7a23 */ /* 0x000fea000001089d */
[----:B------:R2:W-:Y:S10]  /*db10*/  MUFU.EX2 R33, R2 ;  /* 0x0000000200217308 */ /* 0x0005f40000000800 */
[----:B------:R3:W5:Y:S01]  /*db20*/  MUFU.EX2 R32, R157 ;  /* 0x0000009d00207308 */ /* 0x0007620000000800 */
[C---:B-1----:R-:W-:Y:S03]  /*db30*/  HMMA.16816.F32 R4, R12.reuse, R16, R4 ;  /* 0x000000100c04723c */ /* 0x042fe60000001804 */
[----:B--2---:R-:W-:Y:S05]  /*db40*/  FFMA.FTZ R2, R0, R239, R182 ;  /* 0x000000ef00027223 */ /* 0x004fea00000100b6 */
[C---:B------:R-:W-:Y:S01]  /*db50*/  HMMA.16816.F32 R8, R12.reuse, R18, R8 ;  /* 0x000000120c08723c */ /* 0x040fe20000001808 */
[----:B------:R-:W1:Y:S03]  /*db60*/  LDSM.16.MT88.4 R16, [R192+0x3000] ;  /* 0x00300000c010783b */ /* 0x000e660000004200 */
[----:B------:R-:W-:Y:S02]  /*db70*/  FADD.FTZ R0, R222, R28 ;  /* 0x0000001cde007221 */ /* 0x000fe40000010000 */
[----:B------:R-:W-:Y:S02]  /*db80*/  FADD.FTZ R2, R183, R2 ;  /* 0x00000002b7027221 */ /* 0x000fe40000010000 */
[C---:B------:R-:W-:Y:S01]  /*db90*/  HMMA.16816.F32 R132, R12.reuse, R20, R132 ;  /* 0x000000140c84723c */ /* 0x040fe20000001884 */
[----:B------:R-:W-:Y:S03]  /*dba0*/  LDSM.16.MT88.4 R28, [R195+0x3800] ;  /* 0x00380000c31c783b */ /* 0x000fe60000004200 */
[----:B---3--:R-:W-:Y:S01]  /*dbb0*/  MOV R157, R156 ;  /* 0x0000009c009d7202 */ /* 0x008fe20000000f00 */
[----:B------:R-:W-:Y:S02]  /*dbc0*/  FADD.FTZ R0, R236, R0 ;  /* 0x00000000ec007221 */ /* 0x000fe40000010000 */
[----:B------:R-:W-:Y:S01]  /*dbd0*/  FADD.FTZ R34, R181, R2 ;  /* 0x00000002b5227221 */ /* 0x000fe20000010000 */
        /* <DEDUP_REMOVED lines=60> */
[----:B------:R-:W-:Y:S07]  /*dfa0*/  HMMA.16816.F32 R128, R12, R162, R128 ;  /* 0x000000a20c80723c */ /* 0x000fee0000001880 */
[----:B------:R-:W-:Y:S02]  /*dfb0*/  F2FP.PACK_AB R12, R177, R178 ;  /* 0x000000b2b10c723e */ /* 0x000fe400000000ff */
[----:B------:R-:W-:Y:S03]  /*dfc0*/  F2FP.PACK_AB R13, R168, R158 ;  /* 0x0000009ea80d723e */ /* 0x000fe600000000ff */
[----:B------:R-:W-:Y:S02]  /*dfd0*/  F2FP.PACK_AB R14, R173, R174 ;  /* 0x000000aead0e723e */ /* 0x000fe400000000ff */
[----:B-----5:R-:W-:Y:S07]  /*dfe0*/  F2FP.PACK_AB R15, R32, R33 ;  /* 0x00000021200f723e */ /* 0x020fee00000000ff */
[C---:B------:R-:W-:Y:S01]  /*dff0*/  HMMA.16816.F32 R160, R12.reuse, R164, R4 ;  /* 0x000000a40ca0723c */ /* 0x040fe20000001804 */
[----:B------:R-:W4:Y:S07]  /*e000*/  LDSM.16.MT88.4 R4, [R192+0x3800] ;  /* 0x00380000c004783b */ /* 0x000f2e0000004200 */
        /* <DEDUP_REMOVED lines=11> */
[C---:B----4-:R-:W-:Y:S08]  /*e0c0*/  HMMA.16816.F32 R36, R12.reuse, R4, R36 ;  /* 0x000000040c24723c */ /* 0x050ff00000001824 */
[C---:B------:R-:W-:Y:S01]  /*e0d0*/  HMMA.16816.F32 R40, R12.reuse, R6, R40 ;  /* 0x000000060c28723c */ /* 0x040fe20000001828 */
[----:B------:R-:W3:Y:S07]  /*e0e0*/  LDSM.16.MT88.4 R4, [R193+0x5800] ;  /* 0x00580000c104783b */ /* 0x000eee0000004200 */
[C---:B-----5:R-:W-:Y:S08]  /*e0f0*/  HMMA.16816.F32 R44, R12.reuse, R8, R44 ;  /* 0x000000080c2c723c */ /* 0x060ff0000000182c */
[C---:B------:R-:W-:Y:S01]  /*e100*/  HMMA.16816.F32 R48, R12.reuse, R10, R48 ;  /* 0x0000000a0c30723c */ /* 0x040fe20000001830 */
[----:B------:R-:W4:Y:S07]  /*e110*/  LDSM.16.MT88.4 R8, [R196+0x5800] ;  /* 0x00580000c408783b */ /* 0x000f2e0000004200 */
[C---:B-1----:R-:W-:Y:S08]  /*e120*/  HMMA.16816.F32 R52, R12.reuse, R16, R52 ;  /* 0x000000100c34723c */ /* 0x042ff00000001834 */
[C---:B------:R-:W-:Y:S01]  /*e130*/  HMMA.16816.F32 R56, R12.reuse, R18, R56 ;  /* 0x000000120c38723c */ /* 0x040fe20000001838 */
[----:B------:R-:W1:Y:S07]  /*e140*/  LDSM.16.MT88.4 R16, [R195+0x5800] ;  /* 0x00580000c310783b */ /* 0x000e6e0000004200 */
[C---:B------:R-:W-:Y:S08]  /*e150*/  HMMA.16816.F32 R60, R12.reuse, R28, R60 ;  /* 0x0000001c0c3c723c */ /* 0x040ff0000000183c */
[C---:B------:R-:W-:Y:S01]  /*e160*/  HMMA.16816.F32 R64, R12.reuse, R30, R64 ;  /* 0x0000001e0c40723c */ /* 0x040fe20000001840 */
[----:B------:R-:W5:Y:S07]  /*e170*/  LDSM.16.MT88.4 R28, [R193+0x7800] ;  /* 0x00780000c11c783b */ /* 0x000f6e0000004200 */
[C---:B--2---:R-:W-:Y:S08]  /*e180*/  HMMA.16816.F32 R68, R12.reuse, R20, R68 ;  /* 0x000000140c44723c */ /* 0x044ff00000001844 */
[C---:B------:R-:W-:Y:S01]  /*e190*/  HMMA.16816.F32 R72, R12.reuse, R22, R72 ;  /* 0x000000160c48723c */ /* 0x040fe20000001848 */
[----:B------:R-:W2:Y:S07]  /*e1a0*/  LDSM.16.MT88.4 R20, [R196+0x7800] ;  /* 0x00780000c414783b */ /* 0x000eae0000004200 */
[C---:B---3--:R-:W-:Y:S08]  /*e1b0*/  HMMA.16816.F32 R76, R12.reuse, R4, R76 ;  /* 0x000000040c4c723c */ /* 0x048ff0000000184c */
[C---:B------:R-:W-:Y:S01]  /*e1c0*/  HMMA.16816.F32 R80, R12.reuse, R6, R80 ;  /* 0x000000060c50723c */ /* 0x040fe20000001850 */
[----:B------:R-:W3:Y:S07]  /*e1d0*/  LDSM.16.MT88.4 R4, [R195+0x7800] ;  /* 0x00780000c304783b */ /* 0x000eee0000004200 */
[C---:B----4-:R-:W-:Y:S08]  /*e1e0*/  HMMA.16816.F32 R84, R12.reuse, R8, R84 ;  /* 0x000000080c54723c */ /* 0x050ff00000001854 */
[C---:B------:R-:W-:Y:S08]  /*e1f0*/  HMMA.16816.F32 R88, R12.reuse, R10, R88 ;  /* 0x0000000a0c58723c */ /* 0x040ff00000001858 */
[C---:B-1----:R-:W-:Y:S08]  /*e200*/  HMMA.16816.F32 R92, R12.reuse, R16, R92 ;  /* 0x000000100c5c723c */ /* 0x042ff0000000185c */
[C---:B------:R-:W-:Y:S08]  /*e210*/  HMMA.16816.F32 R96, R12.reuse, R18, R96 ;  /* 0x000000120c60723c */ /* 0x040ff00000001860 */
[C---:B------:R-:W-:Y:S08]  /*e220*/  HMMA.16816.F32 R100, R12.reuse, R24, R100 ;  /* 0x000000180c64723c */ /* 0x040ff00000001864 */
[C---:B------:R-:W-:Y:S08]  /*e230*/  HMMA.16816.F32 R104, R12.reuse, R26, R104 ;  /* 0x0000001a0c68723c */ /* 0x040ff00000001868 */
[C---:B-----5:R-:W-:Y:S08]  /*e240*/  HMMA.16816.F32 R108, R12.reuse, R28, R108 ;  /* 0x0000001c0c6c723c */ /* 0x060ff0000000186c */
[C---:B------:R-:W-:Y:S08]  /*e250*/  HMMA.16816.F32 R112, R12.reuse, R30, R112 ;  /* 0x0000001e0c70723c */ /* 0x040ff00000001870 */
[C---:B--2---:R-:W-:Y:S08]  /*e260*/  HMMA.16816.F32 R116, R12.reuse, R20, R116 ;  /* 0x000000140c74723c */ /* 0x044ff00000001874 */
[C---:B------:R-:W-:Y:S08]  /*e270*/  HMMA.16816.F32 R120, R12.reuse, R22, R120 ;  /* 0x000000160c78723c */ /* 0x040ff00000001878 */
[C---:B---3--:R-:W-:Y:S07]  /*e280*/  HMMA.16816.F32 R124, R12.reuse, R4, R124 ;  /* 0x000000040c7c723c */ /* 0x048fee000000187c */
[----:B------:R-:W-:Y:S01]  /*e290*/  FADD.FTZ R4, R178, R2 ;  /* 0x00000002b2047221 */ /* 0x000fe20000010000 */
[----:B------:R-:W-:Y:S04]  /*e2a0*/  HMMA.16816.F32 R128, R12, R6, R128 ;  /* 0x000000060c80723c */ /* 0x000fe80000001880 */
[----:B------:R-:W-:Y:S01]  /*e2b0*/  FADD.FTZ R2, R158, R0 ;  /* 0x000000009e027221 */ /* 0x000fe20000010000 */
[-C--:B------:R-:W-:Y:S01]  /*e2c0*/  MOV R158, R3.reuse ;  /* 0x00000003009e7202 */ /* 0x080fe20000000f00 */
[----:B------:R-:W-:Y:S01]  /*e2d0*/  FADD.FTZ R0, R177, R4 ;  /* 0x00000004b1007221 */ /* 0x000fe20000010000 */
[----:B------:R-:W-:Y:S01]  /*e2e0*/  MOV R12, R3 ;  /* 0x00000003000c7202 */ /* 0x000fe20000000f00 */
[----:B------:R-:W-:Y:S04]  /*e2f0*/  FADD.FTZ R4, R168, R2 ;  /* 0x00000002a8047221 */ /* 0x000fe80000010000 */
[----:B------:R-:W-:Y:S02]  /*e300*/  FADD.FTZ R2, R174, R0 ;  /* 0x00000000ae027221 */ /* 0x000fe40000010000 */
[----:B------:R-:W-:Y:S02]  /*e310*/  FADD.FTZ R0, R33, R4 ;  /* 0x0000000421007221 */ /* 0x000fe40000010000 */
[----:B------:R-:W-:Y:S02]  /*e320*/  FADD.FTZ R237, R173, R2 ;  /* 0x00000002aded7221 */ /* 0x000fe40000010000 */
[----:B------:R-:W-:Y:S01]  /*e330*/  FADD.FTZ R239, R32, R0 ;  /* 0x0000000020ef7221 */ /* 0x000fe20000010000 */
[----:B------:R-:W-:-:S05]  /*e340*/  @P0 BRA `(.L_x_4287) ;  /* 0xffffcc8000000947 */ /* 0x000fca000383ffff */
.L_x_4286:
[----:B------:R-:W-:-:S13]  /*e350*/  ISETP.GE.AND P0, PT, R218, R228, PT ;  /* 0x000000e4da00720c */ /* 0x000fda0003f06270 */
[----:B------:R-:W-:Y:S05]  /*e360*/  @!P0 BRA `(.L_x_4288) ;  /* 0x00003e8000008947 */ /* 0x000fea0003800000 */
[----:B------:R-:W-:Y:S02]  /*e370*/  MOV R157, R12 ;  /* 0x0000000c009d7202 */ /* 0x000fe40000000f00 */
[----:B------:R-:W-:Y:S02]  /*e380*/  MOV R2, R156 ;  /* 0x0000009c00027202 */ /* 0x000fe40000000f00 */
.L_x_4297:
        /* <DEDUP_REMOVED lines=24> */
[----:B------:R-:W1:Y:S01]  /*e510*/  LDSM.16.M88.4 R8, [R159] ;  /* 0x000000009f08783b */ /* 0x000e620000000200 */
[----:B------:R-:W-:Y:S04]  /*e520*/  IADD3 R3, P0, R4, R14, RZ ;  /* 0x0000000e04037210 */ /* 0x000fe80007f1e0ff */
[----:B------:R-:W2:Y:S01]  /*e530*/  LDSM.16.M88.4 R16, [R159+0x800] ;  /* 0x000800009f10783b */ /* 0x000ea20000000200 */
[----:B------:R-:W-:Y:S01]  /*e540*/  IMAD.X R13, R0, 0x1, R15, P0 ;  /* 0x00000001000d7824 */ /* 0x000fe200000e060f */
[----:B------:R-:W-:Y:S03]  /*e550*/  IADD3 R5, P0, R4, R23, RZ ;  /* 0x0000001704057210 */ /* 0x000fe60007f1e0ff */
[----:B------:R-:W3:Y:S05]  /*e560*/  LDSM.16.M88.4 R24, [R159+0x1000] ;  /* 0x001000009f18783b */ /* 0x000eea0000000200 */
[----:B------:R-:W4:Y:S05]  /*e570*/  LDSM.16.M88.4 R168, [R159+0x1800] ;  /* 0x001800009fa8783b */ /* 0x000f2a0000000200 */
[----:B------:R-:W-:Y:S05]  /*e580*/  LDSM.16.M88.4 R172, [R199] ;  /* 0x00000000c7ac783b */ /* 0x000fea0000000200 */
[----:B------:R-:W2:Y:S05]  /*e590*/  LDSM.16.M88.4 R176, [R202] ;  /* 0x00000000cab0783b */ /* 0x000eaa0000000200 */
[----:B------:R-:W1:Y:S05]  /*e5a0*/  LDSM.16.M88.4 R180, [R217] ;  /* 0x00000000d9b4783b */ /* 0x000e6a0000000200 */
[----:B------:R-:W1:Y:S05]  /*e5b0*/  LDSM.16.M88.4 R184, [R216] ;  /* 0x00000000d8b8783b */ /* 0x000e6a0000000200 */
[----:B------:R-:W1:Y:S05]  /*e5c0*/  LDSM.16.M88.4 R188, [R215] ;  /* 0x00000000d7bc783b */ /* 0x000e6a0000000200 */
[----:B------:R-:W-:Y:S01]  /*e5d0*/  @!PT LDS RZ, [RZ] ;  /* 0x00000000fffff984 */ /* 0x000fe20000000800 */
[----:B------:R-:W-:Y:S01]  /*e5e0*/  @!PT LDS RZ, [RZ] ;  /* 0x00000000fffff984 */ /* 0x000fe20000000800 */
[----:B------:R-:W-:Y:S01]  /*e5f0*/  @!PT LDS RZ, [RZ] ;  /* 0x00000000fffff984 */ /* 0x000fe20000000800 */
[----:B------:R2:W-:Y:S05]  /*e600*/  LDGSTS.E.BYPASS.LTC128B.128 [R223+0x100], [R6.64], !P5 ;  /* 0x0010000006df7fae */ /* 0x0005ea000e901d46 */
        /* <DEDUP_REMOVED lines=20> */
[C---:B------:R-:W-:Y:S05]  /*e750*/  IADD3 R0, P0, R3.reuse, R232, RZ ;  /* 0x000000e803007210 */ /* 0x040fea0007f1e0ff */
[----:B--2---:R-:W-:Y:S01]  /*e760*/  IMAD.X R4, R20, 0x1, R234, P0 ;  /* 0x0000000114047824 */ /* 0x004fe200000e06ea */
        /* <DEDUP_REMOVED lines=20> */
[C---:B------:R-:W-:Y:S01]  /*e8b0*/  HMMA.16816.F32 R16, R32.reuse, R18, RZ ;  /* 0x000000122010723c */ /* 0x040fe200000018ff */
[----:B------:R-:W0:Y:S05]  /*e8c0*/  LDGDEPBAR ;  /* 0x00000000000079af */ /* 0x000e2a0000000000 */
[----:B------:R-:W-:Y:S01]  /*e8d0*/  @P0 IADD3 R0, R218, -0x1, RZ ;  /* 0xffffffffda000810 */ /* 0x000fe20007ffe0ff */
[----:B------:R-:W-:Y:S05]  /*e8e0*/  @P0 IMAD.MOV.U32 R158, RZ, RZ, c[0x0][0x1e4] ;  /* 0x00007900ff9e0624 */ /* 0x000fea00078e00ff */
[----:B------:R-:W-:Y:S05]  /*e8f0*/  @P0 SHF.R.S32.HI R3, RZ, 0x1f, R0 ;  /* 0x0000001fff030819 */ /* 0x000fea0000011400 */
[----:B------:R-:W-:Y:S04]  /*e900*/  @P0 IMAD R3, R3, c[0x0][0x1e0], RZ ;  /* 0x0000780003030a24 */ /* 0x000fe800078e02ff */
[C---:B------:R-:W-:Y:S01]  /*e910*/  @P0 IMAD R3, R0.reuse, c[0x0][0x1e4], R3 ;  /* 0x0000790000030a24 */ /* 0x040fe200078e0203 */
[C---:B---3--:R-:W-:Y:S08]  /*e920*/  HMMA.16816.F32 R20, R32.reuse, R24, RZ ;  /* 0x000000182014723c */ /* 0x048ff000000018ff */
        /* <DEDUP_REMOVED lines=13> */
[C---:B------:R-:W-:Y:S01]  /*ea00*/  @P0 IMAD.X R3, R219.reuse, 0x1, R229, P1 ;  /* 0x00000001db030824 */ /* 0x040fe200008e06e5 */
        /* <DEDUP_REMOVED lines=8> */
[C---:B------:R-:W-:Y:S01]  /*ea90*/  @P0 IMAD.X R3, R219.reuse, 0x1, R224, P1 ;  /* 0x00000001db030824 */ /* 0x040fe200008e06e0 */
[C---:B------:R-:W-:Y:S03]  /*eaa0*/  @P0 LEA R180, P1, R0.reuse, c[0x0][0x1c8], 0x1 ;  /* 0x0000720000b40a11 */ /* 0x040fe600078208ff */
[C---:B------:R-:W-:Y:S04]  /*eab0*/  HMMA.16816.F32 R28, R172.reuse, R188, R28 ;  /* 0x000000bcac1c723c */ /* 0x040fe8000000181c */
[----:B------:R-:W-:Y:S04]  /*eac0*/  @P0 LEA.HI.X R181, R0, c[0x0][0x1cc], R3, 0x1, P1 ;  /* 0x0000730000b50a11 */ /* 0x000fe800008f0c03 */
[----:B------:R-:W-:Y:S01]  /*ead0*/  HMMA.16816.F32 R32, R172, R190, R32 ;  /* 0x000000beac20723c */ /* 0x000fe20000001820 */
[----:B------:R-:W1:Y:S07]  /*eae0*/  LDSM.16.M88.4 R172, [R197] ;  /* 0x00000000c5ac783b */ /* 0x000e6e0000000200 */
[C---:B-1----:R-:W-:Y:S08]  /*eaf0*/  HMMA.16816.F32 R4, R168.reuse, R172, R4 ;  /* 0x000000aca804723c */ /* 0x042ff00000001804 */
[C---:B------:R-:W-:Y:S01]  /*eb00*/  HMMA.16816.F32 R8, R168.reuse, R174, R8 ;  /* 0x000000aea808723c */ /* 0x040fe20000001808 */
[----:B------:R-:W1:Y:S07]  /*eb10*/  LDSM.16.M88.4 R172, [R197+0x1000] ;  /* 0x00100000c5ac783b */ /* 0x000e6e0000000200 */
[C---:B------:R-:W-:Y:S08]  /*eb20*/  HMMA.16816.F32 R12, R168.reuse, R176, R12 ;  /* 0x000000b0a80c723c */ /* 0x040ff0000000180c */
[C---:B------:R-:W-:Y:S01]  /*eb30*/  HMMA.16816.F32 R16, R168.reuse, R178, R16 ;  /* 0x000000b2a810723c */ /* 0x040fe20000001810 */
[----:B------:R-:W2:Y:S07]  /*eb40*/  LDSM.16.M88.4 R176, [R197+0x1800] ;  /* 0x00180000c5b0783b */ /* 0x000eae0000000200 */
[C---:B-1----:R-:W-:Y:S08]  /*eb50*/  HMMA.16816.F32 R20, R168.reuse, R172, R20 ;  /* 0x000000aca814723c */ /* 0x042ff00000001814 */
[C---:B------:R-:W-:Y:S01]  /*eb60*/  HMMA.16816.F32 R24, R168.reuse, R174, R24 ;  /* 0x000000aea818723c */ /* 0x040fe20000001818 */
[----:B------:R-:W-:Y:S07]  /*eb70*/  LDSM.16.M88.4 R172, [R194] ;  /* 0x00000000c2ac783b */ /* 0x000fee0000000200 */
[C---:B--2---:R-:W-:Y:S08]  /*eb80*/  HMMA.16816.F32 R28, R168.reuse, R176, R28 ;  /* 0x000000b0a81c723c */ /* 0x044ff0000000181c */
[----:B------:R-:W-:Y:S01]  /*eb90*/  HMMA.16816.F32 R32, R168, R178, R32 ;  /* 0x000000b2a820723c */ /* 0x000fe20000001820 */
[----:B------:R-:W1:Y:S05]  /*eba0*/  LDSM.16.M88.4 R168, [R200] ;  /* 0x00000000c8a8783b */ /* 0x000e6a0000000200 */
[----:B------:R-:W2:Y:S02]  /*ebb0*/  LDSM.16.M88.4 R176, [R194+0x800] ;  /* 0x00080000c2b0783b */ /* 0x000ea40000000200 */
[C---:B-1----:R-:W-:Y:S08]  /*ebc0*/  HMMA.16816.F32 R4, R168.reuse, R172, R4 ;  /* 0x000000aca804723c */ /* 0x042ff00000001804 */
[C---:B------:R-:W-:Y:S01]  /*ebd0*/  HMMA.16816.F32 R8, R168.reuse, R174, R8 ;  /* 0x000000aea808723c */ /* 0x040fe20000001808 */
[----:B------:R-:W1:Y:S07]  /*ebe0*/  LDSM.16.M88.4 R172, [R194+0x1000] ;  /* 0x00100000c2ac783b */ /* 0x000e6e0000000200 */
[C---:B--2---:R-:W-:Y:S08]  /*ebf0*/  HMMA.16816.F32 R12, R168.reuse, R176, R12 ;  /* 0x000000b0a80c723c */ /* 0x044ff0000000180c */
[C---:B------:R-:W-:Y:S01]  /*ec00*/  HMMA.16816.F32 R16, R168.reuse, R178, R16 ;  /* 0x000000b2a810723c */ /* 0x040fe20000001810 */
[----:B------:R-:W2:Y:S07]  /*ec10*/  LDSM.16.M88.4 R176, [R194+0x1800] ;  /* 0x00180000c2b0783b */ /* 0x000eae0000000200 */
[C---:B-1----:R-:W-:Y:S08]  /*ec20*/  HMMA.16816.F32 R20, R168.reuse, R172, R20 ;  /* 0x000000aca814723c */ /* 0x042ff00000001814 */
[C---:B------:R-:W-:Y:S01]  /*ec30*/  HMMA.16816.F32 R24, R168.reuse, R174, R24 ;  /* 0x000000aea818723c */ /* 0x040fe20000001818 */
[----:B------:R-:W-:Y:S07]  /*ec40*/  LDSM.16.M88.4 R172, [R159+0x2000] ;  /* 0x002000009fac783b */ /* 0x000fee0000000200 */
[C---:B--2---:R-:W-:Y:S08]  /*ec50*/  HMMA.16816.F32 R28, R168.reuse, R176, R28 ;  /* 0x000000b0a81c723c */ /* 0x044ff0000000181c */
[----:B------:R-:W-:Y:S01]  /*ec60*/  HMMA.16816.F32 R32, R168, R178, R32 ;  /* 0x000000b2a820723c */ /* 0x000fe20000001820 */
[----:B------:R-:W1:Y:S05]  /*ec70*/  LDSM.16.M88.4 R168, [R198+0x4000] ;  /* 0x00400000c6a8783b */ /* 0x000e6a0000000200 */
        /* <DEDUP_REMOVED lines=9> */
[----:B------:R-:W-:Y:S07]  /*ed10*/  LDSM.16.M88.4 R172, [R214] ;  /* 0x00000000d6ac783b */ /* 0x000fee0000000200 */
[C---:B--2---:R-:W-:Y:S08]  /*ed20*/  HMMA.16816.F32 R28, R168.reuse, R176, R28 ;  /* 0x000000b0a81c723c */ /* 0x044ff0000000181c */
[----:B------:R-:W-:Y:S01]  /*ed30*/  HMMA.16816.F32 R32, R168, R178, R32 ;  /* 0x000000b2a820723c */ /* 0x000fe20000001820 */
[----:B------:R-:W1:Y:S05]  /*ed40*/  LDSM.16.M88.4 R168, [R199+0x4000] ;  /* 0x00400000c7a8783b */ /* 0x000e6a0000000200 */
[----:B------:R-:W2:Y:S02]  /*ed50*/  LDSM.16.M88.4 R176, [R213] ;  /* 0x00000000d5b0783b */ /* 0x000ea40000000200 */
[C---:B-1----:R-:W-:Y:S08]  /*ed60*/  HMMA.16816.F32 R4, R168.reuse, R172, R4 ;  /* 0x000000aca804723c */ /* 0x042ff00000001804 */
[C---:B------:R-:W-:Y:S01]  /*ed70*/  HMMA.16816.F32 R8, R168.reuse, R174, R8 ;  /* 0x000000aea808723c */ /* 0x040fe20000001808 */
[----:B------:R-:W1:Y:S07]  /*ed80*/  LDSM.16.M88.4 R172, [R212] ;  /* 0x00000000d4ac783b */ /* 0x000e6e0000000200 */
[C---:B--2---:R-:W-:Y:S08]  /*ed90*/  HMMA.16816.F32 R12, R168.reuse, R176, R12 ;  /* 0x000000b0a80c723c */ /* 0x044ff0000000180c */
[C---:B------:R-:W-:Y:S01]  /*eda0*/  HMMA.16816.F32 R16, R168.reuse, R178, R16 ;  /* 0x000000b2a810723c */ /* 0x040fe20000001810 */
[----:B------:R-:W2:Y:S07]  /*edb0*/  LDSM.16.M88.4 R176, [R211] ;  /* 0x00000000d3b0783b */ /* 0x000eae0000000200 */
        /* <DEDUP_REMOVED lines=129> */
[----:B------:R-:W2:Y:S01]  /*f5d0*/  LDSM.16.M88.4 R176, [R194+0x7800] ;  /* 0x00780000c2b0783b */ /* 0x000ea20000000200 */
[----:B------:R-:W-:Y:S04]  /*f5e0*/  DEPBAR.LE SB0, 0x0 ;  /* 0x000080000000791a */ /* 0x000fe80000000000 */
[----:B------:R-:W-:Y:S02]  /*f5f0*/  BAR.SYNC.DEFER_BLOCKING 0x0 ;  /* 0x0000000000007b1d */ /* 0x000fe40000010000 */
[C---:B-1----:R-:W-:Y:S04]  /*f600*/  HMMA.16816.F32 R20, R168.reuse, R172, R20 ;  /* 0x000000aca814723c */ /* 0x042fe80000001814 */
[----:B------:R-:W-:Y:S01]  /*f610*/  @!PT LDS RZ, [RZ] ;  /* 0x00000000fffff984 */ /* 0x000fe20000000800 */
[----:B------:R-:W-:Y:S01]  /*f620*/  @!PT LDS RZ, [RZ] ;  /* 0x00000000fffff984 */ /* 0x000fe20000000800 */
[----:B------:R-:W-:Y:S01]  /*f630*/  @!PT LDS RZ, [RZ] ;  /* 0x00000000fffff984 */ /* 0x000fe20000000800 */
[----:B------:R1:W-:Y:S03]  /*f640*/  @P0 LDGSTS.E.BYPASS.LTC128B.128 [R223+0x8100], [R220.64], !P5 ;  /* 0x08100000dcdf0fae */ /* 0x0003e6000e901d46 */
[----:B------:R-:W-:Y:S01]  /*f650*/  @P0 IADD3 R173, P1, R230, 0x80, RZ ;  /* 0x00000080e6ad0810 */ /* 0x000fe20007f3e0ff */
[C---:B------:R-:W-:Y:S01]  /*f660*/  HMMA.16816.F32 R24, R168.reuse, R174, R24 ;  /* 0x000000aea818723c */ /* 0x040fe20000001818 */
[----:B------:R3:W-:Y:S03]  /*f670*/  @P0 LDGSTS.E.BYPASS.LTC128B.128 [R223+0xa100], [R180.64], !P4 ;  /* 0x0a100000b4df0fae */ /* 0x0007e6000e101d46 */
[----:B------:R-:W-:Y:S01]  /*f680*/  @P0 IMAD.X R188, RZ, RZ, R229, P1 ;  /* 0x000000ffffbc0224 */ /* 0x000fe200008e06e5 */
[----:B------:R-:W-:Y:S03]  /*f690*/  @P0 IADD3 R0, P1, R156, R173, RZ ;  /* 0x000000ad9c000210 */ /* 0x000fe60007f3e0ff */
[C---:B--2---:R-:W-:Y:S04]  /*f6a0*/  HMMA.16816.F32 R28, R168.reuse, R176, R28 ;  /* 0x000000b0a81c723c */ /* 0x044fe8000000181c */
[C---:B------:R-:W-:Y:S01]  /*f6b0*/  @P0 IMAD.X R3, R219.reuse, 0x1, R188, P1 ;  /* 0x00000001db030824 */ /* 0x040fe200008e06bc */
[C---:B------:R-:W-:Y:S03]  /*f6c0*/  @P0 LEA R186, P1, R0.reuse, c[0x0][0x1c8], 0x1 ;  /* 0x0000720000ba0a11 */ /* 0x040fe600078208ff */
[----:B------:R-:W-:Y:S04]  /*f6d0*/  HMMA.16816.F32 R32, R168, R178, R32 ;  /* 0x000000b2a820723c */ /* 0x000fe80000001820 */
[----:B------:R-:W-:Y:S01]  /*f6e0*/  @P0 LEA.HI.X R187, R0, c[0x0][0x1cc], R3, 0x1, P1 ;  /* 0x0000730000bb0a11 */ /* 0x000fe200008f0c03 */
[----:B------:R-:W-:Y:S04]  /*f6f0*/  @P0 IMAD.MOV.U32 R0, RZ, RZ, c[0x0][0x1e0] ;  /* 0x00007800ff000624 */ /* 0x000fe800078e00ff */
[----:B------:R1:W-:Y:S03]  /*f700*/  @P0 LDGSTS.E.BYPASS.LTC128B.128 [R223+0xc100], [R186.64], !P3 ;  /* 0x0c100000badf0fae */ /* 0x0003e6000d901d46 */
[C---:B------:R-:W-:Y:S04]  /*f710*/  @P0 LEA R3, P1, R0.reuse, R156, 0x5 ;  /* 0x0000009c00030211 */ /* 0x040fe800078228ff */
[----:B------:R-:W-:Y:S02]  /*f720*/  @P0 LEA.HI.X R0, R0, R219, R158, 0x5, P1 ;  /* 0x000000db00000211 */ /* 0x000fe400008f2c9e */
[----:B------:R-:W-:Y:S05]  /*f730*/  @P0 IADD3 R158, P1, R230, 0xc0, RZ ;  /* 0x000000c0e69e0810 */ /* 0x000fea0007f3e0ff */
[--C-:B------:R-:W-:Y:S01]  /*f740*/  @P0 IMAD.X R172, RZ, RZ, R229.reuse, P1 ;  /* 0x000000ffffac0224 */ /* 0x100fe200008e06e5 */
[----:B------:R-:W-:Y:S05]  /*f750*/  @P0 IADD3 R156, P1, R156, R158, RZ ;  /* 0x0000009e9c9c0210 */ /* 0x000fea0007f3e0ff */
[----:B------:R-:W-:Y:S01]  /*f760*/  @P0 IMAD.X R174, R219, 0x1, R172, P1 ;  /* 0x00000001dbae0824 */ /* 0x000fe200008e06ac */
[C---:B------:R-:W-:Y:S04]  /*f770*/  @P0 LEA R184, P1, R156.reuse, c[0x0][0x1c8], 0x1 ;  /* 0x000072009cb80a11 */ /* 0x040fe800078208ff */
[----:B------:R-:W-:Y:S02]  /*f780*/  @P0 LEA.HI.X R185, R156, c[0x0][0x1cc], R174, 0x1, P1 ;  /* 0x000073009cb90a11 */ /* 0x000fe400008f0cae */
[C---:B------:R-:W-:Y:S03]  /*f790*/  @P0 IADD3 R156, P1, R3.reuse, R230, RZ ;  /* 0x000000e6039c0210 */ /* 0x040fe60007f3e0ff */
[----:B------:R1:W-:Y:S02]  /*f7a0*/  @P0 LDGSTS.E.BYPASS.LTC128B.128 [R223+0xe100], [R184.64], !P2 ;  /* 0x0e100000b8df0fae */ /* 0x0003e4000d101d46 */
[----:B------:R-:W-:Y:S01]  /*f7b0*/  @P0 IMAD.X R174, R0, 0x1, R229, P1 ;  /* 0x0000000100ae0824 */ /* 0x000fe200008e06e5 */
[C---:B------:R-:W-:Y:S04]  /*f7c0*/  @P0 LEA R182, P1, R156.reuse, c[0x0][0x1c8], 0x1 ;  /* 0x000072009cb60a11 */ /* 0x040fe800078208ff */
[----:B------:R-:W-:Y:S02]  /*f7d0*/  @P0 LEA.HI.X R183, R156, c[0x0][0x1cc], R174, 0x1, P1 ;  /* 0x000073009cb70a11 */ /* 0x000fe400008f0cae */
[C---:B------:R-:W-:Y:S03]  /*f7e0*/  @P0 IADD3 R156, P1, R3.reuse, R222, RZ ;  /* 0x000000de039c0210 */ /* 0x040fe60007f3e0ff */
[----:B------:R1:W-:Y:S02]  /*f7f0*/  @P0 LDGSTS.E.BYPASS.LTC128B.128 [R223+0x9100], [R182.64], !P5 ;  /* 0x09100000b6df0fae */ /* 0x0003e4000e901d46 */
[----:B------:R-:W-:Y:S01]  /*f800*/  @P0 IMAD.X R174, R0, 0x1, R224, P1 ;  /* 0x0000000100ae0824 */ /* 0x000fe200008e06e0 */
[C---:B---3--:R-:W-:Y:S04]  /*f810*/  @P0 LEA R180, P1, R156.reuse, c[0x0][0x1c8], 0x1 ;  /* 0x000072009cb40a11 */ /* 0x048fe800078208ff */
[----:B------:R-:W-:Y:S02]  /*f820*/  @P0 LEA.HI.X R181, R156, c[0x0][0x1cc], R174, 0x1, P1 ;  /* 0x000073009cb50a11 */ /* 0x000fe400008f0cae */
[C---:B------:R-:W-:Y:S03]  /*f830*/  @P0 IADD3 R156, P1, R3.reuse, R173, RZ ;  /* 0x000000ad039c0210 */ /* 0x040fe60007f3e0ff */
[----:B------:R1:W-:Y:S02]  /*f840*/  @P0 LDGSTS.E.BYPASS.LTC128B.128 [R223+0xb100], [R180.64], !P4 ;  /* 0x0b100000b4df0fae */ /* 0x0003e4000e101d46 */
[----:B------:R-:W-:Y:S01]  /*f850*/  @P0 IMAD.X R173, R0, 0x1, R188, P1 ;  /* 0x0000000100ad0824 */ /* 0x000fe200008e06bc */
[----:B------:R-:W-:Y:S01]  /*f860*/  @P0 IADD3 R3, P1, R3, R158, RZ ;  /* 0x0000009e03030210 */ /* 0x000fe20007f3e0ff */
[----:B------:R-:W-:Y:S04]  /*f870*/  IMAD.SHL.U32 R158, R218, 0x40, RZ ;  /* 0x00000040da9e7824 */ /* 0x000fe800078e00ff */
[----:B------:R-:W-:Y:S01]  /*f880*/  @P0 IMAD.X R0, R0, 0x1, R172, P1 ;  /* 0x0000000100000824 */ /* 0x000fe200008e06ac */
[C---:B------:R-:W-:Y:S01]  /*f890*/  @P0 LEA R176, P1, R156.reuse, c[0x0][0x1c8], 0x1 ;  /* 0x000072009cb00a11 */ /* 0x040fe200078208ff */
[----:B-----5:R-:W-:Y:S02]  /*f8a0*/  IMAD.IADD R172, R225, 0x1, R243 ;  /* 0x00000001e1ac7824 */ /* 0x020fe400078e02f3 */
        /* <DEDUP_REMOVED lines=15> */
[----:B--2---:R-:W-:Y:S02]  /*f9a0*/  IMAD.IADD R3, R173, 0x1, R156 ;  /* 0x00000001ad037824 */ /* 0x004fe400078e029c */
        /* <DEDUP_REMOVED lines=15> */
.L_x_4291:
[----:B------:R-:W-:Y:S04]  /*faa0*/  MOV R168, c[0x0][0x32c] ;  /* 0x0000cb0000a87a02 */ /* 0x000fe80000000f00 */
[----:B------:R-:W-:Y:S11]  /*fab0*/  ISETP.NE.AND P0, PT, R168, 0x1, PT ;  /* 0x00000001a800780c */ /* 0x000ff60003f05270 */
[----:B------:R-:W-:Y:S02]  /*fac0*/  @!UPT UIADD3 URZ, URZ, URZ, URZ ;  /* 0x0000003f3f3ff290 */ /* 0x000fe4000fffe03f */
[----:B------:R-:W-:Y:S05]  /*fad0*/  @P0 IMAD.HI.U32 R168, R156, c[0x0][0x330], RZ ;  /* 0x0000cc009ca80a27 */ /* 0x000fea00078e00ff */
[----:B------:R-:W-:Y:S02]  /*fae0*/  @P0 SHF.R.U32.HI R156, RZ, c[0x0][0x334], R168 ;  /* 0x0000cd00ff9c0a19 */ /* 0x000fe400000116a8 */
.L_x_4292:
[----:B------:R-:W-:Y:S05]  /*faf0*/  BSYNC B0 ;  /* 0x0000000000007941 */ /* 0x000fea0003800000 */
.L_x_4290:
[----:B------:R-:W-:Y:S04]  /*fb00*/  IMAD R156, R156, c[0x0][0x32c], -R158 ;  /* 0x0000cb009c9c7a24 */ /* 0x000fe800078e0a9e */
[----:B------:R-:W-:Y:S05]  /*fb10*/  IMAD.IADD R156, R156, 0x1, -R238 ;  /* 0x000000019c9c7824 */ /* 0x000fea00078e0aee */
[----:B------:R-:W-:Y:S02]  /*fb20*/  IMNMX R0, R0, R156, !PT ;  /* 0x0000009c00007217 */ /* 0x000fe40007800200 */
[----:B------:R-:W-:Y:S04]  /*fb30*/  IADD3 R156, R156, c[0x0][0x32c], RZ ;  /* 0x0000cb009c9c7a10 */ /* 0x000fe80007ffe0ff */
[----:B------:R-:W-:Y:S02]  /*fb40*/  IMNMX R3, R3, R156, PT ;  /* 0x0000009c03037217 */ /* 0x000fe40003800200 */
.L_x_4289:
        /* <DEDUP_REMOVED lines=66> */
.L_x_4295:
[----:B------:R-:W-:Y:S04]  /*ff70*/  MOV R21, c[0x0][0x32c] ;  /* 0x0000cb0000157a02 */ /* 0x000fe80000000f00 */
[----:B------:R-:W-:Y:S11]  /*ff80*/  ISETP.NE.AND P0, PT, R21, 0x1, PT ;  /* 0x000000011500780c */ /* 0x000ff60003f05270 */
[----:B------:R-:W-:Y:S02]  /*ff90*/  @!UPT UIADD3 URZ, URZ, URZ, URZ ;  /* 0x0000003f3f3ff290 */ /* 0x000fe4000fffe03f */
[----:B------:R-:W-:Y:S05]  /*ffa0*/  @P0 IMAD.HI.U32 R21, R0, c[0x0][0x330], RZ ;  /* 0x0000cc0000150a27 */ /* 0x000fea00078e00ff */
[----:B------:R-:W-:Y:S02]  /*ffb0*/  @P0 SHF.R.U32.HI R0, RZ, c[0x0][0x334], R21 ;  /* 0x0000cd00ff000a19 */ /* 0x000fe40000011615 */
.L_x_4296:
[----:B------:R-:W-:Y:S05]  /*ffc0*/  BSYNC B0 ;  /* 0x0000000000007941 */ /* 0x000fea0003800000 */
.L_x_4294:
[----:B------:R-:W-:Y:S04]  /*ffd0*/  IMAD R158, R0, c[0x0][0x32c], -R158 ;  /* 0x0000cb00009e7a24 */ /* 0x000fe800078e0a9e */
[----:B------:R-:W-:Y:S05]  /*ffe0*/  IMAD.IADD R0, R158, 0x1, -R238 ;  /* 0x000000019e007824 */ /* 0x000fea00078e0aee */
[----:B------:R-:W-:Y:S02]  /*fff0*/  IMNMX R3, R3, R0, !PT ;  /* 0x0000000003037217 */ /* 0x000fe40007800200 */
[----:B------:R-:W-:Y:S04]  /*10000*/  IADD3 R0, R0, c[0x0][0x32c], RZ ;  /* 0x0000cb0000007a10 */ /* 0x000fe80007ffe0ff */
[----:B------:R-:W-:Y:S02]  /*10010*/  IMNMX R4, R4, R0, PT ;  /* 0x0000000004047217 */ /* 0x000fe40003800200 */
.L_x_4293:
        /* <DEDUP_REMOVED lines=51> */
[--C-:B------:R-:W-:Y:S02]  /*10350*/  FFMA.FTZ R185, R12, c[0x0][0x2d0], -R2.reuse ;  /* 0x0000b4000cb97a23 */ /* 0x100fe40000010802 */
[----:B------:R-:W-:Y:S01]  /*10360*/  FFMA.FTZ R183, R8, c[0x0][0x2d0], -R2 ;  /* 0x0000b40008b77a23 */ /* 0x000fe20000010802 */
[C---:B------:R-:W-:Y:S02]  /*10370*/  ISETP.LT.OR P0, PT, R4.reuse, 0xa, P0 ;  /* 0x0000000a0400780c */ /* 0x040fe40000701670 */
[----:B------:R-:W1:Y:S02]  /*10380*/  MUFU.EX2 R2, R0 ;  /* 0x0000000000027308 */ /* 0x000e640000000800 */
[----:B------:R-:W-:Y:S02]  /*10390*/  FSEL R11, R11, -INF , !P0 ;  /* 0xff8000000b0b7808 */ /* 0x000fe40004000000 */
[C---:B------:R-:W-:Y:S04]  /*103a0*/  ISETP.GT.AND P0, PT, R3.reuse, 0x10, P1 ;  /* 0x000000100300780c */ /* 0x040fe80000f04270 */
[----:B------:R-:W-:Y:S02]  /*103b0*/  ISETP.LT.OR P0, PT, R4, 0x11, P0 ;  /* 0x000000110400780c */ /* 0x000fe40000701670 */
[----:B------:R-:W2:Y:S02]  /*103c0*/  MUFU.EX2 R8, R24 ;  /* 0x0000001800087308 */ /* 0x000ea40000000800 */
[----:B------:R-:W-:Y:S02]  /*103d0*/  FSEL R33, R14, -INF , !P0 ;  /* 0xff8000000e217808 */ /* 0x000fe40004000000 */
[----:B------:R-:W-:Y:S04]  /*103e0*/  ISETP.GT.AND P0, PT, R3, 0x11, P1 ;  /* 0x000000110300780c */ /* 0x000fe80000f04270 */
[----:B------:R-:W-:Y:S02]  /*103f0*/  ISETP.LT.OR P0, PT, R4, 0x12, P0 ;  /* 0x000000120400780c */ /* 0x000fe40000701670 */
[----:B------:R-:W-:Y:S02]  /*10400*/  MUFU.EX2 R17, R32 ;  /* 0x0000002000117308 */ /* 0x000fe40000000800 */
[----:B------:R-:W-:Y:S02]  /*10410*/  FSEL R15, R15, -INF , !P0 ;  /* 0xff8000000f0f7808 */ /* 0x000fe40004000000 */
[C---:B------:R-:W-:Y:S01]  /*10420*/  ISETP.GT.AND P0, PT, R3.reuse, 0x18, P1 ;  /* 0x000000180300780c */ /* 0x040fe20000f04270 */
[C---:B-1----:R-:W-:Y:S02]  /*10430*/  FFMA.FTZ R0, R2.reuse, R237, R9 ;  /* 0x000000ed02007223 */ /* 0x042fe40000010009 */
[----:B------:R-:W-:Y:S01]  /*10440*/  FMUL.FTZ R132, R2, R132 ;  /* 0x0000008402847220 */ /* 0x000fe20000410000 */
[----:B------:R-:W-:Y:S01]  /*10450*/  ISETP.LT.OR P0, PT, R4, 0x19, P0 ;  /* 0x000000190400780c */ /* 0x000fe20000701670 */
[C---:B------:R-:W-:Y:S01]  /*10460*/  FMUL.FTZ R133, R2.reuse, R133 ;  /* 0x0000008502857220 */ /* 0x040fe20000410000 */
[----:B------:R-:W-:Y:S01]  /*10470*/  MUFU.EX2 R178, R178 ;  /* 0x000000b200b27308 */ /* 0x000fe20000000800 */
[----:B------:R-:W-:Y:S01]  /*10480*/  FMUL.FTZ R136, R2, R136 ;  /* 0x0000008802887220 */ /* 0x000fe20000410000 */
[----:B------:R-:W-:Y:S01]  /*10490*/  FSEL R158, R18, -INF , !P0 ;  /* 0xff800000129e7808 */ /* 0x000fe20004000000 */
[C---:B------:R-:W-:Y:S01]  /*104a0*/  FMUL.FTZ R137, R2.reuse, R137 ;  /* 0x0000008902897220 */ /* 0x040fe20000410000 */
[----:B------:R-:W-:Y:S01]  /*104b0*/  ISETP.GT.AND P0, PT, R3, 0x19, P1 ;  /* 0x000000190300780c */ /* 0x000fe20000f04270 */
[----:B------:R-:W-:Y:S01]  /*104c0*/  FMUL.FTZ R140, R2, R140 ;  /* 0x0000008c028c7220 */ /* 0x000fe20000410000 */
[----:B--2---:R-:W-:Y:S01]  /*104d0*/  F2FP.PACK_AB R16, R8, R9 ;  /* 0x000000090810723e */ /* 0x004fe200000000ff */
[----:B------:R-:W-:Y:S01]  /*104e0*/  FMUL.FTZ R141, R2, R141 ;  /* 0x0000008d028d7220 */ /* 0x000fe20000410000 */
[----:B------:R-:W-:Y:S01]  /*104f0*/  ISETP.LT.OR P0, PT, R4, 0x1a, P0 ;  /* 0x0000001a0400780c */ /* 0x000fe20000701670 */
[C---:B------:R-:W-:Y:S01]  /*10500*/  FMUL.FTZ R144, R2.reuse, R144 ;  /* 0x0000009002907220 */ /* 0x040fe20000410000 */
[----:B------:R-:W-:Y:S01]  /*10510*/  MUFU.EX2 R9, R28 ;  /* 0x0000001c00097308 */ /* 0x000fe20000000800 */
[C---:B------:R-:W-:Y:S01]  /*10520*/  FMUL.FTZ R145, R2.reuse, R145 ;  /* 0x0000009102917220 */ /* 0x040fe20000410000 */
[----:B------:R-:W-:Y:S01]  /*10530*/  FSEL R168, R19, -INF , !P0 ;  /* 0xff80000013a87808 */ /* 0x000fe20004000000 */
[C---:B------:R-:W-:Y:S01]  /*10540*/  FMUL.FTZ R148, R2.reuse, R148 ;  /* 0x0000009402947220 */ /* 0x040fe20000410000 */
[C---:B------:R-:W-:Y:S01]  /*10550*/  ISETP.GT.AND P0, PT, R3.reuse, 0x20, P1 ;  /* 0x000000200300780c */ /* 0x040fe20000f04270 */
[C---:B------:R-:W-:Y:S02]  /*10560*/  FMUL.FTZ R149, R2.reuse, R149 ;  /* 0x0000009502957220 */ /* 0x040fe40000410000 */
[----:B------:R-:W-:Y:S01]  /*10570*/  FMUL.FTZ R152, R2, R152 ;  /* 0x0000009802987220 */ /* 0x000fe20000410000 */
[----:B------:R-:W-:Y:S01]  /*10580*/  ISETP.LT.OR P0, PT, R4, 0x21, P0 ;  /* 0x000000210400780c */ /* 0x000fe20000701670 */
[C---:B------:R-:W-:Y:S01]  /*10590*/  FMUL.FTZ R153, R2.reuse, R153 ;  /* 0x0000009902997220 */ /* 0x040fe20000410000 */
[----:B------:R-:W1:Y:S01]  /*105a0*/  MUFU.EX2 R19, R29 ;  /* 0x0000001d00137308 */ /* 0x000e620000000800 */
        /* <DEDUP_REMOVED lines=12> */
[----:B------:R-:W-:Y:S01]  /*10670*/  LDSM.16.MT88.4 R20, [R192] ;  /* 0x00000000c014783b */ /* 0x000fe20000004200 */
[----:B------:R-:W-:Y:S02]  /*10680*/  FMUL.FTZ R49, R2, R49 ;  /* 0x0000003102317220 */ /* 0x000fe40000410000 */
[----:B------:R-:W-:Y:S01]  /*10690*/  ISETP.LT.OR P0, PT, R4, 0x29, P0 ;  /* 0x000000290400780c */ /* 0x000fe20000701670 */
[C---:B------:R-:W-:Y:S02]  /*106a0*/  FMUL.FTZ R52, R2.reuse, R52 ;  /* 0x0000003402347220 */ /* 0x040fe40000410000 */
[----:B------:R-:W-:Y:S01]  /*106b0*/  FMUL.FTZ R53, R2, R53 ;  /* 0x0000003502357220 */ /* 0x000fe20000410000 */
[----:B------:R-:W-:Y:S01]  /*106c0*/  FSEL R171, R26, -INF , !P0 ;  /* 0xff8000001aab7808 */ /* 0x000fe20004000000 */
[C---:B------:R-:W-:Y:S01]  /*106d0*/  FMUL.FTZ R56, R2.reuse, R56 ;  /* 0x0000003802387220 */ /* 0x040fe20000410000 */
[----:B------:R-:W-:Y:S01]  /*106e0*/  ISETP.GT.AND P0, PT, R3, 0x29, P1 ;  /* 0x000000290300780c */ /* 0x000fe20000f04270 */
[C---:B------:R-:W-:Y:S01]  /*106f0*/  FMUL.FTZ R57, R2.reuse, R57 ;  /* 0x0000003902397220 */ /* 0x040fe20000410000 */
[----:B-1----:R-:W-:Y:S01]  /*10700*/  F2FP.PACK_AB R24, R17, R19 ;  /* 0x000000131118723e */ /* 0x002fe200000000ff */
        /* <DEDUP_REMOVED lines=36> */
[----:B------:R-:W1:Y:S01]  /*10950*/  MUFU.EX2 R8, R25 ;  /* 0x0000001900087308 */ /* 0x000e620000000800 */
        /* <DEDUP_REMOVED lines=18> */
[----:B------:R-:W-:Y:S01]  /*10a80*/  FMUL.FTZ R124, R2, R124 ;  /* 0x0000007c027c7220 */ /* 0x000fe20000410000 */
[----:B-1----:R-:W-:Y:S01]  /*10a90*/  F2FP.PACK_AB R18, R8, R9 ;  /* 0x000000090812723e */ /* 0x002fe200000000ff */
[----:B------:R-:W-:Y:S01]  /*10aa0*/  FMUL.FTZ R125, R2, R125 ;  /* 0x0000007d027d7220 */ /* 0x000fe20000410000 */
[----:B------:R-:W-:Y:S01]  /*10ab0*/  FMNMX.FTZ R0, R168, R0, !PT ;  /* 0x00000000a8007209 */ /* 0x000fe20007810000 */
[C---:B------:R-:W-:Y:S02]  /*10ac0*/  FMUL.FTZ R128, R2.reuse, R128 ;  /* 0x0000008002807220 */ /* 0x040fe40000410000 */
[----:B------:R-:W-:Y:S01]  /*10ad0*/  FMUL.FTZ R129, R2, R129 ;  /* 0x0000008102817220 */ /* 0x000fe20000410000 */
        /* <DEDUP_REMOVED lines=15> */
[C---:B------:R-:W-:Y:S02]  /*10bd0*/  FMUL.FTZ R4, R3.reuse, c[0x0][0x2d0] ;  /* 0x0000b40003047a20 */ /* 0x040fe40000410000 */
[----:B------:R-:W-:Y:S01]  /*10be0*/  FADD.FTZ R14, R8, R0 ;  /* 0x00000000080e7221 */ /* 0x000fe20000010000 */
[----:B------:R-:W-:Y:S01]  /*10bf0*/  FSEL R0, R3, RZ, P0 ;  /* 0x000000ff03007208 */ /* 0x000fe20000000000 */
[----:B------:R-:W-:Y:S01]  /*10c00*/  FMUL.FTZ R8, R2, R164 ;  /* 0x000000a402087220 */ /* 0x000fe20000410000 */
[----:B------:R-:W-:Y:S01]  /*10c10*/  FSEL R13, R4, RZ, P0 ;  /* 0x000000ff040d7208 */ /* 0x000fe20000000000 */
[----:B------:R-:W-:Y:S01]  /*10c20*/  FMUL.FTZ R4, R2, R160 ;  /* 0x000000a002047220 */ /* 0x000fe20000410000 */
[----:B------:R-:W-:Y:S01]  /*10c30*/  ISETP.GT.AND P0, PT, R218, R228, PT ;  /* 0x000000e4da00720c */ /* 0x000fe20003f04270 */
[----:B------:R-:W-:Y:S02]  /*10c40*/  FADD.FTZ R0, -R0, R157 ;  /* 0x0000009d00007221 */ /* 0x000fe40000010100 */
[--C-:B------:R-:W-:Y:S02]  /*10c50*/  FFMA.FTZ R6, R6, c[0x0][0x2d0], -R13.reuse ;  /* 0x0000b40006067a23 */ /* 0x100fe4000001080d */
[----:B------:R-:W-:Y:S02]  /*10c60*/  FMUL.FTZ R0, R0, c[0x0][0x2d0] ;  /* 0x0000b40000007a20 */ /* 0x000fe40000410000 */
[--C-:B------:R-:W-:Y:S01]  /*10c70*/  FFMA.FTZ R10, R5, c[0x0][0x2d0], -R13.reuse ;  /* 0x0000b400050a7a23 */ /* 0x100fe2000001080d */
[----:B------:R1:W-:Y:S01]  /*10c80*/  MUFU.EX2 R160, R6 ;  /* 0x0000000600a07308 */ /* 0x0003e20000000800 */
[----:B------:R-:W-:Y:S02]  /*10c90*/  FMUL.FTZ R5, R2, R161 ;  /* 0x000000a102057220 */ /* 0x000fe40000410000 */
[--C-:B------:R-:W-:Y:S02]  /*10ca0*/  FFMA.FTZ R2, R11, c[0x0][0x2d0], -R13.reuse ;  /* 0x0000b4000b027a23 */ /* 0x100fe4000001080d */
[--C-:B------:R-:W-:Y:S05]  /*10cb0*/  FFMA.FTZ R7, R7, c[0x0][0x2d0], -R13.reuse ;  /* 0x0000b40007077a23 */ /* 0x100fea000001080d */
[----:B------:R-:W2:Y:S10]  /*10cc0*/  MUFU.EX2 R31, R7 ;  /* 0x00000007001f7308 */ /* 0x000eb40000000800 */
[----:B------:R-:W-:Y:S01]  /*10cd0*/  MUFU.EX2 R30, R10 ;  /* 0x0000000a001e7308 */ /* 0x000fe20000000800 */
[----:B-1----:R-:W-:Y:S04]  /*10ce0*/  FADD.FTZ R6, R19, R14 ;  /* 0x0000000e13067221 */ /* 0x002fe80000010000 */
[----:B------:R-:W-:Y:S05]  /*10cf0*/  FADD.FTZ R164, R17, R6 ;  /* 0x0000000611a47221 */ /* 0x000fea0000010000 */
[----:B------:R-:W1:Y:S01]  /*10d00*/  MUFU.EX2 R0, R0 ;  /* 0x0000000000007308 */ /* 0x000e620000000800 */
[----:B--2---:R-:W-:Y:S09]  /*10d10*/  F2FP.PACK_AB R17, R31, R160 ;  /* 0x000000a01f11723e */ /* 0x004ff200000000ff */
[----:B------:R-:W2:Y:S10]  /*10d20*/  MUFU.EX2 R29, R2 ;  /* 0x00000002001d7308 */ /* 0x000eb40000000800 */
[----:B------:R-:W-:Y:S01]  /*10d30*/  MUFU.EX2 R161, R174 ;  /* 0x000000ae00a17308 */ /* 0x000fe20000000800 */
[C---:B-1----:R-:W-:Y:S02]  /*10d40*/  FMUL.FTZ R6, R0.reuse, R162 ;  /* 0x000000a200067220 */ /* 0x042fe40000410000 */
[C---:B------:R-:W-:Y:S02]  /*10d50*/  FMUL.FTZ R7, R0.reuse, R163 ;  /* 0x000000a300077220 */ /* 0x040fe40000410000 */
[C---:B------:R-:W-:Y:S02]  /*10d60*/  FMUL.FTZ R10, R0.reuse, R166 ;  /* 0x000000a6000a7220 */ /* 0x040fe40000410000 */
[C---:B------:R-:W-:Y:S03]  /*10d70*/  FMUL.FTZ R11, R0.reuse, R167 ;  /* 0x000000a7000b7220 */ /* 0x040fe60000410000 */
[----:B------:R-:W1:Y:S01]  /*10d80*/  MUFU.EX2 R162, R173 ;  /* 0x000000ad00a27308 */ /* 0x000e620000000800 */
[C---:B------:R-:W-:Y:S01]  /*10d90*/  FMUL.FTZ R134, R0.reuse, R134 ;  /* 0x0000008600867220 */ /* 0x040fe20000410000 */
[----:B--2---:R-:W-:Y:S01]  /*10da0*/  F2FP.PACK_AB R19, R29, R30 ;  /* 0x0000001e1d13723e */ /* 0x004fe200000000ff */
[C---:B------:R-:W-:Y:S02]  /*10db0*/  FMUL.FTZ R135, R0.reuse, R135 ;  /* 0x0000008700877220 */ /* 0x040fe40000410000 */
[C---:B------:R-:W-:Y:S02]  /*10dc0*/  FMUL.FTZ R138, R0.reuse, R138 ;  /* 0x0000008a008a7220 */ /* 0x040fe40000410000 */
[C---:B------:R-:W-:Y:S02]  /*10dd0*/  FMUL.FTZ R139, R0.reuse, R139 ;  /* 0x0000008b008b7220 */ /* 0x040fe40000410000 */
[C---:B------:R-:W-:Y:S01]  /*10de0*/  HMMA.16816.F32 R4, R16.reuse, R20, R4 ;  /* 0x000000141004723c */ /* 0x040fe20000001804 */
[----:B------:R-:W-:Y:S04]  /*10df0*/  MUFU.EX2 R163, R181 ;  /* 0x000000b500a37308 */ /* 0x000fe80000000800 */
[C---:B------:R-:W-:Y:S02]  /*10e00*/  FMUL.FTZ R142, R0.reuse, R142 ;  /* 0x0000008e008e7220 */ /* 0x040fe40000410000 */
[C---:B------:R-:W-:Y:S01]  /*10e10*/  FMUL.FTZ R143, R0.reuse, R143 ;  /* 0x0000008f008f7220 */ /* 0x040fe20000410000 */
[C---:B------:R-:W-:Y:S01]  /*10e20*/  HMMA.16816.F32 R8, R16.reuse, R22, R8 ;  /* 0x000000161008723c */ /* 0x040fe20000001808 */
[----:B------:R-:W2:Y:S02]  /*10e30*/  LDSM.16.MT88.4 R20, [R193] ;  /* 0x00000000c114783b */ /* 0x000ea40000004200 */
[----:B------:R-:W-:Y:S01]  /*10e40*/  MUFU.EX2 R173, R180 ;  /* 0x000000b400ad7308 */ /* 0x000fe20000000800 */
[----:B------:R-:W-:Y:S01]  /*10e50*/  FMUL.FTZ R146, R0, R146 ;  /* 0x0000009200927220 */ /* 0x000fe20000410000 */
[----:B-1----:R-:W-:Y:S01]  /*10e60*/  F2FP.PACK_AB R26, R162, R161 ;  /* 0x000000a1a21a723e */ /* 0x002fe200000000ff */
        /* <DEDUP_REMOVED lines=60> */
[----:B------:R-:W-:Y:S02]  /*11230*/  FFMA.FTZ R0, R0, R239, R160 ;  /* 0x000000ef00007223 */ /* 0x000fe400000100a0 */
[--C-:B------:R-:W-:Y:S02]  /*11240*/  FFMA.FTZ R2, R33, c[0x0][0x2d0], -R13.reuse ;  /* 0x0000b40021027a23 */ /* 0x100fe4000001080d */
[----:B------:R-:W-:Y:S02]  /*11250*/  FADD.FTZ R0, R31, R0 ;  /* 0x000000001f007221 */ /* 0x000fe40000010000 */
[----:B------:R2:W-:Y:S01]  /*11260*/  MUFU.EX2 R28, R2 ;  /* 0x00000002001c7308 */ /* 0x0005e20000000800 */
[C---:B-1----:R-:W-:Y:S08]  /*11270*/  HMMA.16816.F32 R148, R16.reuse, R20, R148 ;  /* 0x000000141094723c */ /* 0x042ff00000001894 */
[C---:B------:R-:W-:Y:S01]  /*11280*/  HMMA.16816.F32 R152, R16.reuse, R22, R152 ;  /* 0x000000161098723c */ /* 0x040fe20000001898 */
[----:B------:R-:W1:Y:S03]  /*11290*/  LDSM.16.MT88.4 R20, [R192+0x2000] ;  /* 0x00200000c014783b */ /* 0x000e660000004200 */
[--C-:B--2---:R-:W-:Y:S04]  /*112a0*/  FFMA.FTZ R2, R15, c[0x0][0x2d0], -R13.reuse ;  /* 0x0000b4000f027a23 */ /* 0x104fe8000001080d */
[----:B------:R-:W2:Y:S04]  /*112b0*/  MUFU.EX2 R157, R2 ;  /* 0x00000002009d7308 */ /* 0x000ea80000000800 */
[----:B--2---:R-:W-:Y:S01]  /*112c0*/  F2FP.PACK_AB R25, R157, R28 ;  /* 0x0000001c9d19723e */ /* 0x004fe200000000ff */
[C---:B-1----:R-:W-:Y:S03]  /*112d0*/  HMMA.16816.F32 R36, R16.reuse, R20, R36 ;  /* 0x000000141024723c */ /* 0x042fe60000001824 */
[--C-:B------:R-:W-:Y:S04]  /*112e0*/  FFMA.FTZ R2, R158, c[0x0][0x2d0], -R13.reuse ;  /* 0x0000b4009e027a23 */ /* 0x100fe8000001080d */
[----:B------:R1:W-:Y:S01]  /*112f0*/  MUFU.EX2 R32, R2 ;  /* 0x0000000200207308 */ /* 0x0003e20000000800 */
[C---:B------:R-:W-:Y:S01]  /*11300*/  HMMA.16816.F32 R40, R16.reuse, R22, R40 ;  /* 0x000000161028723c */ /* 0x040fe20000001828 */
[----:B------:R-:W2:Y:S03]  /*11310*/  LDSM.16.MT88.4 R20, [R193+0x2000] ;  /* 0x00200000c114783b */ /* 0x000ea60000004200 */
[--C-:B-1----:R-:W-:Y:S05]  /*11320*/  FFMA.FTZ R2, R168, c[0x0][0x2d0], -R13.reuse ;  /* 0x0000b400a8027a23 */ /* 0x102fea000001080d */
[----:B------:R-:W-:Y:S10]  /*11330*/  MUFU.EX2 R168, R185 ;  /* 0x000000b900a87308 */ /* 0x000ff40000000800 */
[----:B------:R-:W1:Y:S01]  /*11340*/  MUFU.EX2 R158, R2 ;  /* 0x00000002009e7308 */ /* 0x000e620000000800 */
[C---:B--2---:R-:W-:Y:S08]  /*11350*/  HMMA.16816.F32 R44, R16.reuse, R20, R44 ;  /* 0x00000014102c723c */ /* 0x044ff0000000182c */
[C---:B------:R-:W-:Y:S01]  /*11360*/  HMMA.16816.F32 R48, R16.reuse, R22, R48 ;  /* 0x000000161030723c */ /* 0x040fe20000001830 */
[----:B------:R-:W2:Y:S03]  /*11370*/  LDSM.16.MT88.4 R20, [R196+0x2000] ;  /* 0x00200000c414783b */ /* 0x000ea60000004200 */
[----:B-1----:R-:W-:Y:S01]  /*11380*/  F2FP.PACK_AB R27, R158, R32 ;  /* 0x000000209e1b723e */ /* 0x002fe200000000ff */
[--C-:B------:R-:W-:Y:S02]  /*11390*/  FFMA.FTZ R2, R169, c[0x0][0x2d0], -R13.reuse ;  /* 0x0000b400a9027a23 */ /* 0x100fe4000001080d */
[----:B------:R-:W1:Y:S10]  /*113a0*/  MUFU.EX2 R169, R184 ;  /* 0x000000b800a97308 */ /* 0x000e740000000800 */
[----:B------:R3:W-:Y:S01]  /*113b0*/  MUFU.EX2 R14, R2 ;  /* 0x00000002000e7308 */ /* 0x0007e20000000800 */
[C---:B--2---:R-:W-:Y:S08]  /*113c0*/  HMMA.16816.F32 R52, R16.reuse, R20, R52 ;  /* 0x000000141034723c */ /* 0x044ff00000001834 */
[C---:B------:R-:W-:Y:S01]  /*113d0*/  HMMA.16816.F32 R56, R16.reuse, R22, R56 ;  /* 0x000000161038723c */ /* 0x040fe20000001838 */
[----:B------:R-:W2:Y:S03]  /*113e0*/  LDSM.16.MT88.4 R20, [R195+0x2000] ;  /* 0x00200000c314783b */ /* 0x000ea60000004200 */
[--C-:B---3--:R-:W-:Y:S02]  /*113f0*/  FFMA.FTZ R2, R170, c[0x0][0x2d0], -R13.reuse ;  /* 0x0000b400aa027a23 */ /* 0x108fe4000001080d */
[----:B------:R-:W-:Y:S10]  /*11400*/  MUFU.EX2 R170, R183 ;  /* 0x000000b700aa7308 */ /* 0x000ff40000000800 */
[----:B------:R3:W-:Y:S02]  /*11410*/  MUFU.EX2 R35, R2 ;  /* 0x0000000200237308 */ /* 0x0007e40000000800 */
[--C-:B---3--:R-:W-:Y:S01]  /*11420*/  FFMA.FTZ R2, R171, c[0x0][0x2d0], -R13.reuse ;  /* 0x0000b400ab027a23 */ /* 0x108fe2000001080d */
[C---:B--2---:R-:W-:Y:S07]  /*11430*/  HMMA.16816.F32 R60, R16.reuse, R20, R60 ;  /* 0x00000014103c723c */ /* 0x044fee000000183c */
[----:B------:R-:W-:Y:S01]  /*11440*/  MUFU.EX2 R171, R182 ;  /* 0x000000b600ab7308 */ /* 0x000fe20000000800 */
[C---:B------:R-:W-:Y:S01]  /*11450*/  HMMA.16816.F32 R64, R16.reuse, R22, R64 ;  /* 0x000000161040723c */ /* 0x040fe20000001840 */
[----:B------:R-:W2:Y:S08]  /*11460*/  LDSM.16.MT88.4 R20, [R192+0x4000] ;  /* 0x00400000c014783b */ /* 0x000eb00000004200 */
[----:B------:R3:W-:Y:S03]  /*11470*/  MUFU.EX2 R34, R2 ;  /* 0x0000000200227308 */ /* 0x0007e60000000800 */
[--C-:B---3--:R-:W-:Y:S07]  /*11480*/  FFMA.FTZ R2, R172, c[0x0][0x2d0], -R13.reuse ;  /* 0x0000b400ac027a23 */ /* 0x108fee000001080d */
[----:B------:R3:W-:Y:S01]  /*11490*/  MUFU.EX2 R33, R2 ;  /* 0x0000000200217308 */ /* 0x0007e20000000800 */
[C---:B--2---:R-:W-:Y:S08]  /*114a0*/  HMMA.16816.F32 R68, R16.reuse, R20, R68 ;  /* 0x000000141044723c */ /* 0x044ff00000001844 */
[C---:B------:R-:W-:Y:S01]  /*114b0*/  HMMA.16816.F32 R72, R16.reuse, R22, R72 ;  /* 0x000000161048723c */ /* 0x040fe20000001848 */
[----:B------:R-:W2:Y:S03]  /*114c0*/  LDSM.16.MT88.4 R20, [R193+0x4000] ;  /* 0x00400000c114783b */ /* 0x000ea60000004200 */
[----:B---3--:R-:W-:Y:S02]  /*114d0*/  FADD.FTZ R2, R30, R0 ;  /* 0x000000001e027221 */ /* 0x008fe40000010000 */
[----:B------:R-:W-:Y:S03]  /*114e0*/  FADD.FTZ R0, R161, R164 ;  /* 0x000000a4a1007221 */ /* 0x000fe60000010000 */
[----:B------:R-:W-:Y:S03]  /*114f0*/  LDSM.16.MT88.4 R164, [R192+0x1800] ;  /* 0x00180000c0a4783b */ /* 0x000fe60000004200 */
[----:B------:R-:W-:Y:S02]  /*11500*/  FADD.FTZ R15, R162, R0 ;  /* 0x00000000a20f7221 */ /* 0x000fe40000010000 */
[--C-:B------:R-:W-:Y:S02]  /*11510*/  FFMA.FTZ R0, R175, c[0x0][0x2d0], -R13.reuse ;  /* 0x0000b400af007a23 */ /* 0x100fe4000001080d */
[----:B------:R-:W-:Y:S02]  /*11520*/  FADD.FTZ R2, R29, R2 ;  /* 0x000000021d027221 */ /* 0x000fe40000010000 */
[----:B------:R3:W-:Y:S02]  /*11530*/  MUFU.EX2 R31, R0 ;  /* 0x00000000001f7308 */ /* 0x0007e40000000800 */
[----:B------:R-:W-:Y:S01]  /*11540*/  FADD.FTZ R2, R28, R2 ;  /* 0x000000021c027221 */ /* 0x000fe20000010000 */
[C---:B--2---:R-:W-:Y:S03]  /*11550*/  HMMA.16816.F32 R76, R16.reuse, R20, R76 ;  /* 0x00000014104c723c */ /* 0x044fe6000000184c */
[--C-:B---3--:R-:W-:Y:S04]  /*11560*/  FFMA.FTZ R0, R176, c[0x0][0x2d0], -R13.reuse ;  /* 0x0000b400b0007a23 */ /* 0x108fe8000001080d */
[----:B------:R2:W3:Y:S01]  /*11570*/  MUFU.EX2 R30, R0 ;  /* 0x00000000001e7308 */ /* 0x0004e20000000800 */
[C---:B------:R-:W-:Y:S01]  /*11580*/  HMMA.16816.F32 R80, R16.reuse, R22, R80 ;  /* 0x000000161050723c */ /* 0x040fe20000001850 */
[----:B------:R-:W4:Y:S03]  /*11590*/  LDSM.16.MT88.4 R20, [R196+0x4000] ;  /* 0x00400000c414783b */ /* 0x000f260000004200 */
[--C-:B--2---:R-:W-:Y:S02]  /*115a0*/  FFMA.FTZ R0, R177, c[0x0][0x2d0], -R13.reuse ;  /* 0x0000b400b1007a23 */ /* 0x104fe4000001080d */
[----:B------:R-:W-:Y:S01]  /*115b0*/  FFMA.FTZ R13, R12, c[0x0][0x2d0], -R13 ;  /* 0x0000b4000c0d7a23 */ /* 0x000fe2000001080d */
[----:B-1----:R-:W-:Y:S02]  /*115c0*/  F2FP.PACK_AB R12, R169, R168 ;  /* 0x000000a8a90c723e */ /* 0x002fe400000000ff */
[----:B------:R1:W-:Y:S10]  /*115d0*/  MUFU.EX2 R29, R0 ;  /* 0x00000000001d7308 */ /* 0x0003f40000000800 */
[----:B------:R3:W2:Y:S01]  /*115e0*/  MUFU.EX2 R28, R13 ;  /* 0x0000000d001c7308 */ /* 0x0006a20000000800 */
[C---:B----4-:R-:W-:Y:S08]  /*115f0*/  HMMA.16816.F32 R84, R16.reuse, R20, R84 ;  /* 0x000000141054723c */ /* 0x050ff00000001854 */
[C---:B------:R-:W-:Y:S01]  /*11600*/  HMMA.16816.F32 R88, R16.reuse, R22, R88 ;  /* 0x000000161058723c */ /* 0x040fe20000001858 */
[----:B------:R-:W4:Y:S03]  /*11610*/  LDSM.16.MT88.4 R20, [R195+0x4000] ;  /* 0x00400000c314783b */ /* 0x000f260000004200 */
[----:B-1----:R-:W-:Y:S01]  /*11620*/  FADD.FTZ R0, R157, R2 ;  /* 0x000000029d007221 */ /* 0x002fe20000010000 */
[----:B------:R-:W-:Y:S01]  /*11630*/  MOV R157, R3 ;  /* 0x00000003009d7202 */ /* 0x000fe20000000f00 */
[----:B------:R-:W-:Y:S02]  /*11640*/  FADD.FTZ R2, R163, R15 ;  /* 0x0000000fa3027221 */ /* 0x000fe40000010000 */
[----:B------:R-:W-:Y:S01]  /*11650*/  FADD.FTZ R0, R32, R0 ;  /* 0x0000000020007221 */ /* 0x000fe20000010000 */
[----:B---3--:R-:W-:Y:S03]  /*11660*/  F2FP.PACK_AB R13, R30, R31 ;  /* 0x0000001f1e0d723e */ /* 0x008fe600000000ff */
[----:B------:R-:W-:Y:S01]  /*11670*/  FADD.FTZ R0, R158, R0 ;  /* 0x000000009e007221 */ /* 0x000fe20000010000 */
[----:B--2---:R-:W-:Y:S01]  /*11680*/  F2FP.PACK_AB R15, R28, R29 ;  /* 0x0000001d1c0f723e */ /* 0x004fe200000000ff */
[----:B------:R-:W-:Y:S02]  /*11690*/  FADD.FTZ R32, R173, R2 ;  /* 0x00000002ad207221 */ /* 0x000fe40000010000 */
[----:B------:R-:W-:Y:S04]  /*116a0*/  FADD.FTZ R0, R14, R0 ;  /* 0x000000000e007221 */ /* 0x000fe80000010000 */
[----:B------:R-:W-:Y:S02]  /*116b0*/  FADD.FTZ R2, R35, R0 ;  /* 0x0000000023027221 */ /* 0x000fe40000010000 */
[----:B------:R-:W-:Y:S02]  /*116c0*/  FADD.FTZ R0, R174, R32 ;  /* 0x00000020ae007221 */ /* 0x000fe40000010000 */
[----:B------:R-:W-:Y:S02]  /*116d0*/  FADD.FTZ R2, R34, R2 ;  /* 0x0000000222027221 */ /* 0x000fe40000010000 */
[C---:B------:R-:W-:Y:S01]  /*116e0*/  FADD.FTZ R0, R178.reuse, R0 ;  /* 0x00000000b2007221 */ /* 0x040fe20000010000 */
        /* <DEDUP_REMOVED lines=14> */
[----:B------:R-:W1:Y:S08]  /*117d0*/  LDSM.16.MT88.4 R16, [R192+0x800] ;  /* 0x00080000c010783b */ /* 0x000e700000004200 */
[----:B------:R-:W-:Y:S01]  /*117e0*/  LDSM.16.MT88.4 R20, [R192+0x1000] ;  /* 0x00100000c014783b */ /* 0x000fe20000004200 */
        /* <DEDUP_REMOVED lines=49> */
[----:B------:R-:W-:Y:S02]  /*11b00*/  F2FP.PACK_AB R17, R35, R14 ;  /* 0x0000000e2311723e */ /* 0x000fe400000000ff */
[----:B------:R-:W-:Y:S02]  /*11b10*/  F2FP.PACK_AB R14, R171, R170 ;  /* 0x000000aaab0e723e */ /* 0x000fe400000000ff */
[----:B------:R-:W-:Y:S04]  /*11b20*/  F2FP.PACK_AB R18, R178, R174 ;  /* 0x000000aeb212723e */ /* 0x000fe800000000ff */
[C---:B------:R-:W-:Y:S07]  /*11b30*/  F2FP.PACK_AB R19, R33.reuse, R34 ;  /* 0x000000222113723e */ /* 0x040fee00000000ff */
        /* <DEDUP_REMOVED lines=54> */
[C---:B------:R-:W-:Y:S01]  /*11ea0*/  HMMA.16816.F32 R136, R12.reuse, R22, R136 ;  /* 0x000000160c88723c */ /* 0x040fe20000001888 */
[----:B------:R-:W-:Y:S07]  /*11eb0*/  LDSM.16.MT88.4 R20, [R195+0x3800] ;  /* 0x00380000c314783b */ /* 0x000fee0000004200 */
[C---:B-1----:R-:W-:Y:S08]  /*11ec0*/  HMMA.16816.F32 R140, R12.reuse, R16, R140 ;  /* 0x000000100c8c723c */ /* 0x042ff0000000188c */
[C---:B------:R-:W-:Y:S01]  /*11ed0*/  HMMA.16816.F32 R144, R12.reuse, R18, R144 ;  /* 0x000000120c90723c */ /* 0x040fe20000001890 */
[----:B------:R-:W1:Y:S07]  /*11ee0*/  LDSM.16.MT88.4 R16, [R196+0x3800] ;  /* 0x00380000c410783b */ /* 0x000e6e0000004200 */
[C---:B---3--:R-:W-:Y:S08]  /*11ef0*/  HMMA.16816.F32 R148, R12.reuse, R24, R148 ;  /* 0x000000180c94723c */ /* 0x048ff00000001894 */
[C---:B------:R-:W-:Y:S08]  /*11f00*/  HMMA.16816.F32 R152, R12.reuse, R26, R152 ;  /* 0x0000001a0c98723c */ /* 0x040ff00000001898 */
        /* <DEDUP_REMOVED lines=24> */
[C---:B---3--:R-:W-:Y:S07]  /*12090*/  HMMA.16816.F32 R100, R12.reuse, R4, R100 ;  /* 0x000000040c64723c */ /* 0x048fee0000001864 */
        /* <DEDUP_REMOVED lines=11> */
[C---:B-1----:R-:W-:Y:S04]  /*12150*/  HMMA.16816.F32 R116, R12.reuse, R16, R116 ;  /* 0x000000100c74723c */ /* 0x042fe80000001874 */
[----:B------:R-:W-:Y:S01]  /*12160*/  FADD.FTZ R237, R171, R4 ;  /* 0x00000004abed7221 */ /* 0x000fe20000010000 */
[----:B------:R-:W-:Y:S01]  /*12170*/  MOV R218, R0 ;  /* 0x0000000000da7202 */ /* 0x000fe20000000f00 */
[----:B------:R-:W-:Y:S01]  /*12180*/  FADD.FTZ R239, R28, R2 ;  /* 0x000000021cef7221 */ /* 0x000fe20000010000 */
[----:B------:R-:W-:Y:S01]  /*12190*/  MOV R2, R156 ;  /* 0x0000009c00027202 */ /* 0x000fe20000000f00 */
[C---:B------:R-:W-:Y:S08]  /*121a0*/  HMMA.16816.F32 R120, R12.reuse, R18, R120 ;  /* 0x000000120c78723c */ /* 0x040ff00000001878 */
[C---:B----4-:R-:W-:Y:S08]  /*121b0*/  HMMA.16816.F32 R124, R12.reuse, R20, R124 ;  /* 0x000000140c7c723c */ /* 0x050ff0000000187c */
[----:B------:R-:W-:Y:S07]  /*121c0*/  HMMA.16816.F32 R128, R12, R22, R128 ;  /* 0x000000160c80723c */ /* 0x000fee0000001880 */
[----:B------:R-:W-:Y:S01]  /*121d0*/  MOV R12, R3 ;  /* 0x00000003000c7202 */ /* 0x000fe20000000f00 */
[----:B------:R-:W-:-:S05]  /*121e0*/  @P0 BRA `(.L_x_4297) ;  /* 0xffffc1a000000947 */ /* 0x000fca000383ffff */
.L_x_4288:
[----:B------:R-:W-:Y:S02]  /*121f0*/  @!UPT UIADD3 URZ, URZ, URZ, URZ ;  /* 0x0000003f3f3ff290 */ /* 0x000fe4000fffe03f */
[----:B------:R-:W-:Y:S02]  /*12200*/  MOV R7, 0x1f ;  /* 0x0000001f00077802 */ /* 0x000fe40000000f00 */
[----:B------:R-:W-:Y:S01]  /*12210*/  MOV R6, 0xffffffff ;  /* 0xffffffff00067802 */ /* 0x000fe20000000f00 */
[----:B------:R-:W-:Y:S06]  /*12220*/  BRA.DIV ~URZ, `(.L_x_4298) ;  /* 0x000066a27f007947 */ /* 0x000fec000b800000 */
[----:B------:R1:W2:Y:S02]  /*12230*/  SHFL.BFLY PT, R0, R237, 0x2, 0x1f ;  /* 0x0c401f00ed007f89 */ /* 0x0002a400000e0000 */
.L_x_4371:
[----:B--2---:R-:W-:Y:S01]  /*12240*/  FADD.FTZ R0, R0, R237 ;  /* 0x000000ed00007221 */ /* 0x004fe20000010000 */
[----:B------:R-:W-:Y:S05]  /*12250*/  BRA.DIV ~URZ, `(.L_x_4299) ;  /* 0x000066d27f007947 */ /* 0x000fea000b800000 */
[----:B------:R-:W2:Y:S04]  /*12260*/  SHFL.BFLY PT, R2, R239, 0x2, 0x1f ;  /* 0x0c401f00ef027f89 */ /* 0x000ea800000e0000 */
[----:B------:R-:W3:Y:S01]  /*12270*/  SHFL.BFLY PT, R5, R0, 0x1, 0x1f ;  /* 0x0c201f0000057f89 */ /* 0x000ee200000e0000 */
[----:B--2---:R-:W-:-:S02]  /*12280*/  FADD.FTZ R4, R2, R239 ;  /* 0x000000ef02047221 */ /* 0x004fc40000010000 */
[----:B---3--:R-:W-:-:S03]  /*12290*/  FADD.FTZ R0, R0, R5 ;  /* 0x0000000500007221 */ /* 0x008fc60000010000 */
[----:B------:R2:W3:Y:S04]  /*122a0*/  SHFL.BFLY PT, R3, R4, 0x1, 0x1f ;  /* 0x0c201f0004037f89 */ /* 0x0004e800000e0000 */
.L_x_4372:
        /* <DEDUP_REMOVED lines=9> */
[----:B------:R2:W4:Y:S01]  /*12340*/  @P1 MUFU.LG2 R5, R0 ;  /* 0x0000000000051308 */ /* 0x0005220000000c00 */
        /* <DEDUP_REMOVED lines=66> */
[----:B------:R3:W5:Y:S01]  /*12770*/  @P0 MUFU.LG2 R2, R3 ;  /* 0x0000000300020308 */ /* 0x0007620000000c00 */
[----:B----4-:R-:W-:-:S02]  /*12780*/  @P1 FMUL.FTZ R5, R5, 0.69314718246459960938 ;  /* 0x3f31721805051820 */ /* 0x010fc40000410000 */
[C---:B--2---:R-:W-:Y:S02]  /*12790*/  FMUL.FTZ R128, R0.reuse, R138 ;  /* 0x0000008a00807220 */ /* 0x044fe40000410000 */
[C---:B------:R-:W-:Y:S02]  /*127a0*/  FMUL.FTZ R129, R0.reuse, R139 ;  /* 0x0000008b00817220 */ /* 0x040fe40000410000 */
[C---:B------:R-:W-:Y:S02]  /*127b0*/  FMUL.FTZ R138, R0.reuse, R146 ;  /* 0x00000092008a7220 */ /* 0x040fe40000410000 */
[C---:B------:R-:W-:Y:S02]  /*127c0*/  FMUL.FTZ R139, R0.reuse, R147 ;  /* 0x00000093008b7220 */ /* 0x040fe40000410000 */
[C---:B------:R-:W-:Y:S02]  /*127d0*/  FMUL.FTZ R146, R0.reuse, R42 ;  /* 0x0000002a00927220 */ /* 0x040fe40000410000 */
[----:B------:R-:W-:-:S02]  /*127e0*/  FMUL.FTZ R147, R0, R43 ;  /* 0x0000002b00937220 */ /* 0x000fc40000410000 */
[C---:B------:R-:W-:Y:S01]  /*127f0*/  FMUL.FTZ R42, R0.reuse, R46 ;  /* 0x0000002e002a7220 */ /* 0x040fe20000410000 */
[----:B---3--:R-:W-:Y:S01]  /*12800*/  @P0 MOV R3, 0x3f317218 ;  /* 0x3f31721800030802 */ /* 0x008fe20000000f00 */
        /* <DEDUP_REMOVED lines=15> */
[----:B-----5:R-:W-:Y:S02]  /*12900*/  @P0 FMUL.FTZ R2, R2, 0.69314718246459960938 ;  /* 0x3f31721802020820 */ /* 0x020fe40000410000 */
        /* <DEDUP_REMOVED lines=47> */
.L_x_4245:
        /* <DEDUP_REMOVED lines=17> */
.L_x_4301:
[----:B------:R-:W-:Y:S05]  /*12d10*/  BSYNC B0 ;  /* 0x0000000000007941 */ /* 0x000fea0003800000 */
.L_x_4300:
        /* <DEDUP_REMOVED lines=19> */
[----:B------:R-:W-:Y:S02]  /*12e50*/  ISETP.NE.U32.AND P0, PT, RZ, c[0x0][0x508], PT ;  /* 0x00014200ff007a0c */ /* 0x000fe40003f05070 */
[----:B------:R-:W-:Y:S02]  /*12e60*/  ISETP.NE.U32.AND P2, PT, RZ, c[0x0][0x500], PT ;  /* 0x00014000ff007a0c */ /* 0x000fe40003f45070 */
[----:B------:R-:W-:-:S02]  /*12e70*/  ISETP.NE.AND.EX P1, PT, RZ, c[0x0][0x50c], PT, P0 ;  /* 0x00014300ff007a0c */ /* 0x000fc40003f25300 */
        /* <DEDUP_REMOVED lines=106> */
[----:B---3--:R-:W-:-:S03]  /*13520*/  F2FP.PACK_AB R3, R111, R110 ;  /* 0x0000006e6f03723e */ /* 0x008fc600000000ff */
[----:B------:R2:W-:Y:S01]  /*13530*/  STS [R10+0xc000], R4 ;  /* 0x00c000040a007388 */ /* 0x0005e20000000800 */
[----:B----4-:R-:W-:-:S03]  /*13540*/  F2FP.PACK_AB R2, R113, R112 ;  /* 0x000000707102723e */ /* 0x010fc600000000ff */
[----:B------:R3:W-:Y:S04]  /*13550*/  STS [R10+0xc400], R3 ;  /* 0x00c400030a007388 */ /* 0x0007e80000000800 */
[----:B------:R3:W-:Y:S01]  /*13560*/  STS [R7+0xc000], R2 ;  /* 0x00c0000207007388 */ /* 0x0007e20000000800 */
[----:B-1----:R-:W-:-:S03]  /*13570*/  F2FP.PACK_AB R0, R107, R106 ;  /* 0x0000006a6b00723e */ /* 0x002fc600000000ff */
[----:B------:R-:W4:Y:S01]  /*13580*/  LDL.LU R8, [R1+0x48] ;  /* 0x0000480001087983 */ /* 0x000f220000300800 */
[----:B------:R-:W-:-:S03]  /*13590*/  IMAD.MOV.U32 R12, RZ, RZ, c[0x0][0x388] ;  /* 0x0000e200ff0c7624 */ /* 0x000fc600078e00ff */
[----:B------:R1:W-:Y:S01]  /*135a0*/  STS [R7+0xc400], R0 ;  /* 0x00c4000007007388 */ /* 0x0003e20000000800 */
[----:B--2---:R-:W-:Y:S02]  /*135b0*/  F2FP.PACK_AB R4, R109, R108 ;  /* 0x0000006c6d04723e */ /* 0x004fe400000000ff */
[----:B---3--:R-:W-:-:S03]  /*135c0*/  F2FP.PACK_AB R3, R103, R102 ;  /* 0x000000666703723e */ /* 0x008fc600000000ff */
[----:B------:R2:W-:Y:S01]  /*135d0*/  STS [R6+0xc000], R4 ;  /* 0x00c0000406007388 */ /* 0x0005e20000000800 */
[----:B------:R-:W-:-:S03]  /*135e0*/  F2FP.PACK_AB R2, R101, R100 ;  /* 0x000000646502723e */ /* 0x000fc600000000ff */
[----:B------:R3:W-:Y:S04]  /*135f0*/  STS [R6+0xc400], R3 ;  /* 0x00c4000306007388 */ /* 0x0007e80000000800 */
[----:B------:R3:W-:Y:S01]  /*13600*/  STS [R5+0xc000], R2 ;  /* 0x00c0000205007388 */ /* 0x0007e20000000800 */
[----:B-1----:R-:W-:-:S05]  /*13610*/  F2FP.PACK_AB R0, R91, R90 ;  /* 0x0000005a5b00723e */ /* 0x002fca00000000ff */
[----:B------:R1:W-:Y:S01]  /*13620*/  STS [R5+0xc400], R0 ;  /* 0x00c4000005007388 */ /* 0x0003e20000000800 */
[----:B--2---:R-:W-:Y:S01]  /*13630*/  IMAD.MOV.U32 R4, RZ, RZ, 0x4 ;  /* 0x00000004ff047424 */ /* 0x004fe200078e00ff */
[----:B---3--:R-:W-:-:S03]  /*13640*/  F2FP.PACK_AB R3, R85, R84 ;  /* 0x000000545503723e */ /* 0x008fc600000000ff */
[----:B------:R-:W-:Y:S02]  /*13650*/  @P1 IMAD.WIDE R6, R247, R4, c[0x0][0x508] ;  /* 0x00014200f7061625 */ /* 0x000fe400078e0204 */
[----:B------:R-:W-:Y:S02]  /*13660*/  STS [R9+0xc000], R3 ;  /* 0x00c0000309007388 */ /* 0x000fe40000000800 */
[----:B------:R-:W-:Y:S01]  /*13670*/  IMAD.MOV.U32 R2, RZ, RZ, RZ ;  /* 0x000000ffff027224 */ /* 0x000fe200078e00ff */
[----:B-1----:R-:W-:Y:S01]  /*13680*/  F2FP.PACK_AB R0, R79, R78 ;  /* 0x0000004e4f00723e */ /* 0x002fe200000000ff */
[----:B------:R-:W-:-:S04]  /*13690*/  IMAD.WIDE R4, R247, R4, c[0x0][0x500] ;  /* 0x00014000f7047625 */ /* 0x000fc800078e0204 */
[----:B------:R1:W-:Y:S04]  /*136a0*/  STS [R9+0xc400], R0 ;  /* 0x00c4000009007388 */ /* 0x0003e80000000800 */
[----:B------:R-:W-:Y:S06]  /*136b0*/  BAR.SYNC.DEFER_BLOCKING 0x1, 0x100 ;  /* 0x0044000000007b1d */ /* 0x000fec0000010000 */
[----:B------:R2:W5:Y:S04]  /*136c0*/  @P1 LDG.E R12, [R6.64] ;  /* 0x00000006060c1981 */ /* 0x000568000c1e1900 */
[----:B------:R2:W5:Y:S01]  /*136d0*/  @P2 LDG.E R2, [R4.64] ;  /* 0x0000000604022981 */ /* 0x000562000c1e1900 */
[----:B----4-:R-:W-:-:S04]  /*136e0*/  ISETP.NE.AND P0, PT, R8, RZ, PT ;  /* 0x000000ff0800720c */ /* 0x010fc80003f05270 */
[----:B-1----:R-:W-:Y:S01]  /*136f0*/  SEL R0, R8, c[0x0][0x3d4], P0 ;  /* 0x0000f50008007a07 */ /* 0x002fe20000000000 */
[----:B------:R-:W-:Y:S05]  /*13700*/  @P1 BRA `(.L_x_4304) ;  /* 0x0000004000001947 */ /* 0x000fea0003800000 */
[----:B--2---:R-:W-:Y:S05]  /*13710*/  @!P2 BRA `(.L_x_4304) ;  /* 0x000000300000a947 */ /* 0x004fea0003800000 */
[----:B-----5:R1:W2:Y:S04]  /*13720*/  LDG.E R12, [R4.64] ;  /* 0x00000006040c7981 */ /* 0x0202a8000c1e1900 */
[----:B-1----:R-:W2:Y:S02]  /*13730*/  LDG.E R4, [R4.64+0x4] ;  /* 0x0000040604047981 */ /* 0x002ea4000c1e1900 */
[----:B--2---:R-:W-:Y:S02]  /*13740*/  IADD3 R12, -R12, R4, RZ ;  /* 0x000000040c0c7210 */ /* 0x004fe40007ffe1ff */
.L_x_4304:
[----:B--2---:R-:W2:Y:S04]  /*13750*/  LDL R3, [R1+0x14] ;  /* 0x0000140001037983 */ /* 0x004ea80000100800 */
        /* <DEDUP_REMOVED lines=18> */
[----:B-1----:R-:W-:-:S04]  /*13880*/  IMAD R4, R7, R0, RZ ;  /* 0x0000000007047224 */ /* 0x002fc800078e02ff */
[C---:B------:R-:W-:Y:S02]  /*13890*/  IMAD R10, R6.reuse, R5, R4 ;  /* 0x00000005060a7224 */ /* 0x040fe400078e0204 */
[----:B------:R-:W-:Y:S01]  /*138a0*/  IMAD.WIDE.U32 R6, R6, R0, RZ ;  /* 0x0000000006067225 */ /* 0x000fe200078e00ff */
[----:B------:R-:W-:-:S03]  /*138b0*/  LOP3.LUT R252, R252, 0xfffffffb, RZ, 0xc0, !PT ;  /* 0xfffffffbfcfc7812 */ /* 0x000fc600078ec0ff */
        /* <DEDUP_REMOVED lines=40> */
[----:B------:R-:W3:Y:S01]  /*13b40*/  SHFL.IDX PT, R8, R8, 0x1, 0x1c1f ;  /* 0x003c1f0008087f89 */ /* 0x000ee200000e0000 */
[----:B------:R-:W-:Y:S01]  /*13b50*/  IADD3 R7, R5, 0x8, RZ ;  /* 0x0000000805077810 */ /* 0x000fe20007ffe0ff */
[----:B--2---:R-:W-:-:S05]  /*13b60*/  IMAD R4, R12, c[0x0][0x4e8], RZ ;  /* 0x00013a000c047a24 */ /* 0x004fca00078e02ff */
[-C--:B------:R-:W-:Y:S02]  /*13b70*/  ISETP.GE.OR P1, PT, R5, R4.reuse, P0 ;  /* 0x000000040500720c */ /* 0x080fe40000726670 */
[----:B------:R-:W-:-:S11]  /*13b80*/  ISETP.GE.OR P0, PT, R7, R4, P0 ;  /* 0x000000040700720c */ /* 0x000fd60000706670 */
[----:B-1----:R1:W-:Y:S01]  /*13b90*/  @!P1 ST.E [R10.64], R21 ;  /* 0x000000150a009985 */ /* 0x0023e2000c101906 */
[----:B------:R-:W-:-:S03]  /*13ba0*/  ISETP.GE.AND P1, PT, R7, R4, PT ;  /* 0x000000040700720c */ /* 0x000fc60003f26270 */
[----:B---3--:R1:W-:Y:S01]  /*13bb0*/  @!P0 ST.E [R8.64], R20 ;  /* 0x0000001408008985 */ /* 0x0083e2000c101906 */
[----:B------:R-:W-:-:S09]  /*13bc0*/  ISETP.GE.AND P0, PT, R5, R4, PT ;  /* 0x000000040500720c */ /* 0x000fd20003f06270 */
[----:B------:R-:W-:Y:S01]  /*13bd0*/  @P1 LOP3.LUT R252, R252, 0x4, RZ, 0xfc, !PT ;  /* 0x00000004fcfc1812 */ /* 0x000fe200078efcff */
        /* <DEDUP_REMOVED lines=55> */
.L_x_4373:
[----:B------:R-:W-:Y:S05]  /*13f50*/  BRA.DIV ~URZ, `(.L_x_4307) ;  /* 0x00004b427f007947 */ /* 0x000fea000b800000 */
[----:B------:R3:W4:Y:S02]  /*13f60*/  SHFL.IDX PT, R0, R15, RZ, 0x181f ;  /* 0x00181fff0f007589 */ /* 0x00072400000e0000 */
.L_x_4374:
        /* <DEDUP_REMOVED lines=26> */
.L_x_4309:
[----:B------:R-:W-:Y:S05]  /*14110*/  BSYNC B0 ;  /* 0x0000000000007941 */ /* 0x000fea0003800000 */
.L_x_4308:
[----:B------:R-:W-:Y:S05]  /*14120*/  BRA.DIV ~URZ, `(.L_x_4310) ;  /* 0x000049d27f007947 */ /* 0x000fea000b800000 */
[----:B--2---:R2:W1:Y:S04]  /*14130*/  SHFL.IDX PT, R6, R14, 0x1, 0x181f ;  /* 0x00381f000e067f89 */ /* 0x00446800000e0000 */
[----:B----4-:R2:W4:Y:S02]  /*14140*/  SHFL.IDX PT, R0, R15, 0x1, 0x181f ;  /* 0x00381f000f007f89 */ /* 0x01052400000e0000 */
.L_x_4375:
        /* <DEDUP_REMOVED lines=27> */
.L_x_4312:
[----:B------:R-:W-:Y:S05]  /*14300*/  BSYNC B0 ;  /* 0x0000000000007941 */ /* 0x000fea0003800000 */
.L_x_4311:
[----:B------:R-:W-:Y:S05]  /*14310*/  BRA.DIV ~URZ, `(.L_x_4313) ;  /* 0x000048a27f007947 */ /* 0x000fea000b800000 */
[----:B-1----:R1:W2:Y:S02]  /*14320*/  SHFL.IDX PT, R6, R14, 0x2, 0x181f ;  /* 0x00581f000e067f89 */ /* 0x0022a400000e0000 */
.L_x_4376:
[----:B------:R-:W-:Y:S05]  /*14330*/  BRA.DIV ~URZ, `(.L_x_4314) ;  /* 0x000048f27f007947 */ /* 0x000fea000b800000 */
[----:B----4-:R4:W1:Y:S02]  /*14340*/  SHFL.IDX PT, R0, R15, 0x2, 0x181f ;  /* 0x00581f000f007f89 */ /* 0x01086400000e0000 */
.L_x_4377:
        /* <DEDUP_REMOVED lines=27> */
.L_x_4316:
[----:B------:R-:W-:Y:S05]  /*14500*/  BSYNC B0 ;  /* 0x0000000000007941 */ /* 0x000fea0003800000 */
.L_x_4315:
[----:B------:R-:W-:Y:S05]  /*14510*/  BRA.DIV ~URZ, `(.L_x_4317) ;  /* 0x000047727f007947 */ /* 0x000fea000b800000 */
[----:B--2---:R2:W3:Y:S04]  /*14520*/  SHFL.IDX PT, R6, R14, 0x3, 0x181f ;  /* 0x00781f000e067f89 */ /* 0x0044e800000e0000 */
[----:B-1----:R2:W1:Y:S02]  /*14530*/  SHFL.IDX PT, R0, R15, 0x3, 0x181f ;  /* 0x00781f000f007f89 */ /* 0x00246400000e0000 */
.L_x_4378:
        /* <DEDUP_REMOVED lines=28> */
.L_x_4305:
        /* <DEDUP_REMOVED lines=34> */
.L_x_4379:
[----:B------:R-:W-:Y:S05]  /*14920*/  BRA.DIV ~URZ, `(.L_x_4320) ;  /* 0x000044927f007947 */ /* 0x000fea000b800000 */
[----:B------:R3:W4:Y:S02]  /*14930*/  SHFL.IDX PT, R0, R19, RZ, 0x1c1f ;  /* 0x001c1fff13007589 */ /* 0x00072400000e0000 */
.L_x_4380:
[----:B------:R-:W-:Y:S01]  /*14940*/  BSSY B0, `(.L_x_4321) ;  /* 0x00000c7000007945 */ /* 0x000fe20003800000 */
[----:B------:R-:W-:Y:S05]  /*14950*/  @P0 BRA `(.L_x_4322) ;  /* 0x00000c5000000947 */ /* 0x000fea0003800000 */
[C---:B------:R-:W-:Y:S02]  /*14960*/  ISETP.GE.AND P0, PT, R238.reuse, c[0x0][0x3c8], PT ;  /* 0x0000f200ee007a0c */ /* 0x040fe40003f06270 */
[C---:B------:R-:W-:Y:S02]  /*14970*/  IADD3 R10, R238.reuse, 0x8, RZ ;  /* 0x00000008ee0a7810 */ /* 0x040fe40007ffe0ff */
[----:B------:R-:W-:Y:S02]  /*14980*/  IADD3 R12, R238, 0x10, RZ ;  /* 0x00000010ee0c7810 */ /* 0x000fe40007ffe0ff */
[----:B------:R-:W-:Y:S02]  /*14990*/  ISETP.GE.AND P2, PT, R10, c[0x0][0x3c8], PT ;  /* 0x0000f2000a007a0c */ /* 0x000fe40003f46270 */
[----:B------:R-:W-:-:S02]  /*149a0*/  SHF.R.S32.HI R6, RZ, 0x1f, R238 ;  /* 0x0000001fff067819 */ /* 0x000fc400000114ee */
[----:B------:R-:W-:Y:S02]  /*149b0*/  ISETP.GE.AND P1, PT, R12, c[0x0][0x3c8], PT ;  /* 0x0000f2000c007a0c */ /* 0x000fe40003f26270 */
[C---:B------:R-:W-:Y:S02]  /*149c0*/  IADD3 R5, R238.reuse, 0x18, RZ ;  /* 0x00000018ee057810 */ /* 0x040fe40007ffe0ff */
[C---:B----4-:R-:W-:Y:S02]  /*149d0*/  @!P0 LEA R2, P3, R238.reuse, R0, 0x2 ;  /* 0x00000000ee028211 */ /* 0x050fe400078610ff */
[----:B------:R-:W-:Y:S02]  /*149e0*/  ISETP.GE.AND P4, PT, R5, c[0x0][0x3c8], PT ;  /* 0x0000f20005007a0c */ /* 0x000fe40003f86270 */
[C---:B--2---:R-:W-:Y:S02]  /*149f0*/  @!P0 LEA.HI.X R3, R238.reuse, R4, R6, 0x2, P3 ;  /* 0x00000004ee038211 */ /* 0x044fe400018f1406 */
[----:B------:R-:W-:-:S02]  /*14a00*/  IADD3 R13, R238, 0x8, RZ ;  /* 0x00000008ee0d7810 */ /* 0x000fc40007ffe0ff */
[----:B------:R-:W-:Y:S01]  /*14a10*/  SHF.R.S32.HI R7, RZ, 0x1f, R12 ;  /* 0x0000001fff077819 */ /* 0x000fe2000001140c */
[----:B------:R2:W-:Y:S01]  /*14a20*/  @!P0 ST.E.64 [R2.64], R22 ;  /* 0x0000001602008985 */ /* 0x0005e2000c101b06 */
[-C--:B------:R-:W-:Y:S02]  /*14a30*/  @!P2 LEA R8, P0, R10, R0.reuse, 0x2 ;  /* 0x000000000a08a211 */ /* 0x080fe400078010ff */
[----:B------:R-:W-:Y:S02]  /*14a40*/  SHF.R.S32.HI R13, RZ, 0x1f, R13 ;  /* 0x0000001fff0d7819 */ /* 0x000fe4000001140d */
[----:B------:R-:W-:Y:S02]  /*14a50*/  @!P1 LEA R6, P5, R12, R0, 0x2 ;  /* 0x000000000c069211 */ /* 0x000fe400078a10ff */
[-C--:B------:R-:W-:Y:S02]  /*14a60*/  @!P2 LEA.HI.X R9, R10, R4.reuse, R13, 0x2, P0 ;  /* 0x000000040a09a211 */ /* 0x080fe400000f140d */
[----:B------:R-:W-:-:S02]  /*14a70*/  @!P1 LEA.HI.X R7, R12, R4, R7, 0x2, P5 ;  /* 0x000000040c079211 */ /* 0x000fc400028f1407 */
[----:B------:R-:W-:Y:S01]  /*14a80*/  SHF.R.S32.HI R11, RZ, 0x1f, R5 ;  /* 0x0000001fff0b7819 */ /* 0x000fe20000011405 */
[----:B------:R4:W-:Y:S01]  /*14a90*/  @!P2 ST.E.64 [R8.64], R26 ;  /* 0x0000001a0800a985 */ /* 0x0009e2000c101b06 */
        /* <DEDUP_REMOVED lines=8> */
[C---:B------:R-:W-:Y:S02]  /*14b20*/  IADD3 R20, R238.reuse, 0xf8, RZ ;  /* 0x000000f8ee147810 */ /* 0x040fe40007ffe0ff */
[C---:B------:R-:W-:Y:S02]  /*14b30*/  IADD3 R118, R238.reuse, 0xe8, RZ ;  /* 0x000000e8ee767810 */ /* 0x040fe40007ffe0ff */
[C---:B--2---:R-:W-:Y:S02]  /*14b40*/  IADD3 R2, R238.reuse, 0x28, RZ ;  /* 0x00000028ee027810 */ /* 0x044fe40007ffe0ff */
[----:B------:R-:W-:Y:S02]  /*14b50*/  IADD3 R3, R238, 0x20, RZ ;  /* 0x00000020ee037810 */ /* 0x000fe40007ffe0ff */
[----:B------:R-:W-:Y:S02]  /*14b60*/  ISETP.GE.AND P6, PT, R2, c[0x0][0x3c8], PT ;  /* 0x0000f20002007a0c */ /* 0x000fe40003fc6270 */
[----:B------:R-:W-:-:S02]  /*14b70*/  ISETP.GE.AND P3, PT, R3, c[0x0][0x3c8], PT ;  /* 0x0000f20003007a0c */ /* 0x000fc40003f66270 */
[C---:B------:R-:W-:Y:S02]  /*14b80*/  IADD3 R23, R238.reuse, 0xd8, RZ ;  /* 0x000000d8ee177810 */ /* 0x040fe40007ffe0ff */
[C---:B------:R-:W-:Y:S02]  /*14b90*/  IADD3 R22, R238.reuse, 0xf0, RZ ;  /* 0x000000f0ee167810 */ /* 0x040fe40007ffe0ff */
[----:B----4-:R-:W-:Y:S02]  /*14ba0*/  SHF.R.S32.HI R9, RZ, 0x1f, R3 ;  /* 0x0000001fff097819 */ /* 0x010fe40000011403 */
[----:B------:R-:W-:Y:S02]  /*14bb0*/  SHF.R.S32.HI R118, RZ, 0x1f, R118 ;  /* 0x0000001fff767819 */ /* 0x000fe40000011476 */
[----:B-----5:R-:W-:Y:S02]  /*14bc0*/  IADD3 R6, R238, 0x30, RZ ;  /* 0x00000030ee067810 */ /* 0x020fe40007ffe0ff */
[----:B------:R-:W-:-:S02]  /*14bd0*/  SHF.R.S32.HI R7, RZ, 0x1f, R2 ;  /* 0x0000001fff077819 */ /* 0x000fc40000011402 */
[----:B------:R-:W-:Y:S02]  /*14be0*/  ISETP.GE.AND P2, PT, R6, c[0x0][0x3c8], PT ;  /* 0x0000f20006007a0c */ /* 0x000fe40003f46270 */
[CC--:B------:R-:W-:Y:S02]  /*14bf0*/  @!P6 LEA R12, P0, R2.reuse, R0.reuse, 0x2 ;  /* 0x00000000020ce211 */ /* 0x0c0fe400078010ff */
[C---:B------:R-:W-:Y:S02]  /*14c00*/  @!P3 LEA R8, P1, R3.reuse, R0, 0x2 ;  /* 0x000000000308b211 */ /* 0x040fe400078210ff */
[-C--:B------:R-:W-:Y:S02]  /*14c10*/  @!P6 LEA.HI.X R13, R2, R4.reuse, R7, 0x2, P0 ;  /* 0x00000004020de211 */ /* 0x080fe400000f1407 */
[----:B------:R-:W-:Y:S02]  /*14c20*/  IADD3 R2, R238, 0x48, RZ ;  /* 0x00000048ee027810 */ /* 0x000fe40007ffe0ff */
[----:B------:R-:W-:-:S02]  /*14c30*/  @!P3 LEA.HI.X R9, R3, R4, R9, 0x2, P1 ;  /* 0x000000040309b211 */ /* 0x000fc400008f1409 */
[----:B------:R-:W-:Y:S02]  /*14c40*/  IADD3 R3, R238, 0x40, RZ ;  /* 0x00000040ee037810 */ /* 0x000fe40007ffe0ff */
[----:B------:R-:W-:Y:S01]  /*14c50*/  ISETP.GE.AND P4, PT, R2, c[0x0][0x3c8], PT ;  /* 0x0000f20002007a0c */ /* 0x000fe20003f86270 */
[----:B------:R2:W-:Y:S01]  /*14c60*/  @!P3 ST.E.64 [R8.64], R28 ;  /* 0x0000001c0800b985 */ /* 0x0005e2000c101b06 */
[----:B------:R-:W-:Y:S02]  /*14c70*/  ISETP.GE.AND P3, PT, R3, c[0x0][0x3c8], PT ;  /* 0x0000f20003007a0c */ /* 0x000fe40003f66270 */
[----:B------:R-:W-:Y:S01]  /*14c80*/  SHF.R.S32.HI R7, RZ, 0x1f, R5 ;  /* 0x0000001fff077819 */ /* 0x000fe20000011405 */
[----:B------:R4:W-:Y:S01]  /*14c90*/  @!P6 ST.E.64 [R12.64], R34 ;  /* 0x000000220c00e985 */ /* 0x0009e2000c101b06 */
[----:B-1----:R-:W-:-:S04]  /*14ca0*/  @!P5 LEA R10, P0, R5, R0, 0x2 ;  /* 0x00000000050ad211 */ /* 0x002fc800078010ff */
[----:B------:R-:W-:Y:S02]  /*14cb0*/  @!P5 LEA.HI.X R11, R5, R4, R7, 0x2, P0 ;  /* 0x00000004050bd211 */ /* 0x000fe400000f1407 */
[----:B------:R-:W-:Y:S02]  /*14cc0*/  IADD3 R5, R238, 0x58, RZ ;  /* 0x00000058ee057810 */ /* 0x000fe40007ffe0ff */
[----:B------:R-:W-:Y:S02]  /*14cd0*/  SHF.R.S32.HI R7, RZ, 0x1f, R2 ;  /* 0x0000001fff077819 */ /* 0x000fe40000011402 */
[----:B------:R-:W-:-:S04]  /*14ce0*/  @!P4 LEA R14, P0, R2, R0, 0x2 ;  /* 0x00000000020ec211 */ /* 0x000fc800078010ff */
[----:B------:R-:W-:Y:S02]  /*14cf0*/  @!P4 LEA.HI.X R15, R2, R4, R7, 0x2, P0 ;  /* 0x00000004020fc211 */ /* 0x000fe400000f1407 */
[----:B------:R-:W-:Y:S02]  /*14d00*/  IADD3 R2, R238, 0x68, RZ ;  /* 0x00000068ee027810 */ /* 0x000fe40007ffe0ff */
[----:B------:R-:W-:Y:S02]  /*14d10*/  SHF.R.S32.HI R7, RZ, 0x1f, R5 ;  /* 0x0000001fff077819 */ /* 0x000fe40000011405 */
[----:B------:R-:W-:Y:S02]  /*14d20*/  ISETP.GE.AND P6, PT, R2, c[0x0][0x3c8], PT ;  /* 0x0000f20002007a0c */ /* 0x000fe40003fc6270 */
[----:B--2---:R-:W-:Y:S02]  /*14d30*/  SHF.R.S32.HI R9, RZ, 0x1f, R6 ;  /* 0x0000001fff097819 */ /* 0x004fe40000011406 */
[----:B------:R-:W-:-:S04]  /*14d40*/  @!P2 LEA R8, P1, R6, R0, 0x2 ;  /* 0x000000000608a211 */ /* 0x000fc800078210ff */
[----:B------:R-:W-:Y:S02]  /*14d50*/  @!P2 LEA.HI.X R9, R6, R4, R9, 0x2, P1 ;  /* 0x000000040609a211 */ /* 0x000fe400008f1409 */
[----:B------:R-:W-:-:S03]  /*14d60*/  IADD3 R6, R238, 0x50, RZ ;  /* 0x00000050ee067810 */ /* 0x000fc60007ffe0ff */
[----:B------:R1:W-:Y:S01]  /*14d70*/  @!P2 ST.E.64 [R8.64], R32 ;  /* 0x000000200800a985 */ /* 0x0003e2000c101b06 */
[----:B------:R-:W-:-:S03]  /*14d80*/  ISETP.GE.AND P2, PT, R6, c[0x0][0x3c8], PT ;  /* 0x0000f20006007a0c */ /* 0x000fc60003f46270 */
[----:B------:R2:W-:Y:S01]  /*14d90*/  @!P5 ST.E.64 [R10.64], R132 ;  /* 0x000000840a00d985 */ /* 0x0005e2000c101b06 */
[----:B------:R-:W-:-:S13]  /*14da0*/  ISETP.GE.AND P5, PT, R5, c[0x0][0x3c8], PT ;  /* 0x0000f20005007a0c */ /* 0x000fda0003fa6270 */
[----:B----4-:R-:W-:-:S04]  /*14db0*/  @!P5 LEA R12, P0, R5, R0, 0x2 ;  /* 0x00000000050cd211 */ /* 0x010fc800078010ff */
        /* <DEDUP_REMOVED lines=8> */
[----:B------:R-:W-:Y:S01]  /*14e40*/  @!P6 LEA.HI.X R11, R2, R4, R7, 0x2, P0 ;  /* 0x00000004020be211 */ /* 0x000fe200000f1407 */
[----:B------:R1:W-:Y:S01]  /*14e50*/  @!P3 ST.E.64 [R8.64], R36 ;  /* 0x000000240800b985 */ /* 0x0003e2000c101b06 */
[----:B------:R-:W-:Y:S02]  /*14e60*/  ISETP.GE.AND P3, PT, R3, c[0x0][0x3c8], PT ;  /* 0x0000f20003007a0c */ /* 0x000fe40003f66270 */
[----:B------:R-:W-:Y:S01]  /*14e70*/  IADD3 R2, R238, 0x88, RZ ;  /* 0x00000088ee027810 */ /* 0x000fe20007ffe0ff */
[----:B------:R-:W-:Y:S01]  /*14e80*/  @!P4 ST.E.64 [R14.64], R136 ;  /* 0x000000880e00c985 */ /* 0x000fe2000c101b06 */
[----:B------:R-:W-:-:S02]  /*14e90*/  ISETP.GE.AND P4, PT, R5, c[0x0][0x3c8], PT ;  /* 0x0000f20005007a0c */ /* 0x000fc40003f86270 */
[----:B------:R-:W-:Y:S02]  /*14ea0*/  SHF.R.S32.HI R7, RZ, 0x1f, R5 ;  /* 0x0000001fff077819 */ /* 0x000fe40000011405 */
[----:B-1----:R-:W-:Y:S02]  /*14eb0*/  SHF.R.S32.HI R9, RZ, 0x1f, R6 ;  /* 0x0000001fff097819 */ /* 0x002fe40000011406 */
[----:B------:R-:W-:-:S04]  /*14ec0*/  @!P2 LEA R8, P1, R6, R0, 0x2 ;  /* 0x000000000608a211 */ /* 0x000fc800078210ff */
[----:B------:R-:W-:Y:S02]  /*14ed0*/  @!P2 LEA.HI.X R9, R6, R4, R9, 0x2, P1 ;  /* 0x000000040609a211 */ /* 0x000fe400008f1409 */
[----:B------:R-:W-:-:S03]  /*14ee0*/  IADD3 R6, R238, 0x70, RZ ;  /* 0x00000070ee067810 */ /* 0x000fc60007ffe0ff */
[----:B------:R1:W-:Y:S01]  /*14ef0*/  @!P2 ST.E.64 [R8.64], R40 ;  /* 0x000000280800a985 */ /* 0x0003e2000c101b06 */
[----:B------:R-:W-:-:S03]  /*14f00*/  ISETP.GE.AND P2, PT, R6, c[0x0][0x3c8], PT ;  /* 0x0000f20006007a0c */ /* 0x000fc60003f46270 */
[----:B------:R2:W-:Y:S01]  /*14f10*/  @!P5 ST.E.64 [R12.64], R48 ;  /* 0x000000300c00d985 */ /* 0x0005e2000c101b06 */
        /* <DEDUP_REMOVED lines=20> */
[----:B------:R-:W-:-:S02]  /*15060*/  IADD3 R5, R238, 0xa0, RZ ;  /* 0x000000a0ee057810 */ /* 0x000fc40007ffe0ff */
[----:B------:R-:W-:Y:S01]  /*15070*/  SHF.R.S32.HI R2, RZ, 0x1f, R6 ;  /* 0x0000001fff027819 */ /* 0x000fe20000011406 */
[----:B------:R-:W-:Y:S01]  /*15080*/  @!P4 ST.E.64 [R12.64], R64 ;  /* 0x000000400c00c985 */ /* 0x000fe2000c101b06 */
[----:B------:R-:W-:Y:S02]  /*15090*/  ISETP.GE.AND P4, PT, R6, c[0x0][0x3c8], PT ;  /* 0x0000f20006007a0c */ /* 0x000fe40003f86270 */
[----:B------:R-:W-:Y:S02]  /*150a0*/  ISETP.GE.AND P3, PT, R5, c[0x0][0x3c8], PT ;  /* 0x0000f20005007a0c */ /* 0x000fe40003f66270 */
[-C--:B------:R-:W-:Y:S02]  /*150b0*/  @!P6 LEA R16, P0, R7, R0.reuse, 0x2 ;  /* 0x000000000710e211 */ /* 0x080fe400078010ff */
[----:B-1----:R-:W-:Y:S02]  /*150c0*/  SHF.R.S32.HI R9, RZ, 0x1f, R3 ;  /* 0x0000001fff097819 */ /* 0x002fe40000011403 */
[----:B------:R-:W-:-:S04]  /*150d0*/  @!P1 LEA R8, P2, R3, R0, 0x2 ;  /* 0x0000000003089211 */ /* 0x000fc800078410ff */
[----:B------:R-:W-:Y:S02]  /*150e0*/  @!P1 LEA.HI.X R9, R3, R4, R9, 0x2, P2 ;  /* 0x0000000403099211 */ /* 0x000fe400010f1409 */
[----:B------:R-:W-:-:S03]  /*150f0*/  IADD3 R3, R238, 0xa8, RZ ;  /* 0x000000a8ee037810 */ /* 0x000fc60007ffe0ff */
[----:B------:R1:W-:Y:S01]  /*15100*/  @!P1 ST.E.64 [R8.64], R60 ;  /* 0x0000003c08009985 */ /* 0x0003e2000c101b06 */
[----:B------:R-:W-:Y:S02]  /*15110*/  ISETP.GE.AND P2, PT, R3, c[0x0][0x3c8], PT ;  /* 0x0000f20003007a0c */ /* 0x000fe40003f46270 */
[C---:B------:R-:W-:Y:S01]  /*15120*/  @!P4 LEA R14, P1, R6.reuse, R0, 0x2 ;  /* 0x00000000060ec211 */ /* 0x040fe200078210ff */
[----:B------:R2:W-:Y:S03]  /*15130*/  @!P5 ST.E.64 [R10.64], R68 ;  /* 0x000000440a00d985 */ /* 0x0005e6000c101b06 */
[----:B------:R-:W-:Y:S02]  /*15140*/  @!P4 LEA.HI.X R15, R6, R4, R2, 0x2, P1 ;  /* 0x00000004060fc211 */ /* 0x000fe400008f1402 */
[----:B------:R-:W-:Y:S02]  /*15150*/  SHF.R.S32.HI R6, RZ, 0x1f, R5 ;  /* 0x0000001fff067819 */ /* 0x000fe40000011405 */
[----:B------:R-:W-:Y:S01]  /*15160*/  IADD3 R2, R238, 0xb0, RZ ;  /* 0x000000b0ee027810 */ /* 0x000fe20007ffe0ff */
[----:B------:R-:W-:Y:S01]  /*15170*/  @!P4 ST.E.64 [R14.64], R144 ;  /* 0x000000900e00c985 */ /* 0x000fe2000c101b06 */
[----:B------:R-:W-:-:S02]  /*15180*/  ISETP.GE.AND P4, PT, R23, c[0x0][0x3c8], PT ;  /* 0x0000f20017007a0c */ /* 0x000fc40003f86270 */
[----:B------:R-:W-:Y:S02]  /*15190*/  ISETP.GE.AND P1, PT, R2, c[0x0][0x3c8], PT ;  /* 0x0000f20002007a0c */ /* 0x000fe40003f26270 */
[----:B-1----:R-:W-:-:S04]  /*151a0*/  SHF.R.S32.HI R8, RZ, 0x1f, R7 ;  /* 0x0000001fff087819 */ /* 0x002fc80000011407 */
[----:B------:R-:W-:Y:S02]  /*151b0*/  @!P6 LEA.HI.X R17, R7, R4, R8, 0x2, P0 ;  /* 0x000000040711e211 */ /* 0x000fe400000f1408 */
[----:B------:R-:W-:-:S03]  /*151c0*/  @!P3 LEA R12, P0, R5, R0, 0x2 ;  /* 0x00000000050cb211 */ /* 0x000fc600078010ff */
[----:B------:R-:W-:Y:S01]  /*151d0*/  @!P6 ST.E.64 [R16.64], R140 ;  /* 0x0000008c1000e985 */ /* 0x000fe2000c101b06 */
[----:B------:R-:W-:Y:S02]  /*151e0*/  @!P3 LEA.HI.X R13, R5, R4, R6, 0x2, P0 ;  /* 0x00000004050db211 */ /* 0x000fe400000f1406 */
[----:B------:R-:W-:Y:S02]  /*151f0*/  SHF.R.S32.HI R5, RZ, 0x1f, R3 ;  /* 0x0000001fff057819 */ /* 0x000fe40000011403 */
[C---:B--2---:R-:W-:Y:S01]  /*15200*/  @!P2 LEA R10, P0, R3.reuse, R0, 0x2 ;  /* 0x00000000030aa211 */ /* 0x044fe200078010ff */
[----:B------:R1:W-:Y:S01]  /*15210*/  @!P3 ST.E.64 [R12.64], R76 ;  /* 0x0000004c0c00b985 */ /* 0x0003e2000c101b06 */
[C---:B------:R-:W-:Y:S02]  /*15220*/  IADD3 R6, R238.reuse, 0xb8, RZ ;  /* 0x000000b8ee067810 */ /* 0x040fe40007ffe0ff */
[----:B------:R-:W-:Y:S02]  /*15230*/  @!P2 LEA.HI.X R11, R3, R4, R5, 0x2, P0 ;  /* 0x00000004030ba211 */ /* 0x000fe400000f1405 */
[----:B------:R-:W-:-:S02]  /*15240*/  IADD3 R5, R238, 0xc0, RZ ;  /* 0x000000c0ee057810 */ /* 0x000fc40007ffe0ff */
[----:B------:R-:W-:Y:S01]  /*15250*/  ISETP.GE.AND P3, PT, R6, c[0x0][0x3c8], PT ;  /* 0x0000f20006007a0c */ /* 0x000fe20003f66270 */
[----:B------:R2:W-:Y:S01]  /*15260*/  @!P2 ST.E.64 [R10.64], R72 ;  /* 0x000000480a00a985 */ /* 0x0005e2000c101b06 */
[----:B------:R-:W-:Y:S02]  /*15270*/  ISETP.GE.AND P6, PT, R5, c[0x0][0x3c8], PT ;  /* 0x0000f20005007a0c */ /* 0x000fe40003fc6270 */
[----:B------:R-:W-:Y:S02]  /*15280*/  SHF.R.S32.HI R3, RZ, 0x1f, R2 ;  /* 0x0000001fff037819 */ /* 0x000fe40000011402 */
[C---:B------:R-:W-:Y:S02]  /*15290*/  @!P1 LEA R8, P0, R2.reuse, R0, 0x2 ;  /* 0x0000000002089211 */ /* 0x040fe400078010ff */
[----:B------:R-:W-:Y:S02]  /*152a0*/  SHF.R.S32.HI R7, RZ, 0x1f, R5 ;  /* 0x0000001fff077819 */ /* 0x000fe40000011405 */
[----:B------:R-:W-:-:S02]  /*152b0*/  @!P1 LEA.HI.X R9, R2, R4, R3, 0x2, P0 ;  /* 0x0000000402099211 */ /* 0x000fc400000f1403 */
[C---:B------:R-:W-:Y:S02]  /*152c0*/  IADD3 R2, R238.reuse, 0xd0, RZ ;  /* 0x000000d0ee027810 */ /* 0x040fe40007ffe0ff */
[----:B------:R-:W-:Y:S01]  /*152d0*/  IADD3 R3, R238, 0xc8, RZ ;  /* 0x000000c8ee037810 */ /* 0x000fe20007ffe0ff */
[----:B------:R4:W-:Y:S03]  /*152e0*/  @!P1 ST.E.64 [R8.64], R80 ;  /* 0x0000005008009985 */ /* 0x0009e6000c101b06 */
[----:B------:R-:W-:Y:S02]  /*152f0*/  ISETP.GE.AND P5, PT, R3, c[0x0][0x3c8], PT ;  /* 0x0000f20003007a0c */ /* 0x000fe40003fa6270 */
[----:B-1----:R-:W-:Y:S02]  /*15300*/  @!P3 LEA R12, P0, R6, R0, 0x2 ;  /* 0x00000000060cb211 */ /* 0x002fe400078010ff */
[----:B--2---:R-:W-:-:S02]  /*15310*/  SHF.R.S32.HI R11, RZ, 0x1f, R6 ;  /* 0x0000001fff0b7819 */ /* 0x004fc40000011406 */
[C---:B------:R-:W-:Y:S02]  /*15320*/  @!P6 LEA R10, P2, R5.reuse, R0, 0x2 ;  /* 0x00000000050ae211 */ /* 0x040fe400078410ff */
[-C--:B------:R-:W-:Y:S02]  /*15330*/  @!P3 LEA.HI.X R13, R6, R4.reuse, R11, 0x2, P0 ;  /* 0x00000004060db211 */ /* 0x080fe400000f140b */
[----:B------:R-:W-:Y:S02]  /*15340*/  @!P6 LEA.HI.X R11, R5, R4, R7, 0x2, P2 ;  /* 0x00000004050be211 */ /* 0x000fe400010f1407 */
[----:B------:R-:W-:Y:S01]  /*15350*/  ISETP.GE.AND P2, PT, R2, c[0x0][0x3c8], PT ;  /* 0x0000f20002007a0c */ /* 0x000fe20003f46270 */
[----:B------:R-:W-:Y:S01]  /*15360*/  @!P3 ST.E.64 [R12.64], R152 ;  /* 0x000000980c00b985 */ /* 0x000fe2000c101b06 */
[----:B------:R-:W-:Y:S02]  /*15370*/  SHF.R.S32.HI R5, RZ, 0x1f, R2 ;  /* 0x0000001fff057819 */ /* 0x000fe40000011402 */
[----:B------:R-:W-:Y:S01]  /*15380*/  ISETP.GE.AND P3, PT, R21, c[0x0][0x3c8], PT ;  /* 0x0000f20015007a0c */ /* 0x000fe20003f66270 */
[----:B------:R1:W-:Y:S01]  /*15390*/  @!P6 ST.E.64 [R10.64], R148 ;  /* 0x000000940a00e985 */ /* 0x0003e2000c101b06 */
[----:B----4-:R-:W-:-:S02]  /*153a0*/  SHF.R.S32.HI R9, RZ, 0x1f, R3 ;  /* 0x0000001fff097819 */ /* 0x010fc40000011403 */
[----:B------:R-:W-:-:S04]  /*153b0*/  @!P5 LEA R8, P1, R3, R0, 0x2 ;  /* 0x000000000308d211 */ /* 0x000fc800078210ff */
[----:B------:R-:W-:Y:S02]  /*153c0*/  @!P5 LEA.HI.X R9, R3, R4, R9, 0x2, P1 ;  /* 0x000000040309d211 */ /* 0x000fe400008f1409 */
[C---:B------:R-:W-:Y:S02]  /*153d0*/  @!P2 LEA R6, P0, R2.reuse, R0, 0x2 ;  /* 0x000000000206a211 */ /* 0x040fe400078010ff */
[----:B------:R-:W-:Y:S01]  /*153e0*/  SHF.R.S32.HI R3, RZ, 0x1f, R23 ;  /* 0x0000001fff037819 */ /* 0x000fe20000011417 */
[----:B------:R2:W-:Y:S01]  /*153f0*/  @!P5 ST.E.64 [R8.64], R88 ;  /* 0x000000580800d985 */ /* 0x0005e2000c101b06 */
[C---:B------:R-:W-:Y:S02]  /*15400*/  @!P2 LEA.HI.X R7, R2.reuse, R4, R5, 0x2, P0 ;  /* 0x000000040207a211 */ /* 0x040fe400000f1405 */
[----:B------:R-:W-:Y:S02]  /*15410*/  ISETP.GE.AND P0, PT, R2, c[0x0][0x3c8], PT ;  /* 0x0000f20002007a0c */ /* 0x000fe40003f06270 */
[----:B------:R-:W-:-:S02]  /*15420*/  @!P4 LEA R2, P5, R23, R0, 0x2 ;  /* 0x000000001702c211 */ /* 0x000fc400078a10ff */
[----:B------:R-:W-:Y:S02]  /*15430*/  ISETP.GE.AND P2, PT, R115, c[0x0][0x3c8], PT ;  /* 0x0000f20073007a0c */ /* 0x000fe40003f46270 */
[----:B------:R-:W-:Y:S02]  /*15440*/  @!P4 LEA.HI.X R3, R23, R4, R3, 0x2, P5 ;  /* 0x000000041703c211 */ /* 0x000fe400028f1403 */
[----:B------:R-:W-:Y:S02]  /*15450*/  ISETP.GE.AND P1, PT, R22, c[0x0][0x3c8], PT ;  /* 0x0000f20016007a0c */ /* 0x000fe40003f26270 */
[----:B------:R-:W-:-:S03]  /*15460*/  IADD3 R23, R238, 0xe0, RZ ;  /* 0x000000e0ee177810 */ /* 0x000fc60007ffe0ff */
[----:B------:R4:W-:Y:S01]  /*15470*/  @!P0 ST.E.64 [R6.64], R92 ;  /* 0x0000005c06008985 */ /* 0x0009e2000c101b06 */
[----:B------:R-:W-:Y:S02]  /*15480*/  ISETP.GE.AND P0, PT, R20, c[0x0][0x3c8], PT ;  /* 0x0000f20014007a0c */ /* 0x000fe40003f06270 */
[----:B------:R-:W-:Y:S01]  /*15490*/  SHF.R.S32.HI R23, RZ, 0x1f, R23 ;  /* 0x0000001fff177819 */ /* 0x000fe20000011417 */
[----:B------:R5:W-:Y:S01]  /*154a0*/  @!P4 ST.E.64 [R2.64], R96 ;  /* 0x000000600200c985 */ /* 0x000be2000c101b06 */
[----:B-1----:R-:W-:-:S04]  /*154b0*/  @!P3 LEA R10, P5, R21, R0, 0x2 ;  /* 0x00000000150ab211 */ /* 0x002fc800078a10ff */
[----:B------:R-:W-:Y:S02]  /*154c0*/  @!P3 LEA.HI.X R11, R21, R4, R23, 0x2, P5 ;  /* 0x00000004150bb211 */ /* 0x000fe400028f1417 */
[C---:B------:R-:W-:Y:S02]  /*154d0*/  IADD3 R23, R238.reuse, 0xf0, RZ ;  /* 0x000000f0ee177810 */ /* 0x040fe40007ffe0ff */
[C---:B--2---:R-:W-:Y:S01]  /*154e0*/  @!P2 LEA R8, P4, R115.reuse, R0, 0x2 ;  /* 0x000000007308a211 */ /* 0x044fe200078810ff */
[----:B------:R1:W-:Y:S01]  /*154f0*/  @!P3 ST.E.64 [R10.64], R112 ;  /* 0x000000700a00b985 */ /* 0x0003e2000c101b06 */
[----:B------:R-:W-:Y:S02]  /*15500*/  IADD3 R21, R238, 0xf8, RZ ;  /* 0x000000f8ee157810 */ /* 0x000fe40007ffe0ff */
[----:B------:R-:W-:Y:S02]  /*15510*/  SHF.R.S32.HI R23, RZ, 0x1f, R23 ;  /* 0x0000001fff177819 */ /* 0x000fe40000011417 */
[----:B------:R-:W-:-:S02]  /*15520*/  @!P2 LEA.HI.X R9, R115, R4, R118, 0x2, P4 ;  /* 0x000000047309a211 */ /* 0x000fc400020f1476 */
[----:B------:R-:W-:-:S03]  /*15530*/  SHF.R.S32.HI R21, RZ, 0x1f, R21 ;  /* 0x0000001fff157819 */ /* 0x000fc60000011415 */
[----:B------:R1:W-:Y:S01]  /*15540*/  @!P2 ST.E.64 [R8.64], R108 ;  /* 0x0000006c0800a985 */ /* 0x0003e2000c101b06 */
[-C--:B----4-:R-:W-:Y:S02]  /*15550*/  @!P1 LEA R6, P5, R22, R0.reuse, 0x2 ;  /* 0x0000000016069211 */ /* 0x090fe400078a10ff */
[----:B-----5:R-:W-:Y:S02]  /*15560*/  @!P0 LEA R2, P4, R20, R0, 0x2 ;  /* 0x0000000014028211 */ /* 0x020fe400078810ff */
[-C--:B------:R-:W-:Y:S02]  /*15570*/  @!P1 LEA.HI.X R7, R22, R4.reuse, R23, 0x2, P5 ;  /* 0x0000000416079211 */ /* 0x080fe400028f1417 */
[----:B------:R-:W-:-:S03]  /*15580*/  @!P0 LEA.HI.X R3, R20, R4, R21, 0x2, P4 ;  /* 0x0000000414038211 */ /* 0x000fc600020f1415 */
[----:B------:R1:W-:Y:S04]  /*15590*/  @!P1 ST.E.64 [R6.64], R100 ;  /* 0x0000006406009985 */ /* 0x0003e8000c101b06 */
[----:B------:R1:W-:Y:S02]  /*155a0*/  @!P0 ST.E.64 [R2.64], R84 ;  /* 0x0000005402008985 */ /* 0x0003e4000c101b06 */
.L_x_4322:
[----:B------:R-:W-:Y:S05]  /*155b0*/  BSYNC B0 ;  /* 0x0000000000007941 */ /* 0x000fea0003800000 */
.L_x_4321:
[----:B------:R-:W-:Y:S05]  /*155c0*/  BRA.DIV ~URZ, `(.L_x_4323) ;  /* 0x000038527f007947 */ /* 0x000fea000b800000 */
[----:B--2---:R2:W1:Y:S04]  /*155d0*/  SHFL.IDX PT, R4, R18, 0x1, 0x1c1f ;  /* 0x003c1f0012047f89 */ /* 0x00446800000e0000 */
[----:B----4-:R2:W4:Y:S02]  /*155e0*/  SHFL.IDX PT, R0, R19, 0x1, 0x1c1f ;  /* 0x003c1f0013007f89 */ /* 0x01052400000e0000 */
.L_x_4381:
        /* <DEDUP_REMOVED lines=8> */
[----:B-1----:R-:W-:Y:S02]  /*15670*/  SHF.R.S32.HI R2, RZ, 0x1f, R238 ;  /* 0x0000001fff027819 */ /* 0x002fe400000114ee */
[C---:B----4-:R-:W-:Y:S02]  /*15680*/  @!P2 LEA R6, P3, R238.reuse, R0, 0x2 ;  /* 0x00000000ee06a211 */ /* 0x050fe400078610ff */
[----:B------:R-:W-:Y:S02]  /*15690*/  ISETP.GE.AND P5, PT, R5, c[0x0][0x3c8], PT ;  /* 0x0000f20005007a0c */ /* 0x000fe40003fa6270 */
[C---:B------:R-:W-:Y:S02]  /*156a0*/  IADD3 R3, R238.reuse, 0x18, RZ ;  /* 0x00000018ee037810 */ /* 0x040fe40007ffe0ff */
[C---:B------:R-:W-:Y:S02]  /*156b0*/  @!P2 LEA.HI.X R7, R238.reuse, R4, R2, 0x2, P3 ;  /* 0x00000004ee07a211 */ /* 0x040fe400018f1402 */
[----:B------:R-:W-:-:S02]  /*156c0*/  IADD3 R15, R238, 0x8, RZ ;  /* 0x00000008ee0f7810 */ /* 0x000fc40007ffe0ff */
[----:B------:R-:W-:Y:S01]  /*156d0*/  ISETP.GE.AND P6, PT, R3, c[0x0][0x3c8], PT ;  /* 0x0000f20003007a0c */ /* 0x000fe20003fc6270 */
[----:B------:R1:W-:Y:S01]  /*156e0*/  @!P2 ST.E.64 [R6.64], R104 ;  /* 0x000000680600a985 */ /* 0x0003e2000c101b06 */
[----:B------:R-:W-:Y:S02]  /*156f0*/  SHF.R.S32.HI R15, RZ, 0x1f, R15 ;  /* 0x0000001fff0f7819 */ /* 0x000fe4000001140f */
[CC--:B------:R-:W-:Y:S02]  /*15700*/  @!P1 LEA R10, P2, R13.reuse, R0.reuse, 0x2 ;  /* 0x000000000d0a9211 */ /* 0x0c0fe400078410ff */
[----:B------:R-:W-:Y:S02]  /*15710*/  @!P0 LEA R8, P4, R14, R0, 0x2 ;  /* 0x000000000e088211 */ /* 0x000fe400078810ff */
[----:B------:R-:W-:Y:S02]  /*15720*/  @!P1 LEA.HI.X R11, R13, R4, R15, 0x2, P2 ;  /* 0x000000040d0b9211 */ /* 0x000fe400010f140f */
[----:B------:R-:W-:-:S02]  /*15730*/  SHF.R.S32.HI R13, RZ, 0x1f, R5 ;  /* 0x0000001fff0d7819 */ /* 0x000fc40000011405 */
[C---:B------:R-:W-:Y:S01]  /*15740*/  IADD3 R2, R238.reuse, 0x28, RZ ;  /* 0x00000028ee027810 */ /* 0x040fe20007ffe0ff */
[----:B------:R4:W-:Y:S01]  /*15750*/  @!P1 ST.E.64 [R10.64], R120 ;  /* 0x000000780a009985 */ /* 0x0009e2000c101b06 */
[----:B------:R-:W-:Y:S02]  /*15760*/  SHF.R.S32.HI R12, RZ, 0x1f, R3 ;  /* 0x0000001fff0c7819 */ /* 0x000fe40000011403 */
[C---:B------:R-:W-:Y:S02]  /*15770*/  @!P6 LEA R16, P3, R3.reuse, R0, 0x2 ;  /* 0x000000000310e211 */ /* 0x040fe400078610ff */
[----:B------:R-:W-:Y:S02]  /*15780*/  IADD3 R21, R238, 0xd8, RZ ;  /* 0x000000d8ee157810 */ /* 0x000fe40007ffe0ff */
[----:B------:R-:W-:Y:S02]  /*15790*/  @!P6 LEA.HI.X R17, R3, R4, R12, 0x2, P3 ;  /* 0x000000040311e211 */ /* 0x000fe400018f140c */
[----:B------:R-:W-:-:S02]  /*157a0*/  SHF.R.S32.HI R3, RZ, 0x1f, R2 ;  /* 0x0000001fff037819 */ /* 0x000fc40000011402 */
[C---:B------:R-:W-:Y:S02]  /*157b0*/  IADD3 R24, R238.reuse, 0xe0, RZ ;  /* 0x000000e0ee187810 */ /* 0x040fe40007ffe0ff */
[C---:B------:R-:W-:Y:S02]  /*157c0*/  IADD3 R22, R238.reuse, 0xe8, RZ ;  /* 0x000000e8ee167810 */ /* 0x040fe40007ffe0ff */
[C---:B------:R-:W-:Y:S02]  /*157d0*/  IADD3 R20, R238.reuse, 0xf0, RZ ;  /* 0x000000f0ee147810 */ /* 0x040fe40007ffe0ff */
[----:B-1----:R-:W-:Y:S02]  /*157e0*/  SHF.R.S32.HI R6, RZ, 0x1f, R14 ;  /* 0x0000001fff067819 */ /* 0x002fe4000001140e */
[----:B------:R-:W-:Y:S02]  /*157f0*/  IADD3 R7, R238, 0x30, RZ ;  /* 0x00000030ee077810 */ /* 0x000fe40007ffe0ff */
[----:B------:R-:W-:-:S02]  /*15800*/  @!P0 LEA.HI.X R9, R14, R4, R6, 0x2, P4 ;  /* 0x000000040e098211 */ /* 0x000fc400020f1406 */
[C---:B------:R-:W-:Y:S02]  /*15810*/  @!P5 LEA R14, P2, R5.reuse, R0, 0x2 ;  /* 0x00000000050ed211 */ /* 0x040fe400078410ff */
[----:B------:R-:W-:Y:S01]  /*15820*/  IADD3 R6, R238, 0x38, RZ ;  /* 0x00000038ee067810 */ /* 0x000fe20007ffe0ff */
[----:B------:R1:W-:Y:S01]  /*15830*/  @!P0 ST.E.64 [R8.64], R116 ;  /* 0x0000007408008985 */ /* 0x0003e2000c101b06 */
[----:B------:R-:W-:Y:S02]  /*15840*/  @!P5 LEA.HI.X R15, R5, R4, R13, 0x2, P2 ;  /* 0x00000004050fd211 */ /* 0x000fe400010f140d */
[----:B------:R-:W-:Y:S01]  /*15850*/  ISETP.GE.AND P2, PT, R2, c[0x0][0x3c8], PT ;  /* 0x0000f20002007a0c */ /* 0x000fe20003f46270 */
[----:B------:R5:W-:Y:S01]  /*15860*/  @!P6 ST.E.64 [R16.64], R128 ;  /* 0x000000801000e985 */ /* 0x000be2000c101b06 */
[----:B------:R-:W-:Y:S02]  /*15870*/  ISETP.GE.AND P4, PT, R7, c[0x0][0x3c8], PT ;  /* 0x0000f20007007a0c */ /* 0x000fe40003f86270 */
[----:B------:R-:W-:Y:S01]  /*15880*/  ISETP.GE.AND P3, PT, R6, c[0x0][0x3c8], PT ;  /* 0x0000f20006007a0c */ /* 0x000fe20003f66270 */
[----:B------:R2:W-:Y:S01]  /*15890*/  @!P5 ST.E.64 [R14.64], R124 ;  /* 0x0000007c0e00d985 */ /* 0x0005e2000c101b06 */
[----:B------:R-:W-:-:S02]  /*158a0*/  SHF.R.S32.HI R5, RZ, 0x1f, R7 ;  /* 0x0000001fff057819 */ /* 0x000fc40000011407 */
[C---:B------:R-:W-:Y:S02]  /*158b0*/  IADD3 R25, R238.reuse, 0xe0, RZ ;  /* 0x000000e0ee197810 */ /* 0x040fe40007ffe0ff */
[----:B------:R-:W-:Y:S02]  /*158c0*/  IADD3 R23, R238, 0xe8, RZ ;  /* 0x000000e8ee177810 */ /* 0x000fe40007ffe0ff */
[----:B------:R-:W-:Y:S02]  /*158d0*/  SHF.R.S32.HI R25, RZ, 0x1f, R25 ;  /* 0x0000001fff197819 */ /* 0x000fe40000011419 */
[CC--:B------:R-:W-:Y:S02]  /*158e0*/  @!P2 LEA R12, P1, R2.reuse, R0.reuse, 0x2 ;  /* 0x00000000020ca211 */ /* 0x0c0fe400078210ff */
[----:B----4-:R-:W-:Y:S02]  /*158f0*/  @!P4 LEA R10, P0, R7, R0, 0x2 ;  /* 0x00000000070ac211 */ /* 0x010fe400078010ff */
[----:B------:R-:W-:-:S02]  /*15900*/  @!P2 LEA.HI.X R13, R2, R4, R3, 0x2, P1 ;  /* 0x00000004020da211 */ /* 0x000fc400008f1403 */
[----:B------:R-:W-:Y:S02]  /*15910*/  @!P4 LEA.HI.X R11, R7, R4, R5, 0x2, P0 ;  /* 0x00000004070bc211 */ /* 0x000fe400000f1405 */
[C---:B------:R-:W-:Y:S02]  /*15920*/  IADD3 R5, R238.reuse, 0x48, RZ ;  /* 0x00000048ee057810 */ /* 0x040fe40007ffe0ff */
[C---:B------:R-:W-:Y:S02]  /*15930*/  IADD3 R3, R238.reuse, 0x50, RZ ;  /* 0x00000050ee037810 */ /* 0x040fe40007ffe0ff */
[----:B-1----:R-:W-:Y:S02]  /*15940*/  IADD3 R8, R238, 0x40, RZ ;  /* 0x00000040ee087810 */ /* 0x002fe40007ffe0ff */
[----:B------:R-:W-:Y:S02]  /*15950*/  SHF.R.S32.HI R9, RZ, 0x1f, R6 ;  /* 0x0000001fff097819 */ /* 0x000fe40000011406 */
[----:B-----5:R-:W-:-:S02]  /*15960*/  @!P3 LEA R16, P1, R6, R0, 0x2 ;  /* 0x000000000610b211 */ /* 0x020fc400078210ff */
[----:B------:R-:W-:Y:S02]  /*15970*/  ISETP.GE.AND P2, PT, R8, c[0x0][0x3c8], PT ;  /* 0x0000f20008007a0c */ /* 0x000fe40003f46270 */
[----:B------:R-:W-:Y:S02]  /*15980*/  @!P3 LEA.HI.X R17, R6, R4, R9, 0x2, P1 ;  /* 0x000000040611b211 */ /* 0x000fe400008f1409 */
[----:B------:R-:W-:Y:S02]  /*15990*/  ISETP.GE.AND P1, PT, R2, c[0x0][0x3c8], PT ;  /* 0x0000f20002007a0c */ /* 0x000fe40003f26270 */
[----:B------:R-:W-:Y:S02]  /*159a0*/  ISETP.GE.AND P6, PT, R5, c[0x0][0x3c8], PT ;  /* 0x0000f20005007a0c */ /* 0x000fe40003fc6270 */
[----:B------:R-:W-:Y:S02]  /*159b0*/  ISETP.GE.AND P5, PT, R3, c[0x0][0x3c8], PT ;  /* 0x0000f20003007a0c */ /* 0x000fe40003fa6270 */
[----:B------:R-:W-:-:S02]  /*159c0*/  SHF.R.S32.HI R7, RZ, 0x1f, R8 ;  /* 0x0000001fff077819 */ /* 0x000fc40000011408 */
[----:B------:R-:W-:Y:S02]  /*159d0*/  IADD3 R2, R238, 0x58, RZ ;  /* 0x00000058ee027810 */ /* 0x000fe40007ffe0ff */
[----:B--2---:R-:W-:Y:S02]  /*159e0*/  @!P2 LEA R14, P0, R8, R0, 0x2 ;  /* 0x00000000080ea211 */ /* 0x004fe400078010ff */
[----:B------:R-:W-:Y:S01]  /*159f0*/  IADD3 R6, R238, 0x60, RZ ;  /* 0x00000060ee067810 */ /* 0x000fe20007ffe0ff */
[----:B------:R1:W-:Y:S01]  /*15a00*/  @!P1 ST.E.64 [R12.64], R138 ;  /* 0x0000008a0c009985 */ /* 0x0003e2000c101b06 */
[----:B------:R-:W-:Y:S02]  /*15a10*/  @!P2 LEA.HI.X R15, R8, R4, R7, 0x2, P0 ;  /* 0x00000004080fa211 */ /* 0x000fe400000f1407 */
[----:B------:R-:W-:Y:S01]  /*15a20*/  SHF.R.S32.HI R8, RZ, 0x1f, R5 ;  /* 0x0000001fff087819 */ /* 0x000fe20000011405 */
[----:B------:R2:W-:Y:S01]  /*15a30*/  @!P4 ST.E.64 [R10.64], R134 ;  /* 0x000000860a00c985 */ /* 0x0005e2000c101b06 */
[----:B------:R-:W-:-:S02]  /*15a40*/  ISETP.GE.AND P4, PT, R2, c[0x0][0x3c8], PT ;  /* 0x0000f20002007a0c */ /* 0x000fc40003f86270 */
[----:B------:R-:W-:Y:S01]  /*15a50*/  SHF.R.S32.HI R7, RZ, 0x1f, R3 ;  /* 0x0000001fff077819 */ /* 0x000fe20000011403 */
[----:B------:R-:W-:Y:S01]  /*15a60*/  @!P3 ST.E.64 [R16.64], R142 ;  /* 0x0000008e1000b985 */ /* 0x000fe2000c101b06 */
[----:B------:R-:W-:Y:S02]  /*15a70*/  ISETP.GE.AND P3, PT, R3, c[0x0][0x3c8], PT ;  /* 0x0000f20003007a0c */ /* 0x000fe40003f66270 */
[----:B------:R-:W-:Y:S01]  /*15a80*/  SHF.R.S32.HI R9, RZ, 0x1f, R6 ;  /* 0x0000001fff097819 */ /* 0x000fe20000011406 */
[----:B------:R4:W-:Y:S01]  /*15a90*/  @!P2 ST.E.64 [R14.64], R38 ;  /* 0x000000260e00a985 */ /* 0x0009e2000c101b06 */
[C---:B------:R-:W-:Y:S02]  /*15aa0*/  ISETP.GE.AND P2, PT, R5.reuse, c[0x0][0x3c8], PT ;  /* 0x0000f20005007a0c */ /* 0x040fe40003f46270 */
[----:B------:R-:W-:Y:S02]  /*15ab0*/  SHF.R.S32.HI R23, RZ, 0x1f, R23 ;  /* 0x0000001fff177819 */ /* 0x000fe40000011417 */
[----:B-1----:R-:W-:-:S04]  /*15ac0*/  @!P6 LEA R12, P1, R5, R0, 0x2 ;  /* 0x00000000050ce211 */ /* 0x002fc800078210ff */
[----:B------:R-:W-:Y:S02]  /*15ad0*/  @!P6 LEA.HI.X R13, R5, R4, R8, 0x2, P1 ;  /* 0x00000004050de211 */ /* 0x000fe400008f1408 */
[C---:B--2---:R-:W-:Y:S02]  /*15ae0*/  @!P5 LEA R10, P0, R3.reuse, R0, 0x2 ;  /* 0x00000000030ad211 */ /* 0x044fe400078010ff */
[----:B------:R-:W-:Y:S01]  /*15af0*/  ISETP.GE.AND P6, PT, R6, c[0x0][0x3c8], PT ;  /* 0x0000f20006007a0c */ /* 0x000fe20003fc6270 */
[----:B------:R1:W-:Y:S01]  /*15b00*/  @!P2 ST.E.64 [R12.64], R146 ;  /* 0x000000920c00a985 */ /* 0x0003e2000c101b06 */
[----:B------:R-:W-:Y:S02]  /*15b10*/  IADD3 R8, R238, 0x68, RZ ;  /* 0x00000068ee087810 */ /* 0x000fe40007ffe0ff */
[----:B------:R-:W-:Y:S02]  /*15b20*/  @!P5 LEA.HI.X R11, R3, R4, R7, 0x2, P0 ;  /* 0x00000004030bd211 */ /* 0x000fe400000f1407 */
[----:B------:R-:W-:-:S02]  /*15b30*/  ISETP.GE.AND P5, PT, R8, c[0x0][0x3c8], PT ;  /* 0x0000f20008007a0c */ /* 0x000fc40003fa6270 */
[----:B----4-:R-:W-:Y:S01]  /*15b40*/  SHF.R.S32.HI R15, RZ, 0x1f, R2 ;  /* 0x0000001fff0f7819 */ /* 0x010fe20000011402 */
[----:B------:R2:W-:Y:S01]  /*15b50*/  @!P3 ST.E.64 [R10.64], R42 ;  /* 0x0000002a0a00b985 */ /* 0x0005e2000c101b06 */
[-C--:B------:R-:W-:Y:S02]  /*15b60*/  @!P4 LEA R16, P1, R2, R0.reuse, 0x2 ;  /* 0x000000000210c211 */ /* 0x080fe400078210ff */
[----:B------:R-:W-:Y:S02]  /*15b70*/  IADD3 R7, R238, 0x70, RZ ;  /* 0x00000070ee077810 */ /* 0x000fe40007ffe0ff */
[----:B------:R-:W-:Y:S02]  /*15b80*/  @!P6 LEA R14, P0, R6, R0, 0x2 ;  /* 0x00000000060ee211 */ /* 0x000fe400078010ff */
[-C--:B------:R-:W-:Y:S02]  /*15b90*/  @!P4 LEA.HI.X R17, R2, R4.reuse, R15, 0x2, P1 ;  /* 0x000000040211c211 */ /* 0x080fe400008f140f */
[----:B------:R-:W-:-:S02]  /*15ba0*/  @!P6 LEA.HI.X R15, R6, R4, R9, 0x2, P0 ;  /* 0x00000004060fe211 */ /* 0x000fc400000f1409 */
[----:B------:R-:W-:Y:S02]  /*15bb0*/  SHF.R.S32.HI R9, RZ, 0x1f, R8 ;  /* 0x0000001fff097819 */ /* 0x000fe40000011408 */
[----:B------:R-:W-:Y:S02]  /*15bc0*/  ISETP.GE.AND P4, PT, R7, c[0x0][0x3c8], PT ;  /* 0x0000f20007007a0c */ /* 0x000fe40003f86270 */
[----:B------:R-:W-:Y:S02]  /*15bd0*/  IADD3 R5, R238, 0x78, RZ ;  /* 0x00000078ee057810 */ /* 0x000fe40007ffe0ff */
[----:B------:R-:W-:Y:S02]  /*15be0*/  SHF.R.S32.HI R6, RZ, 0x1f, R7 ;  /* 0x0000001fff067819 */ /* 0x000fe40000011407 */
[----:B------:R-:W-:Y:S02]  /*15bf0*/  ISETP.GE.AND P3, PT, R5, c[0x0][0x3c8], PT ;  /* 0x0000f20005007a0c */ /* 0x000fe40003f66270 */
[----:B-1----:R-:W-:-:S02]  /*15c00*/  @!P5 LEA R12, P0, R8, R0, 0x2 ;  /* 0x00000000080cd211 */ /* 0x002fc400078010ff */
[----:B------:R-:W-:Y:S02]  /*15c10*/  IADD3 R3, R238, 0x80, RZ ;  /* 0x00000080ee037810 */ /* 0x000fe40007ffe0ff */
[----:B------:R-:W-:Y:S02]  /*15c20*/  @!P5 LEA.HI.X R13, R8, R4, R9, 0x2, P0 ;  /* 0x00000004080dd211 */ /* 0x000fe400000f1409 */
[----:B------:R-:W-:Y:S02]  /*15c30*/  ISETP.GE.AND P0, PT, R2, c[0x0][0x3c8], PT ;  /* 0x0000f20002007a0c */ /* 0x000fe40003f06270 */
[----:B--2---:R-:W-:Y:S02]  /*15c40*/  @!P4 LEA R10, P1, R7, R0, 0x2 ;  /* 0x00000000070ac211 */ /* 0x004fe400078210ff */
[----:B------:R-:W-:Y:S02]  /*15c50*/  ISETP.GE.AND P2, PT, R3, c[0x0][0x3c8], PT ;  /* 0x0000f20003007a0c */ /* 0x000fe40003f46270 */
[----:B------:R-:W-:-:S02]  /*15c60*/  @!P4 LEA.HI.X R11, R7, R4, R6, 0x2, P1 ;  /* 0x00000004070bc211 */ /* 0x000fc400008f1406 */
[C---:B------:R-:W-:Y:S02]  /*15c70*/  IADD3 R6, R238.reuse, 0x88, RZ ;  /* 0x00000088ee067810 */ /* 0x040fe40007ffe0ff */
[----:B------:R-:W-:Y:S02]  /*15c80*/  SHF.R.S32.HI R8, RZ, 0x1f, R5 ;  /* 0x0000001fff087819 */ /* 0x000fe40000011405 */
[----:B------:R-:W-:Y:S01]  /*15c90*/  IADD3 R2, R238, 0x90, RZ ;  /* 0x00000090ee027810 */ /* 0x000fe20007ffe0ff */
[----:B------:R1:W-:Y:S01]  /*15ca0*/  @!P0 ST.E.64 [R16.64], R50 ;  /* 0x0000003210008985 */ /* 0x0003e2000c101b06 */
[----:B------:R-:W-:Y:S02]  /*15cb0*/  ISETP.GE.AND P1, PT, R6, c[0x0][0x3c8], PT ;  /* 0x0000f20006007a0c */ /* 0x000fe40003f26270 */
[----:B------:R-:W-:Y:S01]  /*15cc0*/  SHF.R.S32.HI R7, RZ, 0x1f, R3 ;  /* 0x0000001fff077819 */ /* 0x000fe20000011403 */
[----:B------:R2:W-:Y:S01]  /*15cd0*/  @!P6 ST.E.64 [R14.64], R46 ;  /* 0x0000002e0e00e985 */ /* 0x0005e2000c101b06 */
[----:B------:R-:W-:-:S03]  /*15ce0*/  SHF.R.S32.HI R9, RZ, 0x1f, R6 ;  /* 0x0000001fff097819 */ /* 0x000fc60000011406 */
[----:B------:R-:W-:Y:S04]  /*15cf0*/  @!P5 ST.E.64 [R12.64], R58 ;  /* 0x0000003a0c00d985 */ /* 0x000fe8000c101b06 */
[----:B------:R4:W-:Y:S01]  /*15d00*/  @!P4 ST.E.64 [R10.64], R54 ;  /* 0x000000360a00c985 */ /* 0x0009e2000c101b06 */
[----:B-1----:R-:W-:-:S04]  /*15d10*/  @!P3 LEA R16, P0, R5, R0, 0x2 ;  /* 0x000000000510b211 */ /* 0x002fc800078010ff */
[----:B------:R-:W-:Y:S02]  /*15d20*/  @!P3 LEA.HI.X R17, R5, R4, R8, 0x2, P0 ;  /* 0x000000040511b211 */ /* 0x000fe400000f1408 */
[----:B------:R-:W-:Y:S02]  /*15d30*/  ISETP.GE.AND P0, PT, R2, c[0x0][0x3c8], PT ;  /* 0x0000f20002007a0c */ /* 0x000fe40003f06270 */
[C---:B--2---:R-:W-:Y:S01]  /*15d40*/  @!P2 LEA R14, P6, R3.reuse, R0, 0x2 ;  /* 0x00000000030ea211 */ /* 0x044fe200078c10ff */
[----:B------:R1:W-:Y:S01]  /*15d50*/  @!P3 ST.E.64 [R16.64], R66 ;  /* 0x000000421000b985 */ /* 0x0003e2000c101b06 */
[----:B------:R-:W-:Y:S02]  /*15d60*/  IADD3 R5, R238, 0x98, RZ ;  /* 0x00000098ee057810 */ /* 0x000fe40007ffe0ff */
[----:B------:R-:W-:Y:S02]  /*15d70*/  @!P2 LEA.HI.X R15, R3, R4, R7, 0x2, P6 ;  /* 0x00000004030fa211 */ /* 0x000fe400030f1407 */
[----:B----4-:R-:W-:-:S02]  /*15d80*/  @!P1 LEA R10, P5, R6, R0, 0x2 ;  /* 0x00000000060a9211 */ /* 0x010fc400078a10ff */
[----:B------:R-:W-:Y:S01]  /*15d90*/  ISETP.GE.AND P6, PT, R5, c[0x0][0x3c8], PT ;  /* 0x0000f20005007a0c */ /* 0x000fe20003fc6270 */
[----:B------:R-:W-:Y:S01]  /*15da0*/  @!P2 ST.E.64 [R14.64], R62 ;  /* 0x0000003e0e00a985 */ /* 0x000fe2000c101b06 */
[----:B------:R-:W-:Y:S02]  /*15db0*/  SHF.R.S32.HI R7, RZ, 0x1f, R2 ;  /* 0x0000001fff077819 */ /* 0x000fe40000011402 */
[----:B------:R-:W-:Y:S02]  /*15dc0*/  @!P0 LEA R8, P4, R2, R0, 0x2 ;  /* 0x0000000002088211 */ /* 0x000fe400078810ff */
[----:B------:R-:W-:Y:S02]  /*15dd0*/  IADD3 R3, R238, 0xa0, RZ ;  /* 0x000000a0ee037810 */ /* 0x000fe40007ffe0ff */
[-C--:B------:R-:W-:Y:S02]  /*15de0*/  @!P1 LEA.HI.X R11, R6, R4.reuse, R9, 0x2, P5 ;  /* 0x00000004060b9211 */ /* 0x080fe400028f1409 */
[----:B------:R-:W-:-:S02]  /*15df0*/  @!P0 LEA.HI.X R9, R2, R4, R7, 0x2, P4 ;  /* 0x0000000402098211 */ /* 0x000fc400020f1407 */
[----:B------:R-:W-:Y:S01]  /*15e00*/  ISETP.GE.AND P4, PT, R3, c[0x0][0x3c8], PT ;  /* 0x0000f20003007a0c */ /* 0x000fe20003f86270 */
[----:B------:R-:W-:Y:S01]  /*15e10*/  @!P1 ST.E.64 [R10.64], R74 ;  /* 0x0000004a0a009985 */ /* 0x000fe2000c101b06 */
[----:B------:R-:W-:Y:S02]  /*15e20*/  IADD3 R2, R238, 0xa8, RZ ;  /* 0x000000a8ee027810 */ /* 0x000fe40007ffe0ff */
[----:B------:R-:W-:Y:S01]  /*15e30*/  SHF.R.S32.HI R13, RZ, 0x1f, R5 ;  /* 0x0000001fff0d7819 */ /* 0x000fe20000011405 */
[----:B------:R2:W-:Y:S01]  /*15e40*/  @!P0 ST.E.64 [R8.64], R70 ;  /* 0x0000004608008985 */ /* 0x0005e2000c101b06 */
[----:B------:R-:W-:Y:S02]  /*15e50*/  ISETP.GE.AND P5, PT, R2, c[0x0][0x3c8], PT ;  /* 0x0000f20002007a0c */ /* 0x000fe40003fa6270 */
[----:B------:R-:W-:Y:S02]  /*15e60*/  @!P6 LEA R12, P3, R5, R0, 0x2 ;  /* 0x00000000050ce211 */ /* 0x000fe400078610ff */
[----:B------:R-:W-:-:S02]  /*15e70*/  IADD3 R7, R238, 0xb0, RZ ;  /* 0x000000b0ee077810 */ /* 0x000fc40007ffe0ff */
[----:B------:R-:W-:Y:S02]  /*15e80*/  @!P6 LEA.HI.X R13, R5, R4, R13, 0x2, P3 ;  /* 0x00000004050de211 */ /* 0x000fe400018f140d */
[----:B------:R-:W-:Y:S02]  /*15e90*/  SHF.R.S32.HI R6, RZ, 0x1f, R3 ;  /* 0x0000001fff067819 */ /* 0x000fe40000011403 */
[----:B------:R-:W-:Y:S01]  /*15ea0*/  @!P4 LEA R18, P2, R3, R0, 0x2 ;  /* 0x000000000312c211 */ /* 0x000fe200078410ff */
[----:B------:R4:W-:Y:S01]  /*15eb0*/  @!P6 ST.E.64 [R12.64], R150 ;  /* 0x000000960c00e985 */ /* 0x0009e2000c101b06 */
[----:B------:R-:W-:Y:S02]  /*15ec0*/  ISETP.GE.AND P3, PT, R7, c[0x0][0x3c8], PT ;  /* 0x0000f20007007a0c */ /* 0x000fe40003f66270 */
[----:B------:R-:W-:Y:S02]  /*15ed0*/  IADD3 R5, R238, 0xb8, RZ ;  /* 0x000000b8ee057810 */ /* 0x000fe40007ffe0ff */
[----:B---3--:R-:W-:-:S02]  /*15ee0*/  @!P4 LEA.HI.X R19, R3, R4, R6, 0x2, P2 ;  /* 0x000000040313c211 */ /* 0x008fc400010f1406 */
[----:B------:R-:W-:Y:S02]  /*15ef0*/  ISETP.GE.AND P2, PT, R5, c[0x0][0x3c8], PT ;  /* 0x0000f20005007a0c */ /* 0x000fe40003f46270 */
[----:B------:R-:W-:Y:S01]  /*15f00*/  SHF.R.S32.HI R6, RZ, 0x1f, R2 ;  /* 0x0000001fff067819 */ /* 0x000fe20000011402 */
[----:B------:R-:W-:Y:S01]  /*15f10*/  @!P4 ST.E.64 [R18.64], R160 ;  /* 0x000000a01200c985 */ /* 0x000fe2000c101b06 */
[----:B-1----:R-:W-:Y:S02]  /*15f20*/  @!P5 LEA R16, P1, R2, R0, 0x2 ;  /* 0x000000000210d211 */ /* 0x002fe400078210ff */
[----:B------:R-:W-:Y:S02]  /*15f30*/  IADD3 R3, R238, 0xc0, RZ ;  /* 0x000000c0ee037810 */ /* 0x000fe40007ffe0ff */
[----:B------:R-:W-:Y:S02]  /*15f40*/  @!P5 LEA.HI.X R17, R2, R4, R6, 0x2, P1 ;  /* 0x000000040211d211 */ /* 0x000fe400008f1406 */
[----:B------:R-:W-:-:S02]  /*15f50*/  ISETP.GE.AND P1, PT, R3, c[0x0][0x3c8], PT ;  /* 0x0000f20003007a0c */ /* 0x000fc40003f26270 */
[----:B--2---:R-:W-:Y:S02]  /*15f60*/  SHF.R.S32.HI R8, RZ, 0x1f, R7 ;  /* 0x0000001fff087819 */ /* 0x004fe40000011407 */
[C---:B------:R-:W-:Y:S02]  /*15f70*/  @!P3 LEA R14, P0, R7.reuse, R0, 0x2 ;  /* 0x00000000070eb211 */ /* 0x040fe400078010ff */
[----:B------:R-:W-:Y:S02]  /*15f80*/  ISETP.GE.AND P6, PT, R2, c[0x0][0x3c8], PT ;  /* 0x0000f20002007a0c */ /* 0x000fe40003fc6270 */
[----:B------:R-:W-:Y:S02]  /*15f90*/  IADD3 R6, R238, 0xc8, RZ ;  /* 0x000000c8ee067810 */ /* 0x000fe40007ffe0ff */
[----:B------:R-:W-:Y:S02]  /*15fa0*/  @!P3 LEA.HI.X R15, R7, R4, R8, 0x2, P0 ;  /* 0x00000004070fb211 */ /* 0x000fe400000f1408 */
[----:B------:R-:W-:-:S02]  /*15fb0*/  SHF.R.S32.HI R7, RZ, 0x1f, R5 ;  /* 0x0000001fff077819 */ /* 0x000fc40000011405 */
[C---:B----4-:R-:W-:Y:S02]  /*15fc0*/  @!P2 LEA R12, P0, R5.reuse, R0, 0x2 ;  /* 0x00000000050ca211 */ /* 0x050fe400078010ff */
[----:B------:R-:W-:Y:S02]  /*15fd0*/  ISETP.GE.AND P5, PT, R6, c[0x0][0x3c8], PT ;  /* 0x0000f20006007a0c */ /* 0x000fe40003fa6270 */
[----:B------:R-:W-:Y:S01]  /*15fe0*/  @!P2 LEA.HI.X R13, R5, R4, R7, 0x2, P0 ;  /* 0x00000004050da211 */ /* 0x000fe200000f1407 */
[----:B------:R-:W-:Y:S01]  /*15ff0*/  @!P6 ST.E.64 [R16.64], R156 ;  /* 0x0000009c1000e985 */ /* 0x000fe2000c101b06 */
[----:B------:R-:W-:Y:S02]  /*16000*/  SHF.R.S32.HI R5, RZ, 0x1f, R3 ;  /* 0x0000001fff057819 */ /* 0x000fe40000011403 */
[----:B------:R-:W-:Y:S01]  /*16010*/  @!P1 LEA R10, P0, R3, R0, 0x2 ;  /* 0x00000000030a9211 */ /* 0x000fe200078010ff */
[----:B------:R-:W-:Y:S01]  /*16020*/  @!P3 ST.E.64 [R14.64], R154 ;  /* 0x0000009a0e00b985 */ /* 0x000fe2000c101b06 */
[----:B------:R-:W-:-:S02]  /*16030*/  ISETP.GE.AND P3, PT, R21, c[0x0][0x3c8], PT ;  /* 0x0000f20015007a0c */ /* 0x000fc40003f66270 */
[----:B------:R-:W-:Y:S01]  /*16040*/  @!P1 LEA.HI.X R11, R3, R4, R5, 0x2, P0 ;  /* 0x00000004030b9211 */ /* 0x000fe200000f1405 */
[----:B------:R-:W-:Y:S01]  /*16050*/  @!P2 ST.E.64 [R12.64], R98 ;  /* 0x000000620c00a985 */ /* 0x000fe2000c101b06 */
[----:B------:R-:W-:Y:S02]  /*16060*/  IADD3 R3, R238, 0xd0, RZ ;  /* 0x000000d0ee037810 */ /* 0x000fe40007ffe0ff */
[----:B------:R-:W-:Y:S01]  /*16070*/  SHF.R.S32.HI R5, RZ, 0x1f, R6 ;  /* 0x0000001fff057819 */ /* 0x000fe20000011406 */
[----:B------:R1:W-:Y:S01]  /*16080*/  @!P1 ST.E.64 [R10.64], R82 ;  /* 0x000000520a009985 */ /* 0x0003e2000c101b06 */
[C---:B------:R-:W-:Y:S02]  /*16090*/  @!P5 LEA R8, P0, R6.reuse, R0, 0x2 ;  /* 0x000000000608d211 */ /* 0x040fe400078010ff */
[----:B------:R-:W-:Y:S02]  /*160a0*/  ISETP.GE.AND P4, PT, R3, c[0x0][0x3c8], PT ;  /* 0x0000f20003007a0c */ /* 0x000fe40003f86270 */
[----:B------:R-:W-:-:S02]  /*160b0*/  @!P5 LEA.HI.X R9, R6, R4, R5, 0x2, P0 ;  /* 0x000000040609d211 */ /* 0x000fc400000f1405 */
[----:B------:R-:W-:Y:S02]  /*160c0*/  SHF.R.S32.HI R5, RZ, 0x1f, R3 ;  /* 0x0000001fff057819 */ /* 0x000fe40000011403 */
[----:B------:R-:W-:Y:S01]  /*160d0*/  ISETP.GE.AND P2, PT, R24, c[0x0][0x3c8], PT ;  /* 0x0000f20018007a0c */ /* 0x000fe20003f46270 */
[----:B------:R2:W-:Y:S01]  /*160e0*/  @!P5 ST.E.64 [R8.64], R86 ;  /* 0x000000560800d985 */ /* 0x0005e2000c101b06 */
[----:B------:R-:W-:Y:S02]  /*160f0*/  ISETP.GE.AND P1, PT, R22, c[0x0][0x3c8], PT ;  /* 0x0000f20016007a0c */ /* 0x000fe40003f26270 */
[----:B------:R-:W-:-:S03]  /*16100*/  ISETP.GE.AND P0, PT, R20, c[0x0][0x3c8], PT ;  /* 0x0000f20014007a0c */ /* 0x000fc60003f06270 */
[----:B------:R-:W-:-:S04]  /*16110*/  @!P4 LEA R2, P6, R3, R0, 0x2 ;  /* 0x000000000302c211 */ /* 0x000fc800078c10ff */
[----:B------:R-:W-:Y:S02]  /*16120*/  @!P4 LEA.HI.X R3, R3, R4, R5, 0x2, P6 ;  /* 0x000000040303c211 */ /* 0x000fe400030f1405 */
[----:B------:R-:W-:-:S03]  /*16130*/  SHF.R.S32.HI R5, RZ, 0x1f, R21 ;  /* 0x0000001fff057819 */ /* 0x000fc60000011415 */
[----:B------:R3:W-:Y:S01]  /*16140*/  @!P4 ST.E.64 [R2.64], R94 ;  /* 0x0000005e0200c985 */ /* 0x0007e2000c101b06 */
[-C--:B-1----:R-:W-:Y:S02]  /*16150*/  @!P3 LEA R10, P5, R21, R0.reuse, 0x2 ;  /* 0x00000000150ab211 */ /* 0x082fe400078a10ff */
[----:B--2---:R-:W-:-:S04]  /*16160*/  @!P2 LEA R8, P6, R24, R0, 0x2 ;  /* 0x000000001808a211 */ /* 0x004fc800078c10ff */
[----:B------:R-:W-:-:S07]  /*16170*/  @!P2 LEA.HI.X R9, R24, R4, R25, 0x2, P6 ;  /* 0x000000041809a211 */ /* 0x000fce00030f1419 */
[----:B---3--:R-:W-:Y:S02]  /*16180*/  P2R R2, PR, RZ, 0x20 ;  /* 0x00000020ff027803 */ /* 0x008fe40000000000 */
[----:B------:R-:W-:Y:S02]  /*16190*/  @!P1 LEA R6, P5, R22, R0, 0x2 ;  /* 0x0000000016069211 */ /* 0x000fe400078a10ff */
[----:B------:R-:W-:Y:S02]  /*161a0*/  ISETP.NE.AND P4, PT, R2, RZ, PT ;  /* 0x000000ff0200720c */ /* 0x000fe40003f85270 */
[-C--:B------:R-:W-:Y:S02]  /*161b0*/  @!P1 LEA.HI.X R7, R22, R4.reuse, R23, 0x2, P5 ;  /* 0x0000000416079211 */ /* 0x080fe400028f1417 */
[----:B------:R-:W-:Y:S02]  /*161c0*/  @!P3 LEA.HI.X R11, R21, R4, R5, 0x2, P4 ;  /* 0x00000004150bb211 */ /* 0x000fe400020f1405 */
[----:B------:R-:W-:-:S02]  /*161d0*/  IADD3 R21, R238, 0xf0, RZ ;  /* 0x000000f0ee157810 */ /* 0x000fc40007ffe0ff */
[----:B------:R-:W-:Y:S01]  /*161e0*/  @!P0 LEA R2, P4, R20, R0, 0x2 ;  /* 0x0000000014028211 */ /* 0x000fe200078810ff */
[----:B------:R1:W-:Y:S01]  /*161f0*/  @!P3 ST.E.64 [R10.64], R110 ;  /* 0x0000006e0a00b985 */ /* 0x0003e2000c101b06 */
[----:B------:R-:W-:-:S03]  /*16200*/  SHF.R.S32.HI R21, RZ, 0x1f, R21 ;  /* 0x0000001fff157819 */ /* 0x000fc60000011415 */
[----:B------:R1:W-:Y:S01]  /*16210*/  @!P2 ST.E.64 [R8.64], R106 ;  /* 0x0000006a0800a985 */ /* 0x0003e2000c101b06 */
[----:B------:R-:W-:Y:S02]  /*16220*/  @!P0 LEA.HI.X R3, R20, R4, R21, 0x2, P4 ;  /* 0x0000000414038211 */ /* 0x000fe400020f1415 */
[----:B------:R-:W-:Y:S01]  /*16230*/  IADD3 R20, R238, 0xf8, RZ ;  /* 0x000000f8ee147810 */ /* 0x000fe20007ffe0ff */
[----:B------:R1:W-:Y:S04]  /*16240*/  @!P1 ST.E.64 [R6.64], R102 ;  /* 0x0000006606009985 */ /* 0x0003e8000c101b06 */
[----:B------:R1:W-:Y:S01]  /*16250*/  @!P0 ST.E.64 [R2.64], R90 ;  /* 0x0000005a02008985 */ /* 0x0003e2000c101b06 */
[----:B------:R-:W-:-:S13]  /*16260*/  ISETP.GE.AND P0, PT, R20, c[0x0][0x3c8], PT ;  /* 0x0000f20014007a0c */ /* 0x000fda0003f06270 */
[----:B------:R-:W-:Y:S05]  /*16270*/  @P0 BRA `(.L_x_4318) ;  /* 0x00000f8000000947 */ /* 0x000fea0003800000 */
[----:B------:R-:W-:Y:S02]  /*16280*/  IADD3 R21, R238, 0xf8, RZ ;  /* 0x000000f8ee157810 */ /* 0x000fe40007ffe0ff */
[----:B-1----:R-:W-:Y:S02]  /*16290*/  LEA R2, P0, R20, R0, 0x2 ;  /* 0x0000000014027211 */ /* 0x002fe400078010ff */
[----:B------:R-:W-:-:S04]  /*162a0*/  SHF.R.S32.HI R21, RZ, 0x1f, R21 ;  /* 0x0000001fff157819 */ /* 0x000fc80000011415 */
[----:B------:R-:W-:-:S05]  /*162b0*/  LEA.HI.X R3, R20, R4, R21, 0x2, P0 ;  /* 0x0000000414037211 */ /* 0x000fca00000f1415 */
[----:B------:R1:W-:Y:S01]  /*162c0*/  ST.E.64 [R2.64], R78 ;  /* 0x0000004e02007985 */ /* 0x0003e2000c101b06 */
[----:B------:R-:W-:Y:S05]  /*162d0*/  BRA `(.L_x_4318) ;  /* 0x00000f2000007947 */ /* 0x000fea0003800000 */
.L_x_4303:
        /* <DEDUP_REMOVED lines=9> */
[----:B-1----:R-:W-:Y:S02]  /*16370*/  @P0 IMAD.WIDE R4, R247, R4, c[0x0][0x508] ;  /* 0x00014200f7040625 */ /* 0x002fe400078e0204 */
[----:B------:R1:W5:Y:S04]  /*16380*/  @P2 LDG.E R0, [R2.64] ;  /* 0x0000000602002981 */ /* 0x000368000c1e1900 */
        /* <DEDUP_REMOVED lines=8> */
.L_x_4324:
        /* <DEDUP_REMOVED lines=8> */
[----:B------:R-:W-:Y:S01]  /*16490*/  IMAD R2, R17, c[0x0][0x4e8], RZ ;  /* 0x00013a0011027a24 */ /* 0x000fe200078e02ff */
[----:B------:R-:W-:-:S04]  /*164a0*/  IADD3 R12, R243, R4, RZ ;  /* 0x00000004f30c7210 */ /* 0x000fc80007ffe0ff */
        /* <DEDUP_REMOVED lines=47> */
.L_x_4326:
[----:B------:R-:W-:Y:S05]  /*167a0*/  BSYNC B0 ;  /* 0x0000000000007941 */ /* 0x000fea0003800000 */
.L_x_4325:
[----:B------:R-:W-:-:S13]  /*167b0*/  ISETP.GT.AND P0, PT, R16, 0x1, PT ;  /* 0x000000011000780c */ /* 0x000fda0003f04270 */
[----:B------:R-:W-:Y:S05]  /*167c0*/  @P0 BRA `(.L_x_4318) ;  /* 0x00000a3000000947 */ /* 0x000fea0003800000 */
[----:B-1----:R-:W2:Y:S04]  /*167d0*/  LDL.LU R2, [R1+0x18] ;  /* 0x0000180001027983 */ /* 0x002ea80000300800 */
[----:B------:R-:W3:Y:S01]  /*167e0*/  LDL R6, [R1+0x50] ;  /* 0x0000500001067983 */ /* 0x000ee20000100800 */
[----:B------:R-:W-:-:S03]  /*167f0*/  MOV R4, c[0x0][0x4e8] ;  /* 0x00013a0000047a02 */ /* 0x000fc60000000f00 */
[----:B------:R-:W1:Y:S01]  /*16800*/  S2R R11, SR_TID.X ;  /* 0x00000000000b7919 */ /* 0x000e620000002100 */
[----:B------:R-:W-:Y:S01]  /*16810*/  ISETP.NE.AND P0, PT, R4, 0x1, PT ;  /* 0x000000010400780c */ /* 0x000fe20003f05270 */
[----:B------:R-:W-:Y:S01]  /*16820*/  IMAD.WIDE.U32 R4, R0, c[0x0][0x3a0], RZ ;  /* 0x0000e80000047a25 */ /* 0x000fe200078e00ff */
[----:B-1----:R-:W-:-:S04]  /*16830*/  SHF.R.S32.HI R10, RZ, 0x1f, R11 ;  /* 0x0000001fff0a7819 */ /* 0x002fc8000001140b */
[----:B------:R-:W-:-:S04]  /*16840*/  LEA.HI R10, R10, R11, RZ, 0x3 ;  /* 0x0000000b0a0a7211 */ /* 0x000fc800078f18ff */
[----:B------:R-:W-:-:S04]  /*16850*/  SHF.R.S32.HI R10, RZ, 0x3, R10 ;  /* 0x00000003ff0a7819 */ /* 0x000fc8000001140a */
[----:B------:R-:W-:Y:S02]  /*16860*/  IADD3 R14, R10, R243, RZ ;  /* 0x000000f30a0e7210 */ /* 0x000fe40007ffe0ff */
[----:B--2---:R-:W-:Y:S01]  /*16870*/  MOV R8, R2 ;  /* 0x0000000200087202 */ /* 0x004fe20000000f00 */
[----:B------:R-:W-:-:S04]  /*16880*/  IMAD R2, R13, c[0x0][0x3a0], RZ ;  /* 0x0000e8000d027a24 */ /* 0x000fc800078e02ff */
[----:B------:R-:W-:Y:S01]  /*16890*/  IMAD R0, R0, c[0x0][0x3a4], R2 ;  /* 0x0000e90000007a24 */ /* 0x000fe200078e0202 */
[----:B---3--:R-:W-:Y:S01]  /*168a0*/  IADD3 R2, R6, R243, RZ ;  /* 0x000000f306027210 */ /* 0x008fe20007ffe0ff */
[----:B------:R-:W-:-:S03]  /*168b0*/  IMAD R6, R20, c[0x0][0x3f0], RZ ;  /* 0x0000fc0014067a24 */ /* 0x000fc600078e02ff */
[----:B------:R-:W-:Y:S01]  /*168c0*/  IADD3 R5, R5, R0, RZ ;  /* 0x0000000005057210 */ /* 0x000fe20007ffe0ff */
[----:B------:R-:W-:-:S04]  /*168d0*/  @P0 IMAD.HI.U32 R7, R2, c[0x0][0x4ec], RZ ;  /* 0x00013b0002070a27 */ /* 0x000fc800078e00ff */
[----:B------:R-:W-:-:S04]  /*168e0*/  IMAD.WIDE.U32 R4, R8, c[0x0][0x3e8], R4 ;  /* 0x0000fa0008047a25 */ /* 0x000fc800078e0004 */
        /* <DEDUP_REMOVED lines=23> */
.L_x_4382:
[----:B------:R-:W-:Y:S05]  /*16a60*/  BRA.DIV ~URZ, `(.L_x_4328) ;  /* 0x000024e27f007947 */ /* 0x000fea000b800000 */
[----:B------:R3:W4:Y:S02]  /*16a70*/  SHFL.IDX PT, R0, R15, RZ, 0x181f ;  /* 0x00181fff0f007589 */ /* 0x00072400000e0000 */
.L_x_4383:
        /* <DEDUP_REMOVED lines=27> */
.L_x_4330:
[----:B------:R-:W-:Y:S05]  /*16c30*/  BSYNC B0 ;  /* 0x0000000000007941 */ /* 0x000fea0003800000 */
.L_x_4329:
[----:B------:R-:W-:Y:S05]  /*16c40*/  BRA.DIV ~URZ, `(.L_x_4331) ;  /* 0x000023627f007947 */ /* 0x000fea000b800000 */
[----:B--2---:R2:W1:Y:S04]  /*16c50*/  SHFL.IDX PT, R4, R12, 0x1, 0x181f ;  /* 0x00381f000c047f89 */ /* 0x00446800000e0000 */
[----:B----4-:R2:W4:Y:S02]  /*16c60*/  SHFL.IDX PT, R0, R15, 0x1, 0x181f ;  /* 0x00381f000f007f89 */ /* 0x01052400000e0000 */
.L_x_4384:
        /* <DEDUP_REMOVED lines=27> */
.L_x_4333:
[----:B------:R-:W-:Y:S05]  /*16e20*/  BSYNC B0 ;  /* 0x0000000000007941 */ /* 0x000fea0003800000 */
.L_x_4332:
[----:B------:R-:W-:Y:S05]  /*16e30*/  BRA.DIV ~URZ, `(.L_x_4334) ;  /* 0x000022327f007947 */ /* 0x000fea000b800000 */
[----:B-1----:R1:W2:Y:S02]  /*16e40*/  SHFL.IDX PT, R4, R12, 0x2, 0x181f ;  /* 0x00581f000c047f89 */ /* 0x0022a400000e0000 */
.L_x_4385:
[----:B------:R-:W-:Y:S05]  /*16e50*/  BRA.DIV ~URZ, `(.L_x_4335) ;  /* 0x000022827f007947 */ /* 0x000fea000b800000 */
[----:B----4-:R4:W1:Y:S02]  /*16e60*/  SHFL.IDX PT, R0, R15, 0x2, 0x181f ;  /* 0x00581f000f007f89 */ /* 0x01086400000e0000 */
.L_x_4386:
        /* <DEDUP_REMOVED lines=27> */
.L_x_4337:
[----:B------:R-:W-:Y:S05]  /*17020*/  BSYNC B0 ;  /* 0x0000000000007941 */ /* 0x000fea0003800000 */
.L_x_4336:
[----:B------:R-:W-:Y:S05]  /*17030*/  BRA.DIV ~URZ, `(.L_x_4338) ;  /* 0x000021027f007947 */ /* 0x000fea000b800000 */
[----:B--2---:R2:W3:Y:S04]  /*17040*/  SHFL.IDX PT, R4, R12, 0x3, 0x181f ;  /* 0x00781f000c047f89 */ /* 0x0044e800000e0000 */
[----:B-1----:R2:W1:Y:S02]  /*17050*/  SHFL.IDX PT, R0, R15, 0x3, 0x181f ;  /* 0x00781f000f007f89 */ /* 0x00246400000e0000 */
.L_x_4387:
[----:B------:R-:W-:-:S04]  /*17060*/  IADD3 R14, R14, 0x60, RZ ;  /* 0x000000600e0e7810 */ /* 0x000fc80007ffe0ff */
[----:B------:R-:W-:-:S13]  /*17070*/  ISETP.GE.AND P0, PT, R14, R13, PT ;  /* 0x0000000d0e00720c */ /* 0x000fda0003f06270 */
[----:B------:R-:W-:Y:S05]  /*17080*/  @P0 BRA `(.L_x_4318) ;  /* 0x0000017000000947 */ /* 0x000fea0003800000 */
[----:B------:R-:W5:Y:S04]  /*17090*/  LDL.64 R2, [R1] ;  /* 0x0000000001027983 */ /* 0x000f680000100a00 */
        /* <DEDUP_REMOVED lines=22> */
.L_x_4318:
[----:B------:R-:W-:Y:S05]  /*17200*/  BSYNC B1 ;  /* 0x0000000000017941 */ /* 0x000fea0003800000 */
.L_x_4302:
[----:B------:R-:W-:-:S13]  /*17210*/  ISETP.NE.AND P0, PT, RZ, UR5, PT ;  /* 0x00000005ff007c0c */ /* 0x000fda000bf05270 */
[----:B------:R-:W-:Y:S01]  /*17220*/  @P0 WARPSYNC 0xffffffff ;  /* 0xffffffff00000948 */ /* 0x000fe20003800000 */
[----:B------:R-:W-:Y:S06]  /*17230*/  @P0 BAR.SYNC.DEFER_BLOCKING 0x5, 0x100 ;  /* 0x0144000000000b1d */ /* 0x000fec0000010000 */
[----:B------:R-:W2:Y:S04]  /*17240*/  @P0 LDS.128 R244, [0x20100] ;  /* 0x02010000fff40984 */ /* 0x000ea80000000c00 */
[----:B------:R-:W-:Y:S06]  /*17250*/  @P0 BAR.ARV 0x4, 0x100 ;  /* 0x0104000000000b1d */ /* 0x000fec0000002000 */
[----:B------:R-:W-:Y:S05]  /*17260*/  @P0 BRA `(.L_x_4339) ;  /* 0x00000f6000000947 */ /* 0x000fea0003800000 */
[----:B-1--4-:R-:W1:Y:S01]  /*17270*/  S2R R0, SR_TID.X ;  /* 0x0000000000007919 */ /* 0x012e620000002100 */
[----:B------:R-:W-:Y:S01]  /*17280*/  IMAD.MOV.U32 R7, RZ, RZ, RZ ;  /* 0x000000ffff077224 */ /* 0x000fe200078e00ff */
[----:B-12---:R-:W-:-:S04]  /*17290*/  LOP3.LUT R14, R0, 0x1f, RZ, 0xc0, !PT ;  /* 0x0000001f000e7812 */ /* 0x006fc800078ec0ff */
[----:B------:R-:W-:Y:S01]  /*172a0*/  ISETP.NE.AND P6, PT, R14, 0x1f, PT ;  /* 0x0000001f0e00780c */ /* 0x000fe20003fc5270 */
[----:B------:R-:W-:Y:S10]  /*172b0*/  BRA.DIV ~URZ, `(.L_x_4340) ;  /* 0x00001f427f007947 */ /* 0x000ff4000b800000 */
[----:B------:R1:W2:Y:S02]  /*172c0*/  SHFL.IDX PT, R9, R114, RZ, 0x1f ;  /* 0x00001fff72097589 */ /* 0x0002a400000e0000 */
.L_x_4388:
[----:B------:R-:W-:Y:S05]  /*172d0*/  BRA.DIV ~URZ, `(.L_x_4341) ;  /* 0x00001f927f007947 */ /* 0x000fea000b800000 */
[----:B------:R4:W1:Y:S02]  /*172e0*/  SHFL.IDX PT, R8, R114, 0x1, 0x1f ;  /* 0x00201f0072087f89 */ /* 0x00086400000e0000 */
.L_x_4389:
[----:B------:R-:W-:Y:S02]  /*172f0*/  IMAD.IADD R0, R247, 0x1, R14 ;  /* 0x00000001f7007824 */ /* 0x000fe400078e020e */
[----:B---3--:R-:W-:-:S03]  /*17300*/  IMAD.MOV.U32 R6, RZ, RZ, RZ ;  /* 0x000000ffff067224 */ /* 0x008fc600078e00ff */
[----:B------:R-:W-:-:S13]  /*17310*/  ISETP.GE.OR P0, PT, R0, c[0x0][0x53c], !P6 ;  /* 0x00014f0000007a0c */ /* 0x000fda0007706670 */
[----:B------:R-:W-:Y:S01]  /*17320*/  @!P0 IMAD.MOV.U32 R2, RZ, RZ, 0x4 ;  /* 0x00000004ff028424 */ /* 0x000fe200078e00ff */
[----:B------:R-:W-:-:S03]  /*17330*/  @!P0 MOV R3, 0x4 ;  /* 0x0000000400038802 */ /* 0x000fc60000000f00 */
[----:B------:R-:W-:-:S04]  /*17340*/  @!P0 IMAD.WIDE R4, R0, R2, c[0x0][0x580] ;  /* 0x0001600000048625 */ /* 0x000fc800078e0202 */
[----:B------:R-:W-:Y:S01]  /*17350*/  @!P0 IMAD.WIDE R2, R0, R3, c[0x0][0x578] ;  /* 0x00015e0000028625 */ /* 0x000fe200078e0203 */
[----:B------:R-:W3:Y:S04]  /*17360*/  @!P0 LDG.E R6, [R4.64] ;  /* 0x0000000604068981 */ /* 0x000ee8000c1e1900 */
[----:B------:R-:W3:Y:S01]  /*17370*/  @!P0 LDG.E R7, [R2.64] ;  /* 0x0000000602078981 */ /* 0x000ee2000c1e1900 */
[C---:B------:R-:W-:Y:S02]  /*17380*/  ISETP.GE.U32.AND P4, PT, R14.reuse, 0x10, PT ;  /* 0x000000100e00780c */ /* 0x040fe40003f86070 */
[C---:B------:R-:W-:Y:S02]  /*17390*/  ISETP.GE.U32.AND P3, PT, R14.reuse, 0x8, PT ;  /* 0x000000080e00780c */ /* 0x040fe40003f66070 */
[----:B------:R-:W-:-:S02]  /*173a0*/  ISETP.GE.U32.AND P2, PT, R14, 0x4, PT ;  /* 0x000000040e00780c */ /* 0x000fc40003f46070 */
[C---:B------:R-:W-:Y:S02]  /*173b0*/  ISETP.GE.U32.AND P1, PT, R14.reuse, 0x2, PT ;  /* 0x000000020e00780c */ /* 0x040fe40003f26070 */
[----:B------:R-:W-:Y:S02]  /*173c0*/  ISETP.NE.AND P5, PT, R14, RZ, PT ;  /* 0x000000ff0e00720c */ /* 0x000fe40003fa5270 */
[----:B------:R-:W-:Y:S01]  /*173d0*/  MOV R13, RZ ;  /* 0x000000ff000d7202 */ /* 0x000fe20000000f00 */
[----:B---3--:R-:W-:Y:S01]  /*173e0*/  IMAD R0, R7, R6, RZ ;  /* 0x0000000607007224 */ /* 0x008fe200078e02ff */
[----:B------:R-:W-:Y:S07]  /*173f0*/  BRA.DIV ~URZ, `(.L_x_4342) ;  /* 0x00001ee27f007947 */ /* 0x000fee000b800000 */
[----:B------:R3:W4:Y:S02]  /*17400*/  SHFL.UP PT, R4, R0, 0x1, RZ ;  /* 0x0420000000047989 */ /* 0x00072400000e00ff */
.L_x_4390:
        /* <DEDUP_REMOVED lines=16> */
.L_x_4391:
[----:B----4-:R-:W-:Y:S01]  /*17510*/  IMAD R0, R0, c[0x0][0x538], RZ ;  /* 0x00014e0000007a24 */ /* 0x010fe200078e02ff */
[----:B------:R-:W-:Y:S04]  /*17520*/  BSSY B1, `(.L_x_4344) ;  /* 0x00000c5000017945 */ /* 0x000fe80003800000 */
[----:B-1----:R-:W-:-:S04]  /*17530*/  IADD3 R8, R0, R8, RZ ;  /* 0x0000000800087210 */ /* 0x002fc80007ffe0ff */
[----:B--2---:R-:W-:-:S13]  /*17540*/  ISETP.GT.AND P0, PT, R8, R9, PT ;  /* 0x000000090800720c */ /* 0x004fda0003f04270 */
[----:B------:R-:W-:Y:S05]  /*17550*/  @P0 BRA `(.L_x_4345) ;  /* 0x0000024000000947 */ /* 0x000fea0003800000 */
.L_x_4349:
        /* <DEDUP_REMOVED lines=9> */
[----:B---3--:R-:W-:-:S04]  /*175f0*/  @!P0 IMAD.WIDE R4, R0, R2, c[0x0][0x580] ;  /* 0x0001600000048625 */ /* 0x008fc800078e0202 */
[----:B------:R-:W-:Y:S01]  /*17600*/  @!P0 IMAD.WIDE R2, R0, R3, c[0x0][0x578] ;  /* 0x00015e0000028625 */ /* 0x000fe200078e0203 */
[----:B------:R-:W2:Y:S04]  /*17610*/  @!P0 LDG.E R6, [R4.64] ;  /* 0x0000000604068981 */ /* 0x000ea8000c1e1900 */
[----:B------:R-:W2:Y:S02]  /*17620*/  @!P0 LDG.E R7, [R2.64] ;  /* 0x0000000602078981 */ /* 0x000ea4000c1e1900 */
[----:B--2---:R-:W-:Y:S01]  /*17630*/  IMAD R0, R7, R6, RZ ;  /* 0x0000000607007224 */ /* 0x004fe200078e02ff */
[----:B------:R-:W-:Y:S05]  /*17640*/  BRA.DIV ~URZ, `(.L_x_4347) ;  /* 0x00001e727f007947 */ /* 0x000fea000b800000 */
[----:B------:R1:W2:Y:S02]  /*17650*/  SHFL.UP PT, R2, R0, 0x1, RZ ;  /* 0x0420000000027989 */ /* 0x0002a400000e00ff */
.L_x_4392:
        /* <DEDUP_REMOVED lines=16> */
.L_x_4393:
[----:B--2---:R-:W-:-:S05]  /*17760*/  IMAD R0, R0, c[0x0][0x538], RZ ;  /* 0x00014e0000007a24 */ /* 0x004fca00078e02ff */
[----:B------:R-:W-:-:S04]  /*17770*/  IADD3 R8, R0, R8, RZ ;  /* 0x0000000800087210 */ /* 0x000fc80007ffe0ff */
[----:B------:R-:W-:-:S13]  /*17780*/  ISETP.GT.AND P0, PT, R8, R9, PT ;  /* 0x000000090800720c */ /* 0x000fda0003f04270 */
[----:B-1----:R-:W-:Y:S05]  /*17790*/  @!P0 BRA `(.L_x_4349) ;  /* 0xfffffdc000008947 */ /* 0x002fea000383ffff */
.L_x_4345:
[----:B------:R-:W-:-:S05]  /*177a0*/  IADD3 R11, -R0, R8, RZ ;  /* 0x00000008000b7210 */ /* 0x000fca0007ffe1ff */
[----:B------:R-:W-:-:S05]  /*177b0*/  IMAD R0, R4, c[0x0][0x538], R11 ;  /* 0x00014e0004007a24 */ /* 0x000fca00078e020b */
[----:B------:R-:W-:Y:S01]  /*177c0*/  ISETP.GT.AND P0, PT, R0, R9, PT ;  /* 0x000000090000720c */ /* 0x000fe20003f04270 */
[----:B------:R-:W-:-:S12]  /*177d0*/  BRA.DIV ~URZ, `(.L_x_4350) ;  /* 0x00001ed27f007947 */ /* 0x000fd8000b800000 */
[----:B------:R-:W-:-:S04]  /*177e0*/  VOTE.ANY R12, PT, !P0 ;  /* 0x00000000000c7806 */ /* 0x000fc800040e0100 */
.L_x_4394:
[----:B------:R-:W1:Y:S02]  /*177f0*/  POPC R8, R12 ;  /* 0x0000000c00087309 */ /* 0x000e640000000000 */
[----:B-1----:R-:W-:Y:S01]  /*17800*/  IADD3 R247, R8, R247, RZ ;  /* 0x000000f708f77210 */ /* 0x002fe20007ffe0ff */
[----:B------:R-:W-:Y:S05]  /*17810*/  BRA.DIV ~URZ, `(.L_x_4351) ;  /* 0x00001ee27f007947 */ /* 0x000fea000b800000 */
[----:B------:R1:W2:Y:S04]  /*17820*/  SHFL.IDX PT, R10, R6, R8, 0x1f ;  /* 0x00001f08060a7589 */ /* 0x0002a800000e0000 */
[----:B------:R1:W4:Y:S02]  /*17830*/  SHFL.IDX PT, R7, R7, R8, 0x1f ;  /* 0x00001f0807077589 */ /* 0x00032400000e0000 */
.L_x_4395:
[----:B------:R-:W-:Y:S01]  /*17840*/  ISETP.NE.AND P0, PT, R12, RZ, PT ;  /* 0x000000ff0c00720c */ /* 0x000fe20003f05270 */
[----:B------:R-:W-:-:S12]  /*17850*/  BSSY B0, `(.L_x_4352) ;  /* 0x0000005000007945 */ /* 0x000fd80003800000 */
[----:B------:R-:W-:Y:S05]  /*17860*/  @!P0 BRA `(.L_x_4353) ;  /* 0x0000003000008947 */ /* 0x000fea0003800000 */
[----:B------:R-:W-:Y:S01]  /*17870*/  IADD3 R3, R8, -0x1, RZ ;  /* 0xffffffff08037810 */ /* 0x000fe20007ffe0ff */
[----:B------:R-:W-:Y:S05]  /*17880*/  BRA.DIV ~URZ, `(.L_x_4354) ;  /* 0x00001f427f007947 */ /* 0x000fea000b800000 */
[----:B------:R1:W3:Y:S02]  /*17890*/  SHFL.IDX PT, R13, R4, R3, 0x1f ;  /* 0x00001f03040d7589 */ /* 0x0002e400000e0000 */
.L_x_4353:
[----:B------:R-:W-:Y:S05]  /*178a0*/  BSYNC B0 ;  /* 0x0000000000007941 */ /* 0x000fea0003800000 */
.L_x_4352:
[----:B----4-:R-:W-:Y:S01]  /*178b0*/  ISETP.NE.AND P0, PT, R7, 0x1, PT ;  /* 0x000000010700780c */ /* 0x010fe20003f05270 */
[----:B---3--:R-:W-:Y:S01]  /*178c0*/  IMAD R244, R13, c[0x0][0x538], R11 ;  /* 0x00014e000df47a24 */ /* 0x008fe200078e020b */
[----:B------:R-:W-:Y:S04]  /*178d0*/  BSSY B0, `(.L_x_4355) ;  /* 0x0000082000007945 */ /* 0x000fe80003800000 */
[----:B-1----:R-:W-:-:S07]  /*178e0*/  IADD3 R8, -R244, R9, RZ ;  /* 0x00000009f4087210 */ /* 0x002fce0007ffe1ff */
[----:B------:R-:W-:Y:S05]  /*178f0*/  @!P0 BRA `(.L_x_4356) ;  /* 0x000003d000008947 */ /* 0x000fea0003800000 */
[-C--:B--2---:R-:W-:Y:S02]  /*17900*/  IABS R2, R10.reuse ;  /* 0x0000000a00027213 */ /* 0x084fe40000000000 */
[----:B------:R-:W-:Y:S02]  /*17910*/  IABS R9, R10 ;  /* 0x0000000a00097213 */ /* 0x000fe40000000000 */
[----:B------:R-:W1:Y:S08]  /*17920*/  I2F.RP R0, R2 ;  /* 0x0000000200007306 */ /* 0x000e700000209400 */
        /* <DEDUP_REMOVED lines=58> */
.L_x_4356:
        /* <DEDUP_REMOVED lines=66> */
.L_x_4357:
[----:B------:R-:W-:Y:S05]  /*180f0*/  BSYNC B0 ;  /* 0x0000000000007941 */ /* 0x000fea0003800000 */
.L_x_4355:
[----:B------:R-:W-:-:S04]  /*18100*/  LOP3.LUT R2, RZ, R2, RZ, 0x33, !PT ;  /* 0x00000002ff027212 */ /* 0x000fc800078e33ff */
[----:B------:R-:W-:Y:S01]  /*18110*/  IADD3 R245, R2, R10, RZ ;  /* 0x0000000a02f57210 */ /* 0x000fe20007ffe0ff */
[----:B------:R-:W-:Y:S05]  /*18120*/  BRA `(.L_x_4358) ;  /* 0x0000004000007947 */ /* 0x000fea0003800000 */
.L_x_4346:
[----:B------:R-:W-:Y:S01]  /*18130*/  IMAD.MOV.U32 R244, RZ, RZ, R9 ;  /* 0x000000fffff47224 */ /* 0x000fe200078e0009 */
[----:B------:R-:W-:Y:S01]  /*18140*/  MOV R246, RZ ;  /* 0x000000ff00f67202 */ /* 0x000fe20000000f00 */
[----:B------:R-:W-:Y:S01]  /*18150*/  IMAD.MOV.U32 R245, RZ, RZ, RZ ;  /* 0x000000fffff57224 */ /* 0x000fe200078e00ff */
[----:B------:R-:W-:Y:S02]  /*18160*/  MOV R247, c[0x0][0x53c] ;  /* 0x00014f0000f77a02 */ /* 0x000fe40000000f00 */
.L_x_4358:
[----:B------:R-:W-:Y:S05]  /*18170*/  BSYNC B1 ;  /* 0x0000000000017941 */ /* 0x000fea0003800000 */
.L_x_4344:
[----:B------:R-:W-:Y:S01]  /*18180*/  WARPSYNC 0xffffffff ;  /* 0xffffffff00007948 */ /* 0x000fe20003800000 */
[----:B------:R-:W-:Y:S01]  /*18190*/  BAR.SYNC.DEFER_BLOCKING 0x4, 0x100 ;  /* 0x0104000000007b1d */ /* 0x000fe20000010000 */
[----:B------:R-:W-:-:S13]  /*181a0*/  ISETP.NE.AND P0, PT, R14, RZ, PT ;  /* 0x000000ff0e00720c */ /* 0x000fda0003f05270 */
[----:B------:R1:W-:Y:S04]  /*181b0*/  @!P0 STS.128 [0x20100], R244 ;  /* 0x020100f4ff008388 */ /* 0x0003e80000000c00 */
[----:B------:R-:W-:Y:S06]  /*181c0*/  BAR.ARV 0x5, 0x100 ;  /* 0x0144000000007b1d */ /* 0x000fec0000002000 */
.L_x_4339:
[----:B--2---:R-:W-:-:S13]  /*181d0*/  ISETP.GE.AND P0, PT, R247, c[0x0][0x53c], PT ;  /* 0x00014f00f7007a0c */ /* 0x004fda0003f06270 */
[----:B-1-34-:R-:W-:Y:S01]  /*181e0*/  @P0 CALL.REL.NOINC `(.L_x_4359) ;  /* 0x0000001000000944 */ /* 0x01afe20003c00000 */
[----:B------:R-:W-:Y:S05]  /*181f0*/  BRA `(.L_x_4360) ;  /* 0xfffe985000007947 */ /* 0x000fea000383ffff */
.L_x_4359:
[----:B------:R-:W-:Y:S05]  /*18200*/  EXIT ;  /* 0x000000000000794d */ /* 0x000fea0003800000 */
.L_x_4220:
[----:B------:R-:W-:Y:S01]  /*18210*/  IMAD.MOV.U32 R0, RZ, RZ, R5 ;  /* 0x000000ffff007224 */ /* 0x000fe200078e0005 */
[----:B------:R-:W-:Y:S02]  /*18220*/  MOV R2, 0x1 ;  /* 0x0000000100027802 */ /* 0x000fe40000000f00 */
[----:B------:R-:W-:Y:S02]  /*18230*/  MOV R3, 0x18250 ;  /* 0x0001825000037802 */ /* 0x000fe40000000f00 */
[----:B-1----:R-:W-:Y:S05]  /*18240*/  CALL.REL.NOINC `($__internal_88_$__cuda_sm70_shflsync_up_p) ;  /* 0x0000168000007944 */ /* 0x002fea0003c00000 */
[----:B------:R-:W-:Y:S01]  /*18250*/  MOV R0, R4 ;  /* 0x0000000400007202 */ /* 0x000fe20000000f00 */
[----:B------:R-:W-:Y:S05]  /*18260*/  BRA `(.L_x_4361) ;  /* 0xfffe81d000007947 */ /* 0x000fea000383ffff */
.L_x_4221:
[----:B------:R-:W-:Y:S01]  /*18270*/  IMAD.MOV.U32 R0, RZ, RZ, R5 ;  /* 0x000000ffff007224 */ /* 0x000fe200078e0005 */
[----:B------:R-:W-:Y:S02]  /*18280*/  MOV R2, 0x2 ;  /* 0x0000000200027802 */ /* 0x000fe40000000f00 */
[----:B------:R-:W-:Y:S02]  /*18290*/  MOV R3, 0x182b0 ;  /* 0x000182b000037802 */ /* 0x000fe40000000f00 */
[----:B-1----:R-:W-:Y:S05]  /*182a0*/  CALL.REL.NOINC `($__internal_88_$__cuda_sm70_shflsync_up_p) ;  /* 0x0000162000007944 */ /* 0x002fea0003c00000 */
[----:B------:R-:W-:Y:S01]  /*182b0*/  SEL R0, R4, RZ, P4 ;  /* 0x000000ff04007207 */ /* 0x000fe20002000000 */
[----:B------:R-:W-:Y:S01]  /*182c0*/  IMAD.MOV.U32 R2, RZ, RZ, 0x4 ;  /* 0x00000004ff027424 */ /* 0x000fe200078e00ff */
[----:B------:R-:W-:-:S03]  /*182d0*/  MOV R3, 0x18300 ;  /* 0x0001830000037802 */ /* 0x000fc60000000f00 */
[----:B------:R-:W-:Y:S02]  /*182e0*/  IMAD.IADD R0, R5, 0x1, R0 ;  /* 0x0000000105007824 */ /* 0x000fe400078e0200 */
[----:B------:R-:W-:Y:S05]  /*182f0*/  CALL.REL.NOINC `($__internal_88_$__cuda_sm70_shflsync_up_p) ;  /* 0x000015d000007944 */ /* 0x000fea0003c00000 */
        /* <DEDUP_REMOVED lines=13> */
[----:B------:R-:W-:Y:S01]  /*183d0*/  IMAD.IADD R4, R0, 0x1, R4 ;  /* 0x0000000100047824 */ /* 0x000fe200078e0204 */
[----:B------:R-:W-:-:S03]  /*183e0*/  MOV R0, 0x1f ;  /* 0x0000001f00007802 */ /* 0x000fc60000000f00 */
[----:B------:R-:W-:Y:S02]  /*183f0*/  IMAD.MOV.U32 R5, RZ, RZ, R4 ;  /* 0x000000ffff057224 */ /* 0x000fe400078e0004 */
[----:B------:R-:W-:Y:S05]  /*18400*/  CALL.REL.NOINC `($__internal_87_$__cuda_sm70_shflsync_idx_p) ;  /* 0x0000147000007944 */ /* 0x000fea0003c00000 */
[----:B------:R-:W-:Y:S05]  /*18410*/  BRA `(.L_x_4362) ;  /* 0xfffe812000007947 */ /* 0x000fea000383ffff */
.L_x_4223:
[----:B------:R-:W-:Y:S02]  /*18420*/  SEL R0, RZ, 0x1, P0 ;  /* 0x00000001ff007807 */ /* 0x000fe40000000000 */
[----:B------:R-:W-:Y:S02]  /*18430*/  MOV R2, 0x18450 ;  /* 0x0001845000027802 */ /* 0x000fe40000000f00 */
[----:B-1----:R-:W-:Y:S05]  /*18440*/  CALL.REL.NOINC `($__internal_89_$__cuda_sm70_votesync_ballot) ;  /* 0x000014f000007944 */ /* 0x002fea0003c00000 */
[----:B------:R-:W-:Y:S01]  /*18450*/  MOV R10, R0 ;  /* 0x00000000000a7202 */ /* 0x000fe20000000f00 */
[----:B------:R-:W-:Y:S05]  /*18460*/  BRA `(.L_x_4363) ;  /* 0xfffe816000007947 */ /* 0x000fea000383ffff */
.L_x_4224:
[----:B------:R-:W-:Y:S01]  /*18470*/  IMAD.MOV.U32 R5, RZ, RZ, R9 ;  /* 0x000000ffff057224 */ /* 0x000fe200078e0009 */
[----:B------:R-:W-:Y:S01]  /*18480*/  MOV R3, R7 ;  /* 0x0000000700037202 */ /* 0x000fe20000000f00 */
[----:B------:R-:W-:Y:S01]  /*18490*/  IMAD.MOV.U32 R0, RZ, RZ, 0x1f ;  /* 0x0000001fff007424 */ /* 0x000fe200078e00ff */
[----:B------:R-:W-:Y:S02]  /*184a0*/  MOV R2, 0x184c0 ;  /* 0x000184c000027802 */ /* 0x000fe40000000f00 */
[----:B------:R-:W-:Y:S05]  /*184b0*/  CALL.REL.NOINC `($__internal_87_$__cuda_sm70_shflsync_idx_p) ;  /* 0x000013c000007944 */ /* 0x000fea0003c00000 */
[----:B------:R-:W-:Y:S01]  /*184c0*/  IMAD.MOV.U32 R245, RZ, RZ, R0 ;  /* 0x000000fffff57224 */ /* 0x000fe200078e0000 */
[----:B------:R-:W-:Y:S01]  /*184d0*/  MOV R5, R8 ;  /* 0x0000000800057202 */ /* 0x000fe20000000f00 */
[----:B------:R-:W-:Y:S01]  /*184e0*/  IMAD.MOV.U32 R6, RZ, RZ, RZ ;  /* 0x000000ffff067224 */ /* 0x000fe200078e00ff */
[----:B------:R-:W-:Y:S01]  /*184f0*/  MOV R3, R7 ;  /* 0x0000000700037202 */ /* 0x000fe20000000f00 */
[----:B------:R-:W-:Y:S01]  /*18500*/  IMAD.MOV.U32 R0, RZ, RZ, 0x1f ;  /* 0x0000001fff007424 */ /* 0x000fe200078e00ff */
[----:B------:R-:W-:-:S02]  /*18510*/  MOV R2, 0x18530 ;  /* 0x0001853000027802 */ /* 0x000fc40000000f00 */
[----:B------:R-:W-:Y:S05]  /*18520*/  CALL.REL.NOINC `($__internal_87_$__cuda_sm70_shflsync_idx_p) ;  /* 0x0000135000007944 */ /* 0x000fea0003c00000 */
[----:B------:R-:W-:Y:S01]  /*18530*/  MOV R9, R0 ;  /* 0x0000000000097202 */ /* 0x000fe20000000f00 */
[----:B------:R-:W-:Y:S05]  /*18540*/  BRA `(.L_x_4364) ;  /* 0xfffe80e000007947 */ /* 0x000fea000383ffff */
.L_x_4227:
[----:B------:R-:W-:Y:S01]  /*18550*/  IMAD.MOV.U32 R5, RZ, RZ, R4 ;  /* 0x000000ffff057224 */ /* 0x000fe200078e0004 */
[----:B------:R-:W-:-:S02]  /*18560*/  MOV R0, 0x1f ;  /* 0x0000001f00007802 */ /* 0x000fc40000000f00 */
[----:B------:R-:W-:Y:S02]  /*18570*/  MOV R2, 0x18590 ;  /* 0x0001859000027802 */ /* 0x000fe40000000f00 */
[----:B-123--:R-:W-:Y:S05]  /*18580*/  CALL.REL.NOINC `($__internal_87_$__cuda_sm70_shflsync_idx_p) ;  /* 0x000012f000007944 */ /* 0x00efea0003c00000 */
[----:B------:R-:W-:Y:S01]  /*18590*/  MOV R6, R0 ;  /* 0x0000000000067202 */ /* 0x000fe20000000f00 */
[----:B------:R-:W-:Y:S05]  /*185a0*/  BRA `(.L_x_4226) ;  /* 0xfffe80e000007947 */ /* 0x000fea000383ffff */
.L_x_4246:
[----:B------:R-:W-:Y:S01]  /*185b0*/  IMAD.MOV.U32 R5, RZ, RZ, R14 ;  /* 0x000000ffff057224 */ /* 0x000fe200078e000e */
[----:B------:R-:W-:Y:S01]  /*185c0*/  MOV R3, RZ ;  /* 0x000000ff00037202 */ /* 0x000fe20000000f00 */
[----:B------:R-:W-:Y:S01]  /*185d0*/  IMAD.MOV.U32 R0, RZ, RZ, 0x181f ;  /* 0x0000181fff007424 */ /* 0x000fe200078e00ff */
[----:B------:R-:W-:Y:S02]  /*185e0*/  MOV R2, 0x18600 ;  /* 0x0001860000027802 */ /* 0x000fe40000000f00 */
[----:B------:R-:W-:Y:S05]  /*185f0*/  CALL.REL.NOINC `($__internal_87_$__cuda_sm70_shflsync_idx_p) ;  /* 0x0000128000007944 */ /* 0x000fea0003c00000 */
[----:B------:R-:W-:Y:S01]  /*18600*/  MOV R4, R0 ;  /* 0x0000000000047202 */ /* 0x000fe20000000f00 */
[----:B------:R-:W-:Y:S05]  /*18610*/  BRA `(.L_x_4365) ;  /* 0xfffea8a000007947 */ /* 0x000fea000383ffff */
.L_x_4247:
[----:B------:R-:W-:Y:S01]  /*18620*/  IMAD.MOV.U32 R5, RZ, RZ, R15 ;  /* 0x000000ffff057224 */ /* 0x000fe200078e000f */
[----:B------:R-:W-:Y:S01]  /*18630*/  MOV R3, RZ ;  /* 0x000000ff00037202 */ /* 0x000fe20000000f00 */
[----:B------:R-:W-:Y:S01]  /*18640*/  IMAD.MOV.U32 R0, RZ, RZ, 0x181f ;  /* 0x0000181fff007424 */ /* 0x000fe200078e00ff */
[----:B------:R-:W-:Y:S02]  /*18650*/  MOV R2, 0x18670 ;  /* 0x0001867000027802 */ /* 0x000fe40000000f00 */
[----:B-12---:R-:W-:Y:S05]  /*18660*/  CALL.REL.NOINC `($__internal_87_$__cuda_sm70_shflsync_idx_p) ;  /* 0x0000121000007944 */ /* 0x006fea0003c00000 */
[----:B------:R-:W-:Y:S05]  /*18670*/  BRA `(.L_x_4366) ;  /* 0xfffea86000007947 */ /* 0x000fea000383ffff */
.L_x_4250:
[----:B------:R-:W-:Y:S01]  /*18680*/  IMAD.MOV.U32 R5, RZ, RZ, R14 ;  /* 0x000000ffff057224 */ /* 0x000fe200078e000e */
[----:B---3--:R-:W-:Y:S01]  /*18690*/  MOV R3, 0x1 ;  /* 0x0000000100037802 */ /* 0x008fe20000000f00 */
[----:B----4-:R-:W-:Y:S01]  /*186a0*/  IMAD.MOV.U32 R0, RZ, RZ, 0x181f ;  /* 0x0000181fff007424 */ /* 0x010fe200078e00ff */
[----:B------:R-:W-:-:S02]  /*186b0*/  MOV R2, 0x186d0 ;  /* 0x000186d000027802 */ /* 0x000fc40000000f00 */
[----:B-12---:R-:W-:Y:S05]  /*186c0*/  CALL.REL.NOINC `($__internal_87_$__cuda_sm70_shflsync_idx_p) ;  /* 0x000011b000007944 */ /* 0x006fea0003c00000 */
[----:B------:R-:W-:Y:S01]  /*186d0*/  IMAD.MOV.U32 R4, RZ, RZ, R0 ;  /* 0x000000ffff047224 */ /* 0x000fe200078e0000 */
[----:B------:R-:W-:Y:S01]  /*186e0*/  MOV R3, 0x1 ;  /* 0x0000000100037802 */ /* 0x000fe20000000f00 */
[----:B------:R-:W-:Y:S01]  /*186f0*/  IMAD.MOV.U32 R5, RZ, RZ, R15 ;  /* 0x000000ffff057224 */ /* 0x000fe200078e000f */
[----:B------:R-:W-:-:S02]  /*18700*/  MOV R0, 0x181f ;  /* 0x0000181f00007802 */ /* 0x000fc40000000f00 */
[----:B------:R-:W-:Y:S02]  /*18710*/  MOV R2, 0x18730 ;  /* 0x0001873000027802 */ /* 0x000fe40000000f00 */
[----:B------:R-:W-:Y:S05]  /*18720*/  CALL.REL.NOINC `($__internal_87_$__cuda_sm70_shflsync_idx_p) ;  /* 0x0000115000007944 */ /* 0x000fea0003c00000 */
[----:B------:R-:W-:Y:S05]  /*18730*/  BRA `(.L_x_4367) ;  /* 0xfffea9d000007947 */ /* 0x000fea000383ffff */
.L_x_4253:
[----:B------:R-:W-:Y:S01]  /*18740*/  IMAD.MOV.U32 R5, RZ, RZ, R14 ;  /* 0x000000ffff057224 */ /* 0x000fe200078e000e */
[----:B-1----:R-:W-:Y:S01]  /*18750*/  MOV R3, 0x2 ;  /* 0x0000000200037802 */ /* 0x002fe20000000f00 */
[----:B----4-:R-:W-:Y:S01]  /*18760*/  IMAD.MOV.U32 R0, RZ, RZ, 0x181f ;  /* 0x0000181fff007424 */ /* 0x010fe200078e00ff */
[----:B------:R-:W-:Y:S02]  /*18770*/  MOV R2, 0x18790 ;  /* 0x0001879000027802 */ /* 0x000fe40000000f00 */
[----:B--2---:R-:W-:Y:S05]  /*18780*/  CALL.REL.NOINC `($__internal_87_$__cuda_sm70_shflsync_idx_p) ;  /* 0x000010f000007944 */ /* 0x004fea0003c00000 */
[----:B------:R-:W-:Y:S01]  /*18790*/  MOV R4, R0 ;  /* 0x0000000000047202 */ /* 0x000fe20000000f00 */
[----:B------:R-:W-:Y:S05]  /*187a0*/  BRA `(.L_x_4368) ;  /* 0xfffeab8000007947 */ /* 0x000fea000383ffff */
.L_x_4254:
[----:B------:R-:W-:Y:S01]  /*187b0*/  IMAD.MOV.U32 R5, RZ, RZ, R15 ;  /* 0x000000ffff057224 */ /* 0x000fe200078e000f */
[----:B------:R-:W-:Y:S01]  /*187c0*/  MOV R3, 0x2 ;  /* 0x0000000200037802 */ /* 0x000fe20000000f00 */
[----:B----4-:R-:W-:Y:S01]  /*187d0*/  IMAD.MOV.U32 R0, RZ, RZ, 0x181f ;  /* 0x0000181fff007424 */ /* 0x010fe200078e00ff */
[----:B------:R-:W-:Y:S02]  /*187e0*/  MOV R2, 0x18800 ;  /* 0x0001880000027802 */ /* 0x000fe40000000f00 */
[----:B-123--:R-:W-:Y:S05]  /*187f0*/  CALL.REL.NOINC `($__internal_87_$__cuda_sm70_shflsync_idx_p) ;  /* 0x0000108000007944 */ /* 0x00efea0003c00000 */
[----:B------:R-:W-:Y:S05]  /*18800*/  BRA `(.L_x_4369) ;  /* 0xfffeab4000007947 */ /* 0x000fea000383ffff */
.L_x_4257:
[----:B------:R-:W-:Y:S01]  /*18810*/  IMAD.MOV.U32 R5, RZ, RZ, R14 ;  /* 0x000000ffff057224 */ /* 0x000fe200078e000e */
[----:B-1----:R-:W-:Y:S01]  /*18820*/  MOV R3, 0x3 ;  /* 0x0000000300037802 */ /* 0x002fe20000000f00 */
[----:B------:R-:W-:Y:S01]  /*18830*/  IMAD.MOV.U32 R0, RZ, RZ, 0x181f ;  /* 0x0000181fff007424 */ /* 0x000fe200078e00ff */
[----:B------:R-:W-:-:S02]  /*18840*/  MOV R2, 0x18860 ;  /* 0x0001886000027802 */ /* 0x000fc40000000f00 */
[----:B--234-:R-:W-:Y:S05]  /*18850*/  CALL.REL.NOINC `($__internal_87_$__cuda_sm70_shflsync_idx_p) ;  /* 0x0000102000007944 */ /* 0x01cfea0003c00000 */
[----:B------:R-:W-:Y:S01]  /*18860*/  IMAD.MOV.U32 R4, RZ, RZ, R0 ;  /* 0x000000ffff047224 */ /* 0x000fe200078e0000 */
[----:B------:R-:W-:Y:S01]  /*18870*/  MOV R3, 0x3 ;  /* 0x0000000300037802 */ /* 0x000fe20000000f00 */
[----:B------:R-:W-:Y:S01]  /*18880*/  IMAD.MOV.U32 R5, RZ, RZ, R15 ;  /* 0x000000ffff057224 */ /* 0x000fe200078e000f */
[----:B------:R-:W-:-:S02]  /*18890*/  MOV R0, 0x181f ;  /* 0x0000181f00007802 */ /* 0x000fc40000000f00 */
[----:B------:R-:W-:Y:S02]  /*188a0*/  MOV R2, 0x188c0 ;  /* 0x000188c000027802 */ /* 0x000fe40000000f00 */
[----:B------:R-:W-:Y:S05]  /*188b0*/  CALL.REL.NOINC `($__internal_87_$__cuda_sm70_shflsync_idx_p) ;  /* 0x00000fc000007944 */ /* 0x000fea0003c00000 */
[----:B------:R-:W-:Y:S05]  /*188c0*/  BRA `(.L_x_4370) ;  /* 0xfffeacb000007947 */ /* 0x000fea000383ffff */
.L_x_4298:
[----:B------:R-:W-:Y:S01]  /*188d0*/  IMAD.MOV.U32 R2, RZ, RZ, R237 ;  /* 0x000000ffff027224 */ /* 0x000fe200078e00ed */
[----:B------:R-:W-:Y:S02]  /*188e0*/  MOV R5, 0x2 ;  /* 0x0000000200057802 */ /* 0x000fe40000000f00 */
[----:B------:R-:W-:Y:S02]  /*188f0*/  MOV R3, 0x18910 ;  /* 0x0001891000037802 */ /* 0x000fe40000000f00 */
[----:B------:R-:W-:Y:S05]  /*18900*/  CALL.REL.NOINC `($__internal_86_$__cuda_sm70_shflsync_bfly_p) ;  /* 0x00000f2000007944 */ /* 0x000fea0003c00000 */
[----:B------:R-:W-:Y:S01]  /*18910*/  MOV R0, R5 ;  /* 0x0000000500007202 */ /* 0x000fe20000000f00 */
[----:B------:R-:W-:Y:S05]  /*18920*/  BRA `(.L_x_4371) ;  /* 0xffff991000007947 */ /* 0x000fea000383ffff */
.L_x_4299:
[----:B------:R-:W-:Y:S01]  /*18930*/  IMAD.MOV.U32 R2, RZ, RZ, R0 ;  /* 0x000000ffff027224 */ /* 0x000fe200078e0000 */
[----:B------:R-:W-:Y:S02]  /*18940*/  MOV R5, 0x1 ;  /* 0x0000000100057802 */ /* 0x000fe40000000f00 */
[----:B------:R-:W-:Y:S02]  /*18950*/  MOV R3, 0x18970 ;  /* 0x0001897000037802 */ /* 0x000fe40000000f00 */
[----:B-1----:R-:W-:Y:S05]  /*18960*/  CALL.REL.NOINC `($__internal_86_$__cuda_sm70_shflsync_bfly_p) ;  /* 0x00000ec000007944 */ /* 0x002fea0003c00000 */
[----:B------:R-:W-:Y:S01]  /*18970*/  FADD.FTZ R0, R0, R5 ;  /* 0x0000000500007221 */ /* 0x000fe20000010000 */
[----:B------:R-:W-:Y:S02]  /*18980*/  MOV R2, R239 ;  /* 0x000000ef00027202 */ /* 0x000fe40000000f00 */
[----:B------:R-:W-:-:S02]  /*18990*/  MOV R5, 0x2 ;  /* 0x0000000200057802 */ /* 0x000fc40000000f00 */
[----:B------:R-:W-:Y:S02]  /*189a0*/  MOV R3, 0x189c0 ;  /* 0x000189c000037802 */ /* 0x000fe40000000f00 */
[----:B------:R-:W-:Y:S05]  /*189b0*/  CALL.REL.NOINC `($__internal_86_$__cuda_sm70_shflsync_bfly_p) ;  /* 0x00000e7000007944 */ /* 0x000fea0003c00000 */
[----:B------:R-:W-:Y:S01]  /*189c0*/  FADD.FTZ R4, R239, R5 ;  /* 0x00000005ef047221 */ /* 0x000fe20000010000 */
[----:B------:R-:W-:Y:S02]  /*189d0*/  MOV R5, 0x1 ;  /* 0x0000000100057802 */ /* 0x000fe40000000f00 */
[----:B------:R-:W-:Y:S02]  /*189e0*/  MOV R3, 0x18a10 ;  /* 0x00018a1000037802 */ /* 0x000fe40000000f00 */
[----:B------:R-:W-:Y:S02]  /*189f0*/  MOV R2, R4 ;  /* 0x0000000400027202 */ /* 0x000fe40000000f00 */
[----:B------:R-:W-:Y:S05]  /*18a00*/  CALL.REL.NOINC `($__internal_86_$__cuda_sm70_shflsync_bfly_p) ;  /* 0x00000e2000007944 */ /* 0x000fea0003c00000 */
[----:B------:R-:W-:Y:S01]  /*18a10*/  MOV R3, R5 ;  /* 0x0000000500037202 */ /* 0x000fe20000000f00 */
[----:B------:R-:W-:Y:S05]  /*18a20*/  BRA `(.L_x_4372) ;  /* 0xffff988000007947 */ /* 0x000fea000383ffff */
.L_x_4306:
[----:B-1-34-:R-:W-:Y:S01]  /*18a30*/  IMAD.MOV.U32 R5, RZ, RZ, R14 ;  /* 0x000000ffff057224 */ /* 0x01afe200078e000e */
[----:B------:R-:W-:Y:S01]  /*18a40*/  MOV R3, RZ ;  /* 0x000000ff00037202 */ /* 0x000fe20000000f00 */
[----:B------:R-:W-:Y:S01]  /*18a50*/  IMAD.MOV.U32 R0, RZ, RZ, 0x181f ;  /* 0x0000181fff007424 */ /* 0x000fe200078e00ff */
[----:B------:R-:W-:Y:S02]  /*18a60*/  MOV R2, 0x18a80 ;  /* 0x00018a8000027802 */ /* 0x000fe40000000f00 */
[----:B------:R-:W-:Y:S05]  /*18a70*/  CALL.REL.NOINC `($__internal_87_$__cuda_sm70_shflsync_idx_p) ;  /* 0x00000e0000007944 */ /* 0x000fea0003c00000 */
[----:B------:R-:W-:Y:S01]  /*18a80*/  MOV R6, R0 ;  /* 0x0000000000067202 */ /* 0x000fe20000000f00 */
[----:B------:R-:W-:Y:S05]  /*18a90*/  BRA `(.L_x_4373) ;  /* 0xffffb4b000007947 */ /* 0x000fea000383ffff */
.L_x_4307:
[----:B------:R-:W-:Y:S01]  /*18aa0*/  IMAD.MOV.U32 R5, RZ, RZ, R15 ;  /* 0x000000ffff057224 */ /* 0x000fe200078e000f */
[----:B------:R-:W-:Y:S01]  /*18ab0*/  MOV R3, RZ ;  /* 0x000000ff00037202 */ /* 0x000fe20000000f00 */
[----:B------:R-:W-:Y:S01]  /*18ac0*/  IMAD.MOV.U32 R0, RZ, RZ, 0x181f ;  /* 0x0000181fff007424 */ /* 0x000fe200078e00ff */
[----:B------:R-:W-:-:S02]  /*18ad0*/  MOV R2, 0x18af0 ;  /* 0x00018af000027802 */ /* 0x000fc40000000f00 */
[----:B-12---:R-:W-:Y:S05]  /*18ae0*/  CALL.REL.NOINC `($__internal_87_$__cuda_sm70_shflsync_idx_p) ;  /* 0x00000d9000007944 */ /* 0x006fea0003c00000 */
[----:B------:R-:W-:Y:S05]  /*18af0*/  BRA `(.L_x_4374) ;  /* 0xffffb47000007947 */ /* 0x000fea000383ffff */
.L_x_4310:
[----:B------:R-:W-:Y:S01]  /*18b00*/  IMAD.MOV.U32 R5, RZ, RZ, R14 ;  /* 0x000000ffff057224 */ /* 0x000fe200078e000e */
[----:B--2---:R-:W-:Y:S01]  /*18b10*/  MOV R3, 0x1 ;  /* 0x0000000100037802 */ /* 0x004fe20000000f00 */
[----:B----4-:R-:W-:Y:S01]  /*18b20*/  IMAD.MOV.U32 R0, RZ, RZ, 0x181f ;  /* 0x0000181fff007424 */ /* 0x010fe200078e00ff */
[----:B------:R-:W-:-:S02]  /*18b30*/  MOV R2, 0x18b50 ;  /* 0x00018b5000027802 */ /* 0x000fc40000000f00 */
[----:B-1-3--:R-:W-:Y:S05]  /*18b40*/  CALL.REL.NOINC `($__internal_87_$__cuda_sm70_shflsync_idx_p) ;  /* 0x00000d3000007944 */ /* 0x00afea0003c00000 */
[----:B------:R-:W-:Y:S01]  /*18b50*/  IMAD.MOV.U32 R6, RZ, RZ, R0 ;  /* 0x000000ffff067224 */ /* 0x000fe200078e0000 */
[----:B------:R-:W-:Y:S01]  /*18b60*/  MOV R3, 0x1 ;  /* 0x0000000100037802 */ /* 0x000fe20000000f00 */
[----:B------:R-:W-:Y:S01]  /*18b70*/  IMAD.MOV.U32 R5, RZ, RZ, R15 ;  /* 0x000000ffff057224 */ /* 0x000fe200078e000f */
[----:B------:R-:W-:-:S02]  /*18b80*/  MOV R0, 0x181f ;  /* 0x0000181f00007802 */ /* 0x000fc40000000f00 */
[----:B------:R-:W-:Y:S02]  /*18b90*/  MOV R2, 0x18bb0 ;  /* 0x00018bb000027802 */ /* 0x000fe40000000f00 */
[----:B------:R-:W-:Y:S05]  /*18ba0*/  CALL.REL.NOINC `($__internal_87_$__cuda_sm70_shflsync_idx_p) ;  /* 0x00000cd000007944 */ /* 0x000fea0003c00000 */
[----:B------:R-:W-:Y:S05]  /*18bb0*/  BRA `(.L_x_4375) ;  /* 0xffffb59000007947 */ /* 0x000fea000383ffff */
.L_x_4313:
[----:B------:R-:W-:Y:S01]  /*18bc0*/  IMAD.MOV.U32 R5, RZ, RZ, R14 ;  /* 0x000000ffff057224 */ /* 0x000fe200078e000e */
[----:B-1----:R-:W-:Y:S01]  /*18bd0*/  MOV R3, 0x2 ;  /* 0x0000000200037802 */ /* 0x002fe20000000f00 */
[----:B----4-:R-:W-:Y:S01]  /*18be0*/  IMAD.MOV.U32 R0, RZ, RZ, 0x181f ;  /* 0x0000181fff007424 */ /* 0x010fe200078e00ff */
[----:B------:R-:W-:Y:S02]  /*18bf0*/  MOV R2, 0x18c10 ;  /* 0x00018c1000027802 */ /* 0x000fe40000000f00 */
[----:B--23--:R-:W-:Y:S05]  /*18c00*/  CALL.REL.NOINC `($__internal_87_$__cuda_sm70_shflsync_idx_p) ;  /* 0x00000c7000007944 */ /* 0x00cfea0003c00000 */
[----:B------:R-:W-:Y:S01]  /*18c10*/  MOV R6, R0 ;  /* 0x0000000000067202 */ /* 0x000fe20000000f00 */
[----:B------:R-:W-:Y:S05]  /*18c20*/  BRA `(.L_x_4376) ;  /* 0xffffb70000007947 */ /* 0x000fea000383ffff */
.L_x_4314:
[----:B------:R-:W-:Y:S01]  /*18c30*/  IMAD.MOV.U32 R5, RZ, RZ, R15 ;  /* 0x000000ffff057224 */ /* 0x000fe200078e000f */
[----:B------:R-:W-:Y:S01]  /*18c40*/  MOV R3, 0x2 ;  /* 0x0000000200037802 */ /* 0x000fe20000000f00 */
[----:B----4-:R-:W-:Y:S01]  /*18c50*/  IMAD.MOV.U32 R0, RZ, RZ, 0x181f ;  /* 0x0000181fff007424 */ /* 0x010fe200078e00ff */
[----:B------:R-:W-:Y:S02]  /*18c60*/  MOV R2, 0x18c80 ;  /* 0x00018c8000027802 */ /* 0x000fe40000000f00 */
[----:B-123--:R-:W-:Y:S05]  /*18c70*/  CALL.REL.NOINC `($__internal_87_$__cuda_sm70_shflsync_idx_p) ;  /* 0x00000c0000007944 */ /* 0x00efea0003c00000 */
[----:B------:R-:W-:Y:S05]  /*18c80*/  BRA `(.L_x_4377) ;  /* 0xffffb6c000007947 */ /* 0x000fea000383ffff */
.L_x_4317:
        /* <DEDUP_REMOVED lines=12> */
.L_x_4319:
[----:B------:R-:W-:Y:S01]  /*18d50*/  IMAD.MOV.U32 R5, RZ, RZ, R18 ;  /* 0x000000ffff057224 */ /* 0x000fe200078e0012 */
[----:B------:R-:W-:Y:S01]  /*18d60*/  MOV R3, RZ ;  /* 0x000000ff00037202 */ /* 0x000fe20000000f00 */
[----:B------:R-:W-:Y:S01]  /*18d70*/  IMAD.MOV.U32 R0, RZ, RZ, 0x1c1f ;  /* 0x00001c1fff007424 */ /* 0x000fe200078e00ff */
[----:B------:R-:W-:Y:S02]  /*18d80*/  MOV R2, 0x18da0 ;  /* 0x00018da000027802 */ /* 0x000fe40000000f00 */
[----:B------:R-:W-:Y:S05]  /*18d90*/  CALL.REL.NOINC `($__internal_87_$__cuda_sm70_shflsync_idx_p) ;  /* 0x00000ae000007944 */ /* 0x000fea0003c00000 */
[----:B------:R-:W-:Y:S01]  /*18da0*/  MOV R4, R0 ;  /* 0x0000000000047202 */ /* 0x000fe20000000f00 */
[----:B------:R-:W-:Y:S05]  /*18db0*/  BRA `(.L_x_4379) ;  /* 0xffffbb6000007947 */ /* 0x000fea000383ffff */
.L_x_4320:
[----:B------:R-:W-:Y:S01]  /*18dc0*/  IMAD.MOV.U32 R5, RZ, RZ, R19 ;  /* 0x000000ffff057224 */ /* 0x000fe200078e0013 */
[----:B------:R-:W-:Y:S01]  /*18dd0*/  MOV R3, RZ ;  /* 0x000000ff00037202 */ /* 0x000fe20000000f00 */
[----:B------:R-:W-:Y:S01]  /*18de0*/  IMAD.MOV.U32 R0, RZ, RZ, 0x1c1f ;  /* 0x00001c1fff007424 */ /* 0x000fe200078e00ff */
[----:B------:R-:W-:Y:S02]  /*18df0*/  MOV R2, 0x18e10 ;  /* 0x00018e1000027802 */ /* 0x000fe40000000f00 */
[----:B-12---:R-:W-:Y:S05]  /*18e00*/  CALL.REL.NOINC `($__internal_87_$__cuda_sm70_shflsync_idx_p) ;  /* 0x00000a7000007944 */ /* 0x006fea0003c00000 */
[----:B------:R-:W-:Y:S05]  /*18e10*/  BRA `(.L_x_4380) ;  /* 0xffffbb2000007947 */ /* 0x000fea000383ffff */
.L_x_4323:
[----:B------:R-:W-:Y:S01]  /*18e20*/  IMAD.MOV.U32 R5, RZ, RZ, R18 ;  /* 0x000000ffff057224 */ /* 0x000fe200078e0012 */
[----:B-1----:R-:W-:Y:S01]  /*18e30*/  MOV R3, 0x1 ;  /* 0x0000000100037802 */ /* 0x002fe20000000f00 */
[----:B----4-:R-:W-:Y:S01]  /*18e40*/  IMAD.MOV.U32 R0, RZ, RZ, 0x1c1f ;  /* 0x00001c1fff007424 */ /* 0x010fe200078e00ff */
[----:B------:R-:W-:-:S02]  /*18e50*/  MOV R2, 0x18e70 ;  /* 0x00018e7000027802 */ /* 0x000fc40000000f00 */
[----:B--23--:R-:W-:Y:S05]  /*18e60*/  CALL.REL.NOINC `($__internal_87_$__cuda_sm70_shflsync_idx_p) ;  /* 0x00000a1000007944 */ /* 0x00cfea0003c00000 */
[----:B------:R-:W-:Y:S01]  /*18e70*/  IMAD.MOV.U32 R4, RZ, RZ, R0 ;  /* 0x000000ffff047224 */ /* 0x000fe200078e0000 */
[----:B------:R-:W-:Y:S01]  /*18e80*/  MOV R3, 0x1 ;  /* 0x0000000100037802 */ /* 0x000fe20000000f00 */
[----:B------:R-:W-:Y:S01]  /*18e90*/  IMAD.MOV.U32 R5, RZ, RZ, R19 ;  /* 0x000000ffff057224 */ /* 0x000fe200078e0013 */
[----:B------:R-:W-:-:S02]  /*18ea0*/  MOV R0, 0x1c1f ;  /* 0x00001c1f00007802 */ /* 0x000fc40000000f00 */
[----:B------:R-:W-:Y:S02]  /*18eb0*/  MOV R2, 0x18ed0 ;  /* 0x00018ed000027802 */ /* 0x000fe40000000f00 */
[----:B------:R-:W-:Y:S05]  /*18ec0*/  CALL.REL.NOINC `($__internal_87_$__cuda_sm70_shflsync_idx_p) ;  /* 0x000009b000007944 */ /* 0x000fea0003c00000 */
[----:B------:R-:W-:Y:S05]  /*18ed0*/  BRA `(.L_x_4381) ;  /* 0xffffc71000007947 */ /* 0x000fea000383ffff */
.L_x_4327:
[----:B------:R-:W-:Y:S01]  /*18ee0*/  IMAD.MOV.U32 R5, RZ, RZ, R12 ;  /* 0x000000ffff057224 */ /* 0x000fe200078e000c */
[----:B------:R-:W-:Y:S01]  /*18ef0*/  MOV R3, RZ ;  /* 0x000000ff00037202 */ /* 0x000fe20000000f00 */
[----:B------:R-:W-:Y:S01]  /*18f00*/  IMAD.MOV.U32 R0, RZ, RZ, 0x181f ;  /* 0x0000181fff007424 */ /* 0x000fe200078e00ff */
[----:B------:R-:W-:Y:S02]  /*18f10*/  MOV R2, 0x18f30 ;  /* 0x00018f3000027802 */ /* 0x000fe40000000f00 */
[----:B------:R-:W-:Y:S05]  /*18f20*/  CALL.REL.NOINC `($__internal_87_$__cuda_sm70_shflsync_idx_p) ;  /* 0x0000095000007944 */ /* 0x000fea0003c00000 */
[----:B------:R-:W-:Y:S01]  /*18f30*/  MOV R4, R0 ;  /* 0x0000000000047202 */ /* 0x000fe20000000f00 */
[----:B------:R-:W-:Y:S05]  /*18f40*/  BRA `(.L_x_4382) ;  /* 0xffffdb1000007947 */ /* 0x000fea000383ffff */
.L_x_4328:
[----:B------:R-:W-:Y:S01]  /*18f50*/  IMAD.MOV.U32 R5, RZ, RZ, R15 ;  /* 0x000000ffff057224 */ /* 0x000fe200078e000f */
[----:B------:R-:W-:Y:S01]  /*18f60*/  MOV R3, RZ ;  /* 0x000000ff00037202 */ /* 0x000fe20000000f00 */
[----:B------:R-:W-:Y:S01]  /*18f70*/  IMAD.MOV.U32 R0, RZ, RZ, 0x181f ;  /* 0x0000181fff007424 */ /* 0x000fe200078e00ff */
[----:B------:R-:W-:Y:S02]  /*18f80*/  MOV R2, 0x18fa0 ;  /* 0x00018fa000027802 */ /* 0x000fe40000000f00 */
[----:B-12---:R-:W-:Y:S05]  /*18f90*/  CALL.REL.NOINC `($__internal_87_$__cuda_sm70_shflsync_idx_p) ;  /* 0x000008e000007944 */ /* 0x006fea0003c00000 */
[----:B------:R-:W-:Y:S05]  /*18fa0*/  BRA `(.L_x_4383) ;  /* 0xffffdad000007947 */ /* 0x000fea000383ffff */
.L_x_4331:
        /* <DEDUP_REMOVED lines=12> */
.L_x_4334:
[----:B------:R-:W-:Y:S01]  /*19070*/  IMAD.MOV.U32 R5, RZ, RZ, R12 ;  /* 0x000000ffff057224 */ /* 0x000fe200078e000c */
[----:B-1----:R-:W-:Y:S01]  /*19080*/  MOV R3, 0x2 ;  /* 0x0000000200037802 */ /* 0x002fe20000000f00 */
[----:B----4-:R-:W-:Y:S01]  /*19090*/  IMAD.MOV.U32 R0, RZ, RZ, 0x181f ;  /* 0x0000181fff007424 */ /* 0x010fe200078e00ff */
[----:B------:R-:W-:Y:S02]  /*190a0*/  MOV R2, 0x190c0 ;  /* 0x000190c000027802 */ /* 0x000fe40000000f00 */
[----:B--23--:R-:W-:Y:S05]  /*190b0*/  CALL.REL.NOINC `($__internal_87_$__cuda_sm70_shflsync_idx_p) ;  /* 0x000007c000007944 */ /* 0x00cfea0003c00000 */
[----:B------:R-:W-:Y:S01]  /*190c0*/  MOV R4, R0 ;  /* 0x0000000000047202 */ /* 0x000fe20000000f00 */
[----:B------:R-:W-:Y:S05]  /*190d0*/  BRA `(.L_x_4385) ;  /* 0xffffdd7000007947 */ /* 0x000fea000383ffff */
.L_x_4335:
[----:B------:R-:W-:Y:S01]  /*190e0*/  IMAD.MOV.U32 R5, RZ, RZ, R15 ;  /* 0x000000ffff057224 */ /* 0x000fe200078e000f */
[----:B------:R-:W-:Y:S01]  /*190f0*/  MOV R3, 0x2 ;  /* 0x0000000200037802 */ /* 0x000fe20000000f00 */
[----:B----4-:R-:W-:Y:S01]  /*19100*/  IMAD.MOV.U32 R0, RZ, RZ, 0x181f ;  /* 0x0000181fff007424 */ /* 0x010fe200078e00ff */
[----:B------:R-:W-:Y:S02]  /*19110*/  MOV R2, 0x19130 ;  /* 0x0001913000027802 */ /* 0x000fe40000000f00 */
[----:B-123--:R-:W-:Y:S05]  /*19120*/  CALL.REL.NOINC `($__internal_87_$__cuda_sm70_shflsync_idx_p) ;  /* 0x0000075000007944 */ /* 0x00efea0003c00000 */
[----:B------:R-:W-:Y:S05]  /*19130*/  BRA `(.L_x_4386) ;  /* 0xffffdd3000007947 */ /* 0x000fea000383ffff */
.L_x_4338:
        /* <DEDUP_REMOVED lines=12> */
.L_x_4340:
[----:B------:R-:W-:Y:S01]  /*19200*/  IMAD.MOV.U32 R5, RZ, RZ, R114 ;  /* 0x000000ffff057224 */ /* 0x000fe200078e0072 */
[----:B------:R-:W-:Y:S01]  /*19210*/  MOV R3, RZ ;  /* 0x000000ff00037202 */ /* 0x000fe20000000f00 */
[----:B------:R-:W-:Y:S01]  /*19220*/  IMAD.MOV.U32 R0, RZ, RZ, 0x1f ;  /* 0x0000001fff007424 */ /* 0x000fe200078e00ff */
[----:B------:R-:W-:Y:S02]  /*19230*/  MOV R2, 0x19250 ;  /* 0x0001925000027802 */ /* 0x000fe40000000f00 */
[----:B---3--:R-:W-:Y:S05]  /*19240*/  CALL.REL.NOINC `($__internal_87_$__cuda_sm70_shflsync_idx_p) ;  /* 0x0000063000007944 */ /* 0x008fea0003c00000 */
[----:B------:R-:W-:Y:S01]  /*19250*/  MOV R9, R0 ;  /* 0x0000000000097202 */ /* 0x000fe20000000f00 */
[----:B------:R-:W-:Y:S05]  /*19260*/  BRA `(.L_x_4388) ;  /* 0xffffe06000007947 */ /* 0x000fea000383ffff */
.L_x_4341:
[----:B------:R-:W-:Y:S01]  /*19270*/  IMAD.MOV.U32 R5, RZ, RZ, R114 ;  /* 0x000000ffff057224 */ /* 0x000fe200078e0072 */
[----:B------:R-:W-:Y:S01]  /*19280*/  MOV R3, 0x1 ;  /* 0x0000000100037802 */ /* 0x000fe20000000f00 */
[----:B------:R-:W-:Y:S01]  /*19290*/  IMAD.MOV.U32 R0, RZ, RZ, 0x1f ;  /* 0x0000001fff007424 */ /* 0x000fe200078e00ff */
[----:B------:R-:W-:Y:S02]  /*192a0*/  MOV R2, 0x192c0 ;  /* 0x000192c000027802 */ /* 0x000fe40000000f00 */
[----:B-123--:R-:W-:Y:S05]  /*192b0*/  CALL.REL.NOINC `($__internal_87_$__cuda_sm70_shflsync_idx_p) ;  /* 0x000005c000007944 */ /* 0x00efea0003c00000 */
[----:B------:R-:W-:Y:S01]  /*192c0*/  MOV R8, R0 ;  /* 0x0000000000087202 */ /* 0x000fe20000000f00 */
[----:B------:R-:W-:Y:S05]  /*192d0*/  BRA `(.L_x_4389) ;  /* 0xffffe01000007947 */ /* 0x000fea000383ffff */
.L_x_4342:
[----:B------:R-:W-:Y:S02]  /*192e0*/  MOV R2, 0x1 ;  /* 0x0000000100027802 */ /* 0x000fe40000000f00 */
[----:B------:R-:W-:-:S02]  /*192f0*/  MOV R3, 0x19310 ;  /* 0x0001931000037802 */ /* 0x000fc40000000f00 */
[----:B-12-4-:R-:W-:Y:S05]  /*19300*/  CALL.REL.NOINC `($__internal_88_$__cuda_sm70_shflsync_up_p) ;  /* 0x000005c000007944 */ /* 0x016fea0003c00000 */
[----:B------:R-:W-:Y:S05]  /*19310*/  BRA `(.L_x_4390) ;  /* 0xffffe0f000007947 */ /* 0x000fea000383ffff */
.L_x_4343:
[----:B------:R-:W-:Y:S02]  /*19320*/  MOV R2, 0x2 ;  /* 0x0000000200027802 */ /* 0x000fe40000000f00 */
[----:B------:R-:W-:-:S02]  /*19330*/  MOV R3, 0x19350 ;  /* 0x0001935000037802 */ /* 0x000fc40000000f00 */
[----:B-12---:R-:W-:Y:S05]  /*19340*/  CALL.REL.NOINC `($__internal_88_$__cuda_sm70_shflsync_up_p) ;  /* 0x0000058000007944 */ /* 0x006fea0003c00000 */
[----:B------:R-:W-:Y:S01]  /*19350*/  SEL R3, R4, RZ, P1 ;  /* 0x000000ff04037207 */ /* 0x000fe20000800000 */
[----:B------:R-:W-:-:S04]  /*19360*/  IMAD.MOV.U32 R2, RZ, RZ, 0x4 ;  /* 0x00000004ff027424 */ /* 0x000fc800078e00ff */
[----:B------:R-:W-:Y:S01]  /*19370*/  IMAD.IADD R0, R0, 0x1, R3 ;  /* 0x0000000100007824 */ /* 0x000fe200078e0203 */
[----:B------:R-:W-:Y:S02]  /*19380*/  MOV R3, 0x193a0 ;  /* 0x000193a000037802 */ /* 0x000fe40000000f00 */
        /* <DEDUP_REMOVED lines=19> */
.L_x_4347:
[----:B------:R-:W-:Y:S02]  /*194c0*/  MOV R2, 0x1 ;  /* 0x0000000100027802 */ /* 0x000fe40000000f00 */
[----:B------:R-:W-:Y:S02]  /*194d0*/  MOV R3, 0x194f0 ;  /* 0x000194f000037802 */ /* 0x000fe40000000f00 */
[----:B------:R-:W-:Y:S05]  /*194e0*/  CALL.REL.NOINC `($__internal_88_$__cuda_sm70_shflsync_up_p) ;  /* 0x000003e000007944 */ /* 0x000fea0003c00000 */
[----:B------:R-:W-:Y:S01]  /*194f0*/  MOV R2, R4 ;  /* 0x0000000400027202 */ /* 0x000fe20000000f00 */
[----:B------:R-:W-:Y:S05]  /*19500*/  BRA `(.L_x_4392) ;  /* 0xffffe15000007947 */ /* 0x000fea000383ffff */
.L_x_4348:
[----:B------:R-:W-:Y:S02]  /*19510*/  MOV R2, 0x2 ;  /* 0x0000000200027802 */ /* 0x000fe40000000f00 */
        /* <DEDUP_REMOVED lines=25> */
.L_x_4350:
[----:B------:R-:W-:Y:S02]  /*196b0*/  SEL R0, RZ, 0x1, P0 ;  /* 0x00000001ff007807 */ /* 0x000fe40000000000 */
[----:B------:R-:W-:Y:S02]  /*196c0*/  MOV R2, 0x196e0 ;  /* 0x000196e000027802 */ /* 0x000fe40000000f00 */
[----:B---3--:R-:W-:Y:S05]  /*196d0*/  CALL.REL.NOINC `($__internal_89_$__cuda_sm70_votesync_ballot) ;  /* 0x0000026000007944 */ /* 0x008fea0003c00000 */
[----:B------:R-:W-:Y:S01]  /*196e0*/  MOV R12, R0 ;  /* 0x00000000000c7202 */ /* 0x000fe20000000f00 */
[----:B------:R-:W-:Y:S05]  /*196f0*/  BRA `(.L_x_4394) ;  /* 0xffffe0f000007947 */ /* 0x000fea000383ffff */
.L_x_4351:
[----:B------:R-:W-:Y:S01]  /*19700*/  IMAD.MOV.U32 R5, RZ, RZ, R6 ;  /* 0x000000ffff057224 */ /* 0x000fe200078e0006 */
[----:B------:R-:W-:Y:S01]  /*19710*/  MOV R3, R8 ;  /* 0x0000000800037202 */ /* 0x000fe20000000f00 */
[----:B------:R-:W-:Y:S01]  /*19720*/  IMAD.MOV.U32 R0, RZ, RZ, 0x1f ;  /* 0x0000001fff007424 */ /* 0x000fe200078e00ff */
[----:B------:R-:W-:Y:S02]  /*19730*/  MOV R2, 0x19750 ;  /* 0x0001975000027802 */ /* 0x000fe40000000f00 */
[----:B---3--:R-:W-:Y:S05]  /*19740*/  CALL.REL.NOINC `($__internal_87_$__cuda_sm70_shflsync_idx_p) ;  /* 0x0000013000007944 */ /* 0x008fea0003c00000 */
[----:B------:R-:W-:Y:S01]  /*19750*/  IMAD.MOV.U32 R10, RZ, RZ, R0 ;  /* 0x000000ffff0a7224 */ /* 0x000fe200078e0000 */
[----:B------:R-:W-:Y:S01]  /*19760*/  MOV R3, R8 ;  /* 0x0000000800037202 */ /* 0x000fe20000000f00 */
[----:B------:R-:W-:Y:S01]  /*19770*/  IMAD.MOV.U32 R5, RZ, RZ, R7 ;  /* 0x000000ffff057224 */ /* 0x000fe200078e0007 */
[----:B------:R-:W-:Y:S02]  /*19780*/  MOV R0, 0x1f ;  /* 0x0000001f00007802 */ /* 0x000fe40000000f00 */
[----:B------:R-:W-:-:S02]  /*19790*/  MOV R2, 0x197b0 ;  /* 0x000197b000027802 */ /* 0x000fc40000000f00 */
[----:B------:R-:W-:Y:S05]  /*197a0*/  CALL.REL.NOINC `($__internal_87_$__cuda_sm70_shflsync_idx_p) ;  /* 0x000000d000007944 */ /* 0x000fea0003c00000 */
[----:B------:R-:W-:Y:S01]  /*197b0*/  MOV R7, R0 ;  /* 0x0000000000077202 */ /* 0x000fe20000000f00 */
[----:B------:R-:W-:Y:S05]  /*197c0*/  BRA `(.L_x_4395) ;  /* 0xffffe07000007947 */ /* 0x000fea000383ffff */
.L_x_4354:
[----:B------:R-:W-:Y:S01]  /*197d0*/  IMAD.MOV.U32 R5, RZ, RZ, R4 ;  /* 0x000000ffff057224 */ /* 0x000fe200078e0004 */
[----:B------:R-:W-:-:S02]  /*197e0*/  MOV R0, 0x1f ;  /* 0x0000001f00007802 */ /* 0x000fc40000000f00 */
[----:B------:R-:W-:Y:S02]  /*197f0*/  MOV R2, 0x19810 ;  /* 0x0001981000027802 */ /* 0x000fe40000000f00 */
[----:B-1234-:R-:W-:Y:S05]  /*19800*/  CALL.REL.NOINC `($__internal_87_$__cuda_sm70_shflsync_idx_p) ;  /* 0x0000007000007944 */ /* 0x01efea0003c00000 */
[----:B------:R-:W-:Y:S01]  /*19810*/  MOV R13, R0 ;  /* 0x00000000000d7202 */ /* 0x000fe20000000f00 */
[----:B------:R-:W-:Y:S05]  /*19820*/  BRA `(.L_x_4353) ;  /* 0xffffe07000007947 */ /* 0x000fea000383ffff */
        .weak           $__internal_86_$__cuda_sm70_shflsync_bfly_p
        .type           $__internal_86_$__cuda_sm70_shflsync_bfly_p,@function
        .size           $__internal_86_$__cuda_sm70_shflsync_bfly_p,($__internal_87_$__cuda_sm70_shflsync_idx_p - $__internal_86_$__cuda_sm70_shflsync_bfly_p)
$__internal_86_$__cuda_sm70_shflsync_bfly_p:
[----:B------:R-:W-:Y:S04]  /*19830*/  WARPSYNC R6 ;  /* 0x0000000600007348 */ /* 0x000fe80003800000 */
[----:B------:R1:W2:Y:S02]  /*19840*/  SHFL.BFLY PT, R5, R2, R5, R7 ;  /* 0x0c00000502057389 */ /* 0x0002a400000e0007 */
[----:B-1----:R-:W-:Y:S02]  /*19850*/  MOV R2, R3 ;  /* 0x0000000300027202 */ /* 0x002fe40000000f00 */
[----:B------:R-:W-:-:S04]  /*19860*/  MOV R3, 0x0 ;  /* 0x0000000000037802 */ /* 0x000fc80000000f00 */
[----:B--2---:R-:W-:Y:S05]  /*19870*/  RET.REL.NODEC R2 `(_ZN7cutlass13device_kernelIN5flash19enable_sm80_to_sm89INS1_16FlashAttnFwdSm80INS1_25CollectiveMainloopFwdSm80ILi8ELi1ELb0EN4cute5tupleIJNS5_1CILi128EEENS7_ILi64EEENS7_ILi256EEEEEELi256ENS_6half_tEfNS_4arch4Sm80ELb0ELb1ELb0ELb1ELb0ELb0ELb1ELb1EEENS1_21CollectiveEpilogueFwdINS6_IJS8_SA_S9_EEENS6_IJNS7_ILi1EEESI_SI_EEESC_SE_Li256ELb1ELb1ELb1ELb0EEENS1_36VarlenDynamicPersistentTileSchedulerILi128ELi64ELi256ELi256ELb1ELb1ELb0ELb1ELb0ELb1EEEEEEEEEvNT_6ParamsE) ;  /* 0xfffe678002007950 */ /* 0x004fea0003c3ffff */
        .weak           $__internal_87_$__cuda_sm70_shflsync_idx_p
        .type           $__internal_87_$__cuda_sm70_shflsync_idx_p,@function
        .size           $__internal_87_$__cuda_sm70_shflsync_idx_p,($__internal_88_$__cuda_sm70_shflsync_up_p - $__internal_87_$__cuda_sm70_shflsync_idx_p)
$__internal_87_$__cuda_sm70_shflsync_idx_p:
[----:B------:R-:W-:-:S04]  /*19880*/  MOV R115, 0xffffffff ;  /* 0xffffffff00737802 */ /* 0x000fc80000000f00 */
[----:B------:R-:W-:Y:S04]  /*19890*/  WARPSYNC R115 ;  /* 0x0000007300007348 */ /* 0x000fe80003800000 */
[----:B------:R1:W2:Y:S02]  /*198a0*/  SHFL.IDX PT, R0, R5, R3, R0 ;  /* 0x0000000305007389 */ /* 0x0002a400000e0000 */
[----:B-1----:R-:W-:-:S04]  /*198b0*/  MOV R3, 0x0 ;  /* 0x0000000000037802 */ /* 0x002fc80000000f00 */
[----:B--2---:R-:W-:Y:S05]  /*198c0*/  RET.REL.NODEC R2 `(_ZN7cutlass13device_kernelIN5flash19enable_sm80_to_sm89INS1_16FlashAttnFwdSm80INS1_25CollectiveMainloopFwdSm80ILi8ELi1ELb0EN4cute5tupleIJNS5_1CILi128EEENS7_ILi64EEENS7_ILi256EEEEEELi256ENS_6half_tEfNS_4arch4Sm80ELb0ELb1ELb0ELb1ELb0ELb0ELb1ELb1EEENS1_21CollectiveEpilogueFwdINS6_IJS8_SA_S9_EEENS6_IJNS7_ILi1EEESI_SI_EEESC_SE_Li256ELb1ELb1ELb1ELb0EEENS1_36VarlenDynamicPersistentTileSchedulerILi128ELi64ELi256ELi256ELb1ELb1ELb0ELb1ELb0ELb1EEEEEEEEEvNT_6ParamsE) ;  /* 0xfffe673002007950 */ /* 0x004fea0003c3ffff */
        .weak           $__internal_88_$__cuda_sm70_shflsync_up_p
        .type           $__internal_88_$__cuda_sm70_shflsync_up_p,@function
        .size           $__internal_88_$__cuda_sm70_shflsync_up_p,($__internal_89_$__cuda_sm70_votesync_ballot - $__internal_88_$__cuda_sm70_shflsync_up_p)
$__internal_88_$__cuda_sm70_shflsync_up_p:
[----:B------:R-:W-:Y:S02]  /*198d0*/  IMAD.MOV.U32 R4, RZ, RZ, RZ ;  /* 0x000000ffff047224 */ /* 0x000fe400078e00ff */
[----:B------:R-:W-:-:S04]  /*198e0*/  IMAD.MOV.U32 R10, RZ, RZ, -0x1 ;  /* 0xffffffffff0a7424 */ /* 0x000fc800078e00ff */
[----:B------:R-:W-:Y:S04]  /*198f0*/  WARPSYNC R10 ;  /* 0x0000000a00007348 */ /* 0x000fe80003800000 */
[----:B------:R1:W2:Y:S02]  /*19900*/  SHFL.UP PT, R4, R0, R2, R4 ;  /* 0x0400000200047389 */ /* 0x0002a400000e0004 */
[----:B-1----:R-:W-:Y:S02]  /*19910*/  MOV R2, R3 ;  /* 0x0000000300027202 */ /* 0x002fe40000000f00 */
[----:B------:R-:W-:-:S04]  /*19920*/  MOV R3, 0x0 ;  /* 0x0000000000037802 */ /* 0x000fc80000000f00 */
[----:B--2---:R-:W-:Y:S05]  /*19930*/  RET.REL.NODEC R2 `(_ZN7cutlass13device_kernelIN5flash19enable_sm80_to_sm89INS1_16FlashAttnFwdSm80INS1_25CollectiveMainloopFwdSm80ILi8ELi1ELb0EN4cute5tupleIJNS5_1CILi128EEENS7_ILi64EEENS7_ILi256EEEEEELi256ENS_6half_tEfNS_4arch4Sm80ELb0ELb1ELb0ELb1ELb0ELb0ELb1ELb1EEENS1_21CollectiveEpilogueFwdINS6_IJS8_SA_S9_EEENS6_IJNS7_ILi1EEESI_SI_EEESC_SE_Li256ELb1ELb1ELb1ELb0EEENS1_36VarlenDynamicPersistentTileSchedulerILi128ELi64ELi256ELi256ELb1ELb1ELb0ELb1ELb0ELb1EEEEEEEEEvNT_6ParamsE) ;  /* 0xfffe66c002007950 */ /* 0x004fea0003c3ffff */
        .weak           $__internal_89_$__cuda_sm70_votesync_ballot
        .type           $__internal_89_$__cuda_sm70_votesync_ballot,@function
        .size           $__internal_89_$__cuda_sm70_votesync_ballot,(.L_x_5259 - $__internal_89_$__cuda_sm70_votesync_ballot)
$__internal_89_$__cuda_sm70_votesync_ballot:
[----:B------:R-:W-:Y:S01]  /*19940*/  ISETP.NE.U32.AND P0, PT, R0, 0x1, PT ;  /* 0x000000010000780c */ /* 0x000fe20003f05070 */
[----:B------:R-:W-:-:S04]  /*19950*/  IMAD.MOV.U32 R3, RZ, RZ, -0x1 ;  /* 0xffffffffff037424 */ /* 0x000fc800078e00ff */
[----:B------:R-:W-:Y:S08]  /*19960*/  WARPSYNC R3 ;  /* 0x0000000300007348 */ /* 0x000ff00003800000 */
[----:B------:R-:W-:-:S04]  /*19970*/  VOTE.ANY R0, PT, !P0 ;  /* 0x0000000000007806 */ /* 0x000fc800040e0100 */
[----:B------:R-:W-:Y:S01]  /*19980*/  LOP3.LUT R0, R0, R3, RZ, 0xc0, !PT ;  /* 0x0000000300007212 */ /* 0x000fe200078ec0ff */
[----:B------:R-:W-:-:S04]  /*19990*/  IMAD.MOV.U32 R3, RZ, RZ, 0x0 ;  /* 0x00000000ff037424 */ /* 0x000fc800078e00ff */
[----:B------:R-:W-:Y:S05]  /*199a0*/  RET.REL.NODEC R2 `(_ZN7cutlass13device_kernelIN5flash19enable_sm80_to_sm89INS1_16FlashAttnFwdSm80INS1_25CollectiveMainloopFwdSm80ILi8ELi1ELb0EN4cute5tupleIJNS5_1CILi128EEENS7_ILi64EEENS7_ILi256EEEEEELi256ENS_6half_tEfNS_4arch4Sm80ELb0ELb1ELb0ELb1ELb0ELb0ELb1ELb1EEENS1_21CollectiveEpilogueFwdINS6_IJS8_SA_S9_EEENS6_IJNS7_ILi1EEESI_SI_EEESC_SE_Li256ELb1ELb1ELb1ELb0EEENS1_36VarlenDynamicPersistentTileSchedulerILi128ELi64ELi256ELi256ELb1ELb1ELb0ELb1ELb0ELb1EEEEEEEEEvNT_6ParamsE) ;  /* 0xfffe665002007950 */ /* 0x000fea0003c3ffff */
.L_x_4396:
        /* <DEDUP_REMOVED lines=13> */
.L_x_5259:


//--------------------- .text._ZN7cutlass13device_kernelIN5flash19enable_sm80_to_sm89INS1_16FlashAttnFwdSm80INS1_25CollectiveMainloopFwdSm80ILi8ELi1ELb0EN4cute5tupleIJNS5_1CILi128EEENS7_ILi48EEENS7_ILi256EEEEEELi256ENS_6half_tEfNS_4arch4Sm80ELb0ELb1ELb0ELb1ELb0ELb1ELb1ELb1EEENS1_21CollectiveEpilogueFwdINS6_IJS8_SA_S9_EEENS6_IJNS7_ILi1EEESI_SI_EEESC_SE_Li256ELb1ELb1ELb1ELb0EEENS1_36VarlenDynamicPersistentTileSchedulerILi128ELi48ELi256ELi256ELb1ELb1ELb0ELb1ELb0ELb1EEEEEEEEEvNT_6ParamsE --------------------------
	.section	.text._ZN7cutlass13device_kernelIN5flash19enable_sm80_to_sm89INS1_16FlashAttnFwdSm80INS1_25CollectiveMainloopFwdSm80ILi8ELi1ELb0EN4cute5tupleIJNS5_1CILi128EEENS7_ILi48EEENS7_ILi256EEEEEELi256ENS_6half_tEfNS_4arch4Sm80ELb0ELb1ELb0ELb1ELb0ELb1ELb1ELb1EEENS1_21CollectiveEpilogueFwdINS6_IJS8_SA_S9_EEENS6_IJNS7_ILi1EEESI_SI_EEESC_SE_Li256ELb1ELb1ELb1ELb0EEENS1_36VarlenDynamicPersistentTileSchedulerILi128ELi48ELi256ELi256ELb1ELb1ELb0ELb1ELb0ELb1EEEEEEEEEvNT_6ParamsE,"ax",@progbits
	.sectioninfo	@"SHI_REGISTERS=255"
	.align	128
.text._ZN7cutlass13device_kernelIN5flash19enable_sm80_to_sm89INS1_16FlashAttnFwdSm80INS1_25CollectiveMainloopFwdSm80ILi8ELi1ELb0EN4cute5tupleIJNS5_1CILi128EEENS7_ILi48EEENS7_ILi256EEEEEELi256ENS_6half_tEfNS_4arch4Sm80ELb0ELb1ELb0ELb1ELb0ELb1ELb1ELb1EEENS1_21CollectiveEpilogueFwdINS6_IJS8_SA_S9_EEENS6_IJNS7_ILi1EEESI_SI_EEESC_SE_Li256ELb1ELb1ELb1ELb0EEENS1_36VarlenDynamicPersistentTileSchedulerILi128ELi48ELi256ELi256ELb1ELb1ELb0ELb1ELb0ELb1EEEEEEEEEvNT_6ParamsE:
        .type           _ZN7cutlass13device_kernelIN5flash19enable_sm80_to_sm89INS1_16FlashAttnFwdSm80INS1_25CollectiveMainloopFwdSm80ILi8ELi1ELb0EN4cute5tupleIJNS5_1CILi128EEENS7_ILi48EEENS7_ILi256EEEEEELi256ENS_6half_tEfNS_4arch4Sm80ELb0ELb1ELb0ELb1ELb0ELb1ELb1ELb1EEENS1_21CollectiveEpilogueFwdINS6_IJS8_SA_S9_EEENS6_IJNS7_ILi1EEESI_SI_EEESC_SE_Li256ELb1ELb1ELb1ELb0EEENS1_36VarlenDynamicPersistentTileSchedulerILi128ELi48ELi256ELi256ELb1ELb1ELb0ELb1ELb0ELb1EEEEEEEEEvNT_6ParamsE,@function
        .size           _ZN7cutlass13device_kernelIN5flash19enable_sm80_to_sm89INS1_16FlashAttnFwdSm80INS1_25CollectiveMainloopFwdSm80ILi8ELi1ELb0EN4cute5tupleIJNS5_1CILi128EEENS7_ILi48EEENS7_ILi256EEEEEELi256ENS_6half_tEfNS_4arch4Sm80ELb0ELb1ELb0ELb1ELb0ELb1ELb1ELb1EEENS1_21CollectiveEpilogueFwdINS6_IJS8_SA_S9_EEENS6_IJNS7_ILi1EEESI_SI_EEESC_SE_Li256ELb1ELb1ELb1ELb0EEENS1_36VarlenDynamicPersistentTileSchedulerILi128ELi48ELi256ELi256ELb1ELb1ELb0ELb1ELb0ELb1EEEEEEEEEvNT_6ParamsE,(.L_x_5264 - _ZN7cutlass13device_kernelIN5flash19enable_sm80_to_sm89INS1_16FlashAttnFwdSm80INS1_25CollectiveMainloopFwdSm80ILi8ELi1ELb0EN4cute5tupleIJNS5_1CILi128EEENS7_ILi48EEENS7_ILi256EEEEEELi256ENS_6half_tEfNS_4arch4Sm80ELb0ELb1ELb0ELb1ELb0ELb1ELb1ELb1EEENS1_21CollectiveEpilogueFwdINS6_IJS8_SA_S9_EEENS6_IJNS7_ILi1EEESI_SI_EEESC_SE_Li256ELb1ELb1ELb1ELb0EEENS1_36VarlenDynamicPersistentTileSchedulerILi128ELi48ELi256ELi256ELb1ELb1ELb0ELb1ELb0ELb1EEEEEEEEEvNT_6ParamsE)
        .other          _ZN7cutlass13device_kernelIN5flash19enable_sm80_to_sm89INS1_16FlashAttnFwdSm80INS1_25CollectiveMainloopFwdSm80ILi8ELi1ELb0EN4cute5tupleIJNS5_1CILi128EEENS7_ILi48EEENS7_ILi256EEEEEELi256ENS_6half_tEfNS_4arch4Sm80ELb0ELb1ELb0ELb1ELb0ELb1ELb1ELb1EEENS1_21CollectiveEpilogueFwdINS6_IJS8_SA_S9_EEENS6_IJNS7_ILi1EEESI_SI_EEESC_SE_Li256ELb1ELb1ELb1ELb0EEENS1_36VarlenDynamicPersistentTileSchedulerILi128ELi48ELi256ELi256ELb1ELb1ELb0ELb1ELb0ELb1EEEEEEEEEvNT_6ParamsE,@"STO_CUDA_ENTRY STV_DEFAULT"
_ZN7cutlass13device_kernelIN5flash19enable_sm80_to_sm89INS1_16FlashAttnFwdSm80INS1_25CollectiveMainloopFwdSm80ILi8ELi1ELb0EN4cute5tupleIJNS5_1CILi128EEENS7_ILi48EEENS7_ILi256EEEEEELi256ENS_6half_tEfNS_4arch4Sm80ELb0ELb1ELb0ELb1ELb0ELb1ELb1ELb1EEENS1_21CollectiveEpilogueFwdINS6_IJS8_SA_S9_EEENS6_IJNS7_ILi1EEESI_SI_EEESC_SE_Li256ELb1ELb1ELb1ELb0EEENS1_36VarlenDynamicPersistentTileSchedulerILi128ELi48ELi256ELi256ELb1ELb1ELb0ELb1ELb0ELb1EEEEEEEEEvNT_6ParamsE:
        /* <DEDUP_REMOVED lines=53> */
.L_x_4402:
        /* <DEDUP_REMOVED lines=17> */
.L_x_4667:
        /* <DEDUP_REMOVED lines=16> */
.L_x_4668:
[----:B---3--:R-:W-:-:S05]  /*0560*/  IMAD R0, R0, c[0x0][0x538], RZ ;  /* 0x00014e0000007a24 */ /* 0x008fca00078e02ff */
[----:B------:R-:W-:-:S04]  /*0570*/  IADD3 R6, R0, R6, RZ ;  /* 0x0000000600067210 */ /* 0x000fc80007ffe0ff */
[----:B------:R-:W-:-:S13]  /*0580*/  ISETP.GT.AND P0, PT, R6, UR4, PT ;  /* 0x0000000406007c0c */ /* 0x000fda000bf04270 */
[----:B-12---:R-:W-:Y:S05]  /*0590*/  @!P0 BRA `(.L_x_4402) ;  /* 0xfffffdb000008947 */ /* 0x006fea000383ffff */
.L_x_4398:
[----:B------:R-:W-:-:S05]  /*05a0*/  IADD3 R12, -R0, R6, RZ ;  /* 0x00000006000c7210 */ /* 0x000fca0007ffe1ff */
[----:B------:R-:W-:-:S05]  /*05b0*/  IMAD R0, R4, c[0x0][0x538], R12 ;  /* 0x00014e0004007a24 */ /* 0x000fca00078e020c */
[----:B------:R-:W-:Y:S01]  /*05c0*/  ISETP.GT.AND P0, PT, R0, UR4, PT ;  /* 0x0000000400007c0c */ /* 0x000fe2000bf04270 */
[----:B------:R-:W-:-:S12]  /*05d0*/  BRA.DIV ~URZ, `(.L_x_4403) ;  /* 0x000254827f007947 */ /* 0x000fd8000b800000 */
[----:B------:R-:W-:-:S04]  /*05e0*/  VOTE.ANY R11, PT, !P0 ;  /* 0x00000000000b7806 */ /* 0x000fc800040e0100 */
.L_x_4669:
[----:B------:R-:W1:Y:S02]  /*05f0*/  POPC R0, R11 ;  /* 0x0000000b00007309 */ /* 0x000e640000000000 */
[----:B-12---:R-:W-:Y:S01]  /*0600*/  IADD3 R251, R0, R7, RZ ;  /* 0x0000000700fb7210 */ /* 0x006fe20007ffe0ff */
[----:B------:R-:W-:Y:S05]  /*0610*/  BRA.DIV ~URZ, `(.L_x_4404) ;  /* 0x000254927f007947 */ /* 0x000fea000b800000 */
[----:B------:R1:W2:Y:S01]  /*0620*/  SHFL.IDX PT, R249, R10, R0, 0x1f ;  /* 0x00001f000af97589 */ /* 0x0002a200000e0000 */
[----:B------:R-:W-:-:S03]  /*0630*/  MOV R6, RZ ;  /* 0x000000ff00067202 */ /* 0x000fc60000000f00 */
[----:B------:R1:W3:Y:S04]  /*0640*/  SHFL.IDX PT, R10, R8, R0, 0x1f ;  /* 0x00001f00080a7589 */ /* 0x0002e800000e0000 */
.L_x_4670:
[----:B------:R-:W-:Y:S01]  /*0650*/  ISETP.NE.AND P0, PT, R11, RZ, PT ;  /* 0x000000ff0b00720c */ /* 0x000fe20003f05270 */
[----:B------:R-:W-:-:S12]  /*0660*/  BSSY B0, `(.L_x_4405) ;  /* 0x0000005000007945 */ /* 0x000fd80003800000 */
[----:B------:R-:W-:Y:S05]  /*0670*/  @!P0 BRA `(.L_x_4406) ;  /* 0x0000003000008947 */ /* 0x000fea0003800000 */
[----:B------:R-:W-:Y:S01]  /*0680*/  IADD3 R5, R0, -0x1, RZ ;  /* 0xffffffff00057810 */ /* 0x000fe20007ffe0ff */
[----:B------:R-:W-:Y:S05]  /*0690*/  BRA.DIV ~URZ, `(.L_x_4407) ;  /* 0x000254f27f007947 */ /* 0x000fea000b800000 */
[----:B------:R4:W1:Y:S02]  /*06a0*/  SHFL.IDX PT, R6, R4, R5, 0x1f ;  /* 0x00001f0504067589 */ /* 0x00086400000e0000 */
.L_x_4406:
[----:B------:R-:W-:Y:S05]  /*06b0*/  BSYNC B0 ;  /* 0x0000000000007941 */ /* 0x000fea0003800000 */
.L_x_4405:
        /* <DEDUP_REMOVED lines=67> */
.L_x_4409:
        /* <DEDUP_REMOVED lines=68> */
.L_x_4410:
[----:B------:R-:W-:Y:S05]  /*0f30*/  BSYNC B0 ;  /* 0x0000000000007941 */ /* 0x000fea0003800000 */
.L_x_4408:
[----:B------:R-:W-:-:S04]  /*0f40*/  LOP3.LUT R0, RZ, R0, RZ, 0x33, !PT ;  /* 0x00000000ff007212 */ /* 0x000fc800078e33ff */
[----:B------:R-:W-:Y:S01]  /*0f50*/  IADD3 R249, R0, R249, RZ ;  /* 0x000000f900f97210 */ /* 0x000fe20007ffe0ff */
[----:B------:R-:W-:Y:S05]  /*0f60*/  BRA `(.L_x_4411) ;  /* 0x0000004000007947 */ /* 0x000fea0003800000 */
.L_x_4399:
[----:B--2---:R-:W-:Y:S01]  /*0f70*/  IMAD.MOV.U32 R249, RZ, RZ, RZ ;  /* 0x000000fffff97224 */ /* 0x004fe200078e00ff */
[----:B------:R-:W-:Y:S01]  /*0f80*/  MOV R250, RZ ;  /* 0x000000ff00fa7202 */ /* 0x000fe20000000f00 */
[----:B------:R-:W-:Y:S01]  /*0f90*/  IMAD.U32 R248, RZ, RZ, UR4 ;  /* 0x00000004fff87e24 */ /* 0x000fe2000f8e00ff */
[----:B------:R-:W-:Y:S02]  /*0fa0*/  MOV R251, c[0x0][0x53c] ;  /* 0x00014f0000fb7a02 */ /* 0x000fe40000000f00 */
.L_x_4411:
[----:B------:R-:W-:Y:S01]  /*0fb0*/  ISETP.NE.AND P0, PT, R14, RZ, PT ;  /* 0x000000ff0e00720c */ /* 0x000fe20003f05270 */
[----:B------:R-:W-:-:S12]  /*0fc0*/  WARPSYNC 0xffffffff ;  /* 0xffffffff00007948 */ /* 0x000fd80003800000 */
[----:B------:R1:W-:Y:S04]  /*0fd0*/  @!P0 STS.128 [0x20080], R248 ;  /* 0x020080f8ff008388 */ /* 0x0003e80000000c00 */
[----:B------:R-:W-:Y:S06]  /*0fe0*/  BAR.ARV 0x5, 0x100 ;  /* 0x0144000000007b1d */ /* 0x000fec0000002000 */
.L_x_4397:
[----:B-12---:R-:W-:-:S13]  /*0ff0*/  ISETP.GE.AND P0, PT, R251, c[0x0][0x53c], PT ;  /* 0x00014f00fb007a0c */ /* 0x006fda0003f06270 */
[----:B------:R-:W-:Y:S05]  /*1000*/  @P0 EXIT ;  /* 0x000000000000094d */ /* 0x000fea0003800000 */
[----:B------:R-:W-:-:S04]  /*1010*/  SHF.R.S32.HI R3, RZ, 0x1f, R13 ;  /* 0x0000001fff037819 */ /* 0x000fc8000001140d */
[CC--:B------:R-:W-:Y:S02]  /*1020*/  LEA.HI R2, R3.reuse, R13.reuse, RZ, 0x4 ;  /* 0x0000000d03027211 */ /* 0x0c0fe400078f20ff */
[CC--:B------:R-:W-:Y:S02]  /*1030*/  LEA.HI R0, R3.reuse, R13.reuse, RZ, 0x2 ;  /* 0x0000000d03007211 */ /* 0x0c0fe400078f10ff */
[CC--:B------:R-:W-:Y:S02]  /*1040*/  LEA.HI R11, R3.reuse, R13.reuse, RZ, 0x3 ;  /* 0x0000000d030b7211 */ /* 0x0c0fe400078f18ff */
[CC--:B------:R-:W-:Y:S02]  /*1050*/  LEA.HI R15, R3.reuse, R13.reuse, RZ, 0x6 ;  /* 0x0000000d030f7211 */ /* 0x0c0fe400078f30ff */
[----:B------:R-:W-:Y:S02]  /*1060*/  LEA.HI R14, R3, R13, RZ, 0x5 ;  /* 0x0000000d030e7211 */ /* 0x000fe400078f28ff */
[----:B------:R-:W-:-:S02]  /*1070*/  LOP3.LUT R3, R2, 0xfffffff0, RZ, 0xc0, !PT ;  /* 0xfffffff002037812 */ /* 0x000fc400078ec0ff */
[--C-:B------:R-:W-:Y:S02]  /*1080*/  SHF.R.S32.HI R7, RZ, 0x2, R0.reuse ;  /* 0x00000002ff077819 */ /* 0x100fe40000011400 */
[----:B------:R-:W-:Y:S01]  /*1090*/  SHF.R.S32.HI R5, RZ, 0x1f, R0 ;  /* 0x0000001fff057819 */ /* 0x000fe20000011400 */
[----:B------:R-:W-:Y:S01]  /*10a0*/  IMAD.IADD R3, R13, 0x1, -R3 ;  /* 0x000000010d037824 */ /* 0x000fe200078e0a03 */
[----:B------:R-:W-:Y:S02]  /*10b0*/  LOP3.LUT R0, R0, 0xfffffffc, RZ, 0xc0, !PT ;  /* 0xfffffffc00007812 */ /* 0x000fe400078ec0ff */
[----:B------:R-:W-:Y:S02]  /*10c0*/  SHF.R.S32.HI R4, RZ, 0x4, R2 ;  /* 0x00000004ff047819 */ /* 0x000fe40000011402 */
[----:B------:R-:W-:Y:S01]  /*10d0*/  LOP3.LUT R6, R11, 0xfffffff8, RZ, 0xc0, !PT ;  /* 0xfffffff80b067812 */ /* 0x000fe200078ec0ff */
[----:B------:R-:W-:Y:S01]  /*10e0*/  IMAD.IADD R9, R13, 0x1, -R0 ;  /* 0x000000010d097824 */ /* 0x000fe200078e0a00 */
[----:B------:R-:W-:-:S02]  /*10f0*/  SHF.R.S32.HI R229, RZ, 0x3, R11 ;  /* 0x00000003ffe57819 */ /* 0x000fc4000001140b */
[----:B------:R-:W-:Y:S01]  /*1100*/  LEA.HI R2, R2, R4, RZ, 0x1 ;  /* 0x0000000402027211 */ /* 0x000fe200078f08ff */
[----:B------:R-:W-:Y:S01]  /*1110*/  IMAD.IADD R164, R13, 0x1, -R6 ;  /* 0x000000010da47824 */ /* 0x000fe200078e0a06 */
[----:B------:R-:W-:Y:S01]  /*1120*/  LOP3.LUT R8, R14, 0xffffffe0, RZ, 0xc0, !PT ;  /* 0xffffffe00e087812 */ /* 0x000fe200078ec0ff */
[----:B------:R-:W-:Y:S01]  /*1130*/  IMAD.SHL.U32 R0, R229, 0x40, RZ ;  /* 0x00000040e5007824 */ /* 0x000fe200078e00ff */
[----:B------:R-:W-:Y:S01]  /*1140*/  SHF.R.S32.HI R12, RZ, 0x1f, R3 ;  /* 0x0000001fff0c7819 */ /* 0x000fe20000011403 */
[----:B------:R-:W-:Y:S01]  /*1150*/  IMAD.SHL.U32 R136, R164, 0x8, RZ ;  /* 0x00000008a4887824 */ /* 0x000fe200078e00ff */
[----:B------:R-:W-:Y:S01]  /*1160*/  LOP3.LUT R2, R2, 0xfffffffe, RZ, 0xc0, !PT ;  /* 0xfffffffe02027812 */ /* 0x000fe200078ec0ff */
[----:B------:R-:W-:Y:S01]  /*1170*/  IMAD.IADD R19, R13, 0x1, -R8 ;  /* 0x000000010d137824 */ /* 0x000fe200078e0a08 */
[----:B------:R-:W-:Y:S01]  /*1180*/  LEA.HI R5, R5, R7, RZ, 0x3 ;  /* 0x0000000705057211 */ /* 0x000fe200078f18ff */
[----:B------:R-:W-:Y:S01]  /*1190*/  IMAD.SHL.U32 R8, R164, 0x40, RZ ;  /* 0x00000040a4087824 */ /* 0x000fe200078e00ff */
[----:B------:R-:W-:Y:S01]  /*11a0*/  LOP3.LUT R0, R0, 0x1c0, RZ, 0xc0, !PT ;  /* 0x000001c000007812 */ /* 0x000fe200078ec0ff */
[----:B------:R-:W-:Y:S01]  /*11b0*/  IMAD.IADD R13, R4, 0x1, -R2 ;  /* 0x00000001040d7824 */ /* 0x000fe200078e0a02 */
[----:B------:R-:W-:Y:S01]  /*11c0*/  LEA.HI R12, R12, R3, RZ, 0x3 ;  /* 0x000000030c0c7211 */ /* 0x000fe200078f18ff */
[----:B------:R-:W-:Y:S01]  /*11d0*/  STL [R1+0x30], R19 ;  /* 0x0000301301007387 */ /* 0x000fe20000100800 */
[----:B------:R-:W-:Y:S01]  /*11e0*/  LOP3.LUT R2, R5, 0xfffffff8, RZ, 0xc0, !PT ;  /* 0xfffffff805027812 */ /* 0x000fe200078ec0ff */
[----:B------:R-:W-:Y:S01]  /*11f0*/  IMAD.SHL.U32 R164, R164, 0x4, RZ ;  /* 0x00000004a4a47824 */ /* 0x000fe200078e00ff */
[----:B------:R-:W-:-:S02]  /*1200*/  LOP3.LUT R6, R0, 0x38, R136, 0xf8, !PT ;  /* 0x0000003800067812 */ /* 0x000fc400078ef888 */
[----:B------:R-:W-:Y:S01]  /*1210*/  SHF.R.U32.HI R4, RZ, 0x3, R0 ;  /* 0x00000003ff047819 */ /* 0x000fe20000011600 */
[----:B------:R-:W-:Y:S01]  /*1220*/  IMAD.IADD R0, R7, 0x1, -R2 ;  /* 0x0000000107007824 */ /* 0x000fe200078e0a02 */
[----:B------:R-:W-:Y:S02]  /*1230*/  LOP3.LUT R5, R12, 0xfffffff8, RZ, 0xc0, !PT ;  /* 0xfffffff80c057812 */ /* 0x000fe400078ec0ff */
[----:B------:R-:W-:Y:S02]  /*1240*/  LOP3.LUT R10, R6, R4, RZ, 0x3c, !PT ;  /* 0x00000004060a7212 */ /* 0x000fe400078e3cff */
[----:B------:R-:W-:Y:S01]  /*1250*/  LOP3.LUT R4, R8, 0x1c0, RZ, 0xc0, !PT ;  /* 0x000001c008047812 */ /* 0x000fe200078ec0ff */
[----:B------:R-:W-:Y:S01]  /*1260*/  IMAD.IADD R8, R3, 0x1, -R5 ;  /* 0x0000000103087824 */ /* 0x000fe200078e0a05 */
[--C-:B------:R-:W-:Y:S01]  /*1270*/  SHF.R.S32.HI R2, RZ, 0x5, R14.reuse ;  /* 0x00000005ff027819 */ /* 0x100fe2000001140e */
[----:B------:R-:W-:Y:S01]  /*1280*/  IMAD.SHL.U32 R5, R15, 0x8, RZ ;  /* 0x000000080f057824 */ /* 0x000fe200078e00ff */
[----:B------:R-:W-:-:S02]  /*1290*/  SHF.R.S32.HI R3, RZ, 0x1f, R14 ;  /* 0x0000001fff037819 */ /* 0x000fc4000001140e */
[----:B------:R-:W-:Y:S02]  /*12a0*/  LOP3.LUT R7, R4, 0x8, R11, 0xf8, !PT ;  /* 0x0000000804077812 */ /* 0x000fe400078ef80b */
[----:B------:R-:W-:Y:S02]  /*12b0*/  SHF.R.U32.HI R4, RZ, 0x3, R4 ;  /* 0x00000003ff047819 */ /* 0x000fe40000011604 */
[----:B------:R-:W-:Y:S02]  /*12c0*/  LEA.HI R3, R3, R2, RZ, 0x3 ;  /* 0x0000000203037211 */ /* 0x000fe400078f18ff */
[----:B------:R-:W-:Y:S02]  /*12d0*/  LOP3.LUT R6, R0, 0x1, RZ, 0xc0, !PT ;  /* 0x0000000100067812 */ /* 0x000fe400078ec0ff */
[----:B------:R-:W-:Y:S01]  /*12e0*/  LOP3.LUT R14, R7, R4, RZ, 0x3c, !PT ;  /* 0x00000004070e7212 */ /* 0x000fe200078e3cff */
[----:B------:R-:W-:Y:S01]  /*12f0*/  IMAD.SHL.U32 R7, R2, 0x400, RZ ;  /* 0x0000040002077824 */ /* 0x000fe200078e00ff */
[----:B------:R-:W-:-:S02]  /*1300*/  LOP3.LUT R4, R3, 0xffffff8, RZ, 0xc0, !PT ;  /* 0x0ffffff803047812 */ /* 0x000fc400078ec0ff */
[----:B------:R-:W-:Y:S01]  /*1310*/  ISETP.NE.U32.AND P0, PT, R6, 0x1, PT ;  /* 0x000000010600780c */ /* 0x000fe20003f05070 */
[----:B------:R-:W-:Y:S01]  /*1320*/  IMAD.SHL.U32 R6, R13, 0x8, RZ ;  /* 0x000000080d067824 */ /* 0x000fe200078e00ff */
[----:B------:R-:W-:Y:S02]  /*1330*/  LEA.HI R3, R9, R9, RZ, 0x1 ;  /* 0x0000000909037211 */ /* 0x000fe400078f08ff */
[C---:B------:R-:W-:Y:S01]  /*1340*/  R2P PR, R0.reuse, 0x6 ;  /* 0x0000000600007804 */ /* 0x040fe20000000000 */
[----:B------:R-:W-:Y:S01]  /*1350*/  IMAD.SHL.U32 R0, R0, 0x40, RZ ;  /* 0x0000004000007824 */ /* 0x000fe200078e00ff */
[----:B------:R-:W-:Y:S02]  /*1360*/  LOP3.LUT R3, R3, 0x1ffffffe, RZ, 0xc0, !PT ;  /* 0x1ffffffe03037812 */ /* 0x000fe400078ec0ff */
[----:B------:R-:W-:Y:S02]  /*1370*/  SHF.R.S32.HI R11, RZ, 0x1f, R19 ;  /* 0x0000001fff0b7819 */ /* 0x000fe40000011413 */
[----:B------:R-:W-:Y:S01]  /*1380*/  LOP3.LUT R5, R5, 0xfffffe00, RZ, 0xc0, !PT ;  /* 0xfffffe0005057812 */ /* 0x000fe200078ec0ff */
[----:B------:R-:W-:Y:S01]  /*1390*/  IMAD.IADD R252, R9, 0x1, -R3 ;  /* 0x0000000109fc7824 */ /* 0x000fe200078e0a03 */
[----:B------:R-:W-:Y:S01]  /*13a0*/  LEA.HI R11, R11, R19, RZ, 0x2 ;  /* 0x000000130b0b7211 */ /* 0x000fe200078f10ff */
[----:B------:R-:W-:Y:S01]  /*13b0*/  IMAD.SHL.U32 R3, R8, 0x40, RZ ;  /* 0x0000004008037824 */ /* 0x000fe200078e00ff */
[----:B------:R-:W-:-:S02]  /*13c0*/  LOP3.LUT R0, R0, 0x1c0, RZ, 0xc0, !PT ;  /* 0x000001c000007812 */ /* 0x000fc400078ec0ff */
[----:B------:R-:W-:Y:S01]  /*13d0*/  LOP3.LUT R217, R10, R5, RZ, 0xfc, !PT ;  /* 0x000000050ad97212 */ /* 0x000fe200078efcff */
[----:B------:R-:W-:Y:S01]  /*13e0*/  IMAD.IADD R10, R2, 0x1, -R4 ;  /* 0x00000001020a7824 */ /* 0x000fe200078e0a04 */
[----:B------:R-:W-:Y:S01]  /*13f0*/  SHF.R.S32.HI R4, RZ, 0x2, R11 ;  /* 0x00000002ff047819 */ /* 0x000fe2000001140b */
[--C-:B------:R-:W-:Y:S01]  /*1400*/  IMAD R5, R9, 0x2, R7.reuse ;  /* 0x0000000209057824 */ /* 0x100fe200078e0207 */
[----:B------:R-:W-:Y:S01]  /*1410*/  LEA.HI R2, R0, R0, RZ, 0x1d ;  /* 0x0000000000027211 */ /* 0x000fe200078fe8ff */
[----:B------:R-:W-:Y:S01]  /*1420*/  IMAD.SHL.U32 R217, R217, 0x2, RZ ;  /* 0x00000002d9d97824 */ /* 0x000fe200078e00ff */
[----:B------:R-:W-:Y:S01]  /*1430*/  LOP3.LUT R0, R3, 0x1c0, RZ, 0xc0, !PT ;  /* 0x000001c003007812 */ /* 0x000fe200078ec0ff */
[----:B------:R-:W-:Y:S01]  /*1440*/  IMAD R18, R10, 0x10, R4 ;  /* 0x000000100a127824 */ /* 0x000fe200078e0204 */
[----:B------:R-:W-:Y:S01]  /*1450*/  LOP3.LUT P4, RZ, R8, 0x2, RZ, 0xc0, !PT ;  /* 0x0000000208ff7812 */ /* 0x000fe2000788c0ff */
[----:B------:R-:W-:Y:S01]  /*1460*/  IMAD.IADD R2, R5, 0x1, R2 ;  /* 0x0000000105027824 */ /* 0x000fe200078e0202 */
        /* <DEDUP_REMOVED lines=9> */
[----:B------:R1:W-:Y:S01]  /*1500*/  STL [R1+0x38], R18 ;  /* 0x0000381201007387 */ /* 0x0003e20000100800 */
[----:B------:R-:W-:Y:S01]  /*1510*/  IADD3 R5, R17, 0x80, RZ ;  /* 0x0000008011057810 */ /* 0x000fe20007ffe0ff */
[----:B------:R-:W-:Y:S01]  /*1520*/  IMAD R252, R252, 0x8, R18 ;  /* 0x00000008fcfc7824 */ /* 0x000fe200078e0212 */
[CC--:B------:R-:W-:Y:S01]  /*1530*/  IADD3 R3, R2.reuse, R4.reuse, R7 ;  /* 0x0000000402037210 */ /* 0x0c0fe20007ffe007 */
[----:B------:R-:W-:Y:S01]  /*1540*/  IMAD.MOV.U32 R7, RZ, RZ, 0x20 ;  /* 0x00000020ff077424 */ /* 0x000fe200078e00ff */
[----:B------:R-:W-:Y:S01]  /*1550*/  LOP3.LUT R4, R2, R4, RZ, 0xfc, !PT ;  /* 0x0000000402047212 */ /* 0x000fe200078efcff */
[----:B------:R-:W-:Y:S01]  /*1560*/  STL [R1+0x8], R17 ;  /* 0x0000081101007387 */ /* 0x000fe20000100800 */
[----:B------:R-:W-:-:S02]  /*1570*/  IADD3 R2, R229, 0x20, RZ ;  /* 0x00000020e5027810 */ /* 0x000fc40007ffe0ff */
[----:B------:R-:W-:Y:S02]  /*1580*/  LOP3.LUT R2, R11, 0x7ffffffc, RZ, 0xc0, !PT ;  /* 0x7ffffffc0b027812 */ /* 0x000fe400078ec0ff */
[----:B------:R-:W-:Y:S02]  /*1590*/  SEL R6, R7, 0xffffffe0, !P1 ;  /* 0xffffffe007067807 */ /* 0x000fe40004800000 */
[----:B------:R-:W-:Y:S01]  /*15a0*/  IADD3 R16, R17, 0x70, RZ ;  /* 0x0000007011107810 */ /* 0x000fe20007ffe0ff */
[----:B------:R-:W-:Y:S01]  /*15b0*/  IMAD.IADD R2, R19, 0x1, -R2 ;  /* 0x0000000113027824 */ /* 0x000fe200078e0a02 */
[----:B------:R-:W-:Y:S02]  /*15c0*/  @P0 IADD3 R16, R5, 0x10, RZ ;  /* 0x0000001005100810 */ /* 0x000fe40007ffe0ff */
[----:B------:R-:W-:Y:S01]  /*15d0*/  SEL R5, R8, 0xffffffc0, !P2 ;  /* 0xffffffc008057807 */ /* 0x000fe20005000000 */
[----:B------:R-:W-:Y:S01]  /*15e0*/  IMAD.SHL.U32 R241, R2, 0x2, RZ ;  /* 0x0000000202f17824 */ /* 0x000fe200078e00ff */
[----:B------:R-:W-:Y:S01]  /*15f0*/  SEL R2, R7, 0xffffffe0, !P4 ;  /* 0xffffffe007027807 */ /* 0x000fe20006000000 */
[----:B------:R-:W-:Y:S01]  /*1600*/  STL [R1+0xc], R16 ;  /* 0x00000c1001007387 */ /* 0x000fe20000100800 */
[----:B------:R-:W-:-:S02]  /*1610*/  LEA R171, R0, 0xa080, 0x1 ;  /* 0x0000a08000ab7811 */ /* 0x000fc400078e08ff */
[C---:B------:R-:W-:Y:S02]  /*1620*/  IADD3 R15, R241.reuse, 0x10, RZ ;  /* 0x00000010f10f7810 */ /* 0x040fe40007ffe0ff */
[C---:B------:R-:W-:Y:S02]  /*1630*/  IADD3 R13, R241.reuse, 0x20, RZ ;  /* 0x00000020f10d7810 */ /* 0x040fe40007ffe0ff */
[C---:B------:R-:W-:Y:S02]  /*1640*/  IADD3 R7, R241.reuse, 0x48, RZ ;  /* 0x00000048f1077810 */ /* 0x040fe40007ffe0ff */
[C---:B-1----:R-:W-:Y:S02]  /*1650*/  IADD3 R18, R241.reuse, 0x8, RZ ;  /* 0x00000008f1127810 */ /* 0x042fe40007ffe0ff */
[----:B------:R-:W-:Y:S02]  /*1660*/  SHF.R.S32.HI R7, RZ, 0x1f, R15 ;  /* 0x0000001fff077819 */ /* 0x000fe4000001140f */
[----:B------:R-:W-:-:S02]  /*1670*/  IADD3 R14, R241, 0x18, RZ ;  /* 0x00000018f10e7810 */ /* 0x000fc40007ffe0ff */
[----:B------:R-:W-:Y:S01]  /*1680*/  SHF.R.S32.HI R7, RZ, 0x1f, R13 ;  /* 0x0000001fff077819 */ /* 0x000fe2000001140d */
[----:B------:R-:W-:Y:S01]  /*1690*/  IMAD.IADD R7, R17, 0x1, R6 ;  /* 0x0000000111077824 */ /* 0x000fe200078e0206 */
[----:B------:R-:W-:Y:S01]  /*16a0*/  IADD3 R11, R241, 0x30, RZ ;  /* 0x00000030f10b7810 */ /* 0x000fe20007ffe0ff */
[----:B------:R-:W-:Y:S01]  /*16b0*/  IMAD.IADD R6, R6, 0x1, R16 ;  /* 0x0000000106067824 */ /* 0x000fe200078e0210 */
[----:B------:R-:W-:Y:S02]  /*16c0*/  SEL R0, R8, 0xffffffc0, !P3 ;  /* 0xffffffc008007807 */ /* 0x000fe40005800000 */
[----:B------:R-:W-:Y:S01]  /*16d0*/  SHF.R.S32.HI R8, RZ, 0x1f, R18 ;  /* 0x0000001fff087819 */ /* 0x000fe20000011412 */
[----:B------:R1:W-:Y:S01]  /*16e0*/  STL [R1+0x14], R7 ;  /* 0x0000140701007387 */ /* 0x0003e20000100800 */
[----:B------:R-:W-:Y:S02]  /*16f0*/  SHF.R.S32.HI R8, RZ, 0x1f, R14 ;  /* 0x0000001fff087819 */ /* 0x000fe4000001140e */
[----:B------:R-:W-:Y:S01]  /*1700*/  LEA R196, R3, 0x10080, 0x1 ;  /* 0x0001008003c47811 */ /* 0x000fe200078e08ff */
[----:B------:R-:W-:Y:S01]  /*1710*/  IMAD.IADD R3, R5, 0x1, R16 ;  /* 0x0000000105037824 */ /* 0x000fe200078e0210 */
[----:B------:R-:W-:-:S02]  /*1720*/  LEA R192, R4, 0x4080, 0x1 ;  /* 0x0000408004c07811 */ /* 0x000fc400078e08ff */
[----:B------:R-:W-:Y:S01]  /*1730*/  SHF.R.S32.HI R8, RZ, 0x1f, R11 ;  /* 0x0000001fff087819 */ /* 0x000fe2000001140b */
[--C-:B------:R-:W-:Y:S01]  /*1740*/  IMAD.IADD R8, R17, 0x1, R5.reuse ;  /* 0x0000000111087824 */ /* 0x100fe200078e0205 */
[----:B------:R-:W-:Y:S01]  /*1750*/  IADD3 R166, R164, 0x40, RZ ;  /* 0x00000040a4a67810 */ /* 0x000fe20007ffe0ff */
[----:B------:R-:W-:Y:S01]  /*1760*/  IMAD.IADD R197, R196, 0x1, R2 ;  /* 0x00000001c4c57824 */ /* 0x000fe200078e0202 */
[C---:B------:R-:W-:Y:S01]  /*1770*/  IADD3 R12, R241.reuse, 0x28, RZ ;  /* 0x00000028f10c7810 */ /* 0x040fe20007ffe0ff */
[----:B------:R-:W-:Y:S01]  /*1780*/  IMAD.IADD R193, R2, 0x1, R192 ;  /* 0x0000000102c17824 */ /* 0x000fe200078e02c0 */
[----:B------:R2:W-:Y:S01]  /*1790*/  STL [R1+0x24], R8 ;  /* 0x0000240801007387 */ /* 0x0005e20000100800 */
[----:B------:R-:W-:Y:S01]  /*17a0*/  IMAD.IADD R2, R6, 0x1, R5 ;  /* 0x0000000106027824 */ /* 0x000fe200078e0205 */
[C---:B------:R-:W-:Y:S01]  /*17b0*/  IADD3 R10, R241.reuse, 0x38, RZ ;  /* 0x00000038f10a7810 */ /* 0x040fe20007ffe0ff */
[----:B------:R-:W-:Y:S01]  /*17c0*/  IMAD.IADD R139, R164, 0x1, R166 ;  /* 0x00000001a48b7824 */ /* 0x000fe200078e02a6 */
[----:B------:R-:W-:Y:S01]  /*17d0*/  IADD3 R9, R241, 0x40, RZ ;  /* 0x00000040f1097810 */ /* 0x000fe20007ffe0ff */
        /* <DEDUP_REMOVED lines=8> */
[----:B-1----:R-:W-:Y:S01]  /*1860*/  IMAD.IADD R7, R5, 0x1, R7 ;  /* 0x0000000105077824 */ /* 0x002fe200078e0207 */
[----:B------:R-:W-:-:S02]  /*1870*/  SHF.R.S32.HI R12, RZ, 0x1f, R12 ;  /* 0x0000001fff0c7819 */ /* 0x000fc4000001140c */
[----:B------:R-:W-:Y:S02]  /*1880*/  SHF.R.S32.HI R10, RZ, 0x1f, R10 ;  /* 0x0000001fff0a7819 */ /* 0x000fe4000001140a */
[----:B------:R2:W-:Y:S01]  /*1890*/  STL [R1+0x20], R7 ;  /* 0x0000200701007387 */ /* 0x0005e20000100800 */
[----:B------:R-:W-:-:S03]  /*18a0*/  SHF.R.S32.HI R9, RZ, 0x1f, R9 ;  /* 0x0000001fff097819 */ /* 0x000fc60000011409 */
[----:B------:R2:W-:Y:S04]  /*18b0*/  STL [R1+0x1c], R3 ;  /* 0x00001c0301007387 */ /* 0x0005e80000100800 */
[----:B------:R2:W-:Y:S04]  /*18c0*/  STL [R1+0x10], R6 ;  /* 0x0000100601007387 */ /* 0x0005e80000100800 */
[----:B------:R2:W-:Y:S02]  /*18d0*/  STL [R1+0x18], R2 ;  /* 0x0000180201007387 */ /* 0x0005e40000100800 */
.L_x_4666:
        /* <DEDUP_REMOVED lines=9> */
[----:B--2---:R-:W-:Y:S01]  /*1970*/  IMAD.WIDE R6, R251, R14, c[0x0][0x348] ;  /* 0x0000d200fb067625 */ /* 0x004fe200078e020e */
[----:B------:R-:W-:-:S02]  /*1980*/  ISETP.NE.U32.AND P4, PT, RZ, c[0x0][0x350], PT ;  /* 0x0000d400ff007a0c */ /* 0x000fc40003f85070 */
[----:B------:R-:W-:Y:S01]  /*1990*/  ISETP.NE.U32.AND P3, PT, RZ, c[0x0][0x358], PT ;  /* 0x0000d600ff007a0c */ /* 0x000fe20003f65070 */
[CC--:B------:R-:W-:Y:S01]  /*19a0*/  IMAD.WIDE R4, R251.reuse, R14.reuse, c[0x0][0x350] ;  /* 0x0000d400fb047625 */ /* 0x0c0fe200078e020e */
[----:B------:R-:W-:Y:S02]  /*19b0*/  ISETP.NE.AND.EX P1, PT, RZ, c[0x0][0x34c], PT, P1 ;  /* 0x0000d300ff007a0c */ /* 0x000fe40003f25310 */
[----:B------:R-:W-:Y:S01]  /*19c0*/  ISETP.NE.AND.EX P4, PT, RZ, c[0x0][0x354], PT, P4 ;  /* 0x0000d500ff007a0c */ /* 0x000fe20003f85340 */
[----:B------:R-:W-:Y:S01]  /*19d0*/  @P2 IMAD.WIDE R10, R251, R14, c[0x0][0x370] ;  /* 0x0000dc00fb0a2625 */ /* 0x000fe200078e020e */
[----:B------:R-:W-:-:S03]  /*19e0*/  ISETP.NE.AND.EX P3, PT, RZ, c[0x0][0x35c], PT, P3 ;  /* 0x0000d700ff007a0c */ /* 0x000fc60003f65330 */
[CC--:B------:R-:W-:Y:S01]  /*19f0*/  @P0 IMAD.WIDE R8, R251.reuse, R14.reuse, c[0x0][0x360] ;  /* 0x0000d800fb080625 */ /* 0x0c0fe200078e020e */
[----:B------:R1:W5:Y:S03]  /*1a00*/  @P2 LDG.E R159, [R10.64] ;  /* 0x000000060a9f2981 */ /* 0x000366000c1e1900 */
[----:B------:R-:W-:Y:S01]  /*1a10*/  IMAD.WIDE R2, R251, R14, c[0x0][0x358] ;  /* 0x0000d600fb027625 */ /* 0x000fe200078e020e */
[----:B------:R1:W5:Y:S04]  /*1a20*/  @P0 LDG.E R239, [R8.64] ;  /* 0x0000000608ef0981 */ /* 0x000368000c1e1900 */
[----:B------:R1:W5:Y:S04]  /*1a30*/  @P1 LDG.E R176, [R6.64] ;  /* 0x0000000606b01981 */ /* 0x000368000c1e1900 */
[----:B------:R1:W5:Y:S04]  /*1a40*/  @P4 LDG.E R158, [R4.64] ;  /* 0x00000006049e4981 */ /* 0x000368000c1e1900 */
[----:B------:R1:W5:Y:S01]  /*1a50*/  @P3 LDG.E R13, [R2.64] ;  /* 0x00000006020d3981 */ /* 0x000362000c1e1900 */
[----:B------:R-:W-:-:S05]  /*1a60*/  LOP3.LUT R25, R250, 0xffff, RZ, 0xc0, !PT ;  /* 0x0000fffffa197812 */ /* 0x000fca00078ec0ff */
[----:B------:R1:W-:Y:S01]  /*1a70*/  STL [R1], R25 ;  /* 0x0000001901007387 */ /* 0x0003e20000100800 */
[----:B------:R-:W-:Y:S01]  /*1a80*/  YIELD ;  /* 0x0000000000007946 */ /* 0x000fe20003800000 */
[----:B------:R-:W-:Y:S05]  /*1a90*/  @P0 BRA `(.L_x_4412) ;  /* 0x0000005000000947 */ /* 0x000fea0003800000 */
[----:B-----5:R-:W-:Y:S01]  /*1aa0*/  MOV R239, c[0x0][0x168] ;  /* 0x00005a0000ef7a02 */ /* 0x020fe20000000f00 */
[----:B------:R-:W-:Y:S05]  /*1ab0*/  @!P1 BRA `(.L_x_4412) ;  /* 0x0000003000009947 */ /* 0x000fea0003800000 */
[----:B-1----:R-:W2:Y:S04]  /*1ac0*/  LDG.E R8, [R6.64] ;  /* 0x0000000606087981 */ /* 0x002ea8000c1e1900 */
[----:B------:R-:W2:Y:S02]  /*1ad0*/  LDG.E R0, [R6.64+0x4] ;  /* 0x0000040606007981 */ /* 0x000ea4000c1e1900 */
[----:B--2---:R-:W-:Y:S02]  /*1ae0*/  IADD3 R239, -R8, R0, RZ ;  /* 0x0000000008ef7210 */ /* 0x004fe40007ffe1ff */
.L_x_4412:
[----:B------:R-:W-:-:S04]  /*1af0*/  ISETP.NE.U32.AND P0, PT, RZ, c[0x0][0x368], PT ;  /* 0x0000da00ff007a0c */ /* 0x000fc80003f05070 */
[----:B------:R-:W-:-:S13]  /*1b00*/  ISETP.NE.AND.EX P0, PT, RZ, c[0x0][0x36c], PT, P0 ;  /* 0x0000db00ff007a0c */ /* 0x000fda0003f05300 */
[----:B------:R-:W-:Y:S05]  /*1b10*/  @!P0 BRA `(.L_x_4413) ;  /* 0x0000003000008947 */ /* 0x000fea0003800000 */
[----:B-1----:R-:W-:-:S05]  /*1b20*/  IMAD.WIDE R4, R251, R14, c[0x0][0x368] ;  /* 0x0000da00fb047625 */ /* 0x002fca00078e020e */
[----:B------:R1:W5:Y:S01]  /*1b30*/  LDG.E R11, [R4.64] ;  /* 0x00000006040b7981 */ /* 0x000362000c1e1900 */
[----:B------:R-:W-:Y:S05]  /*1b40*/  BRA `(.L_x_4414) ;  /* 0x0000005000007947 */ /* 0x000fea0003800000 */
.L_x_4413:
[----:B-1----:R-:W-:Y:S01]  /*1b50*/  MOV R11, c[0x0][0x1d0] ;  /* 0x00007400000b7a02 */ /* 0x002fe20000000f00 */
[----:B------:R-:W-:Y:S05]  /*1b60*/  @!P4 BRA `(.L_x_4414) ;  /* 0x000000300000c947 */ /* 0x000fea0003800000 */
[----:B------:R-:W2:Y:S04]  /*1b70*/  LDG.E R6, [R4.64] ;  /* 0x0000000604067981 */ /* 0x000ea8000c1e1900 */
[----:B------:R-:W2:Y:S02]  /*1b80*/  LDG.E R0, [R4.64+0x4] ;  /* 0x0000040604007981 */ /* 0x000ea4000c1e1900 */
[----:B--2---:R-:W-:Y:S02]  /*1b90*/  IADD3 R11, -R6, R0, RZ ;  /* 0x00000000060b7210 */ /* 0x004fe40007ffe1ff */
.L_x_4414:
[----:B-1----:R1:W2:Y:S04]  /*1ba0*/  @P3 LDG.E R5, [R2.64] ;  /* 0x0000000602053981 */ /* 0x0022a8000c1e1900 */
[----:B------:R1:W2:Y:S01]  /*1bb0*/  @P3 LDG.E R4, [R2.64+0x4] ;  /* 0x0000040602043981 */ /* 0x0002a2000c1e1900 */
[----:B------:R-:W-:Y:S01]  /*1bc0*/  ISETP.NE.U32.AND P0, PT, RZ, c[0x0][0x378], PT ;  /* 0x0000de00ff007a0c */ /* 0x000fe20003f05070 */
[----:B-----5:R-:W-:-:S03]  /*1bd0*/  IMAD.MOV.U32 R154, RZ, RZ, R11 ;  /* 0x000000ffff9a7224 */ /* 0x020fc600078e000b */
[----:B------:R-:W-:Y:S01]  /*1be0*/  ISETP.NE.AND.EX P0, PT, RZ, c[0x0][0x37c], PT, P0 ;  /* 0x0000df00ff007a0c */ /* 0x000fe20003f05300 */
[----:B------:R-:W-:Y:S02]  /*1bf0*/  IMAD.MOV.U32 R6, RZ, RZ, c[0x0][0x2c4] ;  /* 0x0000b100ff067624 */ /* 0x000fe400078e00ff */
[----:B------:R-:W-:-:S03]  /*1c00*/  IMAD.SHL.U32 R243, R249, 0x80, RZ ;  /* 0x00000080f9f37824 */ /* 0x000fc600078e00ff */
[----:B------:R-:W-:Y:S01]  /*1c10*/  ISETP.NE.AND P2, PT, R6, 0x1, PT ;  /* 0x000000010600780c */ /* 0x000fe20003f45270 */
[----:B------:R-:W-:Y:S02]  /*1c20*/  IMAD.MOV.U32 R0, RZ, RZ, c[0x0][0x228] ;  /* 0x00008a00ff007624 */ /* 0x000fe400078e00ff */
[----:B------:R-:W-:Y:S02]  /*1c30*/  IMAD.IADD R12, R11, 0x1, -R159 ;  /* 0x000000010b0c7824 */ /* 0x000fe400078e0a9f */
[----:B------:R-:W-:Y:S02]  /*1c40*/  IMAD.MOV.U32 R6, RZ, RZ, c[0x0][0x32c] ;  /* 0x0000cb00ff067624 */ /* 0x000fe400078e00ff */
[----:B-1----:R-:W-:-:S05]  /*1c50*/  @P0 IMAD.WIDE R2, R251, R14, c[0x0][0x378] ;  /* 0x0000de00fb020625 */ /* 0x002fca00078e020e */
[----:B------:R1:W5:Y:S01]  /*1c60*/  @P0 LDG.E R154, [R2.64] ;  /* 0x00000006029a0981 */ /* 0x000362000c1e1900 */
[----:B------:R-:W-:Y:S02]  /*1c70*/  ISETP.GE.AND P1, PT, R6, 0x1, PT ;  /* 0x000000010600780c */ /* 0x000fe40003f26270 */
[----:B------:R-:W-:-:S04]  /*1c80*/  LOP3.LUT R212, R212, 0xfffff7ff, RZ, 0xc0, !PT ;  /* 0xfffff7ffd4d47812 */ /* 0x000fc800078ec0ff */
[----:B------:R-:W-:-:S04]  /*1c90*/  @P2 LOP3.LUT R212, R212, 0x800, RZ, 0xfc, !PT ;  /* 0x00000800d4d42812 */ /* 0x000fc800078efcff */
[----:B------:R-:W-:-:S04]  /*1ca0*/  LOP3.LUT R212, R212, 0xffffefff, RZ, 0xc0, !PT ;  /* 0xffffefffd4d47812 */ /* 0x000fc800078ec0ff */
[----:B------:R-:W-:Y:S02]  /*1cb0*/  @P1 LOP3.LUT R212, R212, 0x1000, RZ, 0xfc, !PT ;  /* 0x00001000d4d41812 */ /* 0x000fe400078efcff */
[----:B-1----:R-:W-:Y:S01]  /*1cc0*/  IADD3 R2, R243, 0x7f, RZ ;  /* 0x0000007ff3027810 */ /* 0x002fe20007ffe0ff */
[----:B--2---:R-:W-:-:S04]  /*1cd0*/  @P3 IMAD.IADD R0, R4, 0x1, -R5 ;  /* 0x0000000104003824 */ /* 0x004fc800078e0a05 */
[----:B------:R-:W-:-:S04]  /*1ce0*/  @P2 IMAD.HI.U32 R4, R2, c[0x0][0x2c8], RZ ;  /* 0x0000b20002042a27 */ /* 0x000fc800078e00ff */
[----:B------:R-:W-:Y:S01]  /*1cf0*/  IMAD.IADD R240, R12, 0x1, R0 ;  /* 0x000000010cf07824 */ /* 0x000fe200078e0200 */
[----:B------:R-:W-:-:S04]  /*1d00*/  @P2 SHF.R.U32.HI R2, RZ, c[0x0][0x2cc], R4 ;  /* 0x0000b300ff022a19 */ /* 0x000fc80000011604 */
[C---:B------:R-:W-:Y:S02]  /*1d10*/  IADD3 R3, R240.reuse, 0x2f, RZ ;  /* 0x0000002ff0037810 */ /* 0x040fe40007ffe0ff */
[----:B------:R-:W-:-:S03]  /*1d20*/  IADD3 R4, R240, 0x1, -R239 ;  /* 0x00000001f0047810 */ /* 0x000fc60007ffe8ef */
[----:B------:R-:W-:-:S04]  /*1d30*/  IMAD.HI R3, R3, 0x2aaaaaab, RZ ;  /* 0x2aaaaaab03037827 */ /* 0x000fc800078e02ff */
[----:B------:R-:W-:Y:S01]  /*1d40*/  IMAD.IADD R2, R4, 0x1, R2 ;  /* 0x0000000104027824 */ /* 0x000fe200078e0202 */
[----:B------:R-:W-:-:S04]  /*1d50*/  SHF.R.U32.HI R5, RZ, 0x1f, R3 ;  /* 0x0000001fff057819 */ /* 0x000fc80000011603 */
[----:B------:R-:W-:Y:S02]  /*1d60*/  LEA.HI.SX32 R162, R3, R5, 0x1d ;  /* 0x0000000503a27211 */ /* 0x000fe400078feaff */
        /* <DEDUP_REMOVED lines=12> */
.L_x_4417:
[----:B------:R-:W-:-:S13]  /*1e30*/  ISETP.NE.AND P0, PT, R6, 0x1, PT ;  /* 0x000000010600780c */ /* 0x000fda0003f05270 */
[----:B------:R-:W-:-:S05]  /*1e40*/  @P0 IMAD.HI.U32 R2, R3, c[0x0][0x330], RZ ;  /* 0x0000cc0003020a27 */ /* 0x000fca00078e00ff */
[----:B------:R-:W-:Y:S02]  /*1e50*/  @P0 SHF.R.U32.HI R3, RZ, c[0x0][0x334], R2 ;  /* 0x0000cd00ff030a19 */ /* 0x000fe40000011602 */
.L_x_4418:
[----:B------:R-:W-:Y:S05]  /*1e60*/  BSYNC B0 ;  /* 0x0000000000007941 */ /* 0x000fea0003800000 */
.L_x_4416:
[----:B------:R-:W-:-:S05]  /*1e70*/  IMAD R3, R3, R6, c[0x0][0x32c] ;  /* 0x0000cb0003037624 */ /* 0x000fca00078e0206 */
[----:B------:R-:W-:-:S04]  /*1e80*/  IMNMX R4, R4, R3, PT ;  /* 0x0000000304047217 */ /* 0x000fc80003800200 */
.L_x_4415:
[----:B------:R-:W-:Y:S01]  /*1e90*/  IADD3 R4, R4, 0x2f, RZ ;  /* 0x0000002f04047810 */ /* 0x000fe20007ffe0ff */
[----:B------:R-:W-:-:S04]  /*1ea0*/  @P2 IMAD.HI.U32 R3, R243, c[0x0][0x2c8], RZ ;  /* 0x0000b200f3032a27 */ /* 0x000fc800078e00ff */
[----:B------:R-:W-:-:S04]  /*1eb0*/  IMAD.HI R4, R4, 0x2aaaaaab, RZ ;  /* 0x2aaaaaab04047827 */ /* 0x000fc800078e02ff */
[----:B------:R-:W-:Y:S01]  /*1ec0*/  IMAD.MOV.U32 R2, RZ, RZ, R243 ;  /* 0x000000ffff027224 */ /* 0x000fe200078e00f3 */
[----:B------:R-:W-:Y:S01]  /*1ed0*/  @P2 SHF.R.U32.HI R2, RZ, c[0x0][0x2cc], R3 ;  /* 0x0000b300ff022a19 */ /* 0x000fe20000011603 */
[----:B------:R-:W-:Y:S01]  /*1ee0*/  IMAD.IADD R161, R240, 0x1, -R239 ;  /* 0x00000001f0a17824 */ /* 0x000fe200078e0aef */
[----:B------:R-:W-:-:S03]  /*1ef0*/  SHF.R.U32.HI R3, RZ, 0x1f, R4 ;  /* 0x0000001fff037819 */ /* 0x000fc60000011604 */
        /* <DEDUP_REMOVED lines=14> */
.L_x_4421:
[----:B------:R-:W-:-:S13]  /*1fe0*/  ISETP.NE.AND P0, PT, R6, 0x1, PT ;  /* 0x000000010600780c */ /* 0x000fda0003f05270 */
[----:B------:R-:W-:-:S05]  /*1ff0*/  @P0 IMAD.HI.U32 R4, R2, c[0x0][0x330], RZ ;  /* 0x0000cc0002040a27 */ /* 0x000fca00078e00ff */
[----:B------:R-:W-:Y:S02]  /*2000*/  @P0 SHF.R.U32.HI R2, RZ, c[0x0][0x334], R4 ;  /* 0x0000cd00ff020a19 */ /* 0x000fe40000011604 */
.L_x_4422:
[----:B------:R-:W-:Y:S05]  /*2010*/  BSYNC B0 ;  /* 0x0000000000007941 */ /* 0x000fea0003800000 */
.L_x_4420:
[----:B------:R-:W-:-:S05]  /*2020*/  IMAD R2, R2, c[0x0][0x32c], RZ ;  /* 0x0000cb0002027a24 */ /* 0x000fca00078e02ff */
[----:B------:R-:W-:-:S04]  /*2030*/  IMNMX R3, R3, R2, !PT ;  /* 0x0000000203037217 */ /* 0x000fc80007800200 */
.L_x_4419:
[C---:B------:R-:W-:Y:S01]  /*2040*/  LOP3.LUT R4, R250.reuse, 0xff000000, RZ, 0xc0, !PT ;  /* 0xff000000fa047812 */ /* 0x040fe200078ec0ff */
[----:B------:R-:W-:Y:S01]  /*2050*/  IMAD.HI R3, R3, 0x2aaaaaab, RZ ;  /* 0x2aaaaaab03037827 */ /* 0x000fe200078e02ff */
[----:B------:R-:W-:Y:S01]  /*2060*/  LOP3.LUT R5, R250, 0xff0000, RZ, 0xc0, !PT ;  /* 0x00ff0000fa057812 */ /* 0x000fe200078ec0ff */
[----:B------:R-:W-:Y:S01]  /*2070*/  BSSY B0, `(.L_x_4423) ;  /* 0x000002d000007945 */ /* 0x000fe20003800000 */
[----:B------:R-:W-:Y:S02]  /*2080*/  SHF.R.U32.HI R4, RZ, 0x8, R4 ;  /* 0x00000008ff047819 */ /* 0x000fe40000011604 */
[----:B------:R-:W-:Y:S02]  /*2090*/  SHF.R.U32.HI R2, RZ, 0x1f, R3 ;  /* 0x0000001fff027819 */ /* 0x000fe40000011603 */
[----:B------:R-:W-:Y:S02]  /*20a0*/  LEA.HI R4, R5, R4, RZ, 0x10 ;  /* 0x0000000405047211 */ /* 0x000fe400078f80ff */
[----:B------:R-:W-:Y:S01]  /*20b0*/  LEA.HI.SX32 R3, R3, R2, 0x1d ;  /* 0x0000000203037211 */ /* 0x000fe200078feaff */
[----:B------:R-:W-:Y:S01]  /*20c0*/  IMAD.MOV.U32 R2, RZ, RZ, RZ ;  /* 0x000000ffff027224 */ /* 0x000fe200078e00ff */
[----:B------:R-:W-:-:S02]  /*20d0*/  SHF.R.U32.HI R6, RZ, 0x10, R4 ;  /* 0x00000010ff067819 */ /* 0x000fc40000011604 */
[----:B------:R-:W-:Y:S02]  /*20e0*/  LOP3.LUT R15, R4, 0xff, RZ, 0xc0, !PT ;  /* 0x000000ff040f7812 */ /* 0x000fe400078ec0ff */
[----:B------:R-:W-:Y:S01]  /*20f0*/  IMNMX R5, RZ, R3, !PT ;  /* 0x00000003ff057217 */ /* 0x000fe20007800200 */
[----:B------:R1:W-:Y:S01]  /*2100*/  STL [R1+0x28], R6 ;  /* 0x0000280601007387 */ /* 0x0003e20000100800 */
[C---:B------:R-:W-:Y:S02]  /*2110*/  ISETP.NE.AND P1, PT, R6.reuse, RZ, PT ;  /* 0x000000ff0600720c */ /* 0x040fe40003f25270 */
[----:B------:R-:W-:Y:S01]  /*2120*/  ISETP.GT.AND P0, PT, R7, R5, PT ;  /* 0x000000050700720c */ /* 0x000fe20003f04270 */
[----:B------:R1:W-:Y:S01]  /*2130*/  STL [R1+0x2c], R15 ;  /* 0x00002c0f01007387 */ /* 0x0003e20000100800 */
[----:B------:R-:W-:-:S11]  /*2140*/  SEL R145, R6, c[0x0][0x338], P1 ;  /* 0x0000ce0006917a07 */ /* 0x000fd60000800000 */
[----:B------:R-:W-:Y:S05]  /*2150*/  @!P0 BRA `(.L_x_4424) ;  /* 0x000001e000008947 */ /* 0x000fea0003800000 */
[----:B------:R-:W-:Y:S02]  /*2160*/  IABS R2, R145 ;  /* 0x0000009100027213 */ /* 0x000fe40000000000 */
[----:B-1----:R-:W-:-:S03]  /*2170*/  IADD3 R6, R145, -0x1, R7 ;  /* 0xffffffff91067810 */ /* 0x002fc60007ffe007 */
[----:B------:R-:W-:Y:S02]  /*2180*/  IMAD.MOV.U32 R4, RZ, RZ, R2 ;  /* 0x000000ffff047224 */ /* 0x000fe400078e0002 */
[----:B------:R-:W-:Y:S02]  /*2190*/  IMAD.IADD R6, R6, 0x1, -R5 ;  /* 0x0000000106067824 */ /* 0x000fe400078e0a05 */
[----:B------:R-:W1:Y:S03]  /*21a0*/  I2F.RP R2, R4 ;  /* 0x0000000400027306 */ /* 0x000e660000209400 */
[----:B------:R-:W-:-:S05]  /*21b0*/  IABS R10, R6 ;  /* 0x00000006000a7213 */ /* 0x000fca0000000000 */
[----:B-1----:R-:W1:Y:S02]  /*21c0*/  MUFU.RCP R2, R2 ;  /* 0x0000000200027308 */ /* 0x002e640000001000 */
[----:B-1----:R-:W-:-:S06]  /*21d0*/  IADD3 R2, R2, 0xffffffe, RZ ;  /* 0x0ffffffe02027810 */ /* 0x002fcc0007ffe0ff */
[----:B------:R-:W1:Y:S02]  /*21e0*/  F2I.FTZ.U32.TRUNC.NTZ R3, R2 ;  /* 0x0000000200037305 */ /* 0x000e64000021f000 */
[----:B-1----:R-:W-:-:S04]  /*21f0*/  IMAD.MOV R2, RZ, RZ, -R3 ;  /* 0x000000ffff027224 */ /* 0x002fc800078e0a03 */
[----:B------:R-:W-:Y:S01]  /*2200*/  IMAD.MOV.U32 R8, RZ, RZ, R2 ;  /* 0x000000ffff087224 */ /* 0x000fe200078e0002 */
[----:B------:R-:W-:-:S03]  /*2210*/  IABS R2, R145 ;  /* 0x0000009100027213 */ /* 0x000fc60000000000 */
[----:B------:R-:W-:Y:S02]  /*2220*/  IMAD R8, R8, R4, RZ ;  /* 0x0000000408087224 */ /* 0x000fe400078e02ff */
[----:B------:R-:W-:Y:S01]  /*2230*/  IMAD.MOV R9, RZ, RZ, -R2 ;  /* 0x000000ffff097224 */ /* 0x000fe200078e0a02 */
[----:B------:R-:W-:-:S05]  /*2240*/  MOV R2, RZ ;  /* 0x000000ff00027202 */ /* 0x000fca0000000f00 */
        /* <DEDUP_REMOVED lines=15> */
.L_x_4424:
[----:B------:R-:W-:Y:S05]  /*2340*/  BSYNC B0 ;  /* 0x0000000000007941 */ /* 0x000fea0003800000 */
.L_x_4423:
[----:B------:R-:W-:Y:S01]  /*2350*/  IMAD R3, R15, R2, R5 ;  /* 0x000000020f037224 */ /* 0x000fe200078e0205 */
[----:B-1----:R-:W1:Y:S01]  /*2360*/  S2R R6, SR_TID.X ;  /* 0x0000000000067919 */ /* 0x002e620000002100 */
[----:B------:R-:W-:Y:S02]  /*2370*/  IADD3 R24, R229, 0x20, RZ ;  /* 0x00000020e5187810 */ /* 0x000fe40007ffe0ff */
[C---:B------:R-:W-:Y:S01]  /*2380*/  IMAD.IADD R2, R3.reuse, 0x1, R2 ;  /* 0x0000000103027824 */ /* 0x040fe200078e0202 */
[----:B------:R-:W-:Y:S01]  /*2390*/  SHF.R.S32.HI R137, RZ, 0x1f, R136 ;  /* 0x0000001fff897819 */ /* 0x000fe20000011488 */
        /* <DEDUP_REMOVED lines=9> */
[----:B-1----:R-:W-:Y:S02]  /*2430*/  SHF.R.S32.HI R187, RZ, 0x1f, R6 ;  /* 0x0000001fffbb7819 */ /* 0x002fe40000011406 */
[----:B------:R-:W-:Y:S02]  /*2440*/  LOP3.LUT R169, R4, 0x1c0, RZ, 0xc0, !PT ;  /* 0x000001c004a97812 */ /* 0x000fe400078ec0ff */
[----:B------:R-:W-:-:S02]  /*2450*/  LEA.HI R4, R187, R6, RZ, 0x6 ;  /* 0x00000006bb047211 */ /* 0x000fc400078f30ff */
[----:B------:R-:W-:Y:S02]  /*2460*/  SHF.R.U32.HI R179, RZ, 0x3, R169 ;  /* 0x00000003ffb37819 */ /* 0x000fe400000116a9 */
[----:B------:R-:W-:Y:S01]  /*2470*/  LOP3.LUT R5, R169, 0x38, R136, 0xf8, !PT ;  /* 0x00000038a9057812 */ /* 0x000fe200078ef888 */
[----:B------:R-:W-:Y:S02]  /*2480*/  IMAD.SHL.U32 R4, R4, 0x8, RZ ;  /* 0x0000000804047824 */ /* 0x000fe400078e00ff */
[----:B------:R-:W-:Y:S01]  /*2490*/  @P0 IADD3 R3, R2, 0x2f, RZ ;  /* 0x0000002f02030810 */ /* 0x000fe20007ffe0ff */
[----:B------:R-:W-:Y:S02]  /*24a0*/  IMAD.MOV.U32 R2, RZ, RZ, R140 ;  /* 0x000000ffff027224 */ /* 0x000fe400078e008c */
[----:B------:R-:W-:Y:S01]  /*24b0*/  LOP3.LUT R170, R4, 0xfffffe00, RZ, 0xc0, !PT ;  /* 0xfffffe0004aa7812 */ /* 0x000fe200078ec0ff */
[----:B------:R-:W-:Y:S02]  /*24c0*/  IMAD.SHL.U32 R4, R24, 0x40, RZ ;  /* 0x0000004018047824 */ /* 0x000fe400078e00ff */
[----:B------:R-:W-:-:S03]  /*24d0*/  @P0 IMAD.HI R3, R3, 0x2aaaaaab, RZ ;  /* 0x2aaaaaab03030827 */ /* 0x000fc600078e02ff */
[----:B------:R-:W-:Y:S02]  /*24e0*/  LOP3.LUT R155, R4, 0x1c0, RZ, 0xc0, !PT ;  /* 0x000001c0049b7812 */ /* 0x000fe400078ec0ff */
[----:B------:R-:W-:-:S04]  /*24f0*/  @P0 SHF.R.U32.HI R6, RZ, 0x1f, R3 ;  /* 0x0000001fff060819 */ /* 0x000fc80000011603 */
[----:B------:R-:W-:Y:S02]  /*2500*/  @P0 LEA.HI.SX32 R2, R3, R6, 0x1d ;  /* 0x0000000603020211 */ /* 0x000fe400078feaff */
        /* <DEDUP_REMOVED lines=9> */
[----:B------:R-:W-:Y:S01]  /*25a0*/  SHF.R.S32.HI R22, RZ, 0x1f, R229 ;  /* 0x0000001fff167819 */ /* 0x000fe200000114e5 */
[----:B------:R-:W-:Y:S01]  /*25b0*/  IMAD.IADD R16, R11, 0x1, R158 ;  /* 0x000000010b107824 */ /* 0x000fe200078e029e */
[C---:B------:R-:W-:Y:S01]  /*25c0*/  IADD3 R129, P0, R229.reuse, R13, RZ ;  /* 0x0000000de5817210 */ /* 0x040fe20007f1e0ff */
[----:B------:R-:W-:Y:S01]  /*25d0*/  IMAD.MOV.U32 R163, RZ, RZ, c[0x0][0x238] ;  /* 0x00008e00ffa37624 */ /* 0x000fe200078e00ff */
[----:B------:R-:W-:Y:S01]  /*25e0*/  MOV R148, 0x30 ;  /* 0x0000003000947802 */ /* 0x000fe20000000f00 */
[----:B------:R-:W-:Y:S01]  /*25f0*/  IMAD.WIDE.U32 R182, R229, c[0x0][0x1e0], RZ ;  /* 0x00007800e5b67a25 */ /* 0x000fe200078e00ff */
[----:B------:R-:W-:Y:S02]  /*2600*/  LEA.HI.X.SX32 R142, R13, R22, 0x1, P0 ;  /* 0x000000160d8e7211 */ /* 0x000fe400000f0eff */
[----:B------:R-:W-:Y:S01]  /*2610*/  IADD3 R36, R2, -0x1, RZ ;  /* 0xffffffff02247810 */ /* 0x000fe20007ffe0ff */
[C---:B------:R-:W-:Y:S01]  /*2620*/  IMAD R175, R148.reuse, c[0x0][0x23c], RZ ;  /* 0x00008f0094af7a24 */ /* 0x040fe200078e02ff */
[----:B------:R-:W-:Y:S01]  /*2630*/  SHF.R.S32.HI R21, RZ, 0x1f, R16 ;  /* 0x0000001fff157819 */ /* 0x000fe20000011410 */
[----:B------:R-:W-:Y:S01]  /*2640*/  IMAD.WIDE.U32 R146, R148, c[0x0][0x238], RZ ;  /* 0x00008e0094927a25 */ /* 0x000fe200078e00ff */
[----:B------:R-:W-:-:S02]  /*2650*/  SHF.R.S32.HI R9, RZ, 0x1f, R36 ;  /* 0x0000001fff097819 */ /* 0x000fc40000011424 */
[----:B------:R-:W-:Y:S01]  /*2660*/  SEL R20, R251, RZ, !P3 ;  /* 0x000000fffb147207 */ /* 0x000fe20005800000 */
[----:B------:R-:W-:Y:S01]  /*2670*/  IMAD.WIDE.U32 R2, R129, c[0x0][0x238], R136 ;  /* 0x00008e0081027a25 */ /* 0x000fe200078e0088 */
[----:B------:R-:W-:Y:S02]  /*2680*/  IADD3 R175, R147, R175, RZ ;  /* 0x000000af93af7210 */ /* 0x000fe40007ffe0ff */
[----:B------:R-:W-:Y:S01]  /*2690*/  MOV R160, 0x5 ;  /* 0x0000000500a07802 */ /* 0x000fe20000000f00 */
[----:B------:R-:W-:Y:S01]  /*26a0*/  IMAD R7, R21, c[0x0][0x1e0], RZ ;  /* 0x0000780015077a24 */ /* 0x000fe200078e02ff */
[----:B------:R-:W-:Y:S01]  /*26b0*/  SHF.L.U32 R185, R163, 0x5, RZ ;  /* 0x00000005a3b97819 */ /* 0x000fe200000006ff */
[----:B------:R-:W-:Y:S01]  /*26c0*/  IMAD R8, R175, R36, RZ ;  /* 0x00000024af087224 */ /* 0x000fe200078e02ff */
[----:B------:R-:W-:Y:S01]  /*26d0*/  SHF.L.U64.HI R163, R163, R160, c[0x0][0x23c] ;  /* 0x00008f00a3a37619 */ /* 0x000fe200000102a0 */
[----:B------:R-:W-:Y:S01]  /*26e0*/  IMAD R7, R16, c[0x0][0x1e4], R7 ;  /* 0x0000790010077a24 */ /* 0x000fe200078e0207 */
[----:B------:R-:W-:Y:S01]  /*26f0*/  ISETP.GE.AND P6, PT, R139, c[0x0][0x1d4], PT ;  /* 0x000075008b007a0c */ /* 0x000fe20003fc6270 */
[----:B-1----:R-:W-:Y:S01]  /*2700*/  IMAD R4, R142, c[0x0][0x238], RZ ;  /* 0x00008e008e047a24 */ /* 0x002fe200078e02ff */
[----:B------:R-:W-:Y:S01]  /*2710*/  ISETP.GE.AND P5, PT, R230, c[0x0][0x1d4], PT ;  /* 0x00007500e6007a0c */ /* 0x000fe20003fa6270 */
[----:B------:R-:W-:Y:S01]  /*2720*/  IMAD R11, R9, R146, R8 ;  /* 0x00000092090b7224 */ /* 0x000fe200078e0208 */
[----:B------:R-:W-:Y:S01]  /*2730*/  SHF.R.S32.HI R9, RZ, 0x1f, R251 ;  /* 0x0000001fff097819 */ /* 0x000fe200000114fb */
[----:B------:R-:W-:Y:S01]  /*2740*/  IMAD R6, R129, c[0x0][0x23c], R4 ;  /* 0x00008f0081067a24 */ /* 0x000fe200078e0204 */
[----:B------:R-:W-:Y:S01]  /*2750*/  SHF.R.S32.HI R165, RZ, 0x1f, R164 ;  /* 0x0000001fffa57819 */ /* 0x000fe200000114a4 */
[----:B------:R-:W-:Y:S01]  /*2760*/  IMAD.WIDE.U32 R4, R16, c[0x0][0x1e0], RZ ;  /* 0x0000780010047a25 */ /* 0x000fe200078e00ff */
[----:B------:R-:W-:-:S02]  /*2770*/  SEL R19, R9, RZ, !P3 ;  /* 0x000000ff09137207 */ /* 0x000fc40005800000 */
[----:B------:R-:W-:Y:S01]  /*2780*/  MOV R178, c[0x0][0x280] ;  /* 0x0000a00000b27a02 */ /* 0x000fe20000000f00 */
[----:B------:R-:W-:Y:S01]  /*2790*/  IMAD.IADD R3, R3, 0x1, R6 ;  /* 0x0000000103037824 */ /* 0x000fe200078e0206 */
[----:B------:R-:W-:Y:S01]  /*27a0*/  IADD3 R5, R5, R7, RZ ;  /* 0x0000000705057210 */ /* 0x000fe20007ffe0ff */
[----:B------:R-:W-:Y:S01]  /*27b0*/  IMAD R6, R36, -0x30, R0 ;  /* 0xffffffd024067824 */ /* 0x000fe200078e0200 */
[----:B------:R-:W-:Y:S01]  /*27c0*/  MOV R177, c[0x0][0x290] ;  /* 0x0000a40000b17a02 */ /* 0x000fe20000000f00 */
[----:B------:R-:W-:Y:S01]  /*27d0*/  IMAD.WIDE.U32 R2, R25, c[0x0][0x240], R2 ;  /* 0x0000900019027a25 */ /* 0x000fe200078e0002 */
[-C--:B------:R-:W-:Y:S02]  /*27e0*/  SHF.L.U64.HI R157, R178, R160.reuse, c[0x0][0x284] ;  /* 0x0000a100b29d7619 */ /* 0x080fe400000102a0 */
[----:B------:R-:W-:Y:S01]  /*27f0*/  IMNMX R6, R6, 0x30, PT ;  /* 0x0000003006067817 */ /* 0x000fe20003800200 */
[----:B------:R-:W-:Y:S01]  /*2800*/  IMAD.WIDE.U32 R12, R229, c[0x0][0x280], R136 ;  /* 0x0000a000e50c7a25 */ /* 0x000fe200078e0088 */
[----:B------:R-:W-:-:S02]  /*2810*/  SHF.L.U64.HI R156, R177, R160, c[0x0][0x294] ;  /* 0x0000a500b19c7619 */ /* 0x000fc400000102a0 */
[----:B------:R-:W-:Y:S01]  /*2820*/  SHF.R.U32.HI R23, RZ, 0x3, R155 ;  /* 0x00000003ff177819 */ /* 0x000fe2000001169b */
[----:B------:R-:W-:Y:S01]  /*2830*/  IMAD.IADD R8, R6, 0x1, -R229 ;  /* 0x0000000106087824 */ /* 0x000fe200078e0ae5 */
[----:B------:R-:W-:Y:S01]  /*2840*/  SHF.L.U32 R178, R178, 0x5, RZ ;  /* 0x00000005b2b27819 */ /* 0x000fe200000006ff */
[C---:B------:R-:W-:Y:S01]  /*2850*/  IMAD.WIDE.U32 R6, R25.reuse, c[0x0][0x1e8], R4 ;  /* 0x00007a0019067a25 */ /* 0x040fe200078e0004 */
[----:B------:R-:W-:Y:S02]  /*2860*/  MOV R4, R2 ;  /* 0x0000000200047202 */ /* 0x000fe40000000f00 */
[C---:B------:R-:W-:Y:S01]  /*2870*/  ISETP.GE.AND P1, PT, R8.reuse, 0x1, PT ;  /* 0x000000010800780c */ /* 0x040fe20003f26270 */
[----:B------:R-:W-:Y:S01]  /*2880*/  IMAD R5, R25, c[0x0][0x244], R3 ;  /* 0x0000910019057a24 */ /* 0x000fe200078e0203 */
[----:B------:R-:W-:Y:S01]  /*2890*/  ISETP.GT.AND P0, PT, R8, 0x20, PT ;  /* 0x000000200800780c */ /* 0x000fe20003f04270 */
[----:B------:R-:W-:Y:S01]  /*28a0*/  IMAD R8, R19, c[0x0][0x248], RZ ;  /* 0x0000920013087a24 */ /* 0x000fe200078e02ff */
[----:B------:R-:W-:Y:S01]  /*28b0*/  SHF.L.U32 R177, R177, 0x5, RZ ;  /* 0x00000005b1b17819 */ /* 0x000fe200000006ff */
[----:B------:R-:W-:-:S04]  /*28c0*/  IMAD.WIDE.U32 R124, R20, c[0x0][0x248], R4 ;  /* 0x00009200147c7a25 */ /* 0x000fc800078e0004 */
[----:B------:R-:W-:Y:S02]  /*28d0*/  IMAD R8, R20, c[0x0][0x24c], R8 ;  /* 0x0000930014087a24 */ /* 0x000fe400078e0208 */
[----:B------:R-:W-:Y:S02]  /*28e0*/  IMAD.MOV.U32 R122, RZ, RZ, R124 ;  /* 0x000000ffff7a7224 */ /* 0x000fe400078e007c */
[----:B------:R-:W-:Y:S01]  /*28f0*/  IMAD R7, R25, c[0x0][0x1ec], R7 ;  /* 0x00007b0019077a24 */ /* 0x000fe200078e0207 */
[----:B------:R-:W-:Y:S01]  /*2900*/  IADD3 R123, R125, R8, RZ ;  /* 0x000000087d7b7210 */ /* 0x000fe20007ffe0ff */
[----:B------:R-:W-:Y:S02]  /*2910*/  IMAD R4, R22, c[0x0][0x1e0], RZ ;  /* 0x0000780016047a24 */ /* 0x000fe400078e02ff */
[----:B------:R-:W-:-:S04]  /*2920*/  IMAD.WIDE.U32 R14, R229, c[0x0][0x290], R136 ;  /* 0x0000a400e50e7a25 */ /* 0x000fc800078e0088 */
[----:B------:R-:W-:Y:S02]  /*2930*/  IMAD R8, R229, c[0x0][0x1e4], R4 ;  /* 0x00007900e5087a24 */ /* 0x000fe400078e0204 */
[C---:B------:R-:W-:Y:S02]  /*2940*/  IMAD R172, R148.reuse, c[0x0][0x1e4], RZ ;  /* 0x0000790094ac7a24 */ /* 0x040fe400078e02ff */
[----:B------:R-:W-:Y:S01]  /*2950*/  IMAD R173, R148, c[0x0][0x284], RZ ;  /* 0x0000a10094ad7a24 */ /* 0x000fe200078e02ff */
[----:B------:R-:W-:Y:S01]  /*2960*/  IADD3 R141, R183, R8, RZ ;  /* 0x00000008b78d7210 */ /* 0x000fe20007ffe0ff */
[----:B------:R-:W-:Y:S02]  /*2970*/  IMAD R8, R22, c[0x0][0x280], RZ ;  /* 0x0000a00016087a24 */ /* 0x000fe400078e02ff */
[----:B------:R-:W-:Y:S02]  /*2980*/  IMAD R174, R148, c[0x0][0x294], RZ ;  /* 0x0000a50094ae7a24 */ /* 0x000fe400078e02ff */
[----:B------:R-:W-:-:S02]  /*2990*/  IMAD R8, R229, c[0x0][0x284], R8 ;  /* 0x0000a100e5087a24 */ /* 0x000fc400078e0208 */
[----:B------:R-:W-:-:S04]  /*29a0*/  IMAD.WIDE.U32 R152, R148, c[0x0][0x1e0], RZ ;  /* 0x0000780094987a25 */ /* 0x000fc800078e00ff */
[----:B------:R-:W-:Y:S01]  /*29b0*/  IMAD.WIDE.U32 R150, R148, c[0x0][0x280], RZ ;  /* 0x0000a00094967a25 */ /* 0x000fe200078e00ff */
[----:B------:R-:W-:-:S03]  /*29c0*/  IADD3 R172, R153, R172, RZ ;  /* 0x000000ac99ac7210 */ /* 0x000fc60007ffe0ff */
[----:B------:R-:W-:-:S04]  /*29d0*/  IMAD.WIDE.U32 R148, R148, c[0x0][0x290], RZ ;  /* 0x0000a40094947a25 */ /* 0x000fc800078e00ff */
[----:B------:R-:W-:Y:S01]  /*29e0*/  IMAD.MOV.U32 R186, RZ, RZ, c[0x0][0x27c] ;  /* 0x00009f00ffba7624 */ /* 0x000fe200078e00ff */
[----:B------:R-:W-:Y:S01]  /*29f0*/  IADD3 R174, R149, R174, RZ ;  /* 0x000000ae95ae7210 */ /* 0x000fe20007ffe0ff */
[----:B------:R-:W-:Y:S01]  /*2a00*/  IMAD.IADD R173, R151, 0x1, R173 ;  /* 0x0000000197ad7824 */ /* 0x000fe200078e02ad */
[--C-:B--2---:R-:W-:Y:S01]  /*2a10*/  @P2 SHF.R.S32.HI R3, RZ, 0x1f, R10.reuse ;  /* 0x0000001fff032819 */ /* 0x104fe2000001140a */
[----:B------:R-:W-:Y:S01]  /*2a20*/  @P2 IMAD.MOV.U32 R2, RZ, RZ, R10 ;  /* 0x000000ffff022224 */ /* 0x000fe200078e000a */
[----:B------:R-:W-:Y:S01]  /*2a30*/  @!P2 MOV R2, R251 ;  /* 0x000000fb0002a202 */ /* 0x000fe20000000f00 */
[----:B------:R-:W-:Y:S02]  /*2a40*/  @!P2 IMAD.MOV.U32 R3, RZ, RZ, R9 ;  /* 0x000000ffff03a224 */ /* 0x000fe400078e0009 */
[----:B------:R-:W-:Y:S01]  /*2a50*/  IMAD R10, R22, c[0x0][0x290], RZ ;  /* 0x0000a400160a7a24 */ /* 0x000fe200078e02ff */
[----:B------:R-:W-:Y:S02]  /*2a60*/  SEL R18, R2, RZ, !P4 ;  /* 0x000000ff02127207 */ /* 0x000fe40006000000 */
[----:B------:R-:W-:Y:S01]  /*2a70*/  SEL R17, R3, RZ, !P4 ;  /* 0x000000ff03117207 */ /* 0x000fe20006000000 */
[----:B------:R-:W-:-:S04]  /*2a80*/  IMAD.WIDE.U32 R2, R36, R146, R122 ;  /* 0x0000009224027225 */ /* 0x000fc800078e007a */
[----:B------:R-:W-:Y:S01]  /*2a90*/  IMAD R5, R17, c[0x0][0x1f0], RZ ;  /* 0x00007c0011057a24 */ /* 0x000fe200078e02ff */
[----:B------:R-:W-:Y:S01]  /*2aa0*/  @P1 LEA R4, P3, R2, c[0x0][0x220], 0x1 ;  /* 0x0000880002041a11 */ /* 0x000fe200078608ff */
[----:B------:R-:W-:Y:S02]  /*2ab0*/  IMAD.IADD R3, R3, 0x1, R11 ;  /* 0x0000000103037824 */ /* 0x000fe400078e020b */
[----:B------:R-:W-:Y:S01]  /*2ac0*/  IMAD.WIDE.U32 R90, R18, c[0x0][0x1f0], R6 ;  /* 0x00007c00125a7a25 */ /* 0x000fe200078e0006 */
[----:B------:R-:W-:-:S03]  /*2ad0*/  @P0 IADD3 R6, P2, R185, R2, RZ ;  /* 0x00000002b9060210 */ /* 0x000fc60007f5e0ff */
[----:B------:R-:W-:Y:S01]  /*2ae0*/  IMAD R7, R18, c[0x0][0x1f4], R5 ;  /* 0x00007d0012077a24 */ /* 0x000fe200078e0205 */
[----:B------:R-:W-:Y:S01]  /*2af0*/  @P1 LEA.HI.X R5, R2, c[0x0][0x224], R3, 0x1, P3 ;  /* 0x0000890002051a11 */ /* 0x000fe200018f0c03 */
[----:B------:R-:W-:Y:S01]  /*2b00*/  @P0 IMAD.X R3, R3, 0x1, R163, P2 ;  /* 0x0000000103030824 */ /* 0x000fe200010e06a3 */
[C---:B------:R-:W-:Y:S01]  /*2b10*/  @P0 LEA R2, P4, R6.reuse, c[0x0][0x220], 0x1 ;  /* 0x0000880006020a11 */ /* 0x040fe200078808ff */
[----:B------:R-:W-:Y:S01]  /*2b20*/  IMAD R10, R229, c[0x0][0x294], R10 ;  /* 0x0000a500e50a7a24 */ /* 0x000fe200078e020a */
[----:B------:R-:W-:Y:S02]  /*2b30*/  IADD3 R89, R91, R7, RZ ;  /* 0x000000075b597210 */ /* 0x000fe40007ffe0ff */
[----:B------:R-:W-:Y:S01]  /*2b40*/  @P0 LEA.HI.X R3, R6, c[0x0][0x224], R3, 0x1, P4 ;  /* 0x0000890006030a11 */ /* 0x000fe200020f0c03 */
[----:B------:R-:W-:Y:S01]  /*2b50*/  IMAD.WIDE.U32 R6, R229, c[0x0][0x290], R164 ;  /* 0x0000a400e5067a25 */ /* 0x000fe200078e00a4 */
[----:B------:R-:W-:Y:S02]  /*2b60*/  ISETP.GE.AND P4, PT, R136, c[0x0][0x1d4], PT ;  /* 0x0000750088007a0c */ /* 0x000fe40003f86270 */
[----:B------:R-:W-:Y:S01]  /*2b70*/  IADD3 R121, P3, P2, R90, R182, R136 ;  /* 0x000000b65a797210 */ /* 0x000fe20007a7e088 */
[----:B------:R-:W-:Y:S01]  /*2b80*/  IMAD.IADD R9, R7, 0x1, R10 ;  /* 0x0000000107097824 */ /* 0x000fe200078e020a */
[----:B------:R-:W-:-:S02]  /*2b90*/  P2R R115, PR, RZ, 0x10 ;  /* 0x00000010ff737803 */ /* 0x000fc40000000000 */
[----:B------:R-:W-:Y:S02]  /*2ba0*/  IADD3.X R120, R89, R141, R137, P3, P2 ;  /* 0x0000008d59787210 */ /* 0x000fe40001fe4489 */
[----:B------:R-:W-:Y:S02]  /*2bb0*/  ISETP.NE.AND P2, PT, R115, RZ, PT ;  /* 0x000000ff7300720c */ /* 0x000fe40003f45270 */
[----:B------:R-:W-:Y:S02]  /*2bc0*/  ISETP.GE.AND P4, PT, R231, c[0x0][0x1d4], PT ;  /* 0x00007500e7007a0c */ /* 0x000fe40003f86270 */
[----:B------:R-:W-:-:S09]  /*2bd0*/  IADD3 R7, R8, R13, RZ ;  /* 0x0000000d08077210 */ /* 0x000fd20007ffe0ff */
        /* <DEDUP_REMOVED lines=11> */
[----:B------:R-:W-:-:S03]  /*2c90*/  ISETP.GE.AND P0, PT, R136, c[0x0][0x27c], PT ;  /* 0x00009f0088007a0c */ /* 0x000fc60003f06270 */
[----:B------:R-:W0:Y:S01]  /*2ca0*/  LDGDEPBAR ;  /* 0x00000000000079af */ /* 0x000e220000000000 */
[----:B------:R-:W-:Y:S01]  /*2cb0*/  WARPSYNC 0xffffffff ;  /* 0xffffffff00007948 */ /* 0x000fe20003800000 */
[----:B-1----:R-:W-:-:S05]  /*2cc0*/  IMAD.WIDE.U32 R4, R229, c[0x0][0x280], R164 ;  /* 0x0000a000e5047a25 */ /* 0x002fca00078e00a4 */
[----:B------:R-:W-:Y:S02]  /*2cd0*/  IADD3 R11, R5, R8, RZ ;  /* 0x00000008050b7210 */ /* 0x000fe40007ffe0ff */
[----:B------:R-:W-:Y:S01]  /*2ce0*/  IADD3 R5, R10, R15, RZ ;  /* 0x0000000f0a057210 */ /* 0x000fe20007ffe0ff */
[----:B------:R-:W-:Y:S01]  /*2cf0*/  IMAD.MOV.U32 R10, RZ, RZ, R4 ;  /* 0x000000ffff0a7224 */ /* 0x000fe200078e0004 */
[----:B------:R-:W-:Y:S01]  /*2d00*/  MOV R8, R6 ;  /* 0x0000000600087202 */ /* 0x000fe20000000f00 */
[----:B------:R-:W-:Y:S01]  /*2d10*/  IMAD.MOV.U32 R4, RZ, RZ, R14 ;  /* 0x000000ffff047224 */ /* 0x000fe200078e000e */
[----:B------:R-:W-:Y:S01]  /*2d20*/  MOV R6, R12 ;  /* 0x0000000c00067202 */ /* 0x000fe20000000f00 */
[----:B-----5:R-:W-:Y:S01]  /*2d30*/  IMAD.WIDE.U32 R106, R154, c[0x0][0x280], R10 ;  /* 0x0000a0009a6a7a25 */ /* 0x020fe200078e000a */
[----:B--2---:R-:W-:-:S03]  /*2d40*/  SHF.R.S32.HI R3, RZ, 0x1f, R24 ;  /* 0x0000001fff037819 */ /* 0x004fc60000011418 */
[C---:B------:R-:W-:Y:S01]  /*2d50*/  IMAD.WIDE.U32 R102, R154.reuse, c[0x0][0x290], R8 ;  /* 0x0000a4009a667a25 */ /* 0x040fe200078e0008 */
[----:B------:R-:W-:Y:S02]  /*2d60*/  SHF.R.S32.HI R2, RZ, 0x1f, R154 ;  /* 0x0000001fff027819 */ /* 0x000fe4000001149a */
[----:B------:R-:W-:Y:S01]  /*2d70*/  LEA.HI R3, R3, R24, RZ, 0x3 ;  /* 0x0000001803037211 */ /* 0x000fe200078f18ff */
[----:B------:R-:W-:-:S04]  /*2d80*/  IMAD.WIDE.U32 R100, R154, c[0x0][0x290], R4 ;  /* 0x0000a4009a647a25 */ /* 0x000fc800078e0004 */
[C---:B------:R-:W-:Y:S02]  /*2d90*/  IMAD R12, R2.reuse, c[0x0][0x280], RZ ;  /* 0x0000a000020c7a24 */ /* 0x040fe400078e02ff */
[----:B------:R-:W-:Y:S01]  /*2da0*/  IMAD R13, R2, c[0x0][0x290], RZ ;  /* 0x0000a400020d7a24 */ /* 0x000fe200078e02ff */
[----:B------:R-:W-:Y:S01]  /*2db0*/  SHF.L.U32 R2, R3, 0x6, RZ ;  /* 0x0000000603027819 */ /* 0x000fe200000006ff */
[C---:B------:R-:W-:Y:S02]  /*2dc0*/  IMAD R12, R154.reuse, c[0x0][0x284], R12 ;  /* 0x0000a1009a0c7a24 */ /* 0x040fe400078e020c */
[----:B------:R-:W-:Y:S01]  /*2dd0*/  IMAD R3, R154, c[0x0][0x294], R13 ;  /* 0x0000a5009a037a24 */ /* 0x000fe200078e020d */
[----:B------:R-:W-:Y:S01]  /*2de0*/  LOP3.LUT R2, R2, 0xfffffe00, RZ, 0xc0, !PT ;  /* 0xfffffe0002027812 */ /* 0x000fe200078ec0ff */
[----:B------:R-:W-:Y:S01]  /*2df0*/  IMAD.WIDE.U32 R104, R154, c[0x0][0x280], R6 ;  /* 0x0000a0009a687a25 */ /* 0x000fe200078e0006 */
[----:B------:R-:W-:Y:S02]  /*2e00*/  IADD3 R119, R107, R12, RZ ;  /* 0x0000000c6b777210 */ /* 0x000fe40007ffe0ff */
[----:B------:R-:W-:Y:S01]  /*2e10*/  IADD3 R118, R103, R3, RZ ;  /* 0x0000000367767210 */ /* 0x000fe20007ffe0ff */
[----:B------:R-:W-:Y:S01]  /*2e20*/  IMAD.SHL.U32 R14, R186, 0x2, RZ ;  /* 0x00000002ba0e7824 */ /* 0x000fe200078e00ff */
[----:B------:R-:W-:Y:S01]  /*2e30*/  IADD3 R116, R3, R101, RZ ;  /* 0x0000006503747210 */ /* 0x000fe20007ffe0ff */
[----:B------:R-:W-:-:S02]  /*2e40*/  IMAD.IADD R117, R12, 0x1, R105 ;  /* 0x000000010c757824 */ /* 0x000fc400078e0269 */
[----:B------:R-:W-:Y:S01]  /*2e50*/  SEL R3, RZ, c[0x0][0x27c], !P0 ;  /* 0x00009f00ff037a07 */ /* 0x000fe20004000000 */
[----:B------:R-:W-:Y:S01]  /*2e60*/  IMAD.WIDE.U32 R4, R25, c[0x0][0x260], R136 ;  /* 0x0000980019047a25 */ /* 0x000fe200078e0088 */
[----:B------:R-:W-:Y:S01]  /*2e70*/  IADD3 R10, -R14, c[0x0][0x1d4], RZ ;  /* 0x000075000e0a7a10 */ /* 0x000fe20007ffe1ff */
[----:B------:R-:W-:Y:S01]  /*2e80*/  BAR.SYNC.DEFER_BLOCKING 0x0 ;  /* 0x0000000000007b1d */ /* 0x000fe20000010000 */
[----:B------:R-:W-:Y:S01]  /*2e90*/  IADD3 R144, P1, R229, R16, RZ ;  /* 0x00000010e5907210 */ /* 0x000fe20007f3e0ff */
[----:B------:R-:W-:Y:S01]  /*2ea0*/  IMAD.IADD R3, R136, 0x1, R3 ;  /* 0x0000000188037824 */ /* 0x000fe200078e0203 */
[CC--:B------:R-:W-:Y:S01]  /*2eb0*/  SEL R11, R14.reuse, R10.reuse, !P0 ;  /* 0x0000000a0e0b7207 */ /* 0x0c0fe20004000000 */
[----:B------:R-:W-:Y:S01]  /*2ec0*/  IMAD R9, R25, c[0x0][0x264], R5 ;  /* 0x0000990019097a24 */ /* 0x000fe200078e0205 */
[----:B------:R-:W-:Y:S01]  /*2ed0*/  ISETP.GE.AND P0, PT, R139, c[0x0][0x27c], PT ;  /* 0x00009f008b007a0c */ /* 0x000fe20003f06270 */
[----:B------:R-:W-:Y:S01]  /*2ee0*/  IMAD.MOV.U32 R8, RZ, RZ, R4 ;  /* 0x000000ffff087224 */ /* 0x000fe200078e0004 */
[----:B------:R-:W-:Y:S01]  /*2ef0*/  SHF.R.S32.HI R5, RZ, 0x1f, R3 ;  /* 0x0000001fff057819 */ /* 0x000fe20000011403 */
[----:B------:R-:W-:Y:S01]  /*2f00*/  IMAD.WIDE.U32 R6, R25, c[0x0][0x210], R136 ;  /* 0x0000840019067a25 */ /* 0x000fe200078e0088 */
[----:B------:R-:W-:Y:S01]  /*2f10*/  SEL R10, R14, R10, !P0 ;  /* 0x0000000a0e0a7207 */ /* 0x000fe20004000000 */
[----:B------:R-:W-:Y:S01]  /*2f20*/  ULDC.U8 UR4, c[0x0][0x298] ;  /* 0x0000a60000047ab9 */ /* 0x000fe20000000000 */
[-C--:B------:R-:W-:Y:S01]  /*2f30*/  LEA.HI R4, R5, R3.reuse, RZ, 0x3 ;  /* 0x0000000305047211 */ /* 0x080fe200078f18ff */
[----:B------:R-:W-:Y:S01]  /*2f40*/  IMAD R7, R25, c[0x0][0x214], R7 ;  /* 0x0000850019077a24 */ /* 0x000fe200078e0207 */
[----:B------:R-:W-:Y:S01]  /*2f50*/  LEA.HI R14, R5, R3, RZ, 0x6 ;  /* 0x00000003050e7211 */ /* 0x000fe200078f30ff */
[----:B------:R-:W-:Y:S01]  /*2f60*/  IMAD R5, R17, c[0x0][0x218], RZ ;  /* 0x0000860011057a24 */ /* 0x000fe200078e02ff */
[----:B------:R-:W-:Y:S01]  /*2f70*/  SEL R3, RZ, c[0x0][0x27c], !P0 ;  /* 0x00009f00ff037a07 */ /* 0x000fe20004000000 */
[----:B------:R-:W-:Y:S01]  /*2f80*/  IMAD.WIDE.U32 R98, R20, c[0x0][0x268], R8 ;  /* 0x00009a0014627a25 */ /* 0x000fe200078e0008 */
[----:B------:R-:W-:-:S02]  /*2f90*/  SHF.R.S32.HI R13, RZ, 0x1f, R10 ;  /* 0x0000001fff0d7819 */ /* 0x000fc4000001140a */
[----:B------:R-:W-:Y:S01]  /*2fa0*/  SHF.R.S32.HI R8, RZ, 0x6, R14 ;  /* 0x00000006ff087819 */ /* 0x000fe2000001140e */
[----:B------:R-:W-:Y:S01]  /*2fb0*/  IMAD.IADD R3, R139, 0x1, R3 ;  /* 0x000000018b037824 */ /* 0x000fe200078e0203 */
[----:B------:R-:W-:Y:S01]  /*2fc0*/  LEA.HI R13, R13, R10, RZ, 0x4 ;  /* 0x0000000a0d0d7211 */ /* 0x000fe200078f20ff */
[C---:B------:R-:W-:Y:S01]  /*2fd0*/  IMAD.WIDE.U32 R96, R18.reuse, c[0x0][0x218], R6 ;  /* 0x0000860012607a25 */ /* 0x040fe200078e0006 */
[--C-:B------:R-:W-:Y:S02]  /*2fe0*/  LOP3.LUT R7, R169, 0x38, R4.reuse, 0xf8, !PT ;  /* 0x00000038a9077812 */ /* 0x100fe400078ef804 */
[----:B------:R-:W-:Y:S01]  /*2ff0*/  LOP3.LUT R6, R155, 0x38, R4, 0xf8, !PT ;  /* 0x000000389b067812 */ /* 0x000fe200078ef804 */
[----:B------:R-:W-:Y:S01]  /*3000*/  IMAD R17, R18, c[0x0][0x21c], R5 ;  /* 0x0000870012117a24 */ /* 0x000fe200078e0205 */
[----:B------:R-:W-:Y:S01]  /*3010*/  SHF.R.S32.HI R5, RZ, 0x1f, R3 ;  /* 0x0000001fff057819 */ /* 0x000fe20000011403 */
[C---:B------:R-:W-:Y:S01]  /*3020*/  IMAD R10, R8.reuse, 0xc00, R170 ;  /* 0x00000c00080a7824 */ /* 0x040fe200078e02aa */
[----:B------:R-:W-:Y:S01]  /*3030*/  SHF.R.S32.HI R12, RZ, 0x1f, R11 ;  /* 0x0000001fff0c7819 */ /* 0x000fe2000001140b */
[----:B------:R-:W-:Y:S01]  /*3040*/  IMAD R9, R8, 0xc00, R2 ;  /* 0x00000c0008097824 */ /* 0x000fe200078e0202 */
[----:B------:R-:W-:Y:S01]  /*3050*/  LOP3.LUT R8, R7, R179, RZ, 0x3c, !PT ;  /* 0x000000b307087212 */ /* 0x000fe200078e3cff */
[----:B------:R-:W-:Y:S01]  /*3060*/  IMAD.MOV.U32 R184, RZ, RZ, c[0x0][0x1e0] ;  /* 0x00007800ffb87624 */ /* 0x000fe200078e00ff */
[----:B------:R-:W-:Y:S01]  /*3070*/  LOP3.LUT R6, R6, R23, RZ, 0x3c, !PT ;  /* 0x0000001706067212 */ /* 0x000fe200078e3cff */
[----:B------:R-:W-:Y:S01]  /*3080*/  IMAD.WIDE.U32 R180, R24, c[0x0][0x1e0], RZ ;  /* 0x0000780018b47a25 */ /* 0x000fe200078e00ff */
[----:B------:R-:W-:-:S02]  /*3090*/  LEA.HI R7, R5, R3, RZ, 0x6 ;  /* 0x0000000305077211 */ /* 0x000fc400078f30ff */
[----:B------:R-:W-:Y:S01]  /*30a0*/  LEA.HI R3, R5, R3, RZ, 0x3 ;  /* 0x0000000305037211 */ /* 0x000fe200078f18ff */
[----:B------:R-:W-:Y:S01]  /*30b0*/  IMAD.IADD R15, R9, 0x1, R6 ;  /* 0x00000001090f7824 */ /* 0x000fe200078e0206 */
[----:B------:R-:W-:Y:S01]  /*30c0*/  LEA.HI R12, R12, R11, RZ, 0x4 ;  /* 0x0000000b0c0c7211 */ /* 0x000fe200078f20ff */
[----:B------:R-:W-:Y:S01]  /*30d0*/  IMAD R11, R19, c[0x0][0x268], RZ ;  /* 0x00009a00130b7a24 */ /* 0x000fe200078e02ff */
[----:B------:R-:W-:Y:S01]  /*30e0*/  SHF.R.S32.HI R5, RZ, 0x6, R7 ;  /* 0x00000006ff057819 */ /* 0x000fe20000011407 */
[----:B------:R-:W-:Y:S01]  /*30f0*/  IMAD.IADD R16, R10, 0x1, R8 ;  /* 0x000000010a107824 */ /* 0x000fe200078e0208 */
[----:B------:R-:W-:Y:S01]  /*3100*/  LOP3.LUT R7, R169, 0x38, R3, 0xf8, !PT ;  /* 0x00000038a9077812 */ /* 0x000fe200078ef803 */
[----:B------:R-:W-:Y:S01]  /*3110*/  IMAD R19, R20, c[0x0][0x26c], R11 ;  /* 0x00009b0014137a24 */ /* 0x000fe200078e020b */
[----:B------:R-:W-:Y:S01]  /*3120*/  LOP3.LUT R6, R155, 0x38, R3, 0xf8, !PT ;  /* 0x000000389b067812 */ /* 0x000fe200078ef803 */
[C---:B------:R-:W-:Y:S01]  /*3130*/  IMAD R11, R5.reuse, 0xc00, R2 ;  /* 0x00000c00050b7824 */ /* 0x040fe200078e0202 */
        /* <DEDUP_REMOVED lines=16> */
[----:B------:R-:W-:Y:S01]  /*3240*/  LEA.HI R5, R8, R5, RZ, 0x3 ;  /* 0x0000000508057211 */ /* 0x000fe200078f18ff */
[----:B------:R-:W-:Y:S01]  /*3250*/  IMAD.SHL.U32 R134, R16, 0x2, RZ ;  /* 0x0000000210867824 */ /* 0x000fe200078e00ff */
[----:B------:R-:W-:Y:S01]  /*3260*/  LEA.HI R6, R7, R6, RZ, 0x3 ;  /* 0x0000000607067211 */ /* 0x000fe200078f18ff */
[----:B------:R-:W-:Y:S01]  /*3270*/  IMAD.SHL.U32 R133, R15, 0x2, RZ ;  /* 0x000000020f857824 */ /* 0x000fe200078e00ff */
[C---:B------:R-:W-:Y:S01]  /*3280*/  LOP3.LUT R9, R155.reuse, 0x38, R94, 0xf8, !PT ;  /* 0x000000389b097812 */ /* 0x040fe200078ef85e */
[----:B------:R-:W-:Y:S01]  /*3290*/  IMAD.SHL.U32 R132, R14, 0x2, RZ ;  /* 0x000000020e847824 */ /* 0x000fe200078e00ff */
[--C-:B------:R-:W-:Y:S01]  /*32a0*/  LOP3.LUT R10, R155, 0x38, R93.reuse, 0xf8, !PT ;  /* 0x000000389b0a7812 */ /* 0x100fe200078ef85d */
[----:B------:R-:W-:Y:S01]  /*32b0*/  IMAD.SHL.U32 R131, R13, 0x2, RZ ;  /* 0x000000020d837824 */ /* 0x000fe200078e00ff */
[----:B------:R-:W-:-:S02]  /*32c0*/  LOP3.LUT R7, R169, 0x38, R93, 0xf8, !PT ;  /* 0x00000038a9077812 */ /* 0x000fc400078ef85d */
[----:B------:R-:W-:Y:S02]  /*32d0*/  SHF.R.S32.HI R6, RZ, 0x3, R6 ;  /* 0x00000003ff067819 */ /* 0x000fe40000011406 */
[----:B------:R-:W-:Y:S02]  /*32e0*/  SHF.R.S32.HI R5, RZ, 0x3, R5 ;  /* 0x00000003ff057819 */ /* 0x000fe40000011405 */
[-C--:B------:R-:W-:Y:S01]  /*32f0*/  LOP3.LUT R11, R9, R23.reuse, RZ, 0x3c, !PT ;  /* 0x00000017090b7212 */ /* 0x080fe200078e3cff */
[C---:B------:R-:W-:Y:S01]  /*3300*/  IMAD R8, R6.reuse, 0xc00, R2 ;  /* 0x00000c0006087824 */ /* 0x040fe200078e0202 */
[----:B------:R-:W-:Y:S01]  /*3310*/  LOP3.LUT R9, R169, 0x38, R94, 0xf8, !PT ;  /* 0x00000038a9097812 */ /* 0x000fe200078ef85e */
[----:B------:R-:W-:Y:S01]  /*3320*/  IMAD R6, R6, 0xc00, R170 ;  /* 0x00000c0006067824 */ /* 0x000fe200078e02aa */
[----:B------:R-:W-:Y:S02]  /*3330*/  LOP3.LUT R12, R10, R23, RZ, 0x3c, !PT ;  /* 0x000000170a0c7212 */ /* 0x000fe400078e3cff */
[-C--:B------:R-:W-:Y:S01]  /*3340*/  LOP3.LUT R10, R7, R179.reuse, RZ, 0x3c, !PT ;  /* 0x000000b3070a7212 */ /* 0x080fe200078e3cff */
[----:B------:R-:W-:Y:S01]  /*3350*/  IMAD R7, R5, 0xc00, R2 ;  /* 0x00000c0005077824 */ /* 0x000fe200078e0202 */
[----:B------:R-:W-:Y:S01]  /*3360*/  LOP3.LUT R2, R9, R179, RZ, 0x3c, !PT ;  /* 0x000000b309027212 */ /* 0x000fe200078e3cff */
[----:B------:R-:W-:Y:S01]  /*3370*/  IMAD R5, R5, 0xc00, R170 ;  /* 0x00000c0005057824 */ /* 0x000fe200078e02aa */
[----:B------:R-:W-:Y:S01]  /*3380*/  SHF.R.S32.HI R18, RZ, 0x1f, R24 ;  /* 0x0000001fff127819 */ /* 0x000fe20000011418 */
[----:B------:R-:W-:Y:S01]  /*3390*/  IMAD.IADD R8, R8, 0x1, R12 ;  /* 0x0000000108087824 */ /* 0x000fe200078e020c */
[----:B------:R-:W-:Y:S01]  /*33a0*/  ISETP.NE.AND P0, PT, RZ, UR4, PT ;  /* 0x00000004ff007c0c */ /* 0x000fe2000bf05270 */
[----:B------:R-:W-:Y:S01]  /*33b0*/  IMAD.IADD R5, R5, 0x1, R2 ;  /* 0x0000000105057824 */ /* 0x000fe200078e0202 */
[----:B------:R-:W-:Y:S01]  /*33c0*/  LOP3.LUT R110, R4, 0xfffffff8, RZ, 0xc0, !PT ;  /* 0xfffffff8046e7812 */ /* 0x000fe200078ec0ff */
[----:B------:R-:W-:Y:S01]  /*33d0*/  IMAD R2, R18, c[0x0][0x1e0], RZ ;  /* 0x0000780012027a24 */ /* 0x000fe200078e02ff */
[----:B------:R-:W-:Y:S01]  /*33e0*/  LOP3.LUT R109, R3, 0xfffffff8, RZ, 0xc0, !PT ;  /* 0xfffffff8036d7812 */ /* 0x000fe200078ec0ff */
[----:B------:R-:W-:Y:S01]  /*33f0*/  IMAD.IADD R7, R7, 0x1, R11 ;  /* 0x0000000107077824 */ /* 0x000fe200078e020b */
[----:B------:R-:W-:Y:S01]  /*3400*/  SHF.L.U64.HI R160, R184, R160, c[0x0][0x1e4] ;  /* 0x00007900b8a07619 */ /* 0x000fe200000102a0 */
[----:B------:R-:W-:Y:S01]  /*3410*/  IMAD.IADD R6, R6, 0x1, R10 ;  /* 0x0000000106067824 */ /* 0x000fe200078e020a */
[----:B------:R-:W-:Y:S01]  /*3420*/  P2R R138, PR, RZ, 0x1 ;  /* 0x00000001ff8a7803 */ /* 0x000fe20000000000 */
[----:B------:R-:W-:Y:S01]  /*3430*/  IMAD R2, R24, c[0x0][0x1e4], R2 ;  /* 0x0000790018027a24 */ /* 0x000fe200078e0202 */
[----:B------:R-:W-:Y:S01]  /*3440*/  SHF.R.S32.HI R114, RZ, 0x1f, R110 ;  /* 0x0000001fff727819 */ /* 0x000fe2000001146e */
[----:B------:R-:W-:Y:S01]  /*3450*/  IMAD.SHL.U32 R184, R184, 0x20, RZ ;  /* 0x00000020b8b87824 */ /* 0x000fe200078e00ff */
[----:B------:R-:W-:Y:S01]  /*3460*/  SHF.R.S32.HI R113, RZ, 0x1f, R109 ;  /* 0x0000001fff717819 */ /* 0x000fe2000001146d */
[----:B------:R-:W-:Y:S01]  /*3470*/  IMAD.IADD R135, R181, 0x1, R2 ;  /* 0x00000001b5877824 */ /* 0x000fe200078e0202 */
[----:B------:R-:W-:Y:S01]  /*3480*/  SHF.R.S32.HI R112, RZ, 0x1f, R93 ;  /* 0x0000001fff707819 */ /* 0x000fe2000001145d */
[----:B------:R-:W-:Y:S01]  /*3490*/  IMAD.SHL.U32 R130, R8, 0x2, RZ ;  /* 0x0000000208827824 */ /* 0x000fe200078e00ff */
[----:B------:R-:W-:Y:S01]  /*34a0*/  SHF.R.S32.HI R111, RZ, 0x1f, R94 ;  /* 0x0000001fff6f7819 */ /* 0x000fe2000001145e */
[----:B------:R-:W-:Y:S01]  /*34b0*/  IMAD.SHL.U32 R128, R7, 0x2, RZ ;  /* 0x0000000207807824 */ /* 0x000fe200078e00ff */
[----:B------:R-:W-:Y:S01]  /*34c0*/  ISETP.GE.AND P0, PT, R186, 0x1, PT ;  /* 0x00000001ba00780c */ /* 0x000fe20003f06270 */
[----:B------:R-:W-:-:S02]  /*34d0*/  IMAD.SHL.U32 R127, R6, 0x2, RZ ;  /* 0x00000002067f7824 */ /* 0x000fc400078e00ff */
[----:B------:R-:W-:Y:S02]  /*34e0*/  IMAD.SHL.U32 R126, R5, 0x2, RZ ;  /* 0x00000002057e7824 */ /* 0x000fe400078e00ff */
.L_x_4466:
        /* <DEDUP_REMOVED lines=76> */
.L_x_4430:
[----:B------:R-:W-:Y:S05]  /*39b0*/  BSYNC B0 ;  /* 0x0000000000007941 */ /* 0x000fea0003800000 */
.L_x_4429:
        /* <DEDUP_REMOVED lines=68> */
.L_x_4432:
[----:B------:R-:W-:Y:S05]  /*3e00*/  BSYNC B0 ;  /* 0x0000000000007941 */ /* 0x000fea0003800000 */
.L_x_4431:
        /* <DEDUP_REMOVED lines=83> */
.L_x_4436:
[----:B------:R-:W-:Y:S05]  /*4340*/  BSYNC B0 ;  /* 0x0000000000007941 */ /* 0x000fea0003800000 */
.L_x_4435:
        /* <DEDUP_REMOVED lines=56> */
.L_x_4438:
[----:B------:R-:W-:Y:S05]  /*46d0*/  BSYNC B0 ;  /* 0x0000000000007941 */ /* 0x000fea0003800000 */
.L_x_4437:
        /* <DEDUP_REMOVED lines=56> */
.L_x_4440:
[----:B------:R-:W-:Y:S05]  /*4a60*/  BSYNC B0 ;  /* 0x0000000000007941 */ /* 0x000fea0003800000 */
.L_x_4439:
        /* <DEDUP_REMOVED lines=55> */
.L_x_4434:
[----:B------:R-:W-:Y:S05]  /*4de0*/  BSYNC B1 ;  /* 0x0000000000017941 */ /* 0x000fea0003800000 */
.L_x_4433:
        /* <DEDUP_REMOVED lines=57> */
.L_x_4443:
[----:B------:R-:W-:Y:S05]  /*5180*/  BSYNC B0 ;  /* 0x0000000000007941 */ /* 0x000fea0003800000 */
.L_x_4442:
        /* <DEDUP_REMOVED lines=56> */
.L_x_4445:
[----:B------:R-:W-:Y:S05]  /*5510*/  BSYNC B0 ;  /* 0x0000000000007941 */ /* 0x000fea0003800000 */
.L_x_4444:
        /* <DEDUP_REMOVED lines=56> */
.L_x_4447:
[----:B------:R-:W-:Y:S05]  /*58a0*/  BSYNC B0 ;  /* 0x0000000000007941 */ /* 0x000fea0003800000 */
.L_x_4446:
        /* <DEDUP_REMOVED lines=56> */
.L_x_4428:
        /* <DEDUP_REMOVED lines=36> */
.L_x_4449:
[----:B------:R-:W-:Y:S05]  /*5e70*/  BSYNC B0 ;  /* 0x0000000000007941 */ /* 0x000fea0003800000 */
.L_x_4448:
        /* <DEDUP_REMOVED lines=59> */
.L_x_4451:
[----:B------:R-:W-:Y:S05]  /*6230*/  BSYNC B0 ;  /* 0x0000000000007941 */ /* 0x000fea0003800000 */
.L_x_4450:
        /* <DEDUP_REMOVED lines=143> */
.L_x_4455:
[----:B------:R-:W-:Y:S05]  /*6b30*/  BSYNC B0 ;  /* 0x0000000000007941 */ /* 0x000fea0003800000 */
.L_x_4454:
        /* <DEDUP_REMOVED lines=114> */
.L_x_4453:
[----:B------:R-:W-:Y:S05]  /*7260*/  BSYNC B1 ;  /* 0x0000000000017941 */ /* 0x000fea0003800000 */
.L_x_4452:
        /* <DEDUP_REMOVED lines=36> */
[----:B------:R-:W-:Y:S01]  /*74b0*/  @!P0 SHF.R.U32.HI R11, RZ, 0x10, R23 ;  /* 0x00000010ff0b8819 */ /* 0x000fe20000011617 */
[----:B------:R-:W-:Y:S01]  /*74c0*/  @!P0 HADD2.F32 R20, -RZ, R68.H1_H1 ;  /* 0x30000044ff148230 */ /* 0x000fe20000004100 */
[----:B------:R-:W-:Y:S01]  /*74d0*/  @!P0 FFMA.FTZ R54, R3, R8, -R19 ;  /* 0x0000000803368223 */ /* 0x000fe20000010813 */
[----:B------:R-:W-:Y:S01]  /*74e0*/  @!P0 HADD2.F32 R28, -RZ, R69.H0_H0 ;  /* 0x20000045ff1c8230 */ /* 0x000fe20000004100 */
[-C--:B------:R-:W-:Y:S01]  /*74f0*/  @!P0 FMUL.FTZ R19, R17, R5.reuse ;  /* 0x0000000511138220 */ /* 0x080fe20000410000 */
[----:B------:R-:W-:Y:S01]  /*7500*/  @!P0 SHF.R.U32.HI R38, RZ, 0x10, R63 ;  /* 0x00000010ff268819 */ /* 0x000fe2000001163f */
        /* <DEDUP_REMOVED lines=10> */
[----:B------:R-:W-:Y:S01]  /*75b0*/  @!P0 SHF.R.U64 R10, R22, 0x10, R23 ;  /* 0x00000010160a8819 */ /* 0x000fe20000001217 */
[----:B------:R-:W-:Y:S01]  /*75c0*/  @!P0 HADD2.F32 R21, -RZ, R9.H1_H1 ;  /* 0x30000009ff158230 */ /* 0x000fe20000004100 */
[----:B------:R-:W-:Y:S01]  /*75d0*/  @!P0 SHF.R.U64 R30, R62, 0x10, R63 ;  /* 0x000000103e1e8819 */ /* 0x000fe2000000123f */
[----:B------:R-:W-:Y:S01]  /*75e0*/  @!P0 HADD2.F32 R22, -RZ, R16.H0_H0 ;  /* 0x20000010ff168230 */ /* 0x000fe20000004100 */
[-C--:B------:R-:W-:Y:S01]  /*75f0*/  @!P0 FMUL.FTZ R16, R19, R4.reuse ;  /* 0x0000000413108220 */ /* 0x080fe20000410000 */
[----:B------:R-:W-:Y:S01]  /*7600*/  @!P0 HADD2.F32 R8, -RZ, R6.H0_H0 ;  /* 0x20000006ff088230 */ /* 0x000fe20000004100 */
[----:B------:R-:W-:Y:S01]  /*7610*/  @!P0 FMUL.FTZ R4, R7, R4 ;  /* 0x0000000407048220 */ /* 0x000fe20000410000 */
[----:B------:R-:W-:Y:S01]  /*7620*/  @!P0 F2FP.PACK_AB R17, R53, R54 ;  /* 0x000000363511823e */ /* 0x000fe200000000ff */
[----:B------:R-:W-:Y:S01]  /*7630*/  @!P0 FFMA.FTZ R52, R7, R20, -R16 ;  /* 0x0000001407348223 */ /* 0x000fe20000010810 */
[----:B------:R-:W-:Y:S01]  /*7640*/  @!P0 MOV R7, R14 ;  /* 0x0000000e00078202 */ /* 0x000fe20000000f00 */
[----:B------:R-:W-:Y:S01]  /*7650*/  @!P0 IMAD.MOV.U32 R16, RZ, RZ, R42 ;  /* 0x000000ffff108224 */ /* 0x000fe200078e002a */
[----:B------:R-:W-:Y:S01]  /*7660*/  @!P0 HADD2.F32 R6, -RZ, R5.H1_H1 ;  /* 0x30000005ff068230 */ /* 0x000fe20000004100 */
[----:B------:R-:W-:Y:S01]  /*7670*/  @!P0 FMUL.FTZ R9, R21, R8 ;  /* 0x0000000815098220 */ /* 0x000fe20000410000 */
[----:B------:R-:W-:Y:S01]  /*7680*/  @!P0 MOV R12, R17 ;  /* 0x00000011000c8202 */ /* 0x000fe20000000f00 */
[----:B------:R-:W-:Y:S01]  /*7690*/  @!P0 FFMA.FTZ R4, R19, R20, R4 ;  /* 0x0000001413048223 */ /* 0x000fe20000010004 */
[----:B------:R-:W-:Y:S01]  /*76a0*/  @!P0 HADD2.F32 R23, -RZ, R16.H0_H0 ;  /* 0x20000010ff178230 */ /* 0x000fe20000004100 */
[C---:B------:R-:W-:Y:S01]  /*76b0*/  @!P0 FMUL.FTZ R5, R6.reuse, R8 ;  /* 0x0000000806058220 */ /* 0x040fe20000410000 */
[----:B------:R-:W-:Y:S01]  /*76c0*/  @!P0 HADD2.F32 R10, -RZ, R10.H0_H0 ;  /* 0x2000000aff0a8230 */ /* 0x000fe20000004100 */
[-C--:B------:R-:W-:Y:S01]  /*76d0*/  @!P0 FFMA.FTZ R51, R6, R22.reuse, -R9 ;  /* 0x0000001606338223 */ /* 0x080fe20000010809 */
[----:B------:R-:W-:Y:S01]  /*76e0*/  @!P0 HADD2.F32 R6, -RZ, R33.H0_H0 ;  /* 0x20000021ff068230 */ /* 0x000fe20000004100 */
[----:B------:R-:W-:Y:S01]  /*76f0*/  @!P0 FFMA.FTZ R5, R21, R22, R5 ;  /* 0x0000001615058223 */ /* 0x000fe20000010005 */
[----:B------:R-:W-:Y:S02]  /*7700*/  @!P0 HADD2.F32 R29, -RZ, R16.H1_H1 ;  /* 0x30000010ff1d8230 */ /* 0x000fe40000004100 */
[--C-:B------:R-:W-:Y:S01]  /*7710*/  @!P0 HADD2.F32 R9, -RZ, R7.reuse.H0_H0 ;  /* 0x20000007ff098230 */ /* 0x100fe20000004100 */
[----:B------:R-:W-:Y:S01]  /*7720*/  @!P0 FMUL.FTZ R31, R23, R6 ;  /* 0x00000006171f8220 */ /* 0x000fe20000410000 */
[----:B------:R-:W-:Y:S01]  /*7730*/  @!P0 HADD2.F32 R30, -RZ, R30.H0_H0 ;  /* 0x2000001eff1e8230 */ /* 0x000fe20000004100 */
[----:B------:R-:W-:Y:S01]  /*7740*/  @!P0 FMUL.FTZ R16, R29, R10 ;  /* 0x0000000a1d108220 */ /* 0x000fe20000410000 */
[----:B------:R-:W-:Y:S01]  /*7750*/  @!P0 HADD2.F32 R8, -RZ, R7.H1_H1 ;  /* 0x30000007ff088230 */ /* 0x000fe20000004100 */
[----:B------:R-:W-:Y:S01]  /*7760*/  @!P0 FMUL.FTZ R6, R9, R6 ;  /* 0x0000000609068220 */ /* 0x000fe20000410000 */
[----:B------:R-:W-:Y:S01]  /*7770*/  @!P0 F2FP.PACK_AB R18, R51, R52 ;  /* 0x000000343312823e */ /* 0x000fe200000000ff */
[----:B------:R-:W-:Y:S01]  /*7780*/  @!P0 FFMA.FTZ R48, R9, R28, -R31 ;  /* 0x0000001c09308223 */ /* 0x000fe2000001081f */
[----:B------:R-:W-:Y:S01]  /*7790*/  @!P0 F2FP.PACK_AB R4, R5, R4 ;  /* 0x000000040504823e */ /* 0x000fe200000000ff */
[----:B------:R-:W-:Y:S01]  /*77a0*/  @!P0 IMAD.MOV.U32 R9, RZ, RZ, R15 ;  /* 0x000000ffff098224 */ /* 0x000fe200078e000f */
[----:B------:R-:W-:Y:S01]  /*77b0*/  @!P0 MOV R13, R18 ;  /* 0x00000012000d8202 */ /* 0x000fe20000000f00 */
[C---:B------:R-:W-:Y:S01]  /*77c0*/  @!P0 FMUL.FTZ R7, R8.reuse, R10 ;  /* 0x0000000a08078220 */ /* 0x040fe20000410000 */
[----:B------:R-:W-:Y:S01]  /*77d0*/  @!P0 HADD2.F32 R31, -RZ, R37.H0_H0 ;  /* 0x20000025ff1f8230 */ /* 0x000fe20000004100 */
[----:B------:R-:W-:Y:S01]  /*77e0*/  @!P0 FFMA.FTZ R39, R8, R30, -R16 ;  /* 0x0000001e08278223 */ /* 0x000fe20000010810 */
[----:B------:R-:W-:Y:S01]  /*77f0*/  @!P0 HADD2.F32 R16, -RZ, R11.H0_H0 ;  /* 0x2000000bff108230 */ /* 0x000fe20000004100 */
[----:B------:R-:W-:Y:S01]  /*7800*/  @!P0 FFMA.FTZ R6, R23, R28, R6 ;  /* 0x0000001c17068223 */ /* 0x000fe20000010006 */
[----:B------:R-:W-:Y:S01]  /*7810*/  @!P0 HADD2.F32 R8, -RZ, R33.H1_H1 ;  /* 0x30000021ff088230 */ /* 0x000fe20000004100 */
[----:B------:R-:W-:Y:S01]  /*7820*/  @!P0 FFMA.FTZ R7, R29, R30, R7 ;  /* 0x0000001e1d078223 */ /* 0x000fe20000010007 */
[----:B------:R-:W-:Y:S01]  /*7830*/  @!P0 HADD2.F32 R33, -RZ, R37.H1_H1 ;  /* 0x30000025ff218230 */ /* 0x000fe20000004100 */
[----:B------:R-:W-:Y:S01]  /*7840*/  @!P0 IMAD.MOV.U32 R41, RZ, RZ, R4 ;  /* 0x000000ffff298224 */ /* 0x000fe200078e0004 */
[----:B------:R-:W-:Y:S02]  /*7850*/  @!P0 HADD2.F32 R10, -RZ, R9.H1_H1 ;  /* 0x30000009ff0a8230 */ /* 0x000fe40000004100 */
[----:B------:R-:W-:Y:S02]  /*7860*/  @!P0 HADD2.F32 R32, -RZ, R69.H1_H1 ;  /* 0x30000045ff208230 */ /* 0x000fe40000004100 */
[----:B------:R-:W-:Y:S01]  /*7870*/  @!P0 HADD2.F32 R11, -RZ, R9.H0_H0 ;  /* 0x20000009ff0b8230 */ /* 0x000fe20000004100 */
[----:B------:R-:W-:Y:S01]  /*7880*/  @!P0 FMUL.FTZ R9, R31, R8 ;  /* 0x000000081f098220 */ /* 0x000fe20000410000 */
[----:B------:R-:W-:Y:S01]  /*7890*/  @!P0 HADD2.F32 R37, -RZ, R38.H0_H0 ;  /* 0x20000026ff258230 */ /* 0x000fe20000004100 */
        /* <DEDUP_REMOVED lines=19> */
.L_x_4457:
[----:B------:R-:W-:Y:S05]  /*79d0*/  BSYNC B0 ;  /* 0x0000000000007941 */ /* 0x000fea0003800000 */
.L_x_4456:
        /* <DEDUP_REMOVED lines=117> */
.L_x_4427:
        /* <DEDUP_REMOVED lines=22> */
.L_x_4459:
[----:B------:R-:W-:Y:S05]  /*8290*/  BSYNC B0 ;  /* 0x0000000000007941 */ /* 0x000fea0003800000 */
.L_x_4458:
        /* <DEDUP_REMOVED lines=19> */
.L_x_4441:
[----:B------:R-:W-:Y:S05]  /*83d0*/  BSYNC B2 ;  /* 0x0000000000027941 */ /* 0x000fea0003800000 */
.L_x_4426:
[----:B-1----:R-:W-:Y:S01]  /*83e0*/  IMAD.WIDE.U32 R4, R36, 0x30, RZ ;  /* 0x0000003024047825 */ /* 0x002fe200078e00ff */
[----:B------:R-:W-:Y:S01]  /*83f0*/  ISETP.NE.AND P3, PT, R115, RZ, PT ;  /* 0x000000ff7300720c */ /* 0x000fe20003f65270 */
[----:B------:R-:W-:Y:S02]  /*8400*/  BSSY B0, `(.L_x_4460) ;  /* 0x0000045000007945 */ /* 0x000fe40003800000 */
[----:B--2---:R-:W-:Y:S01]  /*8410*/  IMAD R3, R92, 0x30, RZ ;  /* 0x000000305c037824 */ /* 0x004fe200078e02ff */
[-C--:B------:R-:W-:Y:S03]  /*8420*/  IADD3 R2, P0, R129, R4.reuse, RZ ;  /* 0x0000000481027210 */ /* 0x080fe60007f1e0ff */
[----:B------:R-:W-:Y:S04]  /*8430*/  IMAD.IADD R3, R5, 0x1, R3 ;  /* 0x0000000105037824 */ /* 0x000fe800078e0203 */
[C---:B------:R-:W-:Y:S01]  /*8440*/  IMAD.X R5, R3.reuse, 0x1, R142, P0 ;  /* 0x0000000103057824 */ /* 0x040fe200000e068e */
[----:B------:R-:W-:Y:S04]  /*8450*/  IADD3 R16, P0, R144, R4, RZ ;  /* 0x0000000490107210 */ /* 0x000fe80007f1e0ff */
[----:B------:R-:W-:Y:S01]  /*8460*/  IADD3.X R17, R3, R143, RZ, P0, !PT ;  /* 0x0000008f03117210 */ /* 0x000fe200007fe4ff */
[----:B------:R-:W-:Y:S05]  /*8470*/  IMAD.IADD R3, R88, 0x1, -R229 ;  /* 0x0000000158037824 */ /* 0x000fea00078e0ae5 */
[C---:B------:R-:W-:Y:S11]  /*8480*/  ISETP.GE.AND P0, PT, R3.reuse, 0x21, PT ;  /* 0x000000210300780c */ /* 0x040ff60003f06270 */
[----:B------:R-:W-:Y:S02]  /*8490*/  @!UPT UIADD3 URZ, URZ, URZ, URZ ;  /* 0x0000003f3f3ff290 */ /* 0x000fe4000fffe03f */
[C---:B------:R-:W-:Y:S04]  /*84a0*/  @P0 IADD3 R6, P1, R2.reuse, 0x20, RZ ;  /* 0x0000002002060810 */ /* 0x040fe80007f3e0ff */
[----:B------:R-:W-:Y:S02]  /*84b0*/  @P0 IADD3.X R7, RZ, R5, RZ, P1, !PT ;  /* 0x00000005ff070210 */ /* 0x000fe40000ffe4ff */
[----:B------:R-:W-:Y:S03]  /*84c0*/  ISETP.GE.AND P1, PT, R3, 0x1, PT ;  /* 0x000000010300780c */ /* 0x000fe60003f26270 */
[----:B------:R-:W-:Y:S10]  /*84d0*/  @P0 IMAD R7, R7, c[0x0][0x258], RZ ;  /* 0x0000960007070a24 */ /* 0x000ff400078e02ff */
[----:B------:R-:W-:Y:S01]  /*84e0*/  @P1 IMAD R3, R5, c[0x0][0x258], RZ ;  /* 0x0000960005031a24 */ /* 0x000fe200078e02ff */
[----:B------:R-:W-:Y:S01]  /*84f0*/  @P1 MOV R5, R108 ;  /* 0x0000006c00051202 */ /* 0x000fe20000000f00 */
[----:B------:R-:W-:Y:S04]  /*8500*/  @P1 IMAD.MOV.U32 R4, RZ, RZ, R98 ;  /* 0x000000ffff041224 */ /* 0x000fe800078e0062 */
[C---:B------:R-:W-:Y:S04]  /*8510*/  @P1 IMAD.WIDE.U32 R4, R2.reuse, c[0x0][0x258], R4 ;  /* 0x0000960002041a25 */ /* 0x040fe800078e0004 */
[----:B------:R-:W-:Y:S04]  /*8520*/  @P1 IMAD R2, R2, c[0x0][0x25c], R3 ;  /* 0x0000970002021a24 */ /* 0x000fe800078e0203 */
[----:B------:R-:W-:Y:S01]  /*8530*/  @P1 IMAD.IADD R3, R5, 0x1, R2 ;  /* 0x0000000105031824 */ /* 0x000fe200078e0202 */
[C---:B------:R-:W-:Y:S01]  /*8540*/  @P1 LEA R2, P2, R4.reuse, c[0x0][0x250], 0x1 ;  /* 0x0000940004021a11 */ /* 0x040fe200078408ff */
[----:B------:R-:W-:Y:S03]  /*8550*/  @P0 IMAD.MOV.U32 R5, RZ, RZ, R108 ;  /* 0x000000ffff050224 */ /* 0x000fe600078e006c */
[----:B------:R-:W-:Y:S02]  /*8560*/  @P1 LEA.HI.X R3, R4, c[0x0][0x254], R3, 0x1, P2 ;  /* 0x0000950004031a11 */ /* 0x000fe400010f0c03 */
[----:B------:R-:W-:Y:S03]  /*8570*/  @P0 MOV R4, R98 ;  /* 0x0000006200040202 */ /* 0x000fe60000000f00 */
[----:B------:R-:W-:Y:S01]  /*8580*/  @!PT LDS RZ, [RZ] ;  /* 0x00000000fffff984 */ /* 0x000fe20000000800 */
[----:B------:R-:W-:Y:S01]  /*8590*/  @!PT LDS RZ, [RZ] ;  /* 0x00000000fffff984 */ /* 0x000fe20000000800 */
[----:B------:R-:W-:Y:S01]  /*85a0*/  @!PT LDS RZ, [RZ] ;  /* 0x00000000fffff984 */ /* 0x000fe20000000800 */
[----:B------:R1:W-:Y:S02]  /*85b0*/  @P1 LDGSTS.E.BYPASS.LTC128B.128 [R213+0x4080], [R2.64], !P3 ;  /* 0x0408000002d51fae */ /* 0x0003e4000d901d46 */
[C---:B------:R-:W-:Y:S02]  /*85c0*/  @P0 IMAD.WIDE.U32 R4, R6.reuse, c[0x0][0x258], R4 ;  /* 0x0000960006040a25 */ /* 0x040fe400078e0004 */
[----:B------:R1:W-:Y:S02]  /*85d0*/  @P1 LDGSTS.E.BYPASS.LTC128B.128 [R213+0x5880], [R2.64+0x80], !P6 ;  /* 0x0588008002d51fae */ /* 0x0003e4000f101d46 */
[----:B------:R-:W-:Y:S02]  /*85e0*/  @P0 IMAD R6, R6, c[0x0][0x25c], R7 ;  /* 0x0000970006060a24 */ /* 0x000fe400078e0207 */
[----:B------:R1:W-:Y:S03]  /*85f0*/  @P1 LDGSTS.E.BYPASS.LTC128B.128 [R213+0x7080], [R2.64+0x100], !P5 ;  /* 0x0708010002d51fae */ /* 0x0003e6000e901d46 */
[----:B------:R-:W-:Y:S01]  /*8600*/  @P0 IADD3 R5, R5, R6, RZ ;  /* 0x0000000605050210 */ /* 0x000fe20007ffe0ff */
[----:B------:R1:W-:Y:S01]  /*8610*/  @P1 LDGSTS.E.BYPASS.LTC128B.128 [R213+0x8880], [R2.64+0x180], !P4 ;  /* 0x0888018002d51fae */ /* 0x0003e2000e101d46 */
[C---:B------:R-:W-:Y:S04]  /*8620*/  @P0 LEA R6, P2, R4.reuse, c[0x0][0x250], 0x1 ;  /* 0x0000940004060a11 */ /* 0x040fe800078408ff */
        /* <DEDUP_REMOVED lines=34> */
.L_x_4461:
[----:B-1----:R-:W-:Y:S05]  /*8850*/  BSYNC B0 ;  /* 0x0000000000007941 */ /* 0x002fea0003800000 */
.L_x_4460:
        /* <DEDUP_REMOVED lines=30> */
.L_x_4463:
[----:B------:R-:W-:Y:S05]  /*8a40*/  BSYNC B0 ;  /* 0x0000000000007941 */ /* 0x000fea0003800000 */
.L_x_4462:
        /* <DEDUP_REMOVED lines=23> */
[----:B------:R-:W-:Y:S11]  /*8bc0*/  ISETP.NE.AND P2, PT, R115, RZ, PT ;  /* 0x000000ff7300720c */ /* 0x000ff60003f45270 */
        /* <DEDUP_REMOVED lines=12> */
.L_x_4465:
[----:B------:R-:W-:Y:S05]  /*8c90*/  BSYNC B0 ;  /* 0x0000000000007941 */ /* 0x000fea0003800000 */
.L_x_4464:
[----:B------:R-:W0:Y:S01]  /*8ca0*/  LDGDEPBAR ;  /* 0x00000000000079af */ /* 0x000e220000000000 */
[----:B------:R-:W-:Y:S01]  /*8cb0*/  IADD3 R36, R36, -0x1, RZ ;  /* 0xffffffff24247810 */ /* 0x000fe20007ffe0ff */
[----:B------:R-:W-:-:S05]  /*8cc0*/  @P3 BRA `(.L_x_4466) ;  /* 0xffffa82000003947 */ /* 0x000fca000383ffff */
[----:B------:R-:W-:Y:S01]  /*8cd0*/  WARPSYNC 0xffffffff ;  /* 0xffffffff00007948 */ /* 0x000fe20003800000 */
[----:B------:R-:W-:Y:S06]  /*8ce0*/  BAR.SYNC.DEFER_BLOCKING 0x0 ;  /* 0x0000000000007b1d */ /* 0x000fec0000010000 */
.L_x_4425:
[----:B------:R-:W-:Y:S01]  /*8cf0*/  IMAD.MOV.U32 R0, RZ, RZ, c[0x0][0x2c4] ;  /* 0x0000b100ff007624 */ /* 0x000fe200078e00ff */
[----:B-1----:R-:W-:Y:S01]  /*8d00*/  IADD3 R2, R240, 0x1, -R239 ;  /* 0x00000001f0027810 */ /* 0x002fe20007ffe8ef */
[----:B------:R-:W-:-:S02]  /*8d10*/  IMAD.MOV.U32 R4, RZ, RZ, c[0x0][0x32c] ;  /* 0x0000cb00ff047624 */ /* 0x000fc400078e00ff */
        /* <DEDUP_REMOVED lines=20> */
.L_x_4469:
[----:B------:R-:W-:-:S13]  /*8e60*/  ISETP.NE.AND P0, PT, R4, 0x1, PT ;  /* 0x000000010400780c */ /* 0x000fda0003f05270 */
[----:B------:R-:W-:-:S05]  /*8e70*/  @P0 IMAD.HI.U32 R0, R2, c[0x0][0x330], RZ ;  /* 0x0000cc0002000a27 */ /* 0x000fca00078e00ff */
[----:B------:R-:W-:Y:S02]  /*8e80*/  @P0 SHF.R.U32.HI R2, RZ, c[0x0][0x334], R0 ;  /* 0x0000cd00ff020a19 */ /* 0x000fe40000011600 */
.L_x_4470:
[----:B------:R-:W-:Y:S05]  /*8e90*/  BSYNC B0 ;  /* 0x0000000000007941 */ /* 0x000fea0003800000 */
.L_x_4468:
[----:B------:R-:W-:-:S05]  /*8ea0*/  IMAD R2, R2, R4, c[0x0][0x32c] ;  /* 0x0000cb0002027624 */ /* 0x000fca00078e0204 */
[----:B------:R-:W-:-:S04]  /*8eb0*/  IMNMX R3, R3, R2, PT ;  /* 0x0000000203037217 */ /* 0x000fc80003800200 */
.L_x_4467:
[----:B------:R-:W-:Y:S01]  /*8ec0*/  IADD3 R3, R3, 0x2f, RZ ;  /* 0x0000002f03037810 */ /* 0x000fe20007ffe0ff */
[----:B------:R-:W-:-:S04]  /*8ed0*/  @P3 IMAD.HI.U32 R2, R243, c[0x0][0x2c8], RZ ;  /* 0x0000b200f3023a27 */ /* 0x000fc800078e00ff */
[----:B------:R-:W-:-:S04]  /*8ee0*/  IMAD.HI R3, R3, 0x2aaaaaab, RZ ;  /* 0x2aaaaaab03037827 */ /* 0x000fc800078e02ff */
[----:B------:R-:W-:Y:S01]  /*8ef0*/  IMAD.MOV.U32 R0, RZ, RZ, R243 ;  /* 0x000000ffff007224 */ /* 0x000fe200078e00f3 */
[----:B------:R-:W-:Y:S02]  /*8f00*/  @P3 SHF.R.U32.HI R0, RZ, c[0x0][0x2cc], R2 ;  /* 0x0000b300ff003a19 */ /* 0x000fe40000011602 */
        /* <DEDUP_REMOVED lines=16> */
.L_x_4473:
[----:B------:R-:W-:-:S04]  /*9010*/  MOV R3, c[0x0][0x32c] ;  /* 0x0000cb0000037a02 */ /* 0x000fc80000000f00 */
[----:B------:R-:W-:-:S13]  /*9020*/  ISETP.NE.AND P0, PT, R3, 0x1, PT ;  /* 0x000000010300780c */ /* 0x000fda0003f05270 */
[----:B------:R-:W-:-:S05]  /*9030*/  @P0 IMAD.HI.U32 R3, R0, c[0x0][0x330], RZ ;  /* 0x0000cc0000030a27 */ /* 0x000fca00078e00ff */
[----:B------:R-:W-:Y:S02]  /*9040*/  @P0 SHF.R.U32.HI R0, RZ, c[0x0][0x334], R3 ;  /* 0x0000cd00ff000a19 */ /* 0x000fe40000011603 */
.L_x_4474:
[----:B------:R-:W-:Y:S05]  /*9050*/  BSYNC B0 ;  /* 0x0000000000007941 */ /* 0x000fea0003800000 */
.L_x_4472:
[----:B------:R-:W-:-:S05]  /*9060*/  IMAD R0, R0, c[0x0][0x32c], RZ ;  /* 0x0000cb0000007a24 */ /* 0x000fca00078e02ff */
[----:B------:R-:W-:-:S05]  /*9070*/  IMNMX R2, R2, R0, !PT ;  /* 0x0000000002027217 */ /* 0x000fca0007800200 */
.L_x_4471:
        /* <DEDUP_REMOVED lines=38> */
.L_x_4476:
[----:B------:R-:W-:Y:S05]  /*92e0*/  BSYNC B0 ;  /* 0x0000000000007941 */ /* 0x000fea0003800000 */
.L_x_4475:
        /* <DEDUP_REMOVED lines=67> */
[--C-:B------:R-:W-:Y:S01]  /*9720*/  IMAD.IADD R2, R232, 0x1, R0.reuse ;  /* 0x00000001e8027824 */ /* 0x100fe200078e0200 */
[----:B------:R-:W-:-:S04]  /*9730*/  PRMT R0, RZ, 0x7610, R0 ;  /* 0x00007610ff007816 */ /* 0x000fc80000000000 */
[----:B------:R-:W-:-:S04]  /*9740*/  IMNMX R18, R6, R2, PT ;  /* 0x0000000206127217 */ /* 0x000fc80003800200 */
[----:B------:R-:W-:Y:S01]  /*9750*/  ISETP.GT.AND P0, PT, R18, R232, PT ;  /* 0x000000e81200720c */ /* 0x000fe20003f04270 */
[----:B------:R1:W-:-:S12]  /*9760*/  STL [R1+0x4], R18 ;  /* 0x0000041201007387 */ /* 0x0003d80000100800 */
[----:B------:R-:W-:Y:S05]  /*9770*/  @!P0 BRA `(.L_x_4477) ;  /* 0x00016d4000008947 */ /* 0x000fea0003800000 */
[----:B------:R-:W2:Y:S01]  /*9780*/  LDL R19, [R1] ;  /* 0x0000000001137983 */ /* 0x000ea20000100800 */
[----:B------:R-:W-:-:S03]  /*9790*/  ISETP.NE.U32.AND P0, PT, RZ, c[0x0][0x340], PT ;  /* 0x0000d000ff007a0c */ /* 0x000fc60003f05070 */
[----:B------:R-:W3:Y:S01]  /*97a0*/  S2R R7, SR_TID.X ;  /* 0x0000000000077919 */ /* 0x000ee20000002100 */
[----:B------:R-:W-:-:S13]  /*97b0*/  ISETP.NE.AND.EX P1, PT, RZ, c[0x0][0x344], PT, P0 ;  /* 0x0000d100ff007a0c */ /* 0x000fda0003f25300 */
[----:B------:R-:W-:-:S04]  /*97c0*/  @P1 IMAD.MOV.U32 R2, RZ, RZ, 0x4 ;  /* 0x00000004ff021424 */ /* 0x000fc800078e00ff */
[----:B------:R-:W-:-:S05]  /*97d0*/  @P1 IMAD.WIDE R2, R251, R2, c[0x0][0x340] ;  /* 0x0000d000fb021625 */ /* 0x000fca00078e0202 */
[----:B------:R3:W4:Y:S01]  /*97e0*/  @P1 LDG.E R17, [R2.64] ;  /* 0x0000000602111981 */ /* 0x000722000c1e1900 */
[----:B------:R-:W-:Y:S02]  /*97f0*/  SHF.R.S32.HI R0, RZ, 0x1f, R176 ;  /* 0x0000001fff007819 */ /* 0x000fe400000114b0 */
[----:B------:R-:W-:Y:S02]  /*9800*/  ISETP.NE.U32.AND P0, PT, RZ, c[0x0][0x348], PT ;  /* 0x0000d200ff007a0c */ /* 0x000fe40003f05070 */
[----:B------:R-:W-:Y:S01]  /*9810*/  SHF.R.S32.HI R15, RZ, 0x1f, R251 ;  /* 0x0000001fff0f7819 */ /* 0x000fe200000114fb */
[----:B------:R-:W-:Y:S01]  /*9820*/  IMAD R0, R0, c[0x0][0x178], RZ ;  /* 0x00005e0000007a24 */ /* 0x000fe200078e02ff */
[----:B------:R-:W-:Y:S02]  /*9830*/  ISETP.NE.AND.EX P0, PT, RZ, c[0x0][0x34c], PT, P0 ;  /* 0x0000d300ff007a0c */ /* 0x000fe40003f05300 */
[----:B------:R-:W-:Y:S01]  /*9840*/  SHF.R.S32.HI R9, RZ, 0x1f, R229 ;  /* 0x0000001fff097819 */ /* 0x000fe200000114e5 */
[----:B------:R-:W-:Y:S01]  /*9850*/  IMAD R0, R176, c[0x0][0x17c], R0 ;  /* 0x00005f00b0007a24 */ /* 0x000fe200078e0200 */
[----:B------:R-:W-:-:S02]  /*9860*/  SEL R6, R15, RZ, !P0 ;  /* 0x000000ff0f067207 */ /* 0x000fc40004000000 */
[----:B------:R-:W-:Y:S02]  /*9870*/  ISETP.GE.AND P2, PT, R136, c[0x0][0x1d4], PT ;  /* 0x0000750088007a0c */ /* 0x000fe40003f46270 */
[----:B------:R-:W-:Y:S01]  /*9880*/  LOP3.LUT R212, R212, 0xfffffdff, RZ, 0xc0, !PT ;  /* 0xfffffdffd4d47812 */ /* 0x000fe200078ec0ff */
[----:B------:R-:W-:Y:S01]  /*9890*/  IMAD R6, R6, c[0x0][0x1c0], RZ ;  /* 0x0000700006067a24 */ /* 0x000fe200078e02ff */
[----:B------:R-:W-:Y:S02]  /*98a0*/  IADD3 R122, R18, -0x1, RZ ;  /* 0xffffffff127a7810 */ /* 0x000fe40007ffe0ff */
[----:B------:R-:W-:Y:S02]  /*98b0*/  ISETP.GE.AND P4, PT, R230, c[0x0][0x198], PT ;  /* 0x00006600e6007a0c */ /* 0x000fe40003f86270 */
[----:B---3--:R-:W-:-:S04]  /*98c0*/  LEA.HI R2, R187, R7, RZ, 0x3 ;  /* 0x00000007bb027211 */ /* 0x008fc800078f18ff */
[----:B------:R-:W-:Y:S01]  /*98d0*/  LOP3.LUT R4, R2, 0xfffffff8, RZ, 0xc0, !PT ;  /* 0xfffffff802047812 */ /* 0x000fe200078ec0ff */
[----:B------:R-:W-:-:S04]  /*98e0*/  IMAD.WIDE.U32 R2, R176, c[0x0][0x178], RZ ;  /* 0x00005e00b0027a25 */ /* 0x000fc800078e00ff */
[----:B------:R-:W-:Y:S01]  /*98f0*/  IMAD.IADD R100, R7, 0x1, -R4 ;  /* 0x0000000107647824 */ /* 0x000fe200078e0a04 */
[----:B------:R-:W-:Y:S01]  /*9900*/  SEL R4, R251, RZ, !P0 ;  /* 0x000000fffb047207 */ /* 0x000fe20004000000 */
[----:B------:R-:W-:-:S03]  /*9910*/  IMAD.IADD R3, R3, 0x1, R0 ;  /* 0x0000000103037824 */ /* 0x000fc600078e0200 */
[----:B------:R-:W-:-:S05]  /*9920*/  LEA R0, R100, R229, 0x5 ;  /* 0x000000e564007211 */ /* 0x000fca00078e28ff */
[----:B------:R-:W-:-:S04]  /*9930*/  IMAD.IADD R5, R243, 0x1, R0 ;  /* 0x00000001f3057824 */ /* 0x000fc800078e0200 */
[----:B------:R-:W-:-:S04]  /*9940*/  @P3 IMAD.HI.U32 R7, R5, c[0x0][0x2c8], RZ ;  /* 0x0000b20005073a27 */ /* 0x000fc800078e00ff */
[----:B------:R-:W-:Y:S01]  /*9950*/  IMAD.MOV.U32 R0, RZ, RZ, R5 ;  /* 0x000000ffff007224 */ /* 0x000fe200078e0005 */
[----:B------:R-:W-:Y:S01]  /*9960*/  @P3 SHF.R.U32.HI R0, RZ, c[0x0][0x2cc], R7 ;  /* 0x0000b300ff003a19 */ /* 0x000fe20000011607 */
[----:B------:R-:W-:Y:S01]  /*9970*/  IMAD R7, R4, c[0x0][0x1c4], R6 ;  /* 0x0000710004077a24 */ /* 0x000fe200078e0206 */
[----:B------:R-:W-:Y:S02]  /*9980*/  ISETP.GE.AND P3, PT, R139, c[0x0][0x1d4], PT ;  /* 0x000075008b007a0c */ /* 0x000fe40003f66270 */
[--C-:B------:R-:W-:Y:S01]  /*9990*/  SHF.R.S32.HI R6, RZ, 0x1f, R0.reuse ;  /* 0x0000001fff067819 */ /* 0x100fe20000011400 */
[----:B------:R-:W-:-:S04]  /*99a0*/  IMAD.MOV R8, RZ, RZ, -R0 ;  /* 0x000000ffff087224 */ /* 0x000fc800078e0a00 */
[----:B------:R-:W-:Y:S02]  /*99b0*/  IMAD R6, R6, c[0x0][0x1b0], RZ ;  /* 0x00006c0006067a24 */ /* 0x000fe400078e02ff */
[----:B------:R-:W-:Y:S02]  /*99c0*/  IMAD R5, R8, c[0x0][0x2c4], R5 ;  /* 0x0000b10008057a24 */ /* 0x000fe400078e0205 */
[----:B------:R-:W-:Y:S02]  /*99d0*/  IMAD R14, R0, c[0x0][0x1b4], R6 ;  /* 0x00006d00000e7a24 */ /* 0x000fe400078e0206 */
[----:B------:R-:W-:-:S04]  /*99e0*/  @P3 LOP3.LUT R212, R212, 0x200, RZ, 0xfc, !PT ;  /* 0x00000200d4d43812 */ /* 0x000fc800078efcff */
[----:B------:R-:W-:-:S04]  /*99f0*/  LOP3.LUT R212, R212, 0xfffffbff, RZ, 0xc0, !PT ;  /* 0xfffffbffd4d47812 */ /* 0x000fc800078ec0ff */
[----:B------:R-:W-:-:S04]  /*9a00*/  @P2 LOP3.LUT R212, R212, 0x400, RZ, 0xfc, !PT ;  /* 0x00000400d4d42812 */ /* 0x000fc800078efcff */
[----:B------:R-:W-:Y:S01]  /*9a10*/  LOP3.LUT R212, R212, 0xfffffeff, RZ, 0xc0, !PT ;  /* 0xfffffeffd4d47812 */ /* 0x000fe200078ec0ff */
[----:B--2---:R-:W-:-:S04]  /*9a20*/  IMAD.WIDE.U32 R2, R19, c[0x0][0x1b8], R2 ;  /* 0x00006e0013027a25 */ /* 0x004fc800078e0002 */
[----:B------:R-:W-:-:S04]  /*9a30*/  IMAD R3, R19, c[0x0][0x1bc], R3 ;  /* 0x00006f0013037a24 */ /* 0x000fc800078e0203 */
[----:B------:R-:W-:Y:S01]  /*9a40*/  IMAD.WIDE.U32 R2, R4, c[0x0][0x1c0], R2 ;  /* 0x0000700004027a25 */ /* 0x000fe200078e0002 */
[----:B------:R-:W-:-:S04]  /*9a50*/  IADD3 R4, P0, R229, R11, RZ ;  /* 0x0000000be5047210 */ /* 0x000fc80007f1e0ff */
[----:B------:R-:W-:Y:S02]  /*9a60*/  IADD3 R3, R3, R7, RZ ;  /* 0x0000000703037210 */ /* 0x000fe40007ffe0ff */
[----:B------:R-:W-:-:S03]  /*9a70*/  LEA.HI.X.SX32 R12, R11, R9, 0x1, P0 ;  /* 0x000000090b0c7211 */ /* 0x000fc600000f0eff */
[----:B------:R-:W-:-:S04]  /*9a80*/  IMAD.WIDE.U32 R6, R0, c[0x0][0x1b0], R2 ;  /* 0x00006c0000067a25 */ /* 0x000fc800078e0002 */
[----:B------:R-:W-:Y:S02]  /*9a90*/  IMAD.MOV.U32 R2, RZ, RZ, R136 ;  /* 0x000000ffff027224 */ /* 0x000fe400078e0088 */
[----:B------:R-:W-:Y:S02]  /*9aa0*/  IMAD.MOV.U32 R3, RZ, RZ, R137 ;  /* 0x000000ffff037224 */ /* 0x000fe400078e0089 */
[----:B------:R-:W-:Y:S02]  /*9ab0*/  IMAD R0, R12, c[0x0][0x208], RZ ;  /* 0x000082000c007a24 */ /* 0x000fe400078e02ff */
[----:B------:R-:W-:-:S04]  /*9ac0*/  IMAD.WIDE.U32 R10, R4, c[0x0][0x1e0], R2 ;  /* 0x00007800040a7a25 */ /* 0x000fc800078e0002 */
[----:B------:R-:W-:Y:S01]  /*9ad0*/  IMAD.WIDE.U32 R8, R4, c[0x0][0x208], R2 ;  /* 0x0000820004087a25 */ /* 0x000fe200078e0002 */
[----:B------:R-:W-:Y:S02]  /*9ae0*/  SHF.R.S32.HI R2, RZ, 0x1f, R5 ;  /* 0x0000001fff027819 */ /* 0x000fe40000011405 */
[----:B------:R-:W-:Y:S01]  /*9af0*/  IADD3 R3, R7, R14, RZ ;  /* 0x0000000e07037210 */ /* 0x000fe20007ffe0ff */
[----:B------:R-:W-:Y:S01]  /*9b00*/  IMAD R13, R12, c[0x0][0x1e0], RZ ;  /* 0x000078000c0d7a24 */ /* 0x000fe200078e02ff */
[----:B------:R-:W-:Y:S01]  /*9b10*/  SEL R7, RZ, 0xffffffff, P3 ;  /* 0xffffffffff077807 */ /* 0x000fe20001800000 */
[----:B------:R-:W-:Y:S01]  /*9b20*/  IMAD R12, R4, c[0x0][0x20c], R0 ;  /* 0x00008300040c7a24 */ /* 0x000fe200078e0200 */
[----:B------:R-:W-:Y:S01]  /*9b30*/  ISETP.GE.AND P3, PT, R230, c[0x0][0x1d4], PT ;  /* 0x00007500e6007a0c */ /* 0x000fe20003f66270 */
[----:B------:R-:W-:Y:S02]  /*9b40*/  IMAD R0, R2, c[0x0][0x1a8], RZ ;  /* 0x00006a0002007a24 */ /* 0x000fe400078e02ff */
[----:B------:R-:W-:Y:S01]  /*9b50*/  IMAD.MOV.U32 R2, RZ, RZ, R6 ;  /* 0x000000ffff027224 */ /* 0x000fe200078e0006 */
[----:B------:R-:W-:Y:S01]  /*9b60*/  MOV R6, R10 ;  /* 0x0000000a00067202 */ /* 0x000fe20000000f00 */
[----:B------:R-:W-:-:S02]  /*9b70*/  IMAD R0, R5, c[0x0][0x1ac], R0 ;  /* 0x00006b0005007a24 */ /* 0x000fc400078e0200 */
[----:B------:R-:W-:-:S04]  /*9b80*/  IMAD.WIDE.U32 R2, R5, c[0x0][0x1a8], R2 ;  /* 0x00006a0005027a25 */ /* 0x000fc800078e0002 */
[----:B------:R-:W-:Y:S01]  /*9b90*/  IMAD.IADD R0, R3, 0x1, R0 ;  /* 0x0000000103007824 */ /* 0x000fe200078e0200 */
[----:B------:R-:W-:Y:S01]  /*9ba0*/  LEA R16, P0, R2, c[0x0][0x160], 0x1 ;  /* 0x0000580002107a11 */ /* 0x000fe200078008ff */
[----:B------:R-:W-:Y:S01]  /*9bb0*/  IMAD.IADD R5, R9, 0x1, R12 ;  /* 0x0000000109057824 */ /* 0x000fe200078e020c */
[----:B----4-:R-:W-:Y:S01]  /*9bc0*/  @P1 SHF.R.S32.HI R3, RZ, 0x1f, R17 ;  /* 0x0000001fff031819 */ /* 0x010fe20000011411 */
[----:B------:R-:W-:Y:S01]  /*9bd0*/  IMAD R13, R4, c[0x0][0x1e4], R13 ;  /* 0x00007900040d7a24 */ /* 0x000fe200078e020d */
[----:B------:R-:W-:Y:S01]  /*9be0*/  LEA.HI.X R12, R2, c[0x0][0x164], R0, 0x1, P0 ;  /* 0x00005900020c7a11 */ /* 0x000fe200000f0c00 */
[----:B------:R-:W-:Y:S01]  /*9bf0*/  IMAD.SHL.U32 R7, R7, 0x2, RZ ;  /* 0x0000000207077824 */ /* 0x000fe200078e00ff */
[----:B------:R-:W-:Y:S01]  /*9c00*/  SEL R4, RZ, 0x1, P2 ;  /* 0x00000001ff047807 */ /* 0x000fe20001000000 */
[----:B------:R-:W-:Y:S01]  /*9c10*/  @P1 IMAD.MOV.U32 R2, RZ, RZ, R17 ;  /* 0x000000ffff021224 */ /* 0x000fe200078e0011 */
[----:B------:R-:W-:Y:S01]  /*9c20*/  ISETP.NE.U32.AND P0, PT, RZ, c[0x0][0x350], PT ;  /* 0x0000d400ff007a0c */ /* 0x000fe20003f05070 */
[----:B------:R-:W-:Y:S01]  /*9c30*/  @!P1 IMAD.MOV.U32 R3, RZ, RZ, R15 ;  /* 0x000000ffff039224 */ /* 0x000fe200078e000f */
[----:B------:R-:W-:Y:S01]  /*9c40*/  LOP3.LUT R14, R7, 0x2, R4, 0xe2, !PT ;  /* 0x00000002070e7812 */ /* 0x000fe200078ee204 */
[----:B------:R-:W-:Y:S01]  /*9c50*/  IMAD.MOV.U32 R4, RZ, RZ, R8 ;  /* 0x000000ffff047224 */ /* 0x000fe200078e0008 */
[----:B------:R-:W-:Y:S01]  /*9c60*/  @!P1 MOV R2, R251 ;  /* 0x000000fb00029202 */ /* 0x000fe20000000f00 */
[----:B------:R-:W-:Y:S01]  /*9c70*/  IMAD.IADD R15, R229, 0x1, R243 ;  /* 0x00000001e50f7824 */ /* 0x000fe200078e02f3 */
[----:B------:R-:W-:Y:S01]  /*9c80*/  ISETP.NE.AND.EX P0, PT, RZ, c[0x0][0x354], PT, P0 ;  /* 0x0000d500ff007a0c */ /* 0x000fe20003f05300 */
[----:B------:R-:W-:Y:S01]  /*9c90*/  IMAD.WIDE.U32 R4, R19, c[0x0][0x210], R4 ;  /* 0x0000840013047a25 */ /* 0x000fe200078e0004 */
[----:B------:R-:W-:-:S02]  /*9ca0*/  IADD3 R7, R11, R13, RZ ;  /* 0x0000000d0b077210 */ /* 0x000fc40007ffe0ff */
[----:B------:R-:W-:Y:S01]  /*9cb0*/  ISETP.GE.AND P2, PT, R231, c[0x0][0x1d4], PT ;  /* 0x00007500e7007a0c */ /* 0x000fe20003f46270 */
[C---:B------:R-:W-:Y:S01]  /*9cc0*/  IMAD R5, R19.reuse, c[0x0][0x214], R5 ;  /* 0x0000850013057a24 */ /* 0x040fe200078e0205 */
[----:B------:R-:W-:Y:S01]  /*9cd0*/  SEL R0, R2, RZ, !P0 ;  /* 0x000000ff02007207 */ /* 0x000fe20004000000 */
[C---:B------:R-:W-:Y:S01]  /*9ce0*/  IMAD.WIDE.U32 R6, R19.reuse, c[0x0][0x1e8], R6 ;  /* 0x00007a0013067a25 */ /* 0x040fe200078e0006 */
[----:B------:R-:W-:Y:S02]  /*9cf0*/  SEL R9, RZ, 0x4, P3 ;  /* 0x00000004ff097807 */ /* 0x000fe40001800000 */
[----:B------:R-:W-:Y:S01]  /*9d00*/  SEL R8, RZ, 0x8, P2 ;  /* 0x00000008ff087807 */ /* 0x000fe20001000000 */
[----:B------:R-:W-:Y:S01]  /*9d10*/  IMAD R7, R19, c[0x0][0x1ec], R7 ;  /* 0x00007b0013077a24 */ /* 0x000fe200078e0207 */
[----:B------:R-:W-:Y:S01]  /*9d20*/  SEL R2, R3, RZ, !P0 ;  /* 0x000000ff03027207 */ /* 0x000fe20004000000 */
[----:B------:R-:W-:Y:S01]  /*9d30*/  IMAD.WIDE.U32 R236, R0, c[0x0][0x218], R4 ;  /* 0x0000860000ec7a25 */ /* 0x000fe200078e0004 */
[----:B------:R-:W-:-:S02]  /*9d40*/  LOP3.LUT R127, R8, R14, R9, 0xfe, !PT ;  /* 0x0000000e087f7212 */ /* 0x000fc400078efe09 */
[----:B------:R-:W-:Y:S01]  /*9d50*/  @P3 LOP3.LUT R212, R212, 0x100, RZ, 0xfc, !PT ;  /* 0x00000100d4d43812 */ /* 0x000fe200078efcff */
[C---:B------:R-:W-:Y:S01]  /*9d60*/  IMAD R8, R2.reuse, c[0x0][0x1f0], RZ ;  /* 0x00007c0002087a24 */ /* 0x040fe200078e02ff */
[----:B------:R-:W-:Y:S01]  /*9d70*/  ISETP.GE.AND P1, PT, R139, c[0x0][0x198], PT ;  /* 0x000066008b007a0c */ /* 0x000fe20003f26270 */
[----:B------:R-:W-:Y:S01]  /*9d80*/  IMAD R3, R2, c[0x0][0x218], RZ ;  /* 0x0000860002037a24 */ /* 0x000fe200078e02ff */
[----:B------:R-:W-:Y:S01]  /*9d90*/  LOP3.LUT R212, R212, 0xffffff7f, RZ, 0xc0, !PT ;  /* 0xffffff7fd4d47812 */ /* 0x000fe200078ec0ff */
[----:B------:R-:W-:Y:S01]  /*9da0*/  IMAD.WIDE.U32 R234, R0, c[0x0][0x1f0], R6 ;  /* 0x00007c0000ea7a25 */ /* 0x000fe200078e0006 */
[----:B------:R-:W-:Y:S02]  /*9db0*/  ISETP.GE.AND P3, PT, R231, c[0x0][0x198], PT ;  /* 0x00006600e7007a0c */ /* 0x000fe40003f66270 */
[----:B------:R-:W-:Y:S01]  /*9dc0*/  @P2 LOP3.LUT R212, R212, 0x80, RZ, 0xfc, !PT ;  /* 0x00000080d4d42812 */ /* 0x000fe200078efcff */
[----:B------:R-:W-:Y:S01]  /*9dd0*/  IMAD R2, R0, c[0x0][0x1f4], R8 ;  /* 0x00007d0000027a24 */ /* 0x000fe200078e0208 */
[----:B------:R-:W-:Y:S01]  /*9de0*/  ISETP.GE.AND P2, PT, R136, c[0x0][0x198], PT ;  /* 0x0000660088007a0c */ /* 0x000fe20003f46270 */
[----:B------:R-:W-:-:S03]  /*9df0*/  IMAD R0, R0, c[0x0][0x21c], R3 ;  /* 0x0000870000007a24 */ /* 0x000fc600078e0203 */
[----:B------:R-:W-:Y:S01]  /*9e00*/  IADD3 R233, R235, R2, RZ ;  /* 0x00000002ebe97210 */ /* 0x000fe20007ffe0ff */
[----:B------:R-:W-:Y:S01]  /*9e10*/  IMAD.IADD R238, R237, 0x1, R0 ;  /* 0x00000001edee7824 */ /* 0x000fe200078e0200 */
[----:B------:R-:W-:Y:S05]  /*9e20*/  BRA.DIV ~URZ, `(.L_x_4478) ;  /* 0x0001bdc27f007947 */ /* 0x000fea000b800000 */
[----:B------:R2:W3:Y:S02]  /*9e30*/  SHFL.IDX PT, R4, R12, RZ, 0x181f ;  /* 0x00181fff0c047589 */ /* 0x0004e400000e0000 */
.L_x_4671:
[----:B------:R-:W-:Y:S05]  /*9e40*/  BRA.DIV ~URZ, `(.L_x_4479) ;  /* 0x0001be127f007947 */ /* 0x000fea000b800000 */
[----:B------:R4:W1:Y:S02]  /*9e50*/  SHFL.IDX PT, R2, R16, RZ, 0x181f ;  /* 0x00181fff10027589 */ /* 0x00086400000e0000 */
.L_x_4672:
        /* <DEDUP_REMOVED lines=10> */
[----:B-1----:R-:W-:-:S04]  /*9f00*/  LEA R10, P0, R136, R2, 0x1 ;  /* 0x00000002880a7211 */ /* 0x002fc800078008ff */
        /* <DEDUP_REMOVED lines=14> */
.L_x_4481:
[----:B------:R-:W-:Y:S05]  /*9ff0*/  BSYNC B0 ;  /* 0x0000000000007941 */ /* 0x000fea0003800000 */
.L_x_4480:
[----:B------:R-:W-:Y:S05]  /*a000*/  BRA.DIV ~URZ, `(.L_x_4482) ;  /* 0x0001bcc27f007947 */ /* 0x000fea000b800000 */
[----:B---3--:R3:W2:Y:S04]  /*a010*/  SHFL.IDX PT, R4, R12, 0x1, 0x181f ;  /* 0x00381f000c047f89 */ /* 0x0086a800000e0000 */
[----:B-1----:R3:W1:Y:S02]  /*a020*/  SHFL.IDX PT, R2, R16, 0x1, 0x181f ;  /* 0x00381f0010027f89 */ /* 0x00266400000e0000 */
.L_x_4673:
[----:B------:R-:W-:Y:S01]  /*a030*/  IADD3 R3, R15, 0x20, RZ ;  /* 0x000000200f037810 */ /* 0x000fe20007ffe0ff */
[----:B------:R-:W-:Y:S01]  /*a040*/  BSSY B0, `(.L_x_4483) ;  /* 0x0000014000007945 */ /* 0x000fe20003800000 */
[----:B------:R-:W-:Y:S02]  /*a050*/  LOP3.LUT R212, R212, 0xfffffffe, RZ, 0xc0, !PT ;  /* 0xfffffffed4d47812 */ /* 0x000fe400078ec0ff */
[----:B------:R-:W-:-:S13]  /*a060*/  ISETP.GE.AND P0, PT, R3, R41, PT ;  /* 0x000000290300720c */ /* 0x000fda0003f06270 */
[----:B------:R-:W-:Y:S01]  /*a070*/  @P0 LOP3.LUT R212, R212, 0x1, RZ, 0xfc, !PT ;  /* 0x00000001d4d40812 */ /* 0x000fe200078efcff */
        /* <DEDUP_REMOVED lines=16> */
.L_x_4484:
[----:B------:R-:W-:Y:S05]  /*a180*/  BSYNC B0 ;  /* 0x0000000000007941 */ /* 0x000fea0003800000 */
.L_x_4483:
[----:B------:R-:W-:Y:S05]  /*a190*/  BRA.DIV ~URZ, `(.L_x_4485) ;  /* 0x0001bc027f007947 */ /* 0x000fea000b800000 */
[----:B--2---:R2:W3:Y:S02]  /*a1a0*/  SHFL.IDX PT, R4, R12, 0x2, 0x181f ;  /* 0x00581f000c047f89 */ /* 0x0044e400000e0000 */
.L_x_4674:
[----:B------:R-:W-:Y:S05]  /*a1b0*/  BRA.DIV ~URZ, `(.L_x_4486) ;  /* 0x0001bc527f007947 */ /* 0x000fea000b800000 */
[----:B-1----:R1:W2:Y:S02]  /*a1c0*/  SHFL.IDX PT, R2, R16, 0x2, 0x181f ;  /* 0x00581f0010027f89 */ /* 0x0022a400000e0000 */
.L_x_4675:
[----:B------:R-:W-:Y:S01]  /*a1d0*/  IADD3 R3, R15, 0x40, RZ ;  /* 0x000000400f037810 */ /* 0x000fe20007ffe0ff */
[----:B------:R-:W-:Y:S01]  /*a1e0*/  BSSY B0, `(.L_x_4487) ;  /* 0x0000014000007945 */ /* 0x000fe20003800000 */
[----:B------:R-:W-:Y:S02]  /*a1f0*/  LOP3.LUT R212, R212, 0xfffffffd, RZ, 0xc0, !PT ;  /* 0xfffffffdd4d47812 */ /* 0x000fe400078ec0ff */
[----:B------:R-:W-:-:S13]  /*a200*/  ISETP.GE.AND P0, PT, R3, R41, PT ;  /* 0x000000290300720c */ /* 0x000fda0003f06270 */
[----:B------:R-:W-:Y:S01]  /*a210*/  @P0 LOP3.LUT R212, R212, 0x2, RZ, 0xfc, !PT ;  /* 0x00000002d4d40812 */ /* 0x000fe200078efcff */
[----:B------:R-:W-:Y:S05]  /*a220*/  @P0 BRA `(.L_x_4488) ;  /* 0x000000f000000947 */ /* 0x000fea0003800000 */
[----:B--2---:R-:W-:-:S04]  /*a230*/  LEA R10, P0, R136, R2, 0x1 ;  /* 0x00000002880a7211 */ /* 0x004fc800078008ff */
        /* <DEDUP_REMOVED lines=14> */
.L_x_4488:
[----:B------:R-:W-:Y:S05]  /*a320*/  BSYNC B0 ;  /* 0x0000000000007941 */ /* 0x000fea0003800000 */
.L_x_4487:
[----:B------:R-:W-:Y:S05]  /*a330*/  BRA.DIV ~URZ, `(.L_x_4489) ;  /* 0x0001bb427f007947 */ /* 0x000fea000b800000 */
[----:B---3--:R3:W1:Y:S04]  /*a340*/  SHFL.IDX PT, R4, R12, 0x3, 0x181f ;  /* 0x00781f000c047f89 */ /* 0x00866800000e0000 */
[----:B--2---:R3:W2:Y:S02]  /*a350*/  SHFL.IDX PT, R2, R16, 0x3, 0x181f ;  /* 0x00781f0010027f89 */ /* 0x0046a400000e0000 */
.L_x_4676:
[----:B---3--:R-:W3:Y:S01]  /*a360*/  LDL R147, [R1+0x4] ;  /* 0x0000040001937983 */ /* 0x008ee20000100800 */
[----:B------:R-:W-:Y:S01]  /*a370*/  IADD3 R3, R15, 0x60, RZ ;  /* 0x000000600f037810 */ /* 0x000fe20007ffe0ff */
[----:B------:R-:W-:Y:S01]  /*a380*/  IMAD.MOV.U32 R101, RZ, RZ, 0x30 ;  /* 0x00000030ff657424 */ /* 0x000fe200078e00ff */
[----:B------:R-:W-:Y:S01]  /*a390*/  SHF.R.S32.HI R133, RZ, 0x1f, R122 ;  /* 0x0000001fff857819 */ /* 0x000fe2000001147a */
[----:B------:R-:W-:Y:S01]  /*a3a0*/  IMAD.MOV.U32 R134, RZ, RZ, R234 ;  /* 0x000000ffff867224 */ /* 0x000fe200078e00ea */
[----:B------:R-:W-:Y:S01]  /*a3b0*/  ISETP.GE.AND P5, PT, R3, R41, PT ;  /* 0x000000290300720c */ /* 0x000fe20003fa6270 */
[----:B------:R-:W-:Y:S01]  /*a3c0*/  IMAD.MOV.U32 R135, RZ, RZ, R233 ;  /* 0x000000ffff877224 */ /* 0x000fe200078e00e9 */
[----:B-1--4-:R-:W-:Y:S01]  /*a3d0*/  P2R R16, PR, RZ, 0x40 ;  /* 0x00000040ff107803 */ /* 0x012fe20000000000 */
[----:B------:R-:W-:Y:S01]  /*a3e0*/  IMAD.MOV.U32 R140, RZ, RZ, c[0x0][0x2c4] ;  /* 0x0000b100ff8c7624 */ /* 0x000fe200078e00ff */
[----:B------:R-:W-:-:S09]  /*a3f0*/  LOP3.LUT P6, RZ, R212, 0x400, RZ, 0xc0, !PT ;  /* 0x00000400d4ff7812 */ /* 0x000fd200078cc0ff */
[----:B--2---:R-:W-:-:S04]  /*a400*/  @!P5 LEA R12, P0, R230, R2, 0x1 ;  /* 0x00000002e60cd211 */ /* 0x004fc800078008ff */
[----:B------:R-:W-:Y:S02]  /*a410*/  @!P5 LEA.HI.X R13, R230, R4, R13, 0x1, P0 ;  /* 0x00000004e60dd211 */ /* 0x000fe400000f0c0d */
        /* <DEDUP_REMOVED lines=8> */
[C---:B------:R-:W-:Y:S01]  /*a4a0*/  @!P5 LEA R10, P0, R231.reuse, R2, 0x1 ;  /* 0x00000002e70ad211 */ /* 0x040fe200078008ff */
[----:B------:R-:W-:Y:S02]  /*a4b0*/  IMAD.WIDE.U32 R2, R122, c[0x0][0x1e0], RZ ;  /* 0x000078007a027a25 */ /* 0x000fe400078e00ff */
[----:B------:R2:W-:Y:S01]  /*a4c0*/  @!P5 LDGSTS.E.BYPASS.LTC128B.128 [R217+0x17080], [R6.64], !P1 ;  /* 0x1708000006d9dfae */ /* 0x0005e2000c901d46 */
[----:B------:R-:W-:Y:S01]  /*a4d0*/  @!P5 LEA.HI.X R11, R231, R4, R14, 0x1, P0 ;  /* 0x00000004e70bd211 */ /* 0x000fe200000f0c0e */
[----:B------:R-:W-:Y:S02]  /*a4e0*/  IMAD R4, R133, c[0x0][0x1e0], RZ ;  /* 0x0000780085047a24 */ /* 0x000fe400078e02ff */
[----:B------:R4:W-:Y:S01]  /*a4f0*/  @!P5 LDGSTS.E.BYPASS.LTC128B.128 [R217+0x1b080], [R12.64], !P4 ;  /* 0x1b0800000cd9dfae */ /* 0x0009e2000e101d46 */
[----:B------:R-:W-:Y:S01]  /*a500*/  LOP3.LUT P4, RZ, R212, 0x80, RZ, 0xc0, !PT ;  /* 0x00000080d4ff7812 */ /* 0x000fe2000788c0ff */
[----:B------:R-:W-:-:S02]  /*a510*/  IMAD R4, R122, c[0x0][0x1e4], R4 ;  /* 0x000079007a047a24 */ /* 0x000fc400078e0204 */
[----:B------:R4:W-:Y:S01]  /*a520*/  @!P5 LDGSTS.E.BYPASS.LTC128B.128 [R217+0x1f080], [R10.64], !P3 ;  /* 0x1f0800000ad9dfae */ /* 0x0009e2000d901d46 */
[----:B------:R-:W-:Y:S01]  /*a530*/  LOP3.LUT P3, RZ, R212, 0x100, RZ, 0xc0, !PT ;  /* 0x00000100d4ff7812 */ /* 0x000fe2000786c0ff */
[----:B------:R-:W-:Y:S02]  /*a540*/  IMAD.IADD R4, R3, 0x1, R4 ;  /* 0x0000000103047824 */ /* 0x000fe400078e0204 */
[----:B------:R-:W-:Y:S01]  /*a550*/  IMAD.WIDE.U32 R2, R2, 0x30, R134 ;  /* 0x0000003002027825 */ /* 0x000fe200078e0086 */
[----:B------:R-:W0:Y:S01]  /*a560*/  LDGDEPBAR ;  /* 0x00000000000079af */ /* 0x000e220000000000 */
[----:B------:R-:W-:Y:S02]  /*a570*/  WARPSYNC 0xffffffff ;  /* 0xffffffff00007948 */ /* 0x000fe40003800000 */
[----:B------:R-:W-:-:S04]  /*a580*/  IMAD R5, R4, 0x30, RZ ;  /* 0x0000003004057824 */ /* 0x000fc800078e02ff */
[----:B------:R-:W-:Y:S02]  /*a590*/  IMAD.IADD R3, R3, 0x1, R5 ;  /* 0x0000000103037824 */ /* 0x000fe400078e0205 */
[----:B--2---:R-:W-:-:S04]  /*a5a0*/  IMAD.MOV.U32 R7, RZ, RZ, 0x20 ;  /* 0x00000020ff077424 */ /* 0x004fc800078e00ff */
[----:B-1----:R-:W-:Y:S01]  /*a5b0*/  IMAD R8, R7, c[0x0][0x1e4], RZ ;  /* 0x0000790007087a24 */ /* 0x002fe200078e02ff */
[----:B------:R-:W-:Y:S01]  /*a5c0*/  BAR.SYNC.DEFER_BLOCKING 0x0 ;  /* 0x0000000000007b1d */ /* 0x000fe20000010000 */
[----:B---3--:R-:W-:-:S04]  /*a5d0*/  IMAD R101, R147, -0x30, R101 ;  /* 0xffffffd093657824 */ /* 0x008fc800078e0265 */
[----:B------:R-:W-:-:S05]  /*a5e0*/  IMAD.IADD R132, R240, 0x1, R101 ;  /* 0x00000001f0847824 */ /* 0x000fca00078e0265 */
[----:B------:R-:W-:-:S05]  /*a5f0*/  IMNMX R6, R132, 0x30, PT ;  /* 0x0000003084067817 */ /* 0x000fca0003800200 */
[----:B------:R-:W-:Y:S02]  /*a600*/  IMAD.IADD R4, R6, 0x1, -R229 ;  /* 0x0000000106047824 */ /* 0x000fe400078e0ae5 */
[----:B------:R-:W-:-:S03]  /*a610*/  IMAD.WIDE.U32 R6, R7, c[0x0][0x1e0], RZ ;  /* 0x0000780007067a25 */ /* 0x000fc600078e00ff */
[----:B------:R-:W-:-:S13]  /*a620*/  ISETP.GE.AND P0, PT, R4, 0x21, PT ;  /* 0x000000210400780c */ /* 0x000fda0003f06270 */
        /* <DEDUP_REMOVED lines=11> */
[----:B------:R-:W-:Y:S02]  /*a6e0*/  LOP3.LUT P2, RZ, R212, 0x200, RZ, 0xc0, !PT ;  /* 0x00000200d4ff7812 */ /* 0x000fe4000784c0ff */
[----:B------:R-:W-:-:S11]  /*a6f0*/  ISETP.NE.AND P6, PT, R16, RZ, PT ;  /* 0x000000ff1000720c */ /* 0x000fd60003fc5270 */
        /* <DEDUP_REMOVED lines=13> */
.L_x_4490:
[----:B------:R-:W-:Y:S01]  /*a7d0*/  ULDC.U8 UR4, c[0x0][0x298] ;  /* 0x0000a60000047ab9 */ /* 0x000fe20000000000 */
[----:B----45:R-:W-:Y:S01]  /*a7e0*/  SHF.R.S32.HI R2, RZ, 0x1f, R154 ;  /* 0x0000001fff027819 */ /* 0x030fe2000001149a */
[----:B------:R-:W-:Y:S01]  /*a7f0*/  IMAD.WIDE.U32 R6, R154, c[0x0][0x280], RZ ;  /* 0x0000a0009a067a25 */ /* 0x000fe200078e00ff */
[----:B------:R-:W-:Y:S01]  /*a800*/  ISETP.NE.AND P0, PT, RZ, UR4, PT ;  /* 0x00000004ff007c0c */ /* 0x000fe2000bf05270 */
[----:B------:R-:W-:Y:S01]  /*a810*/  BSSY B2, `(.L_x_4491) ;  /* 0x00008f0000027945 */ /* 0x000fe20003800000 */
[----:B------:R-:W-:Y:S01]  /*a820*/  IADD3 R138, R229, 0x60, RZ ;  /* 0x00000060e58a7810 */ /* 0x000fe20007ffe0ff */
[C---:B------:R-:W-:Y:S02]  /*a830*/  IMAD R3, R2.reuse, c[0x0][0x280], RZ ;  /* 0x0000a00002037a24 */ /* 0x040fe400078e02ff */
        /* <DEDUP_REMOVED lines=89> */
.L_x_4494:
[----:B------:R-:W-:Y:S05]  /*add0*/  BSYNC B0 ;  /* 0x0000000000007941 */ /* 0x000fea0003800000 */
.L_x_4493:
        /* <DEDUP_REMOVED lines=84> */
.L_x_4496:
[----:B------:R-:W-:Y:S05]  /*b320*/  BSYNC B0 ;  /* 0x0000000000007941 */ /* 0x000fea0003800000 */
.L_x_4495:
        /* <DEDUP_REMOVED lines=88> */
.L_x_4498:
[----:B------:R-:W-:Y:S05]  /*b8b0*/  BSYNC B0 ;  /* 0x0000000000007941 */ /* 0x000fea0003800000 */
.L_x_4497:
[----:B----45:R-:W-:Y:S01]  /*b8c0*/  IMAD.MOV.U32 R2, RZ, RZ, R74 ;  /* 0x000000ffff027224 */ /* 0x030fe200078e004a */
[----:B---3--:R-:W-:Y:S01]  /*b8d0*/  MOV R3, R71 ;  /* 0x0000004700037202 */ /* 0x008fe20000000f00 */
[----:B-1----:R-:W-:Y:S01]  /*b8e0*/  IMAD.MOV.U32 R0, RZ, RZ, R75 ;  /* 0x000000ffff007224 */ /* 0x002fe200078e004b */
[----:B------:R-:W-:Y:S01]  /*b8f0*/  MOV R8, R68 ;  /* 0x0000004400087202 */ /* 0x000fe20000000f00 */
[----:B--2---:R-:W-:Y:S01]  /*b900*/  IMAD.MOV.U32 R4, RZ, RZ, R70 ;  /* 0x000000ffff047224 */ /* 0x004fe200078e0046 */
        /* <DEDUP_REMOVED lines=8> */
[----:B------:R-:W-:Y:S01]  /*b990*/  CS2R R82, SRZ ;  /* 0x0000000000527805 */ /* 0x000fe2000001ff00 */
        /* <DEDUP_REMOVED lines=9> */
[----:B------:R-:W-:Y:S01]  /*ba30*/  PRMT R108, R3, 0x7610, R108 ;  /* 0x00007610036c7816 */ /* 0x000fe2000000006c */
[----:B------:R-:W1:Y:S01]  /*ba40*/  SHFL.IDX PT, R4, R33, 0x3, 0x181f ;  /* 0x00781f0021047f89 */ /* 0x000e6200000e0000 */
[----:B------:R-:W-:Y:S01]  /*ba50*/  PRMT R112, R2, 0x5410, R0 ;  /* 0x0000541002707816 */ /* 0x000fe20000000000 */
[----:B------:R-:W-:Y:S01]  /*ba60*/  CS2R R18, SRZ ;  /* 0x0000000000127805 */ /* 0x000fe2000001ff00 */
[----:B------:R-:W-:Y:S01]  /*ba70*/  MOV R5, R63 ;  /* 0x0000003f00057202 */ /* 0x000fe20000000f00 */
[----:B------:R2:W3:Y:S01]  /*ba80*/  SHFL.IDX PT, R3, R35, 0x3, 0x181f ;  /* 0x00781f0023037f89 */ /* 0x0004e200000e0000 */
[----:B------:R-:W-:Y:S01]  /*ba90*/  CS2R R86, SRZ ;  /* 0x0000000000567805 */ /* 0x000fe2000001ff00 */
[----:B------:R-:W-:Y:S01]  /*baa0*/  CS2R R84, SRZ ;  /* 0x0000000000547805 */ /* 0x000fe2000001ff00 */
[----:B------:R-:W-:Y:S01]  /*bab0*/  CS2R R80, SRZ ;  /* 0x0000000000507805 */ /* 0x000fe2000001ff00 */
[----:B------:R4:W1:Y:S04]  /*bac0*/  SHFL.IDX PT, R2, R30, 0x3, 0x181f ;  /* 0x00781f001e027f89 */ /* 0x00086800000e0000 */
[----:B------:R1:W3:Y:S01]  /*bad0*/  SHFL.IDX PT, R0, R32, 0x3, 0x181f ;  /* 0x00781f0020007f89 */ /* 0x0002e200000e0000 */
[----:B--2---:R-:W-:-:S02]  /*bae0*/  PRMT R35, R8, 0x5410, R7 ;  /* 0x0000541008237816 */ /* 0x004fc40000000007 */
[----:B----4-:R-:W-:Y:S01]  /*baf0*/  PRMT R30, R6, 0x5410, R5 ;  /* 0x00005410061e7816 */ /* 0x010fe20000000005 */
[----:B-1----:R-:W-:Y:S01]  /*bb00*/  CS2R R32, SRZ ;  /* 0x0000000000207805 */ /* 0x002fe2000001ff00 */
[----:B------:R-:W-:Y:S05]  /*bb10*/  @P5 BRA `(.L_x_4500) ;  /* 0x000002c000005947 */ /* 0x000fea0003800000 */
[----:B---3--:R-:W-:Y:S01]  /*bb20*/  ISETP.GE.AND P2, PT, R168, c[0x0][0x27c], PT ;  /* 0x00009f00a8007a0c */ /* 0x008fe20003f46270 */
[----:B------:R-:W-:Y:S01]  /*bb30*/  CS2R R78, SRZ ;  /* 0x00000000004e7805 */ /* 0x000fe2000001ff00 */
[----:B------:R-:W-:Y:S01]  /*bb40*/  ISETP.GE.AND P1, PT, R166, c[0x0][0x27c], PT ;  /* 0x00009f00a6007a0c */ /* 0x000fe20003f26270 */
[----:B------:R-:W-:Y:S01]  /*bb50*/  CS2R R80, SRZ ;  /* 0x0000000000507805 */ /* 0x000fe2000001ff00 */
[----:B------:R-:W-:-:S09]  /*bb60*/  ISETP.GE.AND P3, PT, R164, c[0x0][0x27c], PT ;  /* 0x00009f00a4007a0c */ /* 0x000fd20003f66270 */
        /* <DEDUP_REMOVED lines=27> */
[----:B------:R-:W-:Y:S01]  /*bd20*/  ISETP.GE.AND P0, PT, R167, c[0x0][0x27c], PT ;  /* 0x00009f00a7007a0c */ /* 0x000fe20003f06270 */
[----:B-1----:R-:W-:-:S03]  /*bd30*/  CS2R R18, SRZ ;  /* 0x0000000000127805 */ /* 0x002fc6000001ff00 */
[----:B------:R2:W5:Y:S04]  /*bd40*/  @!P3 LD.E.64 R32, [R8.64] ;  /* 0x000000060820b980 */ /* 0x000568000c101b00 */
[----:B------:R2:W5:Y:S05]  /*bd50*/  @!P3 LD.E.64 R18, [R10.64] ;  /* 0x000000060a12b980 */ /* 0x00056a000c101b00 */
        /* <DEDUP_REMOVED lines=8> */
.L_x_4500:
[----:B---3--:R-:W-:Y:S05]  /*bde0*/  BSYNC B0 ;  /* 0x0000000000007941 */ /* 0x008fea0003800000 */
.L_x_4499:
        /* <DEDUP_REMOVED lines=78> */
.L_x_4504:
[----:B------:R-:W-:Y:S05]  /*c2d0*/  BSYNC B0 ;  /* 0x0000000000007941 */ /* 0x000fea0003800000 */
.L_x_4503:
        /* <DEDUP_REMOVED lines=45> */
.L_x_4506:
[----:B------:R-:W-:Y:S05]  /*c5b0*/  BSYNC B0 ;  /* 0x0000000000007941 */ /* 0x000fea0003800000 */
.L_x_4505:
        /* <DEDUP_REMOVED lines=45> */
.L_x_4508:
[----:B------:R-:W-:Y:S05]  /*c890*/  BSYNC B0 ;  /* 0x0000000000007941 */ /* 0x000fea0003800000 */
.L_x_4507:
        /* <DEDUP_REMOVED lines=44> */
.L_x_4502:
[----:B------:R-:W-:Y:S05]  /*cb60*/  BSYNC B1 ;  /* 0x0000000000017941 */ /* 0x000fea0003800000 */
.L_x_4501:
        /* <DEDUP_REMOVED lines=49> */
.L_x_4512:
[----:B------:R-:W-:Y:S05]  /*ce80*/  BSYNC B0 ;  /* 0x0000000000007941 */ /* 0x000fea0003800000 */
.L_x_4511:
        /* <DEDUP_REMOVED lines=45> */
.L_x_4514:
[----:B------:R-:W-:Y:S05]  /*d160*/  BSYNC B0 ;  /* 0x0000000000007941 */ /* 0x000fea0003800000 */
.L_x_4513:
        /* <DEDUP_REMOVED lines=45> */
.L_x_4516:
[----:B------:R-:W-:Y:S05]  /*d440*/  BSYNC B0 ;  /* 0x0000000000007941 */ /* 0x000fea0003800000 */
.L_x_4515:
        /* <DEDUP_REMOVED lines=44> */
.L_x_4510:
[----:B------:R-:W-:Y:S05]  /*d710*/  BSYNC B1 ;  /* 0x0000000000017941 */ /* 0x000fea0003800000 */
.L_x_4509:
        /* <DEDUP_REMOVED lines=49> */
.L_x_4520:
[----:B------:R-:W-:Y:S05]  /*da30*/  BSYNC B0 ;  /* 0x0000000000007941 */ /* 0x000fea0003800000 */
.L_x_4519:
        /* <DEDUP_REMOVED lines=45> */
.L_x_4522:
[----:B------:R-:W-:Y:S05]  /*dd10*/  BSYNC B0 ;  /* 0x0000000000007941 */ /* 0x000fea0003800000 */
.L_x_4521:
        /* <DEDUP_REMOVED lines=45> */
.L_x_4524:
[----:B------:R-:W-:Y:S05]  /*dff0*/  BSYNC B0 ;  /* 0x0000000000007941 */ /* 0x000fea0003800000 */
.L_x_4523:
        /* <DEDUP_REMOVED lines=44> */
.L_x_4518:
[----:B------:R-:W-:Y:S05]  /*e2c0*/  BSYNC B1 ;  /* 0x0000000000017941 */ /* 0x000fea0003800000 */
.L_x_4517:
        /* <DEDUP_REMOVED lines=47> */
.L_x_4527:
[----:B------:R-:W-:Y:S05]  /*e5c0*/  BSYNC B0 ;  /* 0x0000000000007941 */ /* 0x000fea0003800000 */
.L_x_4526:
        /* <DEDUP_REMOVED lines=45> */
.L_x_4529:
[----:B------:R-:W-:Y:S05]  /*e8a0*/  BSYNC B0 ;  /* 0x0000000000007941 */ /* 0x000fea0003800000 */
.L_x_4528:
        /* <DEDUP_REMOVED lines=45> */
.L_x_4531:
[----:B------:R-:W-:Y:S05]  /*eb80*/  BSYNC B0 ;  /* 0x0000000000007941 */ /* 0x000fea0003800000 */
.L_x_4530:
        /* <DEDUP_REMOVED lines=45> */
.L_x_4492:
        /* <DEDUP_REMOVED lines=59> */
.L_x_4533:
[----:B------:R-:W-:Y:S05]  /*f210*/  BSYNC B0 ;  /* 0x0000000000007941 */ /* 0x000fea0003800000 */
.L_x_4532:
        /* <DEDUP_REMOVED lines=71> */
.L_x_4535:
[----:B--2---:R-:W-:Y:S05]  /*f690*/  BSYNC B0 ;  /* 0x0000000000007941 */ /* 0x004fea0003800000 */
.L_x_4534:
        /* <DEDUP_REMOVED lines=70> */
.L_x_4537:
[----:B----4-:R-:W-:Y:S05]  /*fb00*/  BSYNC B0 ;  /* 0x0000000000007941 */ /* 0x010fea0003800000 */
.L_x_4536:
        /* <DEDUP_REMOVED lines=68> */
.L_x_4539:
[----:B----4-:R-:W-:Y:S05]  /*ff50*/  BSYNC B0 ;  /* 0x0000000000007941 */ /* 0x010fea0003800000 */
.L_x_4538:
        /* <DEDUP_REMOVED lines=134> */
.L_x_4543:
[----:B------:R-:W-:Y:S05]  /*107c0*/  BSYNC B0 ;  /* 0x0000000000007941 */ /* 0x000fea0003800000 */
.L_x_4542:
        /* <DEDUP_REMOVED lines=105> */
.L_x_4541:
[----:B------:R-:W-:Y:S05]  /*10e60*/  BSYNC B1 ;  /* 0x0000000000017941 */ /* 0x000fea0003800000 */
.L_x_4540:
[----:B------:R-:W-:Y:S01]  /*10e70*/  IADD3 R2, R229, 0x20, RZ ;  /* 0x00000020e5027810 */ /* 0x000fe20007ffe0ff */
[----:B------:R-:W-:Y:S01]  /*10e80*/  BSSY B1, `(.L_x_4544) ;  /* 0x00000d7000017945 */ /* 0x000fe20003800000 */
[----:B------:R-:W-:Y:S02]  /*10e90*/  SHF.R.S32.HI R52, RZ, 0x3, R89 ;  /* 0x00000003ff347819 */ /* 0x000fe40000011459 */
        /* <DEDUP_REMOVED lines=67> */
[--C-:B------:R-:W-:Y:S01]  /*112d0*/  HADD2.F32 R3, -RZ, R109.reuse.H0_H0 ;  /* 0x2000006dff037230 */ /* 0x100fe20000004100 */
[-C--:B------:R-:W-:Y:S01]  /*112e0*/  FMUL.FTZ R9, R16, R0.reuse ;  /* 0x0000000010097220 */ /* 0x080fe20000410000 */
[----:B------:R-:W-:Y:S01]  /*112f0*/  HADD2.F32 R12, -RZ, R10.H0_H0 ;  /* 0x2000000aff0c7230 */ /* 0x000fe20000004100 */
[C---:B------:R-:W-:Y:S01]  /*11300*/  FMUL.FTZ R24, R8.reuse, R0 ;  /* 0x0000000008187220 */ /* 0x040fe20000410000 */
[----:B------:R-:W-:Y:S01]  /*11310*/  HADD2.F32 R4, -RZ, R109.H1_H1 ;  /* 0x3000006dff047230 */ /* 0x000fe20000004100 */
[----:B------:R-:W-:Y:S01]  /*11320*/  FFMA.FTZ R25, R8, R3, R9 ;  /* 0x0000000308197223 */ /* 0x000fe20000010009 */
[----:B------:R-:W-:Y:S01]  /*11330*/  HADD2.F32 R8, -RZ, R33.H0_H0 ;  /* 0x20000021ff087230 */ /* 0x000fe20000004100 */
[-C--:B------:R-:W-:Y:S01]  /*11340*/  FMUL.FTZ R11, R17, R2.reuse ;  /* 0x00000002110b7220 */ /* 0x080fe20000410000 */
        /* <DEDUP_REMOVED lines=10> */
[----:B------:R-:W-:Y:S02]  /*113f0*/  FMUL.FTZ R7, R13, R8 ;  /* 0x000000080d077220 */ /* 0x000fe40000410000 */
        /* <DEDUP_REMOVED lines=22> */
.L_x_4547:
[----:B------:R-:W-:Y:S05]  /*11560*/  BSYNC B0 ;  /* 0x0000000000007941 */ /* 0x000fea0003800000 */
.L_x_4546:
        /* <DEDUP_REMOVED lines=55> */
[----:B------:R-:W-:Y:S01]  /*118e0*/  HADD2.F32 R6, -RZ, R111.H0_H0 ;  /* 0x2000006fff067230 */ /* 0x000fe20000004100 */
        /* <DEDUP_REMOVED lines=48> */
.L_x_4545:
[----:B------:R-:W-:Y:S05]  /*11bf0*/  BSYNC B1 ;  /* 0x0000000000017941 */ /* 0x000fea0003800000 */
.L_x_4544:
        /* <DEDUP_REMOVED lines=35> */
[----:B------:R-:W-:Y:S01]  /*11e30*/  SHF.R.U64 R29, R68, 0x10, R69 ;  /* 0x00000010441d7819 */ /* 0x000fe20000001245 */
[----:B---3--:R-:W2:Y:S01]  /*11e40*/  LDS.128 R8, [R30+0x10080] ;  /* 0x010080001e087984 */ /* 0x008ea20000000c00 */
[----:B------:R-:W-:Y:S01]  /*11e50*/  SHF.R.U32.HI R26, RZ, 0x10, R67 ;  /* 0x00000010ff1a7819 */ /* 0x000fe20000011643 */
[----:B------:R-:W-:Y:S01]  /*11e60*/  HADD2.F32 R24, -RZ, R25.H0_H0 ;  /* 0x20000019ff187230 */ /* 0x000fe20000004100 */
[----:B------:R-:W-:-:S02]  /*11e70*/  SHF.R.U64 R35, R70, 0x10, R71 ;  /* 0x0000001046237819 */ /* 0x000fc40000001247 */
[----:B------:R-:W-:Y:S01]  /*11e80*/  SHF.R.U64 R38, R64, 0x10, R65 ;  /* 0x0000001040267819 */ /* 0x000fe20000001241 */
[----:B------:R-:W-:Y:S01]  /*11e90*/  HADD2.F32 R42, -RZ, R26.H0_H0 ;  /* 0x2000001aff2a7230 */ /* 0x000fe20000004100 */
        /* <DEDUP_REMOVED lines=19> */
[C---:B------:R-:W-:Y:S01]  /*11fd0*/  FFMA.FTZ R39, R3.reuse, R43, R2 ;  /* 0x0000002b03277223 */ /* 0x040fe20000010002 */
[--C-:B------:R-:W-:Y:S01]  /*11fe0*/  HADD2.F32 R6, -RZ, R116.reuse.H1_H1 ;  /* 0x30000074ff067230 */ /* 0x100fe20000004100 */
[----:B------:R-:W-:Y:S01]  /*11ff0*/  FMUL.FTZ R4, R20, R5 ;  /* 0x0000000514047220 */ /* 0x000fe20000410000 */
[----:B------:R-:W-:Y:S01]  /*12000*/  HADD2.F32 R2, -RZ, R116.H0_H0 ;  /* 0x20000074ff027230 */ /* 0x000fe20000004100 */
[----:B------:R-:W-:Y:S01]  /*12010*/  FMUL.FTZ R33, R3, R17 ;  /* 0x0000001103217220 */ /* 0x000fe20000410000 */
[----:B------:R-:W-:Y:S01]  /*12020*/  HADD2.F32 R13, -RZ, R8.H1_H1 ;  /* 0x30000008ff0d7230 */ /* 0x000fe20000004100 */
[C---:B------:R-:W-:Y:S01]  /*12030*/  FFMA.FTZ R36, R9.reuse, R6, R4 ;  /* 0x0000000609247223 */ /* 0x040fe20000010004 */
[----:B------:R-:W-:Y:S01]  /*12040*/  HADD2.F32 R8, -RZ, R11.H0_H0 ;  /* 0x2000000bff087230 */ /* 0x000fe20000004100 */
[----:B------:R-:W-:Y:S01]  /*12050*/  FMUL.FTZ R31, R9, R5 ;  /* 0x00000005091f7220 */ /* 0x000fe20000410000 */
[----:B------:R-:W-:Y:S01]  /*12060*/  HADD2.F32 R3, -RZ, R115.H1_H1 ;  /* 0x30000073ff037230 */ /* 0x000fe20000004100 */
[-C--:B------:R-:W-:Y:S01]  /*12070*/  FMUL.FTZ R9, R15, R2.reuse ;  /* 0x000000020f097220 */ /* 0x080fe20000410000 */
[--C-:B------:R-:W-:Y:S01]  /*12080*/  HADD2.F32 R4, -RZ, R117.reuse.H0_H0 ;  /* 0x20000075ff047230 */ /* 0x100fe20000004100 */
[----:B------:R-:W-:Y:S01]  /*12090*/  FMUL.FTZ R25, R8, R2 ;  /* 0x0000000208197220 */ /* 0x000fe20000410000 */
[--C-:B------:R-:W-:Y:S01]  /*120a0*/  HADD2.F32 R12, -RZ, R10.reuse.H0_H0 ;  /* 0x2000000aff0c7230 */ /* 0x100fe20000004100 */
[----:B------:R-:W-:Y:S01]  /*120b0*/  FMUL.FTZ R17, R16, R3 ;  /* 0x0000000310117220 */ /* 0x000fe20000410000 */
[----:B------:R-:W-:Y:S01]  /*120c0*/  HADD2.F32 R5, -RZ, R117.H1_H1 ;  /* 0x30000075ff057230 */ /* 0x000fe20000004100 */
[----:B------:R-:W-:Y:S01]  /*120d0*/  FFMA.FTZ R27, R8, R4, R9 ;  /* 0x00000004081b7223 */ /* 0x000fe20000010009 */
[----:B------:R-:W-:Y:S01]  /*120e0*/  HADD2.F32 R11, -RZ, R11.H1_H1 ;  /* 0x3000000bff0b7230 */ /* 0x000fe20000004100 */
[-C--:B------:R-:W-:Y:S01]  /*120f0*/  FMUL.FTZ R2, R14, R24.reuse ;  /* 0x000000180e027220 */ /* 0x080fe20000410000 */
[----:B------:R-:W-:Y:S01]  /*12100*/  HADD2.F32 R8, -RZ, R29.H0_H0 ;  /* 0x2000001dff087230 */ /* 0x000fe20000004100 */
[C---:B------:R-:W-:Y:S01]  /*12110*/  FFMA.FTZ R37, R12.reuse, R5, R17 ;  /* 0x000000050c257223 */ /* 0x040fe20000010011 */
[----:B------:R-:W-:Y:S01]  /*12120*/  HADD2.F32 R9, -RZ, R35.H0_H0 ;  /* 0x20000023ff097230 */ /* 0x000fe20000004100 */
[----:B------:R-:W-:Y:S01]  /*12130*/  FMUL.FTZ R28, R12, R3 ;  /* 0x000000030c1c7220 */ /* 0x000fe20000410000 */
[----:B------:R-:W-:Y:S01]  /*12140*/  HADD2.F32 R10, -RZ, R10.H1_H1 ;  /* 0x3000000aff0a7230 */ /* 0x000fe20000004100 */
[C---:B------:R-:W-:Y:S01]  /*12150*/  FMUL.FTZ R17, R11.reuse, R24 ;  /* 0x000000180b117220 */ /* 0x040fe20000410000 */
[----:B------:R-:W-:Y:S01]  /*12160*/  HADD2.F32 R35, -RZ, R40.H0_H0 ;  /* 0x20000028ff237230 */ /* 0x000fe20000004100 */
[----:B------:R-:W-:-:S02]  /*12170*/  FFMA.FTZ R24, R11, R42, R2 ;  /* 0x0000002a0b187223 */ /* 0x000fc40000010002 */
[-C--:B------:R-:W-:Y:S02]  /*12180*/  FMUL.FTZ R3, R23, R8.reuse ;  /* 0x0000000817037220 */ /* 0x080fe40000410000 */
[-C--:B------:R-:W-:Y:S02]  /*12190*/  FMUL.FTZ R2, R22, R9.reuse ;  /* 0x0000000916027220 */ /* 0x080fe40000410000 */
[C---:B------:R-:W-:Y:S02]  /*121a0*/  FMUL.FTZ R11, R13.reuse, R8 ;  /* 0x000000080d0b7220 */ /* 0x040fe40000410000 */
[C---:B------:R-:W-:Y:S02]  /*121b0*/  FMUL.FTZ R8, R10.reuse, R9 ;  /* 0x000000090a087220 */ /* 0x040fe40000410000 */
[----:B------:R-:W-:Y:S02]  /*121c0*/  FFMA.FTZ R26, R13, R38, R3 ;  /* 0x000000260d1a7223 */ /* 0x000fe40000010003 */
[----:B------:R-:W-:-:S02]  /*121d0*/  FFMA.FTZ R29, R10, R35, R2 ;  /* 0x000000230a1d7223 */ /* 0x000fc40000010002 */
        /* <DEDUP_REMOVED lines=12> */
[----:B------:R-:W-:Y:S02]  /*122a0*/  F2FP.PACK_AB R11, R2, R3 ;  /* 0x00000003020b723e */ /* 0x000fe400000000ff */
[----:B------:R-:W-:Y:S02]  /*122b0*/  F2FP.PACK_AB R8, R6, R13 ;  /* 0x0000000d0608723e */ /* 0x000fe400000000ff */
[----:B------:R-:W-:Y:S02]  /*122c0*/  F2FP.PACK_AB R10, R10, R12 ;  /* 0x0000000c0a0a723e */ /* 0x000fe400000000ff */
[----:B------:R-:W-:-:S03]  /*122d0*/  F2FP.PACK_AB R6, R29, R37 ;  /* 0x000000251d06723e */ /* 0x000fc600000000ff */
[----:B------:R1:W-:Y:S04]  /*122e0*/  STS.128 [R32], R8 ;  /* 0x0000000820007388 */ /* 0x0003e80000000c00 */
[----:B------:R1:W-:Y:S02]  /*122f0*/  STS.128 [R30+0x10080], R4 ;  /* 0x010080041e007388 */ /* 0x0003e40000000c00 */
.L_x_4551:
[----:B------:R-:W-:Y:S05]  /*12300*/  BSYNC B0 ;  /* 0x0000000000007941 */ /* 0x000fea0003800000 */
.L_x_4550:
        /* <DEDUP_REMOVED lines=104> */
.L_x_4549:
[----:B------:R-:W-:Y:S05]  /*12990*/  BSYNC B1 ;  /* 0x0000000000017941 */ /* 0x000fea0003800000 */
.L_x_4548:
        /* <DEDUP_REMOVED lines=59> */
[C---:B------:R-:W-:Y:S01]  /*12d50*/  FFMA.FTZ R39, R3.reuse, R43, R2 ;  /* 0x0000002b03277223 */ /* 0x040fe20000010002 */
[--C-:B------:R-:W-:Y:S01]  /*12d60*/  HADD2.F32 R6, -RZ, R125.reuse.H1_H1 ;  /* 0x3000007dff067230 */ /* 0x100fe20000004100 */
[----:B------:R-:W-:Y:S01]  /*12d70*/  FMUL.FTZ R4, R18, R5 ;  /* 0x0000000512047220 */ /* 0x000fe20000410000 */
[----:B------:R-:W-:Y:S01]  /*12d80*/  HADD2.F32 R2, -RZ, R125.H0_H0 ;  /* 0x2000007dff027230 */ /* 0x000fe20000004100 */
[----:B------:R-:W-:Y:S01]  /*12d90*/  FMUL.FTZ R33, R3, R21 ;  /* 0x0000001503217220 */ /* 0x000fe20000410000 */
[----:B------:R-:W-:Y:S01]  /*12da0*/  HADD2.F32 R13, -RZ, R8.H1_H1 ;  /* 0x30000008ff0d7230 */ /* 0x000fe20000004100 */
[C---:B------:R-:W-:Y:S01]  /*12db0*/  FFMA.FTZ R36, R9.reuse, R6, R4 ;  /* 0x0000000609247223 */ /* 0x040fe20000010004 */
[----:B------:R-:W-:Y:S01]  /*12dc0*/  HADD2.F32 R3, -RZ, R124.H1_H1 ;  /* 0x3000007cff037230 */ /* 0x000fe20000004100 */
[----:B------:R-:W-:Y:S01]  /*12dd0*/  FMUL.FTZ R31, R9, R5 ;  /* 0x00000005091f7220 */ /* 0x000fe20000410000 */
[--C-:B------:R-:W-:Y:S01]  /*12de0*/  HADD2.F32 R8, -RZ, R11.reuse.H0_H0 ;  /* 0x2000000bff087230 */ /* 0x100fe20000004100 */
[-C--:B------:R-:W-:Y:S01]  /*12df0*/  FMUL.FTZ R9, R15, R2.reuse ;  /* 0x000000020f097220 */ /* 0x080fe20000410000 */
[----:B------:R-:W-:Y:S01]  /*12e00*/  HADD2.F32 R4, -RZ, R126.H0_H0 ;  /* 0x2000007eff047230 */ /* 0x000fe20000004100 */
[----:B------:R-:W-:Y:S01]  /*12e10*/  FMUL.FTZ R21, R16, R3 ;  /* 0x0000000310157220 */ /* 0x000fe20000410000 */
[----:B------:R-:W-:Y:S01]  /*12e20*/  HADD2.F32 R12, -RZ, R10.H0_H0 ;  /* 0x2000000aff0c7230 */ /* 0x000fe20000004100 */
[C---:B------:R-:W-:Y:S01]  /*12e30*/  FMUL.FTZ R25, R8.reuse, R2 ;  /* 0x0000000208197220 */ /* 0x040fe20000410000 */
[----:B------:R-:W-:Y:S01]  /*12e40*/  HADD2.F32 R5, -RZ, R126.H1_H1 ;  /* 0x3000007eff057230 */ /* 0x000fe20000004100 */
[----:B------:R-:W-:Y:S01]  /*12e50*/  FFMA.FTZ R27, R8, R4, R9 ;  /* 0x00000004081b7223 */ /* 0x000fe20000010009 */
[----:B------:R-:W-:Y:S01]  /*12e60*/  HADD2.F32 R11, -RZ, R11.H1_H1 ;  /* 0x3000000bff0b7230 */ /* 0x000fe20000004100 */
[-C--:B------:R-:W-:Y:S01]  /*12e70*/  FMUL.FTZ R2, R14, R24.reuse ;  /* 0x000000180e027220 */ /* 0x080fe20000410000 */
[----:B------:R-:W-:Y:S01]  /*12e80*/  HADD2.F32 R8, -RZ, R29.H0_H0 ;  /* 0x2000001dff087230 */ /* 0x000fe20000004100 */
[C---:B------:R-:W-:Y:S01]  /*12e90*/  FFMA.FTZ R37, R12.reuse, R5, R21 ;  /* 0x000000050c257223 */ /* 0x040fe20000010015 */
[----:B------:R-:W-:Y:S01]  /*12ea0*/  HADD2.F32 R9, -RZ, R35.H0_H0 ;  /* 0x20000023ff097230 */ /* 0x000fe20000004100 */
[C---:B------:R-:W-:Y:S01]  /*12eb0*/  FMUL.FTZ R21, R11.reuse, R24 ;  /* 0x000000180b157220 */ /* 0x040fe20000410000 */
[----:B------:R-:W-:Y:S01]  /*12ec0*/  HADD2.F32 R10, -RZ, R10.H1_H1 ;  /* 0x3000000aff0a7230 */ /* 0x000fe20000004100 */
[----:B------:R-:W-:Y:S01]  /*12ed0*/  FMUL.FTZ R28, R12, R3 ;  /* 0x000000030c1c7220 */ /* 0x000fe20000410000 */
        /* <DEDUP_REMOVED lines=23> */
[----:B------:R-:W-:-:S03]  /*13050*/  F2FP.PACK_AB R6, R29, R37 ;  /* 0x000000251d06723e */ /* 0x000fc600000000ff */
[----:B------:R1:W-:Y:S04]  /*13060*/  STS.128 [R32], R8 ;  /* 0x0000000820007388 */ /* 0x0003e80000000c00 */
[----:B------:R1:W-:Y:S02]  /*13070*/  STS.128 [R30+0x10080], R4 ;  /* 0x010080041e007388 */ /* 0x0003e40000000c00 */
.L_x_4553:
[----:B------:R-:W-:Y:S05]  /*13080*/  BSYNC B0 ;  /* 0x0000000000007941 */ /* 0x000fea0003800000 */
.L_x_4552:
        /* <DEDUP_REMOVED lines=104> */
.L_x_4525:
[----:B------:R-:W-:Y:S05]  /*13710*/  BSYNC B2 ;  /* 0x0000000000027941 */ /* 0x000fea0003800000 */
.L_x_4491:
[----:B-1----:R-:W1:Y:S01]  /*13720*/  S2R R6, SR_TID.X ;  /* 0x0000000000067919 */ /* 0x002e620000002100 */
[----:B------:R-:W-:Y:S01]  /*13730*/  IMAD R0, R133, c[0x0][0x208], RZ ;  /* 0x0000820085007a24 */ /* 0x000fe200078e02ff */
[----:B------:R-:W-:Y:S01]  /*13740*/  IADD3 R200, R171, 0x20, RZ ;  /* 0x00000020abc87810 */ /* 0x000fe20007ffe0ff */
[----:B----4-:R-:W-:Y:S01]  /*13750*/  IMAD.WIDE.U32 R2, R122, c[0x0][0x208], RZ ;  /* 0x000082007a027a25 */ /* 0x010fe200078e00ff */
[----:B------:R-:W-:-:S04]  /*13760*/  DEPBAR.LE SB0, 0x0 ;  /* 0x000080000000791a */ /* 0x000fc80000000000 */
[----:B------:R-:W-:Y:S01]  /*13770*/  IMAD R0, R122, c[0x0][0x20c], R0 ;  /* 0x000083007a007a24 */ /* 0x000fe200078e0200 */
[----:B------:R-:W-:Y:S01]  /*13780*/  BAR.SYNC.DEFER_BLOCKING 0x0 ;  /* 0x0000000000007b1d */ /* 0x000fe20000010000 */
[----:B------:R-:W-:Y:S01]  /*13790*/  IMAD.MOV.U32 R4, RZ, RZ, R236 ;  /* 0x000000ffff047224 */ /* 0x000fe200078e00ec */
[----:B------:R-:W-:Y:S01]  /*137a0*/  LOP3.LUT P3, RZ, R127, 0x1, RZ, 0xc0, !PT ;  /* 0x000000017fff7812 */ /* 0x000fe2000786c0ff */
[----:B------:R-:W-:Y:S01]  /*137b0*/  IMAD.IADD R0, R3, 0x1, R0 ;  /* 0x0000000103007824 */ /* 0x000fe200078e0200 */
[C---:B------:R-:W-:Y:S01]  /*137c0*/  LOP3.LUT P2, RZ, R127.reuse, 0x2, RZ, 0xc0, !PT ;  /* 0x000000027fff7812 */ /* 0x040fe2000784c0ff */
[----:B--2---:R-:W-:Y:S01]  /*137d0*/  IMAD.MOV.U32 R5, RZ, RZ, R238 ;  /* 0x000000ffff057224 */ /* 0x004fe200078e00ee */
[----:B------:R-:W-:Y:S01]  /*137e0*/  LOP3.LUT P1, RZ, R127, 0x4, RZ, 0xc0, !PT ;  /* 0x000000047fff7812 */ /* 0x000fe2000782c0ff */
[----:B------:R-:W-:Y:S01]  /*137f0*/  IMAD R0, R0, 0x30, RZ ;  /* 0x0000003000007824 */ /* 0x000fe200078e02ff */
[----:B------:R-:W-:Y:S01]  /*13800*/  LOP3.LUT R212, R212, 0xffffffbf, RZ, 0xc0, !PT ;  /* 0xffffffbfd4d47812 */ /* 0x000fe200078ec0ff */
[----:B------:R-:W-:Y:S01]  /*13810*/  IMAD.WIDE.U32 R4, R2, 0x30, R4 ;  /* 0x0000003002047825 */ /* 0x000fe200078e0004 */
[----:B------:R-:W-:Y:S03]  /*13820*/  BSSY B0, `(.L_x_4554) ;  /* 0x00000fe000007945 */ /* 0x000fe60003800000 */
[----:B------:R-:W-:Y:S01]  /*13830*/  IMAD.IADD R0, R5, 0x1, R0 ;  /* 0x0000000105007824 */ /* 0x000fe200078e0200 */
[----:B------:R-:W-:-:S02]  /*13840*/  LEA R2, P0, R4, c[0x0][0x1f8], 0x1 ;  /* 0x00007e0004027a11 */ /* 0x000fc400078008ff */
[----:B-1----:R-:W-:Y:S02]  /*13850*/  ISETP.GT.AND P5, PT, R6, 0x7f, PT ;  /* 0x0000007f0600780c */ /* 0x002fe40003fa4270 */
[----:B------:R-:W-:Y:S01]  /*13860*/  LEA.HI.X R3, R4, c[0x0][0x1fc], R0, 0x1, P0 ;  /* 0x00007f0004037a11 */ /* 0x000fe200000f0c00 */
[----:B------:R-:W-:Y:S01]  /*13870*/  IMAD.MOV.U32 R0, RZ, RZ, 0x40 ;  /* 0x00000040ff007424 */ /* 0x000fe200078e00ff */
[----:B------:R-:W-:Y:S01]  /*13880*/  LOP3.LUT P0, RZ, R100, 0x2, RZ, 0xc0, !PT ;  /* 0x0000000264ff7812 */ /* 0x000fe2000780c0ff */
[----:B---3--:R-:W-:Y:S04]  /*13890*/  LDSM.16.M88.4 R8, [R196] ;  /* 0x00000000c408783b */ /* 0x008fe80000000200 */
[----:B------:R-:W1:Y:S04]  /*138a0*/  LDSM.16.M88.4 R16, [R171] ;  /* 0x00000000ab10783b */ /* 0x000e680000000200 */
[----:B------:R-:W-:Y:S01]  /*138b0*/  @!P5 IMAD.MOV.U32 R5, RZ, RZ, c[0x0][0x208] ;  /* 0x00008200ff05d624 */ /* 0x000fe200078e00ff */
[----:B------:R-:W-:Y:S01]  /*138c0*/  @P5 LOP3.LUT R212, R212, 0x40, RZ, 0xfc, !PT ;  /* 0x00000040d4d45812 */ /* 0x000fe200078efcff */
[----:B------:R-:W-:Y:S01]  /*138d0*/  @!P5 IMAD.MOV.U32 R6, RZ, RZ, c[0x0][0x20c] ;  /* 0x00008300ff06d624 */ /* 0x000fe200078e00ff */
[----:B------:R-:W2:Y:S01]  /*138e0*/  LDSM.16.M88.4 R20, [R171+0x800] ;  /* 0x00080000ab14783b */ /* 0x000ea20000000200 */
[----:B------:R-:W-:-:S02]  /*138f0*/  @P0 IADD3 R200, R171, -0x20, RZ ;  /* 0xffffffe0abc80810 */ /* 0x000fc40007ffe0ff */
[----:B------:R-:W-:Y:S01]  /*13900*/  LOP3.LUT P0, RZ, R100, 0x4, RZ, 0xc0, !PT ;  /* 0x0000000464ff7812 */ /* 0x000fe2000780c0ff */
[----:B------:R-:W3:Y:S01]  /*13910*/  LDSM.16.M88.4 R24, [R171+0x1000] ;  /* 0x00100000ab18783b */ /* 0x000ee20000000200 */
[----:B------:R-:W-:Y:S02]  /*13920*/  IADD3 R211, R200, 0x1000, RZ ;  /* 0x00001000c8d37810 */ /* 0x000fe40007ffe0ff */
[----:B------:R-:W-:Y:S01]  /*13930*/  SEL R0, R0, 0xffffffc0, !P0 ;  /* 0xffffffc000007807 */ /* 0x000fe20004000000 */
[----:B------:R-:W-:Y:S01]  /*13940*/  LDSM.16.M88.4 R12, [R197] ;  /* 0x00000000c50c783b */ /* 0x000fe20000000200 */
[C---:B------:R-:W-:Y:S02]  /*13950*/  @!P5 LEA R4, P0, R5.reuse, R2, 0x6 ;  /* 0x000000020504d211 */ /* 0x040fe400078030ff */
[C---:B------:R-:W-:Y:S01]  /*13960*/  IADD3 R210, R200.reuse, 0x800, RZ ;  /* 0x00000800c8d27810 */ /* 0x040fe20007ffe0ff */
[----:B------:R-:W4:Y:S01]  /*13970*/  LDSM.16.M88.4 R40, [R200] ;  /* 0x00000000c828783b */ /* 0x000f220000000200 */
[----:B------:R-:W-:Y:S01]  /*13980*/  @!P5 LEA.HI.X R5, R5, R3, R6, 0x6, P0 ;  /* 0x000000030505d211 */ /* 0x000fe200000f3406 */
[--C-:B------:R-:W-:Y:S01]  /*13990*/  IMAD.IADD R170, R171, 0x1, R0.reuse ;  /* 0x00000001abaa7824 */ /* 0x100fe200078e0200 */
[----:B------:R-:W-:Y:S01]  /*139a0*/  IADD3 R6, R101, R240, -R229 ;  /* 0x000000f065067210 */ /* 0x000fe20007ffe8e5 */
[----:B------:R-:W3:Y:S01]  /*139b0*/  LDSM.16.M88.4 R48, [R200+0x800] ;  /* 0x00080000c830783b */ /* 0x000ee20000000200 */
[C---:B------:R-:W-:Y:S01]  /*139c0*/  IMAD.IADD R169, R200.reuse, 0x1, R0 ;  /* 0x00000001c8a97824 */ /* 0x040fe200078e0200 */
[----:B------:R-:W-:-:S02]  /*139d0*/  IADD3 R209, R200, 0x4800, RZ ;  /* 0x00004800c8d17810 */ /* 0x000fc40007ffe0ff */
[C---:B------:R-:W-:Y:S01]  /*139e0*/  ISETP.LT.OR P0, PT, R6.reuse, 0x1, !P3 ;  /* 0x000000010600780c */ /* 0x040fe20005f01670 */
[----:B------:R-:W3:Y:S01]  /*139f0*/  LDSM.16.M88.4 R56, [R200+0x1000] ;  /* 0x00100000c838783b */ /* 0x000ee20000000200 */
[----:B------:R-:W-:Y:S02]  /*13a00*/  @!P5 ISETP.LT.OR P3, PT, R6, 0x21, !P3 ;  /* 0x000000210600d80c */ /* 0x000fe40005f61670 */
[C---:B------:R-:W-:Y:S02]  /*13a10*/  IADD3 R208, R200.reuse, 0x5800, RZ ;  /* 0x00005800c8d07810 */ /* 0x040fe40007ffe0ff */
[C---:B------:R-:W-:Y:S02]  /*13a20*/  IADD3 R207, R200.reuse, 0x5000, RZ ;  /* 0x00005000c8cf7810 */ /* 0x040fe40007ffe0ff */
[C---:B------:R-:W-:Y:S02]  /*13a30*/  IADD3 R206, R200.reuse, 0x3000, RZ ;  /* 0x00003000c8ce7810 */ /* 0x040fe40007ffe0ff */
[----:B------:R-:W-:-:S02]  /*13a40*/  IADD3 R205, R200, 0x4000, RZ ;  /* 0x00004000c8cd7810 */ /* 0x000fc40007ffe0ff */
[----:B------:R-:W-:Y:S01]  /*13a50*/  IADD3 R204, R200, 0x3800, RZ ;  /* 0x00003800c8cc7810 */ /* 0x000fe20007ffe0ff */
[----:B------:R-:W-:Y:S01]  /*13a60*/  @!PT LDS RZ, [RZ] ;  /* 0x00000000fffff984 */ /* 0x000fe20000000800 */
[----:B------:R-:W-:Y:S01]  /*13a70*/  @!PT LDS RZ, [RZ] ;  /* 0x00000000fffff984 */ /* 0x000fe20000000800 */
[----:B------:R-:W-:Y:S01]  /*13a80*/  @!PT LDS RZ, [RZ] ;  /* 0x00000000fffff984 */ /* 0x000fe20000000800 */
[----:B------:R3:W-:Y:S01]  /*13a90*/  LDGSTS.E.BYPASS.LTC128B.128 [R213+0x4080], [R2.64], !P0 ;  /* 0x0408000002d57fae */ /* 0x0007e2000c101d46 */
[C---:B------:R-:W-:Y:S02]  /*13aa0*/  ISETP.LT.OR P0, PT, R6.reuse, 0x1, !P2 ;  /* 0x000000010600780c */ /* 0x040fe40005701670 */
[----:B------:R-:W-:Y:S01]  /*13ab0*/  @!P5 ISETP.LT.OR P2, PT, R6, 0x21, !P2 ;  /* 0x000000210600d80c */ /* 0x000fe20005741670 */
[----:B-1----:R-:W-:Y:S01]  /*13ac0*/  HMMA.16816.F32 R32, R8, R16, RZ ;  /* 0x000000100820723c */ /* 0x002fe200000018ff */
[C---:B------:R-:W-:Y:S02]  /*13ad0*/  IADD3 R203, R200.reuse, 0x1800, RZ ;  /* 0x00001800c8cb7810 */ /* 0x040fe40007ffe0ff */
[C---:B------:R-:W-:Y:S02]  /*13ae0*/  IADD3 R202, R200.reuse, 0x2800, RZ ;  /* 0x00002800c8ca7810 */ /* 0x040fe40007ffe0ff */
[----:B------:R-:W-:-:S03]  /*13af0*/  IADD3 R201, R200, 0x2000, RZ ;  /* 0x00002000c8c97810 */ /* 0x000fc60007ffe0ff */
[----:B------:R-:W-:Y:S02]  /*13b00*/  HMMA.16816.F32 R16, R8, R18, RZ ;  /* 0x000000120810723c */ /* 0x000fe400000018ff */
[----:B------:R1:W-:Y:S01]  /*13b10*/  LDGSTS.E.BYPASS.LTC128B.128 [R213+0x5880], [R2.64+0x80], !P0 ;  /* 0x0588008002d57fae */ /* 0x0003e2000c101d46 */
[C---:B------:R-:W-:Y:S02]  /*13b20*/  ISETP.LT.OR P0, PT, R6.reuse, 0x1, !P1 ;  /* 0x000000010600780c */ /* 0x040fe40004f01670 */
[----:B------:R-:W-:-:S03]  /*13b30*/  @!P5 ISETP.LT.OR P1, PT, R6, 0x21, !P1 ;  /* 0x000000210600d80c */ /* 0x000fc60004f21670 */
[C---:B--2---:R-:W-:Y:S08]  /*13b40*/  HMMA.16816.F32 R28, R8.reuse, R20, RZ ;  /* 0x00000014081c723c */ /* 0x044ff000000018ff */
[----:B------:R1:W-:Y:S01]  /*13b50*/  LDGSTS.E.BYPASS.LTC128B.128 [R213+0x7080], [R2.64+0x100], !P0 ;  /* 0x0708010002d57fae */ /* 0x0003e2000c101d46 */
[----:B------:R-:W-:Y:S01]  /*13b60*/  LOP3.LUT P0, RZ, R127, 0x8, RZ, 0xc0, !PT ;  /* 0x000000087fff7812 */ /* 0x000fe2000780c0ff */
[----:B------:R-:W-:Y:S03]  /*13b70*/  HMMA.16816.F32 R20, R8, R22, RZ ;  /* 0x000000160814723c */ /* 0x000fe600000018ff */
[----:B------:R-:W-:-:S02]  /*13b80*/  ISETP.LT.OR P4, PT, R6, 0x1, !P0 ;  /* 0x000000010600780c */ /* 0x000fc40004781670 */
[----:B------:R-:W-:-:S03]  /*13b90*/  @!P5 ISETP.LT.OR P0, PT, R6, 0x21, !P0 ;  /* 0x000000210600d80c */ /* 0x000fc60004701670 */
[C---:B---3--:R-:W-:Y:S08]  /*13ba0*/  HMMA.16816.F32 R36, R8.reuse, R24, RZ ;  /* 0x000000180824723c */ /* 0x048ff000000018ff */
[----:B------:R1:W-:Y:S01]  /*13bb0*/  LDGSTS.E.BYPASS.LTC128B.128 [R213+0x8880], [R2.64+0x180], !P4 ;  /* 0x0888018002d57fae */ /* 0x0003e2000e101d46 */
[----:B------:R-:W-:Y:S03]  /*13bc0*/  HMMA.16816.F32 R8, R8, R26, RZ ;  /* 0x0000001a0808723c */ /* 0x000fe600000018ff */
[----:B------:R2:W-:Y:S04]  /*13bd0*/  @!P5 LDGSTS.E.BYPASS.LTC128B.128 [R217+0x5080], [R4.64], !P3 ;  /* 0x0508000004d9dfae */ /* 0x0005e8000d901d46 */
[----:B------:R2:W-:Y:S01]  /*13be0*/  @!P5 LDGSTS.E.BYPASS.LTC128B.128 [R217+0x6880], [R4.64+0x80], !P2 ;  /* 0x0688008004d9dfae */ /* 0x0005e2000d101d46 */
[C---:B----4-:R-:W-:Y:S03]  /*13bf0*/  HMMA.16816.F32 R16, R12.reuse, R42, R16 ;  /* 0x0000002a0c10723c */ /* 0x050fe60000001810 */
[----:B------:R2:W-:Y:S04]  /*13c00*/  @!P5 LDGSTS.E.BYPASS.LTC128B.128 [R217+0x8080], [R4.64+0x100], !P1 ;  /* 0x0808010004d9dfae */ /* 0x0005e8000c901d46 */
[----:B------:R2:W-:Y:S01]  /*13c10*/  @!P5 LDGSTS.E.BYPASS.LTC128B.128 [R217+0x9880], [R4.64+0x180], !P0 ;  /* 0x0988018004d9dfae */ /* 0x0005e2000c101d46 */
[----:B------:R-:W-:Y:S01]  /*13c20*/  HMMA.16816.F32 R44, R12, R40, R32 ;  /* 0x000000280c2c723c */ /* 0x000fe20000001820 */
[----:B------:R-:W-:-:S02]  /*13c30*/  ISETP.GT.AND P0, PT, R122, R232, PT ;  /* 0x000000e87a00720c */ /* 0x000fc40003f04270 */
[----:B------:R-:W-:Y:S04]  /*13c40*/  LDSM.16.M88.4 R52, [R170] ;  /* 0x00000000aa34783b */ /* 0x000fe80000000200 */
        /* <DEDUP_REMOVED lines=8> */
[----:B--2---:R-:W2:Y:S04]  /*13cd0*/  LDSM.16.M88.4 R4, [R199] ;  /* 0x00000000c704783b */ /* 0x004ea80000000200 */
[----:B------:R-:W0:Y:S01]  /*13ce0*/  LDGDEPBAR ;  /* 0x00000000000079af */ /* 0x000e220000000000 */
[----:B------:R-:W-:Y:S03]  /*13cf0*/  HMMA.16816.F32 R12, R12, R58, R8 ;  /* 0x0000003a0c0c723c */ /* 0x000fe60000001808 */
[----:B------:R-:W3:Y:S04]  /*13d00*/  LDSM.16.M88.4 R8, [R198] ;  /* 0x00000000c608783b */ /* 0x000ee80000000200 */
[----:B------:R-:W4:Y:S01]  /*13d10*/  LDSM.16.M88.4 R56, [R169+0x1000] ;  /* 0x00100000a938783b */ /* 0x000f220000000200 */
[C---:B--2---:R-:W-:Y:S08]  /*13d20*/  HMMA.16816.F32 R16, R4.reuse, R54, R16 ;  /* 0x000000360410723c */ /* 0x044ff00000001810 */
[C---:B------:R-:W-:Y:S01]  /*13d30*/  HMMA.16816.F32 R36, R4.reuse, R52, R44 ;  /* 0x000000340424723c */ /* 0x040fe2000000182c */
[----:B------:R-:W-:Y:S04]  /*13d40*/  LDSM.16.M88.4 R52, [R171+0x2000] ;  /* 0x00200000ab34783b */ /* 0x000fe80000000200 */
[----:B------:R-:W-:Y:S03]  /*13d50*/  LDSM.16.M88.4 R44, [R200+0x2000] ;  /* 0x00200000c82c783b */ /* 0x000fe60000000200 */
[C---:B------:R-:W-:Y:S08]  /*13d60*/  HMMA.16816.F32 R24, R4.reuse, R60, R24 ;  /* 0x0000003c0418723c */ /* 0x040ff00000001818 */
[C---:B------:R-:W-:Y:S01]  /*13d70*/  HMMA.16816.F32 R28, R4.reuse, R62, R28 ;  /* 0x0000003e041c723c */ /* 0x040fe2000000181c */
[----:B------:R-:W-:Y:S07]  /*13d80*/  LDSM.16.M88.4 R60, [R171+0x2800] ;  /* 0x00280000ab3c783b */ /* 0x000fee0000000200 */
[C---:B------:R-:W-:Y:S08]  /*13d90*/  HMMA.16816.F32 R32, R4.reuse, R64, R32 ;  /* 0x000000400420723c */ /* 0x040ff00000001820 */
[----:B------:R-:W-:Y:S01]  /*13da0*/  HMMA.16816.F32 R12, R4, R66, R12 ;  /* 0x00000042040c723c */ /* 0x000fe2000000180c */
[----:B------:R-:W2:Y:S04]  /*13db0*/  LDSM.16.M88.4 R4, [R196+0x4000] ;  /* 0x00400000c404783b */ /* 0x000ea80000000200 */
[----:B------:R-:W-:Y:S03]  /*13dc0*/  LDSM.16.M88.4 R64, [R170+0x4000] ;  /* 0x00400000aa40783b */ /* 0x000fe60000000200 */
[C---:B---3--:R-:W-:Y:S08]  /*13dd0*/  HMMA.16816.F32 R16, R8.reuse, R22, R16 ;  /* 0x000000160810723c */ /* 0x048ff00000001810 */
[C---:B------:R-:W-:Y:S01]  /*13de0*/  HMMA.16816.F32 R36, R8.reuse, R20, R36 ;  /* 0x000000140824723c */ /* 0x040fe20000001824 */
[----:B------:R-:W-:Y:S07]  /*13df0*/  LDSM.16.M88.4 R20, [R200+0x1800] ;  /* 0x00180000c814783b */ /* 0x000fee0000000200 */
[C---:B------:R-:W-:Y:S08]  /*13e00*/  HMMA.16816.F32 R24, R8.reuse, R48, R24 ;  /* 0x000000300818723c */ /* 0x040ff00000001818 */
[C---:B------:R-:W-:Y:S01]  /*13e10*/  HMMA.16816.F32 R28, R8.reuse, R50, R28 ;  /* 0x00000032081c723c */ /* 0x040fe2000000181c */
[----:B------:R-:W-:Y:S07]  /*13e20*/  LDSM.16.M88.4 R48, [R170+0x2000] ;  /* 0x00200000aa30783b */ /* 0x000fee0000000200 */
[C---:B----4-:R-:W-:Y:S08]  /*13e30*/  HMMA.16816.F32 R32, R8.reuse, R56, R32 ;  /* 0x000000380820723c */ /* 0x050ff00000001820 */
[----:B------:R-:W-:Y:S01]  /*13e40*/  HMMA.16816.F32 R12, R8, R58, R12 ;  /* 0x0000003a080c723c */ /* 0x000fe2000000180c */
[----:B------:R-:W3:Y:S04]  /*13e50*/  LDSM.16.M88.4 R8, [R197+0x4000] ;  /* 0x00400000c508783b */ /* 0x000ee80000000200 */
        /* <DEDUP_REMOVED lines=30> */
[----:B------:R-:W1:Y:S03]  /*14040*/  LDSM.16.M88.4 R52, [R171+0x3800] ;  /* 0x00380000ab34783b */ /* 0x000e660000000200 */
        /* <DEDUP_REMOVED lines=20> */
[C---:B---3--:R-:W-:Y:S08]  /*14190*/  HMMA.16816.F32 R16, R8.reuse, R22, R16 ;  /* 0x000000160810723c */ /* 0x048ff00000001810 */
[C---:B------:R-:W-:Y:S08]  /*141a0*/  HMMA.16816.F32 R36, R8.reuse, R20, R36 ;  /* 0x000000140824723c */ /* 0x040ff00000001824 */
[C---:B------:R-:W-:Y:S08]  /*141b0*/  HMMA.16816.F32 R24, R8.reuse, R48, R24 ;  /* 0x000000300818723c */ /* 0x040ff00000001818 */
[C---:B------:R-:W-:Y:S01]  /*141c0*/  HMMA.16816.F32 R28, R8.reuse, R50, R28 ;  /* 0x00000032081c723c */ /* 0x040fe2000000181c */
[----:B------:R-:W-:Y:S07]  /*141d0*/  LDSM.16.M88.4 R48, [R169+0x3800] ;  /* 0x00380000a930783b */ /* 0x000fee0000000200 */
[C---:B----4-:R-:W-:Y:S08]  /*141e0*/  HMMA.16816.F32 R32, R8.reuse, R56, R32 ;  /* 0x000000380820723c */ /* 0x050ff00000001820 */
        /* <DEDUP_REMOVED lines=38> */
[C---:B------:R-:W-:Y:S08]  /*14450*/  HMMA.16816.F32 R20, R12.reuse, R54, R20 ;  /* 0x000000360c14723c */ /* 0x040ff00000001814 */
        /* <DEDUP_REMOVED lines=25> */
[----:B------:R-:W-:Y:S01]  /*145f0*/  IMAD R2, R2, c[0x0][0x1e0], RZ ;  /* 0x0000780002027a24 */ /* 0x000fe200078e02ff */
[C---:B------:R-:W-:Y:S02]  /*14600*/  LOP3.LUT P6, RZ, R212.reuse, 0x100, RZ, 0xc0, !PT ;  /* 0x00000100d4ff7812 */ /* 0x040fe400078cc0ff */
[----:B------:R-:W-:Y:S01]  /*14610*/  LOP3.LUT P5, RZ, R212, 0x80, RZ, 0xc0, !PT ;  /* 0x00000080d4ff7812 */ /* 0x000fe200078ac0ff */
        /* <DEDUP_REMOVED lines=30> */
.L_x_4555:
[----:B------:R-:W-:Y:S05]  /*14800*/  BSYNC B0 ;  /* 0x0000000000007941 */ /* 0x000fea0003800000 */
.L_x_4554:
[----:B------:R-:W-:Y:S01]  /*14810*/  ISETP.NE.AND P0, PT, R140, 0x1, PT ;  /* 0x000000018c00780c */ /* 0x000fe20003f05270 */
[----:B------:R-:W-:Y:S01]  /*14820*/  IMAD.IADD R0, R252, 0x1, R243 ;  /* 0x00000001fc007824 */ /* 0x000fe200078e02f3 */
[----:B------:R-:W-:Y:S01]  /*14830*/  ULDC UR4, c[0x0][0x324] ;  /* 0x0000c90000047ab9 */ /* 0x000fe20000000800 */
[----:B------:R-:W-:Y:S01]  /*14840*/  IMAD.MOV.U32 R20, RZ, RZ, c[0x0][0x32c] ;  /* 0x0000cb00ff147624 */ /* 0x000fe200078e00ff */
[----:B------:R-:W-:Y:S01]  /*14850*/  ULOP3.LUT UR4, URZ, UR4, URZ, 0x33, !UPT ;  /* 0x000000043f047292 */ /* 0x000fe2000f8e333f */
[----:B-1----:R-:W-:Y:S01]  /*14860*/  IMAD.MOV.U32 R4, RZ, RZ, R0 ;  /* 0x000000ffff047224 */ /* 0x002fe200078e0000 */
[----:B------:R-:W-:Y:S01]  /*14870*/  IADD3 R7, -R241, R132, RZ ;  /* 0x00000084f1077210 */ /* 0x000fe20007ffe1ff */
[----:B------:R-:W0:Y:S01]  /*14880*/  LDGDEPBAR ;  /* 0x00000000000079af */ /* 0x000e220000000000 */
[----:B------:R-:W-:-:S05]  /*14890*/  IMAD.IADD R8, R101, 0x1, -R241 ;  /* 0x0000000165087824 */ /* 0x000fca00078e0af1 */
[----:B------:R-:W-:Y:S01]  /*148a0*/  @P0 IMAD.HI.U32 R2, R0, c[0x0][0x2c8], RZ ;  /* 0x0000b20000020a27 */ /* 0x000fe200078e00ff */
[----:B------:R-:W-:-:S04]  /*148b0*/  IADD3 R0, -R241, 0x1, R132 ;  /* 0x00000001f1007810 */ /* 0x000fc80007ffe184 */
[----:B------:R-:W-:Y:S01]  /*148c0*/  @P0 SHF.R.U32.HI R4, RZ, c[0x0][0x2cc], R2 ;  /* 0x0000b300ff040a19 */ /* 0x000fe20000011602 */
[----:B------:R-:W-:Y:S01]  /*148d0*/  IMAD.IADD R0, R0, 0x1, -R239 ;  /* 0x0000000100007824 */ /* 0x000fe200078e0aef */
[----:B------:R-:W-:-:S03]  /*148e0*/  ISETP.GE.AND P0, PT, R20, 0x1, PT ;  /* 0x000000011400780c */ /* 0x000fc60003f06270 */
[----:B------:R-:W1:Y:S01]  /*148f0*/  SHFL.IDX PT, R3, R4, RZ, 0x1c1f ;  /* 0x001c1fff04037589 */ /* 0x000e6200000e0000 */
        /* <DEDUP_REMOVED lines=17> */
.L_x_4558:
[----:B------:R-:W-:-:S04]  /*14a10*/  MOV R9, c[0x0][0x32c] ;  /* 0x0000cb0000097a02 */ /* 0x000fc80000000f00 */
[----:B------:R-:W-:-:S13]  /*14a20*/  ISETP.NE.AND P0, PT, R9, 0x1, PT ;  /* 0x000000010900780c */ /* 0x000fda0003f05270 */
[----:B------:R-:W-:-:S05]  /*14a30*/  @P0 IMAD.HI.U32 R9, R3, c[0x0][0x330], RZ ;  /* 0x0000cc0003090a27 */ /* 0x000fca00078e00ff */
[----:B------:R-:W-:Y:S02]  /*14a40*/  @P0 SHF.R.U32.HI R3, RZ, c[0x0][0x334], R9 ;  /* 0x0000cd00ff030a19 */ /* 0x000fe40000011609 */
.L_x_4559:
[----:B------:R-:W-:Y:S05]  /*14a50*/  BSYNC B0 ;  /* 0x0000000000007941 */ /* 0x000fea0003800000 */
.L_x_4557:
[----:B------:R-:W-:-:S05]  /*14a60*/  IMAD R3, R3, c[0x0][0x32c], R8 ;  /* 0x0000cb0003037a24 */ /* 0x000fca00078e0208 */
[----:B------:R-:W-:Y:S02]  /*14a70*/  IADD3 R9, R3, c[0x0][0x32c], RZ ;  /* 0x0000cb0003097a10 */ /* 0x000fe40007ffe0ff */
[----:B------:R-:W-:Y:S02]  /*14a80*/  IMNMX R0, R0, R3, !PT ;  /* 0x0000000300007217 */ /* 0x000fe40007800200 */
[----:B------:R-:W-:Y:S02]  /*14a90*/  IMNMX R2, R2, R9, PT ;  /* 0x0000000902027217 */ /* 0x000fe40003800200 */
.L_x_4556:
        /* <DEDUP_REMOVED lines=20> */
[C---:B------:R-:W-:Y:S02]  /*14be0*/  ISETP.GE.AND P1, PT, R101.reuse, 0x12, PT ;  /* 0x000000126500780c */ /* 0x040fe40003f26270 */
[----:B------:R-:W-:Y:S02]  /*14bf0*/  ISETP.LT.OR P0, PT, R2, 0x11, P0 ;  /* 0x000000110200780c */ /* 0x000fe40000701670 */
[----:B------:R-:W-:-:S02]  /*14c00*/  ISETP.GE.AND P5, PT, R101, 0x1a, PT ;  /* 0x0000001a6500780c */ /* 0x000fc40003fa6270 */
[----:B------:R-:W-:Y:S02]  /*14c10*/  FSEL R19, R24, -INF , !P0 ;  /* 0xff80000018137808 */ /* 0x000fe40004000000 */
[----:B------:R-:W-:Y:S02]  /*14c20*/  ISETP.GT.AND P0, PT, R0, 0x11, !P1 ;  /* 0x000000110000780c */ /* 0x000fe40004f04270 */
[C---:B------:R-:W-:Y:S02]  /*14c30*/  ISETP.GE.AND P4, PT, R101.reuse, 0x21, PT ;  /* 0x000000216500780c */ /* 0x040fe40003f86270 */
        /* <DEDUP_REMOVED lines=45> */
.L_x_4562:
[----:B------:R-:W-:-:S04]  /*14f10*/  MOV R4, c[0x0][0x32c] ;  /* 0x0000cb0000047a02 */ /* 0x000fc80000000f00 */
[----:B------:R-:W-:-:S13]  /*14f20*/  ISETP.NE.AND P0, PT, R4, 0x1, PT ;  /* 0x000000010400780c */ /* 0x000fda0003f05270 */
[----:B------:R-:W-:-:S05]  /*14f30*/  @P0 IMAD.HI.U32 R4, R3, c[0x0][0x330], RZ ;  /* 0x0000cc0003040a27 */ /* 0x000fca00078e00ff */
[----:B------:R-:W-:Y:S02]  /*14f40*/  @P0 SHF.R.U32.HI R3, RZ, c[0x0][0x334], R4 ;  /* 0x0000cd00ff030a19 */ /* 0x000fe40000011604 */
.L_x_4563:
[----:B------:R-:W-:Y:S05]  /*14f50*/  BSYNC B0 ;  /* 0x0000000000007941 */ /* 0x000fea0003800000 */
.L_x_4561:
[----:B------:R-:W-:-:S05]  /*14f60*/  IMAD R3, R3, c[0x0][0x32c], R8 ;  /* 0x0000cb0003037a24 */ /* 0x000fca00078e0208 */
[----:B------:R-:W-:Y:S02]  /*14f70*/  IADD3 R4, R3, c[0x0][0x32c], RZ ;  /* 0x0000cb0003047a10 */ /* 0x000fe40007ffe0ff */
[----:B------:R-:W-:Y:S02]  /*14f80*/  IMNMX R0, R0, R3, !PT ;  /* 0x0000000300007217 */ /* 0x000fe40007800200 */
[----:B------:R-:W-:Y:S02]  /*14f90*/  IMNMX R2, R2, R4, PT ;  /* 0x0000000402027217 */ /* 0x000fe40003800200 */
.L_x_4560:
[----:B------:R-:W-:Y:S01]  /*14fa0*/  ISETP.GT.AND P0, PT, R0, RZ, !P1 ;  /* 0x000000ff0000720c */ /* 0x000fe20004f04270 */
[----:B------:R-:W-:Y:S01]  /*14fb0*/  LDSM.16.MT88.4 R48, [R195] ;  /* 0x00000000c330783b */ /* 0x000fe20000004200 */
        /* <DEDUP_REMOVED lines=15> */
[----:B-----5:R-:W-:Y:S03]  /*150b0*/  LDSM.16.MT88.4 R152, [R193+0x1000] ;  /* 0x00100000c198783b */ /* 0x020fe60000004200 */
[----:B------:R-:W-:-:S04]  /*150c0*/  ISETP.LT.OR P0, PT, R2, 0x9, P0 ;  /* 0x000000090200780c */ /* 0x000fc80000701670 */
[----:B------:R-:W-:Y:S02]  /*150d0*/  FSEL R6, R46, -INF , !P0 ;  /* 0xff8000002e067808 */ /* 0x000fe40004000000 */
        /* <DEDUP_REMOVED lines=25> */
[----:B------:R-:W-:Y:S03]  /*15270*/  LDSM.16.MT88.4 R28, [R193+0x800] ;  /* 0x00080000c11c783b */ /* 0x000fe60000004200 */
        /* <DEDUP_REMOVED lines=37> */
[----:B-1----:R-:W-:Y:S01]  /*154d0*/  FMNMX.FTZ R132, R0, R3, !PT ;  /* 0x0000000300847209 */ /* 0x002fe20007810000 */
[----:B------:R-:W-:Y:S02]  /*154e0*/  FFMA.FTZ R3, R14, c[0x0][0x2d0], -R2 ;  /* 0x0000b4000e037a23 */ /* 0x000fe40000010802 */
[----:B------:R-:W1:Y:S01]  /*154f0*/  LDSM.16.MT88.4 R12, [R192] ;  /* 0x00000000c00c783b */ /* 0x000e620000004200 */
[C---:B------:R-:W-:Y:S01]  /*15500*/  FSETP.NEU.FTZ.AND P0, PT, R132.reuse, -INF , PT ;  /* 0xff8000008400780b */ /* 0x040fe20003f1d000 */
[----:B------:R2:W-:Y:S01]  /*15510*/  MUFU.EX2 R91, R3 ;  /* 0x00000003005b7308 */ /* 0x0005e20000000800 */
[----:B------:R-:W-:-:S05]  /*15520*/  FMUL.FTZ R0, R132, c[0x0][0x2d0] ;  /* 0x0000b40084007a20 */ /* 0x000fca0000410000 */
[----:B------:R-:W-:Y:S01]  /*15530*/  FSEL R0, R0, RZ, P0 ;  /* 0x000000ff00007208 */ /* 0x000fe20000000000 */
[----:B--2---:R-:W-:-:S04]  /*15540*/  FFMA.FTZ R3, R16, c[0x0][0x2d0], -R2 ;  /* 0x0000b40010037a23 */ /* 0x004fc80000010802 */
        /* <DEDUP_REMOVED lines=16> */
[----:B---3--:R-:W-:Y:S01]  /*15650*/  FFMA.FTZ R3, R8, c[0x0][0x2d0], -R0 ;  /* 0x0000b40008037a23 */ /* 0x008fe20000010800 */
[----:B------:R-:W-:-:S05]  /*15660*/  F2FP.PACK_AB R8, R90, R91 ;  /* 0x0000005b5a08723e */ /* 0x000fca00000000ff */
[----:B------:R3:W4:Y:S02]  /*15670*/  MUFU.EX2 R215, R3 ;  /* 0x0000000300d77308 */ /* 0x0007240000000800 */
[----:B---3--:R-:W-:Y:S01]  /*15680*/  FFMA.FTZ R3, R22, c[0x0][0x2d0], -R2 ;  /* 0x0000b40016037a23 */ /* 0x008fe20000010802 */
[----:B----4-:R-:W-:-:S05]  /*15690*/  F2FP.PACK_AB R11, R215, R216 ;  /* 0x000000d8d70b723e */ /* 0x010fca00000000ff */
[----:B------:R3:W-:Y:S02]  /*156a0*/  MUFU.EX2 R218, R3 ;  /* 0x0000000300da7308 */ /* 0x0007e40000000800 */
[C---:B-1----:R-:W-:Y:S08]  /*156b0*/  HMMA.16816.F32 R44, R8.reuse, R12, RZ ;  /* 0x0000000c082c723c */ /* 0x042ff000000018ff */
[----:B------:R-:W-:Y:S01]  /*156c0*/  HMMA.16816.F32 R36, R8, R14, RZ ;  /* 0x0000000e0824723c */ /* 0x000fe200000018ff */
[----:B---3--:R-:W-:-:S04]  /*156d0*/  FFMA.FTZ R3, R23, c[0x0][0x2d0], -R2 ;  /* 0x0000b40017037a23 */ /* 0x008fc80000010802 */
[----:B------:R1:W-:Y:S03]  /*156e0*/  MUFU.EX2 R228, R3 ;  /* 0x0000000300e47308 */ /* 0x0003e60000000800 */
[C---:B------:R-:W-:Y:S08]  /*156f0*/  HMMA.16816.F32 R12, R8.reuse, R48, RZ ;  /* 0x00000030080c723c */ /* 0x040ff000000018ff */
[----:B--2---:R-:W-:Y:S01]  /*15700*/  HMMA.16816.F32 R16, R8, R6, RZ ;  /* 0x000000060810723c */ /* 0x004fe200000018ff */
[----:B-1----:R-:W-:-:S07]  /*15710*/  FFMA.FTZ R3, R24, c[0x0][0x2d0], -R2 ;  /* 0x0000b40018037a23 */ /* 0x002fce0000010802 */
[----:B------:R-:W-:Y:S01]  /*15720*/  HMMA.16816.F32 R60, R8, R50, RZ ;  /* 0x00000032083c723c */ /* 0x000fe200000018ff */
[----:B------:R-:W1:Y:S01]  /*15730*/  LDSM.16.MT88.4 R24, [R194] ;  /* 0x00000000c218783b */ /* 0x000e620000004200 */
[----:B------:R2:W3:Y:S02]  /*15740*/  MUFU.EX2 R219, R3 ;  /* 0x0000000300db7308 */ /* 0x0004e40000000800 */
[----:B--2---:R-:W-:Y:S01]  /*15750*/  FFMA.FTZ R3, R21, c[0x0][0x2d0], -R0 ;  /* 0x0000b40015037a23 */ /* 0x004fe20000010800 */
[----:B---3--:R-:W-:-:S05]  /*15760*/  F2FP.PACK_AB R6, R219, R228 ;  /* 0x000000e4db06723e */ /* 0x008fca00000000ff */
[----:B------:R2:W-:Y:S02]  /*15770*/  MUFU.EX2 R214, R3 ;  /* 0x0000000300d67308 */ /* 0x0005e40000000800 */
[--C-:B--2---:R-:W-:Y:S02]  /*15780*/  FFMA.FTZ R3, R20, c[0x0][0x2d0], -R0.reuse ;  /* 0x0000b40014037a23 */ /* 0x104fe40000010800 */
[C---:B------:R-:W-:Y:S04]  /*15790*/  HMMA.16816.F32 R20, R8.reuse, R4, RZ ;  /* 0x000000040814723c */ /* 0x040fe800000018ff */
[----:B------:R2:W3:Y:S03]  /*157a0*/  MUFU.EX2 R135, R3 ;  /* 0x0000000300877308 */ /* 0x0004e60000000800 */
[----:B------:R-:W-:Y:S01]  /*157b0*/  F2FP.PACK_AB R4, R218, R250 ;  /* 0x000000fada04723e */ /* 0x000fe200000000ff */
[----:B-1----:R-:W-:Y:S01]  /*157c0*/  HMMA.16816.F32 R48, R8, R24, RZ ;  /* 0x000000180830723c */ /* 0x002fe200000018ff */
[----:B--2---:R-:W-:Y:S01]  /*157d0*/  FFMA.FTZ R3, R40, c[0x0][0x2d0], -R0 ;  /* 0x0000b40028037a23 */ /* 0x004fe20000010800 */
[----:B---3--:R-:W-:-:S03]  /*157e0*/  F2FP.PACK_AB R5, R135, R214 ;  /* 0x000000d68705723e */ /* 0x008fc600000000ff */
[----:B------:R1:W-:Y:S02]  /*157f0*/  MUFU.EX2 R138, R3 ;  /* 0x00000003008a7308 */ /* 0x0003e40000000800 */
[----:B-1----:R-:W-:Y:S02]  /*15800*/  FFMA.FTZ R3, R41, c[0x0][0x2d0], -R0 ;  /* 0x0000b40029037a23 */ /* 0x002fe40000010800 */
[----:B------:R-:W-:Y:S04]  /*15810*/  LDSM.16.MT88.4 R40, [R192+0x2000] ;  /* 0x00200000c028783b */ /* 0x000fe80000004200 */
[----:B------:R-:W1:Y:S02]  /*15820*/  MUFU.EX2 R133, R3 ;  /* 0x0000000300857308 */ /* 0x000e640000000800 */
[----:B-1----:R-:W-:-:S07]  /*15830*/  F2FP.PACK_AB R7, R133, R138 ;  /* 0x0000008a8507723e */ /* 0x002fce00000000ff */
[----:B------:R-:W-:Y:S08]  /*15840*/  HMMA.16816.F32 R52, R4, R72, R12 ;  /* 0x000000480434723c */ /* 0x000ff0000000180c */
[----:B------:R-:W-:Y:S08]  /*15850*/  HMMA.16816.F32 R12, R8, R76, RZ ;  /* 0x0000004c080c723c */ /* 0x000ff000000018ff */
[C---:B------:R-:W-:Y:S01]  /*15860*/  HMMA.16816.F32 R160, R4.reuse, R34, R36 ;  /* 0x0000002204a0723c */ /* 0x040fe20000001824 */
[----:B------:R-:W-:Y:S07]  /*15870*/  LDSM.16.MT88.4 R36, [R193+0x2000] ;  /* 0x00200000c124783b */ /* 0x000fee0000004200 */
[----:B------:R-:W-:Y:S01]  /*15880*/  IMAD.MOV.U32 R110, RZ, RZ, R52 ;  /* 0x000000ffff6e7224 */ /* 0x000fe200078e0034 */
[----:B------:R-:W-:Y:S01]  /*15890*/  HMMA.16816.F32 R72, R4, R74, R60 ;  /* 0x0000004a0448723c */ /* 0x000fe2000000183c */
[----:B------:R-:W-:Y:S01]  /*158a0*/  IMAD.MOV.U32 R109, RZ, RZ, R53 ;  /* 0x000000ffff6d7224 */ /* 0x000fe200078e0035 */
[----:B------:R-:W-:Y:S01]  /*158b0*/  LDSM.16.MT88.4 R60, [R195+0x3800] ;  /* 0x00380000c33c783b */ /* 0x000fe20000004200 */
[----:B------:R-:W-:-:S02]  /*158c0*/  IMAD.MOV.U32 R108, RZ, RZ, R54 ;  /* 0x000000ffff6c7224 */ /* 0x000fc400078e0036 */
[----:B------:R-:W-:Y:S02]  /*158d0*/  IMAD.MOV.U32 R3, RZ, RZ, R55 ;  /* 0x000000ffff037224 */ /* 0x000fe400078e0037 */
[----:B------:R-:W1:Y:S01]  /*158e0*/  LDSM.16.MT88.4 R52, [R195+0x2000] ;  /* 0x00200000c334783b */ /* 0x000e620000004200 */
[C---:B------:R-:W-:Y:S03]  /*158f0*/  HMMA.16816.F32 R140, R4.reuse, R32, R44 ;  /* 0x00000020048c723c */ /* 0x040fe6000000182c */
[----:B------:R-:W2:Y:S05]  /*15900*/  LDSM.16.MT88.4 R44, [R194+0x800] ;  /* 0x00080000c22c783b */ /* 0x000eaa0000004200 */
[C---:B------:R-:W-:Y:S08]  /*15910*/  HMMA.16816.F32 R148, R4.reuse, R28, R20 ;  /* 0x0000001c0494723c */ /* 0x040ff00000001814 */
[----:B------:R-:W-:Y:S01]  /*15920*/  HMMA.16816.F32 R156, R4, R30, R16 ;  /* 0x0000001e049c723c */ /* 0x000fe20000001810 */
[----:B------:R-:W-:Y:S01]  /*15930*/  IMAD.MOV.U32 R118, RZ, RZ, R72 ;  /* 0x000000ffff767224 */ /* 0x000fe200078e0048 */
[----:B------:R-:W-:Y:S01]  /*15940*/  MOV R116, R74 ;  /* 0x0000004a00747202 */ /* 0x000fe20000000f00 */
[----:B------:R-:W-:-:S02]  /*15950*/  IMAD.MOV.U32 R117, RZ, RZ, R73 ;  /* 0x000000ffff757224 */ /* 0x000fc400078e0049 */
[----:B------:R-:W-:Y:S02]  /*15960*/  IMAD.MOV.U32 R111, RZ, RZ, R75 ;  /* 0x000000ffff6f7224 */ /* 0x000fe400078e004b */
[----:B------:R-:W-:Y:S01]  /*15970*/  LDSM.16.MT88.4 R72, [R193+0x3000] ;  /* 0x00300000c148783b */ /* 0x000fe20000004200 */
[C---:B------:R-:W-:Y:S08]  /*15980*/  HMMA.16816.F32 R32, R8.reuse, R26, RZ ;  /* 0x0000001a0820723c */ /* 0x040ff000000018ff */
[C---:B------:R-:W-:Y:S08]  /*15990*/  HMMA.16816.F32 R28, R8.reuse, R56, RZ ;  /* 0x00000038081c723c */ /* 0x040ff000000018ff */
[----:B------:R-:W-:Y:S08]  /*159a0*/  HMMA.16816.F32 R24, R8, R58, RZ ;  /* 0x0000003a0818723c */ /* 0x000ff000000018ff */
[----:B-1----:R-:W-:Y:S08]  /*159b0*/  HMMA.16816.F32 R12, R4, R52, R12 ;  /* 0x00000034040c723c */ /* 0x002ff0000000180c */
[C---:B------:R-:W-:Y:S08]  /*159c0*/  HMMA.16816.F32 R56, R8.reuse, R78, RZ ;  /* 0x0000004e0838723c */ /* 0x040ff000000018ff */
[C---:B------:R-:W-:Y:S08]  /*159d0*/  HMMA.16816.F32 R20, R8.reuse, R64, RZ ;  /* 0x000000400814723c */ /* 0x040ff000000018ff */
[----:B------:R-:W-:Y:S01]  /*159e0*/  HMMA.16816.F32 R16, R8, R66, RZ ;  /* 0x000000420810723c */ /* 0x000fe200000018ff */
[----:B------:R-:W1:Y:S01]  /*159f0*/  LDSM.16.MT88.4 R64, [R194+0x1800] ;  /* 0x00180000c240783b */ /* 0x000e620000004200 */
[----:B------:R-:W-:Y:S01]  /*15a00*/  IMAD.MOV.U32 R130, RZ, RZ, R12 ;  /* 0x000000ffff827224 */ /* 0x000fe200078e000c */
[----:B------:R-:W-:Y:S01]  /*15a10*/  MOV R128, R14 ;  /* 0x0000000e00807202 */ /* 0x000fe20000000f00 */
[----:B------:R-:W-:-:S02]  /*15a20*/  IMAD.MOV.U32 R129, RZ, RZ, R13 ;  /* 0x000000ffff817224 */ /* 0x000fc400078e000d */
[----:B------:R-:W-:Y:S02]  /*15a30*/  IMAD.MOV.U32 R127, RZ, RZ, R15 ;  /* 0x000000ffff7f7224 */ /* 0x000fe400078e000f */
[C---:B------:R-:W-:Y:S01]  /*15a40*/  HMMA.16816.F32 R12, R4.reuse, R54, R56 ;  /* 0x00000036040c723c */ /* 0x040fe20000001838 */
[----:B------:R-:W-:Y:S04]  /*15a50*/  LDSM.16.MT88.4 R56, [R194+0x3000] ;  /* 0x00300000c238783b */ /* 0x000fe80000004200 */
[----:B------:R-:W-:Y:S03]  /*15a60*/  LDSM.16.MT88.4 R52, [R192+0x3800] ;  /* 0x00380000c034783b */ /* 0x000fe60000004200 */
[C---:B------:R-:W-:Y:S08]  /*15a70*/  HMMA.16816.F32 R28, R4.reuse, R40, R28 ;  /* 0x00000028041c723c */ /* 0x040ff0000000181c */
[C---:B------:R-:W-:Y:S01]  /*15a80*/  HMMA.16816.F32 R188, R4.reuse, R38, R16 ;  /* 0x0000002604bc723c */ /* 0x040fe20000001810 */
[----:B------:R-:W3:Y:S07]  /*15a90*/  LDSM.16.MT88.4 R16, [R194+0x2000] ;  /* 0x00200000c210783b */ /* 0x000eee0000004200 */
[----:B--2---:R-:W-:Y:S01]  /*15aa0*/  HMMA.16816.F32 R244, R4, R44, R48 ;  /* 0x0000002c04f4723c */ /* 0x004fe20000001830 */
[----:B------:R-:W2:Y:S01]  /*15ab0*/  LDSM.16.MT88.4 R48, [R193+0x3800] ;  /* 0x00380000c130783b */ /* 0x000ea20000004200 */
[----:B------:R-:W-:-:S02]  /*15ac0*/  IMAD.MOV.U32 R146, RZ, RZ, R12 ;  /* 0x000000ffff927224 */ /* 0x000fc400078e000c */
[----:B------:R-:W-:Y:S02]  /*15ad0*/  IMAD.MOV.U32 R145, RZ, RZ, R13 ;  /* 0x000000ffff917224 */ /* 0x000fe400078e000d */
[----:B------:R-:W-:Y:S02]  /*15ae0*/  IMAD.MOV.U32 R144, RZ, RZ, R14 ;  /* 0x000000ffff907224 */ /* 0x000fe400078e000e */
[----:B------:R-:W-:Y:S01]  /*15af0*/  HMMA.16816.F32 R224, R4, R36, R20 ;  /* 0x0000002404e0723c */ /* 0x000fe20000001814 */
[----:B------:R-:W4:Y:S01]  /*15b00*/  LDSM.16.MT88.4 R20, [R195+0x3000] ;  /* 0x00300000c314783b */ /* 0x000f220000004200 */
[----:B------:R-:W-:Y:S02]  /*15b10*/  IMAD.MOV.U32 R131, RZ, RZ, R15 ;  /* 0x000000ffff837224 */ /* 0x000fe400078e000f */
[----:B------:R-:W-:Y:S02]  /*15b20*/  IMAD.MOV.U32 R122, RZ, RZ, R28 ;  /* 0x000000ffff7a7224 */ /* 0x000fe400078e001c */
[----:B------:R-:W-:-:S02]  /*15b30*/  IMAD.MOV.U32 R121, RZ, RZ, R29 ;  /* 0x000000ffff797224 */ /* 0x000fc400078e001d */
[----:B-1----:R-:W-:Y:S01]  /*15b40*/  HMMA.16816.F32 R12, R8, R64, RZ ;  /* 0x00000040080c723c */ /* 0x002fe200000018ff */
[----:B------:R-:W-:Y:S02]  /*15b50*/  IMAD.MOV.U32 R120, RZ, RZ, R30 ;  /* 0x000000ffff787224 */ /* 0x000fe400078e001e */
[----:B------:R-:W-:-:S05]  /*15b60*/  IMAD.MOV.U32 R119, RZ, RZ, R31 ;  /* 0x000000ffff777224 */ /* 0x000fca00078e001f */
[C---:B------:R-:W-:Y:S08]  /*15b70*/  HMMA.16816.F32 R220, R4.reuse, R46, R32 ;  /* 0x0000002e04dc723c */ /* 0x040ff00000001820 */
[----:B------:R-:W-:Y:S08]  /*15b80*/  HMMA.16816.F32 R24, R4, R42, R24 ;  /* 0x0000002a0418723c */ /* 0x000ff00000001818 */
[C---:B------:R-:W-:Y:S01]  /*15b90*/  HMMA.16816.F32 R44, R8.reuse, R66, RZ ;  /* 0x00000042082c723c */ /* 0x040fe200000018ff */
[----:B------:R-:W1:Y:S07]  /*15ba0*/  LDSM.16.MT88.4 R64, [R194+0x3800] ;  /* 0x00380000c240783b */ /* 0x000e6e0000004200 */
[C---:B------:R-:W-:Y:S08]  /*15bb0*/  HMMA.16816.F32 R40, R8.reuse, R68, RZ ;  /* 0x000000440828723c */ /* 0x040ff000000018ff */
[----:B------:R-:W-:Y:S01]  /*15bc0*/  HMMA.16816.F32 R36, R8, R70, RZ ;  /* 0x000000460824723c */ /* 0x000fe200000018ff */
[----:B------:R-:W1:Y:S01]  /*15bd0*/  LDSM.16.MT88.4 R68, [R192+0x4800] ;  /* 0x00480000c044783b */ /* 0x000e620000004200 */
[----:B------:R-:W-:Y:S01]  /*15be0*/  MOV R126, R24 ;  /* 0x00000018007e7202 */ /* 0x000fe20000000f00 */
[----:B------:R-:W-:-:S02]  /*15bf0*/  IMAD.MOV.U32 R125, RZ, RZ, R25 ;  /* 0x000000ffff7d7224 */ /* 0x000fc400078e0019 */
[----:B------:R-:W-:Y:S02]  /*15c00*/  IMAD.MOV.U32 R124, RZ, RZ, R26 ;  /* 0x000000ffff7c7224 */ /* 0x000fe400078e001a */
[----:B------:R-:W-:Y:S01]  /*15c10*/  IMAD.MOV.U32 R123, RZ, RZ, R27 ;  /* 0x000000ffff7b7224 */ /* 0x000fe200078e001b */
[C---:B------:R-:W-:Y:S08]  /*15c20*/  HMMA.16816.F32 R32, R8.reuse, R72, RZ ;  /* 0x000000480820723c */ /* 0x040ff000000018ff */
[----:B------:R-:W-:Y:S08]  /*15c30*/  HMMA.16816.F32 R28, R8, R74, RZ ;  /* 0x0000004a081c723c */ /* 0x000ff000000018ff */
[----:B---3--:R-:W-:Y:S08]  /*15c40*/  HMMA.16816.F32 R180, R4, R16, R12 ;  /* 0x0000001004b4723c */ /* 0x008ff0000000180c */
[----:B------:R-:W-:Y:S08]  /*15c50*/  HMMA.16816.F32 R12, R8, R56, RZ ;  /* 0x00000038080c723c */ /* 0x000ff000000018ff */
[----:B--2---:R-:W-:Y:S01]  /*15c60*/  HMMA.16816.F32 R76, R4, R48, R32 ;  /* 0x00000030044c723c */ /* 0x004fe20000001820 */
[----:B------:R-:W2:Y:S06]  /*15c70*/  LDSM.16.MT88.4 R32, [R192+0x5000] ;  /* 0x00500000c020783b */ /* 0x000eac0000004200 */
[----:B------:R-:W-:Y:S01]  /*15c80*/  IMAD.MOV.U32 R48, RZ, RZ, R110 ;  /* 0x000000ffff307224 */ /* 0x000fe200078e006e */
[----:B----4-:R-:W-:Y:S01]  /*15c90*/  HMMA.16816.F32 R24, R8, R20, RZ ;  /* 0x000000140818723c */ /* 0x010fe200000018ff */
[----:B------:R-:W-:-:S07]  /*15ca0*/  MOV R49, R109 ;  /* 0x0000006d00317202 */ /* 0x000fce0000000f00 */
[C---:B------:R-:W-:Y:S01]  /*15cb0*/  HMMA.16816.F32 R96, R4.reuse, R50, R28 ;  /* 0x000000320460723c */ /* 0x040fe2000000181c */
[----:B------:R-:W3:Y:S06]  /*15cc0*/  LDSM.16.MT88.4 R28, [R193+0x4800] ;  /* 0x00480000c11c783b */ /* 0x000eec0000004200 */
[----:B------:R-:W-:Y:S01]  /*15cd0*/  IMAD.MOV.U32 R50, RZ, RZ, R108 ;  /* 0x000000ffff327224 */ /* 0x000fe200078e006c */
[----:B-1----:R-:W-:Y:S01]  /*15ce0*/  HMMA.16816.F32 R92, R4, R64, R12 ;  /* 0x00000040045c723c */ /* 0x002fe2000000180c */
[----:B------:R-:W-:Y:S02]  /*15cf0*/  IMAD.MOV.U32 R51, RZ, RZ, R3 ;  /* 0x000000ffff337224 */ /* 0x000fe400078e0003 */
[----:B------:R-:W-:-:S05]  /*15d00*/  FFMA.FTZ R3, R88, c[0x0][0x2d0], -R2 ;  /* 0x0000b40058037a23 */ /* 0x000fca0000010802 */
[----:B------:R-:W-:Y:S07]  /*15d10*/  HMMA.16816.F32 R12, R8, R68, RZ ;  /* 0x00000044080c723c */ /* 0x000fee00000018ff */
[----:B------:R-:W-:Y:S01]  /*15d20*/  IMAD.MOV.U32 R68, RZ, RZ, R146 ;  /* 0x000000ffff447224 */ /* 0x000fe200078e0092 */
[----:B------:R-:W-:Y:S01]  /*15d30*/  HMMA.16816.F32 R112, R4, R60, R24 ;  /* 0x0000003c0470723c */ /* 0x000fe20000001818 */
[----:B------:R-:W1:Y:S01]  /*15d40*/  LDSM.16.MT88.4 R24, [R193+0x5000] ;  /* 0x00500000c118783b */ /* 0x000e620000004200 */
[----:B------:R-:W-:-:S05]  /*15d50*/  IMAD.MOV.U32 R69, RZ, RZ, R145 ;  /* 0x000000ffff457224 */ /* 0x000fca00078e0091 */
[----:B------:R-:W-:Y:S01]  /*15d60*/  MOV R61, R147 ;  /* 0x00000093003d7202 */ /* 0x000fe20000000f00 */
[----:B------:R-:W-:Y:S07]  /*15d70*/  HMMA.16816.F32 R72, R4, R18, R44 ;  /* 0x000000120448723c */ /* 0x000fee000000182c */
[----:B------:R-:W-:Y:S01]  /*15d80*/  MOV R47, R123 ;  /* 0x0000007b002f7202 */ /* 0x000fe20000000f00 */
[----:B------:R-:W-:Y:S01]  /*15d90*/  HMMA.16816.F32 R16, R8, R22, RZ ;  /* 0x000000160810723c */ /* 0x000fe200000018ff */
[----:B------:R-:W-:-:S02]  /*15da0*/  IMAD.MOV.U32 R44, RZ, RZ, R126 ;  /* 0x000000ffff2c7224 */ /* 0x000fc400078e007e */
[----:B------:R-:W-:Y:S02]  /*15db0*/  IMAD.MOV.U32 R45, RZ, RZ, R125 ;  /* 0x000000ffff2d7224 */ /* 0x000fe400078e007d */
[----:B------:R-:W-:-:S03]  /*15dc0*/  IMAD.MOV.U32 R46, RZ, RZ, R124 ;  /* 0x000000ffff2e7224 */ /* 0x000fc600078e007c */
[----:B--2---:R-:W-:Y:S08]  /*15dd0*/  HMMA.16816.F32 R172, R4, R32, R12 ;  /* 0x0000002004ac723c */ /* 0x004ff0000000180c */
[C---:B---3--:R-:W-:Y:S08]  /*15de0*/  HMMA.16816.F32 R12, R8.reuse, R30, RZ ;  /* 0x0000001e080c723c */ /* 0x048ff000000018ff */
[----:B------:R-:W-:Y:S01]  /*15df0*/  HMMA.16816.F32 R20, R8, R58, RZ ;  /* 0x0000003a0814723c */ /* 0x000fe200000018ff */
[----:B------:R-:W-:Y:S07]  /*15e00*/  LDSM.16.MT88.4 R56, [R195+0x2800] ;  /* 0x00280000c338783b */ /* 0x000fee0000004200 */
[C---:B------:R-:W-:Y:S07]  /*15e10*/  HMMA.16816.F32 R184, R4.reuse, R52, R40 ;  /* 0x0000003404b8723c */ /* 0x040fee0000001828 */
[----:B------:R-:W-:Y:S01]  /*15e20*/  MOV R40, R118 ;  /* 0x0000007600287202 */ /* 0x000fe20000000f00 */
[----:B------:R-:W-:Y:S01]  /*15e30*/  HMMA.16816.F32 R176, R4, R54, R36 ;  /* 0x0000003604b0723c */ /* 0x000fe20000001824 */
[----:B------:R-:W-:Y:S01]  /*15e40*/  IMAD.MOV.U32 R41, RZ, RZ, R117 ;  /* 0x000000ffff297224 */ /* 0x000fe200078e0075 */
[----:B------:R-:W-:Y:S01]  /*15e50*/  MOV R53, R129 ;  /* 0x0000008100357202 */ /* 0x000fe20000000f00 */
[----:B------:R-:W-:-:S02]  /*15e60*/  IMAD.MOV.U32 R42, RZ, RZ, R116 ;  /* 0x000000ffff2a7224 */ /* 0x000fc400078e0074 */
[----:B------:R-:W-:Y:S02]  /*15e70*/  IMAD.MOV.U32 R43, RZ, RZ, R111 ;  /* 0x000000ffff2b7224 */ /* 0x000fe400078e006f */
[----:B------:R-:W-:Y:S01]  /*15e80*/  IMAD.MOV.U32 R39, RZ, RZ, R119 ;  /* 0x000000ffff277224 */ /* 0x000fe200078e0077 */
[----:B------:R-:W-:Y:S01]  /*15e90*/  HMMA.16816.F32 R104, R4, R62, R16 ;  /* 0x0000003e0468723c */ /* 0x000fe20000001810 */
[----:B------:R-:W-:Y:S02]  /*15ea0*/  IMAD.MOV.U32 R36, RZ, RZ, R122 ;  /* 0x000000ffff247224 */ /* 0x000fe400078e007a */
[----:B------:R-:W-:Y:S02]  /*15eb0*/  IMAD.MOV.U32 R37, RZ, RZ, R121 ;  /* 0x000000ffff257224 */ /* 0x000fe400078e0079 */
[----:B------:R-:W-:Y:S02]  /*15ec0*/  IMAD.MOV.U32 R38, RZ, RZ, R120 ;  /* 0x000000ffff267224 */ /* 0x000fe400078e0078 */
[----:B------:R-:W-:Y:S01]  /*15ed0*/  IMAD.MOV.U32 R55, RZ, RZ, R127 ;  /* 0x000000ffff377224 */ /* 0x000fe200078e007f */
[----:B------:R-:W-:Y:S01]  /*15ee0*/  HMMA.16816.F32 R16, R8, R28, RZ ;  /* 0x0000001c0810723c */ /* 0x000fe200000018ff */
[----:B------:R-:W2:Y:S01]  /*15ef0*/  LDSM.16.MT88.4 R28, [R195+0x4800] ;  /* 0x00480000c31c783b */ /* 0x000ea20000004200 */
[----:B------:R-:W-:-:S02]  /*15f00*/  IMAD.MOV.U32 R52, RZ, RZ, R130 ;  /* 0x000000ffff347224 */ /* 0x000fc400078e0082 */
[----:B------:R-:W-:-:S04]  /*15f10*/  IMAD.MOV.U32 R54, RZ, RZ, R128 ;  /* 0x000000ffff367224 */ /* 0x000fc800078e0080 */
[C---:B-1----:R-:W-:Y:S01]  /*15f20*/  HMMA.16816.F32 R116, R4.reuse, R26, R12 ;  /* 0x0000001a0474723c */ /* 0x042fe2000000180c */
[----:B------:R-:W1:Y:S07]  /*15f30*/  LDSM.16.MT88.4 R12, [R194+0x4800] ;  /* 0x00480000c20c783b */ /* 0x000e6e0000004200 */
[----:B------:R-:W-:Y:S01]  /*15f40*/  HMMA.16816.F32 R100, R4, R66, R20 ;  /* 0x000000420464723c */ /* 0x000fe20000001814 */
[----:B------:R-:W-:Y:S07]  /*15f50*/  LDSM.16.MT88.4 R64, [R194+0x2800] ;  /* 0x00280000c240783b */ /* 0x000fee0000004200 */
[----:B------:R-:W-:Y:S07]  /*15f60*/  HMMA.16816.F32 R20, R8, R70, RZ ;  /* 0x000000460814723c */ /* 0x000fee00000018ff */
[----:B------:R-:W-:Y:S01]  /*15f70*/  IMAD.MOV.U32 R70, RZ, RZ, R144 ;  /* 0x000000ffff467224 */ /* 0x000fe200078e0090 */
[----:B------:R-:W-:Y:S01]  /*15f80*/  HMMA.16816.F32 R108, R4, R24, R16 ;  /* 0x00000018046c723c */ /* 0x000fe20000001810 */
[----:B------:R-:W3:Y:S01]  /*15f90*/  LDSM.16.MT88.4 R24, [R195+0x5000] ;  /* 0x00500000c318783b */ /* 0x000ee20000004200 */
[----:B------:R-:W-:-:S03]  /*15fa0*/  IMAD.MOV.U32 R71, RZ, RZ, R131 ;  /* 0x000000ffff477224 */ /* 0x000fc600078e0083 */
[----:B------:R-:W-:Y:S03]  /*15fb0*/  LDSM.16.MT88.4 R144, [R192+0x1000] ;  /* 0x00100000c090783b */ /* 0x000fe60000004200 */
[----:B--2---:R-:W-:Y:S08]  /*15fc0*/  HMMA.16816.F32 R16, R8, R30, RZ ;  /* 0x0000001e0810723c */ /* 0x004ff000000018ff */
[----:B------:R-:W-:Y:S01]  /*15fd0*/  HMMA.16816.F32 R120, R4, R34, R20 ;  /* 0x000000220478723c */ /* 0x000fe20000001814 */
[----:B------:R-:W-:Y:S07]  /*15fe0*/  LDSM.16.MT88.4 R32, [R194+0x1000] ;  /* 0x00100000c220783b */ /* 0x000fee0000004200 */
[C---:B------:R-:W-:Y:S08]  /*15ff0*/  HMMA.16816.F32 R20, R8.reuse, R28, RZ ;  /* 0x0000001c0814723c */ /* 0x040ff000000018ff */
[C---:B-1----:R-:W-:Y:S08]  /*16000*/  HMMA.16816.F32 R28, R8.reuse, R12, RZ ;  /* 0x0000000c081c723c */ /* 0x042ff000000018ff */
[----:B------:R-:W-:Y:S01]  /*16010*/  HMMA.16816.F32 R8, R8, R14, RZ ;  /* 0x0000000e0808723c */ /* 0x000fe200000018ff */
[----:B------:R-:W1:Y:S07]  /*16020*/  LDSM.16.MT88.4 R12, [R194+0x5000] ;  /* 0x00500000c20c783b */ /* 0x000e6e0000004200 */
[C---:B---3--:R-:W-:Y:S08]  /*16030*/  HMMA.16816.F32 R20, R4.reuse, R24, R20 ;  /* 0x000000180414723c */ /* 0x048ff00000001814 */
[C---:B------:R-:W-:Y:S07]  /*16040*/  HMMA.16816.F32 R16, R4.reuse, R26, R16 ;  /* 0x0000001a0410723c */ /* 0x040fee0000001810 */
[----:B------:R-:W-:Y:S01]  /*16050*/  IMAD.MOV.U32 R27, RZ, RZ, R61 ;  /* 0x000000ffff1b7224 */ /* 0x000fe200078e003d */
[C---:B-1----:R-:W-:Y:S08]  /*16060*/  HMMA.16816.F32 R124, R4.reuse, R12, R28 ;  /* 0x0000000c047c723c */ /* 0x042ff0000000181c */
[----:B------:R-:W-:Y:S01]  /*16070*/  HMMA.16816.F32 R12, R4, R14, R8 ;  /* 0x0000000e040c723c */ /* 0x000fe20000001808 */
[----:B------:R1:W-:Y:S01]  /*16080*/  MUFU.EX2 R7, R3 ;  /* 0x0000000300077308 */ /* 0x0003e20000000800 */
[----:B------:R-:W-:Y:S05]  /*16090*/  LDSM.16.MT88.4 R8, [R194+0x5800] ;  /* 0x00580000c208783b */ /* 0x000fea0000004200 */
[----:B------:R-:W-:-:S04]  /*160a0*/  FADD.FTZ R6, R91, R90 ;  /* 0x0000005a5b067221 */ /* 0x000fc80000010000 */
[----:B------:R-:W-:-:S04]  /*160b0*/  FADD.FTZ R6, R249, R6 ;  /* 0x00000006f9067221 */ /* 0x000fc80000010000 */
[----:B------:R-:W-:Y:S02]  /*160c0*/  FADD.FTZ R6, R242, R6 ;  /* 0x00000006f2067221 */ /* 0x000fe40000010000 */
[----:B-1----:R-:W-:Y:S02]  /*160d0*/  FFMA.FTZ R3, R87, c[0x0][0x2d0], -R2 ;  /* 0x0000b40057037a23 */ /* 0x002fe40000010802 */
[----:B------:R-:W-:Y:S02]  /*160e0*/  FADD.FTZ R6, R250, R6 ;  /* 0x00000006fa067221 */ /* 0x000fe40000010000 */
[----:B------:R1:W2:Y:S02]  /*160f0*/  MUFU.EX2 R24, R3 ;  /* 0x0000000300187308 */ /* 0x0002a40000000800 */
[----:B------:R-:W-:-:S04]  /*16100*/  FADD.FTZ R6, R218, R6 ;  /* 0x00000006da067221 */ /* 0x000fc80000010000 */
[----:B------:R-:W-:-:S04]  /*16110*/  FADD.FTZ R6, R228, R6 ;  /* 0x00000006e4067221 */ /* 0x000fc80000010000 */
[----:B------:R-:W-:Y:S02]  /*16120*/  FADD.FTZ R6, R219, R6 ;  /* 0x00000006db067221 */ /* 0x000fe40000010000 */
[--C-:B-1----:R-:W-:Y:S01]  /*16130*/  FFMA.FTZ R3, R86, c[0x0][0x2d0], -R2.reuse ;  /* 0x0000b40056037a23 */ /* 0x102fe20000010802 */
[----:B--2---:R-:W-:Y:S01]  /*16140*/  F2FP.PACK_AB R128, R24, R7 ;  /* 0x000000071880723e */ /* 0x004fe200000000ff */
[----:B------:R-:W-:Y:S02]  /*16150*/  FFMA.FTZ R2, R85, c[0x0][0x2d0], -R2 ;  /* 0x0000b40055027a23 */ /* 0x000fe40000010802 */
[----:B------:R-:W-:Y:S01]  /*16160*/  MUFU.EX2 R26, R3 ;  /* 0x00000003001a7308 */ /* 0x000fe20000000800 */
[----:B------:R-:W-:-:S04]  /*16170*/  FADD.FTZ R7, R7, R6 ;  /* 0x0000000607077221 */ /* 0x000fc80000010000 */
[----:B------:R-:W-:-:S03]  /*16180*/  FADD.FTZ R7, R24, R7 ;  /* 0x0000000718077221 */ /* 0x000fc60000010000 */
[----:B------:R1:W2:Y:S02]  /*16190*/  MUFU.EX2 R25, R2 ;  /* 0x0000000200197308 */ /* 0x0002a40000000800 */
[----:B-1----:R-:W-:Y:S01]  /*161a0*/  FFMA.FTZ R2, R81, c[0x0][0x2d0], -R0 ;  /* 0x0000b40051027a23 */ /* 0x002fe20000010800 */
[----:B--2---:R-:W-:-:S05]  /*161b0*/  F2FP.PACK_AB R130, R25, R26 ;  /* 0x0000001a1982723e */ /* 0x004fca00000000ff */
[----:B------:R1:W-:Y:S02]  /*161c0*/  MUFU.EX2 R5, R2 ;  /* 0x0000000200057308 */ /* 0x0003e40000000800 */
[----:B-1----:R-:W-:-:S06]  /*161d0*/  FFMA.FTZ R2, R82, c[0x0][0x2d0], -R0 ;  /* 0x0000b40052027a23 */ /* 0x002fcc0000010800 */
[----:B------:R1:W2:Y:S02]  /*161e0*/  MUFU.EX2 R4, R2 ;  /* 0x0000000200047308 */ /* 0x0002a40000000800 */
[--C-:B-1----:R-:W-:Y:S01]  /*161f0*/  FFMA.FTZ R2, R83, c[0x0][0x2d0], -R0.reuse ;  /* 0x0000b40053027a23 */ /* 0x102fe20000010800 */
[----:B--2---:R-:W-:Y:S01]  /*16200*/  F2FP.PACK_AB R129, R4, R5 ;  /* 0x000000050481723e */ /* 0x004fe200000000ff */
[----:B------:R-:W-:-:S04]  /*16210*/  FFMA.FTZ R0, R84, c[0x0][0x2d0], -R0 ;  /* 0x0000b40054007a23 */ /* 0x000fc80000010800 */
[----:B------:R-:W-:Y:S08]  /*16220*/  MUFU.EX2 R3, R2 ;  /* 0x0000000200037308 */ /* 0x000ff00000000800 */
[----:B------:R1:W2:Y:S02]  /*16230*/  MUFU.EX2 R2, R0 ;  /* 0x0000000000027308 */ /* 0x0002a40000000800 */
[----:B-1----:R-:W-:Y:S01]  /*16240*/  FADD.FTZ R0, R80, R89 ;  /* 0x0000005950007221 */ /* 0x002fe20000010000 */
[----:B--2---:R-:W-:Y:S01]  /*16250*/  F2FP.PACK_AB R131, R2, R3 ;  /* 0x000000030283723e */ /* 0x004fe200000000ff */
[----:B------:R-:W1:Y:S02]  /*16260*/  LDSM.16.MT88.4 R80, [R193+0x4000] ;  /* 0x00400000c150783b */ /* 0x000e640000004200 */
[----:B------:R-:W-:-:S02]  /*16270*/  FADD.FTZ R0, R216, R0 ;  /* 0x00000000d8007221 */ /* 0x000fc40000010000 */
[----:B------:R-:W2:Y:S02]  /*16280*/  LDSM.16.MT88.4 R88, [R195+0x4000] ;  /* 0x00400000c358783b */ /* 0x000ea40000004200 */
[----:B------:R-:W-:Y:S01]  /*16290*/  HMMA.16816.F32 R140, R128, R144, R140 ;  /* 0x00000090808c723c */ /* 0x000fe2000000188c */
[----:B------:R-:W-:-:S04]  /*162a0*/  FADD.FTZ R0, R215, R0 ;  /* 0x00000000d7007221 */ /* 0x000fc80000010000 */
[----:B------:R-:W-:Y:S01]  /*162b0*/  FADD.FTZ R0, R214, R0 ;  /* 0x00000000d6007221 */ /* 0x000fe20000010000 */
[----:B------:R-:W-:Y:S02]  /*162c0*/  IADD3 R214, R27, -0x2, RZ ;  /* 0xfffffffe1bd67810 */ /* 0x000fe40007ffe0ff */
[----:B------:R-:W-:Y:S01]  /*162d0*/  HMMA.16816.F32 R144, R128, R146, R160 ;  /* 0x000000928090723c */ /* 0x000fe200000018a0 */
[----:B------:R-:W3:Y:S01]  /*162e0*/  LDSM.16.MT88.4 R160, [R195+0x1000] ;  /* 0x00100000c3a0783b */ /* 0x000ee20000004200 */
[----:B------:R-:W-:-:S04]  /*162f0*/  FADD.FTZ R0, R135, R0 ;  /* 0x0000000087007221 */ /* 0x000fc80000010000 */
[----:B------:R-:W-:Y:S02]  /*16300*/  FADD.FTZ R0, R138, R0 ;  /* 0x000000008a007221 */ /* 0x000fe40000010000 */
[----:B------:R-:W-:Y:S02]  /*16310*/  HMMA.16816.F32 R148, R128, R152, R148 ;  /* 0x000000988094723c */ /* 0x000fe40000001894 */
[----:B------:R-:W-:-:S04]  /*16320*/  FADD.FTZ R0, R133, R0 ;  /* 0x0000000085007221 */ /* 0x000fc80000010000 */
[----:B------:R-:W-:Y:S01]  /*16330*/  FADD.FTZ R5, R5, R0 ;  /* 0x0000000005057221 */ /* 0x000fe20000010000 */
[----:B------:R-:W-:Y:S01]  /*16340*/  MOV R0, R243 ;  /* 0x000000f300007202 */ /* 0x000fe20000000f00 */
[C---:B------:R-:W-:Y:S02]  /*16350*/  HMMA.16816.F32 R152, R128.reuse, R154, R156 ;  /* 0x0000009a8098723c */ /* 0x040fe4000000189c */
[----:B------:R-:W-:Y:S02]  /*16360*/  FADD.FTZ R5, R4, R5 ;  /* 0x0000000504057221 */ /* 0x000fe40000010000 */
[----:B------:R-:W-:Y:S02]  /*16370*/  IMAD.IADD R4, R240, 0x1, -R239 ;  /* 0x00000001f0047824 */ /* 0x000fe400078e0aef */
[----:B------:R-:W-:Y:S02]  /*16380*/  FADD.FTZ R3, R3, R5 ;  /* 0x0000000503037221 */ /* 0x000fe40000010000 */
[----:B------:R-:W-:Y:S02]  /*16390*/  HMMA.16816.F32 R60, R128, R64, R180 ;  /* 0x00000040803c723c */ /* 0x000fe400000018b4 */
[----:B------:R-:W-:-:S06]  /*163a0*/  FADD.FTZ R228, R2, R3 ;  /* 0x0000000302e47221 */ /* 0x000fcc0000010000 */
[C---:B-1----:R-:W-:Y:S08]  /*163b0*/  HMMA.16816.F32 R76, R128.reuse, R80, R76 ;  /* 0x00000050804c723c */ /* 0x042ff0000000184c */
[C---:B------:R-:W-:Y:S01]  /*163c0*/  HMMA.16816.F32 R80, R128.reuse, R82, R96 ;  /* 0x000000528050723c */ /* 0x040fe20000001860 */
[----:B------:R-:W1:Y:S07]  /*163d0*/  LDSM.16.MT88.4 R96, [R194+0x4000] ;  /* 0x00400000c260783b */ /* 0x000e6e0000004200 */
[C---:B--2---:R-:W-:Y:S01]  /*163e0*/  HMMA.16816.F32 R84, R128.reuse, R88, R112 ;  /* 0x000000588054723c */ /* 0x044fe20000001870 */
[----:B------:R-:W-:Y:S07]  /*163f0*/  LDSM.16.MT88.4 R112, [R193+0x5800] ;  /* 0x00580000c170783b */ /* 0x000fee0000004200 */
[C---:B------:R-:W-:Y:S01]  /*16400*/  HMMA.16816.F32 R88, R128.reuse, R90, R104 ;  /* 0x0000005a8058723c */ /* 0x040fe20000001868 */
[----:B------:R-:W2:Y:S07]  /*16410*/  LDSM.16.MT88.4 R104, [R192+0x5800] ;  /* 0x00580000c068783b */ /* 0x000eae0000004200 */
[C---:B---3--:R-:W-:Y:S01]  /*16420*/  HMMA.16816.F32 R156, R128.reuse, R160, R48 ;  /* 0x000000a0809c723c */ /* 0x048fe20000001830 */
[----:B------:R-:W-:Y:S07]  /*16430*/  LDSM.16.MT88.4 R48, [R193+0x2800] ;  /* 0x00280000c130783b */ /* 0x000fee0000004200 */
[C---:B------:R-:W-:Y:S01]  /*16440*/  HMMA.16816.F32 R160, R128.reuse, R162, R40 ;  /* 0x000000a280a0723c */ /* 0x040fe20000001828 */
[----:B------:R-:W3:Y:S07]  /*16450*/  LDSM.16.MT88.4 R40, [R192+0x2800] ;  /* 0x00280000c028783b */ /* 0x000eee0000004200 */
[C---:B------:R-:W-:Y:S01]  /*16460*/  HMMA.16816.F32 R64, R128.reuse, R66, R72 ;  /* 0x000000428040723c */ /* 0x040fe20000001848 */
[----:B------:R-:W4:Y:S07]  /*16470*/  LDSM.16.MT88.4 R72, [R192+0x4000] ;  /* 0x00400000c048783b */ /* 0x000f2e0000004200 */
[C---:B-1----:R-:W-:Y:S08]  /*16480*/  HMMA.16816.F32 R92, R128.reuse, R96, R92 ;  /* 0x00000060805c723c */ /* 0x042ff0000000185c */
[C---:B------:R-:W-:Y:S08]  /*16490*/  HMMA.16816.F32 R96, R128.reuse, R98, R100 ;  /* 0x000000628060723c */ /* 0x040ff00000001864 */
[C---:B--2---:R-:W-:Y:S08]  /*164a0*/  HMMA.16816.F32 R100, R128.reuse, R104, R172 ;  /* 0x000000688064723c */ /* 0x044ff000000018ac */
[C---:B------:R-:W-:Y:S01]  /*164b0*/  HMMA.16816.F32 R104, R128.reuse, R106, R120 ;  /* 0x0000006a8068723c */ /* 0x040fe20000001878 */
[----:B------:R-:W1:Y:S07]  /*164c0*/  LDSM.16.MT88.4 R120, [R195+0x5800] ;  /* 0x00580000c378783b */ /* 0x000e6e0000004200 */
[C---:B------:R-:W-:Y:S07]  /*164d0*/  HMMA.16816.F32 R28, R128.reuse, R32, R244 ;  /* 0x00000020801c723c */ /* 0x040fee00000018f4 */
[----:B------:R-:W-:Y:S01]  /*164e0*/  IMAD.MOV.U32 R247, RZ, RZ, c[0x0][0x2c4] ;  /* 0x0000b100fff77624 */ /* 0x000fe200078e00ff */
[----:B---3--:R-:W-:Y:S04]  /*164f0*/  HMMA.16816.F32 R36, R128, R40, R36 ;  /* 0x000000288024723c */ /* 0x008fe80000001824 */
[----:B------:R-:W-:Y:S01]  /*16500*/  ISETP.NE.AND P1, PT, R247, 0x1, PT ;  /* 0x00000001f700780c */ /* 0x000fe20003f25270 */
[----:B------:R-:W-:-:S03]  /*16510*/  IMAD.MOV.U32 R247, RZ, RZ, c[0x0][0x32c] ;  /* 0x0000cb00fff77624 */ /* 0x000fc600078e00ff */
[C---:B------:R-:W-:Y:S08]  /*16520*/  HMMA.16816.F32 R52, R128.reuse, R56, R52 ;  /* 0x000000388034723c */ /* 0x040ff00000001834 */
[----:B------:R-:W-:Y:S01]  /*16530*/  HMMA.16816.F32 R108, R128, R112, R108 ;  /* 0x00000070806c723c */ /* 0x000fe2000000186c */
[----:B------:R-:W-:-:S05]  /*16540*/  @P1 IMAD.HI.U32 R6, R243, c[0x0][0x2c8], RZ ;  /* 0x0000b200f3061a27 */ /* 0x000fca00078e00ff */
[----:B------:R-:W-:Y:S01]  /*16550*/  @P1 SHF.R.U32.HI R0, RZ, c[0x0][0x2cc], R6 ;  /* 0x0000b300ff001a19 */ /* 0x000fe20000011606 */
[----:B------:R-:W-:Y:S01]  /*16560*/  FADD.FTZ R6, R26, R7 ;  /* 0x000000071a067221 */ /* 0x000fe20000010000 */
[----:B------:R-:W-:Y:S01]  /*16570*/  ISETP.GE.AND P1, PT, R247, 0x1, PT ;  /* 0x00000001f700780c */ /* 0x000fe20003f26270 */
[----:B------:R-:W-:Y:S02]  /*16580*/  HMMA.16816.F32 R40, R128, R42, R44 ;  /* 0x0000002a8028723c */ /* 0x000fe4000000182c */
[----:B------:R-:W-:-:S05]  /*16590*/  IMAD.IADD R0, R4, 0x1, R0 ;  /* 0x0000000104007824 */ /* 0x000fca00078e0200 */
[----:B------:R-:W-:Y:S01]  /*165a0*/  IADD3 R3, R0, c[0x0][0x328], RZ ;  /* 0x0000ca0000037a10 */ /* 0x000fe20007ffe0ff */
[C---:B------:R-:W-:Y:S08]  /*165b0*/  HMMA.16816.F32 R56, R128.reuse, R58, R68 ;  /* 0x0000003a8038723c */ /* 0x040ff00000001844 */
[C---:B------:R-:W-:Y:S08]  /*165c0*/  HMMA.16816.F32 R112, R128.reuse, R114, R116 ;  /* 0x000000728070723c */ /* 0x040ff00000001874 */
[C---:B------:R-:W-:Y:S08]  /*165d0*/  HMMA.16816.F32 R44, R128.reuse, R48, R224 ;  /* 0x00000030802c723c */ /* 0x040ff000000018e0 */
[C---:B----4-:R-:W-:Y:S08]  /*165e0*/  HMMA.16816.F32 R68, R128.reuse, R72, R184 ;  /* 0x000000488044723c */ /* 0x050ff000000018b8 */
[C---:B-1----:R-:W-:Y:S08]  /*165f0*/  HMMA.16816.F32 R116, R128.reuse, R120, R20 ;  /* 0x000000788074723c */ /* 0x042ff00000001814 */
[C---:B------:R-:W-:Y:S07]  /*16600*/  HMMA.16816.F32 R32, R128.reuse, R34, R220 ;  /* 0x000000228020723c */ /* 0x040fee00000018dc */
[----:B------:R-:W-:Y:S01]  /*16610*/  FADD.FTZ R222, R25, R6 ;  /* 0x0000000619de7221 */ /* 0x000fe20000010000 */
        /* <DEDUP_REMOVED lines=17> */
.L_x_4566:
[----:B------:R-:W-:-:S13]  /*16730*/  ISETP.NE.AND P0, PT, R4, 0x1, PT ;  /* 0x000000010400780c */ /* 0x000fda0003f05270 */
[----:B------:R-:W-:-:S05]  /*16740*/  @P0 IMAD.HI.U32 R0, R2, c[0x0][0x330], RZ ;  /* 0x0000cc0002000a27 */ /* 0x000fca00078e00ff */
[----:B------:R-:W-:Y:S02]  /*16750*/  @P0 SHF.R.U32.HI R2, RZ, c[0x0][0x334], R0 ;  /* 0x0000cd00ff020a19 */ /* 0x000fe40000011600 */
.L_x_4567:
[----:B------:R-:W-:Y:S05]  /*16760*/  BSYNC B0 ;  /* 0x0000000000007941 */ /* 0x000fea0003800000 */
.L_x_4565:
[----:B------:R-:W-:-:S05]  /*16770*/  IMAD R2, R2, R4, c[0x0][0x32c] ;  /* 0x0000cb0002027624 */ /* 0x000fca00078e0204 */
[----:B------:R-:W-:-:S05]  /*16780*/  IMNMX R3, R3, R2, PT ;  /* 0x0000000203037217 */ /* 0x000fca0003800200 */
.L_x_4564:
[----:B------:R-:W-:-:S05]  /*16790*/  IMAD.HI R3, R3, 0x2aaaaaab, RZ ;  /* 0x2aaaaaab03037827 */ /* 0x000fca00078e02ff */
[----:B------:R-:W-:-:S04]  /*167a0*/  SHF.R.U32.HI R0, RZ, 0x1f, R3 ;  /* 0x0000001fff007819 */ /* 0x000fc80000011603 */
[----:B------:R-:W-:-:S04]  /*167b0*/  LEA.HI.SX32 R3, R3, R0, 0x1d ;  /* 0x0000000003037211 */ /* 0x000fc800078feaff */
[----:B------:R-:W-:-:S04]  /*167c0*/  IMNMX R242, R232, R3, !PT ;  /* 0x00000003e8f27217 */ /* 0x000fc80007800200 */
[----:B------:R-:W-:-:S13]  /*167d0*/  ISETP.GE.AND P0, PT, R214, R242, PT ;  /* 0x000000f2d600720c */ /* 0x000fda0003f06270 */
[----:B------:R-:W-:Y:S05]  /*167e0*/  @!P0 BRA `(.L_x_4568) ;  /* 0x0000341000008947 */ /* 0x000fea0003800000 */
[----:B------:R-:W-:Y:S02]  /*167f0*/  MOV R138, R132 ;  /* 0x00000084008a7202 */ /* 0x000fe40000000f00 */
[----:B------:R-:W-:Y:S02]  /*16800*/  MOV R135, R134 ;  /* 0x0000008600877202 */ /* 0x000fe40000000f00 */
[----:B------:R-:W-:Y:S02]  /*16810*/  MOV R215, R214 ;  /* 0x000000d600d77202 */ /* 0x000fe40000000f00 */
.L_x_4581:
        /* <DEDUP_REMOVED lines=19> */
[----:B------:R-:W-:Y:S01]  /*16950*/  SHF.R.S32.HI R0, RZ, 0x1f, R215 ;  /* 0x0000001fff007819 */ /* 0x000fe200000114d7 */
[C---:B------:R-:W-:Y:S04]  /*16960*/  IMAD.WIDE.U32 R2, R215.reuse, c[0x0][0x208], RZ ;  /* 0x00008200d7027a25 */ /* 0x040fe800078e00ff */
[----:B------:R-:W-:Y:S04]  /*16970*/  IMAD R0, R0, c[0x0][0x208], RZ ;  /* 0x0000820000007a24 */ /* 0x000fe800078e02ff */
[----:B------:R-:W-:Y:S04]  /*16980*/  IMAD R0, R215, c[0x0][0x20c], R0 ;  /* 0x00008300d7007a24 */ /* 0x000fe800078e0200 */
[----:B------:R-:W-:Y:S02]  /*16990*/  IMAD.IADD R0, R3, 0x1, R0 ;  /* 0x0000000103007824 */ /* 0x000fe400078e0200 */
[----:B------:R-:W-:Y:S05]  /*169a0*/  IMAD.WIDE.U32 R2, R2, 0x30, RZ ;  /* 0x0000003002027825 */ /* 0x000fea00078e00ff */
[-C--:B------:R-:W-:Y:S02]  /*169b0*/  IADD3 R5, P1, R236, R2.reuse, RZ ;  /* 0x00000002ec057210 */ /* 0x080fe40007f3e0ff */
[----:B-----5:R-:W-:Y:S01]  /*169c0*/  ISETP.GT.AND P2, PT, R4, 0x7f, PT ;  /* 0x0000007f0400780c */ /* 0x020fe20003f44270 */
[----:B------:R-:W-:Y:S04]  /*169d0*/  IMAD R4, R0, 0x30, RZ ;  /* 0x0000003000047824 */ /* 0x000fe800078e02ff */
[----:B------:R-:W-:Y:S08]  /*169e0*/  IMAD.IADD R3, R3, 0x1, R4 ;  /* 0x0000000103037824 */ /* 0x000ff000078e0204 */
[----:B------:R-:W-:Y:S05]  /*169f0*/  @!P2 IMAD.MOV.U32 R0, RZ, RZ, c[0x0][0x208] ;  /* 0x00008200ff00a624 */ /* 0x000fea00078e00ff */
[C---:B------:R-:W-:Y:S02]  /*16a00*/  @!P2 LEA R6, P0, R0.reuse, R2, 0x5 ;  /* 0x000000020006a211 */ /* 0x040fe400078028ff */
[----:B------:R-:W-:Y:S04]  /*16a10*/  @!P2 MOV R2, c[0x0][0x20c] ;  /* 0x000083000002aa02 */ /* 0x000fe80000000f00 */
[----:B------:R-:W-:Y:S01]  /*16a20*/  @!P2 LEA.HI.X R2, R0, R3, R2, 0x5, P0 ;  /* 0x000000030002a211 */ /* 0x000fe200000f2c02 */
[----:B------:R-:W-:Y:S01]  /*16a30*/  IMAD.X R3, R3, 0x1, R238, P1 ;  /* 0x0000000103037824 */ /* 0x000fe200008e06ee */
[C---:B------:R-:W-:Y:S04]  /*16a40*/  LEA R4, P0, R5.reuse, c[0x0][0x1f8], 0x1 ;  /* 0x00007e0005047a11 */ /* 0x040fe800078008ff */
[----:B------:R-:W-:Y:S02]  /*16a50*/  LEA.HI.X R5, R5, c[0x0][0x1fc], R3, 0x1, P0 ;  /* 0x00007f0005057a11 */ /* 0x000fe400000f0c03 */
[----:B------:R-:W-:Y:S03]  /*16a60*/  @!P2 IADD3 R0, P0, R6, R236, RZ ;  /* 0x000000ec0600a210 */ /* 0x000fe60007f1e0ff */
[----:B------:R-:W-:Y:S01]  /*16a70*/  @!PT LDS RZ, [RZ] ;  /* 0x00000000fffff984 */ /* 0x000fe20000000800 */
[----:B------:R-:W-:Y:S01]  /*16a80*/  @!PT LDS RZ, [RZ] ;  /* 0x00000000fffff984 */ /* 0x000fe20000000800 */
[----:B------:R-:W-:Y:S01]  /*16a90*/  @!PT LDS RZ, [RZ] ;  /* 0x00000000fffff984 */ /* 0x000fe20000000800 */
[----:B------:R4:W-:Y:S01]  /*16aa0*/  LDGSTS.E.BYPASS.LTC128B.128 [R213+0x4080], [R4.64], !P6 ;  /* 0x0408000004d57fae */ /* 0x0009e2000f101d46 */
[----:B------:R-:W-:Y:S02]  /*16ab0*/  @!P2 IADD3.X R3, R2, R238, RZ, P0, !PT ;  /* 0x000000ee0203a210 */ /* 0x000fe400007fe4ff */
        /* <DEDUP_REMOVED lines=9> */
.L_x_4570:
[----:B------:R-:W-:Y:S05]  /*16b50*/  BSYNC B0 ;  /* 0x0000000000007941 */ /* 0x000fea0003800000 */
.L_x_4569:
        /* <DEDUP_REMOVED lines=27> */
[----:B------:R-:W2:Y:S05]  /*16d10*/  LDSM.16.M88.4 R172, [R169+0x800] ;  /* 0x00080000a9ac783b */ /* 0x000eaa0000000200 */
[----:B------:R-:W3:Y:S02]  /*16d20*/  LDSM.16.M88.4 R184, [R169+0x1000] ;  /* 0x00100000a9b8783b */ /* 0x000ee40000000200 */
        /* <DEDUP_REMOVED lines=8> */
[----:B------:R-:W2:Y:S05]  /*16db0*/  LDSM.16.M88.4 R176, [R171+0x2000] ;  /* 0x00200000abb0783b */ /* 0x000eaa0000000200 */
[----:B------:R-:W3:Y:S02]  /*16dc0*/  LDSM.16.M88.4 R184, [R171+0x2800] ;  /* 0x00280000abb8783b */ /* 0x000ee40000000200 */
        /* <DEDUP_REMOVED lines=8> */
[----:B------:R-:W2:Y:S05]  /*16e50*/  LDSM.16.M88.4 R172, [R201] ;  /* 0x00000000c9ac783b */ /* 0x000eaa0000000200 */
[----:B------:R-:W3:Y:S02]  /*16e60*/  LDSM.16.M88.4 R184, [R202] ;  /* 0x00000000cab8783b */ /* 0x000ee40000000200 */
        /* <DEDUP_REMOVED lines=110> */
[----:B------:R-:W-:Y:S04]  /*17550*/  IADD3 R0, R215, -0x1, RZ ;  /* 0xffffffffd7007810 */ /* 0x000fe80007ffe0ff */
[----:B------:R-:W-:Y:S05]  /*17560*/  SHF.R.S32.HI R2, RZ, 0x1f, R0 ;  /* 0x0000001fff027819 */ /* 0x000fea0000011400 */
[----:B------:R-:W-:Y:S02]  /*17570*/  IMAD R132, R2, c[0x0][0x1e0], RZ ;  /* 0x0000780002847a24 */ /* 0x000fe400078e02ff */
[C---:B------:R-:W-:Y:S04]  /*17580*/  IMAD.WIDE.U32 R2, R0.reuse, c[0x0][0x1e0], RZ ;  /* 0x0000780000027a25 */ /* 0x040fe800078e00ff */
[----:B------:R-:W-:Y:S01]  /*17590*/  IMAD R0, R0, c[0x0][0x1e4], R132 ;  /* 0x0000790000007a24 */ /* 0x000fe200078e0284 */
[----:B------:R-:W-:Y:S03]  /*175a0*/  IADD3 R132, -R229, 0x30, RZ ;  /* 0x00000030e5847810 */ /* 0x000fe60007ffe1ff */
[----:B------:R-:W-:Y:S01]  /*175b0*/  IMAD.IADD R0, R3, 0x1, R0 ;  /* 0x0000000103007824 */ /* 0x000fe200078e0200 */
[----:B------:R-:W-:Y:S01]  /*175c0*/  ISETP.GE.AND P0, PT, R132, 0x21, PT ;  /* 0x000000218400780c */ /* 0x000fe20003f06270 */
[----:B------:R-:W-:Y:S04]  /*175d0*/  IMAD.WIDE.U32 R2, R2, 0x30, RZ ;  /* 0x0000003002027825 */ /* 0x000fe800078e00ff */
[----:B------:R-:W-:Y:S04]  /*175e0*/  IMAD R0, R0, 0x30, RZ ;  /* 0x0000003000007824 */ /* 0x000fe800078e02ff */
[----:B------:R-:W-:Y:S04]  /*175f0*/  IMAD.IADD R0, R3, 0x1, R0 ;  /* 0x0000000103007824 */ /* 0x000fe800078e0200 */
[----:B------:R-:W-:Y:S02]  /*17600*/  @P0 IMAD.MOV.U32 R134, RZ, RZ, c[0x0][0x1e0] ;  /* 0x00007800ff860624 */ /* 0x000fe400078e00ff */
[----:B------:R-:W-:Y:S03]  /*17610*/  @P0 IMAD.MOV.U32 R133, RZ, RZ, c[0x0][0x1e4] ;  /* 0x00007900ff850624 */ /* 0x000fe600078e00ff */
[C---:B------:R-:W-:Y:S04]  /*17620*/  @P0 LEA R3, P1, R134.reuse, R2, 0x5 ;  /* 0x0000000286030211 */ /* 0x040fe800078228ff */
[----:B------:R-:W-:Y:S02]  /*17630*/  @P0 LEA.HI.X R134, R134, R0, R133, 0x5, P1 ;  /* 0x0000000086860211 */ /* 0x000fe400008f2c85 */
[----:B------:R-:W-:Y:S11]  /*17640*/  ISETP.GE.AND P1, PT, R132, 0x1, PT ;  /* 0x000000018400780c */ /* 0x000ff60003f26270 */
[----:B------:R-:W-:Y:S02]  /*17650*/  @!UPT UIADD3 URZ, URZ, URZ, URZ ;  /* 0x0000003f3f3ff290 */ /* 0x000fe4000fffe03f */
[----:B------:R-:W-:Y:S05]  /*17660*/  @P1 IADD3 R2, P2, R234, R2, RZ ;  /* 0x00000002ea021210 */ /* 0x000fea0007f5e0ff */
[--C-:B------:R-:W-:Y:S01]  /*17670*/  @P1 IMAD.X R0, R0, 0x1, R233.reuse, P2 ;  /* 0x0000000100001824 */ /* 0x100fe200010e06e9 */
[C---:B------:R-:W-:Y:S04]  /*17680*/  @P1 LEA R132, P2, R2.reuse, c[0x0][0x1c8], 0x1 ;  /* 0x0000720002841a11 */ /* 0x040fe800078408ff */
[----:B------:R-:W-:Y:S02]  /*17690*/  @P1 LEA.HI.X R133, R2, c[0x0][0x1cc], R0, 0x1, P2 ;  /* 0x0000730002851a11 */ /* 0x000fe400010f0c00 */
[----:B------:R-:W-:Y:S03]  /*176a0*/  @P0 IADD3 R0, P2, R3, R234, RZ ;  /* 0x000000ea03000210 */ /* 0x000fe60007f5e0ff */
[----:B------:R-:W-:Y:S01]  /*176b0*/  @!PT LDS RZ, [RZ] ;  /* 0x00000000fffff984 */ /* 0x000fe20000000800 */
[----:B------:R-:W-:Y:S01]  /*176c0*/  @!PT LDS RZ, [RZ] ;  /* 0x00000000fffff984 */ /* 0x000fe20000000800 */
[----:B------:R-:W-:Y:S01]  /*176d0*/  @!PT LDS RZ, [RZ] ;  /* 0x00000000fffff984 */ /* 0x000fe20000000800 */
[----:B------:R1:W-:Y:S02]  /*176e0*/  @P1 LDGSTS.E.BYPASS.LTC128B.128 [R213+0xa080], [R132.64], !P6 ;  /* 0x0a08000084d51fae */ /* 0x0003e4000f101d46 */
[----:B------:R-:W-:Y:S01]  /*176f0*/  @P0 IMAD.X R3, R134, 0x1, R233, P2 ;  /* 0x0000000186030824 */ /* 0x000fe200010e06e9 */
        /* <DEDUP_REMOVED lines=8> */
[----:B------:R1:W-:Y:S02]  /*17780*/  @P0 LDGSTS.E.BYPASS.LTC128B.128 [R217+0xf880], [R2.64+0x180], !P3 ;  /* 0x0f88018002d90fae */ /* 0x0003e4000d901d46 */
.L_x_4572:
[----:B------:R-:W-:Y:S05]  /*17790*/  BSYNC B0 ;  /* 0x0000000000007941 */ /* 0x000fea0003800000 */
.L_x_4571:
[----:B------:R-:W-:Y:S01]  /*177a0*/  IMAD.MOV.U32 R0, RZ, RZ, c[0x0][0x2c4] ;  /* 0x0000b100ff007624 */ /* 0x000fe200078e00ff */
[----:B------:R-:W0:Y:S01]  /*177b0*/  LDGDEPBAR ;  /* 0x00000000000079af */ /* 0x000e220000000000 */
[----:B-1----:R-:W-:Y:S01]  /*177c0*/  IMAD.IADD R133, R252, 0x1, R243 ;  /* 0x00000001fc857824 */ /* 0x002fe200078e02f3 */
[----:B------:R-:W-:Y:S01]  /*177d0*/  ULDC UR4, c[0x0][0x324] ;  /* 0x0000c90000047ab9 */ /* 0x000fe20000000800 */
[----:B------:R-:W-:Y:S01]  /*177e0*/  IMAD.MOV.U32 R176, RZ, RZ, c[0x0][0x32c] ;  /* 0x0000cb00ffb07624 */ /* 0x000fe200078e00ff */
[----:B------:R-:W-:Y:S01]  /*177f0*/  ISETP.NE.AND P0, PT, R0, 0x1, PT ;  /* 0x000000010000780c */ /* 0x000fe20003f05270 */
[----:B------:R-:W-:Y:S01]  /*17800*/  IMAD R2, R215, -0x30, RZ ;  /* 0xffffffd0d7027824 */ /* 0x000fe200078e02ff */
[----:B------:R-:W-:Y:S04]  /*17810*/  ULOP3.LUT UR4, URZ, UR4, URZ, 0x33, !UPT ;  /* 0x000000043f047292 */ /* 0x000fe8000f8e333f */
[----:B------:R-:W-:Y:S07]  /*17820*/  IADD3 R173, -R241, R2, RZ ;  /* 0x00000002f1ad7210 */ /* 0x000fee0007ffe1ff */
[----:B------:R-:W-:Y:S05]  /*17830*/  @P0 IMAD.HI.U32 R0, R133, c[0x0][0x2c8], RZ ;  /* 0x0000b20085000a27 */ /* 0x000fea00078e00ff */
[----:B------:R-:W-:Y:S02]  /*17840*/  @P0 SHF.R.U32.HI R133, RZ, c[0x0][0x2cc], R0 ;  /* 0x0000b300ff850a19 */ /* 0x000fe40000011600 */
[----:B------:R-:W-:Y:S02]  /*17850*/  ISETP.GE.AND P0, PT, R176, 0x1, PT ;  /* 0x00000001b000780c */ /* 0x000fe40003f06270 */
[----:B------:R-:W-:Y:S01]  /*17860*/  IADD3 R0, -R241, 0x1, R2 ;  /* 0x00000001f1007810 */ /* 0x000fe20007ffe102 */
[----:B------:R-:W1:Y:S03]  /*17870*/  SHFL.IDX PT, R132, R133, RZ, 0x1c1f ;  /* 0x001c1fff85847589 */ /* 0x000e6600000e0000 */
[----:B------:R-:W-:Y:S04]  /*17880*/  IADD3 R0, -R239, R0, R240 ;  /* 0x00000000ef007210 */ /* 0x000fe80007ffe1f0 */
[C---:B------:R-:W-:Y:S02]  /*17890*/  IADD3 R172, R0.reuse, c[0x0][0x328], RZ ;  /* 0x0000ca0000ac7a10 */ /* 0x040fe40007ffe0ff */
[----:B------:R-:W-:Y:S04]  /*178a0*/  IADD3 R134, R0, UR4, RZ ;  /* 0x0000000400867c10 */ /* 0x000fe8000fffe0ff */
[----:B-1----:R-:W-:Y:S01]  /*178b0*/  IADD3 R0, R134, R132, RZ ;  /* 0x0000008486007210 */ /* 0x002fe20007ffe0ff */
        /* <DEDUP_REMOVED lines=15> */
.L_x_4575:
[----:B------:R-:W-:Y:S04]  /*179b0*/  MOV R174, c[0x0][0x32c] ;  /* 0x0000cb0000ae7a02 */ /* 0x000fe80000000f00 */
[----:B------:R-:W-:Y:S11]  /*179c0*/  ISETP.NE.AND P0, PT, R174, 0x1, PT ;  /* 0x00000001ae00780c */ /* 0x000ff60003f05270 */
[----:B------:R-:W-:Y:S02]  /*179d0*/  @!UPT UIADD3 URZ, URZ, URZ, URZ ;  /* 0x0000003f3f3ff290 */ /* 0x000fe4000fffe03f */
[----:B------:R-:W-:Y:S05]  /*179e0*/  @P0 IMAD.HI.U32 R174, R132, c[0x0][0x330], RZ ;  /* 0x0000cc0084ae0a27 */ /* 0x000fea00078e00ff */
[----:B------:R-:W-:Y:S02]  /*179f0*/  @P0 SHF.R.U32.HI R132, RZ, c[0x0][0x334], R174 ;  /* 0x0000cd00ff840a19 */ /* 0x000fe400000116ae */
.L_x_4576:
[----:B------:R-:W-:Y:S05]  /*17a00*/  BSYNC B0 ;  /* 0x0000000000007941 */ /* 0x000fea0003800000 */
.L_x_4574:
[----:B------:R-:W-:Y:S05]  /*17a10*/  IMAD R132, R132, c[0x0][0x32c], R173 ;  /* 0x0000cb0084847a24 */ /* 0x000fea00078e02ad */
[----:B------:R-:W-:Y:S02]  /*17a20*/  IMNMX R0, R0, R132, !PT ;  /* 0x0000008400007217 */ /* 0x000fe40007800200 */
[----:B------:R-:W-:Y:S04]  /*17a30*/  IADD3 R132, R132, c[0x0][0x32c], RZ ;  /* 0x0000cb0084847a10 */ /* 0x000fe80007ffe0ff */
[----:B------:R-:W-:Y:S02]  /*17a40*/  IMNMX R3, R3, R132, PT ;  /* 0x0000008403037217 */ /* 0x000fe40003800200 */
.L_x_4573:
        /* <DEDUP_REMOVED lines=8> */
[----:B------:R-:W-:Y:S02]  /*17ad0*/  ISETP.GT.AND P0, PT, R0, 0x1, !P0 ;  /* 0x000000010000780c */ /* 0x000fe40004704270 */
[----:B------:R-:W-:Y:S02]  /*17ae0*/  LOP3.LUT R212, R212, 0xfffffff7, RZ, 0xc0, !PT ;  /* 0xfffffff7d4d47812 */ /* 0x000fe400078ec0ff */
[----:B------:R-:W-:Y:S02]  /*17af0*/  ISETP.LT.OR P0, PT, R3, 0x2, P0 ;  /* 0x000000020300780c */ /* 0x000fe40000701670 */
[----:B------:R-:W-:Y:S02]  /*17b00*/  @P1 LOP3.LUT R212, R212, 0x8, RZ, 0xfc, !PT ;  /* 0x00000008d4d41812 */ /* 0x000fe400078efcff */
[----:B------:R-:W-:Y:S02]  /*17b10*/  FSEL R179, R5, -INF , !P0 ;  /* 0xff80000005b37808 */ /* 0x000fe40004000000 */
[----:B------:R-:W-:Y:S02]  /*17b20*/  ISETP.GT.AND P0, PT, R0, 0x8, !P1 ;  /* 0x000000080000780c */ /* 0x000fe40004f04270 */
[----:B------:R-:W-:Y:S02]  /*17b30*/  ISETP.GE.AND P1, PT, R2, 0xa, PT ;  /* 0x0000000a0200780c */ /* 0x000fe40003f26270 */
[C---:B------:R-:W-:Y:S02]  /*17b40*/  ISETP.LT.OR P0, PT, R3.reuse, 0x9, P0 ;  /* 0x000000090300780c */ /* 0x040fe40000701670 */
[----:B------:R-:W-:Y:S02]  /*17b50*/  LOP3.LUT R212, R212, 0xfffffffb, RZ, 0xc0, !PT ;  /* 0xfffffffbd4d47812 */ /* 0x000fe400078ec0ff */
[----:B------:R-:W-:Y:S02]  /*17b60*/  FSEL R177, R8, -INF , !P0 ;  /* 0xff80000008b17808 */ /* 0x000fe40004000000 */
[----:B------:R-:W-:Y:S02]  /*17b70*/  ISETP.GT.AND P0, PT, R0, 0x9, !P1 ;  /* 0x000000090000780c */ /* 0x000fe40004f04270 */
[----:B------:R-:W-:Y:S02]  /*17b80*/  ISETP.GE.AND P2, PT, R2, 0x29, PT ;  /* 0x000000290200780c */ /* 0x000fe40003f46270 */
[----:B------:R-:W-:Y:S02]  /*17b90*/  ISETP.LT.OR P0, PT, R3, 0xa, P0 ;  /* 0x0000000a0300780c */ /* 0x000fe40000701670 */
[----:B------:R-:W-:Y:S02]  /*17ba0*/  @P1 LOP3.LUT R212, R212, 0x4, RZ, 0xfc, !PT ;  /* 0x00000004d4d41812 */ /* 0x000fe400078efcff */
[----:B------:R-:W-:Y:S02]  /*17bb0*/  ISETP.GE.AND P1, PT, R2, 0x11, PT ;  /* 0x000000110200780c */ /* 0x000fe40003f26270 */
[----:B------:R-:W-:Y:S02]  /*17bc0*/  FSEL R174, R9, -INF , !P0 ;  /* 0xff80000009ae7808 */ /* 0x000fe40004000000 */
[----:B------:R-:W-:Y:S02]  /*17bd0*/  LOP3.LUT R212, R212, 0xfffffffd, RZ, 0xc0, !PT ;  /* 0xfffffffdd4d47812 */ /* 0x000fe400078ec0ff */
[----:B------:R-:W-:Y:S04]  /*17be0*/  ISETP.GT.AND P0, PT, R0, 0x10, !P1 ;  /* 0x000000100000780c */ /* 0x000fe80004f04270 */
[C---:B------:R-:W-:Y:S03]  /*17bf0*/  ISETP.LT.OR P0, PT, R3.reuse, 0x11, P0 ;  /* 0x000000110300780c */ /* 0x040fe60000701670 */
[----:B------:R-:W-:Y:S02]  /*17c00*/  @P1 LOP3.LUT R212, R212, 0x2, RZ, 0xfc, !PT ;  /* 0x00000002d4d41812 */ /* 0x000fe400078efcff */
[----:B------:R-:W-:Y:S02]  /*17c10*/  ISETP.GE.AND P1, PT, R2, 0x12, PT ;  /* 0x000000120200780c */ /* 0x000fe40003f26270 */
[----:B------:R-:W-:Y:S02]  /*17c20*/  FSEL R180, R12, -INF , !P0 ;  /* 0xff8000000cb47808 */ /* 0x000fe40004000000 */
[----:B------:R-:W-:Y:S02]  /*17c30*/  ISETP.GT.AND P0, PT, R0, 0x11, !P1 ;  /* 0x000000110000780c */ /* 0x000fe40004f04270 */
[----:B------:R-:W-:Y:S02]  /*17c40*/  LOP3.LUT R212, R212, 0xfffffffe, RZ, 0xc0, !PT ;  /* 0xfffffffed4d47812 */ /* 0x000fe400078ec0ff */
[----:B------:R-:W-:Y:S04]  /*17c50*/  ISETP.LT.OR P0, PT, R3, 0x12, P0 ;  /* 0x000000120300780c */ /* 0x000fe80000701670 */
[----:B------:R-:W-:Y:S02]  /*17c60*/  FSEL R178, R13, -INF , !P0 ;  /* 0xff8000000db27808 */ /* 0x000fe40004000000 */
[----:B------:R-:W-:Y:S02]  /*17c70*/  ISETP.GT.AND P0, PT, R0, 0x18, !P6 ;  /* 0x000000180000780c */ /* 0x000fe40007704270 */
[----:B------:R-:W-:Y:S02]  /*17c80*/  @P1 LOP3.LUT R212, R212, 0x1, RZ, 0xfc, !PT ;  /* 0x00000001d4d41812 */ /* 0x000fe400078efcff */
[C---:B------:R-:W-:Y:S02]  /*17c90*/  ISETP.LT.OR P0, PT, R3.reuse, 0x19, P0 ;  /* 0x000000190300780c */ /* 0x040fe40000701670 */
        /* <DEDUP_REMOVED lines=16> */
[C---:B------:R-:W-:Y:S04]  /*17da0*/  ISETP.LT.OR P0, PT, R3.reuse, 0x1, P0 ;  /* 0x000000010300780c */ /* 0x040fe80000701670 */
[----:B------:R-:W-:Y:S02]  /*17db0*/  FSEL R8, R4, -INF , !P0 ;  /* 0xff80000004087808 */ /* 0x000fe40004000000 */
[----:B------:R-:W-:Y:S11]  /*17dc0*/  ISETP.GE.AND P0, PT, R2, 0x2a, PT ;  /* 0x0000002a0200780c */ /* 0x000ff60003f06270 */
[----:B------:R-:W-:Y:S02]  /*17dd0*/  @!UPT UIADD3 URZ, URZ, URZ, URZ ;  /* 0x0000003f3f3ff290 */ /* 0x000fe4000fffe03f */
[----:B------:R-:W-:Y:S02]  /*17de0*/  @P0 LOP3.LUT R212, R212, 0x20, RZ, 0xfc, !PT ;  /* 0x00000020d4d40812 */ /* 0x000fe400078efcff */
[----:B------:R-:W-:Y:S04]  /*17df0*/  ISETP.GT.AND P0, PT, R0, 0x29, !P0 ;  /* 0x000000290000780c */ /* 0x000fe80004704270 */
[----:B------:R-:W-:Y:S02]  /*17e00*/  ISETP.LT.OR P0, PT, R3, 0x2a, P0 ;  /* 0x0000002a0300780c */ /* 0x000fe40000701670 */
[----:B------:R-:W1:Y:S02]  /*17e10*/  SHFL.IDX PT, R3, R133, 0x1, 0x1c1f ;  /* 0x003c1f0085037f89 */ /* 0x000e6400000e0000 */
        /* <DEDUP_REMOVED lines=18> */
.L_x_4579:
[----:B------:R-:W-:Y:S04]  /*17f40*/  MOV R4, c[0x0][0x32c] ;  /* 0x0000cb0000047a02 */ /* 0x000fe80000000f00 */
[----:B------:R-:W-:Y:S11]  /*17f50*/  ISETP.NE.AND P0, PT, R4, 0x1, PT ;  /* 0x000000010400780c */ /* 0x000ff60003f05270 */
[----:B------:R-:W-:Y:S02]  /*17f60*/  @!UPT UIADD3 URZ, URZ, URZ, URZ ;  /* 0x0000003f3f3ff290 */ /* 0x000fe4000fffe03f */
[----:B------:R-:W-:Y:S05]  /*17f70*/  @P0 IMAD.HI.U32 R4, R3, c[0x0][0x330], RZ ;  /* 0x0000cc0003040a27 */ /* 0x000fea00078e00ff */
[----:B------:R-:W-:Y:S02]  /*17f80*/  @P0 SHF.R.U32.HI R3, RZ, c[0x0][0x334], R4 ;  /* 0x0000cd00ff030a19 */ /* 0x000fe40000011604 */
.L_x_4580:
[----:B------:R-:W-:Y:S05]  /*17f90*/  BSYNC B0 ;  /* 0x0000000000007941 */ /* 0x000fea0003800000 */
.L_x_4578:
[----:B------:R-:W-:Y:S05]  /*17fa0*/  IMAD R3, R3, c[0x0][0x32c], R173 ;  /* 0x0000cb0003037a24 */ /* 0x000fea00078e02ad */
[----:B------:R-:W-:Y:S02]  /*17fb0*/  IADD3 R4, R3, c[0x0][0x32c], RZ ;  /* 0x0000cb0003047a10 */ /* 0x000fe40007ffe0ff */
[----:B------:R-:W-:Y:S02]  /*17fc0*/  IMNMX R0, R0, R3, !PT ;  /* 0x0000000300007217 */ /* 0x000fe40007800200 */
[----:B------:R-:W-:Y:S02]  /*17fd0*/  IMNMX R2, R2, R4, PT ;  /* 0x0000000402027217 */ /* 0x000fe40003800200 */
.L_x_4577:
[----:B------:R-:W-:Y:S02]  /*17fe0*/  ISETP.GT.AND P0, PT, R0, RZ, !P1 ;  /* 0x000000ff0000720c */ /* 0x000fe40004f04270 */
[----:B------:R-:W-:Y:S02]  /*17ff0*/  LOP3.LUT P1, RZ, R212, 0x20, RZ, 0xc0, !PT ;  /* 0x00000020d4ff7812 */ /* 0x000fe4000782c0ff */
        /* <DEDUP_REMOVED lines=34> */
[----:B------:R-:W-:Y:S01]  /*18220*/  ISETP.GT.AND P0, PT, R0, 0x28, !P2 ;  /* 0x000000280000780c */ /* 0x000fe20005704270 */
[----:B------:R-:W-:Y:S03]  /*18230*/  LDSM.16.MT88.4 R20, [R193] ;  /* 0x00000000c114783b */ /* 0x000fe60000004200 */
[----:B------:R-:W-:Y:S04]  /*18240*/  ISETP.LT.OR P0, PT, R2, 0x29, P0 ;  /* 0x000000290200780c */ /* 0x000fe80000701670 */
[----:B------:R-:W-:Y:S02]  /*18250*/  FSEL R185, R26, -INF , !P0 ;  /* 0xff8000001ab97808 */ /* 0x000fe40004000000 */
[----:B------:R-:W-:Y:S02]  /*18260*/  ISETP.GT.AND P0, PT, R0, 0x29, !P1 ;  /* 0x000000290000780c */ /* 0x000fe40004f04270 */
[----:B------:R-:W-:Y:S02]  /*18270*/  FMNMX.FTZ R0, R8, R135, !PT ;  /* 0x0000008708007209 */ /* 0x000fe40007810000 */
[----:B------:R-:W-:Y:S02]  /*18280*/  ISETP.LT.OR P0, PT, R2, 0x2a, P0 ;  /* 0x0000002a0200780c */ /* 0x000fe40000701670 */
        /* <DEDUP_REMOVED lines=20> */
[----:B------:R-:W-:Y:S03]  /*183d0*/  FMNMX.FTZ R0, R6, R138, !PT ;  /* 0x0000008a06007209 */ /* 0x000fe60007810000 */
[--C-:B------:R-:W-:Y:S01]  /*183e0*/  FFMA.FTZ R14, R8, c[0x0][0x2d0], -R4.reuse ;  /* 0x0000b400080e7a23 */ /* 0x100fe20000010804 */
[----:B------:R-:W-:Y:S01]  /*183f0*/  FMNMX.FTZ R0, R7, R0, !PT ;  /* 0x0000000007007209 */ /* 0x000fe20007810000 */
[--C-:B------:R-:W-:Y:S02]  /*18400*/  FFMA.FTZ R191, R13, c[0x0][0x2d0], -R4.reuse ;  /* 0x0000b4000dbf7a23 */ /* 0x100fe40000010804 */
[----:B------:R1:W-:Y:S01]  /*18410*/  MUFU.EX2 R214, R14 ;  /* 0x0000000e00d67308 */ /* 0x0003e20000000800 */
[----:B------:R-:W-:Y:S01]  /*18420*/  FMNMX.FTZ R0, R5, R0, !PT ;  /* 0x0000000005007209 */ /* 0x000fe20007810000 */
[--C-:B------:R-:W-:Y:S02]  /*18430*/  FFMA.FTZ R190, R12, c[0x0][0x2d0], -R4.reuse ;  /* 0x0000b4000cbe7a23 */ /* 0x100fe40000010804 */
[--C-:B------:R-:W-:Y:S01]  /*18440*/  FFMA.FTZ R10, R179, c[0x0][0x2d0], -R4.reuse ;  /* 0x0000b400b30a7a23 */ /* 0x100fe20000010804 */
[----:B------:R-:W-:Y:S01]  /*18450*/  FMNMX.FTZ R0, R11, R0, !PT ;  /* 0x000000000b007209 */ /* 0x000fe20007810000 */
[--C-:B------:R-:W-:Y:S02]  /*18460*/  FFMA.FTZ R8, R177, c[0x0][0x2d0], -R4.reuse ;  /* 0x0000b400b1087a23 */ /* 0x100fe40000010804 */
[--C-:B------:R-:W-:Y:S01]  /*18470*/  FFMA.FTZ R177, R180, c[0x0][0x2d0], -R4.reuse ;  /* 0x0000b400b4b17a23 */ /* 0x100fe20000010804 */
[----:B------:R-:W-:Y:S01]  /*18480*/  FMNMX.FTZ R0, R182, R0, !PT ;  /* 0x00000000b6007209 */ /* 0x000fe20007810000 */
[----:B------:R-:W2:Y:S01]  /*18490*/  MUFU.EX2 R216, R10 ;  /* 0x0000000a00d87308 */ /* 0x000ea20000000800 */
[--C-:B------:R-:W-:Y:S02]  /*184a0*/  FFMA.FTZ R178, R178, c[0x0][0x2d0], -R4.reuse ;  /* 0x0000b400b2b27a23 */ /* 0x100fe40000010804 */
[----:B------:R-:W-:Y:S01]  /*184b0*/  FMNMX.FTZ R0, R181, R0, !PT ;  /* 0x00000000b5007209 */ /* 0x000fe20007810000 */
[--C-:B------:R-:W-:Y:S02]  /*184c0*/  FFMA.FTZ R180, R16, c[0x0][0x2d0], -R4.reuse ;  /* 0x0000b40010b47a23 */ /* 0x100fe40000010804 */
[--C-:B------:R-:W-:Y:S01]  /*184d0*/  FFMA.FTZ R189, R9, c[0x0][0x2d0], -R4.reuse ;  /* 0x0000b40009bd7a23 */ /* 0x100fe20000010804 */
[----:B------:R-:W-:Y:S03]  /*184e0*/  FMNMX.FTZ R0, R183, R0, !PT ;  /* 0x00000000b7007209 */ /* 0x000fe60007810000 */
[----:B------:R-:W-:Y:S01]  /*184f0*/  MUFU.EX2 R227, R8 ;  /* 0x0000000800e37308 */ /* 0x000fe20000000800 */
[----:B------:R-:W-:Y:S01]  /*18500*/  FMNMX.FTZ R0, R184, R0, !PT ;  /* 0x00000000b8007209 */ /* 0x000fe20007810000 */
[----:B-1----:R-:W-:Y:S03]  /*18510*/  LDSM.16.MT88.4 R12, [R192] ;  /* 0x00000000c00c783b */ /* 0x002fe60000004200 */
[----:B------:R-:W-:Y:S04]  /*18520*/  FMNMX.FTZ R0, R187, R0, !PT ;  /* 0x00000000bb007209 */ /* 0x000fe80007810000 */
[----:B------:R-:W-:Y:S01]  /*18530*/  FMNMX.FTZ R0, R186, R0, !PT ;  /* 0x00000000ba007209 */ /* 0x000fe20007810000 */
[----:B------:R-:W-:Y:S03]  /*18540*/  MUFU.EX2 R219, R178 ;  /* 0x000000b200db7308 */ /* 0x000fe60000000800 */
[----:B------:R-:W-:Y:S02]  /*18550*/  FMNMX.FTZ R0, R185, R0, !PT ;  /* 0x00000000b9007209 */ /* 0x000fe40007810000 */
[----:B--2---:R-:W-:Y:S02]  /*18560*/  F2FP.PACK_AB R172, R216, R214 ;  /* 0x000000d6d8ac723e */ /* 0x004fe400000000ff */
[----:B------:R-:W-:Y:S03]  /*18570*/  FMNMX.FTZ R0, R133, R0, !PT ;  /* 0x0000000085007209 */ /* 0x000fe60007810000 */
[----:B------:R-:W-:Y:S02]  /*18580*/  MUFU.EX2 R180, R180 ;  /* 0x000000b400b47308 */ /* 0x000fe40000000800 */
[----:B------:R-:W1:Y:S02]  /*18590*/  SHFL.BFLY PT, R2, R0, 0x2, 0x1f ;  /* 0x0c401f0000027f89 */ /* 0x000e6400000e0000 */
[----:B-1----:R-:W-:Y:S06]  /*185a0*/  FMNMX.FTZ R0, R0, R2, !PT ;  /* 0x0000000200007209 */ /* 0x002fec0007810000 */
[----:B------:R-:W1:Y:S02]  /*185b0*/  SHFL.BFLY PT, R2, R0, 0x1, 0x1f ;  /* 0x0c201f0000027f89 */ /* 0x000e6400000e0000 */
[----:B-1----:R-:W-:Y:S04]  /*185c0*/  FMNMX.FTZ R132, R0, R2, !PT ;  /* 0x0000000200847209 */ /* 0x002fe80007810000 */
[C---:B------:R-:W-:Y:S01]  /*185d0*/  FSETP.NEU.FTZ.AND P0, PT, R132.reuse, -INF , PT ;  /* 0xff8000008400780b */ /* 0x040fe20003f1d000 */
[C---:B------:R-:W-:Y:S03]  /*185e0*/  FMUL.FTZ R0, R132.reuse, c[0x0][0x2d0] ;  /* 0x0000b40084007a20 */ /* 0x040fe60000410000 */
[----:B------:R-:W-:Y:S02]  /*185f0*/  FSEL R2, R132, RZ, P0 ;  /* 0x000000ff84027208 */ /* 0x000fe40000000000 */
[----:B------:R-:W-:Y:S01]  /*18600*/  FSEL R176, R0, RZ, P0 ;  /* 0x000000ff00b07208 */ /* 0x000fe20000000000 */
[----:B------:R-:W-:Y:S01]  /*18610*/  FFMA.FTZ R0, R174, c[0x0][0x2d0], -R4 ;  /* 0x0000b400ae007a23 */ /* 0x000fe20000010804 */
[----:B------:R-:W-:Y:S03]  /*18620*/  ISETP.GT.AND P0, PT, R215, R242, PT ;  /* 0x000000f2d700720c */ /* 0x000fe60003f04270 */
[----:B------:R1:W2:Y:S01]  /*18630*/  MUFU.EX2 R226, R0 ;  /* 0x0000000000e27308 */ /* 0x0002a20000000800 */
[----:B------:R-:W-:Y:S09]  /*18640*/  FFMA.FTZ R5, R5, c[0x0][0x2d0], -R176 ;  /* 0x0000b40005057a23 */ /* 0x000ff200000108b0 */
[----:B------:R-:W-:Y:S01]  /*18650*/  MUFU.EX2 R223, R5 ;  /* 0x0000000500df7308 */ /* 0x000fe20000000800 */
[----:B-1----:R-:W-:Y:S01]  /*18660*/  FADD.FTZ R0, -R3, R135 ;  /* 0x0000008703007221 */ /* 0x002fe20000010100 */
[----:B--2---:R-:W-:Y:S01]  /*18670*/  F2FP.PACK_AB R174, R226, R227 ;  /* 0x000000e3e2ae723e */ /* 0x004fe200000000ff */
[----:B------:R-:W-:Y:S02]  /*18680*/  FFMA.FTZ R135, R17, c[0x0][0x2d0], -R4 ;  /* 0x0000b40011877a23 */ /* 0x000fe40000010804 */
[----:B------:R-:W-:Y:S05]  /*18690*/  FMUL.FTZ R0, R0, c[0x0][0x2d0] ;  /* 0x0000b40000007a20 */ /* 0x000fea0000410000 */
[----:B------:R1:W-:Y:S10]  /*186a0*/  MUFU.EX2 R221, R135 ;  /* 0x0000008700dd7308 */ /* 0x0003f40000000800 */
[----:B------:R2:W3:Y:S01]  /*186b0*/  MUFU.EX2 R3, R0 ;  /* 0x0000000000037308 */ /* 0x0004e20000000800 */
[--C-:B-1----:R-:W-:Y:S02]  /*186c0*/  FFMA.FTZ R135, R186, c[0x0][0x2d0], -R176.reuse ;  /* 0x0000b400ba877a23 */ /* 0x102fe400000108b0 */
[--C-:B--2---:R-:W-:Y:S02]  /*186d0*/  FFMA.FTZ R0, R6, c[0x0][0x2d0], -R176.reuse ;  /* 0x0000b40006007a23 */ /* 0x104fe400000108b0 */
[C---:B---3--:R-:W-:Y:S05]  /*186e0*/  FMUL.FTZ R5, R3.reuse, R141 ;  /* 0x0000008d03057220 */ /* 0x048fea0000410000 */
        /* <DEDUP_REMOVED lines=13> */
[----:B-1----:R-:W-:Y:S02]  /*187c0*/  FFMA.FTZ R0, R7, c[0x0][0x2d0], -R176 ;  /* 0x0000b40007007a23 */ /* 0x002fe400000108b0 */
        /* <DEDUP_REMOVED lines=15> */
[----:B------:R-:W-:Y:S02]  /*188c0*/  FADD.FTZ R0, -R2, R138 ;  /* 0x0000008a02007221 */ /* 0x000fe40000010100 */
[----:B------:R-:W-:Y:S02]  /*188d0*/  FFMA.FTZ R2, R11, c[0x0][0x2d0], -R176 ;  /* 0x0000b4000b027a23 */ /* 0x000fe400000108b0 */
[----:B------:R-:W-:Y:S02]  /*188e0*/  FMUL.FTZ R0, R0, c[0x0][0x2d0] ;  /* 0x0000b40000007a20 */ /* 0x000fe40000410000 */
[----:B------:R-:W1:Y:S01]  /*188f0*/  MUFU.EX2 R224, R2 ;  /* 0x0000000200e07308 */ /* 0x000e620000000800 */
[----:B------:R-:W-:Y:S02]  /*18900*/  FFMA.FTZ R138, R175, c[0x0][0x2d0], -R4 ;  /* 0x0000b400af8a7a23 */ /* 0x000fe40000010804 */
        /* <DEDUP_REMOVED lines=12> */
[C---:B------:R-:W-:Y:S01]  /*189d0*/  FMUL.FTZ R84, R3.reuse, R84 ;  /* 0x0000005403547220 */ /* 0x040fe20000410000 */
        /* <DEDUP_REMOVED lines=9> */
[----:B------:R-:W1:Y:S01]  /*18a70*/  LDSM.16.MT88.4 R140, [R195] ;  /* 0x00000000c38c783b */ /* 0x000e620000004200 */
[C---:B------:R-:W-:Y:S02]  /*18a80*/  FMUL.FTZ R10, R0.reuse, R146 ;  /* 0x00000092000a7220 */ /* 0x040fe40000410000 */
[C---:B------:R-:W-:Y:S02]  /*18a90*/  FMUL.FTZ R11, R0.reuse, R147 ;  /* 0x00000093000b7220 */ /* 0x040fe40000410000 */
[C---:B------:R-:W-:Y:S03]  /*18aa0*/  HMMA.16816.F32 R4, R172.reuse, R12, R4 ;  /* 0x0000000cac04723c */ /* 0x040fe60000001804 */
[----:B------:R-:W-:Y:S02]  /*18ab0*/  LDSM.16.MT88.4 R144, [R192+0x800] ;  /* 0x00080000c090783b */ /* 0x000fe40000004200 */
        /* <DEDUP_REMOVED lines=9> */
[----:B------:R-:W-:Y:S01]  /*18b50*/  LDSM.16.MT88.4 R160, [R195+0x1000] ;  /* 0x00100000c3a0783b */ /* 0x000fe20000004200 */
[C---:B------:R-:W-:Y:S03]  /*18b60*/  HMMA.16816.F32 R12, R172.reuse, R20, R12 ;  /* 0x00000014ac0c723c */ /* 0x040fe6000000180c */
[--C-:B------:R-:W-:Y:S02]  /*18b70*/  FFMA.FTZ R148, R185, c[0x0][0x2d0], -R176.reuse ;  /* 0x0000b400b9947a23 */ /* 0x100fe400000108b0 */
[C---:B------:R-:W-:Y:S02]  /*18b80*/  FMUL.FTZ R30, R0.reuse, R30 ;  /* 0x0000001e001e7220 */ /* 0x040fe40000410000 */
[C---:B------:R-:W-:Y:S01]  /*18b90*/  FMUL.FTZ R20, R3.reuse, R156 ;  /* 0x0000009c03147220 */ /* 0x040fe20000410000 */
[C---:B------:R-:W-:Y:S01]  /*18ba0*/  HMMA.16816.F32 R16, R172.reuse, R22, R16 ;  /* 0x00000016ac10723c */ /* 0x040fe20000001810 */
[----:B------:R-:W2:Y:S03]  /*18bb0*/  MUFU.EX2 R156, R177 ;  /* 0x000000b1009c7308 */ /* 0x000ea60000000800 */
[C---:B------:R-:W-:Y:S02]  /*18bc0*/  FMUL.FTZ R21, R3.reuse, R157 ;  /* 0x0000009d03157220 */ /* 0x040fe40000410000 */
[C---:B------:R-:W-:Y:S02]  /*18bd0*/  FMUL.FTZ R31, R0.reuse, R31 ;  /* 0x0000001f001f7220 */ /* 0x040fe40000410000 */
[C---:B------:R-:W-:Y:S04]  /*18be0*/  FMUL.FTZ R22, R0.reuse, R158 ;  /* 0x0000009e00167220 */ /* 0x040fe80000410000 */
        /* <DEDUP_REMOVED lines=75> */
[C---:B------:R-:W-:Y:S01]  /*190a0*/  FMUL.FTZ R124, R3.reuse, R124 ;  /* 0x0000007c037c7220 */ /* 0x040fe20000410000 */
[C---:B-1----:R-:W-:Y:S01]  /*190b0*/  HMMA.16816.F32 R44, R172.reuse, R140, R44 ;  /* 0x0000008cac2c723c */ /* 0x042fe2000000182c */
[----:B------:R1:W3:Y:S02]  /*190c0*/  MUFU.EX2 R218, R2 ;  /* 0x0000000200da7308 */ /* 0x0002e40000000800 */
[C---:B------:R-:W-:Y:S02]  /*190d0*/  FMUL.FTZ R125, R3.reuse, R125 ;  /* 0x0000007d037d7220 */ /* 0x040fe40000410000 */
[C---:B------:R-:W-:Y:S02]  /*190e0*/  FMUL.FTZ R128, R3.reuse, R128 ;  /* 0x0000008003807220 */ /* 0x040fe40000410000 */
[C---:B------:R-:W-:Y:S01]  /*190f0*/  FMUL.FTZ R129, R3.reuse, R129 ;  /* 0x0000008103817220 */ /* 0x040fe20000410000 */
[C---:B------:R-:W-:Y:S01]  /*19100*/  HMMA.16816.F32 R48, R172.reuse, R142, R48 ;  /* 0x0000008eac30723c */ /* 0x040fe20000001830 */
[----:B------:R-:W4:Y:S02]  /*19110*/  LDSM.16.MT88.4 R140, [R195+0x1800] ;  /* 0x00180000c38c783b */ /* 0x000f240000004200 */
[----:B------:R-:W-:Y:S01]  /*19120*/  MUFU.EX2 R182, R190 ;  /* 0x000000be00b67308 */ /* 0x000fe20000000800 */
[----:B------:R-:W-:Y:S01]  /*19130*/  FFMA.FTZ R3, R3, R222, R214 ;  /* 0x000000de03037223 */ /* 0x000fe200000100d6 */
[----:B------:R-:W-:Y:S03]  /*19140*/  IADD3 R214, R215, -0x1, RZ ;  /* 0xffffffffd7d67810 */ /* 0x000fe60007ffe0ff */
[----:B------:R-:W-:Y:S01]  /*19150*/  FADD.FTZ R152, R216, R3 ;  /* 0x00000003d8987221 */ /* 0x000fe20000010000 */
[----:B------:R-:W-:Y:S03]  /*19160*/  MOV R215, R214 ;  /* 0x000000d600d77202 */ /* 0x000fe60000000f00 */
[--C-:B-1----:R-:W-:Y:S02]  /*19170*/  FFMA.FTZ R2, R181, c[0x0][0x2d0], -R176.reuse ;  /* 0x0000b400b5027a23 */ /* 0x102fe400000108b0 */
[----:B------:R-:W-:Y:S10]  /*19180*/  MUFU.EX2 R181, R191 ;  /* 0x000000bf00b57308 */ /* 0x000ff40000000800 */
[----:B------:R1:W5:Y:S01]  /*19190*/  MUFU.EX2 R179, R2 ;  /* 0x0000000200b37308 */ /* 0x0003620000000800 */
[C---:B----4-:R-:W-:Y:S08]  /*191a0*/  HMMA.16816.F32 R52, R172.reuse, R140, R52 ;  /* 0x0000008cac34723c */ /* 0x050ff00000001834 */
[C---:B------:R-:W-:Y:S01]  /*191b0*/  HMMA.16816.F32 R56, R172.reuse, R142, R56 ;  /* 0x0000008eac38723c */ /* 0x040fe20000001838 */
[----:B------:R-:W4:Y:S03]  /*191c0*/  LDSM.16.MT88.4 R140, [R194+0x1800] ;  /* 0x00180000c28c783b */ /* 0x000f260000004200 */
[--C-:B-1----:R-:W-:Y:S02]  /*191d0*/  FFMA.FTZ R2, R183, c[0x0][0x2d0], -R176.reuse ;  /* 0x0000b400b7027a23 */ /* 0x102fe400000108b0 */
[----:B------:R-:W-:Y:S10]  /*191e0*/  MUFU.EX2 R183, R189 ;  /* 0x000000bd00b77308 */ /* 0x000ff40000000800 */
[----:B------:R1:W1:Y:S02]  /*191f0*/  MUFU.EX2 R177, R2 ;  /* 0x0000000200b17308 */ /* 0x0002640000000800 */
[--C-:B-1----:R-:W-:Y:S01]  /*19200*/  FFMA.FTZ R2, R184, c[0x0][0x2d0], -R176.reuse ;  /* 0x0000b400b8027a23 */ /* 0x102fe200000108b0 */
[C---:B----4-:R-:W-:Y:S07]  /*19210*/  HMMA.16816.F32 R60, R172.reuse, R140, R60 ;  /* 0x0000008cac3c723c */ /* 0x050fee000000183c */
[----:B------:R1:W4:Y:S01]  /*19220*/  MUFU.EX2 R178, R2 ;  /* 0x0000000200b27308 */ /* 0x0003220000000800 */
[C---:B------:R-:W-:Y:S01]  /*19230*/  HMMA.16816.F32 R64, R172.reuse, R142, R64 ;  /* 0x0000008eac40723c */ /* 0x040fe20000001840 */
[----:B------:R-:W2:Y:S03]  /*19240*/  LDSM.16.MT88.4 R140, [R192+0x3000] ;  /* 0x00300000c08c783b */ /* 0x000ea60000004200 */
[--C-:B-1----:R-:W-:Y:S02]  /*19250*/  FFMA.FTZ R2, R187, c[0x0][0x2d0], -R176.reuse ;  /* 0x0000b400bb027a23 */ /* 0x102fe400000108b0 */
[----:B------:R-:W-:Y:S03]  /*19260*/  FFMA.FTZ R176, R133, c[0x0][0x2d0], -R176 ;  /* 0x0000b40085b07a23 */ /* 0x000fe600000108b0 */
[----:B------:R1:W-:Y:S10]  /*19270*/  MUFU.EX2 R133, R148 ;  /* 0x0000009400857308 */ /* 0x0003f40000000800 */
[----:B------:R3:W3:Y:S01]  /*19280*/  MUFU.EX2 R3, R2 ;  /* 0x0000000200037308 */ /* 0x0006e20000000800 */
[C---:B--2---:R-:W-:Y:S09]  /*19290*/  HMMA.16816.F32 R68, R172.reuse, R140, R68 ;  /* 0x0000008cac44723c */ /* 0x044ff20000001844 */
[----:B------:R-:W2:Y:S01]  /*192a0*/  MUFU.EX2 R135, R176 ;  /* 0x000000b000877308 */ /* 0x000ea20000000800 */
[----:B-1----:R-:W-:Y:S01]  /*192b0*/  LDSM.16.MT88.4 R148, [R192+0x1000] ;  /* 0x00100000c094783b */ /* 0x002fe20000004200 */
[C---:B------:R-:W-:Y:S07]  /*192c0*/  HMMA.16816.F32 R72, R172.reuse, R142, R72 ;  /* 0x0000008eac48723c */ /* 0x040fee0000001848 */
[----:B------:R-:W1:Y:S01]  /*192d0*/  LDSM.16.MT88.4 R140, [R193+0x3000] ;  /* 0x00300000c18c783b */ /* 0x000e620000004200 */
[----:B---3--:R-:W-:Y:S04]  /*192e0*/  FFMA.FTZ R2, R0, R228, R188 ;  /* 0x000000e400027223 */ /* 0x008fe800000100bc */
[----:B------:R-:W-:Y:S03]  /*192f0*/  FADD.FTZ R0, R227, R152 ;  /* 0x00000098e3007221 */ /* 0x000fe60000010000 */
[----:B------:R-:W-:Y:S01]  /*19300*/  LDSM.16.MT88.4 R152, [R193+0x1000] ;  /* 0x00100000c198783b */ /* 0x000fe20000004200 */
[----:B------:R-:W-:Y:S02]  /*19310*/  FADD.FTZ R2, R225, R2 ;  /* 0x00000002e1027221 */ /* 0x000fe40000010000 */
[----:B------:R-:W-:Y:S02]  /*19320*/  FADD.FTZ R0, R226, R0 ;  /* 0x00000000e2007221 */ /* 0x000fe40000010000 */
[----:B------:R-:W-:Y:S02]  /*19330*/  FADD.FTZ R2, R223, R2 ;  /* 0x00000002df027221 */ /* 0x000fe40000010000 */
[----:B------:R-:W-:Y:S02]  /*19340*/  FADD.FTZ R0, R156, R0 ;  /* 0x000000009c007221 */ /* 0x000fe40000010000 */
[----:B------:R-:W-:Y:S02]  /*19350*/  FADD.FTZ R2, R224, R2 ;  /* 0x00000002e0027221 */ /* 0x000fe40000010000 */
[----:B------:R-:W-:Y:S02]  /*19360*/  FADD.FTZ R0, R219, R0 ;  /* 0x00000000db007221 */ /* 0x000fe40000010000 */
[----:B------:R-:W-:Y:S02]  /*19370*/  FADD.FTZ R2, R218, R2 ;  /* 0x00000002da027221 */ /* 0x000fe40000010000 */
[----:B------:R-:W-:Y:S02]  /*19380*/  FADD.FTZ R0, R220, R0 ;  /* 0x00000000dc007221 */ /* 0x000fe40000010000 */
[----:B-----5:R-:W-:Y:S02]  /*19390*/  FADD.FTZ R2, R179, R2 ;  /* 0x00000002b3027221 */ /* 0x020fe40000010000 */
[----:B------:R-:W-:Y:S02]  /*193a0*/  FADD.FTZ R0, R221, R0 ;  /* 0x00000000dd007221 */ /* 0x000fe40000010000 */
[----:B------:R-:W-:Y:S02]  /*193b0*/  FADD.FTZ R2, R177, R2 ;  /* 0x00000002b1027221 */ /* 0x000fe40000010000 */
[----:B------:R-:W-:Y:S02]  /*193c0*/  FADD.FTZ R0, R180, R0 ;  /* 0x00000000b4007221 */ /* 0x000fe40000010000 */
[C---:B----4-:R-:W-:Y:S01]  /*193d0*/  FADD.FTZ R2, R178.reuse, R2 ;  /* 0x00000002b2027221 */ /* 0x050fe20000010000 */
        /* <DEDUP_REMOVED lines=23> */
[----:B------:R-:W-:Y:S03]  /*19550*/  F2FP.PACK_AB R143, R178, R177 ;  /* 0x000000b1b28f723e */ /* 0x000fe600000000ff */
[----:B------:R-:W-:Y:S02]  /*19560*/  F2FP.PACK_AB R172, R181, R180 ;  /* 0x000000b4b5ac723e */ /* 0x000fe400000000ff */
[----:B------:R-:W-:Y:S02]  /*19570*/  F2FP.PACK_AB R174, R183, R182 ;  /* 0x000000b6b7ae723e */ /* 0x000fe400000000ff */
[C---:B------:R-:W-:Y:S05]  /*19580*/  HMMA.16816.F32 R4, R140.reuse, R144, R4 ;  /* 0x000000908c04723c */ /* 0x040fea0000001804 */
[C---:B------:R-:W-:Y:S01]  /*19590*/  F2FP.PACK_AB R173, R138.reuse, R3 ;  /* 0x000000038aad723e */ /* 0x040fe200000000ff */
[----:B------:R-:W-:Y:S01]  /*195a0*/  FADD.FTZ R3, R3, R2 ;  /* 0x0000000203037221 */ /* 0x000fe20000010000 */
[----:B--2---:R-:W-:Y:S01]  /*195b0*/  F2FP.PACK_AB R175, R135, R133 ;  /* 0x0000008587af723e */ /* 0x004fe200000000ff */
[C---:B------:R-:W-:Y:S01]  /*195c0*/  HMMA.16816.F32 R8, R140.reuse, R146, R8 ;  /* 0x000000928c08723c */ /* 0x040fe20000001808 */
[----:B------:R-:W1:Y:S03]  /*195d0*/  LDSM.16.MT88.4 R144, [R193+0x800] ;  /* 0x00080000c190783b */ /* 0x000e660000004200 */
[----:B------:R-:W-:Y:S02]  /*195e0*/  FADD.FTZ R2, R181, R0 ;  /* 0x00000000b5027221 */ /* 0x000fe40000010000 */
[----:B------:R-:W-:Y:S01]  /*195f0*/  FADD.FTZ R0, R138, R3 ;  /* 0x000000038a007221 */ /* 0x000fe20000010000 */
[----:B------:R-:W-:Y:S01]  /*19600*/  MOV R138, R132 ;  /* 0x00000084008a7202 */ /* 0x000fe20000000f00 */
[----:B------:R-:W-:Y:S04]  /*19610*/  FADD.FTZ R2, R182, R2 ;  /* 0x00000002b6027221 */ /* 0x000fe80000010000 */
[----:B------:R-:W-:Y:S02]  /*19620*/  FADD.FTZ R0, R133, R0 ;  /* 0x0000000085007221 */ /* 0x000fe40000010000 */
[----:B------:R-:W-:Y:S02]  /*19630*/  FADD.FTZ R222, R183, R2 ;  /* 0x00000002b7de7221 */ /* 0x000fe40000010000 */
[----:B------:R-:W-:Y:S01]  /*19640*/  FADD.FTZ R228, R135, R0 ;  /* 0x0000000087e47221 */ /* 0x000fe20000010000 */
        /* <DEDUP_REMOVED lines=44> */
[----:B------:R-:W-:Y:S08]  /*19910*/  HMMA.16816.F32 R128, R140, R146, R128 ;  /* 0x000000928c80723c */ /* 0x000ff00000001880 */
        /* <DEDUP_REMOVED lines=46> */
.L_x_4568:
        /* <DEDUP_REMOVED lines=21> */
.L_x_4584:
[----:B------:R-:W-:-:S04]  /*19d50*/  MOV R3, c[0x0][0x32c] ;  /* 0x0000cb0000037a02 */ /* 0x000fc80000000f00 */
[----:B------:R-:W-:-:S13]  /*19d60*/  ISETP.NE.AND P0, PT, R3, 0x1, PT ;  /* 0x000000010300780c */ /* 0x000fda0003f05270 */
[----:B------:R-:W-:-:S05]  /*19d70*/  @P0 IMAD.HI.U32 R3, R0, c[0x0][0x330], RZ ;  /* 0x0000cc0000030a27 */ /* 0x000fca00078e00ff */
[----:B------:R-:W-:Y:S02]  /*19d80*/  @P0 SHF.R.U32.HI R0, RZ, c[0x0][0x334], R3 ;  /* 0x0000cd00ff000a19 */ /* 0x000fe40000011603 */
.L_x_4585:
[----:B------:R-:W-:Y:S05]  /*19d90*/  BSYNC B0 ;  /* 0x0000000000007941 */ /* 0x000fea0003800000 */
.L_x_4583:
[----:B------:R-:W-:-:S05]  /*19da0*/  IMAD R0, R0, c[0x0][0x32c], RZ ;  /* 0x0000cb0000007a24 */ /* 0x000fca00078e02ff */
[----:B------:R-:W-:-:S04]  /*19db0*/  IMNMX R2, R2, R0, !PT ;  /* 0x0000000002027217 */ /* 0x000fc80007800200 */
.L_x_4582:
[----:B------:R-:W-:-:S05]  /*19dc0*/  IADD3 R2, R2, 0x2f, RZ ;  /* 0x0000002f02027810 */ /* 0x000fca0007ffe0ff */
[----:B------:R-:W-:-:S05]  /*19dd0*/  IMAD.HI R2, R2, 0x2aaaaaab, RZ ;  /* 0x2aaaaaab02027827 */ /* 0x000fca00078e02ff */
[----:B------:R-:W-:-:S04]  /*19de0*/  SHF.R.U32.HI R0, RZ, 0x1f, R2 ;  /* 0x0000001fff007819 */ /* 0x000fc80000011602 */
[----:B------:R-:W-:-:S04]  /*19df0*/  LEA.HI.SX32 R0, R2, R0, 0x1d ;  /* 0x0000000002007211 */ /* 0x000fc800078feaff */
[----:B------:R-:W-:-:S04]  /*19e00*/  IMNMX R226, R232, R0, !PT ;  /* 0x00000000e8e27217 */ /* 0x000fc80007800200 */
[----:B------:R-:W-:-:S13]  /*19e10*/  ISETP.GE.AND P0, PT, R214, R226, PT ;  /* 0x000000e2d600720c */ /* 0x000fda0003f06270 */
[----:B------:R-:W-:Y:S05]  /*19e20*/  @!P0 BRA `(.L_x_4586) ;  /* 0x000028a000008947 */ /* 0x000fea0003800000 */
.L_x_4591:
[----:B------:R-:W-:Y:S04]  /*19e30*/  DEPBAR.LE SB0, 0x0 ;  /* 0x000080000000791a */ /* 0x000fe80000000000 */
[----:B------:R-:W-:Y:S01]  /*19e40*/  WARPSYNC 0xffffffff ;  /* 0xffffffff00007948 */ /* 0x000fe20003800000 */
[----:B------:R-:W-:Y:S01]  /*19e50*/  BAR.SYNC.DEFER_BLOCKING 0x0 ;  /* 0x0000000000007b1d */ /* 0x000fe20000010000 */
[----:B------:R-:W-:Y:S01]  /*19e60*/  ISETP.GT.AND P0, PT, R232, R214, PT ;  /* 0x000000d6e800720c */ /* 0x000fe20003f04270 */
[----:B------:R-:W-:Y:S01]  /*19e70*/  IMAD.MOV.U32 R133, RZ, RZ, R134 ;  /* 0x000000ffff857224 */ /* 0x000fe200078e0086 */
[C---:B------:R-:W-:Y:S01]  /*19e80*/  LOP3.LUT P6, RZ, R212.reuse, 0x400, RZ, 0xc0, !PT ;  /* 0x00000400d4ff7812 */ /* 0x040fe200078cc0ff */
[----:B------:R-:W-:Y:S01]  /*19e90*/  IMAD.MOV.U32 R225, RZ, RZ, R214 ;  /* 0x000000ffffe17224 */ /* 0x000fe200078e00d6 */
        /* <DEDUP_REMOVED lines=15> */
[----:B------:R-:W-:Y:S04]  /*19f90*/  IMAD.WIDE.U32 R2, R214, c[0x0][0x208], RZ ;  /* 0x00008200d6027a25 */ /* 0x000fe800078e00ff */
        /* <DEDUP_REMOVED lines=30> */
.L_x_4588:
[----:B------:R-:W-:Y:S05]  /*1a180*/  BSYNC B0 ;  /* 0x0000000000007941 */ /* 0x000fea0003800000 */
.L_x_4587:
        /* <DEDUP_REMOVED lines=166> */
[C---:B------:R-:W-:Y:S01]  /*1abf0*/  ISETP.GE.AND P0, PT, R135.reuse, 0x21, PT ;  /* 0x000000218700780c */ /* 0x040fe20003f06270 */
[----:B------:R-:W-:Y:S01]  /*1ac00*/  IMAD.WIDE.U32 R2, R2, 0x30, RZ ;  /* 0x0000003002027825 */ /* 0x000fe200078e00ff */
[----:B------:R-:W-:Y:S03]  /*1ac10*/  ISETP.GE.AND P1, PT, R135, 0x1, PT ;  /* 0x000000018700780c */ /* 0x000fe60003f26270 */
[----:B------:R-:W-:Y:S04]  /*1ac20*/  IMAD R0, R0, 0x30, RZ ;  /* 0x0000003000007824 */ /* 0x000fe800078e02ff */
[----:B------:R-:W-:Y:S04]  /*1ac30*/  IMAD.IADD R0, R3, 0x1, R0 ;  /* 0x0000000103007824 */ /* 0x000fe800078e0200 */
[----:B------:R-:W-:Y:S02]  /*1ac40*/  @P0 IMAD.MOV.U32 R138, RZ, RZ, c[0x0][0x1e0] ;  /* 0x00007800ff8a0624 */ /* 0x000fe400078e00ff */
[----:B------:R-:W-:Y:S03]  /*1ac50*/  @P0 IMAD.MOV.U32 R135, RZ, RZ, c[0x0][0x1e4] ;  /* 0x00007900ff870624 */ /* 0x000fe600078e00ff */
[C---:B------:R-:W-:Y:S04]  /*1ac60*/  @P0 LEA R3, P2, R138.reuse, R2, 0x5 ;  /* 0x000000028a030211 */ /* 0x040fe800078428ff */
[----:B------:R-:W-:Y:S02]  /*1ac70*/  @P0 LEA.HI.X R138, R138, R0, R135, 0x5, P2 ;  /* 0x000000008a8a0211 */ /* 0x000fe400010f2c87 */
[----:B------:R-:W-:Y:S05]  /*1ac80*/  @P1 IADD3 R135, P2, R234, R2, RZ ;  /* 0x00000002ea871210 */ /* 0x000fea0007f5e0ff */
[--C-:B------:R-:W-:Y:S01]  /*1ac90*/  @P1 IMAD.X R173, R0, 0x1, R233.reuse, P2 ;  /* 0x0000000100ad1824 */ /* 0x100fe200010e06e9 */
        /* <DEDUP_REMOVED lines=17> */
.L_x_4590:
[----:B------:R-:W-:Y:S05]  /*1adb0*/  BSYNC B0 ;  /* 0x0000000000007941 */ /* 0x000fea0003800000 */
.L_x_4589:
        /* <DEDUP_REMOVED lines=26> */
[----:B------:R-:W-:Y:S01]  /*1af60*/  ISETP.GT.AND P0, PT, R225, R226, PT ;  /* 0x000000e2e100720c */ /* 0x000fe20003f04270 */
[----:B------:R-:W-:Y:S01]  /*1af70*/  SHFL.BFLY PT, R134, R3, 0x2, 0x1f ;  /* 0x0c401f0003867f89 */ /* 0x000fe200000e0000 */
[----:B------:R-:W-:Y:S07]  /*1af80*/  IADD3 R214, R214, -0x1, RZ ;  /* 0xffffffffd6d67810 */ /* 0x000fee0007ffe0ff */
        /* <DEDUP_REMOVED lines=21> */
[--C-:B------:R-:W-:Y:S05]  /*1b0e0*/  FFMA.FTZ R187, R24, c[0x0][0x2d0], -R133.reuse ;  /* 0x0000b40018bb7a23 */ /* 0x100fea0000010885 */
[----:B------:R-:W-:Y:S01]  /*1b0f0*/  MUFU.EX2 R191, R5 ;  /* 0x0000000500bf7308 */ /* 0x000fe20000000800 */
[----:B-1----:R-:W-:Y:S04]  /*1b100*/  FADD.FTZ R0, -R3, R132 ;  /* 0x0000008403007221 */ /* 0x002fe80000010100 */
[----:B------:R-:W-:Y:S05]  /*1b110*/  FMUL.FTZ R0, R0, c[0x0][0x2d0] ;  /* 0x0000b40000007a20 */ /* 0x000fea0000410000 */
[----:B------:R-:W1:Y:S01]  /*1b120*/  MUFU.EX2 R2, R2 ;  /* 0x0000000200027308 */ /* 0x000e620000000800 */
[--C-:B--2---:R-:W-:Y:S02]  /*1b130*/  FFMA.FTZ R4, R9, c[0x0][0x2d0], -R133.reuse ;  /* 0x0000b40009047a23 */ /* 0x104fe40000010885 */
[----:B------:R-:W-:Y:S07]  /*1b140*/  FFMA.FTZ R133, R25, c[0x0][0x2d0], -R133 ;  /* 0x0000b40019857a23 */ /* 0x000fee0000010885 */
[----:B------:R2:W-:Y:S10]  /*1b150*/  MUFU.EX2 R223, R4 ;  /* 0x0000000400df7308 */ /* 0x0005f40000000800 */
[----:B------:R-:W3:Y:S01]  /*1b160*/  MUFU.EX2 R0, R0 ;  /* 0x0000000000007308 */ /* 0x000ee20000000800 */
[C---:B-1----:R-:W-:Y:S02]  /*1b170*/  FMUL.FTZ R8, R2.reuse, R144 ;  /* 0x0000009002087220 */ /* 0x042fe40000410000 */
[C---:B------:R-:W-:Y:S02]  /*1b180*/  FMUL.FTZ R9, R2.reuse, R145 ;  /* 0x0000009102097220 */ /* 0x040fe40000410000 */
[C---:B------:R-:W-:Y:S02]  /*1b190*/  FMUL.FTZ R12, R2.reuse, R148 ;  /* 0x00000094020c7220 */ /* 0x040fe40000410000 */
[C---:B------:R-:W-:Y:S03]  /*1b1a0*/  FMUL.FTZ R13, R2.reuse, R149 ;  /* 0x00000095020d7220 */ /* 0x040fe60000410000 */
[----:B------:R-:W-:Y:S01]  /*1b1b0*/  MUFU.EX2 R218, R178 ;  /* 0x000000b200da7308 */ /* 0x000fe20000000800 */
[C---:B------:R-:W-:Y:S02]  /*1b1c0*/  FMUL.FTZ R16, R2.reuse, R152 ;  /* 0x0000009802107220 */ /* 0x040fe40000410000 */
[----:B--2---:R-:W-:Y:S02]  /*1b1d0*/  FMUL.FTZ R4, R3, c[0x0][0x2d0] ;  /* 0x0000b40003047a20 */ /* 0x004fe40000410000 */
[----:B------:R-:W-:Y:S02]  /*1b1e0*/  FMUL.FTZ R17, R2, R153 ;  /* 0x0000009902117220 */ /* 0x000fe40000410000 */
[--C-:B------:R-:W-:Y:S02]  /*1b1f0*/  FFMA.FTZ R6, R6, c[0x0][0x2d0], -R4.reuse ;  /* 0x0000b40006067a23 */ /* 0x100fe40000010804 */
[--C-:B------:R-:W-:Y:S01]  /*1b200*/  FFMA.FTZ R5, R11, c[0x0][0x2d0], -R4.reuse ;  /* 0x0000b4000b057a23 */ /* 0x100fe20000010804 */
[----:B------:R-:W-:Y:S01]  /*1b210*/  MUFU.EX2 R219, R176 ;  /* 0x000000b000db7308 */ /* 0x000fe20000000800 */
[--C-:B------:R-:W-:Y:S02]  /*1b220*/  FFMA.FTZ R7, R7, c[0x0][0x2d0], -R4.reuse ;  /* 0x0000b40007077a23 */ /* 0x100fe40000010804 */
[----:B---3--:R-:W-:Y:S02]  /*1b230*/  FMUL.FTZ R11, R0, R147 ;  /* 0x00000093000b7220 */ /* 0x008fe40000410000 */
        /* <DEDUP_REMOVED lines=9> */
[----:B------:R2:W3:Y:S01]  /*1b2d0*/  MUFU.EX2 R190, R7 ;  /* 0x0000000700be7308 */ /* 0x0004e20000000800 */
[C---:B------:R-:W-:Y:S02]  /*1b2e0*/  FMUL.FTZ R14, R0.reuse, R150 ;  /* 0x00000096000e7220 */ /* 0x040fe40000410000 */
[C---:B------:R-:W-:Y:S02]  /*1b2f0*/  FMUL.FTZ R15, R0.reuse, R151 ;  /* 0x00000097000f7220 */ /* 0x040fe40000410000 */
[C---:B------:R-:W-:Y:S01]  /*1b300*/  FMUL.FTZ R18, R0.reuse, R154 ;  /* 0x0000009a00127220 */ /* 0x040fe20000410000 */
[----:B------:R-:W-:Y:S01]  /*1b310*/  LDSM.16.MT88.4 R148, [R193+0x800] ;  /* 0x00080000c194783b */ /* 0x000fe20000004200 */
[----:B------:R-:W-:Y:S02]  /*1b320*/  FMUL.FTZ R19, R0, R155 ;  /* 0x0000009b00137220 */ /* 0x000fe40000410000 */
[C---:B------:R-:W-:Y:S01]  /*1b330*/  FMUL.FTZ R20, R2.reuse, R156 ;  /* 0x0000009c02147220 */ /* 0x040fe20000410000 */
[----:B------:R4:W-:Y:S01]  /*1b340*/  MUFU.EX2 R220, R5 ;  /* 0x0000000500dc7308 */ /* 0x0009e20000000800 */
[----:B------:R-:W-:Y:S02]  /*1b350*/  FMUL.FTZ R21, R2, R157 ;  /* 0x0000009d02157220 */ /* 0x000fe40000410000 */
[----:B------:R-:W-:Y:S01]  /*1b360*/  FMUL.FTZ R22, R0, R158 ;  /* 0x0000009e00167220 */ /* 0x000fe20000410000 */
[----:B------:R-:W-:Y:S01]  /*1b370*/  LDSM.16.MT88.4 R152, [R193+0x1000] ;  /* 0x00100000c198783b */ /* 0x000fe20000004200 */
[----:B-1----:R-:W-:Y:S02]  /*1b380*/  FFMA.FTZ R6, R10, c[0x0][0x2d0], -R4 ;  /* 0x0000b4000a067a23 */ /* 0x002fe40000010804 */
[----:B------:R-:W-:Y:S02]  /*1b390*/  FMUL.FTZ R10, R0, R146 ;  /* 0x00000092000a7220 */ /* 0x000fe40000410000 */
[----:B------:R-:W-:Y:S01]  /*1b3a0*/  FMUL.FTZ R4, R2, R140 ;  /* 0x0000008c02047220 */ /* 0x000fe20000410000 */
[----:B------:R-:W1:Y:S01]  /*1b3b0*/  MUFU.EX2 R221, R6 ;  /* 0x0000000600dd7308 */ /* 0x000e620000000800 */
[----:B------:R-:W-:Y:S01]  /*1b3c0*/  F2FP.PACK_AB R140, R191, R135 ;  /* 0x00000087bf8c723e */ /* 0x000fe200000000ff */
[----:B------:R-:W5:Y:S01]  /*1b3d0*/  LDSM.16.MT88.4 R144, [R193] ;  /* 0x00000000c190783b */ /* 0x000f620000004200 */
[C---:B------:R-:W-:Y:S02]  /*1b3e0*/  FMUL.FTZ R23, R0.reuse, R159 ;  /* 0x0000009f00177220 */ /* 0x040fe40000410000 */
[----:B--2---:R-:W-:Y:S02]  /*1b3f0*/  FMUL.FTZ R7, R0, R143 ;  /* 0x0000008f00077220 */ /* 0x004fe40000410000 */
[C---:B------:R-:W-:Y:S02]  /*1b400*/  FMUL.FTZ R24, R2.reuse, R160 ;  /* 0x000000a002187220 */ /* 0x040fe40000410000 */
[----:B------:R-:W-:Y:S01]  /*1b410*/  FMUL.FTZ R25, R2, R161 ;  /* 0x000000a102197220 */ /* 0x000fe20000410000 */
[----:B------:R-:W-:Y:S01]  /*1b420*/  MUFU.EX2 R157, R179 ;  /* 0x000000b3009d7308 */ /* 0x000fe20000000800 */
[C---:B------:R-:W-:Y:S02]  /*1b430*/  FMUL.FTZ R26, R0.reuse, R162 ;  /* 0x000000a2001a7220 */ /* 0x040fe40000410000 */
[----:B------:R-:W-:Y:S02]  /*1b440*/  FMUL.FTZ R27, R0, R163 ;  /* 0x000000a3001b7220 */ /* 0x000fe40000410000 */
[----:B----4-:R-:W-:Y:S01]  /*1b450*/  FMUL.FTZ R5, R2, R141 ;  /* 0x0000008d02057220 */ /* 0x010fe20000410000 */
[----:B---3--:R-:W-:Y:S01]  /*1b460*/  F2FP.PACK_AB R141, R190, R189 ;  /* 0x000000bdbe8d723e */ /* 0x008fe200000000ff */
[C---:B------:R-:W-:Y:S01]  /*1b470*/  FMUL.FTZ R28, R2.reuse, R28 ;  /* 0x0000001c021c7220 */ /* 0x040fe20000410000 */
[----:B------:R-:W-:Y:S01]  /*1b480*/  LDSM.16.MT88.4 R160, [R195+0x1000] ;  /* 0x00100000c3a0783b */ /* 0x000fe20000004200 */
[----:B------:R-:W-:Y:S01]  /*1b490*/  FMUL.FTZ R29, R2, R29 ;  /* 0x0000001d021d7220 */ /* 0x000fe20000410000 */
[----:B------:R-:W-:Y:S01]  /*1b4a0*/  MUFU.EX2 R156, R138 ;  /* 0x0000008a009c7308 */ /* 0x000fe20000000800 */
[C---:B------:R-:W-:Y:S02]  /*1b4b0*/  FMUL.FTZ R30, R0.reuse, R30 ;  /* 0x0000001e001e7220 */ /* 0x040fe40000410000 */
[----:B------:R-:W-:Y:S01]  /*1b4c0*/  FMUL.FTZ R31, R0, R31 ;  /* 0x0000001f001f7220 */ /* 0x000fe20000410000 */
[----:B-1----:R-:W-:Y:S01]  /*1b4d0*/  F2FP.PACK_AB R143, R220, R221 ;  /* 0x000000dddc8f723e */ /* 0x002fe200000000ff */
[----:B------:R-:W-:Y:S01]  /*1b4e0*/  FMUL.FTZ R6, R0, R142 ;  /* 0x0000008e00067220 */ /* 0x000fe20000410000 */
[----:B------:R-:W-:Y:S01]  /*1b4f0*/  F2FP.PACK_AB R142, R223, R224 ;  /* 0x000000e0df8e723e */ /* 0x000fe200000000ff */
[C---:B------:R-:W-:Y:S02]  /*1b500*/  FMUL.FTZ R32, R2.reuse, R32 ;  /* 0x0000002002207220 */ /* 0x040fe40000410000 */
[----:B------:R-:W-:Y:S01]  /*1b510*/  FMUL.FTZ R33, R2, R33 ;  /* 0x0000002102217220 */ /* 0x000fe20000410000 */
[----:B------:R-:W-:Y:S01]  /*1b520*/  MUFU.EX2 R216, R132 ;  /* 0x0000008400d87308 */ /* 0x000fe20000000800 */
[C---:B------:R-:W-:Y:S02]  /*1b530*/  FMUL.FTZ R34, R0.reuse, R34 ;  /* 0x0000002200227220 */ /* 0x040fe40000410000 */
[C---:B------:R-:W-:Y:S05]  /*1b540*/  HMMA.16816.F32 R4, R140.reuse, R172, R4 ;  /* 0x000000ac8c04723c */ /* 0x040fea0000001804 */
[----:B------:R-:W-:Y:S02]  /*1b550*/  FMUL.FTZ R35, R0, R35 ;  /* 0x0000002300237220 */ /* 0x000fe40000410000 */
[C---:B------:R-:W-:Y:S01]  /*1b560*/  FMUL.FTZ R36, R2.reuse, R36 ;  /* 0x0000002402247220 */ /* 0x040fe20000410000 */
[C---:B------:R-:W-:Y:S01]  /*1b570*/  HMMA.16816.F32 R8, R140.reuse, R174, R8 ;  /* 0x000000ae8c08723c */ /* 0x040fe20000001808 */
[----:B------:R-:W-:Y:S03]  /*1b580*/  MUFU.EX2 R215, R180 ;  /* 0x000000b400d77308 */ /* 0x000fe60000000800 */
[----:B------:R-:W-:Y:S02]  /*1b590*/  FMUL.FTZ R37, R2, R37 ;  /* 0x0000002502257220 */ /* 0x000fe40000410000 */
[C---:B------:R-:W-:Y:S02]  /*1b5a0*/  FMUL.FTZ R38, R0.reuse, R38 ;  /* 0x0000002600267220 */ /* 0x040fe40000410000 */
[C---:B-----5:R-:W-:Y:S03]  /*1b5b0*/  HMMA.16816.F32 R12, R140.reuse, R144, R12 ;  /* 0x000000908c0c723c */ /* 0x060fe6000000180c */
[----:B------:R-:W-:Y:S01]  /*1b5c0*/  MUFU.EX2 R180, R177 ;  /* 0x000000b100b47308 */ /* 0x000fe20000000800 */
[----:B------:R-:W-:Y:S02]  /*1b5d0*/  FMUL.FTZ R39, R0, R39 ;  /* 0x0000002700277220 */ /* 0x000fe40000410000 */
[C---:B------:R-:W-:Y:S02]  /*1b5e0*/  FMUL.FTZ R40, R2.reuse, R40 ;  /* 0x0000002802287220 */ /* 0x040fe40000410000 */
[C---:B------:R-:W-:Y:S01]  /*1b5f0*/  HMMA.16816.F32 R16, R140.reuse, R146, R16 ;  /* 0x000000928c10723c */ /* 0x040fe20000001810 */
[----:B------:R-:W1:Y:S03]  /*1b600*/  LDSM.16.MT88.4 R144, [R195] ;  /* 0x00000000c390783b */ /* 0x000e660000004200 */
[----:B------:R-:W-:Y:S01]  /*1b610*/  FMUL.FTZ R41, R2, R41 ;  /* 0x0000002902297220 */ /* 0x000fe20000410000 */
[----:B------:R-:W-:Y:S01]  /*1b620*/  MUFU.EX2 R181, R181 ;  /* 0x000000b500b57308 */ /* 0x000fe20000000800 */
        /* <DEDUP_REMOVED lines=16> */
[----:B------:R-:W2:Y:S01]  /*1b730*/  MUFU.EX2 R177, R182 ;  /* 0x000000b600b17308 */ /* 0x000ea20000000800 */
[C---:B------:R-:W-:Y:S02]  /*1b740*/  FMUL.FTZ R56, R2.reuse, R56 ;  /* 0x0000003802387220 */ /* 0x040fe40000410000 */
[----:B------:R-:W-:Y:S02]  /*1b750*/  FMUL.FTZ R57, R2, R57 ;  /* 0x0000003902397220 */ /* 0x000fe40000410000 */
[C---:B------:R-:W-:Y:S01]  /*1b760*/  FMUL.FTZ R58, R0.reuse, R58 ;  /* 0x0000003a003a7220 */ /* 0x040fe20000410000 */
[C---:B-1----:R-:W-:Y:S03]  /*1b770*/  HMMA.16816.F32 R20, R140.reuse, R144, R20 ;  /* 0x000000908c14723c */ /* 0x042fe60000001814 */
[----:B------:R-:W-:Y:S01]  /*1b780*/  FMUL.FTZ R59, R0, R59 ;  /* 0x0000003b003b7220 */ /* 0x000fe20000410000 */
[----:B------:R-:W-:Y:S01]  /*1b790*/  MUFU.EX2 R178, R187 ;  /* 0x000000bb00b27308 */ /* 0x000fe20000000800 */
[C---:B------:R-:W-:Y:S02]  /*1b7a0*/  FMUL.FTZ R60, R2.reuse, R60 ;  /* 0x0000003c023c7220 */ /* 0x040fe40000410000 */
[----:B------:R-:W-:Y:S01]  /*1b7b0*/  FMUL.FTZ R61, R2, R61 ;  /* 0x0000003d023d7220 */ /* 0x000fe20000410000 */
[C---:B------:R-:W-:Y:S01]  /*1b7c0*/  HMMA.16816.F32 R24, R140.reuse, R146, R24 ;  /* 0x000000928c18723c */ /* 0x040fe20000001818 */
[----:B------:R-:W1:Y:S03]  /*1b7d0*/  LDSM.16.MT88.4 R144, [R194] ;  /* 0x00000000c290783b */ /* 0x000e660000004200 */
[C---:B------:R-:W-:Y:S02]  /*1b7e0*/  FMUL.FTZ R62, R0.reuse, R62 ;  /* 0x0000003e003e7220 */ /* 0x040fe40000410000 */
[----:B------:R-:W-:Y:S01]  /*1b7f0*/  FMUL.FTZ R63, R0, R63 ;  /* 0x0000003f003f7220 */ /* 0x000fe20000410000 */
[----:B------:R-:W3:Y:S01]  /*1b800*/  MUFU.EX2 R179, R133 ;  /* 0x0000008500b37308 */ /* 0x000ee20000000800 */
[C---:B------:R-:W-:Y:S04]  /*1b810*/  FMUL.FTZ R64, R2.reuse, R64 ;  /* 0x0000004002407220 */ /* 0x040fe80000410000 */
[----:B------:R-:W-:Y:S01]  /*1b820*/  FMUL.FTZ R65, R2, R65 ;  /* 0x0000004102417220 */ /* 0x000fe20000410000 */
[----:B--2---:R-:W-:Y:S01]  /*1b830*/  F2FP.PACK_AB R173, R177, R138 ;  /* 0x0000008ab1ad723e */ /* 0x004fe200000000ff */
        /* <DEDUP_REMOVED lines=8> */
[----:B------:R-:W2:Y:S01]  /*1b8c0*/  MUFU.EX2 R133, R188 ;  /* 0x000000bc00857308 */ /* 0x000ea20000000800 */
[----:B------:R-:W-:Y:S02]  /*1b8d0*/  FMUL.FTZ R73, R2, R73 ;  /* 0x0000004902497220 */ /* 0x000fe40000410000 */
[C---:B------:R-:W-:Y:S01]  /*1b8e0*/  FMUL.FTZ R74, R0.reuse, R74 ;  /* 0x0000004a004a7220 */ /* 0x040fe20000410000 */
[----:B---3--:R-:W-:Y:S01]  /*1b8f0*/  F2FP.PACK_AB R174, R179, R178 ;  /* 0x000000b2b3ae723e */ /* 0x008fe200000000ff */
        /* <DEDUP_REMOVED lines=11> */
[----:B------:R-:W-:Y:S01]  /*1b9b0*/  FMUL.FTZ R83, R0, R83 ;  /* 0x0000005300537220 */ /* 0x000fe20000410000 */
[----:B--2---:R-:W-:Y:S01]  /*1b9c0*/  F2FP.PACK_AB R175, R133, R132 ;  /* 0x0000008485af723e */ /* 0x004fe200000000ff */
        /* <DEDUP_REMOVED lines=54> */
[----:B------:R-:W-:Y:S02]  /*1bd30*/  FFMA.FTZ R2, R2, R222, R135 ;  /* 0x000000de02027223 */ /* 0x000fe40000010087 */
[----:B------:R-:W2:Y:S01]  /*1bd40*/  MUFU.EX2 R135, R185 ;  /* 0x000000b900877308 */ /* 0x000ea20000000800 */
[----:B------:R-:W-:Y:S02]  /*1bd50*/  FFMA.FTZ R0, R0, R228, R189 ;  /* 0x000000e400007223 */ /* 0x000fe400000100bd */
        /* <DEDUP_REMOVED lines=8> */
[C---:B-1----:R-:W-:Y:S03]  /*1bde0*/  HMMA.16816.F32 R52, R140.reuse, R144, R52 ;  /* 0x000000908c34723c */ /* 0x042fe60000001834 */
[----:B------:R-:W-:Y:S01]  /*1bdf0*/  FADD.FTZ R2, R218, R2 ;  /* 0x00000002da027221 */ /* 0x000fe20000010000 */
[----:B--2---:R-:W-:Y:S01]  /*1be00*/  F2FP.PACK_AB R172, R176, R135 ;  /* 0x00000087b0ac723e */ /* 0x004fe200000000ff */
[----:B------:R-:W-:Y:S03]  /*1be10*/  FADD.FTZ R0, R216, R0 ;  /* 0x00000000d8007221 */ /* 0x000fe60000010000 */
[C---:B------:R-:W-:Y:S01]  /*1be20*/  HMMA.16816.F32 R56, R140.reuse, R146, R56 ;  /* 0x000000928c38723c */ /* 0x040fe20000001838 */
[----:B------:R-:W1:Y:S03]  /*1be30*/  LDSM.16.MT88.4 R144, [R194+0x1800] ;  /* 0x00180000c290783b */ /* 0x000e660000004200 */
        /* <DEDUP_REMOVED lines=137> */
.L_x_4586:
[----:B------:R-:W-:-:S13]  /*1c6d0*/  ISETP.GE.AND P0, PT, R214, R232, PT ;  /* 0x000000e8d600720c */ /* 0x000fda0003f06270 */
[----:B------:R-:W-:Y:S05]  /*1c6e0*/  @!P0 BRA `(.L_x_4592) ;  /* 0x000033c000008947 */ /* 0x000fea0003800000 */
[----:B------:R-:W-:Y:S02]  /*1c6f0*/  MOV R138, R132 ;  /* 0x00000084008a7202 */ /* 0x000fe40000000f00 */
[----:B------:R-:W-:Y:S02]  /*1c700*/  MOV R135, R134 ;  /* 0x0000008600877202 */ /* 0x000fe40000000f00 */
.L_x_4603:
[----:B------:R-:W-:Y:S04]  /*1c710*/  DEPBAR.LE SB0, 0x0 ;  /* 0x000080000000791a */ /* 0x000fe80000000000 */
[----:B------:R-:W-:Y:S01]  /*1c720*/  WARPSYNC 0xffffffff ;  /* 0xffffffff00007948 */ /* 0x000fe20003800000 */
[----:B------:R-:W-:Y:S01]  /*1c730*/  BAR.SYNC.DEFER_BLOCKING 0x0 ;  /* 0x0000000000007b1d */ /* 0x000fe20000010000 */
[----:B------:R-:W-:Y:S01]  /*1c740*/  SHF.R.S32.HI R0, RZ, 0x1f, R214 ;  /* 0x0000001fff007819 */ /* 0x000fe200000114d6 */
[----:B------:R-:W-:Y:S01]  /*1c750*/  IMAD.WIDE.U32 R2, R214, c[0x0][0x208], RZ ;  /* 0x00008200d6027a25 */ /* 0x000fe200078e00ff */
[C---:B------:R-:W-:Y:S02]  /*1c760*/  LOP3.LUT P6, RZ, R212.reuse, 0x400, RZ, 0xc0, !PT ;  /* 0x00000400d4ff7812 */ /* 0x040fe400078cc0ff */
[----:B------:R-:W-:Y:S01]  /*1c770*/  LOP3.LUT P5, RZ, R212, 0x200, RZ, 0xc0, !PT ;  /* 0x00000200d4ff7812 */ /* 0x000fe200078ac0ff */
[----:B------:R-:W-:Y:S01]  /*1c780*/  IMAD R0, R0, c[0x0][0x208], RZ ;  /* 0x0000820000007a24 */ /* 0x000fe200078e02ff */
[C---:B------:R-:W-:Y:S02]  /*1c790*/  LOP3.LUT P4, RZ, R212.reuse, 0x100, RZ, 0xc0, !PT ;  /* 0x00000100d4ff7812 */ /* 0x040fe4000788c0ff */
[----:B------:R-:W-:Y:S01]  /*1c7a0*/  LOP3.LUT P3, RZ, R212, 0x80, RZ, 0xc0, !PT ;  /* 0x00000080d4ff7812 */ /* 0x000fe2000786c0ff */
[----:B------:R-:W-:Y:S04]  /*1c7b0*/  IMAD R0, R214, c[0x0][0x20c], R0 ;  /* 0x00008300d6007a24 */ /* 0x000fe800078e0200 */
[----:B------:R-:W-:Y:S02]  /*1c7c0*/  IMAD.IADD R0, R3, 0x1, R0 ;  /* 0x0000000103007824 */ /* 0x000fe400078e0200 */
[----:B------:R-:W-:Y:S01]  /*1c7d0*/  IMAD.WIDE.U32 R2, R2, 0x30, RZ ;  /* 0x0000003002027825 */ /* 0x000fe200078e00ff */
[----:B------:R-:W-:Y:S01]  /*1c7e0*/  LDSM.16.M88.4 R24, [R196] ;  /* 0x00000000c418783b */ /* 0x000fe20000000200 */
[----:B------:R-:W-:Y:S03]  /*1c7f0*/  BSSY B0, `(.L_x_4593) ;  /* 0x00000e5000007945 */ /* 0x000fe60003800000 */
[----:B------:R-:W1:Y:S04]  /*1c800*/  LDSM.16.M88.4 R8, [R171] ;  /* 0x00000000ab08783b */ /* 0x000e680000000200 */
[----:B------:R-:W2:Y:S04]  /*1c810*/  LDSM.16.M88.4 R16, [R171+0x800] ;  /* 0x00080000ab10783b */ /* 0x000ea80000000200 */
[----:B------:R-:W3:Y:S04]  /*1c820*/  LDSM.16.M88.4 R172, [R171+0x1000] ;  /* 0x00100000abac783b */ /* 0x000ee80000000200 */
[----:B------:R-:W-:Y:S04]  /*1c830*/  LDSM.16.M88.4 R176, [R197] ;  /* 0x00000000c5b0783b */ /* 0x000fe80000000200 */
[----:B------:R-:W4:Y:S01]  /*1c840*/  S2R R132, SR_TID.X ;  /* 0x0000000000847919 */ /* 0x000f220000002100 */
[C---:B-1----:R-:W-:Y:S03]  /*1c850*/  HMMA.16816.F32 R4, R24.reuse, R8, RZ ;  /* 0x000000081804723c */ /* 0x042fe600000018ff */
[----:B----4-:R-:W-:Y:S01]  /*1c860*/  ISETP.GT.AND P1, PT, R132, 0x7f, PT ;  /* 0x0000007f8400780c */ /* 0x010fe20003f24270 */
[----:B------:R-:W-:Y:S04]  /*1c870*/  IMAD R132, R0, 0x30, RZ ;  /* 0x0000003000847824 */ /* 0x000fe800078e02ff */
[C---:B------:R-:W-:Y:S01]  /*1c880*/  HMMA.16816.F32 R8, R24.reuse, R10, RZ ;  /* 0x0000000a1808723c */ /* 0x040fe200000018ff */
[----:B------:R-:W-:Y:S07]  /*1c890*/  IMAD.IADD R132, R3, 0x1, R132 ;  /* 0x0000000103847824 */ /* 0x000fee00078e0284 */
[C---:B--2---:R-:W-:Y:S01]  /*1c8a0*/  HMMA.16816.F32 R12, R24.reuse, R16, RZ ;  /* 0x00000010180c723c */ /* 0x044fe200000018ff */
[----:B------:R-:W-:Y:S03]  /*1c8b0*/  @!P1 IMAD.MOV.U32 R0, RZ, RZ, c[0x0][0x208] ;  /* 0x00008200ff009624 */ /* 0x000fe600078e00ff */
[----:B------:R-:W-:Y:S02]  /*1c8c0*/  @!P1 IMAD.MOV.U32 R133, RZ, RZ, c[0x0][0x20c] ;  /* 0x00008300ff859624 */ /* 0x000fe400078e00ff */
[C---:B------:R-:W-:Y:S02]  /*1c8d0*/  @!P1 LEA R134, P0, R0.reuse, R2, 0x5 ;  /* 0x0000000200869211 */ /* 0x040fe400078028ff */
[C---:B------:R-:W-:Y:S04]  /*1c8e0*/  HMMA.16816.F32 R16, R24.reuse, R18, RZ ;  /* 0x000000121810723c */ /* 0x040fe800000018ff */
[----:B------:R-:W-:Y:S02]  /*1c8f0*/  @!P1 LEA.HI.X R133, R0, R132, R133, 0x5, P0 ;  /* 0x0000008400859211 */ /* 0x000fe400000f2c85 */
[----:B------:R-:W-:Y:S02]  /*1c900*/  IADD3 R3, P0, R236, R2, RZ ;  /* 0x00000002ec037210 */ /* 0x000fe40007f1e0ff */
[C---:B---3--:R-:W-:Y:S04]  /*1c910*/  HMMA.16816.F32 R20, R24.reuse, R172, RZ ;  /* 0x000000ac1814723c */ /* 0x048fe800000018ff */
[----:B------:R-:W-:Y:S01]  /*1c920*/  IMAD.X R0, R132, 0x1, R238, P0 ;  /* 0x0000000184007824 */ /* 0x000fe200000e06ee */
[C---:B------:R-:W-:Y:S03]  /*1c930*/  LEA R2, P0, R3.reuse, c[0x0][0x1f8], 0x1 ;  /* 0x00007e0003027a11 */ /* 0x040fe600078008ff */
[----:B------:R-:W-:Y:S01]  /*1c940*/  HMMA.16816.F32 R24, R24, R174, RZ ;  /* 0x000000ae1818723c */ /* 0x000fe200000018ff */
[----:B------:R-:W1:Y:S03]  /*1c950*/  LDSM.16.M88.4 R172, [R200] ;  /* 0x00000000c8ac783b */ /* 0x000e660000000200 */
[----:B------:R-:W-:Y:S02]  /*1c960*/  LEA.HI.X R3, R3, c[0x0][0x1fc], R0, 0x1, P0 ;  /* 0x00007f0003037a11 */ /* 0x000fe400000f0c00 */
[----:B------:R-:W-:Y:S06]  /*1c970*/  @!P1 IADD3 R0, P0, R134, R236, RZ ;  /* 0x000000ec86009210 */ /* 0x000fec0007f1e0ff */
[----:B------:R-:W-:Y:S01]  /*1c980*/  @!P1 IMAD.X R133, R133, 0x1, R238, P0 ;  /* 0x0000000185859824 */ /* 0x000fe200000e06ee */
[C---:B------:R-:W-:Y:S04]  /*1c990*/  @!P1 LEA R132, P0, R0.reuse, c[0x0][0x1f8], 0x1 ;  /* 0x00007e0000849a11 */ /* 0x040fe800078008ff */
[----:B------:R-:W-:Y:S02]  /*1c9a0*/  @!P1 LEA.HI.X R133, R0, c[0x0][0x1fc], R133, 0x1, P0 ;  /* 0x00007f0000859a11 */ /* 0x000fe400000f0c85 */
[----:B------:R-:W-:Y:S01]  /*1c9b0*/  ISETP.GT.AND P0, PT, R214, R232, PT ;  /* 0x000000e8d600720c */ /* 0x000fe20003f04270 */
[C---:B-1----:R-:W-:Y:S08]  /*1c9c0*/  HMMA.16816.F32 R4, R176.reuse, R172, R4 ;  /* 0x000000acb004723c */ /* 0x042ff00000001804 */
[C---:B------:R-:W-:Y:S01]  /*1c9d0*/  HMMA.16816.F32 R8, R176.reuse, R174, R8 ;  /* 0x000000aeb008723c */ /* 0x040fe20000001808 */
[----:B------:R-:W1:Y:S07]  /*1c9e0*/  LDSM.16.M88.4 R172, [R210] ;  /* 0x00000000d2ac783b */ /* 0x000e6e0000000200 */
[C---:B-1----:R-:W-:Y:S08]  /*1c9f0*/  HMMA.16816.F32 R12, R176.reuse, R172, R12 ;  /* 0x000000acb00c723c */ /* 0x042ff0000000180c */
[C---:B------:R-:W-:Y:S01]  /*1ca00*/  HMMA.16816.F32 R16, R176.reuse, R174, R16 ;  /* 0x000000aeb010723c */ /* 0x040fe20000001810 */
[----:B------:R-:W1:Y:S04]  /*1ca10*/  LDSM.16.M88.4 R172, [R211] ;  /* 0x00000000d3ac783b */ /* 0x000e680000000200 */
[----:B------:R-:W-:Y:S01]  /*1ca20*/  @!PT LDS RZ, [RZ] ;  /* 0x00000000fffff984 */ /* 0x000fe20000000800 */
[----:B------:R-:W-:Y:S01]  /*1ca30*/  @!PT LDS RZ, [RZ] ;  /* 0x00000000fffff984 */ /* 0x000fe20000000800 */
[----:B------:R-:W-:Y:S01]  /*1ca40*/  @!PT LDS RZ, [RZ] ;  /* 0x00000000fffff984 */ /* 0x000fe20000000800 */
[----:B------:R2:W-:Y:S04]  /*1ca50*/  LDGSTS.E.BYPASS.LTC128B.128 [R217+0x4080], [R2.64], !P6 ;  /* 0x0408000002d97fae */ /* 0x0005e8000f101d46 */
[----:B------:R2:W-:Y:S04]  /*1ca60*/  LDGSTS.E.BYPASS.LTC128B.128 [R217+0x5880], [R2.64+0x80], !P5 ;  /* 0x0588008002d97fae */ /* 0x0005e8000e901d46 */
[----:B------:R2:W-:Y:S04]  /*1ca70*/  LDGSTS.E.BYPASS.LTC128B.128 [R217+0x7080], [R2.64+0x100], !P4 ;  /* 0x0708010002d97fae */ /* 0x0005e8000e101d46 */
[----:B------:R2:W-:Y:S04]  /*1ca80*/  LDGSTS.E.BYPASS.LTC128B.128 [R217+0x8880], [R2.64+0x180], !P3 ;  /* 0x0888018002d97fae */ /* 0x0005e8000d901d46 */
[----:B------:R2:W-:Y:S04]  /*1ca90*/  @!P1 LDGSTS.E.BYPASS.LTC128B.128 [R217+0x5080], [R132.64], !P6 ;  /* 0x0508000084d99fae */ /* 0x0005e8000f101d46 */
[----:B------:R2:W-:Y:S04]  /*1caa0*/  @!P1 LDGSTS.E.BYPASS.LTC128B.128 [R217+0x6880], [R132.64+0x80], !P5 ;  /* 0x0688008084d99fae */ /* 0x0005e8000e901d46 */
[----:B------:R2:W-:Y:S04]  /*1cab0*/  @!P1 LDGSTS.E.BYPASS.LTC128B.128 [R217+0x8080], [R132.64+0x100], !P4 ;  /* 0x0808010084d99fae */ /* 0x0005e8000e101d46 */
[----:B------:R2:W-:Y:S04]  /*1cac0*/  @!P1 LDGSTS.E.BYPASS.LTC128B.128 [R217+0x9880], [R132.64+0x180], !P3 ;  /* 0x0988018084d99fae */ /* 0x0005e8000d901d46 */
[----:B------:R-:W0:Y:S01]  /*1cad0*/  LDGDEPBAR ;  /* 0x00000000000079af */ /* 0x000e220000000000 */
[C---:B-1----:R-:W-:Y:S08]  /*1cae0*/  HMMA.16816.F32 R20, R176.reuse, R172, R20 ;  /* 0x000000acb014723c */ /* 0x042ff00000001814 */
[----:B------:R-:W-:Y:S01]  /*1caf0*/  HMMA.16816.F32 R24, R176, R174, R24 ;  /* 0x000000aeb018723c */ /* 0x000fe20000001818 */
[----:B------:R-:W-:Y:S04]  /*1cb00*/  LDSM.16.M88.4 R172, [R199] ;  /* 0x00000000c7ac783b */ /* 0x000fe80000000200 */
[----:B------:R-:W1:Y:S03]  /*1cb10*/  LDSM.16.M88.4 R176, [R170] ;  /* 0x00000000aab0783b */ /* 0x000e660000000200 */
        /* <DEDUP_REMOVED lines=18> */
[----:B------:R-:W-:Y:S04]  /*1cc40*/  LDSM.16.M88.4 R172, [R196+0x4000] ;  /* 0x00400000c4ac783b */ /* 0x000fe80000000200 */
[----:B------:R-:W1:Y:S03]  /*1cc50*/  LDSM.16.M88.4 R176, [R171+0x1800] ;  /* 0x00180000abb0783b */ /* 0x000e660000000200 */
        /* <DEDUP_REMOVED lines=9> */
[----:B------:R-:W1:Y:S03]  /*1ccf0*/  LDSM.16.M88.4 R176, [R203] ;  /* 0x00000000cbb0783b */ /* 0x000e660000000200 */
        /* <DEDUP_REMOVED lines=105> */
[----:B------:R-:W1:Y:S01]  /*1d390*/  LDSM.16.M88.4 R176, [R169+0x5800] ;  /* 0x00580000a9b0783b */ /* 0x000e620000000200 */
[----:B------:R-:W-:Y:S04]  /*1d3a0*/  DEPBAR.LE SB0, 0x0 ;  /* 0x000080000000791a */ /* 0x000fe80000000000 */
[----:B------:R-:W-:Y:S02]  /*1d3b0*/  BAR.SYNC.DEFER_BLOCKING 0x0 ;  /* 0x0000000000007b1d */ /* 0x000fe40000010000 */
[C---:B-1----:R-:W-:Y:S08]  /*1d3c0*/  HMMA.16816.F32 R20, R172.reuse, R176, R20 ;  /* 0x000000b0ac14723c */ /* 0x042ff00000001814 */
[----:B------:R-:W-:Y:S01]  /*1d3d0*/  HMMA.16816.F32 R24, R172, R178, R24 ;  /* 0x000000b2ac18723c */ /* 0x000fe20000001818 */
[----:B------:R-:W-:Y:S07]  /*1d3e0*/  @!UPT UIADD3 URZ, URZ, URZ, URZ ;  /* 0x0000003f3f3ff290 */ /* 0x000fee000fffe03f */
[----:B------:R-:W-:-:S11]  /*1d3f0*/  @!P0 BRA `(.L_x_4594) ;  /* 0x0000024000008947 */ /* 0x000fd60003800000 */
[----:B--2---:R-:W-:Y:S04]  /*1d400*/  IADD3 R0, R214, -0x1, RZ ;  /* 0xffffffffd6007810 */ /* 0x004fe80007ffe0ff */
        /* <DEDUP_REMOVED lines=35> */
.L_x_4594:
[----:B--2---:R-:W-:Y:S05]  /*1d640*/  BSYNC B0 ;  /* 0x0000000000007941 */ /* 0x004fea0003800000 */
.L_x_4593:
        /* <DEDUP_REMOVED lines=33> */
.L_x_4597:
[----:B------:R-:W-:Y:S04]  /*1d860*/  MOV R174, c[0x0][0x32c] ;  /* 0x0000cb0000ae7a02 */ /* 0x000fe80000000f00 */
[----:B------:R-:W-:Y:S11]  /*1d870*/  ISETP.NE.AND P0, PT, R174, 0x1, PT ;  /* 0x00000001ae00780c */ /* 0x000ff60003f05270 */
[----:B------:R-:W-:Y:S02]  /*1d880*/  @!UPT UIADD3 URZ, URZ, URZ, URZ ;  /* 0x0000003f3f3ff290 */ /* 0x000fe4000fffe03f */
[----:B------:R-:W-:Y:S05]  /*1d890*/  @P0 IMAD.HI.U32 R174, R132, c[0x0][0x330], RZ ;  /* 0x0000cc0084ae0a27 */ /* 0x000fea00078e00ff */
[----:B------:R-:W-:Y:S02]  /*1d8a0*/  @P0 SHF.R.U32.HI R132, RZ, c[0x0][0x334], R174 ;  /* 0x0000cd00ff840a19 */ /* 0x000fe400000116ae */
.L_x_4598:
[----:B------:R-:W-:Y:S05]  /*1d8b0*/  BSYNC B0 ;  /* 0x0000000000007941 */ /* 0x000fea0003800000 */
.L_x_4596:
[----:B------:R-:W-:Y:S05]  /*1d8c0*/  IMAD R132, R132, c[0x0][0x32c], R173 ;  /* 0x0000cb0084847a24 */ /* 0x000fea00078e02ad */
[----:B------:R-:W-:Y:S02]  /*1d8d0*/  IMNMX R0, R0, R132, !PT ;  /* 0x0000008400007217 */ /* 0x000fe40007800200 */
[----:B------:R-:W-:Y:S04]  /*1d8e0*/  IADD3 R132, R132, c[0x0][0x32c], RZ ;  /* 0x0000cb0084847a10 */ /* 0x000fe80007ffe0ff */
[----:B------:R-:W-:Y:S02]  /*1d8f0*/  IMNMX R3, R3, R132, PT ;  /* 0x0000008403037217 */ /* 0x000fe40003800200 */
.L_x_4595:
        /* <DEDUP_REMOVED lines=79> */
.L_x_4601:
[----:B------:R-:W-:Y:S04]  /*1ddf0*/  MOV R4, c[0x0][0x32c] ;  /* 0x0000cb0000047a02 */ /* 0x000fe80000000f00 */
[----:B------:R-:W-:Y:S11]  /*1de00*/  ISETP.NE.AND P0, PT, R4, 0x1, PT ;  /* 0x000000010400780c */ /* 0x000ff60003f05270 */
[----:B------:R-:W-:Y:S02]  /*1de10*/  @!UPT UIADD3 URZ, URZ, URZ, URZ ;  /* 0x0000003f3f3ff290 */ /* 0x000fe4000fffe03f */
[----:B------:R-:W-:Y:S05]  /*1de20*/  @P0 IMAD.HI.U32 R4, R3, c[0x0][0x330], RZ ;  /* 0x0000cc0003040a27 */ /* 0x000fea00078e00ff */
[----:B------:R-:W-:Y:S02]  /*1de30*/  @P0 SHF.R.U32.HI R3, RZ, c[0x0][0x334], R4 ;  /* 0x0000cd00ff030a19 */ /* 0x000fe40000011604 */
.L_x_4602:
[----:B------:R-:W-:Y:S05]  /*1de40*/  BSYNC B0 ;  /* 0x0000000000007941 */ /* 0x000fea0003800000 */
.L_x_4600:
[----:B------:R-:W-:Y:S05]  /*1de50*/  IMAD R3, R3, c[0x0][0x32c], R173 ;  /* 0x0000cb0003037a24 */ /* 0x000fea00078e02ad */
[----:B------:R-:W-:Y:S02]  /*1de60*/  IADD3 R4, R3, c[0x0][0x32c], RZ ;  /* 0x0000cb0003047a10 */ /* 0x000fe40007ffe0ff */
[----:B------:R-:W-:Y:S02]  /*1de70*/  IMNMX R0, R0, R3, !PT ;  /* 0x0000000300007217 */ /* 0x000fe40007800200 */
[----:B------:R-:W-:Y:S02]  /*1de80*/  IMNMX R2, R2, R4, PT ;  /* 0x0000000402027217 */ /* 0x000fe40003800200 */
.L_x_4599:
        /* <DEDUP_REMOVED lines=24> */
[----:B------:R-:W-:Y:S01]  /*1e010*/  ISETP.GT.AND P0, PT, R0, 0x18, !P6 ;  /* 0x000000180000780c */ /* 0x000fe20007704270 */
[----:B------:R-:W-:Y:S03]  /*1e020*/  LDSM.16.MT88.4 R12, [R192] ;  /* 0x00000000c00c783b */ /* 0x000fe60000004200 */
        /* <DEDUP_REMOVED lines=42> */
[----:B------:R-:W-:Y:S01]  /*1e2d0*/  MUFU.EX2 R218, R10 ;  /* 0x0000000a00da7308 */ /* 0x000fe20000000800 */
[----:B------:R-:W-:Y:S04]  /*1e2e0*/  FMNMX.FTZ R0, R4, R0, !PT ;  /* 0x0000000004007209 */ /* 0x000fe80007810000 */
[----:B------:R-:W-:Y:S04]  /*1e2f0*/  FMNMX.FTZ R0, R5, R0, !PT ;  /* 0x0000000005007209 */ /* 0x000fe80007810000 */
[----:B------:R-:W-:Y:S01]  /*1e300*/  FMNMX.FTZ R0, R179, R0, !PT ;  /* 0x00000000b3007209 */ /* 0x000fe20007810000 */
[----:B------:R-:W1:Y:S03]  /*1e310*/  MUFU.EX2 R224, R8 ;  /* 0x0000000800e07308 */ /* 0x000e660000000800 */
[----:B------:R-:W-:Y:S04]  /*1e320*/  FMNMX.FTZ R0, R178, R0, !PT ;  /* 0x00000000b2007209 */ /* 0x000fe80007810000 */
[----:B------:R-:W-:Y:S04]  /*1e330*/  FMNMX.FTZ R0, R180, R0, !PT ;  /* 0x00000000b4007209 */ /* 0x000fe80007810000 */
[----:B------:R-:W-:Y:S04]  /*1e340*/  FMNMX.FTZ R0, R181, R0, !PT ;  /* 0x00000000b5007209 */ /* 0x000fe80007810000 */
[----:B------:R-:W-:Y:S04]  /*1e350*/  FMNMX.FTZ R0, R184, R0, !PT ;  /* 0x00000000b8007209 */ /* 0x000fe80007810000 */
[----:B------:R-:W-:Y:S04]  /*1e360*/  FMNMX.FTZ R0, R183, R0, !PT ;  /* 0x00000000b7007209 */ /* 0x000fe80007810000 */
[----:B------:R-:W-:Y:S02]  /*1e370*/  FMNMX.FTZ R0, R182, R0, !PT ;  /* 0x00000000b6007209 */ /* 0x000fe40007810000 */
[----:B-1----:R-:W-:Y:S02]  /*1e380*/  F2FP.PACK_AB R172, R224, R218 ;  /* 0x000000dae0ac723e */ /* 0x002fe400000000ff */
        /* <DEDUP_REMOVED lines=9> */
[--C-:B------:R-:W-:Y:S01]  /*1e420*/  FFMA.FTZ R0, R174, c[0x0][0x2d0], -R177.reuse ;  /* 0x0000b400ae007a23 */ /* 0x100fe200000108b1 */
[----:B------:R-:W-:Y:S03]  /*1e430*/  ISETP.GT.AND P0, PT, R214, R232, PT ;  /* 0x000000e8d600720c */ /* 0x000fe60003f04270 */
[----:B------:R1:W-:Y:S01]  /*1e440*/  MUFU.EX2 R226, R0 ;  /* 0x0000000000e27308 */ /* 0x0003e20000000800 */
[--C-:B------:R-:W-:Y:S09]  /*1e450*/  FFMA.FTZ R6, R6, c[0x0][0x2d0], -R176.reuse ;  /* 0x0000b40006067a23 */ /* 0x100ff200000108b0 */
[----:B------:R-:W-:Y:S01]  /*1e460*/  MUFU.EX2 R216, R6 ;  /* 0x0000000600d87308 */ /* 0x000fe20000000800 */
[----:B-1----:R-:W-:Y:S09]  /*1e470*/  FFMA.FTZ R0, R9, c[0x0][0x2d0], -R177 ;  /* 0x0000b40009007a23 */ /* 0x002ff200000108b1 */
[----:B------:R1:W2:Y:S02]  /*1e480*/  MUFU.EX2 R227, R0 ;  /* 0x0000000000e37308 */ /* 0x0002a40000000800 */
[----:B-1----:R-:W-:Y:S01]  /*1e490*/  FADD.FTZ R0, -R3, R135 ;  /* 0x0000008703007221 */ /* 0x002fe20000010100 */
[----:B--2---:R-:W-:Y:S01]  /*1e4a0*/  F2FP.PACK_AB R174, R227, R226 ;  /* 0x000000e2e3ae723e */ /* 0x004fe200000000ff */
[--C-:B------:R-:W-:Y:S02]  /*1e4b0*/  FFMA.FTZ R135, R190, c[0x0][0x2d0], -R177.reuse ;  /* 0x0000b400be877a23 */ /* 0x100fe400000108b1 */
[----:B------:R-:W-:Y:S04]  /*1e4c0*/  FMUL.FTZ R0, R0, c[0x0][0x2d0] ;  /* 0x0000b40000007a20 */ /* 0x000fe80000410000 */
[----:B------:R1:W2:Y:S02]  /*1e4d0*/  MUFU.EX2 R3, R0 ;  /* 0x0000000000037308 */ /* 0x0002a40000000800 */
[--C-:B-1----:R-:W-:Y:S02]  /*1e4e0*/  FFMA.FTZ R0, R7, c[0x0][0x2d0], -R176.reuse ;  /* 0x0000b40007007a23 */ /* 0x102fe400000108b0 */
[C---:B--2---:R-:W-:Y:S06]  /*1e4f0*/  FMUL.FTZ R8, R3.reuse, R144 ;  /* 0x0000009003087220 */ /* 0x044fec0000410000 */
        /* <DEDUP_REMOVED lines=29> */
[----:B-1----:R-:W-:Y:S02]  /*1e6d0*/  FADD.FTZ R0, -R2, R138 ;  /* 0x0000008a02007221 */ /* 0x002fe40000010100 */
[--C-:B------:R-:W-:Y:S02]  /*1e6e0*/  FFMA.FTZ R2, R5, c[0x0][0x2d0], -R176.reuse ;  /* 0x0000b40005027a23 */ /* 0x100fe400000108b0 */
[----:B------:R-:W-:Y:S02]  /*1e6f0*/  FMUL.FTZ R0, R0, c[0x0][0x2d0] ;  /* 0x0000b40000007a20 */ /* 0x000fe40000410000 */
[----:B------:R-:W1:Y:S01]  /*1e700*/  MUFU.EX2 R223, R2 ;  /* 0x0000000200df7308 */ /* 0x000e620000000800 */
        /* <DEDUP_REMOVED lines=16> */
[--C-:B------:R-:W-:Y:S02]  /*1e810*/  FFMA.FTZ R2, R188, c[0x0][0x2d0], -R177.reuse ;  /* 0x0000b400bc027a23 */ /* 0x100fe400000108b1 */
[C---:B------:R-:W-:Y:S02]  /*1e820*/  FMUL.FTZ R92, R3.reuse, R92 ;  /* 0x0000005c035c7220 */ /* 0x040fe40000410000 */
[----:B------:R1:W3:Y:S01]  /*1e830*/  MUFU.EX2 R188, R2 ;  /* 0x0000000200bc7308 */ /* 0x0002e20000000800 */
[C---:B--2---:R-:W-:Y:S02]  /*1e840*/  FMUL.FTZ R6, R0.reuse, R142 ;  /* 0x0000008e00067220 */ /* 0x044fe40000410000 */
[C---:B------:R-:W-:Y:S02]  /*1e850*/  FMUL.FTZ R7, R0.reuse, R143 ;  /* 0x0000008f00077220 */ /* 0x040fe40000410000 */
[----:B------:R-:W2:Y:S01]  /*1e860*/  LDSM.16.MT88.4 R140, [R195] ;  /* 0x00000000c38c783b */ /* 0x000ea20000004200 */
[C---:B------:R-:W-:Y:S02]  /*1e870*/  FMUL.FTZ R10, R0.reuse, R146 ;  /* 0x00000092000a7220 */ /* 0x040fe40000410000 */
[C---:B------:R-:W-:Y:S02]  /*1e880*/  FMUL.FTZ R11, R0.reuse, R147 ;  /* 0x00000093000b7220 */ /* 0x040fe40000410000 */
[C---:B------:R-:W-:Y:S03]  /*1e890*/  HMMA.16816.F32 R4, R172.reuse, R12, R4 ;  /* 0x0000000cac04723c */ /* 0x040fe60000001804 */
[----:B------:R-:W-:Y:S02]  /*1e8a0*/  LDSM.16.MT88.4 R144, [R192+0x800] ;  /* 0x00080000c090783b */ /* 0x000fe40000004200 */
[C---:B------:R-:W-:Y:S02]  /*1e8b0*/  FMUL.FTZ R18, R0.reuse, R154 ;  /* 0x0000009a00127220 */ /* 0x040fe40000410000 */
[C---:B------:R-:W-:Y:S01]  /*1e8c0*/  FMUL.FTZ R19, R0.reuse, R155 ;  /* 0x0000009b00137220 */ /* 0x040fe20000410000 */
[C---:B------:R-:W-:Y:S04]  /*1e8d0*/  HMMA.16816.F32 R8, R172.reuse, R14, R8 ;  /* 0x0000000eac08723c */ /* 0x040fe80000001808 */
[C---:B------:R-:W-:Y:S02]  /*1e8e0*/  FMUL.FTZ R12, R3.reuse, R148 ;  /* 0x00000094030c7220 */ /* 0x040fe40000410000 */
[----:B------:R-:W-:Y:S02]  /*1e8f0*/  FMUL.FTZ R13, R3, R149 ;  /* 0x00000095030d7220 */ /* 0x000fe40000410000 */
[C---:B------:R-:W-:Y:S04]  /*1e900*/  FMUL.FTZ R14, R0.reuse, R150 ;  /* 0x00000096000e7220 */ /* 0x040fe80000410000 */
[C---:B------:R-:W-:Y:S02]  /*1e910*/  FMUL.FTZ R15, R0.reuse, R151 ;  /* 0x00000097000f7220 */ /* 0x040fe40000410000 */
[C---:B------:R-:W-:Y:S02]  /*1e920*/  FMUL.FTZ R26, R0.reuse, R162 ;  /* 0x000000a2001a7220 */ /* 0x040fe40000410000 */
[----:B------:R-:W-:Y:S02]  /*1e930*/  FMUL.FTZ R27, R0, R163 ;  /* 0x000000a3001b7220 */ /* 0x000fe40000410000 */
[----:B------:R-:W-:Y:S01]  /*1e940*/  LDSM.16.MT88.4 R160, [R195+0x1000] ;  /* 0x00100000c3a0783b */ /* 0x000fe20000004200 */
[C---:B------:R-:W-:Y:S03]  /*1e950*/  HMMA.16816.F32 R12, R172.reuse, R20, R12 ;  /* 0x00000014ac0c723c */ /* 0x040fe6000000180c */
[--C-:B------:R-:W-:Y:S02]  /*1e960*/  FFMA.FTZ R148, R215, c[0x0][0x2d0], -R177.reuse ;  /* 0x0000b400d7947a23 */ /* 0x100fe400000108b1 */
[----:B------:R-:W-:Y:S02]  /*1e970*/  FFMA.FTZ R149, R182, c[0x0][0x2d0], -R176 ;  /* 0x0000b400b6957a23 */ /* 0x000fe400000108b0 */
[C---:B------:R-:W-:Y:S01]  /*1e980*/  FFMA.FTZ R152, R3.reuse, R222, R218 ;  /* 0x000000de03987223 */ /* 0x040fe200000100da */
[C---:B------:R-:W-:Y:S01]  /*1e990*/  HMMA.16816.F32 R16, R172.reuse, R22, R16 ;  /* 0x00000016ac10723c */ /* 0x040fe20000001810 */
[----:B------:R-:W-:Y:S03]  /*1e9a0*/  MUFU.EX2 R182, R135 ;  /* 0x0000008700b67308 */ /* 0x000fe60000000800 */
[C---:B------:R-:W-:Y:S02]  /*1e9b0*/  FMUL.FTZ R20, R3.reuse, R156 ;  /* 0x0000009c03147220 */ /* 0x040fe40000410000 */
[C---:B------:R-:W-:Y:S02]  /*1e9c0*/  FMUL.FTZ R21, R3.reuse, R157 ;  /* 0x0000009d03157220 */ /* 0x040fe40000410000 */
[C---:B------:R-:W-:Y:S04]  /*1e9d0*/  FMUL.FTZ R22, R0.reuse, R158 ;  /* 0x0000009e00167220 */ /* 0x040fe80000410000 */
        /* <DEDUP_REMOVED lines=9> */
[----:B------:R-:W2:Y:S03]  /*1ea70*/  LDSM.16.MT88.4 R140, [R194] ;  /* 0x00000000c28c783b */ /* 0x000ea60000004200 */
        /* <DEDUP_REMOVED lines=65> */
[C---:B------:R-:W-:Y:S01]  /*1ee90*/  FMUL.FTZ R130, R0.reuse, R130 ;  /* 0x0000008200827220 */ /* 0x040fe20000410000 */
[C---:B--2---:R-:W-:Y:S03]  /*1eea0*/  HMMA.16816.F32 R44, R172.reuse, R140, R44 ;  /* 0x0000008cac2c723c */ /* 0x044fe6000000182c */
[----:B------:R-:W-:Y:S02]  /*1eeb0*/  FMUL.FTZ R131, R0, R131 ;  /* 0x0000008300837220 */ /* 0x000fe40000410000 */
[--C-:B------:R-:W-:Y:S02]  /*1eec0*/  FFMA.FTZ R138, R191, c[0x0][0x2d0], -R177.reuse ;  /* 0x0000b400bf8a7a23 */ /* 0x100fe400000108b1 */
[--C-:B-1----:R-:W-:Y:S01]  /*1eed0*/  FFMA.FTZ R2, R187, c[0x0][0x2d0], -R177.reuse ;  /* 0x0000b400bb027a23 */ /* 0x102fe200000108b1 */
[C---:B------:R-:W-:Y:S01]  /*1eee0*/  HMMA.16816.F32 R48, R172.reuse, R142, R48 ;  /* 0x0000008eac30723c */ /* 0x040fe20000001830 */
[----:B------:R-:W1:Y:S02]  /*1eef0*/  LDSM.16.MT88.4 R140, [R195+0x1800] ;  /* 0x00180000c38c783b */ /* 0x000e640000004200 */
[----:B------:R2:W-:Y:S01]  /*1ef00*/  MUFU.EX2 R187, R2 ;  /* 0x0000000200bb7308 */ /* 0x0005e20000000800 */
[C---:B------:R-:W-:Y:S02]  /*1ef10*/  FMUL.FTZ R124, R3.reuse, R124 ;  /* 0x0000007c037c7220 */ /* 0x040fe40000410000 */
[----:B------:R-:W-:Y:S02]  /*1ef20*/  FMUL.FTZ R125, R3, R125 ;  /* 0x0000007d037d7220 */ /* 0x000fe40000410000 */
[----:B------:R-:W-:Y:S04]  /*1ef30*/  FFMA.FTZ R3, R184, c[0x0][0x2d0], -R176 ;  /* 0x0000b400b8037a23 */ /* 0x000fe800000108b0 */
[C---:B------:R-:W-:Y:S02]  /*1ef40*/  FMUL.FTZ R126, R0.reuse, R126 ;  /* 0x0000007e007e7220 */ /* 0x040fe40000410000 */
[----:B------:R-:W-:Y:S01]  /*1ef50*/  MUFU.EX2 R3, R3 ;  /* 0x0000000300037308 */ /* 0x000fe20000000800 */
[C---:B------:R-:W-:Y:S02]  /*1ef60*/  FMUL.FTZ R127, R0.reuse, R127 ;  /* 0x0000007f007f7220 */ /* 0x040fe40000410000 */
[----:B------:R-:W-:Y:S04]  /*1ef70*/  FFMA.FTZ R0, R0, R228, R216 ;  /* 0x000000e400007223 */ /* 0x000fe800000100d8 */
[----:B------:R-:W-:Y:S04]  /*1ef80*/  FADD.FTZ R0, R221, R0 ;  /* 0x00000000dd007221 */ /* 0x000fe80000010000 */
[----:B------:R-:W-:Y:S02]  /*1ef90*/  FADD.FTZ R0, R225, R0 ;  /* 0x00000000e1007221 */ /* 0x000fe40000010000 */
[--C-:B--2---:R-:W-:Y:S04]  /*1efa0*/  FFMA.FTZ R2, R186, c[0x0][0x2d0], -R177.reuse ;  /* 0x0000b400ba027a23 */ /* 0x104fe800000108b1 */
[----:B------:R2:W-:Y:S01]  /*1efb0*/  MUFU.EX2 R220, R2 ;  /* 0x0000000200dc7308 */ /* 0x0005e20000000800 */
[C---:B-1----:R-:W-:Y:S08]  /*1efc0*/  HMMA.16816.F32 R52, R172.reuse, R140, R52 ;  /* 0x0000008cac34723c */ /* 0x042ff00000001834 */
[C---:B------:R-:W-:Y:S01]  /*1efd0*/  HMMA.16816.F32 R56, R172.reuse, R142, R56 ;  /* 0x0000008eac38723c */ /* 0x040fe20000001838 */
[----:B------:R-:W1:Y:S03]  /*1efe0*/  LDSM.16.MT88.4 R140, [R194+0x1800] ;  /* 0x00180000c28c783b */ /* 0x000e660000004200 */
[--C-:B--2---:R-:W-:Y:S02]  /*1eff0*/  FFMA.FTZ R2, R185, c[0x0][0x2d0], -R177.reuse ;  /* 0x0000b400b9027a23 */ /* 0x104fe400000108b1 */
[----:B------:R-:W-:Y:S02]  /*1f000*/  FFMA.FTZ R177, R189, c[0x0][0x2d0], -R177 ;  /* 0x0000b400bdb17a23 */ /* 0x000fe400000108b1 */
[----:B------:R2:W-:Y:S10]  /*1f010*/  MUFU.EX2 R219, R2 ;  /* 0x0000000200db7308 */ /* 0x0005f40000000800 */
[----:B------:R-:W-:Y:S01]  /*1f020*/  MUFU.EX2 R177, R177 ;  /* 0x000000b100b17308 */ /* 0x000fe20000000800 */
[--C-:B--2---:R-:W-:Y:S09]  /*1f030*/  FFMA.FTZ R2, R179, c[0x0][0x2d0], -R176.reuse ;  /* 0x0000b400b3027a23 */ /* 0x104ff200000108b0 */
[----:B------:R2:W4:Y:S01]  /*1f040*/  MUFU.EX2 R186, R2 ;  /* 0x0000000200ba7308 */ /* 0x0005220000000800 */
[C---:B-1----:R-:W-:Y:S08]  /*1f050*/  HMMA.16816.F32 R60, R172.reuse, R140, R60 ;  /* 0x0000008cac3c723c */ /* 0x042ff0000000183c */
[C---:B------:R-:W-:Y:S01]  /*1f060*/  HMMA.16816.F32 R64, R172.reuse, R142, R64 ;  /* 0x0000008eac40723c */ /* 0x040fe20000001840 */
[----:B------:R-:W1:Y:S03]  /*1f070*/  LDSM.16.MT88.4 R140, [R192+0x3000] ;  /* 0x00300000c08c783b */ /* 0x000e660000004200 */
[--C-:B--2---:R-:W-:Y:S04]  /*1f080*/  FFMA.FTZ R2, R178, c[0x0][0x2d0], -R176.reuse ;  /* 0x0000b400b2027a23 */ /* 0x104fe800000108b0 */
[----:B------:R2:W5:Y:S01]  /*1f090*/  MUFU.EX2 R185, R2 ;  /* 0x0000000200b97308 */ /* 0x0005620000000800 */
[C---:B-1----:R-:W-:Y:S03]  /*1f0a0*/  HMMA.16816.F32 R68, R172.reuse, R140, R68 ;  /* 0x0000008cac44723c */ /* 0x042fe60000001844 */
[--C-:B--2---:R-:W-:Y:S06]  /*1f0b0*/  FFMA.FTZ R2, R180, c[0x0][0x2d0], -R176.reuse ;  /* 0x0000b400b4027a23 */ /* 0x104fec00000108b0 */
[----:B------:R-:W-:Y:S01]  /*1f0c0*/  MUFU.EX2 R180, R148 ;  /* 0x0000009400b47308 */ /* 0x000fe20000000800 */
[C---:B------:R-:W-:Y:S01]  /*1f0d0*/  HMMA.16816.F32 R72, R172.reuse, R142, R72 ;  /* 0x0000008eac48723c */ /* 0x040fe20000001848 */
[----:B------:R-:W1:Y:S08]  /*1f0e0*/  LDSM.16.MT88.4 R140, [R193+0x3000] ;  /* 0x00300000c18c783b */ /* 0x000e700000004200 */
[----:B------:R2:W1:Y:S03]  /*1f0f0*/  MUFU.EX2 R178, R2 ;  /* 0x0000000200b27308 */ /* 0x0004660000000800 */
[--C-:B--2---:R-:W-:Y:S07]  /*1f100*/  FFMA.FTZ R2, R181, c[0x0][0x2d0], -R176.reuse ;  /* 0x0000b400b5027a23 */ /* 0x104fee00000108b0 */
[----:B------:R-:W-:Y:S01]  /*1f110*/  MUFU.EX2 R181, R138 ;  /* 0x0000008a00b57308 */ /* 0x000fe20000000800 */
[C---:B-1----:R-:W-:Y:S09]  /*1f120*/  HMMA.16816.F32 R76, R172.reuse, R140, R76 ;  /* 0x0000008cac4c723c */ /* 0x042ff2000000184c */
[----:B------:R1:W2:Y:S01]  /*1f130*/  MUFU.EX2 R179, R2 ;  /* 0x0000000200b37308 */ /* 0x0002a20000000800 */
[C---:B------:R-:W-:Y:S01]  /*1f140*/  HMMA.16816.F32 R80, R172.reuse, R142, R80 ;  /* 0x0000008eac50723c */ /* 0x040fe20000001850 */
[----:B------:R-:W2:Y:S02]  /*1f150*/  LDSM.16.MT88.4 R140, [R195+0x3000] ;  /* 0x00300000c38c783b */ /* 0x000ea40000004200 */
[--C-:B-1----:R-:W-:Y:S02]  /*1f160*/  FFMA.FTZ R2, R183, c[0x0][0x2d0], -R176.reuse ;  /* 0x0000b400b7027a23 */ /* 0x102fe400000108b0 */
[----:B------:R-:W-:Y:S04]  /*1f170*/  FFMA.FTZ R176, R133, c[0x0][0x2d0], -R176 ;  /* 0x0000b40085b07a23 */ /* 0x000fe800000108b0 */
[----:B------:R1:W-:Y:S10]  /*1f180*/  MUFU.EX2 R133, R149 ;  /* 0x0000009500857308 */ /* 0x0003f40000000800 */
[----:B------:R3:W3:Y:S01]  /*1f190*/  MUFU.EX2 R138, R2 ;  /* 0x00000002008a7308 */ /* 0x0006e20000000800 */
[C---:B--2---:R-:W-:Y:S09]  /*1f1a0*/  HMMA.16816.F32 R84, R172.reuse, R140, R84 ;  /* 0x0000008cac54723c */ /* 0x044ff20000001854 */
[----:B------:R2:W2:Y:S01]  /*1f1b0*/  MUFU.EX2 R135, R176 ;  /* 0x000000b000877308 */ /* 0x0004a20000000800 */
[----:B-1----:R-:W-:Y:S01]  /*1f1c0*/  LDSM.16.MT88.4 R148, [R192+0x1000] ;  /* 0x00100000c094783b */ /* 0x002fe20000004200 */
[C---:B------:R-:W-:Y:S07]  /*1f1d0*/  HMMA.16816.F32 R88, R172.reuse, R142, R88 ;  /* 0x0000008eac58723c */ /* 0x040fee0000001858 */
[----:B------:R-:W1:Y:S01]  /*1f1e0*/  LDSM.16.MT88.4 R140, [R194+0x3000] ;  /* 0x00300000c28c783b */ /* 0x000e620000004200 */
[----:B---3--:R-:W-:Y:S04]  /*1f1f0*/  FADD.FTZ R2, R224, R152 ;  /* 0x00000098e0027221 */ /* 0x008fe80000010000 */
[----:B------:R-:W-:Y:S03]  /*1f200*/  FADD.FTZ R2, R226, R2 ;  /* 0x00000002e2027221 */ /* 0x000fe60000010000 */
[----:B------:R-:W-:Y:S01]  /*1f210*/  LDSM.16.MT88.4 R152, [R193+0x1000] ;  /* 0x00100000c198783b */ /* 0x000fe20000004200 */
[----:B--2---:R-:W-:Y:S02]  /*1f220*/  FADD.FTZ R176, R227, R2 ;  /* 0x00000002e3b07221 */ /* 0x004fe40000010000 */
[----:B------:R-:W-:Y:S02]  /*1f230*/  FADD.FTZ R2, R223, R0 ;  /* 0x00000000df027221 */ /* 0x000fe40000010000 */
[----:B------:R-:W-:Y:S02]  /*1f240*/  FADD.FTZ R0, R188, R176 ;  /* 0x000000b0bc007221 */ /* 0x000fe40000010000 */
[----:B----4-:R-:W-:Y:S02]  /*1f250*/  FADD.FTZ R2, R186, R2 ;  /* 0x00000002ba027221 */ /* 0x010fe40000010000 */
[----:B------:R-:W-:Y:S02]  /*1f260*/  FADD.FTZ R0, R187, R0 ;  /* 0x00000000bb007221 */ /* 0x000fe40000010000 */
[----:B-----5:R-:W-:Y:S02]  /*1f270*/  FADD.FTZ R2, R185, R2 ;  /* 0x00000002b9027221 */ /* 0x020fe40000010000 */
[----:B------:R-:W-:Y:S02]  /*1f280*/  FADD.FTZ R0, R220, R0 ;  /* 0x00000000dc007221 */ /* 0x000fe40000010000 */
[----:B------:R-:W-:Y:S02]  /*1f290*/  FADD.FTZ R2, R178, R2 ;  /* 0x00000002b2027221 */ /* 0x000fe40000010000 */
        /* <DEDUP_REMOVED lines=26> */
[----:B------:R-:W-:Y:S01]  /*1f440*/  F2FP.PACK_AB R175, R135, R133 ;  /* 0x0000008587af723e */ /* 0x000fe200000000ff */
        /* <DEDUP_REMOVED lines=9> */
[----:B------:R-:W-:Y:S02]  /*1f4e0*/  IADD3 R0, R214, -0x1, RZ ;  /* 0xffffffffd6007810 */ /* 0x000fe40007ffe0ff */
        /* <DEDUP_REMOVED lines=92> */
.L_x_4592:
[----:B------:R-:W-:Y:S07]  /*1fab0*/  @!UPT UIADD3 URZ, URZ, URZ, URZ ;  /* 0x0000003f3f3ff290 */ /* 0x000fee000fffe03f */
[----:B------:R-:W-:Y:S02]  /*1fac0*/  MOV R7, 0x1f ;  /* 0x0000001f00077802 */ /* 0x000fe40000000f00 */
[----:B------:R-:W-:Y:S01]  /*1fad0*/  MOV R6, 0xffffffff ;  /* 0xffffffff00067802 */ /* 0x000fe20000000f00 */
[----:B------:R-:W-:Y:S06]  /*1fae0*/  BRA.DIV ~URZ, `(.L_x_4604) ;  /* 0x000064627f007947 */ /* 0x000fec000b800000 */
[----:B------:R1:W2:Y:S02]  /*1faf0*/  SHFL.BFLY PT, R0, R222, 0x2, 0x1f ;  /* 0x0c401f00de007f89 */ /* 0x0002a400000e0000 */
.L_x_4677:
[----:B--2---:R-:W-:Y:S01]  /*1fb00*/  FADD.FTZ R0, R0, R222 ;  /* 0x000000de00007221 */ /* 0x004fe20000010000 */
[----:B------:R-:W-:Y:S05]  /*1fb10*/  BRA.DIV ~URZ, `(.L_x_4605) ;  /* 0x000064927f007947 */ /* 0x000fea000b800000 */
[----:B------:R-:W2:Y:S04]  /*1fb20*/  SHFL.BFLY PT, R2, R228, 0x2, 0x1f ;  /* 0x0c401f00e4027f89 */ /* 0x000ea800000e0000 */
[----:B------:R-:W3:Y:S01]  /*1fb30*/  SHFL.BFLY PT, R5, R0, 0x1, 0x1f ;  /* 0x0c201f0000057f89 */ /* 0x000ee200000e0000 */
[----:B--2---:R-:W-:-:S02]  /*1fb40*/  FADD.FTZ R4, R2, R228 ;  /* 0x000000e402047221 */ /* 0x004fc40000010000 */
[----:B---3--:R-:W-:-:S03]  /*1fb50*/  FADD.FTZ R0, R0, R5 ;  /* 0x0000000500007221 */ /* 0x008fc60000010000 */
[----:B------:R2:W3:Y:S04]  /*1fb60*/  SHFL.BFLY PT, R3, R4, 0x1, 0x1f ;  /* 0x0c201f0004037f89 */ /* 0x0004e800000e0000 */
.L_x_4678:
        /* <DEDUP_REMOVED lines=21> */
[----:B------:R-:W-:Y:S02]  /*1fcc0*/  FMUL.FTZ R57, R2, R65 ;  /* 0x0000004102397220 */ /* 0x000fe40000410000 */
[----:B----4-:R-:W-:-:S02]  /*1fcd0*/  @P1 FMUL.FTZ R5, R5, 0.69314718246459960938 ;  /* 0x3f31721805051820 */ /* 0x010fc40000410000 */
        /* <DEDUP_REMOVED lines=56> */
[----:B------:R3:W4:Y:S01]  /*20060*/  @P0 MUFU.LG2 R2, R3 ;  /* 0x0000000300020308 */ /* 0x0007220000000c00 */
[C---:B--2---:R-:W-:Y:S02]  /*20070*/  FMUL.FTZ R152, R0.reuse, R30 ;  /* 0x0000001e00987220 */ /* 0x044fe40000410000 */
[C---:B------:R-:W-:Y:S02]  /*20080*/  FMUL.FTZ R153, R0.reuse, R31 ;  /* 0x0000001f00997220 */ /* 0x040fe40000410000 */
[C---:B------:R-:W-:Y:S02]  /*20090*/  FMUL.FTZ R30, R0.reuse, R34 ;  /* 0x00000022001e7220 */ /* 0x040fe40000410000 */
[C---:B------:R-:W-:Y:S02]  /*200a0*/  FMUL.FTZ R31, R0.reuse, R35 ;  /* 0x00000023001f7220 */ /* 0x040fe40000410000 */
[----:B------:R-:W-:-:S02]  /*200b0*/  FMUL.FTZ R34, R0, R42 ;  /* 0x0000002a00227220 */ /* 0x000fc40000410000 */
[C---:B------:R-:W-:Y:S02]  /*200c0*/  FMUL.FTZ R35, R0.reuse, R43 ;  /* 0x0000002b00237220 */ /* 0x040fe40000410000 */
[C---:B------:R-:W-:Y:S02]  /*200d0*/  FMUL.FTZ R42, R0.reuse, R50 ;  /* 0x00000032002a7220 */ /* 0x040fe40000410000 */
[C---:B------:R-:W-:Y:S01]  /*200e0*/  FMUL.FTZ R43, R0.reuse, R51 ;  /* 0x00000033002b7220 */ /* 0x040fe20000410000 */
[----:B---3--:R-:W-:Y:S01]  /*200f0*/  @P0 MOV R3, 0x3f317218 ;  /* 0x3f31721800030802 */ /* 0x008fe20000000f00 */
        /* <DEDUP_REMOVED lines=60> */
.L_x_4477:
        /* <DEDUP_REMOVED lines=17> */
.L_x_4607:
[----:B------:R-:W-:Y:S05]  /*205d0*/  BSYNC B0 ;  /* 0x0000000000007941 */ /* 0x000fea0003800000 */
.L_x_4606:
        /* <DEDUP_REMOVED lines=148> */
[----:B------:R2:W-:Y:S02]  /*20f20*/  STS [R9+0xc000], R3 ;  /* 0x00c0000309007388 */ /* 0x0005e40000000800 */
        /* <DEDUP_REMOVED lines=8> */
[----:B--2---:R-:W-:Y:S01]  /*20fb0*/  SEL R3, R8, c[0x0][0x3d4], P0 ;  /* 0x0000f50008037a07 */ /* 0x004fe20000000000 */
[----:B------:R-:W-:Y:S05]  /*20fc0*/  @P1 BRA `(.L_x_4610) ;  /* 0x0000004000001947 */ /* 0x000fea0003800000 */
[----:B-1----:R-:W-:Y:S05]  /*20fd0*/  @!P2 BRA `(.L_x_4610) ;  /* 0x000000300000a947 */ /* 0x002fea0003800000 */
[----:B------:R1:W2:Y:S04]  /*20fe0*/  LDG.E R0, [R4.64] ;  /* 0x0000000604007981 */ /* 0x0002a8000c1e1900 */
[----:B-1----:R-:W2:Y:S02]  /*20ff0*/  LDG.E R4, [R4.64+0x4] ;  /* 0x0000040604047981 */ /* 0x002ea4000c1e1900 */
[----:B--2--5:R-:W-:Y:S02]  /*21000*/  IADD3 R12, -R0, R4, RZ ;  /* 0x00000004000c7210 */ /* 0x024fe40007ffe1ff */
.L_x_4610:
[----:B-1----:R-:W2:Y:S01]  /*21010*/  LDL R115, [R1] ;  /* 0x0000000001737983 */ /* 0x002ea20000100800 */
[----:B------:R-:W-:Y:S01]  /*21020*/  IMAD.MOV.U32 R10, RZ, RZ, 0x368 ;  /* 0x00000368ff0a7424 */ /* 0x000fe200078e00ff */
[----:B------:R-:W-:Y:S02]  /*21030*/  ISETP.GT.AND P2, PT, R3, 0x1, PT ;  /* 0x000000010300780c */ /* 0x000fe40003f44270 */
[----:B------:R-:W3:Y:S02]  /*21040*/  LDL R13, [R1+0x2c] ;  /* 0x00002c00010d7983 */ /* 0x000ee40000100800 */
[----:B------:R-:W-:-:S02]  /*21050*/  SEL R10, R10, 0x328, P2 ;  /* 0x000003280a0a7807 */ /* 0x000fc40001000000 */
[----:B------:R-:W4:Y:S02]  /*21060*/  LDL R118, [R1+0x38] ;  /* 0x0000380001767983 */ /* 0x000f240000100800 */
[----:B------:R-:W2:Y:S08]  /*21070*/  LDC.64 R14, c[0x0][R10+0x168] ;  /* 0x00005a000a0e7b82 */ /* 0x000eb00000000a00 */
[----:B------:R2:W1:Y:S08]  /*21080*/  LDC.64 R6, c[0x0][R10+0x170] ;  /* 0x00005c000a067b82 */ /* 0x0004700000000a00 */
[----:B------:R2:W1:Y:S08]  /*21090*/  LDC.64 R16, c[0x0][R10+0x178] ;  /* 0x00005e000a107b82 */ /* 0x0004700000000a00 */
[----:B------:R2:W1:Y:S01]  /*210a0*/  LDC.64 R18, c[0x0][R10+0x160] ;  /* 0x000058000a127b82 */ /* 0x0004620000000a00 */
[----:B------:R-:W-:Y:S01]  /*210b0*/  IMAD.MOV.U32 R0, RZ, RZ, c[0x0][0x4e8] ;  /* 0x00013a00ff007624 */ /* 0x000fe200078e00ff */
[----:B------:R-:W-:-:S04]  /*210c0*/  ISETP.NE.U32.AND P0, PT, RZ, c[0x0][0x500], PT ;  /* 0x00014000ff007a0c */ /* 0x000fc80003f05070 */
[----:B------:R-:W-:Y:S02]  /*210d0*/  ISETP.NE.AND P3, PT, R0, 0x1, PT ;  /* 0x000000010000780c */ /* 0x000fe40003f65270 */
[----:B------:R-:W-:Y:S02]  /*210e0*/  ISETP.NE.AND.EX P0, PT, RZ, c[0x0][0x504], PT, P0 ;  /* 0x00014100ff007a0c */ /* 0x000fe40003f05300 */
[----:B------:R-:W-:Y:S02]  /*210f0*/  SHF.R.S32.HI R3, RZ, 0x1f, R251 ;  /* 0x0000001fff037819 */ /* 0x000fe400000114fb */
[----:B------:R-:W-:Y:S01]  /*21100*/  SEL R0, R251, RZ, !P0 ;  /* 0x000000fffb007207 */ /* 0x000fe20004000000 */
[----:B------:R-:W-:Y:S01]  /*21110*/  IMAD.IADD R8, R252, 0x1, R243 ;  /* 0x00000001fc087824 */ /* 0x000fe200078e02f3 */
[----:B------:R-:W-:Y:S01]  /*21120*/  SEL R4, R3, RZ, !P0 ;  /* 0x000000ff03047207 */ /* 0x000fe20004000000 */
[----:B--2---:R-:W-:Y:S02]  /*21130*/  IMAD R10, R15, R115, RZ ;  /* 0x000000730f0a7224 */ /* 0x004fe400078e02ff */
[----:B------:R-:W2:Y:S01]  /*21140*/  LDL R15, [R1+0x30] ;  /* 0x00003000010f7983 */ /* 0x000ea20000100800 */
[----:B-1----:R-:W-:-:S02]  /*21150*/  IMAD R3, R7, R0, RZ ;  /* 0x0000000007037224 */ /* 0x002fc400078e02ff */
[----:B------:R-:W-:-:S04]  /*21160*/  @P3 IMAD.HI.U32 R9, R8, c[0x0][0x4ec], RZ ;  /* 0x00013b0008093a27 */ /* 0x000fc800078e00ff */
[C---:B------:R-:W-:Y:S02]  /*21170*/  IMAD R11, R6.reuse, R4, R3 ;  /* 0x00000004060b7224 */ /* 0x040fe400078e0203 */
[----:B------:R-:W-:-:S04]  /*21180*/  IMAD.WIDE.U32 R4, R6, R0, RZ ;  /* 0x0000000006047225 */ /* 0x000fc800078e00ff */
[----:B------:R-:W-:-:S04]  /*21190*/  IMAD.WIDE.U32 R6, R14, R115, RZ ;  /* 0x000000730e067225 */ /* 0x000fc800078e00ff */
[----:B------:R-:W-:Y:S01]  /*211a0*/  IMAD.MOV.U32 R3, RZ, RZ, R8 ;  /* 0x000000ffff037224 */ /* 0x000fe200078e0008 */
[----:B------:R-:W-:Y:S02]  /*211b0*/  @P3 SHF.R.U32.HI R3, RZ, c[0x0][0x4f0], R9 ;  /* 0x00013c00ff033a19 */ /* 0x000fe40000011609 */
[----:B---3--:R-:W-:Y:S01]  /*211c0*/  SEL R9, R13, RZ, P2 ;  /* 0x000000ff0d097207 */ /* 0x008fe20001000000 */
        /* <DEDUP_REMOVED lines=26> */
[----:B------:R-:W-:-:S03]  /*21370*/  IMAD R12, R12, c[0x0][0x4e8], RZ ;  /* 0x00013a000c0c7a24 */ /* 0x000fc600078e02ff */
[----:B------:R4:W-:Y:S04]  /*21380*/  SHFL.IDX PT, R4, R3, 0x1, 0x1c1f ;  /* 0x003c1f0003047f89 */ /* 0x0009e800000e0000 */
[----:B------:R-:W3:Y:S01]  /*21390*/  SHFL.IDX PT, R5, R5, 0x1, 0x1c1f ;  /* 0x003c1f0005057f89 */ /* 0x000ee200000e0000 */
[----:B----4-:R-:W-:-:S05]  /*213a0*/  IMAD.IADD R3, R118, 0x1, R243 ;  /* 0x0000000176037824 */ /* 0x010fca00078e02f3 */
[----:B------:R-:W-:Y:S02]  /*213b0*/  IADD3 R9, R3, 0x8, RZ ;  /* 0x0000000803097810 */ /* 0x000fe40007ffe0ff */
[----:B------:R-:W-:Y:S02]  /*213c0*/  LOP3.LUT R212, R212, 0xfffffffd, RZ, 0xc0, !PT ;  /* 0xfffffffdd4d47812 */ /* 0x000fe400078ec0ff */
[----:B--2---:R-:W-:-:S04]  /*213d0*/  LOP3.LUT P0, RZ, R15, 0x3, RZ, 0xc0, !PT ;  /* 0x000000030fff7812 */ /* 0x004fc8000780c0ff */
        /* <DEDUP_REMOVED lines=8> */
[----:B-1----:R-:W1:Y:S01]  /*21460*/  S2R R7, SR_TID.X ;  /* 0x0000000000077919 */ /* 0x002e620000002100 */
[----:B------:R-:W-:Y:S01]  /*21470*/  IMAD R10, R10, c[0x0][0x3a0], RZ ;  /* 0x0000e8000a0a7a24 */ /* 0x000fe200078e02ff */
[----:B------:R-:W-:Y:S01]  /*21480*/  IADD3 R13, R229, R243, RZ ;  /* 0x000000f3e50d7210 */ /* 0x000fe20007ffe0ff */
[C---:B------:R-:W-:Y:S01]  /*21490*/  IMAD.WIDE.U32 R4, R2.reuse, c[0x0][0x3a0], RZ ;  /* 0x0000e80002047a25 */ /* 0x040fe200078e00ff */
[----:B------:R2:W3:Y:S03]  /*214a0*/  LDS.128 R32, [R213+0x80] ;  /* 0x00008000d5207984 */ /* 0x0004e60000000c00 */
[----:B------:R-:W-:Y:S01]  /*214b0*/  IMAD R2, R2, c[0x0][0x3a4], R10 ;  /* 0x0000e90002027a24 */ /* 0x000fe200078e020a */
[----:B------:R2:W4:Y:S04]  /*214c0*/  LDS.128 R48, [R213+0x1080] ;  /* 0x00108000d5307984 */ /* 0x0005280000000c00 */
[----:B------:R-:W-:Y:S01]  /*214d0*/  IADD3 R3, R5, R2, RZ ;  /* 0x0000000205037210 */ /* 0x000fe20007ffe0ff */
[----:B------:R2:W2:Y:S04]  /*214e0*/  LDS.128 R64, [R213+0x2080] ;  /* 0x00208000d5407984 */ /* 0x0004a80000000c00 */
[----:B------:R2:W2:Y:S04]  /*214f0*/  LDS.128 R80, [R213+0x3080] ;  /* 0x00308000d5507984 */ /* 0x0004a80000000c00 */
[----:B------:R2:W2:Y:S01]  /*21500*/  LDS.128 R28, [R213+0x4080] ;  /* 0x00408000d51c7984 */ /* 0x0004a20000000c00 */
[----:B-1----:R-:W-:-:S03]  /*21510*/  SHF.R.S32.HI R6, RZ, 0x1f, R7 ;  /* 0x0000001fff067819 */ /* 0x002fc60000011407 */
[----:B------:R1:W1:Y:S01]  /*21520*/  LDS.128 R44, [R213+0x5080] ;  /* 0x00508000d52c7984 */ /* 0x0002620000000c00 */
[----:B------:R-:W-:-:S03]  /*21530*/  LEA.HI R6, R6, R7, RZ, 0x3 ;  /* 0x0000000706067211 */ /* 0x000fc600078f18ff */
[----:B------:R1:W1:Y:S01]  /*21540*/  LDS.128 R60, [R213+0x6080] ;  /* 0x00608000d53c7984 */ /* 0x0002620000000c00 */
[----:B------:R-:W-:-:S03]  /*21550*/  LOP3.LUT R6, R6, 0xfffffff8, RZ, 0xc0, !PT ;  /* 0xfffffff806067812 */ /* 0x000fc600078ec0ff */
[----:B------:R1:W1:Y:S01]  /*21560*/  LDS.128 R76, [R213+0x7080] ;  /* 0x00708000d54c7984 */ /* 0x0002620000000c00 */
[----:B------:R-:W-:-:S03]  /*21570*/  IADD3 R2, -R6, R7, RZ ;  /* 0x0000000706027210 */ /* 0x000fc60007ffe1ff */
[----:B------:R1:W1:Y:S01]  /*21580*/  LDS.128 R24, [R213+0x8080] ;  /* 0x00808000d5187984 */ /* 0x0002620000000c00 */
[----:B------:R-:W-:-:S03]  /*21590*/  LEA R6, R2, R229, 0x5 ;  /* 0x000000e502067211 */ /* 0x000fc600078e28ff */
[----:B------:R1:W1:Y:S01]  /*215a0*/  LDS.128 R40, [R213+0x9080] ;  /* 0x00908000d5287984 */ /* 0x0002620000000c00 */
[----:B------:R-:W-:-:S03]  /*215b0*/  MOV R2, R4 ;  /* 0x0000000400027202 */ /* 0x000fc60000000f00 */
[----:B------:R1:W1:Y:S02]  /*215c0*/  LDS.128 R56, [R213+0xa080] ;  /* 0x00a08000d5387984 */ /* 0x0002640000000c00 */
[----:B------:R-:W-:Y:S01]  /*215d0*/  IMAD.WIDE.U32 R4, R115, c[0x0][0x3e8], R2 ;  /* 0x0000fa0073047a25 */ /* 0x000fe200078e0002 */
[----:B------:R-:W-:Y:S01]  /*215e0*/  IADD3 R3, R243, R6, RZ ;  /* 0x00000006f3037210 */ /* 0x000fe20007ffe0ff */
[----:B------:R1:W1:Y:S01]  /*215f0*/  LDS.128 R72, [R213+0xb080] ;  /* 0x00b08000d5487984 */ /* 0x0002620000000c00 */
[----:B------:R-:W-:Y:S01]  /*21600*/  SHF.R.S32.HI R2, RZ, 0x1f, R0 ;  /* 0x0000001fff027819 */ /* 0x000fe20000011400 */
[----:B------:R-:W-:Y:S02]  /*21610*/  IMAD R5, R115, c[0x0][0x3ec], R5 ;  /* 0x0000fb0073057a24 */ /* 0x000fe400078e0205 */
        /* <DEDUP_REMOVED lines=13> */
[----:B------:R-:W-:Y:S02]  /*216f0*/  IMAD R6, R6, c[0x0][0x3e0], RZ ;  /* 0x0000f80006067a24 */ /* 0x000fe400078e02ff */
[----:B------:R-:W-:Y:S02]  /*21700*/  IMAD R0, R0, c[0x0][0x4e8], R3 ;  /* 0x00013a0000007a24 */ /* 0x000fe400078e0203 */
[----:B------:R-:W-:-:S04]  /*21710*/  IMAD.WIDE.U32 R4, R2, c[0x0][0x3e0], R4 ;  /* 0x0000f80002047a25 */ /* 0x000fc800078e0004 */
[----:B------:R-:W-:Y:S01]  /*21720*/  IMAD R2, R2, c[0x0][0x3e4], R6 ;  /* 0x0000f90002027a24 */ /* 0x000fe200078e0206 */
[----:B------:R-:W-:-:S03]  /*21730*/  SHF.R.S32.HI R6, RZ, 0x1f, R0 ;  /* 0x0000001fff067819 */ /* 0x000fc60000011400 */
[----:B------:R-:W-:Y:S01]  /*21740*/  IMAD.IADD R3, R5, 0x1, R2 ;  /* 0x0000000105037824 */ /* 0x000fe200078e0202 */
[----:B------:R-:W-:Y:S01]  /*21750*/  MOV R2, R4 ;  /* 0x0000000400027202 */ /* 0x000fe20000000f00 */
        /* <DEDUP_REMOVED lines=8> */
.L_x_4679:
[----:B------:R-:W-:Y:S05]  /*217e0*/  BRA.DIV ~URZ, `(.L_x_4613) ;  /* 0x000049327f007947 */ /* 0x000fea000b800000 */
[----:B------:R4:W2:Y:S02]  /*217f0*/  SHFL.IDX PT, R2, R15, RZ, 0x181f ;  /* 0x00181fff0f027589 */ /* 0x0008a400000e0000 */
.L_x_4680:
        /* <DEDUP_REMOVED lines=23> */
[----:B------:R2:W-:Y:S04]  /*21970*/  @!P2 ST.E.128 [R8.64], R28 ;  /* 0x0000001c0800a985 */ /* 0x0005e8000c101d06 */
[----:B-1----:R2:W-:Y:S04]  /*21980*/  @!P1 ST.E.128 [R6.64], R24 ;  /* 0x0000001806009985 */ /* 0x0025e8000c101d06 */
[----:B------:R2:W-:Y:S02]  /*21990*/  @!P0 ST.E.128 [R2.64], R20 ;  /* 0x0000001402008985 */ /* 0x0005e4000c101d06 */
.L_x_4615:
[----:B------:R-:W-:Y:S05]  /*219a0*/  BSYNC B0 ;  /* 0x0000000000007941 */ /* 0x000fea0003800000 */
.L_x_4614:
[----:B------:R-:W-:Y:S05]  /*219b0*/  BRA.DIV ~URZ, `(.L_x_4616) ;  /* 0x000047d27f007947 */ /* 0x000fea000b800000 */
[----:B---3--:R3:W4:Y:S04]  /*219c0*/  SHFL.IDX PT, R4, R14, 0x1, 0x181f ;  /* 0x00381f000e047f89 */ /* 0x00872800000e0000 */
[----:B--2---:R3:W2:Y:S02]  /*219d0*/  SHFL.IDX PT, R2, R15, 0x1, 0x181f ;  /* 0x00381f000f027f89 */ /* 0x0046a400000e0000 */
.L_x_4681:
        /* <DEDUP_REMOVED lines=20> */
.L_x_4618:
[----:B------:R-:W-:Y:S05]  /*21b20*/  BSYNC B0 ;  /* 0x0000000000007941 */ /* 0x000fea0003800000 */
.L_x_4617:
[----:B------:R-:W-:Y:S05]  /*21b30*/  BRA.DIV ~URZ, `(.L_x_4619) ;  /* 0x000047227f007947 */ /* 0x000fea000b800000 */
[----:B----4-:R4:W3:Y:S02]  /*21b40*/  SHFL.IDX PT, R4, R14, 0x2, 0x181f ;  /* 0x00581f000e047f89 */ /* 0x0108e400000e0000 */
.L_x_4682:
[----:B------:R-:W-:Y:S05]  /*21b50*/  BRA.DIV ~URZ, `(.L_x_4620) ;  /* 0x000047727f007947 */ /* 0x000fea000b800000 */
[----:B--2---:R2:W4:Y:S02]  /*21b60*/  SHFL.IDX PT, R2, R15, 0x2, 0x181f ;  /* 0x00581f000f027f89 */ /* 0x00452400000e0000 */
.L_x_4683:
        /* <DEDUP_REMOVED lines=20> */
.L_x_4622:
[----:B------:R-:W-:Y:S05]  /*21cb0*/  BSYNC B0 ;  /* 0x0000000000007941 */ /* 0x000fea0003800000 */
.L_x_4621:
[----:B------:R-:W-:Y:S05]  /*21cc0*/  BRA.DIV ~URZ, `(.L_x_4623) ;  /* 0x000046727f007947 */ /* 0x000fea000b800000 */
[----:B---3--:R3:W2:Y:S04]  /*21cd0*/  SHFL.IDX PT, R10, R14, 0x3, 0x181f ;  /* 0x00781f000e0a7f89 */ /* 0x0086a800000e0000 */
[----:B----4-:R3:W4:Y:S02]  /*21ce0*/  SHFL.IDX PT, R2, R15, 0x3, 0x181f ;  /* 0x00781f000f027f89 */ /* 0x01072400000e0000 */
.L_x_4684:
        /* <DEDUP_REMOVED lines=12> */
[----:B------:R2:W-:Y:S04]  /*21db0*/  @!P2 ST.E.128 [R8.64], R80 ;  /* 0x000000500800a985 */ /* 0x0005e8000c101d06 */
[----:B-1----:R2:W-:Y:S04]  /*21dc0*/  @!P1 ST.E.128 [R6.64], R76 ;  /* 0x0000004c06009985 */ /* 0x0025e8000c101d06 */
[----:B------:R2:W-:Y:S01]  /*21dd0*/  @!P0 ST.E.128 [R4.64], R72 ;  /* 0x0000004804008985 */ /* 0x0005e2000c101d06 */
[----:B------:R-:W-:-:S13]  /*21de0*/  ISETP.GE.AND P0, PT, R231, c[0x0][0x3c8], PT ;  /* 0x0000f200e7007a0c */ /* 0x000fda0003f06270 */
[----:B------:R-:W-:Y:S05]  /*21df0*/  @P0 BRA `(.L_x_4624) ;  /* 0x00002a0000000947 */ /* 0x000fea0003800000 */
[----:B------:R-:W-:-:S04]  /*21e00*/  LEA R2, P0, R231, R2, 0x1 ;  /* 0x00000002e7027211 */ /* 0x000fc800078008ff */
[----:B------:R-:W-:-:S05]  /*21e10*/  LEA.HI.X R3, R231, R10, R19, 0x1, P0 ;  /* 0x0000000ae7037211 */ /* 0x000fca00000f0c13 */
[----:B------:R1:W-:Y:S01]  /*21e20*/  ST.E.128 [R2.64], R68 ;  /* 0x0000004402007985 */ /* 0x0003e2000c101d06 */
[----:B------:R-:W-:Y:S05]  /*21e30*/  BRA `(.L_x_4624) ;  /* 0x000029c000007947 */ /* 0x000fea0003800000 */
.L_x_4611:
        /* <DEDUP_REMOVED lines=35> */
.L_x_4685:
[----:B------:R-:W-:Y:S05]  /*22070*/  BRA.DIV ~URZ, `(.L_x_4626) ;  /* 0x000044027f007947 */ /* 0x000fea000b800000 */
[----:B------:R3:W4:Y:S02]  /*22080*/  SHFL.IDX PT, R0, R17, RZ, 0x1c1f ;  /* 0x001c1fff11007589 */ /* 0x00072400000e0000 */
.L_x_4686:
        /* <DEDUP_REMOVED lines=100> */
[----:B------:R-:W-:Y:S02]  /*226d0*/  ISETP.GE.AND P4, PT, R5, c[0x0][0x3c8], PT ;  /* 0x0000f20005007a0c */ /* 0x000fe40003f86270 */
[----:B--2---:R-:W-:Y:S02]  /*226e0*/  SHF.R.S32.HI R9, RZ, 0x1f, R6 ;  /* 0x0000001fff097819 */ /* 0x004fe40000011406 */
[----:B------:R-:W-:-:S02]  /*226f0*/  @!P2 LEA R8, P1, R6, R0, 0x2 ;  /* 0x000000000608a211 */ /* 0x000fc400078210ff */
[----:B-----5:R-:W-:Y:S02]  /*22700*/  @!P5 LEA R12, P0, R2, R0, 0x2 ;  /* 0x00000000020cd211 */ /* 0x020fe400078010ff */
        /* <DEDUP_REMOVED lines=8> */
[----:B--2---:R-:W-:Y:S02]  /*22790*/  SHF.R.S32.HI R9, RZ, 0x1f, R3 ;  /* 0x0000001fff097819 */ /* 0x004fe40000011403 */
[-C--:B------:R-:W-:Y:S02]  /*227a0*/  @!P3 LEA R8, P1, R3, R0.reuse, 0x2 ;  /* 0x000000000308b211 */ /* 0x080fe400078210ff */
[----:B----4-:R-:W-:Y:S02]  /*227b0*/  @!P4 LEA R10, P0, R5, R0, 0x2 ;  /* 0x00000000050ac211 */ /* 0x010fe400078010ff */
[-C--:B------:R-:W-:Y:S02]  /*227c0*/  @!P3 LEA.HI.X R9, R3, R4.reuse, R9, 0x2, P1 ;  /* 0x000000040309b211 */ /* 0x080fe400008f1409 */
[----:B------:R-:W-:Y:S02]  /*227d0*/  IADD3 R3, R241, 0x98, RZ ;  /* 0x00000098f1037810 */ /* 0x000fe40007ffe0ff */
[----:B------:R-:W-:Y:S01]  /*227e0*/  @!P4 LEA.HI.X R11, R5, R4, R7, 0x2, P0 ;  /* 0x00000004050bc211 */ /* 0x000fe200000f1407 */
[----:B------:R2:W-:Y:S01]  /*227f0*/  @!P3 ST.E.64 [R8.64], R56 ;  /* 0x000000380800b985 */ /* 0x0005e2000c101b06 */
[----:B------:R-:W-:-:S02]  /*22800*/  ISETP.GE.AND P3, PT, R3, c[0x0][0x3c8], PT ;  /* 0x0000f20003007a0c */ /* 0x000fc40003f66270 */
[----:B------:R-:W-:Y:S01]  /*22810*/  IADD3 R5, R241, 0xa8, RZ ;  /* 0x000000a8f1057810 */ /* 0x000fe20007ffe0ff */
[----:B------:R4:W-:Y:S01]  /*22820*/  @!P5 ST.E.64 [R12.64], R68 ;  /* 0x000000440c00d985 */ /* 0x0009e2000c101b06 */
[----:B------:R-:W-:Y:S02]  /*22830*/  ISETP.GE.AND P5, PT, R2, c[0x0][0x3c8], PT ;  /* 0x0000f20002007a0c */ /* 0x000fe40003fa6270 */
[----:B------:R-:W-:Y:S02]  /*22840*/  SHF.R.S32.HI R7, RZ, 0x1f, R2 ;  /* 0x0000001fff077819 */ /* 0x000fe40000011402 */
[----:B--2---:R-:W-:Y:S02]  /*22850*/  SHF.R.S32.HI R9, RZ, 0x1f, R6 ;  /* 0x0000001fff097819 */ /* 0x004fe40000011406 */
[----:B------:R-:W-:-:S07]  /*22860*/  @!P2 LEA R8, P1, R6, R0, 0x2 ;  /* 0x000000000608a211 */ /* 0x000fce00078210ff */
[----:B----4-:R-:W-:Y:S02]  /*22870*/  @!P5 LEA R12, P0, R2, R0, 0x2 ;  /* 0x00000000020cd211 */ /* 0x010fe400078010ff */
        /* <DEDUP_REMOVED lines=20> */
[----:B------:R-:W-:Y:S02]  /*229c0*/  IADD3 R6, R241, 0xc8, RZ ;  /* 0x000000c8f1067810 */ /* 0x000fe40007ffe0ff */
[----:B--2---:R-:W-:-:S04]  /*229d0*/  @!P2 LEA R8, P1, R5, R0, 0x2 ;  /* 0x000000000508a211 */ /* 0x004fc800078210ff */
[----:B------:R-:W-:Y:S02]  /*229e0*/  @!P2 LEA.HI.X R9, R5, R4, R7, 0x2, P1 ;  /* 0x000000040509a211 */ /* 0x000fe400008f1407 */
[----:B------:R-:W-:Y:S02]  /*229f0*/  IADD3 R5, R241, 0xd0, RZ ;  /* 0x000000d0f1057810 */ /* 0x000fe40007ffe0ff */
[----:B------:R-:W-:Y:S01]  /*22a00*/  SHF.R.S32.HI R7, RZ, 0x1f, R2 ;  /* 0x0000001fff077819 */ /* 0x000fe20000011402 */
[----:B------:R2:W-:Y:S01]  /*22a10*/  @!P2 ST.E.64 [R8.64], R80 ;  /* 0x000000500800a985 */ /* 0x0005e2000c101b06 */
[----:B----4-:R-:W-:Y:S02]  /*22a20*/  SHF.R.S32.HI R13, RZ, 0x1f, R3 ;  /* 0x0000001fff0d7819 */ /* 0x010fe40000011403 */
[----:B------:R-:W-:Y:S01]  /*22a30*/  @!P4 LEA R12, P0, R3, R0, 0x2 ;  /* 0x00000000030cc211 */ /* 0x000fe200078010ff */
[----:B------:R4:W-:Y:S01]  /*22a40*/  @!P6 ST.E.64 [R10.64], R92 ;  /* 0x0000005c0a00e985 */ /* 0x0009e2000c101b06 */
[----:B------:R-:W-:-:S02]  /*22a50*/  ISETP.GE.AND P5, PT, R5, c[0x0][0x3c8], PT ;  /* 0x0000f20005007a0c */ /* 0x000fc40003fa6270 */
[----:B------:R-:W-:Y:S02]  /*22a60*/  ISETP.GE.AND P2, PT, R6, c[0x0][0x3c8], PT ;  /* 0x0000f20006007a0c */ /* 0x000fe40003f46270 */
[----:B------:R-:W-:Y:S02]  /*22a70*/  @!P4 LEA.HI.X R13, R3, R4, R13, 0x2, P0 ;  /* 0x00000004030dc211 */ /* 0x000fe400000f140d */
[----:B------:R-:W-:Y:S02]  /*22a80*/  SHF.R.S32.HI R3, RZ, 0x1f, R5 ;  /* 0x0000001fff037819 */ /* 0x000fe40000011405 */
[----:B--2---:R-:W-:-:S04]  /*22a90*/  @!P3 LEA R8, P1, R2, R0, 0x2 ;  /* 0x000000000208b211 */ /* 0x004fc800078210ff */
[----:B------:R-:W-:Y:S02]  /*22aa0*/  @!P3 LEA.HI.X R9, R2, R4, R7, 0x2, P1 ;  /* 0x000000040209b211 */ /* 0x000fe400008f1407 */
[C---:B------:R-:W-:Y:S02]  /*22ab0*/  IADD3 R2, R241.reuse, 0xd8, RZ ;  /* 0x000000d8f1027810 */ /* 0x040fe40007ffe0ff */
[----:B------:R-:W-:Y:S01]  /*22ac0*/  IADD3 R7, R241, 0xe0, RZ ;  /* 0x000000e0f1077810 */ /* 0x000fe20007ffe0ff */
[----:B------:R2:W-:Y:S01]  /*22ad0*/  @!P3 ST.E.64 [R8.64], R88 ;  /* 0x000000580800b985 */ /* 0x0005e2000c101b06 */
[----:B----4-:R-:W-:Y:S02]  /*22ae0*/  @!P5 LEA R10, P0, R5, R0, 0x2 ;  /* 0x00000000050ad211 */ /* 0x010fe400078010ff */
[----:B------:R-:W-:Y:S01]  /*22af0*/  ISETP.GE.AND P6, PT, R7, c[0x0][0x3c8], PT ;  /* 0x0000f20007007a0c */ /* 0x000fe20003fc6270 */
[----:B------:R4:W-:Y:S01]  /*22b00*/  @!P4 ST.E.64 [R12.64], R100 ;  /* 0x000000640c00c985 */ /* 0x0009e2000c101b06 */
[----:B------:R-:W-:-:S02]  /*22b10*/  ISETP.GE.AND P4, PT, R2, c[0x0][0x3c8], PT ;  /* 0x0000f20002007a0c */ /* 0x000fc40003f86270 */
[----:B------:R-:W-:Y:S02]  /*22b20*/  @!P5 LEA.HI.X R11, R5, R4, R3, 0x2, P0 ;  /* 0x00000004050bd211 */ /* 0x000fe400000f1403 */
[C---:B------:R-:W-:Y:S02]  /*22b30*/  IADD3 R5, R241.reuse, 0xe8, RZ ;  /* 0x000000e8f1057810 */ /* 0x040fe40007ffe0ff */
[----:B------:R-:W-:Y:S02]  /*22b40*/  IADD3 R3, R241, 0xf0, RZ ;  /* 0x000000f0f1037810 */ /* 0x000fe40007ffe0ff */
[----:B------:R-:W-:Y:S02]  /*22b50*/  ISETP.GE.AND P3, PT, R5, c[0x0][0x3c8], PT ;  /* 0x0000f20005007a0c */ /* 0x000fe40003f66270 */
[----:B--2---:R-:W-:Y:S02]  /*22b60*/  SHF.R.S32.HI R9, RZ, 0x1f, R6 ;  /* 0x0000001fff097819 */ /* 0x004fe40000011406 */
[----:B------:R-:W-:-:S02]  /*22b70*/  @!P2 LEA R8, P1, R6, R0, 0x2 ;  /* 0x000000000608a211 */ /* 0x000fc400078210ff */
[----:B----4-:R-:W-:Y:S02]  /*22b80*/  @!P6 LEA R12, P0, R7, R0, 0x2 ;  /* 0x00000000070ce211 */ /* 0x010fe400078010ff */
[----:B------:R-:W-:Y:S02]  /*22b90*/  @!P2 LEA.HI.X R9, R6, R4, R9, 0x2, P1 ;  /* 0x000000040609a211 */ /* 0x000fe400008f1409 */
[----:B------:R-:W-:Y:S02]  /*22ba0*/  SHF.R.S32.HI R6, RZ, 0x1f, R2 ;  /* 0x0000001fff067819 */ /* 0x000fe40000011402 */
[C---:B------:R-:W-:Y:S01]  /*22bb0*/  @!P4 LEA R14, P1, R2.reuse, R0, 0x2 ;  /* 0x00000000020ec211 */ /* 0x040fe200078210ff */
[----:B------:R2:W-:Y:S01]  /*22bc0*/  @!P2 ST.E.64 [R8.64], R96 ;  /* 0x000000600800a985 */ /* 0x0005e2000c101b06 */
[----:B------:R-:W-:Y:S02]  /*22bd0*/  ISETP.GE.AND P2, PT, R3, c[0x0][0x3c8], PT ;  /* 0x0000f20003007a0c */ /* 0x000fe40003f46270 */
[----:B------:R-:W-:Y:S01]  /*22be0*/  @!P4 LEA.HI.X R15, R2, R4, R6, 0x2, P1 ;  /* 0x00000004020fc211 */ /* 0x000fe200008f1406 */
[----:B------:R4:W-:Y:S01]  /*22bf0*/  @!P5 ST.E.64 [R10.64], R108 ;  /* 0x0000006c0a00d985 */ /* 0x0009e2000c101b06 */
[----:B------:R-:W-:-:S02]  /*22c00*/  IADD3 R2, R241, 0xf8, RZ ;  /* 0x000000f8f1027810 */ /* 0x000fc40007ffe0ff */
[----:B------:R-:W-:Y:S01]  /*22c10*/  SHF.R.S32.HI R6, RZ, 0x1f, R5 ;  /* 0x0000001fff067819 */ /* 0x000fe20000011405 */
[----:B------:R1:W-:Y:S01]  /*22c20*/  @!P4 ST.E.64 [R14.64], R156 ;  /* 0x0000009c0e00c985 */ /* 0x0003e2000c101b06 */
[----:B------:R-:W-:Y:S02]  /*22c30*/  ISETP.GE.AND P1, PT, R2, c[0x0][0x3c8], PT ;  /* 0x0000f20002007a0c */ /* 0x000fe40003f26270 */
        /* <DEDUP_REMOVED lines=14> */
.L_x_4628:
[----:B------:R-:W-:Y:S05]  /*22d20*/  BSYNC B0 ;  /* 0x0000000000007941 */ /* 0x000fea0003800000 */
.L_x_4627:
[----:B------:R-:W-:Y:S05]  /*22d30*/  BRA.DIV ~URZ, `(.L_x_4629) ;  /* 0x000037b27f007947 */ /* 0x000fea000b800000 */
[----:B--2---:R2:W1:Y:S04]  /*22d40*/  SHFL.IDX PT, R4, R16, 0x1, 0x1c1f ;  /* 0x003c1f0010047f89 */ /* 0x00446800000e0000 */
[----:B----4-:R2:W4:Y:S02]  /*22d50*/  SHFL.IDX PT, R0, R17, 0x1, 0x1c1f ;  /* 0x003c1f0011007f89 */ /* 0x01052400000e0000 */
.L_x_4687:
        /* <DEDUP_REMOVED lines=100> */
[----:B------:R-:W-:Y:S02]  /*233a0*/  @!P1 LEA.HI.X R19, R5, R4, R9, 0x2, P4 ;  /* 0x0000000405139211 */ /* 0x000fe400020f1409 */
[----:B------:R-:W-:Y:S02]  /*233b0*/  ISETP.GE.AND P4, PT, R2, c[0x0][0x3c8], PT ;  /* 0x0000f20002007a0c */ /* 0x000fe40003f86270 */
[----:B------:R-:W-:-:S02]  /*233c0*/  IADD3 R8, R241, 0x80, RZ ;  /* 0x00000080f1087810 */ /* 0x000fc40007ffe0ff */
[----:B------:R-:W-:Y:S02]  /*233d0*/  IADD3 R2, R241, 0x90, RZ ;  /* 0x00000090f1027810 */ /* 0x000fe40007ffe0ff */
[----:B------:R-:W-:Y:S02]  /*233e0*/  ISETP.GE.AND P6, PT, R8, c[0x0][0x3c8], PT ;  /* 0x0000f20008007a0c */ /* 0x000fe40003fc6270 */
[----:B------:R-:W-:Y:S02]  /*233f0*/  SHF.R.S32.HI R5, RZ, 0x1f, R8 ;  /* 0x0000001fff057819 */ /* 0x000fe40000011408 */
[C---:B---3--:R-:W-:Y:S02]  /*23400*/  @!P0 LEA R16, P3, R3.reuse, R0, 0x2 ;  /* 0x0000000003108211 */ /* 0x048fe400078610ff */
[----:B------:R-:W-:Y:S01]  /*23410*/  SHF.R.S32.HI R9, RZ, 0x1f, R2 ;  /* 0x0000001fff097819 */ /* 0x000fe20000011402 */
[----:B------:R1:W-:Y:S01]  /*23420*/  @!P4 ST.E.64 [R12.64], R54 ;  /* 0x000000360c00c985 */ /* 0x0003e2000c101b06 */
[----:B------:R-:W-:-:S02]  /*23430*/  @!P0 LEA.HI.X R17, R3, R4, R6, 0x2, P3 ;  /* 0x0000000403118211 */ /* 0x000fc400018f1406 */
[----:B------:R-:W-:Y:S01]  /*23440*/  SHF.R.S32.HI R3, RZ, 0x1f, R7 ;  /* 0x0000001fff037819 */ /* 0x000fe20000011407 */
[----:B------:R-:W-:Y:S01]  /*23450*/  @!P2 ST.E.64 [R10.64], R50 ;  /* 0x000000320a00a985 */ /* 0x000fe2000c101b06 */
[C---:B------:R-:W-:Y:S02]  /*23460*/  IADD3 R6, R241.reuse, 0x98, RZ ;  /* 0x00000098f1067810 */ /* 0x040fe40007ffe0ff */
[----:B----4-:R-:W-:Y:S01]  /*23470*/  @!P6 LEA R14, P3, R8, R0, 0x2 ;  /* 0x00000000080ee211 */ /* 0x010fe200078610ff */
[----:B------:R-:W-:Y:S01]  /*23480*/  @!P1 ST.E.64 [R18.64], R62 ;  /* 0x0000003e12009985 */ /* 0x000fe2000c101b06 */
[----:B------:R-:W-:Y:S02]  /*23490*/  ISETP.GE.AND P4, PT, R6, c[0x0][0x3c8], PT ;  /* 0x0000f20006007a0c */ /* 0x000fe40003f86270 */
[----:B------:R-:W-:Y:S01]  /*234a0*/  @!P6 LEA.HI.X R15, R8, R4, R5, 0x2, P3 ;  /* 0x00000004080fe211 */ /* 0x000fe200018f1405 */
[----:B------:R-:W-:Y:S01]  /*234b0*/  @!P0 ST.E.64 [R16.64], R58 ;  /* 0x0000003a10008985 */ /* 0x000fe2000c101b06 */
[----:B------:R-:W-:-:S03]  /*234c0*/  IADD3 R5, R241, 0xa0, RZ ;  /* 0x000000a0f1057810 */ /* 0x000fc60007ffe0ff */
[----:B------:R2:W-:Y:S01]  /*234d0*/  @!P6 ST.E.64 [R14.64], R70 ;  /* 0x000000460e00e985 */ /* 0x0005e2000c101b06 */
[----:B------:R-:W-:Y:S02]  /*234e0*/  ISETP.GE.AND P3, PT, R5, c[0x0][0x3c8], PT ;  /* 0x0000f20005007a0c */ /* 0x000fe40003f66270 */
[----:B------:R-:W-:-:S03]  /*234f0*/  ISETP.GE.AND P6, PT, R2, c[0x0][0x3c8], PT ;  /* 0x0000f20002007a0c */ /* 0x000fc60003fc6270 */
[-C--:B------:R-:W-:Y:S02]  /*23500*/  @!P4 LEA R8, P1, R6, R0.reuse, 0x2 ;  /* 0x000000000608c211 */ /* 0x080fe400078210ff */
[----:B-1----:R-:W-:-:S04]  /*23510*/  @!P5 LEA R12, P2, R7, R0, 0x2 ;  /* 0x00000000070cd211 */ /* 0x002fc800078410ff */
[----:B------:R-:W-:Y:S02]  /*23520*/  @!P5 LEA.HI.X R13, R7, R4, R3, 0x2, P2 ;  /* 0x00000004070dd211 */ /* 0x000fe400010f1403 */
[----:B------:R-:W-:Y:S02]  /*23530*/  ISETP.GE.AND P2, PT, R2, c[0x0][0x3c8], PT ;  /* 0x0000f20002007a0c */ /* 0x000fe40003f46270 */
[----:B------:R-:W-:Y:S01]  /*23540*/  IADD3 R3, R241, 0xa8, RZ ;  /* 0x000000a8f1037810 */ /* 0x000fe20007ffe0ff */
[----:B------:R1:W-:Y:S01]  /*23550*/  @!P5 ST.E.64 [R12.64], R66 ;  /* 0x000000420c00d985 */ /* 0x0003e2000c101b06 */
[----:B------:R-:W-:Y:S02]  /*23560*/  SHF.R.S32.HI R7, RZ, 0x1f, R6 ;  /* 0x0000001fff077819 */ /* 0x000fe40000011406 */
[----:B--2---:R-:W-:-:S07]  /*23570*/  SHF.R.S32.HI R15, RZ, 0x1f, R5 ;  /* 0x0000001fff0f7819 */ /* 0x004fce0000011405 */
[----:B------:R-:W-:-:S04]  /*23580*/  @!P2 LEA R10, P0, R2, R0, 0x2 ;  /* 0x00000000020aa211 */ /* 0x000fc800078010ff */
[-C--:B------:R-:W-:Y:S02]  /*23590*/  @!P2 LEA.HI.X R11, R2, R4.reuse, R9, 0x2, P0 ;  /* 0x00000004020ba211 */ /* 0x080fe400000f1409 */
[----:B------:R-:W-:Y:S02]  /*235a0*/  ISETP.GE.AND P2, PT, R3, c[0x0][0x3c8], PT ;  /* 0x0000f20003007a0c */ /* 0x000fe40003f46270 */
[----:B------:R-:W-:Y:S01]  /*235b0*/  @!P4 LEA.HI.X R9, R6, R4, R7, 0x2, P1 ;  /* 0x000000040609c211 */ /* 0x000fe200008f1407 */
[----:B------:R2:W-:Y:S01]  /*235c0*/  @!P6 ST.E.64 [R10.64], R78 ;  /* 0x0000004e0a00e985 */ /* 0x0005e2000c101b06 */
[----:B------:R-:W-:Y:S02]  /*235d0*/  @!P3 LEA R14, P0, R5, R0, 0x2 ;  /* 0x00000000050eb211 */ /* 0x000fe400078010ff */
[----:B------:R-:W-:Y:S01]  /*235e0*/  IADD3 R6, R241, 0xb8, RZ ;  /* 0x000000b8f1067810 */ /* 0x000fe20007ffe0ff */
[----:B------:R3:W-:Y:S01]  /*235f0*/  @!P4 ST.E.64 [R8.64], R74 ;  /* 0x0000004a0800c985 */ /* 0x0007e2000c101b06 */
[----:B------:R-:W-:-:S02]  /*23600*/  @!P3 LEA.HI.X R15, R5, R4, R15, 0x2, P0 ;  /* 0x00000004050fb211 */ /* 0x000fc400000f140f */
[----:B------:R-:W-:Y:S02]  /*23610*/  ISETP.GE.AND P0, PT, R6, c[0x0][0x3c8], PT ;  /* 0x0000f20006007a0c */ /* 0x000fe40003f06270 */
[----:B------:R-:W-:Y:S01]  /*23620*/  IADD3 R7, R241, 0xb0, RZ ;  /* 0x000000b0f1077810 */ /* 0x000fe20007ffe0ff */
[----:B------:R-:W-:Y:S01]  /*23630*/  @!P3 ST.E.64 [R14.64], R86 ;  /* 0x000000560e00b985 */ /* 0x000fe2000c101b06 */
[----:B-1----:R-:W-:Y:S02]  /*23640*/  SHF.R.S32.HI R13, RZ, 0x1f, R3 ;  /* 0x0000001fff0d7819 */ /* 0x002fe40000011403 */
[----:B------:R-:W-:Y:S02]  /*23650*/  @!P2 LEA R12, P5, R3, R0, 0x2 ;  /* 0x00000000030ca211 */ /* 0x000fe400078a10ff */
[----:B------:R-:W-:Y:S02]  /*23660*/  ISETP.GE.AND P1, PT, R7, c[0x0][0x3c8], PT ;  /* 0x0000f20007007a0c */ /* 0x000fe40003f26270 */
[----:B------:R-:W-:-:S02]  /*23670*/  @!P2 LEA.HI.X R13, R3, R4, R13, 0x2, P5 ;  /* 0x00000004030da211 */ /* 0x000fc400028f140d */
[C---:B------:R-:W-:Y:S02]  /*23680*/  IADD3 R3, R241.reuse, 0xc0, RZ ;  /* 0x000000c0f1037810 */ /* 0x040fe40007ffe0ff */
[----:B------:R-:W-:Y:S01]  /*23690*/  IADD3 R2, R241, 0xc8, RZ ;  /* 0x000000c8f1027810 */ /* 0x000fe20007ffe0ff */
[----:B------:R1:W-:Y:S01]  /*236a0*/  @!P2 ST.E.64 [R12.64], R82 ;  /* 0x000000520c00a985 */ /* 0x0003e2000c101b06 */
[----:B------:R-:W-:Y:S02]  /*236b0*/  ISETP.GE.AND P6, PT, R3, c[0x0][0x3c8], PT ;  /* 0x0000f20003007a0c */ /* 0x000fe40003fc6270 */
[----:B------:R-:W-:-:S03]  /*236c0*/  SHF.R.S32.HI R5, RZ, 0x1f, R7 ;  /* 0x0000001fff057819 */ /* 0x000fc60000011407 */
[-C--:B--2---:R-:W-:Y:S02]  /*236d0*/  @!P1 LEA R10, P5, R7, R0.reuse, 0x2 ;  /* 0x00000000070a9211 */ /* 0x084fe400078a10ff */
[----:B---3--:R-:W-:Y:S02]  /*236e0*/  SHF.R.S32.HI R9, RZ, 0x1f, R6 ;  /* 0x0000001fff097819 */ /* 0x008fe40000011406 */
[----:B------:R-:W-:-:S04]  /*236f0*/  @!P0 LEA R8, P4, R6, R0, 0x2 ;  /* 0x0000000006088211 */ /* 0x000fc800078810ff */
[----:B------:R-:W-:Y:S02]  /*23700*/  @!P6 LEA R16, P3, R3, R0, 0x2 ;  /* 0x000000000310e211 */ /* 0x000fe400078610ff */
[-C--:B------:R-:W-:Y:S02]  /*23710*/  @!P0 LEA.HI.X R9, R6, R4.reuse, R9, 0x2, P4 ;  /* 0x0000000406098211 */ /* 0x080fe400020f1409 */
[----:B------:R-:W-:Y:S02]  /*23720*/  ISETP.GE.AND P4, PT, R2, c[0x0][0x3c8], PT ;  /* 0x0000f20002007a0c */ /* 0x000fe40003f86270 */
[----:B------:R-:W-:Y:S02]  /*23730*/  SHF.R.S32.HI R6, RZ, 0x1f, R3 ;  /* 0x0000001fff067819 */ /* 0x000fe40000011403 */
[----:B------:R-:W-:Y:S02]  /*23740*/  @!P1 LEA.HI.X R11, R7, R4, R5, 0x2, P5 ;  /* 0x00000004070b9211 */ /* 0x000fe400028f1405 */
[----:B------:R-:W-:-:S02]  /*23750*/  IADD3 R5, R241, 0xd0, RZ ;  /* 0x000000d0f1057810 */ /* 0x000fc40007ffe0ff */
[----:B------:R-:W-:Y:S01]  /*23760*/  @!P6 LEA.HI.X R17, R3, R4, R6, 0x2, P3 ;  /* 0x000000040311e211 */ /* 0x000fe200018f1406 */
[----:B------:R-:W-:Y:S01]  /*23770*/  @!P1 ST.E.64 [R10.64], R158 ;  /* 0x0000009e0a009985 */ /* 0x000fe2000c101b06 */
[C---:B------:R-:W-:Y:S02]  /*23780*/  ISETP.GE.AND P3, PT, R2.reuse, c[0x0][0x3c8], PT ;  /* 0x0000f20002007a0c */ /* 0x040fe40003f66270 */
[----:B------:R-:W-:Y:S01]  /*23790*/  ISETP.GE.AND P5, PT, R5, c[0x0][0x3c8], PT ;  /* 0x0000f20005007a0c */ /* 0x000fe20003fa6270 */
[----:B------:R2:W-:Y:S01]  /*237a0*/  @!P0 ST.E.64 [R8.64], R90 ;  /* 0x0000005a08008985 */ /* 0x0005e2000c101b06 */
[----:B------:R-:W-:Y:S02]  /*237b0*/  @!P4 LEA R18, P2, R2, R0, 0x2 ;  /* 0x000000000212c211 */ /* 0x000fe400078410ff */
[----:B------:R-:W-:Y:S01]  /*237c0*/  IADD3 R7, R241, 0xd8, RZ ;  /* 0x000000d8f1077810 */ /* 0x000fe20007ffe0ff */
[----:B------:R-:W-:Y:S01]  /*237d0*/  @!P6 ST.E.64 [R16.64], R160 ;  /* 0x000000a01000e985 */ /* 0x000fe2000c101b06 */
[----:B-1----:R-:W-:-:S02]  /*237e0*/  SHF.R.S32.HI R12, RZ, 0x1f, R2 ;  /* 0x0000001fff0c7819 */ /* 0x002fc40000011402 */
[----:B------:R-:W-:Y:S02]  /*237f0*/  ISETP.GE.AND P4, PT, R7, c[0x0][0x3c8], PT ;  /* 0x0000f20007007a0c */ /* 0x000fe40003f86270 */
[C---:B------:R-:W-:Y:S02]  /*23800*/  IADD3 R3, R241.reuse, 0xe0, RZ ;  /* 0x000000e0f1037810 */ /* 0x040fe40007ffe0ff */
[----:B------:R-:W-:Y:S02]  /*23810*/  IADD3 R6, R241, 0xe8, RZ ;  /* 0x000000e8f1067810 */ /* 0x000fe40007ffe0ff */
[----:B------:R-:W-:Y:S02]  /*23820*/  @!P5 LEA R14, P1, R5, R0, 0x2 ;  /* 0x00000000050ed211 */ /* 0x000fe400078210ff */
[----:B------:R-:W-:Y:S02]  /*23830*/  @!P3 LEA.HI.X R19, R2, R4, R12, 0x2, P2 ;  /* 0x000000040213b211 */ /* 0x000fe400010f140c */
[----:B------:R-:W-:-:S02]  /*23840*/  ISETP.GE.AND P3, PT, R3, c[0x0][0x3c8], PT ;  /* 0x0000f20003007a0c */ /* 0x000fc40003f66270 */
[----:B------:R-:W-:Y:S02]  /*23850*/  ISETP.GE.AND P2, PT, R6, c[0x0][0x3c8], PT ;  /* 0x0000f20006007a0c */ /* 0x000fe40003f46270 */
[----:B------:R-:W-:Y:S02]  /*23860*/  @!P4 LEA R12, P0, R7, R0, 0x2 ;  /* 0x00000000070cc211 */ /* 0x000fe400078010ff */
[----:B------:R-:W-:Y:S02]  /*23870*/  ISETP.GE.AND P6, PT, R2, c[0x0][0x3c8], PT ;  /* 0x0000f20002007a0c */ /* 0x000fe40003fc6270 */
[----:B--2---:R-:W-:Y:S02]  /*23880*/  SHF.R.S32.HI R8, RZ, 0x1f, R5 ;  /* 0x0000001fff087819 */ /* 0x004fe40000011405 */
[----:B------:R-:W-:Y:S02]  /*23890*/  SHF.R.S32.HI R9, RZ, 0x1f, R7 ;  /* 0x0000001fff097819 */ /* 0x000fe40000011407 */
[----:B------:R-:W-:-:S02]  /*238a0*/  @!P5 LEA.HI.X R15, R5, R4, R8, 0x2, P1 ;  /* 0x00000004050fd211 */ /* 0x000fc400008f1408 */
[----:B------:R-:W-:-:S05]  /*238b0*/  IADD3 R5, R241, 0xf0, RZ ;  /* 0x000000f0f1057810 */ /* 0x000fca0007ffe0ff */
[----:B------:R-:W-:Y:S01]  /*238c0*/  @!P6 ST.E.64 [R18.64], R174 ;  /* 0x000000ae1200e985 */ /* 0x000fe2000c101b06 */
[----:B------:R-:W-:Y:S02]  /*238d0*/  @!P4 LEA.HI.X R13, R7, R4, R9, 0x2, P0 ;  /* 0x00000004070dc211 */ /* 0x000fe400000f1409 */
[----:B------:R-:W-:Y:S01]  /*238e0*/  ISETP.GE.AND P1, PT, R5, c[0x0][0x3c8], PT ;  /* 0x0000f20005007a0c */ /* 0x000fe20003f26270 */
[----:B------:R-:W-:Y:S01]  /*238f0*/  @!P5 ST.E.64 [R14.64], R162 ;  /* 0x000000a20e00d985 */ /* 0x000fe2000c101b06 */
        /* <DEDUP_REMOVED lines=21> */
.L_x_4609:
        /* <DEDUP_REMOVED lines=13> */
[----:B-1----:R-:W-:Y:S01]  /*23b20*/  SEL R18, R6, c[0x0][0x3d4], P1 ;  /* 0x0000f50006127a07 */ /* 0x002fe20000800000 */
[----:B------:R-:W-:Y:S05]  /*23b30*/  @P0 BRA `(.L_x_4630) ;  /* 0x0000004000000947 */ /* 0x000fea0003800000 */
[----:B---3--:R-:W-:Y:S05]  /*23b40*/  @!P2 BRA `(.L_x_4630) ;  /* 0x000000300000a947 */ /* 0x008fea0003800000 */
[----:B------:R1:W2:Y:S04]  /*23b50*/  LDG.E R4, [R2.64] ;  /* 0x0000000602047981 */ /* 0x0002a8000c1e1900 */
[----:B-1----:R-:W2:Y:S02]  /*23b60*/  LDG.E R2, [R2.64+0x4] ;  /* 0x0000040602027981 */ /* 0x002ea4000c1e1900 */
[----:B--2--5:R-:W-:Y:S02]  /*23b70*/  IADD3 R19, -R4, R2, RZ ;  /* 0x0000000204137210 */ /* 0x024fe40007ffe1ff */
.L_x_4630:
[----:B---3--:R-:W1:Y:S01]  /*23b80*/  S2R R21, SR_TID.X ;  /* 0x0000000000157919 */ /* 0x008e620000002100 */
        /* <DEDUP_REMOVED lines=35> */
[-C--:B-----5:R-:W-:Y:S02]  /*23dc0*/  IMAD R8, R15, R3.reuse, RZ ;  /* 0x000000030f087224 */ /* 0x0a0fe400078e02ff */
[----:B------:R-:W-:Y:S01]  /*23dd0*/  IMAD.WIDE.U32 R4, R14, R3, RZ ;  /* 0x000000030e047225 */ /* 0x000fe200078e00ff */
[----:B------:R-:W-:-:S03]  /*23de0*/  IADD3.X R9, R7, R9, R17, P1, P0 ;  /* 0x0000000907097210 */ /* 0x000fc60000fe0411 */
[----:B------:R-:W-:Y:S01]  /*23df0*/  IMAD R3, R6, c[0x0][0x4e8], R13 ;  /* 0x00013a0006037a24 */ /* 0x000fe200078e020d */
        /* <DEDUP_REMOVED lines=17> */
.L_x_4632:
[----:B------:R-:W-:Y:S05]  /*23f10*/  BSYNC B0 ;  /* 0x0000000000007941 */ /* 0x000fea0003800000 */
.L_x_4631:
[----:B------:R-:W-:-:S13]  /*23f20*/  ISETP.GT.AND P0, PT, R18, 0x1, PT ;  /* 0x000000011200780c */ /* 0x000fda0003f04270 */
[----:B------:R-:W-:Y:S05]  /*23f30*/  @P0 BRA `(.L_x_4624) ;  /* 0x000008c000000947 */ /* 0x000fea0003800000 */
[----:B------:R-:W2:Y:S01]  /*23f40*/  LDL.LU R7, [R1] ;  /* 0x0000000001077983 */ /* 0x000ea20000300800 */
[----:B-1----:R-:W-:Y:S01]  /*23f50*/  SHF.R.S32.HI R5, RZ, 0x1f, R21 ;  /* 0x0000001fff057819 */ /* 0x002fe20000011415 */
[----:B------:R-:W-:Y:S01]  /*23f60*/  IMAD R4, R17, c[0x0][0x3a0], RZ ;  /* 0x0000e80011047a24 */ /* 0x000fe200078e02ff */
[----:B------:R-:W-:Y:S01]  /*23f70*/  MOV R6, c[0x0][0x4e8] ;  /* 0x00013a0000067a02 */ /* 0x000fe20000000f00 */
[----:B------:R-:W-:Y:S01]  /*23f80*/  IMAD.WIDE.U32 R2, R0, c[0x0][0x3a0], RZ ;  /* 0x0000e80000027a25 */ /* 0x000fe200078e00ff */
[----:B------:R-:W-:Y:S02]  /*23f90*/  LEA.HI R5, R5, R21, RZ, 0x3 ;  /* 0x0000001505057211 */ /* 0x000fe400078f18ff */
[----:B------:R-:W-:Y:S01]  /*23fa0*/  ISETP.NE.AND P0, PT, R6, 0x1, PT ;  /* 0x000000010600780c */ /* 0x000fe20003f05270 */
[----:B------:R-:W-:Y:S01]  /*23fb0*/  IMAD R0, R0, c[0x0][0x3a4], R4 ;  /* 0x0000e90000007a24 */ /* 0x000fe200078e0204 */
[----:B------:R-:W-:Y:S01]  /*23fc0*/  LOP3.LUT R4, R5, 0xfffffff8, RZ, 0xc0, !PT ;  /* 0xfffffff805047812 */ /* 0x000fe200078ec0ff */
[----:B------:R-:W-:Y:S01]  /*23fd0*/  IMAD R5, R20, c[0x0][0x3f0], RZ ;  /* 0x0000fc0014057a24 */ /* 0x000fe200078e02ff */
[----:B------:R-:W-:-:S02]  /*23fe0*/  IADD3 R14, R229, R243, RZ ;  /* 0x000000f3e50e7210 */ /* 0x000fc40007ffe0ff */
[----:B------:R-:W-:Y:S01]  /*23ff0*/  IADD3 R3, R3, R0, RZ ;  /* 0x0000000003037210 */ /* 0x000fe20007ffe0ff */
[----:B------:R-:W-:Y:S01]  /*24000*/  IMAD R5, R12, c[0x0][0x3f4], R5 ;  /* 0x0000fd000c057a24 */ /* 0x000fe200078e0205 */
[----:B------:R-:W-:-:S04]  /*24010*/  IADD3 R0, -R4, R21, RZ ;  /* 0x0000001504007210 */ /* 0x000fc80007ffe1ff */
[----:B------:R-:W-:-:S05]  /*24020*/  LEA R0, R0, R229, 0x5 ;  /* 0x000000e500007211 */ /* 0x000fca00078e28ff */
[----:B------:R-:W-:-:S04]  /*24030*/  IMAD.IADD R4, R243, 0x1, R0 ;  /* 0x00000001f3047824 */ /* 0x000fc800078e0200 */
[----:B------:R-:W-:Y:S01]  /*24040*/  @P0 IMAD.HI.U32 R6, R4, c[0x0][0x4ec], RZ ;  /* 0x00013b0004060a27 */ /* 0x000fe200078e00ff */
[----:B------:R-:W-:-:S04]  /*24050*/  MOV R0, R4 ;  /* 0x0000000400007202 */ /* 0x000fc80000000f00 */
[----:B------:R-:W-:-:S04]  /*24060*/  @P0 SHF.R.U32.HI R0, RZ, c[0x0][0x4f0], R6 ;  /* 0x00013c00ff000a19 */ /* 0x000fc80000011606 */
[----:B------:R-:W-:-:S05]  /*24070*/  SHF.R.S32.HI R6, RZ, 0x1f, R0 ;  /* 0x0000001fff067819 */ /* 0x000fca0000011400 */
[----:B------:R-:W-:Y:S02]  /*24080*/  IMAD R6, R6, c[0x0][0x3e0], RZ ;  /* 0x0000f80006067a24 */ /* 0x000fe400078e02ff */
[----:B--2---:R-:W-:-:S04]  /*24090*/  IMAD.WIDE.U32 R2, R7, c[0x0][0x3e8], R2 ;  /* 0x0000fa0007027a25 */ /* 0x004fc800078e0002 */
[----:B------:R-:W-:-:S04]  /*240a0*/  IMAD R3, R7, c[0x0][0x3ec], R3 ;  /* 0x0000fb0007037a24 */ /* 0x000fc800078e0203 */
[----:B------:R-:W-:-:S05]  /*240b0*/  IMAD.WIDE.U32 R2, R12, c[0x0][0x3f0], R2 ;  /* 0x0000fc000c027a25 */ /* 0x000fca00078e0002 */
[----:B------:R-:W-:Y:S01]  /*240c0*/  IADD3 R3, R3, R5, RZ ;  /* 0x0000000503037210 */ /* 0x000fe20007ffe0ff */
[----:B------:R-:W-:-:S04]  /*240d0*/  IMAD.MOV R5, RZ, RZ, -R0 ;  /* 0x000000ffff057224 */ /* 0x000fc800078e0a00 */
        /* <DEDUP_REMOVED lines=13> */
.L_x_4688:
[----:B------:R-:W-:Y:S05]  /*241b0*/  BRA.DIV ~URZ, `(.L_x_4634) ;  /* 0x000024727f007947 */ /* 0x000fea000b800000 */
[----:B------:R3:W4:Y:S02]  /*241c0*/  SHFL.IDX PT, R2, R15, RZ, 0x181f ;  /* 0x00181fff0f027589 */ /* 0x00072400000e0000 */
.L_x_4689:
        /* <DEDUP_REMOVED lines=27> */
.L_x_4636:
[----:B------:R-:W-:Y:S05]  /*24380*/  BSYNC B0 ;  /* 0x0000000000007941 */ /* 0x000fea0003800000 */
.L_x_4635:
[----:B------:R-:W-:Y:S05]  /*24390*/  BRA.DIV ~URZ, `(.L_x_4637) ;  /* 0x000023027f007947 */ /* 0x000fea000b800000 */
[----:B--2---:R2:W1:Y:S04]  /*243a0*/  SHFL.IDX PT, R4, R12, 0x1, 0x181f ;  /* 0x00381f000c047f89 */ /* 0x00446800000e0000 */
[----:B----4-:R2:W4:Y:S02]  /*243b0*/  SHFL.IDX PT, R2, R15, 0x1, 0x181f ;  /* 0x00381f000f027f89 */ /* 0x01052400000e0000 */
.L_x_4690:
        /* <DEDUP_REMOVED lines=20> */
.L_x_4639:
[----:B------:R-:W-:Y:S05]  /*24500*/  BSYNC B0 ;  /* 0x0000000000007941 */ /* 0x000fea0003800000 */
.L_x_4638:
[----:B------:R-:W-:Y:S05]  /*24510*/  BRA.DIV ~URZ, `(.L_x_4640) ;  /* 0x000022527f007947 */ /* 0x000fea000b800000 */
[----:B-1----:R1:W2:Y:S02]  /*24520*/  SHFL.IDX PT, R4, R12, 0x2, 0x181f ;  /* 0x00581f000c047f89 */ /* 0x0022a400000e0000 */
.L_x_4691:
[----:B------:R-:W-:Y:S05]  /*24530*/  BRA.DIV ~URZ, `(.L_x_4641) ;  /* 0x000022a27f007947 */ /* 0x000fea000b800000 */
[----:B----4-:R4:W1:Y:S02]  /*24540*/  SHFL.IDX PT, R2, R15, 0x2, 0x181f ;  /* 0x00581f000f027f89 */ /* 0x01086400000e0000 */
.L_x_4692:
        /* <DEDUP_REMOVED lines=20> */
.L_x_4643:
[----:B------:R-:W-:Y:S05]  /*24690*/  BSYNC B0 ;  /* 0x0000000000007941 */ /* 0x000fea0003800000 */
.L_x_4642:
[----:B------:R-:W-:Y:S05]  /*246a0*/  BRA.DIV ~URZ, `(.L_x_4644) ;  /* 0x000021a27f007947 */ /* 0x000fea000b800000 */
[----:B--2---:R2:W3:Y:S04]  /*246b0*/  SHFL.IDX PT, R4, R12, 0x3, 0x181f ;  /* 0x00781f000c047f89 */ /* 0x0044e800000e0000 */
[----:B-1----:R2:W1:Y:S02]  /*246c0*/  SHFL.IDX PT, R2, R15, 0x3, 0x181f ;  /* 0x00781f000f027f89 */ /* 0x00246400000e0000 */
.L_x_4693:
        /* <DEDUP_REMOVED lines=19> */
.L_x_4624:
[----:B------:R-:W-:Y:S05]  /*24800*/  BSYNC B1 ;  /* 0x0000000000017941 */ /* 0x000fea0003800000 */
.L_x_4608:
[----:B----4-:R-:W4:Y:S02]  /*24810*/  LDL R0, [R1+0x34] ;  /* 0x0000340001007983 */ /* 0x010f240000100800 */
[----:B----4-:R-:W-:-:S13]  /*24820*/  ISETP.NE.AND P0, PT, R0, RZ, PT ;  /* 0x000000ff0000720c */ /* 0x010fda0003f05270 */
[----:B------:R-:W-:Y:S01]  /*24830*/  @P0 WARPSYNC 0xffffffff ;  /* 0xffffffff00000948 */ /* 0x000fe20003800000 */
[----:B------:R-:W-:Y:S06]  /*24840*/  @P0 BAR.SYNC.DEFER_BLOCKING 0x5, 0x100 ;  /* 0x0144000000000b1d */ /* 0x000fec0000010000 */
[----:B------:R-:W4:Y:S04]  /*24850*/  @P0 LDS.128 R248, [0x20080] ;  /* 0x02008000fff80984 */ /* 0x000f280000000c00 */
[----:B------:R-:W-:Y:S06]  /*24860*/  @P0 BAR.ARV 0x4, 0x100 ;  /* 0x0104000000000b1d */ /* 0x000fec0000002000 */
[----:B------:R-:W-:Y:S05]  /*24870*/  @P0 BRA `(.L_x_4645) ;  /* 0x00000f8000000947 */ /* 0x000fea0003800000 */
[----:B-1-3--:R-:W1:Y:S01]  /*24880*/  S2R R14, SR_TID.X ;  /* 0x00000000000e7919 */ /* 0x00ae620000002100 */
[----:B--2---:R-:W-:Y:S01]  /*24890*/  IMAD.MOV.U32 R7, RZ, RZ, RZ ;  /* 0x000000ffff077224 */ /* 0x004fe200078e00ff */
[----:B-1----:R-:W-:-:S04]  /*248a0*/  LOP3.LUT R14, R14, 0x1f, RZ, 0xc0, !PT ;  /* 0x0000001f0e0e7812 */ /* 0x002fc800078ec0ff */
[----:B------:R-:W-:Y:S01]  /*248b0*/  ISETP.NE.AND P6, PT, R14, 0x1f, PT ;  /* 0x0000001f0e00780c */ /* 0x000fe20003fc5270 */
[----:B------:R-:W-:Y:S10]  /*248c0*/  BRA.DIV ~URZ, `(.L_x_4646) ;  /* 0x000020527f007947 */ /* 0x000ff4000b800000 */
[----:B------:R1:W2:Y:S02]  /*248d0*/  SHFL.IDX PT, R10, R114, RZ, 0x1f ;  /* 0x00001fff720a7589 */ /* 0x0002a400000e0000 */
.L_x_4694:
[----:B------:R-:W-:Y:S05]  /*248e0*/  BRA.DIV ~URZ, `(.L_x_4647) ;  /* 0x000020a27f007947 */ /* 0x000fea000b800000 */
[----:B------:R3:W1:Y:S02]  /*248f0*/  SHFL.IDX PT, R8, R114, 0x1, 0x1f ;  /* 0x00201f0072087f89 */ /* 0x00066400000e0000 */
.L_x_4695:
[----:B----4-:R-:W-:Y:S02]  /*24900*/  IMAD.IADD R0, R251, 0x1, R14 ;  /* 0x00000001fb007824 */ /* 0x010fe400078e020e */
[----:B------:R-:W-:-:S03]  /*24910*/  IMAD.MOV.U32 R6, RZ, RZ, RZ ;  /* 0x000000ffff067224 */ /* 0x000fc600078e00ff */
[----:B------:R-:W-:-:S13]  /*24920*/  ISETP.GE.OR P0, PT, R0, c[0x0][0x53c], !P6 ;  /* 0x00014f0000007a0c */ /* 0x000fda0007706670 */
[----:B------:R-:W-:Y:S01]  /*24930*/  @!P0 MOV R2, 0x4 ;  /* 0x0000000400028802 */ /* 0x000fe20000000f00 */
[----:B------:R-:W-:-:S04]  /*24940*/  @!P0 IMAD.MOV.U32 R4, RZ, RZ, 0x4 ;  /* 0x00000004ff048424 */ /* 0x000fc800078e00ff */
[----:B------:R-:W-:-:S04]  /*24950*/  @!P0 IMAD.WIDE R4, R0, R4, c[0x0][0x580] ;  /* 0x0001600000048625 */ /* 0x000fc800078e0204 */
[----:B------:R-:W-:Y:S01]  /*24960*/  @!P0 IMAD.WIDE R2, R0, R2, c[0x0][0x578] ;  /* 0x00015e0000028625 */ /* 0x000fe200078e0202 */
[----:B------:R-:W4:Y:S04]  /*24970*/  @!P0 LDG.E R6, [R4.64] ;  /* 0x0000000604068981 */ /* 0x000f28000c1e1900 */
[----:B------:R-:W4:Y:S01]  /*24980*/  @!P0 LDG.E R7, [R2.64] ;  /* 0x0000000602078981 */ /* 0x000f22000c1e1900 */
[C---:B------:R-:W-:Y:S02]  /*24990*/  ISETP.GE.U32.AND P4, PT, R14.reuse, 0x10, PT ;  /* 0x000000100e00780c */ /* 0x040fe40003f86070 */
[C---:B------:R-:W-:Y:S02]  /*249a0*/  ISETP.GE.U32.AND P3, PT, R14.reuse, 0x8, PT ;  /* 0x000000080e00780c */ /* 0x040fe40003f66070 */
[----:B------:R-:W-:-:S02]  /*249b0*/  ISETP.GE.U32.AND P2, PT, R14, 0x4, PT ;  /* 0x000000040e00780c */ /* 0x000fc40003f46070 */
[C---:B------:R-:W-:Y:S02]  /*249c0*/  ISETP.GE.U32.AND P1, PT, R14.reuse, 0x2, PT ;  /* 0x000000020e00780c */ /* 0x040fe40003f26070 */
[----:B------:R-:W-:Y:S02]  /*249d0*/  ISETP.NE.AND P5, PT, R14, RZ, PT ;  /* 0x000000ff0e00720c */ /* 0x000fe40003fa5270 */
[----:B------:R-:W-:Y:S01]  /*249e0*/  MOV R13, RZ ;  /* 0x000000ff000d7202 */ /* 0x000fe20000000f00 */
[----:B----4-:R-:W-:Y:S01]  /*249f0*/  IMAD R0, R7, R6, RZ ;  /* 0x0000000607007224 */ /* 0x010fe200078e02ff */
[----:B------:R-:W-:Y:S07]  /*24a00*/  BRA.DIV ~URZ, `(.L_x_4648) ;  /* 0x00001ff27f007947 */ /* 0x000fee000b800000 */
[----:B------:R4:W3:Y:S02]  /*24a10*/  SHFL.UP PT, R4, R0, 0x1, RZ ;  /* 0x0420000000047989 */ /* 0x0008e400000e00ff */
.L_x_4696:
[----:B---3--:R-:W-:-:S04]  /*24a20*/  SEL R4, R4, RZ, P5 ;  /* 0x000000ff04047207 */ /* 0x008fc80002800000 */
[----:B----4-:R-:W-:Y:S01]  /*24a30*/  IADD3 R0, R0, R4, RZ ;  /* 0x0000000400007210 */ /* 0x010fe20007ffe0ff */
        /* <DEDUP_REMOVED lines=14> */
.L_x_4697:
[----:B----4-:R-:W-:Y:S01]  /*24b20*/  IMAD R0, R0, c[0x0][0x538], RZ ;  /* 0x00014e0000007a24 */ /* 0x010fe200078e02ff */
[----:B------:R-:W-:Y:S04]  /*24b30*/  BSSY B1, `(.L_x_4650) ;  /* 0x00000c7000017945 */ /* 0x000fe80003800000 */
[----:B-1----:R-:W-:-:S04]  /*24b40*/  IADD3 R8, R0, R8, RZ ;  /* 0x0000000800087210 */ /* 0x002fc80007ffe0ff */
[----:B--2---:R-:W-:-:S13]  /*24b50*/  ISETP.GT.AND P0, PT, R8, R10, PT ;  /* 0x0000000a0800720c */ /* 0x004fda0003f04270 */
[----:B------:R-:W-:Y:S05]  /*24b60*/  @P0 BRA `(.L_x_4651) ;  /* 0x0000024000000947 */ /* 0x000fea0003800000 */
.L_x_4655:
[----:B------:R-:W-:-:S04]  /*24b70*/  IADD3 R0, R251, 0x1f, RZ ;  /* 0x0000001ffb007810 */ /* 0x000fc80007ffe0ff */
[----:B------:R-:W-:-:S13]  /*24b80*/  ISETP.GE.AND P0, PT, R0, c[0x0][0x53c], PT ;  /* 0x00014f0000007a0c */ /* 0x000fda0003f06270 */
[----:B------:R-:W-:Y:S05]  /*24b90*/  @P0 BRA `(.L_x_4652) ;  /* 0x00000bc000000947 */ /* 0x000fea0003800000 */
[----:B------:R-:W-:Y:S01]  /*24ba0*/  MOV R251, R0 ;  /* 0x0000000000fb7202 */ /* 0x000fe20000000f00 */
[----:B------:R-:W-:-:S03]  /*24bb0*/  CS2R R6, SRZ ;  /* 0x0000000000067805 */ /* 0x000fc6000001ff00 */
[----:B------:R-:W-:-:S04]  /*24bc0*/  IADD3 R0, R251, R14, RZ ;  /* 0x0000000efb007210 */ /* 0x000fc80007ffe0ff */
        /* <DEDUP_REMOVED lines=10> */
.L_x_4698:
        /* <DEDUP_REMOVED lines=16> */
.L_x_4699:
[----:B--2---:R-:W-:-:S05]  /*24d70*/  IMAD R0, R0, c[0x0][0x538], RZ ;  /* 0x00014e0000007a24 */ /* 0x004fca00078e02ff */
[----:B------:R-:W-:-:S04]  /*24d80*/  IADD3 R8, R0, R8, RZ ;  /* 0x0000000800087210 */ /* 0x000fc80007ffe0ff */
[----:B------:R-:W-:-:S13]  /*24d90*/  ISETP.GT.AND P0, PT, R8, R10, PT ;  /* 0x0000000a0800720c */ /* 0x000fda0003f04270 */
[----:B-1----:R-:W-:Y:S05]  /*24da0*/  @!P0 BRA `(.L_x_4655) ;  /* 0xfffffdc000008947 */ /* 0x002fea000383ffff */
.L_x_4651:
[----:B------:R-:W-:-:S05]  /*24db0*/  IADD3 R12, -R0, R8, RZ ;  /* 0x00000008000c7210 */ /* 0x000fca0007ffe1ff */
[----:B------:R-:W-:-:S05]  /*24dc0*/  IMAD R0, R4, c[0x0][0x538], R12 ;  /* 0x00014e0004007a24 */ /* 0x000fca00078e020c */
[----:B------:R-:W-:Y:S01]  /*24dd0*/  ISETP.GT.AND P0, PT, R0, R10, PT ;  /* 0x0000000a0000720c */ /* 0x000fe20003f04270 */
[----:B------:R-:W-:-:S12]  /*24de0*/  BRA.DIV ~URZ, `(.L_x_4656) ;  /* 0x000020027f007947 */ /* 0x000fd8000b800000 */
[----:B------:R-:W-:-:S04]  /*24df0*/  VOTE.ANY R11, PT, !P0 ;  /* 0x00000000000b7806 */ /* 0x000fc800040e0100 */
.L_x_4700:
[----:B------:R-:W1:Y:S02]  /*24e00*/  POPC R0, R11 ;  /* 0x0000000b00007309 */ /* 0x000e640000000000 */
[----:B-1----:R-:W-:Y:S01]  /*24e10*/  IADD3 R251, R0, R251, RZ ;  /* 0x000000fb00fb7210 */ /* 0x002fe20007ffe0ff */
[----:B------:R-:W-:Y:S05]  /*24e20*/  BRA.DIV ~URZ, `(.L_x_4657) ;  /* 0x000020127f007947 */ /* 0x000fea000b800000 */
[----:B------:R1:W2:Y:S04]  /*24e30*/  SHFL.IDX PT, R8, R6, R0, 0x1f ;  /* 0x00001f0006087589 */ /* 0x0002a800000e0000 */
[----:B------:R1:W4:Y:S02]  /*24e40*/  SHFL.IDX PT, R7, R7, R0, 0x1f ;  /* 0x00001f0007077589 */ /* 0x00032400000e0000 */
.L_x_4701:
[----:B------:R-:W-:Y:S01]  /*24e50*/  ISETP.NE.AND P0, PT, R11, RZ, PT ;  /* 0x000000ff0b00720c */ /* 0x000fe20003f05270 */
[----:B------:R-:W-:-:S12]  /*24e60*/  BSSY B0, `(.L_x_4658) ;  /* 0x0000005000007945 */ /* 0x000fd80003800000 */
[----:B------:R-:W-:Y:S05]  /*24e70*/  @!P0 BRA `(.L_x_4659) ;  /* 0x0000003000008947 */ /* 0x000fea0003800000 */
[----:B-1----:R-:W-:Y:S01]  /*24e80*/  IADD3 R0, R0, -0x1, RZ ;  /* 0xffffffff00007810 */ /* 0x002fe20007ffe0ff */
[----:B------:R-:W-:Y:S05]  /*24e90*/  BRA.DIV ~URZ, `(.L_x_4660) ;  /* 0x000020727f007947 */ /* 0x000fea000b800000 */
[----:B------:R1:W3:Y:S02]  /*24ea0*/  SHFL.IDX PT, R13, R4, R0, 0x1f ;  /* 0x00001f00040d7589 */ /* 0x0002e400000e0000 */
.L_x_4659:
[----:B------:R-:W-:Y:S05]  /*24eb0*/  BSYNC B0 ;  /* 0x0000000000007941 */ /* 0x000fea0003800000 */
.L_x_4658:
[----:B----4-:R-:W-:Y:S01]  /*24ec0*/  ISETP.NE.AND P0, PT, R7, 0x1, PT ;  /* 0x000000010700780c */ /* 0x010fe20003f05270 */
[----:B---3--:R-:W-:Y:S01]  /*24ed0*/  IMAD R248, R13, c[0x0][0x538], R12 ;  /* 0x00014e000df87a24 */ /* 0x008fe200078e020c */
[----:B------:R-:W-:Y:S04]  /*24ee0*/  BSSY B0, `(.L_x_4661) ;  /* 0x0000084000007945 */ /* 0x000fe80003800000 */
[----:B-1----:R-:W-:-:S07]  /*24ef0*/  IADD3 R6, -R248, R10, RZ ;  /* 0x0000000af8067210 */ /* 0x002fce0007ffe1ff */
        /* <DEDUP_REMOVED lines=63> */
.L_x_4662:
        /* <DEDUP_REMOVED lines=67> */
.L_x_4663:
[----:B------:R-:W-:Y:S05]  /*25720*/  BSYNC B0 ;  /* 0x0000000000007941 */ /* 0x000fea0003800000 */
.L_x_4661:
[----:B------:R-:W-:-:S04]  /*25730*/  LOP3.LUT R2, RZ, R2, RZ, 0x33, !PT ;  /* 0x00000002ff027212 */ /* 0x000fc800078e33ff */
[----:B------:R-:W-:Y:S01]  /*25740*/  IADD3 R249, R2, R8, RZ ;  /* 0x0000000802f97210 */ /* 0x000fe20007ffe0ff */
[----:B------:R-:W-:Y:S05]  /*25750*/  BRA `(.L_x_4664) ;  /* 0x0000004000007947 */ /* 0x000fea0003800000 */
.L_x_4652:
[----:B------:R-:W-:Y:S01]  /*25760*/  IMAD.MOV.U32 R248, RZ, RZ, R10 ;  /* 0x000000fffff87224 */ /* 0x000fe200078e000a */
[----:B------:R-:W-:Y:S01]  /*25770*/  MOV R250, RZ ;  /* 0x000000ff00fa7202 */ /* 0x000fe20000000f00 */
[----:B------:R-:W-:Y:S01]  /*25780*/  IMAD.MOV.U32 R249, RZ, RZ, RZ ;  /* 0x000000fffff97224 */ /* 0x000fe200078e00ff */
[----:B------:R-:W-:Y:S02]  /*25790*/  MOV R251, c[0x0][0x53c] ;  /* 0x00014f0000fb7a02 */ /* 0x000fe40000000f00 */
.L_x_4664:
[----:B------:R-:W-:Y:S05]  /*257a0*/  BSYNC B1 ;  /* 0x0000000000017941 */ /* 0x000fea0003800000 */
.L_x_4650:
[----:B------:R-:W-:Y:S01]  /*257b0*/  WARPSYNC 0xffffffff ;  /* 0xffffffff00007948 */ /* 0x000fe20003800000 */
[----:B------:R-:W-:Y:S01]  /*257c0*/  BAR.SYNC.DEFER_BLOCKING 0x4, 0x100 ;  /* 0x0104000000007b1d */ /* 0x000fe20000010000 */
[----:B------:R-:W-:-:S13]  /*257d0*/  ISETP.NE.AND P0, PT, R14, RZ, PT ;  /* 0x000000ff0e00720c */ /* 0x000fda0003f05270 */
[----:B------:R1:W-:Y:S04]  /*257e0*/  @!P0 STS.128 [0x20080], R248 ;  /* 0x020080f8ff008388 */ /* 0x0003e80000000c00 */
[----:B------:R-:W-:Y:S06]  /*257f0*/  BAR.ARV 0x5, 0x100 ;  /* 0x0144000000007b1d */ /* 0x000fec0000002000 */
.L_x_4645:
[----:B----4-:R-:W-:-:S13]  /*25800*/  ISETP.GE.AND P0, PT, R251, c[0x0][0x53c], PT ;  /* 0x00014f00fb007a0c */ /* 0x010fda0003f06270 */
[----:B-123--:R-:W-:Y:S01]  /*25810*/  @P0 CALL.REL.NOINC `(.L_x_4665) ;  /* 0x0000001000000944 */ /* 0x00efe20003c00000 */
[----:B------:R-:W-:Y:S05]  /*25820*/  BRA `(.L_x_4666) ;  /* 0xfffdc0b000007947 */ /* 0x000fea000383ffff */
.L_x_4665:
[----:B------:R-:W-:Y:S05]  /*25830*/  EXIT ;  /* 0x000000000000794d */ /* 0x000fea0003800000 */
.L_x_4400:
[----:B------:R-:W-:Y:S01]  /*25840*/  IMAD.MOV.U32 R0, RZ, RZ, R5 ;  /* 0x000000ffff007224 */ /* 0x000fe200078e0005 */
[----:B------:R-:W-:Y:S02]  /*25850*/  MOV R2, 0x1 ;  /* 0x0000000100027802 */ /* 0x000fe40000000f00 */
[----:B------:R-:W-:Y:S02]  /*25860*/  MOV R3, 0x25880 ;  /* 0x0002588000037802 */ /* 0x000fe40000000f00 */
[----:B--2---:R-:W-:Y:S05]  /*25870*/  CALL.REL.NOINC `($__internal_92_$__cuda_sm70_shflsync_up_p) ;  /* 0x000017a000007944 */ /* 0x004fea0003c00000 */
[----:B------:R-:W-:Y:S01]  /*25880*/  MOV R0, R4 ;  /* 0x0000000400007202 */ /* 0x000fe20000000f00 */
[----:B------:R-:W-:Y:S05]  /*25890*/  BRA `(.L_x_4667) ;  /* 0xfffdabc000007947 */ /* 0x000fea000383ffff */
.L_x_4401:
[----:B------:R-:W-:Y:S01]  /*258a0*/  IMAD.MOV.U32 R0, RZ, RZ, R5 ;  /* 0x000000ffff007224 */ /* 0x000fe200078e0005 */
[----:B------:R-:W-:Y:S02]  /*258b0*/  MOV R2, 0x2 ;  /* 0x0000000200027802 */ /* 0x000fe40000000f00 */
[----:B------:R-:W-:Y:S02]  /*258c0*/  MOV R3, 0x258e0 ;  /* 0x000258e000037802 */ /* 0x000fe40000000f00 */
[----:B--2---:R-:W-:Y:S05]  /*258d0*/  CALL.REL.NOINC `($__internal_92_$__cuda_sm70_shflsync_up_p) ;  /* 0x0000174000007944 */ /* 0x004fea0003c00000 */
[----:B------:R-:W-:Y:S01]  /*258e0*/  SEL R0, R4, RZ, P4 ;  /* 0x000000ff04007207 */ /* 0x000fe20002000000 */
[----:B------:R-:W-:Y:S01]  /*258f0*/  IMAD.MOV.U32 R2, RZ, RZ, 0x4 ;  /* 0x00000004ff027424 */ /* 0x000fe200078e00ff */
[----:B------:R-:W-:-:S03]  /*25900*/  MOV R3, 0x25930 ;  /* 0x0002593000037802 */ /* 0x000fc60000000f00 */
[----:B------:R-:W-:Y:S02]  /*25910*/  IMAD.IADD R0, R5, 0x1, R0 ;  /* 0x0000000105007824 */ /* 0x000fe400078e0200 */
[----:B------:R-:W-:Y:S05]  /*25920*/  CALL.REL.NOINC `($__internal_92_$__cuda_sm70_shflsync_up_p) ;  /* 0x000016f000007944 */ /* 0x000fea0003c00000 */
        /* <DEDUP_REMOVED lines=12> */
[----:B------:R-:W-:Y:S02]  /*259f0*/  MOV R3, 0x1f ;  /* 0x0000001f00037802 */ /* 0x000fe40000000f00 */
[----:B------:R-:W-:Y:S01]  /*25a00*/  MOV R2, 0x25a40 ;  /* 0x00025a4000027802 */ /* 0x000fe20000000f00 */
[----:B------:R-:W-:-:S04]  /*25a10*/  IMAD.IADD R4, R0, 0x1, R4 ;  /* 0x0000000100047824 */ /* 0x000fc800078e0204 */
[----:B------:R-:W-:Y:S02]  /*25a20*/  IMAD.MOV.U32 R9, RZ, RZ, R4 ;  /* 0x000000ffff097224 */ /* 0x000fe400078e0004 */
[----:B------:R-:W-:Y:S05]  /*25a30*/  CALL.REL.NOINC `($__internal_91_$__cuda_sm70_shflsync_idx_p) ;  /* 0x0000159000007944 */ /* 0x000fea0003c00000 */
[----:B------:R-:W-:Y:S01]  /*25a40*/  MOV R0, R5 ;  /* 0x0000000500007202 */ /* 0x000fe20000000f00 */
[----:B------:R-:W-:Y:S05]  /*25a50*/  BRA `(.L_x_4668) ;  /* 0xfffdab0000007947 */ /* 0x000fea000383ffff */
.L_x_4403:
[----:B------:R-:W-:Y:S02]  /*25a60*/  SEL R0, RZ, 0x1, P0 ;  /* 0x00000001ff007807 */ /* 0x000fe40000000000 */
[----:B------:R-:W-:Y:S02]  /*25a70*/  MOV R2, 0x25a90 ;  /* 0x00025a9000027802 */ /* 0x000fe40000000f00 */
[----:B--2---:R-:W-:Y:S05]  /*25a80*/  CALL.REL.NOINC `($__internal_93_$__cuda_sm70_votesync_ballot) ;  /* 0x0000160000007944 */ /* 0x004fea0003c00000 */
[----:B------:R-:W-:Y:S01]  /*25a90*/  MOV R11, R0 ;  /* 0x00000000000b7202 */ /* 0x000fe20000000f00 */
[----:B------:R-:W-:Y:S05]  /*25aa0*/  BRA `(.L_x_4669) ;  /* 0xfffdab4000007947 */ /* 0x000fea000383ffff */
.L_x_4404:
[----:B------:R-:W-:Y:S01]  /*25ab0*/  IMAD.MOV.U32 R9, RZ, RZ, R10 ;  /* 0x000000ffff097224 */ /* 0x000fe200078e000a */
[----:B------:R-:W-:Y:S01]  /*25ac0*/  MOV R5, R0 ;  /* 0x0000000000057202 */ /* 0x000fe20000000f00 */
[----:B------:R-:W-:Y:S01]  /*25ad0*/  IMAD.MOV.U32 R3, RZ, RZ, 0x1f ;  /* 0x0000001fff037424 */ /* 0x000fe200078e00ff */
[----:B------:R-:W-:Y:S02]  /*25ae0*/  MOV R2, 0x25b00 ;  /* 0x00025b0000027802 */ /* 0x000fe40000000f00 */
[----:B------:R-:W-:Y:S05]  /*25af0*/  CALL.REL.NOINC `($__internal_91_$__cuda_sm70_shflsync_idx_p) ;  /* 0x000014d000007944 */ /* 0x000fea0003c00000 */
[----:B------:R-:W-:Y:S01]  /*25b00*/  IMAD.MOV.U32 R249, RZ, RZ, R5 ;  /* 0x000000fffff97224 */ /* 0x000fe200078e0005 */
[----:B------:R-:W-:Y:S01]  /*25b10*/  MOV R9, R8 ;  /* 0x0000000800097202 */ /* 0x000fe20000000f00 */
[----:B------:R-:W-:Y:S01]  /*25b20*/  IMAD.MOV.U32 R6, RZ, RZ, RZ ;  /* 0x000000ffff067224 */ /* 0x000fe200078e00ff */
[----:B------:R-:W-:Y:S01]  /*25b30*/  MOV R5, R0 ;  /* 0x0000000000057202 */ /* 0x000fe20000000f00 */
[----:B------:R-:W-:Y:S01]  /*25b40*/  IMAD.MOV.U32 R3, RZ, RZ, 0x1f ;  /* 0x0000001fff037424 */ /* 0x000fe200078e00ff */
[----:B------:R-:W-:-:S02]  /*25b50*/  MOV R2, 0x25b70 ;  /* 0x00025b7000027802 */ /* 0x000fc40000000f00 */
[----:B------:R-:W-:Y:S05]  /*25b60*/  CALL.REL.NOINC `($__internal_91_$__cuda_sm70_shflsync_idx_p) ;  /* 0x0000146000007944 */ /* 0x000fea0003c00000 */
[----:B------:R-:W-:Y:S01]  /*25b70*/  MOV R10, R5 ;  /* 0x00000005000a7202 */ /* 0x000fe20000000f00 */
[----:B------:R-:W-:Y:S05]  /*25b80*/  BRA `(.L_x_4670) ;  /* 0xfffdaac000007947 */ /* 0x000fea000383ffff */
.L_x_4407:
[----:B------:R-:W-:Y:S01]  /*25b90*/  IMAD.MOV.U32 R9, RZ, RZ, R4 ;  /* 0x000000ffff097224 */ /* 0x000fe200078e0004 */
[----:B------:R-:W-:-:S02]  /*25ba0*/  MOV R3, 0x1f ;  /* 0x0000001f00037802 */ /* 0x000fc40000000f00 */
[----:B------:R-:W-:Y:S02]  /*25bb0*/  MOV R2, 0x25bd0 ;  /* 0x00025bd000027802 */ /* 0x000fe40000000f00 */
[----:B-123--:R-:W-:Y:S05]  /*25bc0*/  CALL.REL.NOINC `($__internal_91_$__cuda_sm70_shflsync_idx_p) ;  /* 0x0000140000007944 */ /* 0x00efea0003c00000 */
[----:B------:R-:W-:Y:S01]  /*25bd0*/  MOV R6, R5 ;  /* 0x0000000500067202 */ /* 0x000fe20000000f00 */
[----:B------:R-:W-:Y:S05]  /*25be0*/  BRA `(.L_x_4406) ;  /* 0xfffdaac000007947 */ /* 0x000fea000383ffff */
.L_x_4478:
[----:B------:R-:W-:Y:S01]  /*25bf0*/  IMAD.MOV.U32 R9, RZ, RZ, R12 ;  /* 0x000000ffff097224 */ /* 0x000fe200078e000c */
[----:B------:R-:W-:Y:S01]  /*25c00*/  MOV R5, RZ ;  /* 0x000000ff00057202 */ /* 0x000fe20000000f00 */
[----:B------:R-:W-:Y:S01]  /*25c10*/  IMAD.MOV.U32 R3, RZ, RZ, 0x181f ;  /* 0x0000181fff037424 */ /* 0x000fe200078e00ff */
[----:B------:R-:W-:Y:S02]  /*25c20*/  MOV R2, 0x25c40 ;  /* 0x00025c4000027802 */ /* 0x000fe40000000f00 */
[----:B-1---5:R-:W-:Y:S05]  /*25c30*/  CALL.REL.NOINC `($__internal_91_$__cuda_sm70_shflsync_idx_p) ;  /* 0x0000139000007944 */ /* 0x022fea0003c00000 */
[----:B------:R-:W-:Y:S01]  /*25c40*/  MOV R4, R5 ;  /* 0x0000000500047202 */ /* 0x000fe20000000f00 */
[----:B------:R-:W-:Y:S05]  /*25c50*/  BRA `(.L_x_4671) ;  /* 0xfffe41e000007947 */ /* 0x000fea000383ffff */
.L_x_4479:
[----:B------:R-:W-:Y:S01]  /*25c60*/  IMAD.MOV.U32 R9, RZ, RZ, R16 ;  /* 0x000000ffff097224 */ /* 0x000fe200078e0010 */
[----:B------:R-:W-:Y:S01]  /*25c70*/  MOV R5, RZ ;  /* 0x000000ff00057202 */ /* 0x000fe20000000f00 */
[----:B------:R-:W-:Y:S01]  /*25c80*/  IMAD.MOV.U32 R3, RZ, RZ, 0x181f ;  /* 0x0000181fff037424 */ /* 0x000fe200078e00ff */
[----:B------:R-:W-:Y:S02]  /*25c90*/  MOV R2, 0x25cb0 ;  /* 0x00025cb000027802 */ /* 0x000fe40000000f00 */
[----:B-123-5:R-:W-:Y:S05]  /*25ca0*/  CALL.REL.NOINC `($__internal_91_$__cuda_sm70_shflsync_idx_p) ;  /* 0x0000132000007944 */ /* 0x02efea0003c00000 */
[----:B------:R-:W-:Y:S01]  /*25cb0*/  MOV R2, R5 ;  /* 0x0000000500027202 */ /* 0x000fe20000000f00 */
[----:B------:R-:W-:Y:S05]  /*25cc0*/  BRA `(.L_x_4672) ;  /* 0xfffe419000007947 */ /* 0x000fea000383ffff */
.L_x_4482:
[----:B-1----:R-:W-:Y:S01]  /*25cd0*/  IMAD.MOV.U32 R9, RZ, RZ, R12 ;  /* 0x000000ffff097224 */ /* 0x002fe200078e000c */
[----:B------:R-:W-:Y:S01]  /*25ce0*/  MOV R5, 0x1 ;  /* 0x0000000100057802 */ /* 0x000fe20000000f00 */
[----:B------:R-:W-:Y:S01]  /*25cf0*/  IMAD.MOV.U32 R3, RZ, RZ, 0x181f ;  /* 0x0000181fff037424 */ /* 0x000fe200078e00ff */
[----:B------:R-:W-:-:S02]  /*25d00*/  MOV R2, 0x25d20 ;  /* 0x00025d2000027802 */ /* 0x000fc40000000f00 */
[----:B--2345:R-:W-:Y:S05]  /*25d10*/  CALL.REL.NOINC `($__internal_91_$__cuda_sm70_shflsync_idx_p) ;  /* 0x000012b000007944 */ /* 0x03cfea0003c00000 */
[----:B------:R-:W-:Y:S01]  /*25d20*/  IMAD.MOV.U32 R4, RZ, RZ, R5 ;  /* 0x000000ffff047224 */ /* 0x000fe200078e0005 */
[----:B------:R-:W-:Y:S01]  /*25d30*/  MOV R5, 0x1 ;  /* 0x0000000100057802 */ /* 0x000fe20000000f00 */
[----:B------:R-:W-:Y:S01]  /*25d40*/  IMAD.MOV.U32 R9, RZ, RZ, R16 ;  /* 0x000000ffff097224 */ /* 0x000fe200078e0010 */
[----:B------:R-:W-:-:S02]  /*25d50*/  MOV R3, 0x181f ;  /* 0x0000181f00037802 */ /* 0x000fc40000000f00 */
[----:B------:R-:W-:Y:S02]  /*25d60*/  MOV R2, 0x25d80 ;  /* 0x00025d8000027802 */ /* 0x000fe40000000f00 */
[----:B------:R-:W-:Y:S05]  /*25d70*/  CALL.REL.NOINC `($__internal_91_$__cuda_sm70_shflsync_idx_p) ;  /* 0x0000125000007944 */ /* 0x000fea0003c00000 */
[----:B------:R-:W-:Y:S01]  /*25d80*/  MOV R2, R5 ;  /* 0x0000000500027202 */ /* 0x000fe20000000f00 */
[----:B------:R-:W-:Y:S05]  /*25d90*/  BRA `(.L_x_4673) ;  /* 0xfffe429000007947 */ /* 0x000fea000383ffff */
.L_x_4485:
[----:B-1----:R-:W-:Y:S01]  /*25da0*/  IMAD.MOV.U32 R9, RZ, RZ, R12 ;  /* 0x000000ffff097224 */ /* 0x002fe200078e000c */
[----:B------:R-:W-:Y:S01]  /*25db0*/  MOV R5, 0x2 ;  /* 0x0000000200057802 */ /* 0x000fe20000000f00 */
[----:B------:R-:W-:Y:S01]  /*25dc0*/  IMAD.MOV.U32 R3, RZ, RZ, 0x181f ;  /* 0x0000181fff037424 */ /* 0x000fe200078e00ff */
[----:B------:R-:W-:Y:S02]  /*25dd0*/  MOV R2, 0x25df0 ;  /* 0x00025df000027802 */ /* 0x000fe40000000f00 */
[----:B--2345:R-:W-:Y:S05]  /*25de0*/  CALL.REL.NOINC `($__internal_91_$__cuda_sm70_shflsync_idx_p) ;  /* 0x000011e000007944 */ /* 0x03cfea0003c00000 */
[----:B------:R-:W-:Y:S01]  /*25df0*/  MOV R4, R5 ;  /* 0x0000000500047202 */ /* 0x000fe20000000f00 */
[----:B------:R-:W-:Y:S05]  /*25e00*/  BRA `(.L_x_4674) ;  /* 0xfffe43a000007947 */ /* 0x000fea000383ffff */
.L_x_4486:
[----:B-1----:R-:W-:Y:S01]  /*25e10*/  IMAD.MOV.U32 R9, RZ, RZ, R16 ;  /* 0x000000ffff097224 */ /* 0x002fe200078e0010 */
[----:B------:R-:W-:Y:S01]  /*25e20*/  MOV R5, 0x2 ;  /* 0x0000000200057802 */ /* 0x000fe20000000f00 */
[----:B------:R-:W-:Y:S01]  /*25e30*/  IMAD.MOV.U32 R3, RZ, RZ, 0x181f ;  /* 0x0000181fff037424 */ /* 0x000fe200078e00ff */
[----:B------:R-:W-:Y:S02]  /*25e40*/  MOV R2, 0x25e60 ;  /* 0x00025e6000027802 */ /* 0x000fe40000000f00 */
[----:B--2345:R-:W-:Y:S05]  /*25e50*/  CALL.REL.NOINC `($__internal_91_$__cuda_sm70_shflsync_idx_p) ;  /* 0x0000117000007944 */ /* 0x03cfea0003c00000 */
[----:B------:R-:W-:Y:S01]  /*25e60*/  MOV R2, R5 ;  /* 0x0000000500027202 */ /* 0x000fe20000000f00 */
[----:B------:R-:W-:Y:S05]  /*25e70*/  BRA `(.L_x_4675) ;  /* 0xfffe435000007947 */ /* 0x000fea000383ffff */
.L_x_4489:
[----:B--2---:R-:W-:Y:S01]  /*25e80*/  IMAD.MOV.U32 R9, RZ, RZ, R12 ;  /* 0x000000ffff097224 */ /* 0x004fe200078e000c */
[----:B------:R-:W-:Y:S01]  /*25e90*/  MOV R5, 0x3 ;  /* 0x0000000300057802 */ /* 0x000fe20000000f00 */
[----:B------:R-:W-:Y:S01]  /*25ea0*/  IMAD.MOV.U32 R3, RZ, RZ, 0x181f ;  /* 0x0000181fff037424 */ /* 0x000fe200078e00ff */
[----:B------:R-:W-:-:S02]  /*25eb0*/  MOV R2, 0x25ed0 ;  /* 0x00025ed000027802 */ /* 0x000fc40000000f00 */
[----:B-1-345:R-:W-:Y:S05]  /*25ec0*/  CALL.REL.NOINC `($__internal_91_$__cuda_sm70_shflsync_idx_p) ;  /* 0x0000110000007944 */ /* 0x03afea0003c00000 */
        /* <DEDUP_REMOVED lines=8> */
.L_x_4604:
[----:B------:R-:W-:Y:S01]  /*25f50*/  IMAD.MOV.U32 R2, RZ, RZ, R222 ;  /* 0x000000ffff027224 */ /* 0x000fe200078e00de */
[----:B------:R-:W-:Y:S02]  /*25f60*/  MOV R5, 0x2 ;  /* 0x0000000200057802 */ /* 0x000fe40000000f00 */
[----:B------:R-:W-:Y:S02]  /*25f70*/  MOV R3, 0x25f90 ;  /* 0x00025f9000037802 */ /* 0x000fe40000000f00 */
[----:B------:R-:W-:Y:S05]  /*25f80*/  CALL.REL.NOINC `($__internal_90_$__cuda_sm70_shflsync_bfly_p) ;  /* 0x00000ff000007944 */ /* 0x000fea0003c00000 */
[----:B------:R-:W-:Y:S01]  /*25f90*/  MOV R0, R5 ;  /* 0x0000000500007202 */ /* 0x000fe20000000f00 */
[----:B------:R-:W-:Y:S05]  /*25fa0*/  BRA `(.L_x_4677) ;  /* 0xffff9b5000007947 */ /* 0x000fea000383ffff */
.L_x_4605:
[----:B------:R-:W-:Y:S01]  /*25fb0*/  IMAD.MOV.U32 R2, RZ, RZ, R0 ;  /* 0x000000ffff027224 */ /* 0x000fe200078e0000 */
[----:B------:R-:W-:Y:S02]  /*25fc0*/  MOV R5, 0x1 ;  /* 0x0000000100057802 */ /* 0x000fe40000000f00 */
[----:B------:R-:W-:Y:S02]  /*25fd0*/  MOV R3, 0x25ff0 ;  /* 0x00025ff000037802 */ /* 0x000fe40000000f00 */
[----:B-1----:R-:W-:Y:S05]  /*25fe0*/  CALL.REL.NOINC `($__internal_90_$__cuda_sm70_shflsync_bfly_p) ;  /* 0x00000f9000007944 */ /* 0x002fea0003c00000 */
[----:B------:R-:W-:Y:S01]  /*25ff0*/  FADD.FTZ R0, R0, R5 ;  /* 0x0000000500007221 */ /* 0x000fe20000010000 */
[----:B------:R-:W-:Y:S02]  /*26000*/  MOV R2, R228 ;  /* 0x000000e400027202 */ /* 0x000fe40000000f00 */
[----:B------:R-:W-:-:S02]  /*26010*/  MOV R5, 0x2 ;  /* 0x0000000200057802 */ /* 0x000fc40000000f00 */
[----:B------:R-:W-:Y:S02]  /*26020*/  MOV R3, 0x26040 ;  /* 0x0002604000037802 */ /* 0x000fe40000000f00 */
[----:B------:R-:W-:Y:S05]  /*26030*/  CALL.REL.NOINC `($__internal_90_$__cuda_sm70_shflsync_bfly_p) ;  /* 0x00000f4000007944 */ /* 0x000fea0003c00000 */
[----:B------:R-:W-:Y:S01]  /*26040*/  FADD.FTZ R4, R228, R5 ;  /* 0x00000005e4047221 */ /* 0x000fe20000010000 */
[----:B------:R-:W-:Y:S02]  /*26050*/  MOV R5, 0x1 ;  /* 0x0000000100057802 */ /* 0x000fe40000000f00 */
[----:B------:R-:W-:Y:S02]  /*26060*/  MOV R3, 0x26090 ;  /* 0x0002609000037802 */ /* 0x000fe40000000f00 */
[----:B------:R-:W-:Y:S02]  /*26070*/  MOV R2, R4 ;  /* 0x0000000400027202 */ /* 0x000fe40000000f00 */
[----:B------:R-:W-:Y:S05]  /*26080*/  CALL.REL.NOINC `($__internal_90_$__cuda_sm70_shflsync_bfly_p) ;  /* 0x00000ef000007944 */ /* 0x000fea0003c00000 */
[----:B------:R-:W-:Y:S01]  /*26090*/  MOV R3, R5 ;  /* 0x0000000500037202 */ /* 0x000fe20000000f00 */
[----:B------:R-:W-:Y:S05]  /*260a0*/  BRA `(.L_x_4678) ;  /* 0xffff9ac000007947 */ /* 0x000fea000383ffff */
.L_x_4612:
[----:B--234-:R-:W-:Y:S01]  /*260b0*/  IMAD.MOV.U32 R9, RZ, RZ, R14 ;  /* 0x000000ffff097224 */ /* 0x01cfe200078e000e */
[----:B------:R-:W-:Y:S01]  /*260c0*/  MOV R5, RZ ;  /* 0x000000ff00057202 */ /* 0x000fe20000000f00 */
[----:B------:R-:W-:Y:S01]  /*260d0*/  IMAD.MOV.U32 R3, RZ, RZ, 0x181f ;  /* 0x0000181fff037424 */ /* 0x000fe200078e00ff */
[----:B------:R-:W-:Y:S02]  /*260e0*/  MOV R2, 0x26100 ;  /* 0x0002610000027802 */ /* 0x000fe40000000f00 */
[----:B-1----:R-:W-:Y:S05]  /*260f0*/  CALL.REL.NOINC `($__internal_91_$__cuda_sm70_shflsync_idx_p) ;  /* 0x00000ed000007944 */ /* 0x002fea0003c00000 */
[----:B------:R-:W-:Y:S01]  /*26100*/  MOV R4, R5 ;  /* 0x0000000500047202 */ /* 0x000fe20000000f00 */
[----:B------:R-:W-:Y:S05]  /*26110*/  BRA `(.L_x_4679) ;  /* 0xffffb6c000007947 */ /* 0x000fea000383ffff */
.L_x_4613:
[----:B------:R-:W-:Y:S01]  /*26120*/  IMAD.MOV.U32 R9, RZ, RZ, R15 ;  /* 0x000000ffff097224 */ /* 0x000fe200078e000f */
[----:B------:R-:W-:Y:S01]  /*26130*/  MOV R5, RZ ;  /* 0x000000ff00057202 */ /* 0x000fe20000000f00 */
[----:B------:R-:W-:Y:S01]  /*26140*/  IMAD.MOV.U32 R3, RZ, RZ, 0x181f ;  /* 0x0000181fff037424 */ /* 0x000fe200078e00ff */
[----:B------:R-:W-:-:S02]  /*26150*/  MOV R2, 0x26170 ;  /* 0x0002617000027802 */ /* 0x000fc40000000f00 */
[----:B-123--:R-:W-:Y:S05]  /*26160*/  CALL.REL.NOINC `($__internal_91_$__cuda_sm70_shflsync_idx_p) ;  /* 0x00000e6000007944 */ /* 0x00efea0003c00000 */
[----:B------:R-:W-:Y:S01]  /*26170*/  MOV R2, R5 ;  /* 0x0000000500027202 */ /* 0x000fe20000000f00 */
[----:B------:R-:W-:Y:S05]  /*26180*/  BRA `(.L_x_4680) ;  /* 0xffffb67000007947 */ /* 0x000fea000383ffff */
.L_x_4616:
[----:B--2---:R-:W-:Y:S01]  /*26190*/  IMAD.MOV.U32 R9, RZ, RZ, R14 ;  /* 0x000000ffff097224 */ /* 0x004fe200078e000e */
[----:B------:R-:W-:Y:S01]  /*261a0*/  MOV R5, 0x1 ;  /* 0x0000000100057802 */ /* 0x000fe20000000f00 */
[----:B------:R-:W-:Y:S01]  /*261b0*/  IMAD.MOV.U32 R3, RZ, RZ, 0x181f ;  /* 0x0000181fff037424 */ /* 0x000fe200078e00ff */
[----:B------:R-:W-:-:S02]  /*261c0*/  MOV R2, 0x261e0 ;  /* 0x000261e000027802 */ /* 0x000fc40000000f00 */
[----:B-1-34-:R-:W-:Y:S05]  /*261d0*/  CALL.REL.NOINC `($__internal_91_$__cuda_sm70_shflsync_idx_p) ;  /* 0x00000df000007944 */ /* 0x01afea0003c00000 */
        /* <DEDUP_REMOVED lines=8> */
.L_x_4619:
[----:B--2---:R-:W-:Y:S01]  /*26260*/  IMAD.MOV.U32 R9, RZ, RZ, R14 ;  /* 0x000000ffff097224 */ /* 0x004fe200078e000e */
[----:B------:R-:W-:Y:S01]  /*26270*/  MOV R5, 0x2 ;  /* 0x0000000200057802 */ /* 0x000fe20000000f00 */
[----:B------:R-:W-:Y:S01]  /*26280*/  IMAD.MOV.U32 R3, RZ, RZ, 0x181f ;  /* 0x0000181fff037424 */ /* 0x000fe200078e00ff */
[----:B------:R-:W-:Y:S02]  /*26290*/  MOV R2, 0x262b0 ;  /* 0x000262b000027802 */ /* 0x000fe40000000f00 */
[----:B-1-34-:R-:W-:Y:S05]  /*262a0*/  CALL.REL.NOINC `($__internal_91_$__cuda_sm70_shflsync_idx_p) ;  /* 0x00000d2000007944 */ /* 0x01afea0003c00000 */
[----:B------:R-:W-:Y:S01]  /*262b0*/  MOV R4, R5 ;  /* 0x0000000500047202 */ /* 0x000fe20000000f00 */
[----:B------:R-:W-:Y:S05]  /*262c0*/  BRA `(.L_x_4682) ;  /* 0xffffb88000007947 */ /* 0x000fea000383ffff */
.L_x_4620:
[----:B--2---:R-:W-:Y:S01]  /*262d0*/  IMAD.MOV.U32 R9, RZ, RZ, R15 ;  /* 0x000000ffff097224 */ /* 0x004fe200078e000f */
[----:B------:R-:W-:Y:S01]  /*262e0*/  MOV R5, 0x2 ;  /* 0x0000000200057802 */ /* 0x000fe20000000f00 */
[----:B------:R-:W-:Y:S01]  /*262f0*/  IMAD.MOV.U32 R3, RZ, RZ, 0x181f ;  /* 0x0000181fff037424 */ /* 0x000fe200078e00ff */
[----:B------:R-:W-:Y:S02]  /*26300*/  MOV R2, 0x26320 ;  /* 0x0002632000027802 */ /* 0x000fe40000000f00 */
[----:B-1-34-:R-:W-:Y:S05]  /*26310*/  CALL.REL.NOINC `($__internal_91_$__cuda_sm70_shflsync_idx_p) ;  /* 0x00000cb000007944 */ /* 0x01afea0003c00000 */
[----:B------:R-:W-:Y:S01]  /*26320*/  MOV R2, R5 ;  /* 0x0000000500027202 */ /* 0x000fe20000000f00 */
[----:B------:R-:W-:Y:S05]  /*26330*/  BRA `(.L_x_4683) ;  /* 0xffffb83000007947 */ /* 0x000fea000383ffff */
.L_x_4623:
[----:B---3--:R-:W-:Y:S01]  /*26340*/  IMAD.MOV.U32 R9, RZ, RZ, R14 ;  /* 0x000000ffff097224 */ /* 0x008fe200078e000e */
[----:B------:R-:W-:Y:S01]  /*26350*/  MOV R5, 0x3 ;  /* 0x0000000300057802 */ /* 0x000fe20000000f00 */
[----:B------:R-:W-:Y:S01]  /*26360*/  IMAD.MOV.U32 R3, RZ, RZ, 0x181f ;  /* 0x0000181fff037424 */ /* 0x000fe200078e00ff */
[----:B----4-:R-:W-:-:S02]  /*26370*/  MOV R2, 0x26390 ;  /* 0x0002639000027802 */ /* 0x010fc40000000f00 */
[----:B-12---:R-:W-:Y:S05]  /*26380*/  CALL.REL.NOINC `($__internal_91_$__cuda_sm70_shflsync_idx_p) ;  /* 0x00000c4000007944 */ /* 0x006fea0003c00000 */
        /* <DEDUP_REMOVED lines=8> */
.L_x_4625:
[----:B------:R-:W-:Y:S01]  /*26410*/  IMAD.MOV.U32 R9, RZ, RZ, R16 ;  /* 0x000000ffff097224 */ /* 0x000fe200078e0010 */
[----:B------:R-:W-:Y:S01]  /*26420*/  MOV R5, RZ ;  /* 0x000000ff00057202 */ /* 0x000fe20000000f00 */
[----:B------:R-:W-:Y:S01]  /*26430*/  IMAD.MOV.U32 R3, RZ, RZ, 0x1c1f ;  /* 0x00001c1fff037424 */ /* 0x000fe200078e00ff */
[----:B------:R-:W-:Y:S02]  /*26440*/  MOV R2, 0x26460 ;  /* 0x0002646000027802 */ /* 0x000fe40000000f00 */
[----:B------:R-:W-:Y:S05]  /*26450*/  CALL.REL.NOINC `($__internal_91_$__cuda_sm70_shflsync_idx_p) ;  /* 0x00000b7000007944 */ /* 0x000fea0003c00000 */
[----:B------:R-:W-:Y:S01]  /*26460*/  MOV R4, R5 ;  /* 0x0000000500047202 */ /* 0x000fe20000000f00 */
[----:B------:R-:W-:Y:S05]  /*26470*/  BRA `(.L_x_4685) ;  /* 0xffffbbf000007947 */ /* 0x000fea000383ffff */
.L_x_4626:
[----:B------:R-:W-:Y:S01]  /*26480*/  IMAD.MOV.U32 R9, RZ, RZ, R17 ;  /* 0x000000ffff097224 */ /* 0x000fe200078e0011 */
[----:B------:R-:W-:Y:S01]  /*26490*/  MOV R5, RZ ;  /* 0x000000ff00057202 */ /* 0x000fe20000000f00 */
[----:B------:R-:W-:Y:S01]  /*264a0*/  IMAD.MOV.U32 R3, RZ, RZ, 0x1c1f ;  /* 0x00001c1fff037424 */ /* 0x000fe200078e00ff */
[----:B------:R-:W-:Y:S02]  /*264b0*/  MOV R2, 0x264d0 ;  /* 0x000264d000027802 */ /* 0x000fe40000000f00 */
[----:B-12---:R-:W-:Y:S05]  /*264c0*/  CALL.REL.NOINC `($__internal_91_$__cuda_sm70_shflsync_idx_p) ;  /* 0x00000b0000007944 */ /* 0x006fea0003c00000 */
[----:B------:R-:W-:Y:S01]  /*264d0*/  MOV R0, R5 ;  /* 0x0000000500007202 */ /* 0x000fe20000000f00 */
[----:B------:R-:W-:Y:S05]  /*264e0*/  BRA `(.L_x_4686) ;  /* 0xffffbba000007947 */ /* 0x000fea000383ffff */
.L_x_4629:
[----:B-1----:R-:W-:Y:S01]  /*264f0*/  IMAD.MOV.U32 R9, RZ, RZ, R16 ;  /* 0x000000ffff097224 */ /* 0x002fe200078e0010 */
[----:B------:R-:W-:Y:S01]  /*26500*/  MOV R5, 0x1 ;  /* 0x0000000100057802 */ /* 0x000fe20000000f00 */
[----:B------:R-:W-:Y:S01]  /*26510*/  IMAD.MOV.U32 R3, RZ, RZ, 0x1c1f ;  /* 0x00001c1fff037424 */ /* 0x000fe200078e00ff */
[----:B------:R-:W-:-:S02]  /*26520*/  MOV R2, 0x26540 ;  /* 0x0002654000027802 */ /* 0x000fc40000000f00 */
[----:B--234-:R-:W-:Y:S05]  /*26530*/  CALL.REL.NOINC `($__internal_91_$__cuda_sm70_shflsync_idx_p) ;  /* 0x00000a9000007944 */ /* 0x01cfea0003c00000 */
        /* <DEDUP_REMOVED lines=8> */
.L_x_4633:
[----:B------:R-:W-:Y:S01]  /*265c0*/  IMAD.MOV.U32 R9, RZ, RZ, R12 ;  /* 0x000000ffff097224 */ /* 0x000fe200078e000c */
[----:B------:R-:W-:Y:S01]  /*265d0*/  MOV R5, RZ ;  /* 0x000000ff00057202 */ /* 0x000fe20000000f00 */
[----:B------:R-:W-:Y:S01]  /*265e0*/  IMAD.MOV.U32 R3, RZ, RZ, 0x181f ;  /* 0x0000181fff037424 */ /* 0x000fe200078e00ff */
[----:B------:R-:W-:Y:S02]  /*265f0*/  MOV R2, 0x26610 ;  /* 0x0002661000027802 */ /* 0x000fe40000000f00 */
[----:B------:R-:W-:Y:S05]  /*26600*/  CALL.REL.NOINC `($__internal_91_$__cuda_sm70_shflsync_idx_p) ;  /* 0x000009c000007944 */ /* 0x000fea0003c00000 */
[----:B------:R-:W-:Y:S01]  /*26610*/  MOV R4, R5 ;  /* 0x0000000500047202 */ /* 0x000fe20000000f00 */
[----:B------:R-:W-:Y:S05]  /*26620*/  BRA `(.L_x_4688) ;  /* 0xffffdb8000007947 */ /* 0x000fea000383ffff */
.L_x_4634:
[----:B------:R-:W-:Y:S01]  /*26630*/  IMAD.MOV.U32 R9, RZ, RZ, R15 ;  /* 0x000000ffff097224 */ /* 0x000fe200078e000f */
[----:B------:R-:W-:Y:S01]  /*26640*/  MOV R5, RZ ;  /* 0x000000ff00057202 */ /* 0x000fe20000000f00 */
[----:B------:R-:W-:Y:S01]  /*26650*/  IMAD.MOV.U32 R3, RZ, RZ, 0x181f ;  /* 0x0000181fff037424 */ /* 0x000fe200078e00ff */
[----:B------:R-:W-:Y:S02]  /*26660*/  MOV R2, 0x26680 ;  /* 0x0002668000027802 */ /* 0x000fe40000000f00 */
[----:B-12---:R-:W-:Y:S05]  /*26670*/  CALL.REL.NOINC `($__internal_91_$__cuda_sm70_shflsync_idx_p) ;  /* 0x0000095000007944 */ /* 0x006fea0003c00000 */
[----:B------:R-:W-:Y:S01]  /*26680*/  MOV R2, R5 ;  /* 0x0000000500027202 */ /* 0x000fe20000000f00 */
[----:B------:R-:W-:Y:S05]  /*26690*/  BRA `(.L_x_4689) ;  /* 0xffffdb3000007947 */ /* 0x000fea000383ffff */
.L_x_4637:
[----:B--2---:R-:W-:Y:S01]  /*266a0*/  IMAD.MOV.U32 R9, RZ, RZ, R12 ;  /* 0x000000ffff097224 */ /* 0x004fe200078e000c */
[----:B------:R-:W-:Y:S01]  /*266b0*/  MOV R5, 0x1 ;  /* 0x0000000100057802 */ /* 0x000fe20000000f00 */
[----:B------:R-:W-:Y:S01]  /*266c0*/  IMAD.MOV.U32 R3, RZ, RZ, 0x181f ;  /* 0x0000181fff037424 */ /* 0x000fe200078e00ff */
[----:B----4-:R-:W-:-:S02]  /*266d0*/  MOV R2, 0x266f0 ;  /* 0x000266f000027802 */ /* 0x010fc40000000f00 */
[----:B-1-3--:R-:W-:Y:S05]  /*266e0*/  CALL.REL.NOINC `($__internal_91_$__cuda_sm70_shflsync_idx_p) ;  /* 0x000008e000007944 */ /* 0x00afea0003c00000 */
        /* <DEDUP_REMOVED lines=8> */
.L_x_4640:
[----:B-1----:R-:W-:Y:S01]  /*26770*/  IMAD.MOV.U32 R9, RZ, RZ, R12 ;  /* 0x000000ffff097224 */ /* 0x002fe200078e000c */
[----:B------:R-:W-:Y:S01]  /*26780*/  MOV R5, 0x2 ;  /* 0x0000000200057802 */ /* 0x000fe20000000f00 */
[----:B------:R-:W-:Y:S01]  /*26790*/  IMAD.MOV.U32 R3, RZ, RZ, 0x181f ;  /* 0x0000181fff037424 */ /* 0x000fe200078e00ff */
[----:B----4-:R-:W-:Y:S02]  /*267a0*/  MOV R2, 0x267c0 ;  /* 0x000267c000027802 */ /* 0x010fe40000000f00 */
[----:B--23--:R-:W-:Y:S05]  /*267b0*/  CALL.REL.NOINC `($__internal_91_$__cuda_sm70_shflsync_idx_p) ;  /* 0x0000081000007944 */ /* 0x00cfea0003c00000 */
[----:B------:R-:W-:Y:S01]  /*267c0*/  MOV R4, R5 ;  /* 0x0000000500047202 */ /* 0x000fe20000000f00 */
[----:B------:R-:W-:Y:S05]  /*267d0*/  BRA `(.L_x_4691) ;  /* 0xffffdd5000007947 */ /* 0x000fea000383ffff */
.L_x_4641:
[----:B------:R-:W-:Y:S01]  /*267e0*/  IMAD.MOV.U32 R9, RZ, RZ, R15 ;  /* 0x000000ffff097224 */ /* 0x000fe200078e000f */
[----:B------:R-:W-:Y:S01]  /*267f0*/  MOV R5, 0x2 ;  /* 0x0000000200057802 */ /* 0x000fe20000000f00 */
[----:B------:R-:W-:Y:S01]  /*26800*/  IMAD.MOV.U32 R3, RZ, RZ, 0x181f ;  /* 0x0000181fff037424 */ /* 0x000fe200078e00ff */
[----:B----4-:R-:W-:Y:S02]  /*26810*/  MOV R2, 0x26830 ;  /* 0x0002683000027802 */ /* 0x010fe40000000f00 */
[----:B-123--:R-:W-:Y:S05]  /*26820*/  CALL.REL.NOINC `($__internal_91_$__cuda_sm70_shflsync_idx_p) ;  /* 0x000007a000007944 */ /* 0x00efea0003c00000 */
[----:B------:R-:W-:Y:S01]  /*26830*/  MOV R2, R5 ;  /* 0x0000000500027202 */ /* 0x000fe20000000f00 */
[----:B------:R-:W-:Y:S05]  /*26840*/  BRA `(.L_x_4692) ;  /* 0xffffdd0000007947 */ /* 0x000fea000383ffff */
.L_x_4644:
        /* <DEDUP_REMOVED lines=13> */
.L_x_4646:
[----:B------:R-:W-:Y:S01]  /*26920*/  IMAD.MOV.U32 R9, RZ, RZ, R114 ;  /* 0x000000ffff097224 */ /* 0x000fe200078e0072 */
[----:B------:R-:W-:Y:S01]  /*26930*/  MOV R5, RZ ;  /* 0x000000ff00057202 */ /* 0x000fe20000000f00 */
[----:B------:R-:W-:Y:S01]  /*26940*/  IMAD.MOV.U32 R3, RZ, RZ, 0x1f ;  /* 0x0000001fff037424 */ /* 0x000fe200078e00ff */
[----:B------:R-:W-:Y:S02]  /*26950*/  MOV R2, 0x26970 ;  /* 0x0002697000027802 */ /* 0x000fe40000000f00 */
[----:B----4-:R-:W-:Y:S05]  /*26960*/  CALL.REL.NOINC `($__internal_91_$__cuda_sm70_shflsync_idx_p) ;  /* 0x0000066000007944 */ /* 0x010fea0003c00000 */
[----:B------:R-:W-:Y:S01]  /*26970*/  MOV R10, R5 ;  /* 0x00000005000a7202 */ /* 0x000fe20000000f00 */
[----:B------:R-:W-:Y:S05]  /*26980*/  BRA `(.L_x_4694) ;  /* 0xffffdf5000007947 */ /* 0x000fea000383ffff */
.L_x_4647:
[----:B------:R-:W-:Y:S01]  /*26990*/  IMAD.MOV.U32 R9, RZ, RZ, R114 ;  /* 0x000000ffff097224 */ /* 0x000fe200078e0072 */
[----:B------:R-:W-:Y:S01]  /*269a0*/  MOV R5, 0x1 ;  /* 0x0000000100057802 */ /* 0x000fe20000000f00 */
[----:B------:R-:W-:Y:S01]  /*269b0*/  IMAD.MOV.U32 R3, RZ, RZ, 0x1f ;  /* 0x0000001fff037424 */ /* 0x000fe200078e00ff */
[----:B------:R-:W-:Y:S02]  /*269c0*/  MOV R2, 0x269e0 ;  /* 0x000269e000027802 */ /* 0x000fe40000000f00 */
[----:B-12-4-:R-:W-:Y:S05]  /*269d0*/  CALL.REL.NOINC `($__internal_91_$__cuda_sm70_shflsync_idx_p) ;  /* 0x000005f000007944 */ /* 0x016fea0003c00000 */
[----:B------:R-:W-:Y:S01]  /*269e0*/  MOV R8, R5 ;  /* 0x0000000500087202 */ /* 0x000fe20000000f00 */
[----:B------:R-:W-:Y:S05]  /*269f0*/  BRA `(.L_x_4695) ;  /* 0xffffdf0000007947 */ /* 0x000fea000383ffff */
.L_x_4648:
[----:B------:R-:W-:Y:S02]  /*26a00*/  MOV R2, 0x1 ;  /* 0x0000000100027802 */ /* 0x000fe40000000f00 */
[----:B------:R-:W-:-:S02]  /*26a10*/  MOV R3, 0x26a30 ;  /* 0x00026a3000037802 */ /* 0x000fc40000000f00 */
[----:B-123--:R-:W-:Y:S05]  /*26a20*/  CALL.REL.NOINC `($__internal_92_$__cuda_sm70_shflsync_up_p) ;  /* 0x000005f000007944 */ /* 0x00efea0003c00000 */
[----:B------:R-:W-:Y:S05]  /*26a30*/  BRA `(.L_x_4696) ;  /* 0xffffdfe000007947 */ /* 0x000fea000383ffff */
.L_x_4649:
[----:B------:R-:W-:Y:S02]  /*26a40*/  MOV R2, 0x2 ;  /* 0x0000000200027802 */ /* 0x000fe40000000f00 */
[----:B------:R-:W-:-:S02]  /*26a50*/  MOV R3, 0x26a70 ;  /* 0x00026a7000037802 */ /* 0x000fc40000000f00 */
[----:B-12---:R-:W-:Y:S05]  /*26a60*/  CALL.REL.NOINC `($__internal_92_$__cuda_sm70_shflsync_up_p) ;  /* 0x000005b000007944 */ /* 0x006fea0003c00000 */
[----:B------:R-:W-:Y:S01]  /*26a70*/  SEL R3, R4, RZ, P1 ;  /* 0x000000ff04037207 */ /* 0x000fe20000800000 */
[----:B------:R-:W-:-:S04]  /*26a80*/  IMAD.MOV.U32 R2, RZ, RZ, 0x4 ;  /* 0x00000004ff027424 */ /* 0x000fc800078e00ff */
[----:B------:R-:W-:Y:S01]  /*26a90*/  IMAD.IADD R0, R0, 0x1, R3 ;  /* 0x0000000100007824 */ /* 0x000fe200078e0203 */
[----:B------:R-:W-:Y:S02]  /*26aa0*/  MOV R3, 0x26ac0 ;  /* 0x00026ac000037802 */ /* 0x000fe40000000f00 */
        /* <DEDUP_REMOVED lines=20> */
.L_x_4653:
[----:B------:R-:W-:Y:S02]  /*26bf0*/  MOV R2, 0x1 ;  /* 0x0000000100027802 */ /* 0x000fe40000000f00 */
[----:B------:R-:W-:Y:S02]  /*26c00*/  MOV R3, 0x26c20 ;  /* 0x00026c2000037802 */ /* 0x000fe40000000f00 */
[----:B------:R-:W-:Y:S05]  /*26c10*/  CALL.REL.NOINC `($__internal_92_$__cuda_sm70_shflsync_up_p) ;  /* 0x0000040000007944 */ /* 0x000fea0003c00000 */
[----:B------:R-:W-:Y:S01]  /*26c20*/  MOV R2, R4 ;  /* 0x0000000400027202 */ /* 0x000fe20000000f00 */
[----:B------:R-:W-:Y:S05]  /*26c30*/  BRA `(.L_x_4698) ;  /* 0xffffe03000007947 */ /* 0x000fea000383ffff */
.L_x_4654:
[----:B------:R-:W-:Y:S02]  /*26c40*/  MOV R2, 0x2 ;  /* 0x0000000200027802 */ /* 0x000fe40000000f00 */
        /* <DEDUP_REMOVED lines=26> */
.L_x_4656:
[----:B------:R-:W-:Y:S02]  /*26df0*/  SEL R0, RZ, 0x1, P0 ;  /* 0x00000001ff007807 */ /* 0x000fe40000000000 */
[----:B------:R-:W-:Y:S02]  /*26e00*/  MOV R2, 0x26e20 ;  /* 0x00026e2000027802 */ /* 0x000fe40000000f00 */
[----:B---3--:R-:W-:Y:S05]  /*26e10*/  CALL.REL.NOINC `($__internal_93_$__cuda_sm70_votesync_ballot) ;  /* 0x0000027000007944 */ /* 0x008fea0003c00000 */
[----:B------:R-:W-:Y:S01]  /*26e20*/  MOV R11, R0 ;  /* 0x00000000000b7202 */ /* 0x000fe20000000f00 */
[----:B------:R-:W-:Y:S05]  /*26e30*/  BRA `(.L_x_4700) ;  /* 0xffffdfc000007947 */ /* 0x000fea000383ffff */
.L_x_4657:
[----:B------:R-:W-:Y:S01]  /*26e40*/  IMAD.MOV.U32 R9, RZ, RZ, R6 ;  /* 0x000000ffff097224 */ /* 0x000fe200078e0006 */
[----:B------:R-:W-:Y:S01]  /*26e50*/  MOV R5, R0 ;  /* 0x0000000000057202 */ /* 0x000fe20000000f00 */
[----:B------:R-:W-:Y:S01]  /*26e60*/  IMAD.MOV.U32 R3, RZ, RZ, 0x1f ;  /* 0x0000001fff037424 */ /* 0x000fe200078e00ff */
[----:B------:R-:W-:Y:S02]  /*26e70*/  MOV R2, 0x26e90 ;  /* 0x00026e9000027802 */ /* 0x000fe40000000f00 */
[----:B---3--:R-:W-:Y:S05]  /*26e80*/  CALL.REL.NOINC `($__internal_91_$__cuda_sm70_shflsync_idx_p) ;  /* 0x0000014000007944 */ /* 0x008fea0003c00000 */
[----:B------:R-:W-:Y:S01]  /*26e90*/  IMAD.MOV.U32 R8, RZ, RZ, R5 ;  /* 0x000000ffff087224 */ /* 0x000fe200078e0005 */
[----:B------:R-:W-:Y:S01]  /*26ea0*/  MOV R5, R0 ;  /* 0x0000000000057202 */ /* 0x000fe20000000f00 */
[----:B------:R-:W-:Y:S01]  /*26eb0*/  IMAD.MOV.U32 R9, RZ, RZ, R7 ;  /* 0x000000ffff097224 */ /* 0x000fe200078e0007 */
[----:B------:R-:W-:-:S02]  /*26ec0*/  MOV R3, 0x1f ;  /* 0x0000001f00037802 */ /* 0x000fc40000000f00 */
[----:B------:R-:W-:Y:S02]  /*26ed0*/  MOV R2, 0x26ef0 ;  /* 0x00026ef000027802 */ /* 0x000fe40000000f00 */
[----:B------:R-:W-:Y:S05]  /*26ee0*/  CALL.REL.NOINC `($__internal_91_$__cuda_sm70_shflsync_idx_p) ;  /* 0x000000e000007944 */ /* 0x000fea0003c00000 */
[----:B------:R-:W-:Y:S01]  /*26ef0*/  MOV R7, R5 ;  /* 0x0000000500077202 */ /* 0x000fe20000000f00 */
[----:B------:R-:W-:Y:S05]  /*26f00*/  BRA `(.L_x_4701) ;  /* 0xffffdf4000007947 */ /* 0x000fea000383ffff */
.L_x_4660:
[----:B------:R-:W-:Y:S01]  /*26f10*/  IMAD.MOV.U32 R9, RZ, RZ, R4 ;  /* 0x000000ffff097224 */ /* 0x000fe200078e0004 */
[----:B------:R-:W-:Y:S01]  /*26f20*/  MOV R5, R0 ;  /* 0x0000000000057202 */ /* 0x000fe20000000f00 */
[----:B------:R-:W-:Y:S01]  /*26f30*/  IMAD.MOV.U32 R3, RZ, RZ, 0x1f ;  /* 0x0000001fff037424 */ /* 0x000fe200078e00ff */
[----:B------:R-:W-:Y:S02]  /*26f40*/  MOV R2, 0x26f60 ;  /* 0x00026f6000027802 */ /* 0x000fe40000000f00 */
[----:B--234-:R-:W-:Y:S05]  /*26f50*/  CALL.REL.NOINC `($__internal_91_$__cuda_sm70_shflsync_idx_p) ;  /* 0x0000007000007944 */ /* 0x01cfea0003c00000 */
[----:B------:R-:W-:Y:S01]  /*26f60*/  MOV R13, R5 ;  /* 0x00000005000d7202 */ /* 0x000fe20000000f00 */
[----:B------:R-:W-:Y:S05]  /*26f70*/  BRA `(.L_x_4659) ;  /* 0xffffdf3000007947 */ /* 0x000fea000383ffff */
        .weak           $__internal_90_$__cuda_sm70_shflsync_bfly_p
        .type           $__internal_90_$__cuda_sm70_shflsync_bfly_p,@function
        .size           $__internal_90_$__cuda_sm70_shflsync_bfly_p,($__internal_91_$__cuda_sm70_shflsync_idx_p - $__internal_90_$__cuda_sm70_shflsync_bfly_p)
$__internal_90_$__cuda_sm70_shflsync_bfly_p:
[----:B------:R-:W-:Y:S04]  /*26f80*/  WARPSYNC R6 ;  /* 0x0000000600007348 */ /* 0x000fe80003800000 */
[----:B------:R1:W2:Y:S02]  /*26f90*/  SHFL.BFLY PT, R5, R2, R5, R7 ;  /* 0x0c00000502057389 */ /* 0x0002a400000e0007 */
[----:B-1----:R-:W-:-:S02]  /*26fa0*/  MOV R2, R3 ;  /* 0x0000000300027202 */ /* 0x002fc40000000f00 */
[----:B------:R-:W-:-:S04]  /*26fb0*/  MOV R3, 0x0 ;  /* 0x0000000000037802 */ /* 0x000fc80000000f00 */
[----:B--2---:R-:W-:Y:S05]  /*26fc0*/  RET.REL.NODEC R2 `(_ZN7cutlass13device_kernelIN5flash19enable_sm80_to_sm89INS1_16FlashAttnFwdSm80INS1_25CollectiveMainloopFwdSm80ILi8ELi1ELb0EN4cute5tupleIJNS5_1CILi128EEENS7_ILi48EEENS7_ILi256EEEEEELi256ENS_6half_tEfNS_4arch4Sm80ELb0ELb1ELb0ELb1ELb0ELb1ELb1ELb1EEENS1_21CollectiveEpilogueFwdINS6_IJS8_SA_S9_EEENS6_IJNS7_ILi1EEESI_SI_EEESC_SE_Li256ELb1ELb1ELb1ELb0EEENS1_36VarlenDynamicPersistentTileSchedulerILi128ELi48ELi256ELi256ELb1ELb1ELb0ELb1ELb0ELb1EEEEEEEEEvNT_6ParamsE) ;  /* 0xfffd903002007950 */ /* 0x004fea0003c3ffff */
        .weak           $__internal_91_$__cuda_sm70_shflsync_idx_p
        .type           $__internal_91_$__cuda_sm70_shflsync_idx_p,@function
        .size           $__internal_91_$__cuda_sm70_shflsync_idx_p,($__internal_92_$__cuda_sm70_shflsync_up_p - $__internal_91_$__cuda_sm70_shflsync_idx_p)
$__internal_91_$__cuda_sm70_shflsync_idx_p:
[----:B------:R-:W-:-:S04]  /*26fd0*/  MOV R115, 0xffffffff ;  /* 0xffffffff00737802 */ /* 0x000fc80000000f00 */
[----:B------:R-:W-:Y:S04]  /*26fe0*/  WARPSYNC R115 ;  /* 0x0000007300007348 */ /* 0x000fe80003800000 */
[----:B------:R1:W2:Y:S02]  /*26ff0*/  SHFL.IDX PT, R5, R9, R5, R3 ;  /* 0x0000000509057389 */ /* 0x0002a400000e0003 */
[----:B-1----:R-:W-:-:S04]  /*27000*/  MOV R3, 0x0 ;  /* 0x0000000000037802 */ /* 0x002fc80000000f00 */
[----:B--2---:R-:W-:Y:S05]  /*27010*/  RET.REL.NODEC R2 `(_ZN7cutlass13device_kernelIN5flash19enable_sm80_to_sm89INS1_16FlashAttnFwdSm80INS1_25CollectiveMainloopFwdSm80ILi8ELi1ELb0EN4cute5tupleIJNS5_1CILi128EEENS7_ILi48EEENS7_ILi256EEEEEELi256ENS_6half_tEfNS_4arch4Sm80ELb0ELb1ELb0ELb1ELb0ELb1ELb1ELb1EEENS1_21CollectiveEpilogueFwdINS6_IJS8_SA_S9_EEENS6_IJNS7_ILi1EEESI_SI_EEESC_SE_Li256ELb1ELb1ELb1ELb0EEENS1_36VarlenDynamicPersistentTileSchedulerILi128ELi48ELi256ELi256ELb1ELb1ELb0ELb1ELb0ELb1EEEEEEEEEvNT_6ParamsE) ;  /* 0xfffd8fe002007950 */ /* 0x004fea0003c3ffff */
        .weak           $__internal_92_$__cuda_sm70_shflsync_up_p
        .type           $__internal_92_$__cuda_sm70_shflsync_up_p,@function
        .size           $__internal_92_$__cuda_sm70_shflsync_up_p,($__internal_93_$__cuda_sm70_votesync_ballot - $__internal_92_$__cuda_sm70_shflsync_up_p)
$__internal_92_$__cuda_sm70_shflsync_up_p:
[----:B------:R-:W-:Y:S02]  /*27020*/  IMAD.MOV.U32 R4, RZ, RZ, RZ ;  /* 0x000000ffff047224 */ /* 0x000fe400078e00ff */
[----:B------:R-:W-:-:S04]  /*27030*/  IMAD.MOV.U32 R9, RZ, RZ, -0x1 ;  /* 0xffffffffff097424 */ /* 0x000fc800078e00ff */
[----:B------:R-:W-:Y:S04]  /*27040*/  WARPSYNC R9 ;  /* 0x0000000900007348 */ /* 0x000fe80003800000 */
[----:B------:R1:W2:Y:S02]  /*27050*/  SHFL.UP PT, R4, R0, R2, R4 ;  /* 0x0400000200047389 */ /* 0x0002a400000e0004 */
[----:B-1----:R-:W-:Y:S02]  /*27060*/  MOV R2, R3 ;  /* 0x0000000300027202 */ /* 0x002fe40000000f00 */
[----:B------:R-:W-:-:S04]  /*27070*/  MOV R3, 0x0 ;  /* 0x0000000000037802 */ /* 0x000fc80000000f00 */
[----:B--2---:R-:W-:Y:S05]  /*27080*/  RET.REL.NODEC R2 `(_ZN7cutlass13device_kernelIN5flash19enable_sm80_to_sm89INS1_16FlashAttnFwdSm80INS1_25CollectiveMainloopFwdSm80ILi8ELi1ELb0EN4cute5tupleIJNS5_1CILi128EEENS7_ILi48EEENS7_ILi256EEEEEELi256ENS_6half_tEfNS_4arch4Sm80ELb0ELb1ELb0ELb1ELb0ELb1ELb1ELb1EEENS1_21CollectiveEpilogueFwdINS6_IJS8_SA_S9_EEENS6_IJNS7_ILi1EEESI_SI_EEESC_SE_Li256ELb1ELb1ELb1ELb0EEENS1_36VarlenDynamicPersistentTileSchedulerILi128ELi48ELi256ELi256ELb1ELb1ELb0ELb1ELb0ELb1EEEEEEEEEvNT_6ParamsE) ;  /* 0xfffd8f7002007950 */ /* 0x004fea0003c3ffff */
        .weak           $__internal_93_$__cuda_sm70_votesync_ballot
        .type           $__internal_93_$__cuda_sm70_votesync_ballot,@function
        .size           $__internal_93_$__cuda_sm70_votesync_ballot,(.L_x_5264 - $__internal_93_$__cuda_sm70_votesync_ballot)
$__internal_93_$__cuda_sm70_votesync_ballot:
[----:B------:R-:W-:Y:S01]  /*27090*/  ISETP.NE.U32.AND P0, PT, R0, 0x1, PT ;  /* 0x000000010000780c */ /* 0x000fe20003f05070 */
[----:B------:R-:W-:-:S04]  /*270a0*/  IMAD.MOV.U32 R3, RZ, RZ, -0x1 ;  /* 0xffffffffff037424 */ /* 0x000fc800078e00ff */
[----:B------:R-:W-:Y:S08]  /*270b0*/  WARPSYNC R3 ;  /* 0x0000000300007348 */ /* 0x000ff00003800000 */
[----:B------:R-:W-:-:S04]  /*270c0*/  VOTE.ANY R0, PT, !P0 ;  /* 0x0000000000007806 */ /* 0x000fc800040e0100 */
[----:B------:R-:W-:Y:S01]  /*270d0*/  LOP3.LUT R0, R0, R3, RZ, 0xc0, !PT ;  /* 0x0000000300007212 */ /* 0x000fe200078ec0ff */
[----:B------:R-:W-:-:S04]  /*270e0*/  IMAD.MOV.U32 R3, RZ, RZ, 0x0 ;  /* 0x00000000ff037424 */ /* 0x000fc800078e00ff */
[----:B------:R-:W-:Y:S05]  /*270f0*/  RET.REL.NODEC R2 `(_ZN7cutlass13device_kernelIN5flash19enable_sm80_to_sm89INS1_16FlashAttnFwdSm80INS1_25CollectiveMainloopFwdSm80ILi8ELi1ELb0EN4cute5tupleIJNS5_1CILi128EEENS7_ILi48EEENS7_ILi256EEEEEELi256ENS_6half_tEfNS_4arch4Sm80ELb0ELb1ELb0ELb1ELb0ELb1ELb1ELb1EEENS1_21CollectiveEpilogueFwdINS6_IJS8_SA_S9_EEENS6_IJNS7_ILi1EEESI_SI_EEESC_SE_Li256ELb1ELb1ELb1ELb0EEENS1_36VarlenDynamicPersistentTileSchedulerILi128ELi48ELi256ELi256ELb1ELb1ELb0ELb1ELb0ELb1EEEEEEEEEvNT_6ParamsE) ;  /* 0xfffd8f0002007950 */ /* 0x000fea0003c3ffff */
.L_x_4702:
        /* <DEDUP_REMOVED lines=16> */
.L_x_5264:


//--------------------- .text._ZN7cutlass13device_kernelIN5flash19enable_sm80_to_sm89INS1_16FlashAttnFwdSm80INS1_25CollectiveMainloopFwdSm80ILi8ELi1ELb0EN4cute5tupleIJNS5_1CILi128EEENS7_ILi96EEENS7_ILi256EEEEEELi256ENS_6half_tEfNS_4arch4Sm80ELb1ELb0ELb0ELb0ELb0ELb0ELb1ELb1EEENS1_21CollectiveEpilogueFwdINS6_IJS8_SA_S9_EEENS6_IJNS7_ILi1EEESI_SI_EEESC_SE_Li256ELb0ELb1ELb1ELb0EEENS1_30DynamicPersistentTileSchedulerILi256ELi256ELb1ELb1ELb0EEEEEEEEEvNT_6ParamsE --------------------------
	.section	.text._ZN7cutlass13device_kernelIN5flash19enable_sm80_to_sm89INS1_16FlashAttnFwdSm80INS1_25CollectiveMainloopFwdSm80ILi8ELi1ELb0EN4cute5tupleIJNS5_1CILi128EEENS7_ILi96EEENS7_ILi256EEEEEELi256ENS_6half_tEfNS_4arch4Sm80ELb1ELb0ELb0ELb0ELb0ELb0ELb1ELb1EEENS1_21CollectiveEpilogueFwdINS6_IJS8_SA_S9_EEENS6_IJNS7_ILi1EEESI_SI_EEESC_SE_Li256ELb0ELb1ELb1ELb0EEENS1_30DynamicPersistentTileSchedulerILi256ELi256ELb1ELb1ELb0EEEEEEEEEvNT_6ParamsE,"ax",@progbits
	.sectioninfo	@"SHI_REGISTERS=255"
	.align	128
.text._ZN7cutlass13device_kernelIN5flash19enable_sm80_to_sm89INS1_16FlashAttnFwdSm80INS1_25CollectiveMainloopFwdSm80ILi8ELi1ELb0EN4cute5tupleIJNS5_1CILi128EEENS7_ILi96EEENS7_ILi256EEEEEELi256ENS_6half_tEfNS_4arch4Sm80ELb1ELb0ELb0ELb0ELb0ELb0ELb1ELb1EEENS1_21CollectiveEpilogueFwdINS6_IJS8_SA_S9_EEENS6_IJNS7_ILi1EEESI_SI_EEESC_SE_Li256ELb0ELb1ELb1ELb0EEENS1_30DynamicPersistentTileSchedulerILi256ELi256ELb1ELb1ELb0EEEEEEEEEvNT_6ParamsE:
        .type           _ZN7cutlass13device_kernelIN5flash19enable_sm80_to_sm89INS1_16FlashAttnFwdSm80INS1_25CollectiveMainloopFwdSm80ILi8ELi1ELb0EN4cute5tupleIJNS5_1CILi128EEENS7_ILi96EEENS7_ILi256EEEEEELi256ENS_6half_tEfNS_4arch4Sm80ELb1ELb0ELb0ELb0ELb0ELb0ELb1ELb1EEENS1_21CollectiveEpilogueFwdINS6_IJS8_SA_S9_EEENS6_IJNS7_ILi1EEESI_SI_EEESC_SE_Li256ELb0ELb1ELb1ELb0EEENS1_30DynamicPersistentTileSchedulerILi256ELi256ELb1ELb1ELb0EEEEEEEEEvNT_6ParamsE,@function
        .size           _ZN7cutlass13device_kernelIN5flash19enable_sm80_to_sm89INS1_16FlashAttnFwdSm80INS1_25CollectiveMainloopFwdSm80ILi8ELi1ELb0EN4cute5tupleIJNS5_1CILi128EEENS7_ILi96EEENS7_ILi256EEEEEELi256ENS_6half_tEfNS_4arch4Sm80ELb1ELb0ELb0ELb0ELb0ELb0ELb1ELb1EEENS1_21CollectiveEpilogueFwdINS6_IJS8_SA_S9_EEENS6_IJNS7_ILi1EEESI_SI_EEESC_SE_Li256ELb0ELb1ELb1ELb0EEENS1_30DynamicPersistentTileSchedulerILi256ELi256ELb1ELb1ELb0EEEEEEEEEvNT_6ParamsE,(.L_x_5269 - _ZN7cutlass13device_kernelIN5flash19enable_sm80_to_sm89INS1_16FlashAttnFwdSm80INS1_25CollectiveMainloopFwdSm80ILi8ELi1ELb0EN4cute5tupleIJNS5_1CILi128EEENS7_ILi96EEENS7_ILi256EEEEEELi256ENS_6half_tEfNS_4arch4Sm80ELb1ELb0ELb0ELb0ELb0ELb0ELb1ELb1EEENS1_21CollectiveEpilogueFwdINS6_IJS8_SA_S9_EEENS6_IJNS7_ILi1EEESI_SI_EEESC_SE_Li256ELb0ELb1ELb1ELb0EEENS1_30DynamicPersistentTileSchedulerILi256ELi256ELb1ELb1ELb0EEEEEEEEEvNT_6ParamsE)
        .other          _ZN7cutlass13device_kernelIN5flash19enable_sm80_to_sm89INS1_16FlashAttnFwdSm80INS1_25CollectiveMainloopFwdSm80ILi8ELi1ELb0EN4cute5tupleIJNS5_1CILi128EEENS7_ILi96EEENS7_ILi256EEEEEELi256ENS_6half_tEfNS_4arch4Sm80ELb1ELb0ELb0ELb0ELb0ELb0ELb1ELb1EEENS1_21CollectiveEpilogueFwdINS6_IJS8_SA_S9_EEENS6_IJNS7_ILi1EEESI_SI_EEESC_SE_Li256ELb0ELb1ELb1ELb0EEENS1_30DynamicPersistentTileSchedulerILi256ELi256ELb1ELb1ELb0EEEEEEEEEvNT_6ParamsE,@"STO_CUDA_ENTRY STV_DEFAULT"
_ZN7cutlass13device_kernelIN5flash19enable_sm80_to_sm89INS1_16FlashAttnFwdSm80INS1_25CollectiveMainloopFwdSm80ILi8ELi1ELb0EN4cute5tupleIJNS5_1CILi128EEENS7_ILi96EEENS7_ILi256EEEEEELi256ENS_6half_tEfNS_4arch4Sm80ELb1ELb0ELb0ELb0ELb0ELb0ELb1ELb1EEENS1_21CollectiveEpilogueFwdINS6_IJS8_SA_S9_EEENS6_IJNS7_ILi1EEESI_SI_EEESC_SE_Li256ELb0ELb1ELb1ELb0EEENS1_30DynamicPersistentTileSchedulerILi256ELi256ELb1ELb1ELb0EEEEEEEEEvNT_6ParamsE:
[----:B------:R-:W-:-:S03]  /*0000*/  MOV R1, c[0x0][0x28] ;  /* 0x00000a0000017a02 */ /* 0x000fc60000000f00 */
[----:B------:R-:W1:Y:S01]  /*0010*/  S2R R16, SR_TID.X ;  /* 0x0000000000107919 */ /* 0x000e620000002100 */
[----:B------:R-:W-:-:S03]  /*0020*/  IADD3 R1, R1, -0xb8, RZ ;  /* 0xffffff4801017810 */ /* 0x000fc60007ffe0ff */
[----:B------:R-:W2:Y:S01]  /*0030*/  S2R R15, SR_CTAID.X ;  /* 0x00000000000f7919 */ /* 0x000ea20000002500 */
[----:B-1----:R-:W-:-:S05]  /*0040*/  SHF.R.U32.HI R0, RZ, 0x5, R16 ;  /* 0x00000005ff007819 */ /* 0x002fca0000011610 */
[----:B------:R-:W1:Y:S04]  /*0050*/  SHFL.IDX PT, R2, R0, RZ, 0x1f ;  /* 0x00001fff00027589 */ /* 0x000e6800000e0000 */
[----:B------:R-:W3:Y:S01]  /*0060*/  SHFL.IDX PT, R0, R0, RZ, 0x1f ;  /* 0x00001fff00007589 */ /* 0x000ee200000e0000 */
[----:B-1----:R-:W-:Y:S01]  /*0070*/  ISETP.GE.AND P0, PT, R2, 0x1, PT ;  /* 0x000000010200780c */ /* 0x002fe20003f06270 */
[----:B---3--:R1:W3:-:S12]  /*0080*/  R2UR UR6, R0 ;  /* 0x00000000000673c2 */ /* 0x0082d800000e0000 */
[----:B------:R-:W-:Y:S06]  /*0090*/  @P0 BAR.ARV 0x4, 0x100 ;  /* 0x0104000000000b1d */ /* 0x000fec0000002000 */
[----:B--2---:R-:W-:-:S13]  /*00a0*/  ISETP.GE.AND P0, PT, R15, c[0x0][0x538], PT ;  /* 0x00014e000f007a0c */ /* 0x004fda0003f06270 */
[----:B------:R-:W-:Y:S05]  /*00b0*/  @P0 EXIT ;  /* 0x000000000000094d */ /* 0x000fea0003800000 */
[----:B-1-3--:R-:W-:Y:S01]  /*00c0*/  SHF.R.S32.HI R8, RZ, 0x1f, R16 ;  /* 0x0000001fff087819 */ /* 0x00afe20000011410 */
[----:B------:R-:W-:Y:S01]  /*00d0*/  IMAD.MOV.U32 R218, RZ, RZ, 0x20 ;  /* 0x00000020ffda7424 */ /* 0x000fe200078e00ff */
[----:B------:R-:W-:Y:S01]  /*00e0*/  ULDC.64 UR8, c[0x0][0x118] ;  /* 0x0000460000087ab9 */ /* 0x000fe20000000a00 */
[----:B------:R-:W-:Y:S01]  /*00f0*/  IMAD.MOV.U32 R220, RZ, RZ, 0x40 ;  /* 0x00000040ffdc7424 */ /* 0x000fe200078e00ff */
[CC--:B------:R-:W-:Y:S02]  /*0100*/  LEA.HI R0, R8.reuse, R16.reuse, RZ, 0x2 ;  /* 0x0000001008007211 */ /* 0x0c0fe400078f10ff */
[CC--:B------:R-:W-:Y:S02]  /*0110*/  LEA.HI R10, R8.reuse, R16.reuse, RZ, 0x3 ;  /* 0x00000010080a7211 */ /* 0x0c0fe400078f18ff */
[----:B------:R-:W-:Y:S02]  /*0120*/  LEA.HI R6, R8, R16, RZ, 0x4 ;  /* 0x0000001008067211 */ /* 0x000fe400078f20ff */
[----:B------:R-:W-:-:S02]  /*0130*/  LOP3.LUT R4, R0, 0xfffffffc, RZ, 0xc0, !PT ;  /* 0xfffffffc00047812 */ /* 0x000fc400078ec0ff */
[----:B------:R-:W-:Y:S02]  /*0140*/  SHF.R.S32.HI R20, RZ, 0x3, R10 ;  /* 0x00000003ff147819 */ /* 0x000fe4000001140a */
[----:B------:R-:W-:Y:S01]  /*0150*/  LOP3.LUT R2, R10, 0xfffffff8, RZ, 0xc0, !PT ;  /* 0xfffffff80a027812 */ /* 0x000fe200078ec0ff */
[----:B------:R-:W-:Y:S01]  /*0160*/  IMAD.IADD R4, R16, 0x1, -R4 ;  /* 0x0000000110047824 */ /* 0x000fe200078e0a04 */
[----:B------:R-:W-:Y:S01]  /*0170*/  LOP3.LUT R0, R6, 0xfffffff0, RZ, 0xc0, !PT ;  /* 0xfffffff006007812 */ /* 0x000fe200078ec0ff */
[----:B------:R-:W-:Y:S01]  /*0180*/  IMAD.SHL.U32 R7, R20, 0x40, RZ ;  /* 0x0000004014077824 */ /* 0x000fe200078e00ff */
[----:B------:R-:W-:Y:S01]  /*0190*/  SHF.R.S32.HI R5, RZ, 0x4, R6 ;  /* 0x00000004ff057819 */ /* 0x000fe20000011406 */
[C---:B------:R-:W-:Y:S02]  /*01a0*/  IMAD.IADD R9, R16.reuse, 0x1, -R2 ;  /* 0x0000000110097824 */ /* 0x040fe400078e0a02 */
[----:B------:R-:W-:Y:S01]  /*01b0*/  IMAD.IADD R3, R16, 0x1, -R0 ;  /* 0x0000000110037824 */ /* 0x000fe200078e0a00 */
[----:B------:R-:W-:Y:S01]  /*01c0*/  LEA.HI R2, R6, R5, RZ, 0x1 ;  /* 0x0000000506027211 */ /* 0x000fe200078f08ff */
[----:B------:R-:W-:Y:S01]  /*01d0*/  IMAD.SHL.U32 R18, R9, 0x8, RZ ;  /* 0x0000000809127824 */ /* 0x000fe200078e00ff */
[----:B------:R-:W-:-:S02]  /*01e0*/  LOP3.LUT R0, R7, 0x1c0, RZ, 0xc0, !PT ;  /* 0x000001c007007812 */ /* 0x000fc400078ec0ff */
[----:B------:R-:W-:Y:S02]  /*01f0*/  SHF.R.S32.HI R11, RZ, 0x1f, R3 ;  /* 0x0000001fff0b7819 */ /* 0x000fe40000011403 */
[----:B------:R-:W-:Y:S01]  /*0200*/  LOP3.LUT R6, R2, 0xfffffffe, RZ, 0xc0, !PT ;  /* 0xfffffffe02067812 */ /* 0x000fe200078ec0ff */
[----:B------:R-:W-:Y:S01]  /*0210*/  STL [R1+0x48], R18 ;  /* 0x0000481201007387 */ /* 0x000fe20000100800 */
[----:B------:R-:W-:Y:S02]  /*0220*/  LOP3.LUT R7, R0, 0x38, R18, 0xf8, !PT ;  /* 0x0000003800077812 */ /* 0x000fe400078ef812 */
[----:B------:R-:W-:Y:S01]  /*0230*/  SHF.R.U32.HI R2, RZ, 0x3, R0 ;  /* 0x00000003ff027819 */ /* 0x000fe20000011600 */
[----:B------:R-:W-:Y:S01]  /*0240*/  IMAD.IADD R12, R5, 0x1, -R6 ;  /* 0x00000001050c7824 */ /* 0x000fe200078e0a06 */
[----:B------:R-:W-:Y:S01]  /*0250*/  LEA.HI R11, R11, R3, RZ, 0x3 ;  /* 0x000000030b0b7211 */ /* 0x000fe200078f18ff */
[----:B------:R-:W-:Y:S01]  /*0260*/  IMAD.SHL.U32 R5, R9, 0x40, RZ ;  /* 0x0000004009057824 */ /* 0x000fe200078e00ff */
[----:B------:R-:W-:-:S02]  /*0270*/  LEA.HI R0, R4, R4, RZ, 0x1 ;  /* 0x0000000404007211 */ /* 0x000fc400078f08ff */
[----:B------:R-:W-:Y:S02]  /*0280*/  LOP3.LUT R13, R7, R2, RZ, 0x3c, !PT ;  /* 0x00000002070d7212 */ /* 0x000fe400078e3cff */
[----:B------:R-:W-:Y:S02]  /*0290*/  LOP3.LUT R2, R11, 0xfffffff8, RZ, 0xc0, !PT ;  /* 0xfffffff80b027812 */ /* 0x000fe400078ec0ff */
[----:B------:R-:W-:Y:S02]  /*02a0*/  LOP3.LUT R0, R0, 0x1ffffffe, RZ, 0xc0, !PT ;  /* 0x1ffffffe00007812 */ /* 0x000fe400078ec0ff */
[----:B------:R-:W-:Y:S01]  /*02b0*/  LEA.HI R6, R8, R16, RZ, 0x5 ;  /* 0x0000001008067211 */ /* 0x000fe200078f28ff */
[----:B------:R-:W-:Y:S02]  /*02c0*/  IMAD.IADD R7, R3, 0x1, -R2 ;  /* 0x0000000103077824 */ /* 0x000fe400078e0a02 */
[----:B------:R-:W-:Y:S01]  /*02d0*/  IMAD.IADD R14, R4, 0x1, -R0 ;  /* 0x00000001040e7824 */ /* 0x000fe200078e0a00 */
[----:B------:R-:W-:-:S02]  /*02e0*/  LOP3.LUT R3, R6, 0xffffffe0, RZ, 0xc0, !PT ;  /* 0xffffffe006037812 */ /* 0x000fc400078ec0ff */
[----:B------:R-:W-:Y:S02]  /*02f0*/  LOP3.LUT R0, R5, 0x1c0, RZ, 0xc0, !PT ;  /* 0x000001c005007812 */ /* 0x000fe400078ec0ff */
[----:B------:R-:W-:Y:S01]  /*0300*/  SHF.R.S32.HI R223, RZ, 0x5, R6 ;  /* 0x00000005ffdf7819 */ /* 0x000fe20000011406 */
[----:B------:R-:W-:Y:S01]  /*0310*/  IMAD.IADD R17, R16, 0x1, -R3 ;  /* 0x0000000110117824 */ /* 0x000fe200078e0a03 */
[----:B------:R-:W-:Y:S02]  /*0320*/  LOP3.LUT R4, R0, 0x8, R10, 0xf8, !PT ;  /* 0x0000000800047812 */ /* 0x000fe400078ef80a */
[----:B------:R-:W-:Y:S02]  /*0330*/  SHF.R.U32.HI R2, RZ, 0x3, R0 ;  /* 0x00000003ff027819 */ /* 0x000fe40000011600 */
[----:B------:R-:W-:Y:S02]  /*0340*/  SHF.R.S32.HI R0, RZ, 0x1f, R6 ;  /* 0x0000001fff007819 */ /* 0x000fe40000011406 */
[----:B------:R-:W-:-:S02]  /*0350*/  LEA.HI R3, R8, R16, RZ, 0x6 ;  /* 0x0000001008037211 */ /* 0x000fc400078f30ff */
[----:B------:R-:W-:Y:S02]  /*0360*/  LEA.HI R0, R0, R223, RZ, 0x3 ;  /* 0x000000df00007211 */ /* 0x000fe400078f18ff */
        /* <DEDUP_REMOVED lines=14> */
[----:B------:R-:W-:Y:S02]  /*0450*/  SHF.R.S32.HI R5, RZ, 0x2, R8 ;  /* 0x00000002ff057819 */ /* 0x000fe40000011408 */
[----:B------:R-:W-:Y:S02]  /*0460*/  LOP3.LUT R2, R2, 0xfffffe00, RZ, 0xc0, !PT ;  /* 0xfffffe0002027812 */ /* 0x000fe400078ec0ff */
[----:B------:R-:W-:Y:S01]  /*0470*/  LOP3.LUT R0, R3, R0, RZ, 0x3c, !PT ;  /* 0x0000000003007212 */ /* 0x000fe200078e3cff */
[----:B------:R-:W-:Y:S01]  /*0480*/  IMAD R16, R6, 0x10, R5 ;  /* 0x0000001006107824 */ /* 0x000fe200078e0205 */
[----:B------:R-:W-:Y:S01]  /*0490*/  IADD3 R4, R18, 0x80, RZ ;  /* 0x0000008012047810 */ /* 0x000fe20007ffe0ff */
[----:B------:R-:W-:Y:S01]  /*04a0*/  IMAD R223, R223, 0x400, R2 ;  /* 0x00000400dfdf7824 */ /* 0x000fe200078e0202 */
[----:B------:R-:W-:Y:S01]  /*04b0*/  LOP3.LUT R217, R0, R2, RZ, 0xfc, !PT ;  /* 0x0000000200d97212 */ /* 0x000fe200078efcff */
[----:B------:R-:W-:Y:S01]  /*04c0*/  IMAD R2, R9, 0x20, R20 ;  /* 0x0000002009027824 */ /* 0x000fe200078e0214 */
[----:B------:R-:W-:Y:S01]  /*04d0*/  STL [R1+0x90], R16 ;  /* 0x0000901001007387 */ /* 0x000fe20000100800 */
[----:B------:R-:W-:Y:S01]  /*04e0*/  IMAD.IADD R223, R223, 0x1, R0 ;  /* 0x00000001dfdf7824 */ /* 0x000fe200078e0200 */
[----:B------:R-:W-:-:S02]  /*04f0*/  IADD3 R0, R18, 0x40, RZ ;  /* 0x0000004012007810 */ /* 0x000fc40007ffe0ff */
[----:B------:R-:W-:Y:S01]  /*0500*/  STL [R1+0x5c], R15 ;  /* 0x00005c0f01007387 */ /* 0x000fe20000100800 */
[----:B------:R-:W-:Y:S02]  /*0510*/  IADD3 R3, R18, 0xc0, RZ ;  /* 0x000000c012037810 */ /* 0x000fe40007ffe0ff */
[----:B------:R-:W-:Y:S01]  /*0520*/  SHF.R.S32.HI R5, RZ, 0x1f, R0 ;  /* 0x0000001fff057819 */ /* 0x000fe20000011400 */
[----:B------:R1:W-:Y:S01]  /*0530*/  STL [R1+0x94], R2 ;  /* 0x0000940201007387 */ /* 0x0003e20000100800 */
[----:B------:R-:W-:Y:S02]  /*0540*/  SHF.R.S32.HI R4, RZ, 0x1f, R4 ;  /* 0x0000001fff047819 */ /* 0x000fe40000011404 */
[----:B------:R-:W-:Y:S01]  /*0550*/  LOP3.LUT P0, RZ, R7, 0x4, RZ, 0xc0, !PT ;  /* 0x0000000407ff7812 */ /* 0x000fe2000780c0ff */
[----:B------:R-:W-:Y:S01]  /*0560*/  STL [R1+0x78], R5 ;  /* 0x0000780501007387 */ /* 0x000fe20000100800 */
[----:B------:R-:W-:Y:S02]  /*0570*/  LEA R216, R216, 0xc100, 0x1 ;  /* 0x0000c100d8d87811 */ /* 0x000fe400078e08ff */
[----:B------:R-:W-:Y:S01]  /*0580*/  R2P PR, R9, 0x6 ;  /* 0x0000000609007804 */ /* 0x000fe20000000000 */
[----:B------:R2:W-:Y:S01]  /*0590*/  STL [R1+0x74], R4 ;  /* 0x0000740401007387 */ /* 0x0005e20000100800 */
[----:B------:R-:W-:-:S02]  /*05a0*/  SEL R218, R218, 0xffffffe0, !P3 ;  /* 0xffffffe0dada7807 */ /* 0x000fc40005800000 */
[----:B------:R-:W-:Y:S02]  /*05b0*/  LEA R223, R223, 0x18100, 0x1 ;  /* 0x00018100dfdf7811 */ /* 0x000fe400078e08ff */
        /* <DEDUP_REMOVED lines=8> */
[--C-:B------:R-:W-:Y:S01]  /*0640*/  IMAD.IADD R226, R223, 0x1, R220.reuse ;  /* 0x00000001dfe27824 */ /* 0x100fe200078e02dc */
[----:B------:R-:W-:Y:S01]  /*0650*/  @P1 IADD3 R227, R216, -0x20, RZ ;  /* 0xffffffe0d8e31810 */ /* 0x000fe20007ffe0ff */
[----:B------:R-:W-:Y:S01]  /*0660*/  IMAD.IADD R221, R220, 0x1, R217 ;  /* 0x00000001dcdd7824 */ /* 0x000fe200078e02d9 */
[----:B-1----:R-:W-:Y:S01]  /*0670*/  LOP3.LUT R2, R8, 0x7ffffffc, RZ, 0xc0, !PT ;  /* 0x7ffffffc08027812 */ /* 0x002fe200078ec0ff */
[----:B------:R-:W-:Y:S01]  /*0680*/  IMAD.IADD R225, R224, 0x1, R220 ;  /* 0x00000001e0e17824 */ /* 0x000fe200078e02dc */
[C---:B------:R-:W-:Y:S01]  /*0690*/  IADD3 R250, R227.reuse, 0x800, RZ ;  /* 0x00000800e3fa7810 */ /* 0x040fe20007ffe0ff */
[----:B------:R-:W-:Y:S01]  /*06a0*/  IMAD.SHL.U32 R251, R10, 0x2, RZ ;  /* 0x000000020afb7824 */ /* 0x000fe200078e00ff */
[----:B------:R-:W-:Y:S01]  /*06b0*/  IADD3 R249, R227, 0x1000, RZ ;  /* 0x00001000e3f97810 */ /* 0x000fe20007ffe0ff */
[----:B------:R-:W-:Y:S01]  /*06c0*/  IMAD.IADD R0, R17, 0x1, -R2 ;  /* 0x0000000111007824 */ /* 0x000fe200078e0a02 */
[----:B------:R-:W-:Y:S01]  /*06d0*/  SHF.R.S32.HI R2, RZ, 0x1f, R3 ;  /* 0x0000001fff027819 */ /* 0x000fe20000011403 */
[----:B------:R-:W-:Y:S01]  /*06e0*/  IMAD.IADD R219, R219, 0x1, R227 ;  /* 0x00000001dbdb7824 */ /* 0x000fe200078e02e3 */
[C---:B------:R-:W-:Y:S01]  /*06f0*/  IADD3 R248, R227.reuse, 0x1800, RZ ;  /* 0x00001800e3f87810 */ /* 0x040fe20007ffe0ff */
[----:B------:R-:W-:Y:S01]  /*0700*/  IMAD.SHL.U32 R0, R0, 0x2, RZ ;  /* 0x0000000200007824 */ /* 0x000fe200078e00ff */
[C---:B------:R-:W-:Y:S01]  /*0710*/  IADD3 R247, R227.reuse, 0x2000, RZ ;  /* 0x00002000e3f77810 */ /* 0x040fe20007ffe0ff */
[----:B------:R1:W-:Y:S01]  /*0720*/  STL [R1+0x70], R2 ;  /* 0x0000700201007387 */ /* 0x0003e20000100800 */
[----:B------:R-:W-:Y:S01]  /*0730*/  IADD3 R246, R227, 0x2800, RZ ;  /* 0x00002800e3f67810 */ /* 0x000fe20007ffe0ff */
[----:B------:R-:W-:Y:S01]  /*0740*/  IMAD.IADD R220, R220, 0x1, R218 ;  /* 0x00000001dcdc7824 */ /* 0x000fe200078e02da */
[----:B--2---:R-:W-:-:S02]  /*0750*/  IADD3 R4, R0, 0xe0, RZ ;  /* 0x000000e000047810 */ /* 0x004fc40007ffe0ff */
[----:B------:R-:W-:Y:S02]  /*0760*/  IADD3 R3, R0, 0xe8, RZ ;  /* 0x000000e800037810 */ /* 0x000fe40007ffe0ff */
        /* <DEDUP_REMOVED lines=8> */
[C---:B------:R-:W-:Y:S01]  /*07f0*/  IADD3 R237, R227.reuse, 0x7000, RZ ;  /* 0x00007000e3ed7810 */ /* 0x040fe20007ffe0ff */
[----:B-1----:R-:W-:Y:S01]  /*0800*/  IMAD R2, R14, 0x8, R16 ;  /* 0x000000080e027824 */ /* 0x002fe200078e0210 */
[C---:B------:R-:W-:Y:S02]  /*0810*/  IADD3 R236, R227.reuse, 0x7800, RZ ;  /* 0x00007800e3ec7810 */ /* 0x040fe40007ffe0ff */
[----:B------:R-:W-:-:S02]  /*0820*/  IADD3 R235, R227, 0x8000, RZ ;  /* 0x00008000e3eb7810 */ /* 0x000fc40007ffe0ff */
[----:B------:R1:W-:Y:S01]  /*0830*/  STL [R1+0x8c], R2 ;  /* 0x00008c0201007387 */ /* 0x0003e20000100800 */
[C---:B------:R-:W-:Y:S02]  /*0840*/  IADD3 R234, R227.reuse, 0x8800, RZ ;  /* 0x00008800e3ea7810 */ /* 0x040fe40007ffe0ff */
[C---:B------:R-:W-:Y:S01]  /*0850*/  IADD3 R233, R227.reuse, 0x9000, RZ ;  /* 0x00009000e3e97810 */ /* 0x040fe20007ffe0ff */
        /* <DEDUP_REMOVED lines=8> */
[C---:B-1----:R-:W-:Y:S02]  /*08e0*/  IADD3 R2, R0.reuse, 0xf0, RZ ;  /* 0x000000f000027810 */ /* 0x042fe40007ffe0ff */
[----:B--2---:R-:W-:-:S03]  /*08f0*/  IADD3 R0, R0, 0xf8, RZ ;  /* 0x000000f800007810 */ /* 0x004fc60007ffe0ff */
[----:B------:R1:W-:Y:S01]  /*0900*/  STL [R1+0x64], R2 ;  /* 0x0000640201007387 */ /* 0x0003e20000100800 */
[----:B---3--:R-:W-:-:S03]  /*0910*/  SHF.R.S32.HI R4, RZ, 0x1f, R4 ;  /* 0x0000001fff047819 */ /* 0x008fc60000011404 */
[----:B------:R2:W-:Y:S01]  /*0920*/  STL [R1+0x60], R0 ;  /* 0x0000600001007387 */ /* 0x0005e20000100800 */
[----:B----4-:R-:W-:-:S03]  /*0930*/  SHF.R.S32.HI R3, RZ, 0x1f, R3 ;  /* 0x0000001fff037819 */ /* 0x010fc60000011403 */
[----:B------:R3:W-:Y:S04]  /*0940*/  STL [R1+0x88], R4 ;  /* 0x0000880401007387 */ /* 0x0007e80000100800 */
[----:B------:R3:W-:Y:S01]  /*0950*/  STL [R1+0x84], R3 ;  /* 0x0000840301007387 */ /* 0x0007e20000100800 */
[----:B-1----:R-:W-:Y:S02]  /*0960*/  SHF.R.S32.HI R2, RZ, 0x1f, R2 ;  /* 0x0000001fff027819 */ /* 0x002fe40000011402 */
[----:B--2---:R-:W-:-:S03]  /*0970*/  SHF.R.S32.HI R0, RZ, 0x1f, R0 ;  /* 0x0000001fff007819 */ /* 0x004fc60000011400 */
[----:B------:R3:W-:Y:S04]  /*0980*/  STL [R1+0x80], R2 ;  /* 0x0000800201007387 */ /* 0x0007e80000100800 */
[----:B------:R3:W-:Y:S02]  /*0990*/  STL [R1+0x7c], R0 ;  /* 0x00007c0001007387 */ /* 0x0007e40000100800 */
.L_x_4740:
[----:B---3--:R-:W2:Y:S01]  /*09a0*/  LDL R4, [R1+0x5c] ;  /* 0x00005c0001047983 */ /* 0x008ea20000100800 */
        /* <DEDUP_REMOVED lines=18> */
.L_x_4704:
[----:B------:R-:W-:-:S04]  /*0ad0*/  MOV R0, c[0x0][0x554] ;  /* 0x0001550000007a02 */ /* 0x000fc80000000f00 */
[----:B------:R-:W-:Y:S02]  /*0ae0*/  ISETP.NE.AND P0, PT, R0, 0x1, PT ;  /* 0x000000010000780c */ /* 0x000fe40003f05270 */
[----:B------:R-:W-:-:S11]  /*0af0*/  MOV R0, R2 ;  /* 0x0000000200007202 */ /* 0x000fd60000000f00 */
[----:B------:R-:W-:-:S05]  /*0b00*/  @P0 IMAD.HI.U32 R4, R2, c[0x0][0x558], RZ ;  /* 0x0001560002040a27 */ /* 0x000fca00078e00ff */
[----:B------:R-:W-:-:S05]  /*0b10*/  @P0 SHF.R.U32.HI R0, RZ, c[0x0][0x55c], R4 ;  /* 0x00015700ff000a19 */ /* 0x000fca0000011604 */
[----:B------:R-:W-:Y:S02]  /*0b20*/  IMAD R4, R0, c[0x0][0x554], RZ ;  /* 0x0001550000047a24 */ /* 0x000fe400078e02ff */
.L_x_4705:
[----:B------:R-:W-:Y:S05]  /*0b30*/  BSYNC B0 ;  /* 0x0000000000007941 */ /* 0x000fea0003800000 */
.L_x_4703:
[----:B------:R-:W2:Y:S01]  /*0b40*/  LDL.LU R11, [R1] ;  /* 0x00000000010b7983 */ /* 0x000ea20000300800 */
        /* <DEDUP_REMOVED lines=42> */
[----:B------:R1:W-:Y:S04]  /*0df0*/  STL [R1], R11 ;  /* 0x0000000b01007387 */ /* 0x0003e80000100800 */
        /* <DEDUP_REMOVED lines=34> */
.L_x_4707:
[----:B------:R-:W-:Y:S05]  /*1020*/  BSYNC B0 ;  /* 0x0000000000007941 */ /* 0x000fea0003800000 */
.L_x_4706:
        /* <DEDUP_REMOVED lines=157> */
[----:B------:R1:W-:Y:S01]  /*1a00*/  STL [R1], R23 ;  /* 0x0000001701007387 */ /* 0x0003e20000100800 */
        /* <DEDUP_REMOVED lines=22> */
.L_x_4741:
[----:B------:R-:W-:Y:S05]  /*1b70*/  BRA.DIV ~URZ, `(.L_x_4710) ;  /* 0x00011fd27f007947 */ /* 0x000fea000b800000 */
[----:B-1----:R1:W4:Y:S02]  /*1b80*/  SHFL.IDX PT, R2, R11, RZ, 0x181f ;  /* 0x00181fff0b027589 */ /* 0x00232400000e0000 */
.L_x_4742:
        /* <DEDUP_REMOVED lines=25> */
.L_x_4712:
[----:B------:R-:W-:Y:S05]  /*1d20*/  BSYNC B0 ;  /* 0x0000000000007941 */ /* 0x000fea0003800000 */
.L_x_4711:
[----:B------:R-:W-:Y:S05]  /*1d30*/  BRA.DIV ~URZ, `(.L_x_4713) ;  /* 0x00011e827f007947 */ /* 0x000fea000b800000 */
[----:B---3--:R3:W1:Y:S04]  /*1d40*/  SHFL.IDX PT, R6, R10, 0x1, 0x181f ;  /* 0x00381f000a067f89 */ /* 0x00866800000e0000 */
[----:B--2-4-:R3:W2:Y:S02]  /*1d50*/  SHFL.IDX PT, R2, R11, 0x1, 0x181f ;  /* 0x00381f000b027f89 */ /* 0x0146a400000e0000 */
.L_x_4743:
        /* <DEDUP_REMOVED lines=24> */
.L_x_4715:
[----:B------:R-:W-:Y:S05]  /*1ee0*/  BSYNC B0 ;  /* 0x0000000000007941 */ /* 0x000fea0003800000 */
.L_x_4714:
[----:B------:R-:W-:Y:S05]  /*1ef0*/  BRA.DIV ~URZ, `(.L_x_4716) ;  /* 0x00011d927f007947 */ /* 0x000fea000b800000 */
[----:B-1----:R1:W4:Y:S02]  /*1f00*/  SHFL.IDX PT, R6, R10, 0x2, 0x181f ;  /* 0x00581f000a067f89 */ /* 0x00232400000e0000 */
.L_x_4744:
[----:B------:R-:W-:Y:S05]  /*1f10*/  BRA.DIV ~URZ, `(.L_x_4717) ;  /* 0x00011de27f007947 */ /* 0x000fea000b800000 */
[----:B--2---:R2:W1:Y:S02]  /*1f20*/  SHFL.IDX PT, R2, R11, 0x2, 0x181f ;  /* 0x00581f000b027f89 */ /* 0x00446400000e0000 */
.L_x_4745:
        /* <DEDUP_REMOVED lines=24> */
.L_x_4719:
[----:B------:R-:W-:Y:S05]  /*20b0*/  BSYNC B0 ;  /* 0x0000000000007941 */ /* 0x000fea0003800000 */
.L_x_4718:
[----:B------:R-:W-:Y:S05]  /*20c0*/  BRA.DIV ~URZ, `(.L_x_4720) ;  /* 0x00011ca27f007947 */ /* 0x000fea000b800000 */
[----:B----4-:R4:W2:Y:S04]  /*20d0*/  SHFL.IDX PT, R6, R10, 0x3, 0x181f ;  /* 0x00781f000a067f89 */ /* 0x0108a800000e0000 */
[----:B-1----:R4:W1:Y:S02]  /*20e0*/  SHFL.IDX PT, R2, R11, 0x3, 0x181f ;  /* 0x00781f000b027f89 */ /* 0x00286400000e0000 */
.L_x_4746:
        /* <DEDUP_REMOVED lines=25> */
[----:B------:R-:W3:Y:S04]  /*2280*/  LDL R9, [R1+0x20] ;  /* 0x0000200001097983 */ /* 0x000ee80000100800 */
[----:B------:R-:W4:Y:S04]  /*2290*/  LDL.64 R20, [R1+0x28] ;  /* 0x0000280001147983 */ /* 0x000f280000100a00 */
[----:B------:R-:W5:Y:S04]  /*22a0*/  LDL R130, [R1] ;  /* 0x0000000001827983 */ /* 0x000f680000100800 */
[----:B------:R-:W5:Y:S04]  /*22b0*/  LDL R16, [R1+0x38] ;  /* 0x0000380001107983 */ /* 0x000f680000100800 */
[----:B------:R-:W5:Y:S04]  /*22c0*/  LDL.64 R14, [R1+0x30] ;  /* 0x00003000010e7983 */ /* 0x000f680000100a00 */
[----:B------:R-:W1:Y:S01]  /*22d0*/  S2R R19, SR_TID.X ;  /* 0x0000000000137919 */ /* 0x000e620000002100 */
[----:B------:R-:W-:Y:S01]  /*22e0*/  IMAD.MOV.U32 R121, RZ, RZ, -0x60 ;  /* 0xffffffa0ff797424 */ /* 0x000fe200078e00ff */
[----:B------:R-:W-:Y:S01]  /*22f0*/  SHF.R.S32.HI R6, RZ, 0x1f, R120 ;  /* 0x0000001fff067819 */ /* 0x000fe20000011478 */
[----:B-1----:R-:W-:Y:S01]  /*2300*/  IMAD.WIDE.U32 R4, R120, c[0x0][0x1e0], RZ ;  /* 0x0000780078047a25 */ /* 0x002fe200078e00ff */
[----:B------:R-:W5:Y:S03]  /*2310*/  LDL R126, [R1+0xc] ;  /* 0x00000c00017e7983 */ /* 0x000f660000100800 */
[----:B------:R-:W-:Y:S01]  /*2320*/  IMAD R2, R6, c[0x0][0x1e0], RZ ;  /* 0x0000780006027a24 */ /* 0x000fe200078e02ff */
[----:B------:R-:W-:-:S04]  /*2330*/  SHF.R.S32.HI R17, RZ, 0x1f, R19 ;  /* 0x0000001fff117819 */ /* 0x000fc80000011413 */
[----:B------:R-:W-:-:S04]  /*2340*/  LEA.HI R17, R17, R19, RZ, 0x3 ;  /* 0x0000001311117211 */ /* 0x000fc800078f18ff */
[----:B------:R-:W-:Y:S01]  /*2350*/  SHF.R.S32.HI R17, RZ, 0x3, R17 ;  /* 0x00000003ff117819 */ /* 0x000fe20000011411 */
[----:B------:R-:W-:-:S04]  /*2360*/  IMAD R2, R120, c[0x0][0x1e4], R2 ;  /* 0x0000790078027a24 */ /* 0x000fc800078e0202 */
[----:B------:R-:W-:-:S04]  /*2370*/  IMAD.IADD R2, R5, 0x1, R2 ;  /* 0x0000000105027824 */ /* 0x000fc800078e0202 */
[----:B------:R-:W-:Y:S02]  /*2380*/  IMAD R3, R2, 0x60, RZ ;  /* 0x0000006002037824 */ /* 0x000fe400078e02ff */
[----:B------:R-:W-:Y:S02]  /*2390*/  IMAD.MOV.U32 R124, RZ, RZ, c[0x0][0x1e0] ;  /* 0x00007800ff7c7624 */ /* 0x000fe400078e00ff */
[----:B------:R-:W-:Y:S02]  /*23a0*/  IMAD.MOV.U32 R125, RZ, RZ, c[0x0][0x1e4] ;  /* 0x00007900ff7d7624 */ /* 0x000fe400078e00ff */
[----:B------:R-:W-:-:S04]  /*23b0*/  IMAD R6, R6, c[0x0][0x208], RZ ;  /* 0x0000820006067a24 */ /* 0x000fc800078e02ff */
[----:B------:R-:W-:Y:S02]  /*23c0*/  IMAD R10, R120, c[0x0][0x20c], R6 ;  /* 0x00008300780a7a24 */ /* 0x000fe400078e0206 */
[----:B------:R-:W-:Y:S02]  /*23d0*/  IMAD.MOV.U32 R34, RZ, RZ, c[0x0][0x208] ;  /* 0x00008200ff227624 */ /* 0x000fe400078e00ff */
[----:B------:R-:W-:-:S05]  /*23e0*/  IMAD.MOV.U32 R33, RZ, RZ, 0x6 ;  /* 0x00000006ff217424 */ /* 0x000fca00078e00ff */
[C---:B------:R-:W-:Y:S01]  /*23f0*/  SHF.L.U64.HI R33, R34.reuse, R33, c[0x0][0x20c] ;  /* 0x0000830022217619 */ /* 0x040fe20000010221 */
[----:B------:R-:W-:Y:S01]  /*2400*/  IMAD.SHL.U32 R34, R34, 0x40, RZ ;  /* 0x0000004022227824 */ /* 0x000fe200078e00ff */
[----:B------:R-:W-:Y:S01]  /*2410*/  LOP3.LUT P2, RZ, R32, 0x8, RZ, 0xc0, !PT ;  /* 0x0000000820ff7812 */ /* 0x000fe2000784c0ff */
[----:B------:R-:W-:Y:S01]  /*2420*/  BAR.SYNC.DEFER_BLOCKING 0x0 ;  /* 0x0000000000007b1d */ /* 0x000fe20000010000 */
[----:B--2---:R-:W-:-:S05]  /*2430*/  IMAD R121, R127, R121, 0x60 ;  /* 0x000000607f797424 */ /* 0x004fca00078e0279 */
[----:B------:R-:W-:-:S04]  /*2440*/  IADD3 R0, R121, c[0x0][0x1d0], -R17 ;  /* 0x0000740079007a10 */ /* 0x000fc80007ffe811 */
[----:B------:R-:W-:Y:S01]  /*2450*/  ISETP.GE.AND P0, PT, R0, 0x1, PT ;  /* 0x000000010000780c */ /* 0x000fe20003f06270 */
[----:B----4-:R-:W-:Y:S02]  /*2460*/  IMAD.MOV.U32 R122, RZ, RZ, R20 ;  /* 0x000000ffff7a7224 */ /* 0x010fe400078e0014 */
[----:B---3--:R-:W-:-:S04]  /*2470*/  IMAD.MOV.U32 R123, RZ, RZ, R9 ;  /* 0x000000ffff7b7224 */ /* 0x008fc800078e0009 */
[----:B------:R-:W-:Y:S01]  /*2480*/  IMAD.WIDE.U32 R4, R4, 0x60, R122 ;  /* 0x0000006004047825 */ /* 0x000fe200078e007a */
[----:B-----5:R-:W-:-:S03]  /*2490*/  LOP3.LUT P3, RZ, R130, 0x2, RZ, 0xc0, !PT ;  /* 0x0000000282ff7812 */ /* 0x020fc6000786c0ff */
[----:B------:R-:W-:Y:S02]  /*24a0*/  IMAD.IADD R5, R5, 0x1, R3 ;  /* 0x0000000105057824 */ /* 0x000fe400078e0203 */
        /* <DEDUP_REMOVED lines=13> */
[----:B------:R-:W-:-:S04]  /*2580*/  IMAD.WIDE.U32 R8, R120, c[0x0][0x208], RZ ;  /* 0x0000820078087a25 */ /* 0x000fc800078e00ff */
[----:B------:R-:W-:Y:S02]  /*2590*/  IMAD.IADD R9, R9, 0x1, R10 ;  /* 0x0000000109097824 */ /* 0x000fe400078e020a */
[----:B------:R-:W-:Y:S01]  /*25a0*/  IMAD.MOV.U32 R6, RZ, RZ, R14 ;  /* 0x000000ffff067224 */ /* 0x000fe200078e000e */
[----:B-1----:R-:W-:-:S04]  /*25b0*/  @P1 LEA R3, P0, R124, R4, 0x5 ;  /* 0x000000047c031211 */ /* 0x002fc800078028ff */
[----:B------:R-:W-:Y:S02]  /*25c0*/  @P1 LEA.HI.X R7, R124, R5, R125, 0x5, P0 ;  /* 0x000000057c071211 */ /* 0x000fe400000f2c7d */
[----:B------:R-:W-:-:S04]  /*25d0*/  @P1 LEA R2, P0, R3, c[0x0][0x1c8], 0x1 ;  /* 0x0000720003021a11 */ /* 0x000fc800078008ff */
[----:B------:R-:W-:Y:S02]  /*25e0*/  @P1 LEA.HI.X R3, R3, c[0x0][0x1cc], R7, 0x1, P0 ;  /* 0x0000730003031a11 */ /* 0x000fe400000f0c07 */
[----:B------:R-:W-:Y:S01]  /*25f0*/  ISETP.GE.AND P0, PT, R0, 0x41, PT ;  /* 0x000000410000780c */ /* 0x000fe20003f06270 */
[----:B------:R-:W-:Y:S02]  /*2600*/  IMAD.MOV.U32 R7, RZ, RZ, R16 ;  /* 0x000000ffff077224 */ /* 0x000fe400078e0010 */
[----:B------:R-:W-:Y:S01]  /*2610*/  IMAD.WIDE.U32 R10, R124, 0x40, RZ ;  /* 0x000000407c0a7825 */ /* 0x000fe200078e00ff */
[----:B------:R1:W-:Y:S04]  /*2620*/  @P1 LDGSTS.E.BYPASS.LTC128B.128 [R251+0xd100], [R2.64], !P5 ;  /* 0x0d10000002fb1fae */ /* 0x0003e8000e901d48 */
[----:B------:R1:W-:Y:S01]  /*2630*/  @P1 LDGSTS.E.BYPASS.LTC128B.128 [R251+0x10100], [R2.64+0x80], !P3 ;  /* 0x1010008002fb1fae */ /* 0x0003e2000d901d48 */
[----:B------:R-:W-:-:S03]  /*2640*/  IMAD.WIDE.U32 R6, R8, 0x60, R6 ;  /* 0x0000006008067825 */ /* 0x000fc600078e0006 */
[----:B------:R1:W-:Y:S04]  /*2650*/  @P1 LDGSTS.E.BYPASS.LTC128B.128 [R251+0x13100], [R2.64+0x100], !P4 ;  /* 0x1310010002fb1fae */ /* 0x0003e8000e101d48 */
[----:B------:R1:W-:Y:S01]  /*2660*/  @P1 LDGSTS.E.BYPASS.LTC128B.128 [R251+0x16100], [R2.64+0x180], !P6 ;  /* 0x1610018002fb1fae */ /* 0x0003e2000f101d48 */
[----:B------:R-:W-:Y:S02]  /*2670*/  @P0 IADD3 R8, P1, R4, R10, RZ ;  /* 0x0000000a04080210 */ /* 0x000fe40007f3e0ff */
[----:B------:R-:W-:Y:S01]  /*2680*/  @P0 ISETP.GE.AND P5, PT, R128, c[0x0][0x1d4], PT ;  /* 0x0000750080000a0c */ /* 0x000fe20003fa6270 */
[----:B-1----:R-:W-:Y:S02]  /*2690*/  IMAD.SHL.U32 R2, R125, 0x40, RZ ;  /* 0x000000407d027824 */ /* 0x002fe400078e00ff */
[----:B------:R-:W-:-:S03]  /*26a0*/  IMAD R3, R9, 0x60, RZ ;  /* 0x0000006009037824 */ /* 0x000fc600078e02ff */
[----:B------:R-:W-:Y:S01]  /*26b0*/  @P0 IADD3.X R5, R5, R11, R2, P1, !PT ;  /* 0x0000000b05050210 */ /* 0x000fe20000ffe402 */
[----:B------:R-:W-:Y:S01]  /*26c0*/  IMAD.IADD R3, R7, 0x1, R3 ;  /* 0x0000000107037824 */ /* 0x000fe200078e0203 */
[----:B------:R-:W-:-:S04]  /*26d0*/  LEA R2, P1, R6, c[0x0][0x1f8], 0x1 ;  /* 0x00007e0006027a11 */ /* 0x000fc800078208ff */
        /* <DEDUP_REMOVED lines=22> */
[----:B------:R-:W-:Y:S04]  /*2840*/  LDSM.16.M88.4 R28, [R216] ;  /* 0x00000000d81c783b */ /* 0x000fe80000000200 */
[----:B------:R-:W1:Y:S04]  /*2850*/  LDSM.16.M88.4 R24, [R216+0x800] ;  /* 0x00080000d818783b */ /* 0x000e680000000200 */
[----:B------:R-:W2:Y:S04]  /*2860*/  LDSM.16.M88.4 R20, [R216+0x1000] ;  /* 0x00100000d814783b */ /* 0x000ea80000000200 */
[----:B------:R-:W3:Y:S04]  /*2870*/  LDSM.16.M88.4 R48, [R216+0x1800] ;  /* 0x00180000d830783b */ /* 0x000ee80000000200 */
[----:B------:R-:W4:Y:S04]  /*2880*/  LDSM.16.M88.4 R56, [R216+0x2000] ;  /* 0x00200000d838783b */ /* 0x000f280000000200 */
[----:B------:R-:W5:Y:S04]  /*2890*/  LDSM.16.M88.4 R68, [R216+0x2800] ;  /* 0x00280000d844783b */ /* 0x000f680000000200 */
[----:B------:R-:W-:Y:S04]  /*28a0*/  LDSM.16.M88.4 R8, [R224] ;  /* 0x00000000e008783b */ /* 0x000fe80000000200 */
[----:B------:R-:W-:Y:S04]  /*28b0*/  LDSM.16.M88.4 R64, [R227] ;  /* 0x00000000e340783b */ /* 0x000fe80000000200 */
[----:B------:R-:W1:Y:S04]  /*28c0*/  LDSM.16.M88.4 R60, [R250] ;  /* 0x00000000fa3c783b */ /* 0x000e680000000200 */
[----:B------:R-:W1:Y:S04]  /*28d0*/  LDSM.16.M88.4 R80, [R249] ;  /* 0x00000000f950783b */ /* 0x000e680000000200 */
        /* <DEDUP_REMOVED lines=14> */
[----:B------:R-:W-:-:S05]  /*29c0*/  IADD3 R12, P0, R34, R2, RZ ;  /* 0x00000002220c7210 */ /* 0x000fca0007f1e0ff */
[----:B------:R-:W-:Y:S01]  /*29d0*/  IMAD.X R13, R33, 0x1, R3, P0 ;  /* 0x00000001210d7824 */ /* 0x000fe200000e0603 */
[----:B-1----:R-:W-:-:S05]  /*29e0*/  IADD3 R2, P0, R12, R34, RZ ;  /* 0x000000220c027210 */ /* 0x002fca0007f1e0ff */
[----:B------:R-:W-:Y:S01]  /*29f0*/  IMAD.X R3, R13, 0x1, R33, P0 ;  /* 0x000000010d037824 */ /* 0x000fe200000e0621 */
        /* <DEDUP_REMOVED lines=8> */
[----:B------:R-:W-:-:S13]  /*2a80*/  ISETP.LT.OR P0, PT, R0, 0x41, P1 ;  /* 0x000000410000780c */ /* 0x000fda0000f01670 */
[----:B------:R1:W-:Y:S01]  /*2a90*/  LDGSTS.E.BYPASS.LTC128B.128 [R251+0x2100], [R2.64], !P0 ;  /* 0x0210000002fb7fae */ /* 0x0003e2000c101d48 */
[C---:B------:R-:W-:Y:S02]  /*2aa0*/  ISETP.LT.OR P0, PT, R0.reuse, 0x41, !P4 ;  /* 0x000000410000780c */ /* 0x040fe40006701670 */
[C---:B------:R-:W-:Y:S01]  /*2ab0*/  ISETP.LT.OR P1, PT, R0.reuse, 0x41, !P3 ;  /* 0x000000410000780c */ /* 0x040fe20005f21670 */
[C---:B------:R-:W-:Y:S10]  /*2ac0*/  HMMA.16816.F32 R40, R4.reuse, R24, RZ ;  /* 0x000000180428723c */ /* 0x040ff400000018ff */
[----:B------:R1:W-:Y:S01]  /*2ad0*/  LDGSTS.E.BYPASS.LTC128B.128 [R251+0x5100], [R2.64+0x80], !P0 ;  /* 0x0510008002fb7fae */ /* 0x0003e2000c101d48 */
[----:B------:R-:W-:Y:S01]  /*2ae0*/  ISETP.LT.OR P0, PT, R0, 0x41, !P2 ;  /* 0x000000410000780c */ /* 0x000fe20005701670 */
[C---:B------:R-:W-:Y:S02]  /*2af0*/  HMMA.16816.F32 R32, R4.reuse, R26, RZ ;  /* 0x0000001a0420723c */ /* 0x040fe400000018ff */
[----:B------:R1:W-:Y:S06]  /*2b00*/  LDGSTS.E.BYPASS.LTC128B.128 [R251+0x8100], [R2.64+0x100], !P1 ;  /* 0x0810010002fb7fae */ /* 0x0003ec000c901d48 */
[C---:B--2---:R-:W-:Y:S04]  /*2b10*/  HMMA.16816.F32 R36, R4.reuse, R20, RZ ;  /* 0x000000140424723c */ /* 0x044fe800000018ff */
[----:B------:R2:W-:Y:S04]  /*2b20*/  LDGSTS.E.BYPASS.LTC128B.128 [R251+0xb100], [R2.64+0x180], !P0 ;  /* 0x0b10018002fb7fae */ /* 0x0005e8000c101d48 */
[C---:B------:R-:W-:Y:S01]  /*2b30*/  HMMA.16816.F32 R52, R4.reuse, R28, RZ ;  /* 0x0000001c0434723c */ /* 0x040fe200000018ff */
[----:B------:R-:W0:Y:S07]  /*2b40*/  LDGDEPBAR ;  /* 0x00000000000079af */ /* 0x000e2e0000000000 */
[C---:B------:R-:W-:Y:S08]  /*2b50*/  HMMA.16816.F32 R44, R4.reuse, R30, RZ ;  /* 0x0000001e042c723c */ /* 0x040ff000000018ff */
[C---:B------:R-:W-:Y:S08]  /*2b60*/  HMMA.16816.F32 R28, R4.reuse, R22, RZ ;  /* 0x00000016041c723c */ /* 0x040ff000000018ff */
[C---:B---3--:R-:W-:Y:S08]  /*2b70*/  HMMA.16816.F32 R24, R4.reuse, R48, RZ ;  /* 0x000000300418723c */ /* 0x048ff000000018ff */
[C---:B------:R-:W-:Y:S08]  /*2b80*/  HMMA.16816.F32 R20, R4.reuse, R50, RZ ;  /* 0x000000320414723c */ /* 0x040ff000000018ff */
[C---:B----4-:R-:W-:Y:S08]  /*2b90*/  HMMA.16816.F32 R16, R4.reuse, R56, RZ ;  /* 0x000000380410723c */ /* 0x050ff000000018ff */
[C---:B-1----:R-:W-:Y:S08]  /*2ba0*/  HMMA.16816.F32 R12, R4.reuse, R58, RZ ;  /* 0x0000003a040c723c */ /* 0x042ff000000018ff */
[C---:B-----5:R-:W-:Y:S08]  /*2bb0*/  HMMA.16816.F32 R96, R4.reuse, R68, RZ ;  /* 0x000000440460723c */ /* 0x060ff000000018ff */
[----:B------:R-:W-:Y:S01]  /*2bc0*/  HMMA.16816.F32 R92, R4, R70, RZ ;  /* 0x00000046045c723c */ /* 0x000fe200000018ff */
[----:B------:R-:W-:Y:S04]  /*2bd0*/  LDSM.16.M88.4 R4, [R226] ;  /* 0x00000000e204783b */ /* 0x000fe80000000200 */
[----:B------:R-:W1:Y:S03]  /*2be0*/  LDSM.16.M88.4 R68, [R222+0x800] ;  /* 0x00080000de44783b */ /* 0x000e660000000200 */
[C---:B------:R-:W-:Y:S01]  /*2bf0*/  HMMA.16816.F32 R48, R8.reuse, R60, R40 ;  /* 0x0000003c0830723c */ /* 0x040fe20000001828 */
[----:B------:R-:W3:Y:S07]  /*2c00*/  LDSM.16.M88.4 R40, [R222] ;  /* 0x00000000de28783b */ /* 0x000eee0000000200 */
[C---:B------:R-:W-:Y:S01]  /*2c10*/  HMMA.16816.F32 R76, R8.reuse, R62, R32 ;  /* 0x0000003e084c723c */ /* 0x040fe20000001820 */
[----:B------:R-:W4:Y:S04]  /*2c20*/  LDSM.16.M88.4 R60, [R222+0x1000] ;  /* 0x00100000de3c783b */ /* 0x000f280000000200 */
[----:B------:R-:W-:Y:S03]  /*2c30*/  LDSM.16.M88.4 R32, [R222+0x2000] ;  /* 0x00200000de20783b */ /* 0x000fe60000000200 */
[C---:B------:R-:W-:Y:S01]  /*2c40*/  HMMA.16816.F32 R72, R8.reuse, R80, R36 ;  /* 0x000000500848723c */ /* 0x040fe20000001824 */
[----:B------:R-:W5:Y:S07]  /*2c50*/  LDSM.16.M88.4 R36, [R222+0x1800] ;  /* 0x00180000de24783b */ /* 0x000f6e0000000200 */
[C---:B------:R-:W-:Y:S08]  /*2c60*/  HMMA.16816.F32 R88, R8.reuse, R64, R52 ;  /* 0x000000400858723c */ /* 0x040ff00000001834 */
[C---:B------:R-:W-:Y:S08]  /*2c70*/  HMMA.16816.F32 R84, R8.reuse, R66, R44 ;  /* 0x000000420854723c */ /* 0x040ff0000000182c */
[C---:B------:R-:W-:Y:S01]  /*2c80*/  HMMA.16816.F32 R64, R8.reuse, R82, R28 ;  /* 0x000000520840723c */ /* 0x040fe2000000181c */
[----:B------:R-:W1:Y:S04]  /*2c90*/  LDSM.16.M88.4 R28, [R222+0x2800] ;  /* 0x00280000de1c783b */ /* 0x000e680000000200 */
[----:B------:R-:W-:Y:S03]  /*2ca0*/  LDSM.16.M88.4 R80, [R219] ;  /* 0x00000000db50783b */ /* 0x000fe60000000200 */
[C---:B------:R-:W-:Y:S08]  /*2cb0*/  HMMA.16816.F32 R56, R8.reuse, R100, R24 ;  /* 0x000000640838723c */ /* 0x040ff00000001818 */
[C---:B------:R-:W-:Y:S01]  /*2cc0*/  HMMA.16816.F32 R52, R8.reuse, R102, R20 ;  /* 0x000000660834723c */ /* 0x040fe20000001814 */
[----:B------:R-:W-:Y:S07]  /*2cd0*/  LDSM.16.M88.4 R100, [R219+0x800] ;  /* 0x00080000db64783b */ /* 0x000fee0000000200 */
[C---:B------:R-:W-:Y:S01]  /*2ce0*/  HMMA.16816.F32 R20, R8.reuse, R108, R96 ;  /* 0x0000006c0814723c */ /* 0x040fe20000001860 */
[----:B------:R-:W-:Y:S07]  /*2cf0*/  LDSM.16.M88.4 R96, [R219+0x2000] ;  /* 0x00200000db60783b */ /* 0x000fee0000000200 */
[C---:B------:R-:W-:Y:S01]  /*2d00*/  HMMA.16816.F32 R44, R8.reuse, R104, R16 ;  /* 0x00000068082c723c */ /* 0x040fe20000001810 */
[----:B------:R-:W2:Y:S07]  /*2d10*/  LDSM.16.M88.4 R16, [R225] ;  /* 0x00000000e110783b */ /* 0x000eae0000000200 */
[C---:B------:R-:W-:Y:S01]  /*2d20*/  HMMA.16816.F32 R24, R8.reuse, R106, R12 ;  /* 0x0000006a0818723c */ /* 0x040fe2000000180c */
[----:B------:R-:W-:Y:S07]  /*2d30*/  LDSM.16.M88.4 R104, [R245] ;  /* 0x00000000f568783b */ /* 0x000fee0000000200 */
[----:B------:R-:W-:Y:S01]  /*2d40*/  HMMA.16816.F32 R12, R8, R110, R92 ;  /* 0x0000006e080c723c */ /* 0x000fe2000000185c */
[----:B------:R-:W2:Y:S04]  /*2d50*/  LDSM.16.M88.4 R92, [R219+0x1000] ;  /* 0x00100000db5c783b */ /* 0x000ea80000000200 */
[----:B------:R-:W-:Y:S03]  /*2d60*/  LDSM.16.M88.4 R108, [R242] ;  /* 0x00000000f26c783b */ /* 0x000fe60000000200 */
[C---:B-1----:R-:W-:Y:S08]  /*2d70*/  HMMA.16816.F32 R48, R4.reuse, R68, R48 ;  /* 0x000000440430723c */ /* 0x042ff00000001830 */
[C---:B------:R-:W-:Y:S01]  /*2d80*/  HMMA.16816.F32 R76, R4.reuse, R70, R76 ;  /* 0x00000046044c723c */ /* 0x040fe2000000184c */
[----:B------:R-:W1:Y:S07]  /*2d90*/  LDSM.16.M88.4 R68, [R219+0x1800] ;  /* 0x00180000db44783b */ /* 0x000e6e0000000200 */
[C---:B---3--:R-:W-:Y:S08]  /*2da0*/  HMMA.16816.F32 R8, R4.reuse, R40, R88 ;  /* 0x000000280408723c */ /* 0x048ff00000001858 */
[C---:B------:R-:W-:Y:S08]  /*2db0*/  HMMA.16816.F32 R40, R4.reuse, R42, R84 ;  /* 0x0000002a0428723c */ /* 0x040ff00000001854 */
[C---:B----4-:R-:W-:Y:S08]  /*2dc0*/  HMMA.16816.F32 R72, R4.reuse, R60, R72 ;  /* 0x0000003c0448723c */ /* 0x050ff00000001848 */
[C---:B------:R-:W-:Y:S08]  /*2dd0*/  HMMA.16816.F32 R64, R4.reuse, R62, R64 ;  /* 0x0000003e0440723c */ /* 0x040ff00000001840 */
[C---:B-----5:R-:W-:Y:S08]  /*2de0*/  HMMA.16816.F32 R60, R4.reuse, R36, R56 ;  /* 0x00000024043c723c */ /* 0x060ff00000001838 */
[C---:B------:R-:W-:Y:S08]  /*2df0*/  HMMA.16816.F32 R56, R4.reuse, R38, R52 ;  /* 0x000000260438723c */ /* 0x040ff00000001834 */
[C---:B------:R-:W-:Y:S01]  /*2e00*/  HMMA.16816.F32 R88, R4.reuse, R28, R20 ;  /* 0x0000001c0458723c */ /* 0x040fe20000001814 */
[----:B------:R-:W3:Y:S07]  /*2e10*/  LDSM.16.M88.4 R20, [R219+0x2800] ;  /* 0x00280000db14783b */ /* 0x000eee0000000200 */
[C---:B------:R-:W-:Y:S01]  /*2e20*/  HMMA.16816.F32 R52, R4.reuse, R32, R44 ;  /* 0x000000200434723c */ /* 0x040fe2000000182c */
[----:B------:R-:W-:Y:S07]  /*2e30*/  LDSM.16.M88.4 R44, [R216+0x3800] ;  /* 0x00380000d82c783b */ /* 0x000fee0000000200 */
[C---:B------:R-:W-:Y:S08]  /*2e40*/  HMMA.16816.F32 R32, R4.reuse, R34, R24 ;  /* 0x000000220420723c */ /* 0x040ff00000001818 */
[----:B------:R-:W-:Y:S01]  /*2e50*/  HMMA.16816.F32 R24, R4, R30, R12 ;  /* 0x0000001e0418723c */ /* 0x000fe2000000180c */
[----:B------:R-:W-:Y:S04]  /*2e60*/  LDSM.16.M88.4 R4, [R223+0x4000] ;  /* 0x00400000df04783b */ /* 0x000fe80000000200 */
[----:B------:R-:W4:Y:S03]  /*2e70*/  LDSM.16.M88.4 R28, [R216+0x3000] ;  /* 0x00300000d81c783b */ /* 0x000f260000000200 */
[C---:B--2---:R-:W-:Y:S01]  /*2e80*/  HMMA.16816.F32 R8, R16.reuse, R80, R8 ;  /* 0x000000501008723c */ /* 0x044fe20000001808 */
[----:B------:R-:W-:Y:S07]  /*2e90*/  LDSM.16.M88.4 R12, [R224+0x4000] ;  /* 0x00400000e00c783b */ /* 0x000fee0000000200 */
[C---:B------:R-:W-:Y:S08]  /*2ea0*/  HMMA.16816.F32 R36, R16.reuse, R82, R40 ;  /* 0x000000521024723c */ /* 0x040ff00000001828 */
[C---:B------:R-:W-:Y:S08]  /*2eb0*/  HMMA.16816.F32 R80, R16.reuse, R92, R72 ;  /* 0x0000005c1050723c */ /* 0x040ff00000001848 */
[C---:B-1----:R-:W-:Y:S01]  /*2ec0*/  HMMA.16816.F32 R72, R16.reuse, R68, R60 ;  /* 0x000000441048723c */ /* 0x042fe2000000183c */
[----:B------:R-:W1:Y:S07]  /*2ed0*/  LDSM.16.M88.4 R60, [R216+0x4800] ;  /* 0x00480000d83c783b */ /* 0x000e6e0000000200 */
[C---:B------:R-:W-:Y:S08]  /*2ee0*/  HMMA.16816.F32 R84, R16.reuse, R102, R76 ;  /* 0x000000661054723c */ /* 0x040ff0000000184c */
[C---:B------:R-:W-:Y:S01]  /*2ef0*/  HMMA.16816.F32 R68, R16.reuse, R70, R56 ;  /* 0x000000461044723c */ /* 0x040fe20000001838 */
[----:B------:R-:W2:Y:S07]  /*2f00*/  LDSM.16.M88.4 R56, [R216+0x5000] ;  /* 0x00500000d838783b */ /* 0x000eae0000000200 */
[C---:B------:R-:W-:Y:S01]  /*2f10*/  HMMA.16816.F32 R76, R16.reuse, R94, R64 ;  /* 0x0000005e104c723c */ /* 0x040fe20000001840 */
[----:B------:R-:W5:Y:S04]  /*2f20*/  LDSM.16.M88.4 R64, [R216+0x4000] ;  /* 0x00400000d840783b */ /* 0x000f680000000200 */
[----:B------:R-:W1:Y:S03]  /*2f30*/  LDSM.16.M88.4 R92, [R216+0x5800] ;  /* 0x00580000d85c783b */ /* 0x000e660000000200 */
[C---:B------:R-:W-:Y:S01]  /*2f40*/  HMMA.16816.F32 R40, R16.reuse, R100, R48 ;  /* 0x000000641028723c */ /* 0x040fe20000001830 */
[----:B------:R-:W-:Y:S07]  /*2f50*/  LDSM.16.M88.4 R100, [R243] ;  /* 0x00000000f364783b */ /* 0x000fee0000000200 */
[C---:B------:R-:W-:Y:S08]  /*2f60*/  HMMA.16816.F32 R52, R16.reuse, R96, R52 ;  /* 0x000000601034723c */ /* 0x040ff00000001834 */
[C---:B------:R-:W-:Y:S01]  /*2f70*/  HMMA.16816.F32 R48, R16.reuse, R98, R32 ;  /* 0x000000621030723c */ /* 0x040fe20000001820 */
[----:B------:R-:W1:Y:S07]  /*2f80*/  LDSM.16.M88.4 R96, [R244] ;  /* 0x00000000f460783b */ /* 0x000e6e0000000200 */
[C---:B---3--:R-:W-:Y:S08]  /*2f90*/  HMMA.16816.F32 R88, R16.reuse, R20, R88 ;  /* 0x000000141058723c */ /* 0x048ff00000001858 */
[----:B------:R-:W-:Y:S08]  /*2fa0*/  HMMA.16816.F32 R32, R16, R22, R24 ;  /* 0x000000161020723c */ /* 0x000ff00000001818 */
[C---:B----4-:R-:W-:Y:S08]  /*2fb0*/  HMMA.16816.F32 R24, R4.reuse, R28, R8 ;  /* 0x0000001c0418723c */ /* 0x050ff00000001808 */
[C---:B------:R-:W-:Y:S01]  /*2fc0*/  HMMA.16816.F32 R20, R4.reuse, R30, R36 ;  /* 0x0000001e0414723c */ /* 0x040fe20000001824 */
[----:B------:R-:W-:Y:S04]  /*2fd0*/  LDSM.16.M88.4 R36, [R240] ;  /* 0x00000000f024783b */ /* 0x000fe80000000200 */
[----:B------:R-:W-:Y:S03]  /*2fe0*/  LDSM.16.M88.4 R28, [R222+0x3000] ;  /* 0x00300000de1c783b */ /* 0x000fe60000000200 */
[C---:B------:R-:W-:Y:S08]  /*2ff0*/  HMMA.16816.F32 R8, R4.reuse, R46, R84 ;  /* 0x0000002e0408723c */ /* 0x040ff00000001854 */
[C---:B-1----:R-:W-:Y:S08]  /*3000*/  HMMA.16816.F32 R72, R4.reuse, R60, R72 ;  /* 0x0000003c0448723c */ /* 0x042ff00000001848 */
[C---:B------:R-:W-:Y:S08]  /*3010*/  HMMA.16816.F32 R84, R4.reuse, R62, R68 ;  /* 0x0000003e0454723c */ /* 0x040ff00000001844 */
[C---:B------:R-:W-:Y:S01]  /*3020*/  HMMA.16816.F32 R16, R4.reuse, R44, R40 ;  /* 0x0000002c0410723c */ /* 0x040fe20000001828 */
[----:B------:R-:W1:Y:S07]  /*3030*/  LDSM.16.M88.4 R44, [R241] ;  /* 0x00000000f12c783b */ /* 0x000e6e0000000200 */
[C---:B--2---:R-:W-:Y:S08]  /*3040*/  HMMA.16816.F32 R68, R4.reuse, R56, R52 ;  /* 0x000000380444723c */ /* 0x044ff00000001834 */
[C---:B------:R-:W-:Y:S08]  /*3050*/  HMMA.16816.F32 R60, R4.reuse, R58, R48 ;  /* 0x0000003a043c723c */ /* 0x040ff00000001830 */
[C---:B-----5:R-:W-:Y:S08]  /*3060*/  HMMA.16816.F32 R80, R4.reuse, R64, R80 ;  /* 0x000000400450723c */ /* 0x060ff00000001850 */
[C---:B------:R-:W-:Y:S01]  /*3070*/  HMMA.16816.F32 R76, R4.reuse, R66, R76 ;  /* 0x00000042044c723c */ /* 0x040fe2000000184c */
[----:B------:R-:W-:Y:S07]  /*3080*/  LDSM.16.M88.4 R64, [R222+0x4000] ;  /* 0x00400000de40783b */ /* 0x000fee0000000200 */
[C---:B------:R-:W-:Y:S01]  /*3090*/  HMMA.16816.F32 R56, R4.reuse, R92, R88 ;  /* 0x0000005c0438723c */ /* 0x040fe20000001858 */
[----:B------:R-:W-:Y:S07]  /*30a0*/  LDSM.16.M88.4 R88, [R222+0x5000] ;  /* 0x00500000de58783b */ /* 0x000fee0000000200 */
[----:B------:R-:W-:Y:S01]  /*30b0*/  HMMA.16816.F32 R52, R4, R94, R32 ;  /* 0x0000005e0434723c */ /* 0x000fe20000001820 */
[----:B------:R-:W2:Y:S07]  /*30c0*/  LDSM.16.M88.4 R4, [R226+0x4000] ;  /* 0x00400000e204783b */ /* 0x000eae0000000200 */
[C---:B------:R-:W-:Y:S01]  /*30d0*/  HMMA.16816.F32 R48, R12.reuse, R104, R24 ;  /* 0x000000680c30723c */ /* 0x040fe20000001818 */
[----:B------:R-:W3:Y:S07]  /*30e0*/  LDSM.16.M88.4 R24, [R222+0x3800] ;  /* 0x00380000de18783b */ /* 0x000eee0000000200 */
[C---:B------:R-:W-:Y:S01]  /*30f0*/  HMMA.16816.F32 R40, R12.reuse, R106, R20 ;  /* 0x0000006a0c28723c */ /* 0x040fe20000001814 */
[----:B------:R-:W-:Y:S07]  /*3100*/  LDSM.16.M88.4 R104, [R219+0x3800] ;  /* 0x00380000db68783b */ /* 0x000fee0000000200 */
[C---:B------:R-:W-:Y:S08]  /*3110*/  HMMA.16816.F32 R32, R12.reuse, R96, R16 ;  /* 0x000000600c20723c */ /* 0x040ff00000001810 */
[C---:B------:R-:W-:Y:S01]  /*3120*/  HMMA.16816.F32 R16, R12.reuse, R100, R80 ;  /* 0x000000640c10723c */ /* 0x040fe20000001850 */
[----:B------:R-:W4:Y:S07]  /*3130*/  LDSM.16.M88.4 R80, [R222+0x4800] ;  /* 0x00480000de50783b */ /* 0x000f2e0000000200 */
[C---:B------:R-:W-:Y:S08]  /*3140*/  HMMA.16816.F32 R76, R12.reuse, R102, R76 ;  /* 0x000000660c4c723c */ /* 0x040ff0000000184c */
[C---:B------:R-:W-:Y:S01]  /*3150*/  HMMA.16816.F32 R20, R12.reuse, R98, R8 ;  /* 0x000000620c14723c */ /* 0x040fe20000001808 */
[----:B------:R-:W5:Y:S04]  /*3160*/  LDSM.16.M88.4 R96, [R222+0x5800] ;  /* 0x00580000de60783b */ /* 0x000f680000000200 */
[----:B------:R-:W-:Y:S03]  /*3170*/  LDSM.16.M88.4 R8, [R225+0x4000] ;  /* 0x00400000e108783b */ /* 0x000fe60000000200 */
[C---:B------:R-:W-:Y:S08]  /*3180*/  HMMA.16816.F32 R72, R12.reuse, R108, R72 ;  /* 0x0000006c0c48723c */ /* 0x040ff00000001848 */
[C---:B------:R-:W-:Y:S01]  /*3190*/  HMMA.16816.F32 R84, R12.reuse, R110, R84 ;  /* 0x0000006e0c54723c */ /* 0x040fe20000001854 */
[----:B------:R-:W3:Y:S07]  /*31a0*/  LDSM.16.M88.4 R108, [R219+0x3000] ;  /* 0x00300000db6c783b */ /* 0x000eee0000000200 */
[C---:B-1----:R-:W-:Y:S08]  /*31b0*/  HMMA.16816.F32 R68, R12.reuse, R44, R68 ;  /* 0x0000002c0c44723c */ /* 0x042ff00000001844 */
[C---:B------:R-:W-:Y:S08]  /*31c0*/  HMMA.16816.F32 R60, R12.reuse, R46, R60 ;  /* 0x0000002e0c3c723c */ /* 0x040ff0000000183c */
[C---:B------:R-:W-:Y:S08]  /*31d0*/  HMMA.16816.F32 R56, R12.reuse, R36, R56 ;  /* 0x000000240c38723c */ /* 0x040ff00000001838 */
[----:B------:R-:W-:Y:S08]  /*31e0*/  HMMA.16816.F32 R52, R12, R38, R52 ;  /* 0x000000260c34723c */ /* 0x000ff00000001834 */
[C---:B--2---:R-:W-:Y:S01]  /*31f0*/  HMMA.16816.F32 R12, R4.reuse, R30, R40 ;  /* 0x0000001e040c723c */ /* 0x044fe20000001828 */
[----:B------:R-:W1:Y:S07]  /*3200*/  LDSM.16.M88.4 R40, [R219+0x4000] ;  /* 0x00400000db28783b */ /* 0x000e6e0000000200 */
[C---:B------:R-:W-:Y:S08]  /*3210*/  HMMA.16816.F32 R48, R4.reuse, R28, R48 ;  /* 0x0000001c0430723c */ /* 0x040ff00000001830 */
[C---:B---3--:R-:W-:Y:S08]  /*3220*/  HMMA.16816.F32 R44, R4.reuse, R24, R32 ;  /* 0x00000018042c723c */ /* 0x048ff00000001820 */
[C---:B------:R-:W-:Y:S01]  /*3230*/  HMMA.16816.F32 R32, R4.reuse, R64, R16 ;  /* 0x000000400420723c */ /* 0x040fe20000001810 */
[----:B------:R-:W2:Y:S07]  /*3240*/  LDSM.16.M88.4 R16, [R219+0x4800] ;  /* 0x00480000db10783b */ /* 0x000eae0000000200 */
[C---:B------:R-:W-:Y:S08]  /*3250*/  HMMA.16816.F32 R28, R4.reuse, R66, R76 ;  /* 0x00000042041c723c */ /* 0x040ff0000000184c */
[C---:B------:R-:W-:Y:S08]  /*3260*/  HMMA.16816.F32 R36, R4.reuse, R26, R20 ;  /* 0x0000001a0424723c */ /* 0x040ff00000001814 */
[C---:B----4-:R-:W-:Y:S01]  /*3270*/  HMMA.16816.F32 R24, R4.reuse, R80, R72 ;  /* 0x000000500418723c */ /* 0x050fe20000001848 */
[----:B------:R-:W-:Y:S07]  /*3280*/  LDSM.16.M88.4 R72, [R216+0x6000] ;  /* 0x00600000d848783b */ /* 0x000fee0000000200 */
[C---:B------:R-:W-:Y:S08]  /*3290*/  HMMA.16816.F32 R20, R4.reuse, R82, R84 ;  /* 0x000000520414723c */ /* 0x040ff00000001854 */
[C---:B------:R-:W-:Y:S08]  /*32a0*/  HMMA.16816.F32 R84, R4.reuse, R88, R68 ;  /* 0x000000580454723c */ /* 0x040ff00000001844 */
[C---:B-----5:R-:W-:Y:S01]  /*32b0*/  HMMA.16816.F32 R100, R4.reuse, R96, R56 ;  /* 0x000000600464723c */ /* 0x060fe20000001838 */
[----:B------:R-:W3:Y:S07]  /*32c0*/  LDSM.16.M88.4 R56, [R219+0x5800] ;  /* 0x00580000db38783b */ /* 0x000eee0000000200 */
[C---:B------:R-:W-:Y:S08]  /*32d0*/  HMMA.16816.F32 R80, R4.reuse, R90, R60 ;  /* 0x0000005a0450723c */ /* 0x040ff0000000183c */
[----:B------:R-:W-:Y:S01]  /*32e0*/  HMMA.16816.F32 R96, R4, R98, R52 ;  /* 0x000000620460723c */ /* 0x000fe20000001834 */
[----:B------:R-:W-:Y:S04]  /*32f0*/  LDSM.16.M88.4 R4, [R223+0x8000] ;  /* 0x00800000df04783b */ /* 0x000fe80000000200 */
[----:B------:R-:W-:Y:S03]  /*3300*/  LDSM.16.M88.4 R52, [R216+0x7000] ;  /* 0x00700000d834783b */ /* 0x000fe60000000200 */
[C---:B------:R-:W-:Y:S08]  /*3310*/  HMMA.16816.F32 R92, R8.reuse, R108, R48 ;  /* 0x0000006c085c723c */ /* 0x040ff00000001830 */
[C---:B-1----:R-:W-:Y:S01]  /*3320*/  HMMA.16816.F32 R68, R8.reuse, R42, R28 ;  /* 0x0000002a0844723c */ /* 0x042fe2000000181c */
[----:B------:R-:W1:Y:S07]  /*3330*/  LDSM.16.M88.4 R28, [R216+0x6800] ;  /* 0x00680000d81c783b */ /* 0x000e6e0000000200 */
[C---:B------:R-:W-:Y:S01]  /*3340*/  HMMA.16816.F32 R108, R8.reuse, R110, R12 ;  /* 0x0000006e086c723c */ /* 0x040fe2000000180c */
[----:B------:R-:W4:Y:S07]  /*3350*/  LDSM.16.M88.4 R12, [R219+0x5000] ;  /* 0x00500000db0c783b */ /* 0x000f2e0000000200 */
[C---:B------:R-:W-:Y:S01]  /*3360*/  HMMA.16816.F32 R88, R8.reuse, R104, R44 ;  /* 0x000000680858723c */ /* 0x040fe2000000182c */
[----:B------:R-:W-:Y:S07]  /*3370*/  LDSM.16.M88.4 R44, [R216+0x8000] ;  /* 0x00800000d82c783b */ /* 0x000fee0000000200 */
[C---:B--2---:R-:W-:Y:S01]  /*3380*/  HMMA.16816.F32 R60, R8.reuse, R16, R24 ;  /* 0x00000010083c723c */ /* 0x044fe20000001818 */
[----:B------:R-:W2:Y:S07]  /*3390*/  LDSM.16.M88.4 R24, [R216+0x7800] ;  /* 0x00780000d818783b */ /* 0x000eae0000000200 */
[C---:B------:R-:W-:Y:S08]  /*33a0*/  HMMA.16816.F32 R76, R8.reuse, R106, R36 ;  /* 0x0000006a084c723c */ /* 0x040ff00000001824 */
[C---:B------:R-:W-:Y:S08]  /*33b0*/  HMMA.16816.F32 R64, R8.reuse, R40, R32 ;  /* 0x000000280840723c */ /* 0x040ff00000001820 */
[C---:B------:R-:W-:Y:S01]  /*33c0*/  HMMA.16816.F32 R40, R8.reuse, R18, R20 ;  /* 0x000000120828723c */ /* 0x040fe20000001814 */
[----:B------:R-:W5:Y:S07]  /*33d0*/  LDSM.16.M88.4 R20, [R216+0x8800] ;  /* 0x00880000d814783b */ /* 0x000f6e0000000200 */
[----:B---3--:R-:W-:Y:S08]  /*33e0*/  HMMA.16816.F32 R16, R8, R58, R96 ;  /* 0x0000003a0810723c */ /* 0x008ff00000001860 */
[----:B-1----:R-:W-:Y:S08]  /*33f0*/  HMMA.16816.F32 R96, R4, R28, R88 ;  /* 0x0000001c0460723c */ /* 0x002ff00000001858 */
[C---:B----4-:R-:W-:Y:S08]  /*3400*/  HMMA.16816.F32 R48, R8.reuse, R12, R84 ;  /* 0x0000000c0830723c */ /* 0x050ff00000001854 */
[----:B------:R-:W-:Y:S01]  /*3410*/  HMMA.16816.F32 R36, R8, R14, R80 ;  /* 0x0000000e0824723c */ /* 0x000fe20000001850 */
[----:B------:R-:W-:Y:S07]  /*3420*/  LDSM.16.M88.4 R12, [R224+0x8000] ;  /* 0x00800000e00c783b */ /* 0x000fee0000000200 */
[----:B------:R-:W-:Y:S01]  /*3430*/  HMMA.16816.F32 R88, R4, R30, R76 ;  /* 0x0000001e0458723c */ /* 0x000fe2000000184c */
[----:B------:R-:W1:Y:S04]  /*3440*/  LDSM.16.M88.4 R28, [R239] ;  /* 0x00000000ef1c783b */ /* 0x000e680000000200 */
[----:B------:R-:W-:Y:S03]  /*3450*/  LDSM.16.M88.4 R76, [R235] ;  /* 0x00000000eb4c783b */ /* 0x000fe60000000200 */
[----:B------:R-:W-:Y:S01]  /*3460*/  HMMA.16816.F32 R32, R8, R56, R100 ;  /* 0x000000380820723c */ /* 0x000fe20000001864 */
[----:B------:R-:W-:Y:S07]  /*3470*/  LDSM.16.M88.4 R56, [R222+0x6000] ;  /* 0x00600000de38783b */ /* 0x000fee0000000200 */
[C---:B------:R-:W-:Y:S08]  /*3480*/  HMMA.16816.F32 R104, R4.reuse, R74, R108 ;  /* 0x0000004a0468723c */ /* 0x040ff0000000186c */
[C---:B--2---:R-:W-:Y:S08]  /*3490*/  HMMA.16816.F32 R108, R4.reuse, R24, R60 ;  /* 0x00000018046c723c */ /* 0x044ff0000000183c */
[C---:B------:R-:W-:Y:S01]  /*34a0*/  HMMA.16816.F32 R100, R4.reuse, R26, R40 ;  /* 0x0000001a0464723c */ /* 0x040fe20000001828 */
[----:B------:R-:W2:Y:S04]  /*34b0*/  LDSM.16.M88.4 R24, [R238] ;  /* 0x00000000ee18783b */ /* 0x000ea80000000200 */
[----:B------:R-:W-:Y:S03]  /*34c0*/  LDSM.16.M88.4 R40, [R222+0x7000] ;  /* 0x00700000de28783b */ /* 0x000fe60000000200 */
[C---:B------:R-:W-:Y:S01]  /*34d0*/  HMMA.16816.F32 R8, R4.reuse, R72, R92 ;  /* 0x000000480408723c */ /* 0x040fe2000000185c */
[----:B------:R-:W3:Y:S07]  /*34e0*/  LDSM.16.M88.4 R72, [R237] ;  /* 0x00000000ed48783b */ /* 0x000eee0000000200 */
[C---:B------:R-:W-:Y:S01]  /*34f0*/  HMMA.16816.F32 R112, R4.reuse, R54, R68 ;  /* 0x000000360470723c */ /* 0x040fe20000001844 */
[----:B------:R-:W4:Y:S07]  /*3500*/  LDSM.16.M88.4 R68, [R236] ;  /* 0x00000000ec44783b */ /* 0x000f2e0000000200 */
[C---:B------:R-:W-:Y:S01]  /*3510*/  HMMA.16816.F32 R116, R4.reuse, R52, R64 ;  /* 0x000000340474723c */ /* 0x040fe20000001840 */
[----:B------:R-:W2:Y:S07]  /*3520*/  LDSM.16.M88.4 R64, [R234] ;  /* 0x00000000ea40783b */ /* 0x000eae0000000200 */
[C---:B------:R-:W-:Y:S08]  /*3530*/  HMMA.16816.F32 R92, R4.reuse, R44, R48 ;  /* 0x0000002c045c723c */ /* 0x040ff00000001830 */
[C---:B------:R-:W-:Y:S01]  /*3540*/  HMMA.16816.F32 R84, R4.reuse, R46, R36 ;  /* 0x0000002e0454723c */ /* 0x040fe20000001824 */
[----:B------:R-:W-:Y:S04]  /*3550*/  LDSM.16.M88.4 R44, [R222+0x6800] ;  /* 0x00680000de2c783b */ /* 0x000fe80000000200 */
[----:B------:R-:W-:Y:S03]  /*3560*/  LDSM.16.M88.4 R36, [R222+0x7800] ;  /* 0x00780000de24783b */ /* 0x000fe60000000200 */
[C---:B-----5:R-:W-:Y:S08]  /*3570*/  HMMA.16816.F32 R80, R4.reuse, R20, R32 ;  /* 0x000000140450723c */ /* 0x060ff00000001820 */
[----:B------:R-:W-:Y:S08]  /*3580*/  HMMA.16816.F32 R60, R4, R22, R16 ;  /* 0x00000016043c723c */ /* 0x000ff00000001810 */
[C---:B-1----:R-:W-:Y:S01]  /*3590*/  HMMA.16816.F32 R4, R12.reuse, R28, R8 ;  /* 0x0000001c0c04723c */ /* 0x042fe20000001808 */
[----:B------:R-:W1:Y:S07]  /*35a0*/  LDSM.16.M88.4 R8, [R226+0x8000] ;  /* 0x00800000e208783b */ /* 0x000e6e0000000200 */
[C---:B------:R-:W-:Y:S01]  /*35b0*/  HMMA.16816.F32 R52, R12.reuse, R30, R104 ;  /* 0x0000001e0c34723c */ /* 0x040fe20000001868 */
[----:B------:R-:W-:Y:S07]  /*35c0*/  LDSM.16.M88.4 R104, [R222+0x8800] ;  /* 0x00880000de68783b */ /* 0x000fee0000000200 */
[C---:B--2---:R-:W-:Y:S08]  /*35d0*/  HMMA.16816.F32 R48, R12.reuse, R24, R96 ;  /* 0x000000180c30723c */ /* 0x044ff00000001860 */
[C---:B------:R-:W-:Y:S08]  /*35e0*/  HMMA.16816.F32 R32, R12.reuse, R26, R88 ;  /* 0x0000001a0c20723c */ /* 0x040ff00000001858 */
[C---:B---3--:R-:W-:Y:S01]  /*35f0*/  HMMA.16816.F32 R28, R12.reuse, R72, R116 ;  /* 0x000000480c1c723c */ /* 0x048fe20000001874 */
[----:B------:R-:W2:Y:S07]  /*3600*/  LDSM.16.M88.4 R116, [R222+0x8000] ;  /* 0x00800000de74783b */ /* 0x000eae0000000200 */
[C---:B------:R-:W-:Y:S01]  /*3610*/  HMMA.16816.F32 R24, R12.reuse, R74, R112 ;  /* 0x0000004a0c18723c */ /* 0x040fe20000001870 */
[----:B------:R-:W-:Y:S07]  /*3620*/  LDSM.16.M88.4 R112, [R222+0x9000] ;  /* 0x00900000de70783b */ /* 0x000fee0000000200 */
[C---:B----4-:R-:W-:Y:S01]  /*3630*/  HMMA.16816.F32 R20, R12.reuse, R68, R108 ;  /* 0x000000440c14723c */ /* 0x050fe2000000186c */
[----:B------:R-:W-:Y:S07]  /*3640*/  LDSM.16.M88.4 R108, [R228] ;  /* 0x00000000e46c783b */ /* 0x000fee0000000200 */
[C---:B------:R-:W-:Y:S08]  /*3650*/  HMMA.16816.F32 R16, R12.reuse, R70, R100 ;  /* 0x000000460c10723c */ /* 0x040ff00000001864 */
[C---:B------:R-:W-:Y:S01]  /*3660*/  HMMA.16816.F32 R68, R12.reuse, R76, R92 ;  /* 0x0000004c0c44723c */ /* 0x040fe2000000185c */
[----:B------:R-:W-:Y:S07]  /*3670*/  LDSM.16.M88.4 R92, [R219+0x6000] ;  /* 0x00600000db5c783b */ /* 0x000fee0000000200 */
[C---:B------:R-:W-:Y:S08]  /*3680*/  HMMA.16816.F32 R84, R12.reuse, R78, R84 ;  /* 0x0000004e0c54723c */ /* 0x040ff00000001854 */
[C---:B------:R-:W-:Y:S08]  /*3690*/  HMMA.16816.F32 R100, R12.reuse, R64, R80 ;  /* 0x000000400c64723c */ /* 0x040ff00000001850 */
[----:B------:R-:W-:Y:S01]  /*36a0*/  HMMA.16816.F32 R96, R12, R66, R60 ;  /* 0x000000420c60723c */ /* 0x000fe2000000183c */
[----:B------:R-:W-:Y:S07]  /*36b0*/  LDSM.16.M88.4 R12, [R223+0xc000] ;  /* 0x00c00000df0c783b */ /* 0x000fee0000000200 */
[C---:B-1----:R-:W-:Y:S01]  /*36c0*/  HMMA.16816.F32 R88, R8.reuse, R56, R4 ;  /* 0x000000380858723c */ /* 0x042fe20000001804 */
[----:B------:R-:W-:Y:S07]  /*36d0*/  LDSM.16.M88.4 R4, [R225+0x8000] ;  /* 0x00800000e104783b */ /* 0x000fee0000000200 */
[C---:B------:R-:W-:Y:S08]  /*36e0*/  HMMA.16816.F32 R72, R8.reuse, R40, R28 ;  /* 0x000000280848723c */ /* 0x040ff0000000181c */
[C---:B------:R-:W-:Y:S01]  /*36f0*/  HMMA.16816.F32 R60, R8.reuse, R42, R24 ;  /* 0x0000002a083c723c */ /* 0x040fe20000001818 */
[----:B------:R-:W1:Y:S07]  /*3700*/  LDSM.16.M88.4 R40, [R219+0x7800] ;  /* 0x00780000db28783b */ /* 0x000e6e0000000200 */
[C---:B------:R-:W-:Y:S01]  /*3710*/  HMMA.16816.F32 R76, R8.reuse, R46, R32 ;  /* 0x0000002e084c723c */ /* 0x040fe20000001820 */
[----:B------:R-:W3:Y:S07]  /*3720*/  LDSM.16.M88.4 R32, [R219+0x8800] ;  /* 0x00880000db20783b */ /* 0x000eee0000000200 */
[C---:B------:R-:W-:Y:S01]  /*3730*/  HMMA.16816.F32 R80, R8.reuse, R44, R48 ;  /* 0x0000002c0850723c */ /* 0x040fe20000001830 */
[----:B------:R-:W4:Y:S04]  /*3740*/  LDSM.16.M88.4 R48, [R219+0x6800] ;  /* 0x00680000db30783b */ /* 0x000f280000000200 */
[----:B------:R-:W5:Y:S03]  /*3750*/  LDSM.16.M88.4 R44, [R219+0x7000] ;  /* 0x00700000db2c783b */ /* 0x000f660000000200 */
[C---:B------:R-:W-:Y:S08]  /*3760*/  HMMA.16816.F32 R64, R8.reuse, R58, R52 ;  /* 0x0000003a0840723c */ /* 0x040ff00000001834 */
[C---:B------:R-:W-:Y:S08]  /*3770*/  HMMA.16816.F32 R56, R8.reuse, R36, R20 ;  /* 0x000000240838723c */ /* 0x040ff00000001814 */
[C---:B------:R-:W-:Y:S01]  /*3780*/  HMMA.16816.F32 R28, R8.reuse, R38, R16 ;  /* 0x00000026081c723c */ /* 0x040fe20000001810 */
[----:B------:R-:W3:Y:S07]  /*3790*/  LDSM.16.M88.4 R36, [R219+0x8000] ;  /* 0x00800000db24783b */ /* 0x000eee0000000200 */
[C---:B--2---:R-:W-:Y:S08]  /*37a0*/  HMMA.16816.F32 R24, R8.reuse, R116, R68 ;  /* 0x000000740818723c */ /* 0x044ff00000001844 */
[C---:B------:R-:W-:Y:S08]  /*37b0*/  HMMA.16816.F32 R20, R8.reuse, R118, R84 ;  /* 0x000000760814723c */ /* 0x040ff00000001854 */
[C---:B------:R-:W-:Y:S01]  /*37c0*/  HMMA.16816.F32 R16, R8.reuse, R104, R100 ;  /* 0x000000680810723c */ /* 0x040fe20000001864 */
[----:B------:R-:W2:Y:S07]  /*37d0*/  LDSM.16.M88.4 R100, [R216+0x9000] ;  /* 0x00900000d864783b */ /* 0x000eae0000000200 */
[----:B------:R-:W-:Y:S01]  /*37e0*/  HMMA.16816.F32 R8, R8, R106, R96 ;  /* 0x0000006a0808723c */ /* 0x000fe20000001860 */
[----:B------:R-:W2:Y:S04]  /*37f0*/  LDSM.16.M88.4 R96, [R216+0x9800] ;  /* 0x00980000d860783b */ /* 0x000ea80000000200 */
[----:B------:R-:W2:Y:S03]  /*3800*/  LDSM.16.M88.4 R104, [R216+0xa000] ;  /* 0x00a00000d868783b */ /* 0x000ea60000000200 */
[C---:B-1----:R-:W-:Y:S08]  /*3810*/  HMMA.16816.F32 R84, R4.reuse, R40, R56 ;  /* 0x000000280454723c */ /* 0x042ff00000001838 */
[C---:B---3--:R-:W-:Y:S01]  /*3820*/  HMMA.16816.F32 R56, R4.reuse, R32, R16 ;  /* 0x000000200438723c */ /* 0x048fe20000001810 */
[----:B------:R-:W-:Y:S07]  /*3830*/  LDSM.16.M88.4 R16, [R216+0xb000] ;  /* 0x00b00000d810783b */ /* 0x000fee0000000200 */
[C---:B------:R-:W-:Y:S01]  /*3840*/  HMMA.16816.F32 R32, R4.reuse, R34, R8 ;  /* 0x000000220420723c */ /* 0x040fe20000001808 */
[----:B------:R-:W1:Y:S07]  /*3850*/  LDSM.16.M88.4 R8, [R216+0xa800] ;  /* 0x00a80000d808783b */ /* 0x000e6e0000000200 */
[C---:B------:R-:W-:Y:S08]  /*3860*/  HMMA.16816.F32 R52, R4.reuse, R92, R88 ;  /* 0x0000005c0434723c */ /* 0x040ff00000001858 */
[C---:B------:R-:W-:Y:S08]  /*3870*/  HMMA.16816.F32 R64, R4.reuse, R94, R64 ;  /* 0x0000005e0440723c */ /* 0x040ff00000001840 */
[C---:B----4-:R-:W-:Y:S08]  /*3880*/  HMMA.16816.F32 R68, R4.reuse, R48, R80 ;  /* 0x000000300444723c */ /* 0x050ff00000001850 */
[C---:B------:R-:W-:Y:S08]  /*3890*/  HMMA.16816.F32 R48, R4.reuse, R50, R76 ;  /* 0x000000320430723c */ /* 0x040ff0000000184c */
[C---:B-----5:R-:W-:Y:S08]  /*38a0*/  HMMA.16816.F32 R88, R4.reuse, R44, R72 ;  /* 0x0000002c0458723c */ /* 0x060ff00000001848 */
[C---:B------:R-:W-:Y:S01]  /*38b0*/  HMMA.16816.F32 R92, R4.reuse, R46, R60 ;  /* 0x0000002e045c723c */ /* 0x040fe2000000183c */
[----:B------:R-:W-:Y:S04]  /*38c0*/  LDSM.16.M88.4 R44, [R232] ;  /* 0x00000000e82c783b */ /* 0x000fe80000000200 */
[----:B------:R-:W-:Y:S03]  /*38d0*/  LDSM.16.M88.4 R60, [R231] ;  /* 0x00000000e73c783b */ /* 0x000fe60000000200 */
[C---:B------:R-:W-:Y:S08]  /*38e0*/  HMMA.16816.F32 R76, R4.reuse, R36, R24 ;  /* 0x00000024044c723c */ /* 0x040ff00000001818 */
[C---:B------:R-:W-:Y:S01]  /*38f0*/  HMMA.16816.F32 R72, R4.reuse, R38, R20 ;  /* 0x000000260448723c */ /* 0x040fe20000001814 */
[----:B------:R-:W3:Y:S07]  /*3900*/  LDSM.16.M88.4 R36, [R216+0xb800] ;  /* 0x00b80000d824783b */ /* 0x000eee0000000200 */
[----:B------:R-:W-:Y:S01]  /*3910*/  HMMA.16816.F32 R80, R4, R42, R28 ;  /* 0x0000002a0450723c */ /* 0x000fe2000000181c */
[----:B------:R-:W-:Y:S04]  /*3920*/  LDSM.16.M88.4 R4, [R224+0xc000] ;  /* 0x00c00000e004783b */ /* 0x000fe80000000200 */
[----:B------:R-:W4:Y:S03]  /*3930*/  LDSM.16.M88.4 R28, [R233] ;  /* 0x00000000e91c783b */ /* 0x000f260000000200 */
[C---:B--2---:R-:W-:Y:S08]  /*3940*/  HMMA.16816.F32 R24, R12.reuse, R100, R52 ;  /* 0x000000640c18723c */ /* 0x044ff00000001834 */
[C---:B------:R-:W-:Y:S01]  /*3950*/  HMMA.16816.F32 R20, R12.reuse, R102, R64 ;  /* 0x000000660c14723c */ /* 0x040fe20000001840 */
[----:B------:R-:W2:Y:S07]  /*3960*/  LDSM.16.M88.4 R100, [R230] ;  /* 0x00000000e664783b */ /* 0x000eae0000000200 */
[C---:B------:R-:W-:Y:S08]  /*3970*/  HMMA.16816.F32 R40, R12.reuse, R96, R68 ;  /* 0x000000600c28723c */ /* 0x040ff00000001844 */
[C---:B------:R-:W-:Y:S01]  /*3980*/  HMMA.16816.F32 R48, R12.reuse, R98, R48 ;  /* 0x000000620c30723c */ /* 0x040fe20000001830 */
[----:B------:R-:W-:Y:S07]  /*3990*/  LDSM.16.M88.4 R96, [R222+0xb000] ;  /* 0x00b00000de60783b */ /* 0x000fee0000000200 */
[C---:B------:R-:W-:Y:S01]  /*39a0*/  HMMA.16816.F32 R68, R12.reuse, R106, R92 ;  /* 0x0000006a0c44723c */ /* 0x040fe2000000185c */
[----:B------:R-:W5:Y:S07]  /*39b0*/  LDSM.16.M88.4 R92, [R229] ;  /* 0x00000000e55c783b */ /* 0x000f6e0000000200 */
[C---:B-1----:R-:W-:Y:S08]  /*39c0*/  HMMA.16816.F32 R84, R12.reuse, R8, R84 ;  /* 0x000000080c54723c */ /* 0x042ff00000001854 */
[C---:B------:R-:W-:Y:S01]  /*39d0*/  HMMA.16816.F32 R80, R12.reuse, R10, R80 ;  /* 0x0000000a0c50723c */ /* 0x040fe20000001850 */
[----:B------:R-:W1:Y:S07]  /*39e0*/  LDSM.16.M88.4 R8, [R226+0xc000] ;  /* 0x00c00000e208783b */ /* 0x000e6e0000000200 */
[C---:B------:R-:W-:Y:S01]  /*39f0*/  HMMA.16816.F32 R52, R12.reuse, R104, R88 ;  /* 0x000000680c34723c */ /* 0x040fe20000001858 */
[----:B------:R-:W-:Y:S07]  /*3a00*/  LDSM.16.M88.4 R104, [R222+0xb800] ;  /* 0x00b80000de68783b */ /* 0x000fee0000000200 */
[C---:B------:R-:W-:Y:S08]  /*3a10*/  HMMA.16816.F32 R88, R12.reuse, R16, R76 ;  /* 0x000000100c58723c */ /* 0x040ff0000000184c */
[C---:B------:R-:W-:Y:S08]  /*3a20*/  HMMA.16816.F32 R76, R12.reuse, R18, R72 ;  /* 0x000000120c4c723c */ /* 0x040ff00000001848 */
[C---:B---3--:R-:W-:Y:S08]  /*3a30*/  HMMA.16816.F32 R72, R12.reuse, R36, R56 ;  /* 0x000000240c48723c */ /* 0x048ff00000001838 */
[----:B------:R-:W-:Y:S01]  /*3a40*/  HMMA.16816.F32 R64, R12, R38, R32 ;  /* 0x000000260c40723c */ /* 0x000fe20000001820 */
[----:B------:R-:W3:Y:S04]  /*3a50*/  LDSM.16.M88.4 R36, [R222+0x9800] ;  /* 0x00980000de24783b */ /* 0x000ee80000000200 */
[----:B------:R-:W1:Y:S03]  /*3a60*/  LDSM.16.M88.4 R32, [R222+0xa000] ;  /* 0x00a00000de20783b */ /* 0x000e660000000200 */
[C---:B----4-:R-:W-:Y:S08]  /*3a70*/  HMMA.16816.F32 R56, R4.reuse, R28, R24 ;  /* 0x0000001c0438723c */ /* 0x050ff00000001818 */
[C---:B------:R-:W-:Y:S08]  /*3a80*/  HMMA.16816.F32 R28, R4.reuse, R30, R20 ;  /* 0x0000001e041c723c */ /* 0x040ff00000001814 */
[C---:B------:R-:W-:Y:S08]  /*3a90*/  HMMA.16816.F32 R24, R4.reuse, R44, R40 ;  /* 0x0000002c0418723c */ /* 0x040ff00000001828 */
[C---:B------:R-:W-:Y:S01]  /*3aa0*/  HMMA.16816.F32 R20, R4.reuse, R46, R48 ;  /* 0x0000002e0414723c */ /* 0x040fe20000001830 */
[----:B------:R-:W4:Y:S07]  /*3ab0*/  LDSM.16.M88.4 R44, [R222+0xa800] ;  /* 0x00a80000de2c783b */ /* 0x000f2e0000000200 */
[C---:B------:R-:W-:Y:S08]  /*3ac0*/  HMMA.16816.F32 R16, R4.reuse, R60, R52 ;  /* 0x0000003c0410723c */ /* 0x040ff00000001834 */
[C---:B------:R-:W-:Y:S01]  /*3ad0*/  HMMA.16816.F32 R12, R4.reuse, R62, R68 ;  /* 0x0000003e040c723c */ /* 0x040fe20000001844 */
[----:B------:R-:W-:Y:S07]  /*3ae0*/  LDSM.16.M88.4 R68, [R219+0x9800] ;  /* 0x00980000db44783b */ /* 0x000fee0000000200 */
[C---:B--2---:R-:W-:Y:S08]  /*3af0*/  HMMA.16816.F32 R40, R4.reuse, R100, R84 ;  /* 0x000000640428723c */ /* 0x044ff00000001854 */
[C---:B------:R-:W-:Y:S01]  /*3b00*/  HMMA.16816.F32 R52, R4.reuse, R102, R80 ;  /* 0x000000660434723c */ /* 0x040fe20000001850 */
[----:B------:R-:W-:Y:S07]  /*3b10*/  LDSM.16.M88.4 R100, [R219+0xa800] ;  /* 0x00a80000db64783b */ /* 0x000fee0000000200 */
[C---:B-----5:R-:W-:Y:S08]  /*3b20*/  HMMA.16816.F32 R88, R4.reuse, R92, R88 ;  /* 0x0000005c0458723c */ /* 0x060ff00000001858 */
[C---:B------:R-:W-:Y:S01]  /*3b30*/  HMMA.16816.F32 R84, R4.reuse, R94, R76 ;  /* 0x0000005e0454723c */ /* 0x040fe2000000184c */
[----:B------:R-:W-:Y:S04]  /*3b40*/  LDSM.16.M88.4 R92, [R219+0xa000] ;  /* 0x00a00000db5c783b */ /* 0x000fe80000000200 */
[----:B------:R-:W-:Y:S03]  /*3b50*/  LDSM.16.M88.4 R76, [R219+0x9000] ;  /* 0x00900000db4c783b */ /* 0x000fe60000000200 */
[C---:B------:R-:W-:Y:S08]  /*3b60*/  HMMA.16816.F32 R80, R4.reuse, R108, R72 ;  /* 0x0000006c0450723c */ /* 0x040ff00000001848 */
[----:B------:R-:W-:Y:S01]  /*3b70*/  HMMA.16816.F32 R72, R4, R110, R64 ;  /* 0x0000006e0448723c */ /* 0x000fe20000001840 */
[----:B------:R-:W2:Y:S04]  /*3b80*/  LDSM.16.M88.4 R4, [R225+0xc000] ;  /* 0x00c00000e104783b */ /* 0x000ea80000000200 */
[----:B------:R-:W5:Y:S03]  /*3b90*/  LDSM.16.M88.4 R108, [R219+0xb000] ;  /* 0x00b00000db6c783b */ /* 0x000f660000000200 */
[C---:B-1----:R-:W-:Y:S08]  /*3ba0*/  HMMA.16816.F32 R64, R8.reuse, R112, R56 ;  /* 0x000000700840723c */ /* 0x042ff00000001838 */
[----:B------:R-:W-:Y:S01]  /*3bb0*/  HMMA.16816.F32 R60, R8, R114, R28 ;  /* 0x00000072083c723c */ /* 0x000fe2000000181c */
[----:B------:R-:W1:Y:S01]  /*3bc0*/  LDSM.16.M88.4 R112, [R219+0xb800] ;  /* 0x00b80000db70783b */ /* 0x000e620000000200 */
[----:B------:R-:W-:Y:S01]  /*3bd0*/  ISETP.GT.AND P0, PT, R120, R126, PT ;  /* 0x0000007e7800720c */ /* 0x000fe20003f04270 */
[----:B------:R-:W-:-:S05]  /*3be0*/  DEPBAR.LE SB0, 0x0 ;  /* 0x000080000000791a */ /* 0x000fca0000000000 */
[C---:B---3--:R-:W-:Y:S08]  /*3bf0*/  HMMA.16816.F32 R56, R8.reuse, R36, R24 ;  /* 0x000000240838723c */ /* 0x048ff00000001818 */
[C---:B------:R-:W-:Y:S08]  /*3c00*/  HMMA.16816.F32 R48, R8.reuse, R38, R20 ;  /* 0x000000260830723c */ /* 0x040ff00000001814 */
[C---:B------:R-:W-:Y:S08]  /*3c10*/  HMMA.16816.F32 R36, R8.reuse, R32, R16 ;  /* 0x000000200824723c */ /* 0x040ff00000001810 */
[C---:B------:R-:W-:Y:S08]  /*3c20*/  HMMA.16816.F32 R32, R8.reuse, R34, R12 ;  /* 0x000000220820723c */ /* 0x040ff0000000180c */
[C---:B----4-:R-:W-:Y:S08]  /*3c30*/  HMMA.16816.F32 R28, R8.reuse, R44, R40 ;  /* 0x0000002c081c723c */ /* 0x050ff00000001828 */
[C---:B------:R-:W-:Y:S08]  /*3c40*/  HMMA.16816.F32 R24, R8.reuse, R46, R52 ;  /* 0x0000002e0818723c */ /* 0x040ff00000001834 */
[C---:B------:R-:W-:Y:S08]  /*3c50*/  HMMA.16816.F32 R20, R8.reuse, R96, R88 ;  /* 0x000000600814723c */ /* 0x040ff00000001858 */
[C---:B------:R-:W-:Y:S08]  /*3c60*/  HMMA.16816.F32 R16, R8.reuse, R98, R84 ;  /* 0x000000620810723c */ /* 0x040ff00000001854 */
[C---:B------:R-:W-:Y:S08]  /*3c70*/  HMMA.16816.F32 R12, R8.reuse, R104, R80 ;  /* 0x00000068080c723c */ /* 0x040ff00000001850 */
[----:B------:R-:W-:Y:S01]  /*3c80*/  HMMA.16816.F32 R8, R8, R106, R72 ;  /* 0x0000006a0808723c */ /* 0x000fe20000001848 */
[----:B------:R-:W-:Y:S07]  /*3c90*/  BSSY B0, `(.L_x_4721) ;  /* 0x0000039000007945 */ /* 0x000fee0003800000 */
        /* <DEDUP_REMOVED lines=8> */
[C---:B-----5:R-:W-:Y:S08]  /*3d20*/  HMMA.16816.F32 R24, R4.reuse, R108, R20 ;  /* 0x0000006c0418723c */ /* 0x060ff00000001814 */
[C---:B------:R-:W-:Y:S08]  /*3d30*/  HMMA.16816.F32 R40, R4.reuse, R110, R16 ;  /* 0x0000006e0428723c */ /* 0x040ff00000001810 */
[C---:B-1----:R-:W-:Y:S08]  /*3d40*/  HMMA.16816.F32 R60, R4.reuse, R112, R12 ;  /* 0x00000070043c723c */ /* 0x042ff0000000180c */
[----:B------:R-:W-:Y:S01]  /*3d50*/  HMMA.16816.F32 R52, R4, R114, R8 ;  /* 0x000000720434723c */ /* 0x000fe20000001808 */
[----:B------:R-:W-:Y:S06]  /*3d60*/  BAR.SYNC.DEFER_BLOCKING 0x0 ;  /* 0x0000000000007b1d */ /* 0x000fec0000010000 */
[----:B------:R-:W-:Y:S01]  /*3d70*/  @!UPT UIADD3 URZ, URZ, URZ, URZ ;  /* 0x0000003f3f3ff290 */ /* 0x000fe2000fffe03f */
[----:B------:R-:W-:Y:S11]  /*3d80*/  @!P0 BRA `(.L_x_4722) ;  /* 0x0000029000008947 */ /* 0x000ff60003800000 */
[----:B------:R-:W-:Y:S01]  /*3d90*/  IADD3 R0, R127, -0x2, RZ ;  /* 0xfffffffe7f007810 */ /* 0x000fe20007ffe0ff */
[----:B------:R-:W-:Y:S01]  /*3da0*/  IMAD.SHL.U32 R7, R124, 0x40, RZ ;  /* 0x000000407c077824 */ /* 0x000fe200078e00ff */
[----:B------:R-:W-:-:S02]  /*3db0*/  ISETP.GE.AND P5, PT, R128, c[0x0][0x1d4], PT ;  /* 0x0000750080007a0c */ /* 0x000fc40003fa6270 */
[----:B------:R-:W-:Y:S02]  /*3dc0*/  SHF.R.S32.HI R2, RZ, 0x1f, R0 ;  /* 0x0000001fff027819 */ /* 0x000fe40000011400 */
[C---:B------:R-:W-:Y:S02]  /*3dd0*/  LOP3.LUT P3, RZ, R130.reuse, 0x2, RZ, 0xc0, !PT ;  /* 0x0000000282ff7812 */ /* 0x040fe4000786c0ff */
[----:B------:R-:W-:Y:S01]  /*3de0*/  LOP3.LUT P4, RZ, R130, 0x1, RZ, 0xc0, !PT ;  /* 0x0000000182ff7812 */ /* 0x000fe2000788c0ff */
[----:B------:R-:W-:Y:S02]  /*3df0*/  IMAD R4, R2, c[0x0][0x1e0], RZ ;  /* 0x0000780002047a24 */ /* 0x000fe400078e02ff */
[----:B------:R-:W-:-:S04]  /*3e00*/  IMAD.WIDE.U32 R2, R0, c[0x0][0x1e0], RZ ;  /* 0x0000780000027a25 */ /* 0x000fc800078e00ff */
[----:B------:R-:W-:Y:S02]  /*3e10*/  IMAD R0, R0, c[0x0][0x1e4], R4 ;  /* 0x0000790000007a24 */ /* 0x000fe400078e0204 */
[----:B------:R-:W-:-:S04]  /*3e20*/  IMAD.WIDE.U32 R4, R2, 0x60, R122 ;  /* 0x0000006002047825 */ /* 0x000fc800078e007a */
[----:B------:R-:W-:Y:S01]  /*3e30*/  IMAD.IADD R0, R3, 0x1, R0 ;  /* 0x0000000103007824 */ /* 0x000fe200078e0200 */
[----:B------:R-:W-:-:S03]  /*3e40*/  LEA R2, P2, R4, c[0x0][0x1c8], 0x1 ;  /* 0x0000720004027a11 */ /* 0x000fc600078408ff */
[----:B------:R-:W-:Y:S01]  /*3e50*/  IMAD R0, R0, 0x60, RZ ;  /* 0x0000006000007824 */ /* 0x000fe200078e02ff */
[----:B------:R-:W-:-:S03]  /*3e60*/  IADD3 R12, P1, P0, R7, 0x80, R2 ;  /* 0x00000080070c7810 */ /* 0x000fc6000783e002 */
[----:B------:R-:W-:Y:S01]  /*3e70*/  IMAD.IADD R0, R5, 0x1, R0 ;  /* 0x0000000105007824 */ /* 0x000fe200078e0200 */
[----:B------:R-:W-:-:S04]  /*3e80*/  SHF.L.U64.HI R5, R124, 0x6, R125 ;  /* 0x000000067c057819 */ /* 0x000fc8000001027d */
        /* <DEDUP_REMOVED lines=25> */
.L_x_4722:
[----:B------:R-:W-:Y:S05]  /*4020*/  BSYNC B0 ;  /* 0x0000000000007941 */ /* 0x000fea0003800000 */
.L_x_4721:
[----:B------:R-:W2:Y:S04]  /*4030*/  LDL R0, [R1+0x8c] ;  /* 0x00008c0001007983 */ /* 0x000ea80000100800 */
[----:B-1----:R-:W3:Y:S04]  /*4040*/  LDL R6, [R1+0x18] ;  /* 0x0000180001067983 */ /* 0x002ee80000100800 */
[----:B------:R1:W-:Y:S01]  /*4050*/  STL [R1+0xb4], R227 ;  /* 0x0000b4e301007387 */ /* 0x0003e20000100800 */
[----:B------:R-:W-:-:S03]  /*4060*/  IMAD.MOV.U32 R2, RZ, RZ, c[0x0][0x2c4] ;  /* 0x0000b100ff027624 */ /* 0x000fc600078e00ff */
[----:B------:R-:W-:Y:S04]  /*4070*/  LDSM.16.MT88.4 R68, [R221+0x6000] ;  /* 0x00600000dd44783b */ /* 0x000fe80000004200 */
[----:B------:R-:W0:Y:S04]  /*4080*/  LDGDEPBAR ;  /* 0x00000000000079af */ /* 0x000e280000000000 */
[----:B-1----:R-:W2:Y:S01]  /*4090*/  LDL R227, [R1+0x58] ;  /* 0x0000580001e37983 */ /* 0x002ea20000100800 */
[----:B------:R-:W-:-:S03]  /*40a0*/  ISETP.NE.AND P2, PT, R2, 0x1, PT ;  /* 0x000000010200780c */ /* 0x000fc60003f45270 */
[----:B------:R-:W-:Y:S04]  /*40b0*/  STL [R1+0xb0], R226 ;  /* 0x0000b0e201007387 */ /* 0x000fe80000100800 */
[----:B------:R-:W-:Y:S04]  /*40c0*/  STL [R1+0xac], R225 ;  /* 0x0000ace101007387 */ /* 0x000fe80000100800 */
[----:B------:R-:W-:Y:S04]  /*40d0*/  STL [R1+0xa8], R224 ;  /* 0x0000a8e001007387 */ /* 0x000fe80000100800 */
[----:B------:R-:W-:Y:S04]  /*40e0*/  STL [R1+0xa4], R223 ;  /* 0x0000a4df01007387 */ /* 0x000fe80000100800 */
[----:B------:R-:W-:Y:S04]  /*40f0*/  STL [R1+0xa0], R222 ;  /* 0x0000a0de01007387 */ /* 0x000fe80000100800 */
[----:B------:R-:W-:Y:S04]  /*4100*/  STL [R1+0x9c], R219 ;  /* 0x00009cdb01007387 */ /* 0x000fe80000100800 */
[----:B------:R-:W-:Y:S01]  /*4110*/  STL [R1+0x98], R216 ;  /* 0x000098d801007387 */ /* 0x000fe20000100800 */
[----:B--2---:R-:W-:-:S04]  /*4120*/  IMAD.IADD R0, R0, 0x1, R227 ;  /* 0x0000000100007824 */ /* 0x004fc800078e02e3 */
[----:B------:R-:W-:Y:S01]  /*4130*/  @P2 IMAD.HI.U32 R2, R0, c[0x0][0x2c8], RZ ;  /* 0x0000b20000022a27 */ /* 0x000fe200078e00ff */
[----:B------:R1:W-:Y:S04]  /*4140*/  STL [R1+0x1c], R0 ;  /* 0x00001c0001007387 */ /* 0x0003e80000100800 */
[----:B-1----:R-:W-:Y:S02]  /*4150*/  @P2 SHF.R.U32.HI R0, RZ, c[0x0][0x2cc], R2 ;  /* 0x0000b300ff002a19 */ /* 0x002fe40000011602 */
[----:B------:R-:W-:-:S03]  /*4160*/  IADD3 R2, R121, c[0x0][0x1d0], RZ ;  /* 0x0000740079027a10 */ /* 0x000fc60007ffe0ff */
[----:B------:R-:W1:Y:S01]  /*4170*/  SHFL.IDX PT, R5, R0, RZ, 0x1c1f ;  /* 0x001c1fff00057589 */ /* 0x000e6200000e0000 */
[----:B---3--:R-:W-:-:S03]  /*4180*/  IADD3 R3, -R6, 0x1, R2 ;  /* 0x0000000106037810 */ /* 0x008fc60007ffe102 */
[----:B------:R-:W2:Y:S01]  /*4190*/  SHFL.IDX PT, R0, R0, 0x1, 0x1c1f ;  /* 0x003c1f0000007f89 */ /* 0x000ea200000e0000 */
[----:B------:R-:W-:Y:S02]  /*41a0*/  IADD3 R4, R3, -c[0x0][0x168], RZ ;  /* 0x80005a0003047a10 */ /* 0x000fe40007ffe0ff */
[----:B------:R-:W-:-:S03]  /*41b0*/  IADD3 R3, -R6, R2, RZ ;  /* 0x0000000206037210 */ /* 0x000fc60007ffe1ff */
[C---:B-1----:R-:W-:Y:S02]  /*41c0*/  IMAD.IADD R2, R4.reuse, 0x1, R5 ;  /* 0x0000000104027824 */ /* 0x042fe400078e0205 */
[----:B--2---:R-:W-:-:S03]  /*41d0*/  IMAD.IADD R0, R4, 0x1, R0 ;  /* 0x0000000104007824 */ /* 0x004fc600078e0200 */
        /* <DEDUP_REMOVED lines=25> */
[----:B------:R-:W-:Y:S02]  /*4370*/  IMNMX R0, R3, R0, PT ;  /* 0x0000000003007217 */ /* 0x000fe40003800200 */
        /* <DEDUP_REMOVED lines=9> */
[----:B------:R-:W-:Y:S02]  /*4410*/  ISETP.GT.AND P0, PT, R2, 0x40, PT ;  /* 0x000000400200780c */ /* 0x000fe40003f04270 */
[----:B------:R-:W-:-:S02]  /*4420*/  FMNMX.FTZ R3, R9, R3, !PT ;  /* 0x0000000309037209 */ /* 0x000fc40007810000 */
[----:B------:R-:W-:Y:S02]  /*4430*/  FSEL R97, R29, -INF , P1 ;  /* 0xff8000001d617808 */ /* 0x000fe40000800000 */
[----:B------:R-:W-:Y:S02]  /*4440*/  ISETP.GT.AND P1, PT, R2, 0x41, PT ;  /* 0x000000410200780c */ /* 0x000fe40003f24270 */
[----:B------:R-:W-:Y:S02]  /*4450*/  FSEL R116, R24, -INF , P0 ;  /* 0xff80000018747808 */ /* 0x000fe40000000000 */
[----:B------:R-:W-:Y:S02]  /*4460*/  ISETP.GT.AND P0, PT, R2, 0x48, PT ;  /* 0x000000480200780c */ /* 0x000fe40003f04270 */
[----:B------:R-:W-:Y:S02]  /*4470*/  FMNMX.FTZ R3, R10, R3, !PT ;  /* 0x000000030a037209 */ /* 0x000fe40007810000 */
[----:B------:R-:W-:-:S02]  /*4480*/  FSEL R103, R25, -INF , P1 ;  /* 0xff80000019677808 */ /* 0x000fc40000800000 */
[----:B------:R-:W-:Y:S02]  /*4490*/  ISETP.GT.AND P1, PT, R0, RZ, PT ;  /* 0x000000ff0000720c */ /* 0x000fe40003f24270 */
[----:B------:R-:W-:Y:S02]  /*44a0*/  FSEL R107, R40, -INF , P0 ;  /* 0xff800000286b7808 */ /* 0x000fe40000000000 */
[----:B------:R-:W-:Y:S02]  /*44b0*/  FMNMX.FTZ R3, R12, R3, !PT ;  /* 0x000000030c037209 */ /* 0x000fe40007810000 */
[----:B------:R-:W-:Y:S02]  /*44c0*/  ISETP.GT.AND P0, PT, R0, 0x1, PT ;  /* 0x000000010000780c */ /* 0x000fe40003f04270 */
[----:B------:R-:W-:Y:S02]  /*44d0*/  FSEL R8, R66, -INF , P1 ;  /* 0xff80000042087808 */ /* 0x000fe40000800000 */
[----:B------:R-:W-:-:S02]  /*44e0*/  FMNMX.FTZ R3, R18, R3, !PT ;  /* 0x0000000312037209 */ /* 0x000fc40007810000 */
[C---:B------:R-:W-:Y:S02]  /*44f0*/  ISETP.GT.AND P1, PT, R0.reuse, 0x8, PT ;  /* 0x000000080000780c */ /* 0x040fe40003f24270 */
[----:B------:R-:W-:Y:S02]  /*4500*/  FSEL R16, R67, -INF , P0 ;  /* 0xff80000043107808 */ /* 0x000fe40000000000 */
[----:B------:R-:W-:Y:S01]  /*4510*/  ISETP.GT.AND P0, PT, R0, 0x9, PT ;  /* 0x000000090000780c */ /* 0x000fe20003f04270 */
[----:B------:R-:W-:Y:S01]  /*4520*/  LDSM.16.MT88.4 R64, [R218+0x3000] ;  /* 0x00300000da40783b */ /* 0x000fe20000004200 */
[----:B------:R-:W-:Y:S02]  /*4530*/  FMNMX.FTZ R3, R23, R3, !PT ;  /* 0x0000000317037209 */ /* 0x000fe40007810000 */
[----:B------:R-:W-:Y:S02]  /*4540*/  FSEL R11, R78, -INF , P1 ;  /* 0xff8000004e0b7808 */ /* 0x000fe40000800000 */
[----:B------:R-:W-:-:S02]  /*4550*/  FMNMX.FTZ R4, R8, R16, !PT ;  /* 0x0000001008047209 */ /* 0x000fc40007810000 */
[----:B------:R-:W-:Y:S02]  /*4560*/  FSEL R17, R79, -INF , P0 ;  /* 0xff8000004f117808 */ /* 0x000fe40000000000 */
[----:B------:R-:W-:Y:S02]  /*4570*/  ISETP.GT.AND P0, PT, R0, 0x11, PT ;  /* 0x000000110000780c */ /* 0x000fe40003f04270 */
[----:B------:R-:W-:Y:S02]  /*4580*/  FMNMX.FTZ R3, R80, R3, !PT ;  /* 0x0000000350037209 */ /* 0x000fe40007810000 */
[----:B------:R-:W-:Y:S02]  /*4590*/  ISETP.GT.AND P1, PT, R0, 0x10, PT ;  /* 0x000000100000780c */ /* 0x000fe40003f24270 */
[----:B------:R-:W-:Y:S02]  /*45a0*/  FMNMX.FTZ R4, R11, R4, !PT ;  /* 0x000000040b047209 */ /* 0x000fe40007810000 */
[----:B------:R-:W-:-:S02]  /*45b0*/  FSEL R20, R59, -INF , P0 ;  /* 0xff8000003b147808 */ /* 0x000fc40000000000 */
[----:B------:R-:W-:Y:S02]  /*45c0*/  ISETP.GT.AND P0, PT, R0, 0x19, PT ;  /* 0x000000190000780c */ /* 0x000fe40003f04270 */
[----:B------:R-:W-:Y:S02]  /*45d0*/  FMNMX.FTZ R3, R83, R3, !PT ;  /* 0x0000000353037209 */ /* 0x000fe40007810000 */
[----:B------:R-:W-:Y:S02]  /*45e0*/  FSEL R21, R58, -INF , P1 ;  /* 0xff8000003a157808 */ /* 0x000fe40000800000 */
[----:B------:R-:W-:Y:S01]  /*45f0*/  FMNMX.FTZ R4, R17, R4, !PT ;  /* 0x0000000411047209 */ /* 0x000fe20007810000 */
[----:B------:R-:W-:Y:S01]  /*4600*/  LDSM.16.MT88.4 R56, [R220] ;  /* 0x00000000dc38783b */ /* 0x000fe20000004200 */
[----:B------:R-:W-:Y:S02]  /*4610*/  FSEL R24, R51, -INF , P0 ;  /* 0xff80000033187808 */ /* 0x000fe40000000000 */
[----:B------:R-:W-:-:S02]  /*4620*/  FMNMX.FTZ R3, R82, R3, !PT ;  /* 0x0000000352037209 */ /* 0x000fc40007810000 */
[C---:B------:R-:W-:Y:S02]  /*4630*/  ISETP.GT.AND P1, PT, R0.reuse, 0x18, PT ;  /* 0x000000180000780c */ /* 0x040fe40003f24270 */
[----:B------:R-:W-:Y:S02]  /*4640*/  ISETP.GT.AND P0, PT, R0, 0x20, PT ;  /* 0x000000200000780c */ /* 0x000fe40003f04270 */
[----:B------:R-:W-:Y:S02]  /*4650*/  FMNMX.FTZ R4, R21, R4, !PT ;  /* 0x0000000415047209 */ /* 0x000fe40007810000 */
[----:B------:R-:W-:Y:S02]  /*4660*/  FMNMX.FTZ R3, R81, R3, !PT ;  /* 0x0000000351037209 */ /* 0x000fe40007810000 */
[----:B------:R-:W-:Y:S02]  /*4670*/  FSEL R22, R50, -INF , P1 ;  /* 0xff80000032167808 */ /* 0x000fe40000800000 */
[----:B------:R-:W-:-:S02]  /*4680*/  FSEL R77, R46, -INF , P0 ;  /* 0xff8000002e4d7808 */ /* 0x000fc40000000000 */
[----:B------:R-:W-:Y:S02]  /*4690*/  FMNMX.FTZ R4, R20, R4, !PT ;  /* 0x0000000414047209 */ /* 0x000fe40007810000 */
[C---:B------:R-:W-:Y:S02]  /*46a0*/  ISETP.GT.AND P0, PT, R2.reuse, 0x50, PT ;  /* 0x000000500200780c */ /* 0x040fe40003f04270 */
[----:B------:R-:W-:Y:S02]  /*46b0*/  ISETP.GT.AND P1, PT, R2, 0x49, PT ;  /* 0x000000490200780c */ /* 0x000fe40003f24270 */
[----:B------:R-:W-:Y:S02]  /*46c0*/  FMNMX.FTZ R3, R117, R3, !PT ;  /* 0x0000000375037209 */ /* 0x000fe40007810000 */
[----:B------:R-:W-:Y:S02]  /*46d0*/  FMNMX.FTZ R4, R22, R4, !PT ;  /* 0x0000000416047209 */ /* 0x000fe40007810000 */
[----:B------:R-:W-:-:S02]  /*46e0*/  FSEL R114, R60, -INF , P0 ;  /* 0xff8000003c727808 */ /* 0x000fc40000000000 */
[----:B------:R-:W-:Y:S02]  /*46f0*/  ISETP.GT.AND P0, PT, R0, 0x28, PT ;  /* 0x000000280000780c */ /* 0x000fe40003f04270 */
[----:B------:R-:W-:Y:S02]  /*4700*/  FSEL R109, R41, -INF , P1 ;  /* 0xff800000296d7808 */ /* 0x000fe40000800000 */
        /* <DEDUP_REMOVED lines=8> */
[----:B------:R-:W-:Y:S01]  /*4790*/  LDSM.16.MT88.4 R44, [R220+0x800] ;  /* 0x00080000dc2c783b */ /* 0x000fe20000004200 */
        /* <DEDUP_REMOVED lines=20> */
[----:B------:R-:W-:-:S02]  /*48e0*/  ISETP.GT.AND P1, PT, R0, 0x39, PT ;  /* 0x000000390000780c */ /* 0x000fc40003f24270 */
[----:B------:R-:W-:Y:S02]  /*48f0*/  ISETP.GT.AND P0, PT, R2, 0x59, PT ;  /* 0x000000590200780c */ /* 0x000fe40003f04270 */
[----:B------:R-:W-:Y:S02]  /*4900*/  FMNMX.FTZ R173, R109, R173, !PT ;  /* 0x000000ad6dad7209 */ /* 0x000fe40007810000 */
[----:B------:R-:W-:Y:S02]  /*4910*/  FMNMX.FTZ R2, R98, R3, !PT ;  /* 0x0000000362027209 */ /* 0x000fe40007810000 */
[----:B------:R-:W-:Y:S02]  /*4920*/  FSEL R111, R31, -INF , P1 ;  /* 0xff8000001f6f7808 */ /* 0x000fe40000800000 */
[----:B------:R-:W-:Y:S01]  /*4930*/  FMNMX.FTZ R173, R114, R173, !PT ;  /* 0x000000ad72ad7209 */ /* 0x000fe20007810000 */
[----:B------:R-:W-:Y:S01]  /*4940*/  LDSM.16.MT88.4 R28, [R218+0x800] ;  /* 0x00080000da1c783b */ /* 0x000fe20000004200 */
[----:B------:R-:W-:-:S02]  /*4950*/  ISETP.GT.AND P1, PT, R0, 0x40, PT ;  /* 0x000000400000780c */ /* 0x000fc40003f24270 */
[----:B------:R-:W-:Y:S02]  /*4960*/  FMNMX.FTZ R2, R113, R2, !PT ;  /* 0x0000000271027209 */ /* 0x000fe40007810000 */
[----:B------:R-:W-:Y:S02]  /*4970*/  FSEL R78, R53, -INF , P0 ;  /* 0xff800000354e7808 */ /* 0x000fe40000000000 */
[----:B------:R-:W-:Y:S02]  /*4980*/  FMNMX.FTZ R173, R219, R173, !PT ;  /* 0x000000addbad7209 */ /* 0x000fe40007810000 */
[----:B------:R-:W-:Y:S02]  /*4990*/  ISETP.GT.AND P0, PT, R0, 0x41, PT ;  /* 0x000000410000780c */ /* 0x000fe40003f04270 */
[----:B------:R-:W-:Y:S02]  /*49a0*/  FSEL R110, R26, -INF , P1 ;  /* 0xff8000001a6e7808 */ /* 0x000fe40000800000 */
[----:B------:R-:W-:-:S02]  /*49b0*/  FMNMX.FTZ R2, R111, R2, !PT ;  /* 0x000000026f027209 */ /* 0x000fc40007810000 */
[----:B------:R-:W-:Y:S02]  /*49c0*/  FMNMX.FTZ R173, R216, R173, !PT ;  /* 0x000000add8ad7209 */ /* 0x000fe40007810000 */
[----:B------:R-:W-:Y:S02]  /*49d0*/  FSEL R106, R27, -INF , P0 ;  /* 0xff8000001b6a7808 */ /* 0x000fe40000000000 */
[----:B------:R-:W-:Y:S02]  /*49e0*/  ISETP.GT.AND P1, PT, R0, 0x48, PT ;  /* 0x000000480000780c */ /* 0x000fe40003f24270 */
[----:B------:R-:W-:Y:S02]  /*49f0*/  FMNMX.FTZ R2, R110, R2, !PT ;  /* 0x000000026e027209 */ /* 0x000fe40007810000 */
[----:B------:R-:W-:Y:S02]  /*4a00*/  FMNMX.FTZ R173, R78, R173, !PT ;  /* 0x000000ad4ead7209 */ /* 0x000fe40007810000 */
[----:B------:R-:W-:-:S02]  /*4a10*/  ISETP.GT.AND P0, PT, R0, 0x49, PT ;  /* 0x000000490000780c */ /* 0x000fc40003f04270 */
[----:B------:R-:W-:Y:S01]  /*4a20*/  FSEL R224, R42, -INF , P1 ;  /* 0xff8000002ae07808 */ /* 0x000fe20000800000 */
[----:B------:R-:W1:Y:S01]  /*4a30*/  SHFL.BFLY PT, R3, R173, 0x2, 0x1f ;  /* 0x0c401f00ad037f89 */ /* 0x000e6200000e0000 */
        /* <DEDUP_REMOVED lines=8> */
[----:B------:R-:W-:Y:S01]  /*4ac0*/  ISETP.GT.AND P1, PT, R0, 0x58, PT ;  /* 0x000000580000780c */ /* 0x000fe20003f24270 */
[----:B------:R-:W-:Y:S01]  /*4ad0*/  LDSM.16.MT88.4 R60, [R217+0x800] ;  /* 0x00080000d93c783b */ /* 0x000fe20000004200 */
[----:B------:R-:W-:Y:S02]  /*4ae0*/  FMNMX.FTZ R2, R102, R2, !PT ;  /* 0x0000000266027209 */ /* 0x000fe40007810000 */
[----:B------:R-:W-:-:S02]  /*4af0*/  ISETP.GT.AND P0, PT, R0, 0x59, PT ;  /* 0x000000590000780c */ /* 0x000fc40003f04270 */
[----:B------:R-:W-:Y:S02]  /*4b00*/  FSEL R118, R54, -INF , P1 ;  /* 0xff80000036767808 */ /* 0x000fe40000800000 */
[----:B------:R-:W-:Y:S02]  /*4b10*/  FMNMX.FTZ R0, R108, R2, !PT ;  /* 0x000000026c007209 */ /* 0x000fe40007810000 */
[----:B------:R-:W-:Y:S02]  /*4b20*/  FSEL R104, R55, -INF , P0 ;  /* 0xff80000037687808 */ /* 0x000fe40000000000 */
[----:B------:R-:W-:Y:S02]  /*4b30*/  FMNMX.FTZ R0, R118, R0, !PT ;  /* 0x0000000076007209 */ /* 0x000fe40007810000 */
[----:B-1----:R-:W-:Y:S02]  /*4b40*/  FMNMX.FTZ R173, R173, R3, !PT ;  /* 0x00000003adad7209 */ /* 0x002fe40007810000 */
[----:B------:R-:W-:-:S02]  /*4b50*/  FMNMX.FTZ R0, R104, R0, !PT ;  /* 0x0000000068007209 */ /* 0x000fc40007810000 */
[----:B------:R-:W-:Y:S01]  /*4b60*/  MOV R79, R126 ;  /* 0x0000007e004f7202 */ /* 0x000fe20000000f00 */
        /* <DEDUP_REMOVED lines=18> */
[----:B--2---:R-:W-:Y:S02]  /*4c90*/  FFMA.FTZ R3, R7, c[0x0][0x2d0], -R2 ;  /* 0x0000b40007037a23 */ /* 0x004fe40000010802 */
[----:B------:R-:W-:Y:S01]  /*4ca0*/  LDSM.16.MT88.4 R4, [R218] ;  /* 0x00000000da04783b */ /* 0x000fe20000004200 */
[----:B---3--:R-:W-:Y:S01]  /*4cb0*/  FADD.FTZ R125, R73, R72 ;  /* 0x00000048497d7221 */ /* 0x008fe20000010000 */
[----:B------:R1:W2:Y:S02]  /*4cc0*/  MUFU.EX2 R214, R3 ;  /* 0x0000000300d67308 */ /* 0x0002a40000000800 */
[----:B-1----:R-:W-:Y:S01]  /*4cd0*/  FFMA.FTZ R3, R10, c[0x0][0x2d0], -R2 ;  /* 0x0000b4000a037a23 */ /* 0x002fe20000010802 */
[----:B--2---:R-:W-:-:S05]  /*4ce0*/  F2FP.PACK_AB R10, R213, R214 ;  /* 0x000000d6d50a723e */ /* 0x004fca00000000ff */
[----:B------:R1:W-:Y:S02]  /*4cf0*/  MUFU.EX2 R252, R3 ;  /* 0x0000000300fc7308 */ /* 0x0003e40000000800 */
[----:B-1----:R-:W-:Y:S02]  /*4d00*/  FFMA.FTZ R3, R12, c[0x0][0x2d0], -R2 ;  /* 0x0000b4000c037a23 */ /* 0x002fe40000010802 */
[----:B------:R-:W1:Y:S04]  /*4d10*/  LDSM.16.MT88.4 R12, [R217] ;  /* 0x00000000d90c783b */ /* 0x000e680000004200 */
[----:B------:R2:W-:Y:S02]  /*4d20*/  MUFU.EX2 R215, R3 ;  /* 0x0000000300d77308 */ /* 0x0005e40000000800 */
[----:B--2---:R-:W-:Y:S01]  /*4d30*/  FFMA.FTZ R3, R8, c[0x0][0x2d0], -R0 ;  /* 0x0000b40008037a23 */ /* 0x004fe20000010800 */
[----:B------:R-:W-:-:S05]  /*4d40*/  F2FP.PACK_AB R8, R72, R73 ;  /* 0x000000494808723e */ /* 0x000fca00000000ff */
        /* <DEDUP_REMOVED lines=8> */
[--C-:B--2---:R-:W-:Y:S01]  /*4dd0*/  FFMA.FTZ R3, R18, c[0x0][0x2d0], -R2.reuse ;  /* 0x0000b40012037a23 */ /* 0x104fe20000010802 */
[----:B---3--:R-:W-:Y:S01]  /*4de0*/  F2FP.PACK_AB R11, R212, R127 ;  /* 0x0000007fd40b723e */ /* 0x008fe200000000ff */
[----:B------:R-:W2:Y:S04]  /*4df0*/  LDSM.16.MT88.4 R16, [R221] ;  /* 0x00000000dd10783b */ /* 0x000ea80000004200 */
[----:B------:R3:W-:Y:S02]  /*4e00*/  MUFU.EX2 R222, R3 ;  /* 0x0000000300de7308 */ /* 0x0007e40000000800 */
[C---:B-1----:R-:W-:Y:S08]  /*4e10*/  HMMA.16816.F32 R48, R8.reuse, R12, RZ ;  /* 0x0000000c0830723c */ /* 0x042ff000000018ff */
[----:B------:R-:W-:Y:S01]  /*4e20*/  HMMA.16816.F32 R40, R8, R4, RZ ;  /* 0x000000040828723c */ /* 0x000fe200000018ff */
[----:B---3--:R-:W-:-:S06]  /*4e30*/  FFMA.FTZ R3, R23, c[0x0][0x2d0], -R2 ;  /* 0x0000b40017037a23 */ /* 0x008fcc0000010802 */
[----:B------:R-:W-:Y:S01]  /*4e40*/  F2FP.PACK_AB R4, R215, R252 ;  /* 0x000000fcd704723e */ /* 0x000fe200000000ff */
[----:B------:R1:W3:Y:S01]  /*4e50*/  MUFU.EX2 R101, R3 ;  /* 0x0000000300657308 */ /* 0x0002e20000000800 */
[C---:B------:R-:W-:Y:S08]  /*4e60*/  HMMA.16816.F32 R36, R8.reuse, R6, RZ ;  /* 0x000000060824723c */ /* 0x040ff000000018ff */
[----:B------:R-:W-:Y:S01]  /*4e70*/  HMMA.16816.F32 R52, R8, R14, RZ ;  /* 0x0000000e0834723c */ /* 0x000fe200000018ff */
[----:B-1----:R-:W-:Y:S01]  /*4e80*/  FFMA.FTZ R3, R21, c[0x0][0x2d0], -R0 ;  /* 0x0000b40015037a23 */ /* 0x002fe20000010800 */
[----:B---3--:R-:W-:-:S06]  /*4e90*/  F2FP.PACK_AB R6, R101, R222 ;  /* 0x000000de6506723e */ /* 0x008fcc00000000ff */
[----:B------:R-:W-:Y:S01]  /*4ea0*/  HMMA.16816.F32 R12, R8, R56, RZ ;  /* 0x00000038080c723c */ /* 0x000fe200000018ff */
[----:B------:R1:W-:Y:S02]  /*4eb0*/  MUFU.EX2 R174, R3 ;  /* 0x0000000300ae7308 */ /* 0x0003e40000000800 */
[----:B-1----:R-:W-:-:S06]  /*4ec0*/  FFMA.FTZ R3, R20, c[0x0][0x2d0], -R0 ;  /* 0x0000b40014037a23 */ /* 0x002fcc0000010800 */
[----:B------:R1:W3:Y:S02]  /*4ed0*/  MUFU.EX2 R112, R3 ;  /* 0x0000000300707308 */ /* 0x0002e40000000800 */
[--C-:B-1----:R-:W-:Y:S01]  /*4ee0*/  FFMA.FTZ R3, R22, c[0x0][0x2d0], -R0.reuse ;  /* 0x0000b40016037a23 */ /* 0x102fe20000010800 */
[----:B---3--:R-:W-:Y:S01]  /*4ef0*/  F2FP.PACK_AB R5, R112, R174 ;  /* 0x000000ae7005723e */ /* 0x008fe200000000ff */
[C---:B--2---:R-:W-:Y:S04]  /*4f00*/  HMMA.16816.F32 R20, R8.reuse, R16, RZ ;  /* 0x000000100814723c */ /* 0x044fe800000018ff */
[----:B------:R1:W-:Y:S04]  /*4f10*/  MUFU.EX2 R100, R3 ;  /* 0x0000000300647308 */ /* 0x0003e80000000800 */
[----:B------:R-:W-:Y:S01]  /*4f20*/  HMMA.16816.F32 R16, R8, R18, RZ ;  /* 0x000000120810723c */ /* 0x000fe200000018ff */
[----:B-1----:R-:W-:-:S02]  /*4f30*/  FFMA.FTZ R3, R24, c[0x0][0x2d0], -R0 ;  /* 0x0000b40018037a23 */ /* 0x002fc40000010800 */
[----:B------:R-:W1:Y:S02]  /*4f40*/  LDSM.16.MT88.4 R24, [R221+0x800] ;  /* 0x00080000dd18783b */ /* 0x000e640000004200 */
[----:B------:R-:W2:Y:S02]  /*4f50*/  MUFU.EX2 R105, R3 ;  /* 0x0000000300697308 */ /* 0x000ea40000000800 */
[----:B--2---:R-:W-:Y:S01]  /*4f60*/  F2FP.PACK_AB R7, R105, R100 ;  /* 0x000000646907723e */ /* 0x004fe200000000ff */
[----:B------:R-:W-:-:S05]  /*4f70*/  FFMA.FTZ R3, R80, c[0x0][0x2d0], -R2 ;  /* 0x0000b40050037a23 */ /* 0x000fca0000010802 */
[----:B------:R2:W-:Y:S01]  /*4f80*/  MUFU.EX2 R124, R3 ;  /* 0x00000003007c7308 */ /* 0x0005e20000000800 */
[----:B------:R-:W-:Y:S08]  /*4f90*/  HMMA.16816.F32 R88, R4, R60, R48 ;  /* 0x0000003c0458723c */ /* 0x000ff00000001830 */
[----:B------:R-:W-:Y:S01]  /*4fa0*/  HMMA.16816.F32 R48, R8, R58, RZ ;  /* 0x0000003a0830723c */ /* 0x000fe200000018ff */
[----:B------:R-:W3:Y:S01]  /*4fb0*/  LDSM.16.MT88.4 R56, [R217+0x3800] ;  /* 0x00380000d938783b */ /* 0x000ee20000004200 */
[----:B--2---:R-:W-:-:S06]  /*4fc0*/  FFMA.FTZ R3, R83, c[0x0][0x2d0], -R2 ;  /* 0x0000b40053037a23 */ /* 0x004fcc0000010802 */
[C---:B-1----:R-:W-:Y:S08]  /*4fd0*/  HMMA.16816.F32 R204, R4.reuse, R24, R20 ;  /* 0x0000001804cc723c */ /* 0x042ff00000001814 */
[----:B------:R-:W-:Y:S01]  /*4fe0*/  HMMA.16816.F32 R192, R4, R26, R16 ;  /* 0x0000001a04c0723c */ /* 0x000fe20000001810 */
[----:B------:R-:W-:Y:S07]  /*4ff0*/  LDSM.16.MT88.4 R24, [R221+0x3000] ;  /* 0x00300000dd18783b */ /* 0x000fee0000004200 */
[C---:B------:R-:W-:Y:S08]  /*5000*/  HMMA.16816.F32 R20, R8.reuse, R32, RZ ;  /* 0x000000200814723c */ /* 0x040ff000000018ff */
[----:B------:R-:W-:Y:S01]  /*5010*/  HMMA.16816.F32 R16, R8, R34, RZ ;  /* 0x000000220810723c */ /* 0x000fe200000018ff */
[----:B------:R-:W1:Y:S07]  /*5020*/  LDSM.16.MT88.4 R32, [R218+0x3800] ;  /* 0x00380000da20783b */ /* 0x000e6e0000004200 */
[C---:B------:R-:W-:Y:S01]  /*5030*/  HMMA.16816.F32 R208, R4.reuse, R28, R40 ;  /* 0x0000001c04d0723c */ /* 0x040fe20000001828 */
[----:B------:R-:W2:Y:S07]  /*5040*/  LDSM.16.MT88.4 R40, [R220+0x3000] ;  /* 0x00300000dc28783b */ /* 0x000eae0000004200 */
[C---:B------:R-:W-:Y:S01]  /*5050*/  HMMA.16816.F32 R196, R4.reuse, R30, R36 ;  /* 0x0000001e04c4723c */ /* 0x040fe20000001824 */
[----:B------:R-:W4:Y:S07]  /*5060*/  LDSM.16.MT88.4 R36, [R217+0x6000] ;  /* 0x00600000d924783b */ /* 0x000f2e0000004200 */
[----:B------:R-:W-:Y:S08]  /*5070*/  HMMA.16816.F32 R200, R4, R44, R12 ;  /* 0x0000002c04c8723c */ /* 0x000ff0000000180c */
[----:B------:R-:W-:Y:S08]  /*5080*/  HMMA.16816.F32 R12, R8, R64, RZ ;  /* 0x00000040080c723c */ /* 0x000ff000000018ff */
[C---:B------:R-:W-:Y:S01]  /*5090*/  HMMA.16816.F32 R84, R4.reuse, R62, R52 ;  /* 0x0000003e0454723c */ /* 0x040fe20000001834 */
[----:B------:R-:W-:Y:S04]  /*50a0*/  LDSM.16.MT88.4 R60, [R220+0x3800] ;  /* 0x00380000dc3c783b */ /* 0x000fe80000004200 */
[----:B------:R-:W-:Y:S03]  /*50b0*/  LDSM.16.MT88.4 R52, [R218+0x6000] ;  /* 0x00600000da34783b */ /* 0x000fe60000004200 */
[----:B------:R-:W-:Y:S01]  /*50c0*/  HMMA.16816.F32 R188, R4, R46, R48 ;  /* 0x0000002e04bc723c */ /* 0x000fe20000001830 */
[----:B------:R-:W2:Y:S04]  /*50d0*/  LDSM.16.MT88.4 R44, [R221+0x3800] ;  /* 0x00380000dd2c783b */ /* 0x000ea80000004200 */
[----:B------:R-:W-:Y:S03]  /*50e0*/  LDSM.16.MT88.4 R48, [R220+0x6000] ;  /* 0x00600000dc30783b */ /* 0x000fe60000004200 */
[----:B------:R-:W-:Y:S01]  /*50f0*/  HMMA.16816.F32 R28, R8, R66, RZ ;  /* 0x00000042081c723c */ /* 0x000fe200000018ff */
[----:B------:R-:W-:Y:S07]  /*5100*/  LDSM.16.MT88.4 R64, [R221+0x6800] ;  /* 0x00680000dd40783b */ /* 0x000fee0000004200 */
[C---:B---3--:R-:W-:Y:S08]  /*5110*/  HMMA.16816.F32 R184, R4.reuse, R56, R20 ;  /* 0x0000003804b8723c */ /* 0x048ff00000001814 */
[C---:B------:R-:W-:Y:S01]  /*5120*/  HMMA.16816.F32 R180, R4.reuse, R58, R16 ;  /* 0x0000003a04b4723c */ /* 0x040fe20000001810 */
[----:B------:R-:W3:Y:S07]  /*5130*/  LDSM.16.MT88.4 R56, [R217+0x6800] ;  /* 0x00680000d938783b */ /* 0x000eee0000004200 */
[----:B-1----:R-:W-:Y:S08]  /*5140*/  HMMA.16816.F32 R176, R4, R32, R12 ;  /* 0x0000002004b0723c */ /* 0x002ff0000000180c */
[C---:B------:R-:W-:Y:S08]  /*5150*/  HMMA.16816.F32 R16, R8.reuse, R26, RZ ;  /* 0x0000001a0810723c */ /* 0x040ff000000018ff */
[C---:B--2---:R-:W-:Y:S08]  /*5160*/  HMMA.16816.F32 R12, R8.reuse, R40, RZ ;  /* 0x00000028080c723c */ /* 0x044ff000000018ff */
[----:B------:R-:W-:Y:S08]  /*5170*/  HMMA.16816.F32 R20, R8, R24, RZ ;  /* 0x000000180814723c */ /* 0x000ff000000018ff */
[----:B------:R-:W-:Y:S08]  /*5180*/  HMMA.16816.F32 R164, R4, R34, R28 ;  /* 0x0000002204a4723c */ /* 0x000ff0000000181c */
[C---:B------:R-:W-:Y:S01]  /*5190*/  HMMA.16816.F32 R32, R8.reuse, R42, RZ ;  /* 0x0000002a0820723c */ /* 0x040fe200000018ff */
[----:B------:R-:W1:Y:S07]  /*51a0*/  LDSM.16.MT88.4 R40, [R218+0x6800] ;  /* 0x00680000da28783b */ /* 0x000e6e0000004200 */
[----:B----4-:R-:W-:Y:S08]  /*51b0*/  HMMA.16816.F32 R28, R8, R36, RZ ;  /* 0x00000024081c723c */ /* 0x010ff000000018ff */
[C---:B------:R-:W-:Y:S08]  /*51c0*/  HMMA.16816.F32 R152, R4.reuse, R46, R16 ;  /* 0x0000002e0498723c */ /* 0x040ff00000001810 */
[C---:B------:R-:W-:Y:S07]  /*51d0*/  HMMA.16816.F32 R156, R4.reuse, R60, R12 ;  /* 0x0000003c049c723c */ /* 0x040fee000000180c */
[----:B------:R-:W-:Y:S01]  /*51e0*/  MOV R60, R99 ;  /* 0x00000063003c7202 */ /* 0x000fe20000000f00 */
[----:B------:R-:W-:Y:S01]  /*51f0*/  HMMA.16816.F32 R160, R4, R44, R20 ;  /* 0x0000002c04a0723c */ /* 0x000fe20000001814 */
[----:B------:R-:W-:-:S07]  /*5200*/  IMAD.MOV.U32 R61, RZ, RZ, R117 ;  /* 0x000000ffff3d7224 */ /* 0x000fce00078e0075 */
[C---:B------:R-:W-:Y:S08]  /*5210*/  HMMA.16816.F32 R16, R8.reuse, R54, RZ ;  /* 0x000000360810723c */ /* 0x040ff000000018ff */
[C---:B------:R-:W-:Y:S07]  /*5220*/  HMMA.16816.F32 R12, R8.reuse, R68, RZ ;  /* 0x00000044080c723c */ /* 0x040fee00000018ff */
[----:B------:R-:W-:Y:S01]  /*5230*/  IMAD.MOV.U32 R69, RZ, RZ, R98 ;  /* 0x000000ffff457224 */ /* 0x000fe200078e0062 */
[----:B------:R-:W-:Y:S01]  /*5240*/  HMMA.16816.F32 R20, R8, R52, RZ ;  /* 0x000000340814723c */ /* 0x000fe200000018ff */
[----:B------:R-:W-:-:S07]  /*5250*/  IMAD.MOV.U32 R68, RZ, RZ, R97 ;  /* 0x000000ffff447224 */ /* 0x000fce00078e0061 */
[----:B------:R-:W-:Y:S01]  /*5260*/  HMMA.16816.F32 R140, R4, R62, R32 ;  /* 0x0000003e048c723c */ /* 0x000fe20000001820 */
[----:B------:R-:W2:Y:S06]  /*5270*/  LDSM.16.MT88.4 R32, [R220+0x6800] ;  /* 0x00680000dc20783b */ /* 0x000eac0000004200 */
[----:B------:R-:W-:Y:S01]  /*5280*/  MOV R63, R96 ;  /* 0x00000060003f7202 */ /* 0x000fe20000000f00 */
[----:B------:R-:W-:Y:S01]  /*5290*/  HMMA.16816.F32 R24, R8, R38, RZ ;  /* 0x000000260818723c */ /* 0x000fe200000018ff */
[----:B------:R-:W-:Y:S01]  /*52a0*/  LDSM.16.MT88.4 R36, [R218+0x9000] ;  /* 0x00900000da24783b */ /* 0x000fe20000004200 */
[----:B------:R-:W-:-:S06]  /*52b0*/  MOV R62, R114 ;  /* 0x00000072003e7202 */ /* 0x000fcc0000000f00 */
[C---:B---3--:R-:W-:Y:S01]  /*52c0*/  HMMA.16816.F32 R148, R4.reuse, R56, R28 ;  /* 0x000000380494723c */ /* 0x048fe2000000181c */
[----:B------:R-:W3:Y:S06]  /*52d0*/  LDSM.16.MT88.4 R28, [R217+0x9000] ;  /* 0x00900000d91c783b */ /* 0x000eec0000004200 */
[----:B------:R-:W-:Y:S01]  /*52e0*/  IMAD.MOV.U32 R57, RZ, RZ, R115 ;  /* 0x000000ffff397224 */ /* 0x000fe200078e0073 */
[----:B-1----:R-:W-:Y:S01]  /*52f0*/  HMMA.16816.F32 R96, R4, R42, R16 ;  /* 0x0000002a0460723c */ /* 0x002fe20000001810 */
[----:B------:R-:W-:-:S06]  /*5300*/  IMAD.MOV.U32 R56, RZ, RZ, R113 ;  /* 0x000000ffff387224 */ /* 0x000fcc00078e0071 */
[----:B------:R-:W-:Y:S01]  /*5310*/  IMAD.MOV.U32 R43, RZ, RZ, R116 ;  /* 0x000000ffff2b7224 */ /* 0x000fe200078e0074 */
[----:B------:R-:W-:Y:S01]  /*5320*/  HMMA.16816.F32 R168, R4, R64, R12 ;  /* 0x0000004004a8723c */ /* 0x000fe2000000180c */
[----:B------:R-:W-:-:S06]  /*5330*/  IMAD.MOV.U32 R42, RZ, RZ, R110 ;  /* 0x000000ffff2a7224 */ /* 0x000fcc00078e006e */
[----:B------:R-:W-:Y:S01]  /*5340*/  IMAD.MOV.U32 R65, RZ, RZ, R109 ;  /* 0x000000ffff417224 */ /* 0x000fe200078e006d */
[----:B------:R-:W-:Y:S01]  /*5350*/  HMMA.16816.F32 R144, R4, R40, R20 ;  /* 0x000000280490723c */ /* 0x000fe20000001814 */
[----:B------:R-:W-:-:S06]  /*5360*/  MOV R64, R108 ;  /* 0x0000006c00407202 */ /* 0x000fcc0000000f00 */
[----:B------:R-:W-:Y:S01]  /*5370*/  IMAD.MOV.U32 R40, RZ, RZ, R118 ;  /* 0x000000ffff287224 */ /* 0x000fe200078e0076 */
[C---:B------:R-:W-:Y:S08]  /*5380*/  HMMA.16816.F32 R16, R8.reuse, R48, RZ ;  /* 0x000000300810723c */ /* 0x040ff000000018ff */
[C---:B------:R-:W-:Y:S08]  /*5390*/  HMMA.16816.F32 R12, R8.reuse, R50, RZ ;  /* 0x00000032080c723c */ /* 0x040ff000000018ff */
[----:B------:R-:W-:Y:S07]  /*53a0*/  HMMA.16816.F32 R20, R8, R70, RZ ;  /* 0x000000460814723c */ /* 0x000fee00000018ff */
[----:B------:R-:W-:Y:S01]  /*53b0*/  IMAD.MOV.U32 R71, RZ, RZ, R107 ;  /* 0x000000ffff477224 */ /* 0x000fe200078e006b */
[----:B------:R-:W-:Y:S01]  /*53c0*/  HMMA.16816.F32 R92, R4, R58, R24 ;  /* 0x0000003a045c723c */ /* 0x000fe20000001818 */
[----:B------:R-:W1:Y:S01]  /*53d0*/  LDSM.16.MT88.4 R24, [R217+0x9800] ;  /* 0x00980000d918783b */ /* 0x000e620000004200 */
[----:B------:R-:W-:-:S05]  /*53e0*/  IMAD.MOV.U32 R70, RZ, RZ, R106 ;  /* 0x000000ffff467224 */ /* 0x000fca00078e006a */
[----:B------:R-:W-:Y:S01]  /*53f0*/  IMAD.MOV.U32 R59, RZ, RZ, R112 ;  /* 0x000000ffff3b7224 */ /* 0x000fe200078e0070 */
[----:B--2---:R-:W-:Y:S01]  /*5400*/  HMMA.16816.F32 R136, R4, R32, R16 ;  /* 0x000000200488723c */ /* 0x004fe20000001810 */
[----:B------:R-:W-:-:S07]  /*5410*/  MOV R58, R111 ;  /* 0x0000006f003a7202 */ /* 0x000fce0000000f00 */
[C---:B------:R-:W-:Y:S01]  /*5420*/  HMMA.16816.F32 R132, R4.reuse, R34, R12 ;  /* 0x000000220484723c */ /* 0x040fe2000000180c */
[----:B------:R-:W2:Y:S07]  /*5430*/  LDSM.16.MT88.4 R32, [R218+0x9800] ;  /* 0x00980000da20783b */ /* 0x000eae0000004200 */
[----:B------:R-:W-:Y:S07]  /*5440*/  HMMA.16816.F32 R120, R4, R66, R20 ;  /* 0x000000420478723c */ /* 0x000fee0000001814 */
[----:B------:R-:W-:Y:S01]  /*5450*/  MOV R67, R105 ;  /* 0x0000006900437202 */ /* 0x000fe20000000f00 */
[----:B---3--:R-:W-:Y:S01]  /*5460*/  HMMA.16816.F32 R20, R8, R28, RZ ;  /* 0x0000001c0814723c */ /* 0x008fe200000018ff */
[----:B------:R-:W-:-:S06]  /*5470*/  IMAD.MOV.U32 R66, RZ, RZ, R104 ;  /* 0x000000ffff427224 */ /* 0x000fcc00078e0068 */
[----:B------:R-:W-:Y:S01]  /*5480*/  IMAD.MOV.U32 R29, RZ, RZ, R103 ;  /* 0x000000ffff1d7224 */ /* 0x000fe200078e0067 */
[C---:B------:R-:W-:Y:S07]  /*5490*/  HMMA.16816.F32 R12, R8.reuse, R36, RZ ;  /* 0x00000024080c723c */ /* 0x040fee00000018ff */
[----:B------:R-:W-:Y:S01]  /*54a0*/  MOV R37, R102 ;  /* 0x0000006600257202 */ /* 0x000fe20000000f00 */
[----:B------:R-:W-:Y:S01]  /*54b0*/  HMMA.16816.F32 R16, R8, R30, RZ ;  /* 0x0000001e0810723c */ /* 0x000fe200000018ff */
[----:B------:R-:W-:Y:S01]  /*54c0*/  IMAD.MOV.U32 R36, RZ, RZ, R101 ;  /* 0x000000ffff247224 */ /* 0x000fe200078e0065 */
[----:B------:R3:W4:Y:S06]  /*54d0*/  MUFU.EX2 R31, R3 ;  /* 0x00000003001f7308 */ /* 0x00072c0000000800 */
[C---:B-1----:R-:W-:Y:S01]  /*54e0*/  HMMA.16816.F32 R128, R4.reuse, R24, R20 ;  /* 0x000000180480723c */ /* 0x042fe20000001814 */
[----:B------:R-:W1:Y:S06]  /*54f0*/  LDSM.16.MT88.4 R20, [R221+0x9000] ;  /* 0x00900000dd14783b */ /* 0x000e6c0000004200 */
[----:B------:R-:W-:Y:S01]  /*5500*/  IMAD.MOV.U32 R25, RZ, RZ, R100 ;  /* 0x000000ffff197224 */ /* 0x000fe200078e0064 */
[----:B--2---:R-:W-:Y:S01]  /*5510*/  HMMA.16816.F32 R112, R4, R32, R12 ;  /* 0x000000200470723c */ /* 0x004fe2000000180c */
[----:B------:R-:W-:Y:S01]  /*5520*/  MOV R24, R78 ;  /* 0x0000004e00187202 */ /* 0x000fe20000000f00 */
[----:B---3--:R-:W-:-:S04]  /*5530*/  FFMA.FTZ R3, R82, c[0x0][0x2d0], -R2 ;  /* 0x0000b40052037a23 */ /* 0x008fc80000010802 */
[----:B------:R2:W-:Y:S02]  /*5540*/  MUFU.EX2 R225, R3 ;  /* 0x0000000300e17308 */ /* 0x0005e40000000800 */
[----:B------:R-:W-:Y:S08]  /*5550*/  HMMA.16816.F32 R12, R8, R38, RZ ;  /* 0x00000026080c723c */ /* 0x000ff000000018ff */
[----:B------:R-:W-:Y:S01]  /*5560*/  HMMA.16816.F32 R116, R4, R26, R16 ;  /* 0x0000001a0474723c */ /* 0x000fe20000001810 */
[----:B------:R-:W3:Y:S01]  /*5570*/  LDSM.16.MT88.4 R16, [R221+0x9800] ;  /* 0x00980000dd10783b */ /* 0x000ee20000004200 */
[----:B--2---:R-:W-:-:S04]  /*5580*/  FFMA.FTZ R3, R81, c[0x0][0x2d0], -R2 ;  /* 0x0000b40051037a23 */ /* 0x004fc80000010802 */
[----:B------:R2:W-:Y:S10]  /*5590*/  MUFU.EX2 R226, R3 ;  /* 0x0000000300e27308 */ /* 0x0005f40000000800 */
[----:B------:R-:W-:Y:S08]  /*55a0*/  HMMA.16816.F32 R108, R4, R34, R12 ;  /* 0x00000022046c723c */ /* 0x000ff0000000180c */
[----:B-1----:R-:W-:Y:S01]  /*55b0*/  HMMA.16816.F32 R12, R8, R20, RZ ;  /* 0x00000014080c723c */ /* 0x002fe200000018ff */
[----:B--2---:R-:W-:-:S04]  /*55c0*/  FFMA.FTZ R3, R77, c[0x0][0x2d0], -R0 ;  /* 0x0000b4004d037a23 */ /* 0x004fc80000010800 */
[----:B------:R1:W-:Y:S02]  /*55d0*/  MUFU.EX2 R28, R3 ;  /* 0x00000003001c7308 */ /* 0x0003e40000000800 */
[--C-:B-1----:R-:W-:Y:S11]  /*55e0*/  FFMA.FTZ R3, R76, c[0x0][0x2d0], -R0.reuse ;  /* 0x0000b4004c037a23 */ /* 0x102ff60000010800 */
[----:B------:R-:W-:Y:S06]  /*55f0*/  @!UPT UIADD3 URZ, URZ, URZ, URZ ;  /* 0x0000003f3f3ff290 */ /* 0x000fec000fffe03f */
[----:B---3--:R-:W-:Y:S01]  /*5600*/  HMMA.16816.F32 R104, R4, R16, R12 ;  /* 0x000000100468723c */ /* 0x008fe2000000180c */
[----:B------:R1:W2:Y:S07]  /*5610*/  MUFU.EX2 R78, R3 ;  /* 0x00000003004e7308 */ /* 0x0002ae0000000800 */
[----:B------:R-:W-:Y:S01]  /*5620*/  HMMA.16816.F32 R12, R8, R22, RZ ;  /* 0x00000016080c723c */ /* 0x000fe200000018ff */
[----:B-1----:R-:W-:-:S04]  /*5630*/  FFMA.FTZ R3, R75, c[0x0][0x2d0], -R0 ;  /* 0x0000b4004b037a23 */ /* 0x002fc80000010800 */
[----:B------:R1:W-:Y:S11]  /*5640*/  MUFU.EX2 R30, R3 ;  /* 0x00000003001e7308 */ /* 0x0003f60000000800 */
[----:B------:R-:W-:Y:S08]  /*5650*/  @!UPT UIADD3 URZ, URZ, URZ, URZ ;  /* 0x0000003f3f3ff290 */ /* 0x000ff0000fffe03f */
[----:B------:R-:W-:Y:S01]  /*5660*/  HMMA.16816.F32 R100, R4, R18, R12 ;  /* 0x000000120464723c */ /* 0x000fe2000000180c */
[----:B------:R-:W3:Y:S01]  /*5670*/  LDSM.16.MT88.4 R12, [R220+0x9000] ;  /* 0x00900000dc0c783b */ /* 0x000ee20000004200 */
[----:B-1----:R-:W-:-:S04]  /*5680*/  FFMA.FTZ R3, R74, c[0x0][0x2d0], -R0 ;  /* 0x0000b4004a037a23 */ /* 0x002fc80000010800 */
[----:B------:R1:W1:Y:S02]  /*5690*/  MUFU.EX2 R41, R3 ;  /* 0x0000000300297308 */ /* 0x0002640000000800 */
[----:B-1----:R-:W-:-:S04]  /*56a0*/  IMAD.MOV.U32 R3, RZ, RZ, R61 ;  /* 0x000000ffff037224 */ /* 0x002fc800078e003d */
[----:B------:R-:W-:Y:S01]  /*56b0*/  FFMA.FTZ R3, R3, c[0x0][0x2d0], -R2 ;  /* 0x0000b40003037a23 */ /* 0x000fe20000010802 */
[C---:B---3--:R-:W-:Y:S08]  /*56c0*/  HMMA.16816.F32 R16, R8.reuse, R12, RZ ;  /* 0x0000000c0810723c */ /* 0x048ff000000018ff */
[----:B------:R-:W-:Y:S01]  /*56d0*/  HMMA.16816.F32 R8, R8, R14, RZ ;  /* 0x0000000e0808723c */ /* 0x000fe200000018ff */
[----:B------:R-:W1:Y:S11]  /*56e0*/  LDSM.16.MT88.4 R12, [R220+0x9800] ;  /* 0x00980000dc0c783b */ /* 0x000e760000004200 */
[----:B------:R-:W-:Y:S04]  /*56f0*/  @!UPT UIADD3 URZ, URZ, URZ, URZ ;  /* 0x0000003f3f3ff290 */ /* 0x000fe8000fffe03f */
[C---:B-1----:R-:W-:Y:S08]  /*5700*/  HMMA.16816.F32 R52, R4.reuse, R12, R16 ;  /* 0x0000000c0434723c */ /* 0x042ff00000001810 */
[----:B------:R-:W-:Y:S01]  /*5710*/  HMMA.16816.F32 R12, R4, R14, R8 ;  /* 0x0000000e040c723c */ /* 0x000fe20000001808 */
[----:B------:R-:W1:Y:S06]  /*5720*/  LDSM.16.MT88.4 R8, [R217+0x1000] ;  /* 0x00100000d908783b */ /* 0x000e6c0000004200 */
[----:B----4-:R-:W-:-:S02]  /*5730*/  F2FP.PACK_AB R4, R31, R124 ;  /* 0x0000007c1f04723e */ /* 0x010fc400000000ff */
[----:B--2---:R-:W-:Y:S02]  /*5740*/  F2FP.PACK_AB R5, R78, R28 ;  /* 0x0000001c4e05723e */ /* 0x004fe400000000ff */
[----:B------:R-:W-:Y:S02]  /*5750*/  F2FP.PACK_AB R6, R226, R225 ;  /* 0x000000e1e206723e */ /* 0x000fe400000000ff */
[----:B------:R-:W-:-:S07]  /*5760*/  F2FP.PACK_AB R7, R41, R30 ;  /* 0x0000001e2907723e */ /* 0x000fce00000000ff */
[C---:B-1----:R-:W-:Y:S08]  /*5770*/  HMMA.16816.F32 R88, R4.reuse, R8, R88 ;  /* 0x000000080458723c */ /* 0x042ff00000001858 */
[C---:B------:R-:W-:Y:S01]  /*5780*/  HMMA.16816.F32 R48, R4.reuse, R10, R84 ;  /* 0x0000000a0430723c */ /* 0x040fe20000001854 */
[----:B------:R-:W1:Y:S07]  /*5790*/  LDSM.16.MT88.4 R8, [R218+0x1000] ;  /* 0x00100000da08783b */ /* 0x000e6e0000004200 */
        /* <DEDUP_REMOVED lines=8> */
[----:B------:R-:W-:Y:S01]  /*5820*/  MOV R197, R40 ;  /* 0x0000002800c57202 */ /* 0x000fe20000000f00 */
[----:B------:R-:W-:Y:S01]  /*5830*/  IMAD.MOV.U32 R196, RZ, RZ, R24 ;  /* 0x000000ffffc47224 */ /* 0x000fe200078e0018 */
[----:B------:R-:W-:Y:S01]  /*5840*/  MOV R198, R67 ;  /* 0x0000004300c67202 */ /* 0x000fe20000000f00 */
[----:B------:R-:W-:Y:S02]  /*5850*/  IMAD.MOV.U32 R208, RZ, RZ, R25 ;  /* 0x000000ffffd07224 */ /* 0x000fe400078e0019 */
[----:B------:R-:W-:Y:S01]  /*5860*/  IMAD.MOV.U32 R199, RZ, RZ, R66 ;  /* 0x000000ffffc77224 */ /* 0x000fe200078e0042 */
[C---:B-1----:R-:W-:Y:S07]  /*5870*/  HMMA.16816.F32 R80, R4.reuse, R8, R204 ;  /* 0x000000080450723c */ /* 0x042fee00000018cc */
[----:B------:R-:W-:Y:S01]  /*5880*/  IMAD.MOV.U32 R205, RZ, RZ, R43 ;  /* 0x000000ffffcd7224 */ /* 0x000fe200078e002b */
[----:B------:R-:W-:Y:S01]  /*5890*/  MOV R207, R62 ;  /* 0x0000003e00cf7202 */ /* 0x000fe20000000f00 */
[----:B------:R-:W-:Y:S01]  /*58a0*/  IMAD.MOV.U32 R204, RZ, RZ, R41 ;  /* 0x000000ffffcc7224 */ /* 0x000fe200078e0029 */
[----:B------:R-:W-:Y:S01]  /*58b0*/  MOV R206, R59 ;  /* 0x0000003b00ce7202 */ /* 0x000fe20000000f00 */
[----:B------:R-:W-:Y:S01]  /*58c0*/  HMMA.16816.F32 R40, R4, R10, R192 ;  /* 0x0000000a0428723c */ /* 0x000fe200000018c0 */
[----:B------:R-:W1:Y:S06]  /*58d0*/  LDSM.16.MT88.4 R8, [R220+0x1000] ;  /* 0x00100000dc08783b */ /* 0x000e6c0000004200 */
[----:B------:R-:W-:Y:S01]  /*58e0*/  IMAD.MOV.U32 R193, RZ, RZ, R79 ;  /* 0x000000ffffc17224 */ /* 0x000fe200078e004f */
[----:B------:R-:W-:Y:S01]  /*58f0*/  MOV R194, R31 ;  /* 0x0000001f00c27202 */ /* 0x000fe20000000f00 */
[----:B------:R-:W-:-:S02]  /*5900*/  IMAD.MOV.U32 R192, RZ, RZ, R78 ;  /* 0x000000ffffc07224 */ /* 0x000fc400078e004e */
[----:B------:R-:W-:Y:S01]  /*5910*/  IMAD.MOV.U32 R195, RZ, RZ, R30 ;  /* 0x000000ffffc37224 */ /* 0x000fe200078e001e */
[C---:B-1----:R-:W-:Y:S07]  /*5920*/  HMMA.16816.F32 R76, R4.reuse, R8, R200 ;  /* 0x00000008044c723c */ /* 0x042fee00000018c8 */
[----:B------:R-:W-:Y:S01]  /*5930*/  MOV R203, R28 ;  /* 0x0000001c00cb7202 */ /* 0x000fe20000000f00 */
[----:B------:R-:W-:Y:S01]  /*5940*/  HMMA.16816.F32 R36, R4, R10, R188 ;  /* 0x0000000a0424723c */ /* 0x000fe200000018bc */
[----:B------:R-:W1:Y:S01]  /*5950*/  LDSM.16.MT88.4 R8, [R217+0x4000] ;  /* 0x00400000d908783b */ /* 0x000e620000004200 */
[----:B------:R-:W-:-:S02]  /*5960*/  IMAD.MOV.U32 R202, RZ, RZ, R29 ;  /* 0x000000ffffca7224 */ /* 0x000fc400078e001d */
[----:B------:R-:W-:Y:S02]  /*5970*/  IMAD.MOV.U32 R201, RZ, RZ, R70 ;  /* 0x000000ffffc97224 */ /* 0x000fe400078e0046 */
[----:B------:R-:W-:Y:S01]  /*5980*/  IMAD.MOV.U32 R200, RZ, RZ, R71 ;  /* 0x000000ffffc87224 */ /* 0x000fe200078e0047 */
[----:B------:R-:W-:Y:S01]  /*5990*/  MOV R191, R64 ;  /* 0x0000004000bf7202 */ /* 0x000fe20000000f00 */
[----:B------:R-:W-:Y:S02]  /*59a0*/  IMAD.MOV.U32 R190, RZ, RZ, R65 ;  /* 0x000000ffffbe7224 */ /* 0x000fe400078e0041 */
[----:B------:R-:W-:Y:S02]  /*59b0*/  IMAD.MOV.U32 R189, RZ, RZ, R58 ;  /* 0x000000ffffbd7224 */ /* 0x000fe400078e003a */
[----:B------:R-:W-:Y:S01]  /*59c0*/  IMAD.MOV.U32 R188, RZ, RZ, R56 ;  /* 0x000000ffffbc7224 */ /* 0x000fe200078e0038 */
[C---:B-1----:R-:W-:Y:S07]  /*59d0*/  HMMA.16816.F32 R72, R4.reuse, R8, R184 ;  /* 0x000000080448723c */ /* 0x042fee00000018b8 */
[----:B------:R-:W-:Y:S01]  /*59e0*/  IMAD.MOV.U32 R185, RZ, RZ, R68 ;  /* 0x000000ffffb97224 */ /* 0x000fe200078e0044 */
[----:B------:R-:W-:Y:S01]  /*59f0*/  HMMA.16816.F32 R32, R4, R10, R180 ;  /* 0x0000000a0420723c */ /* 0x000fe200000018b4 */
[----:B------:R-:W1:Y:S01]  /*5a00*/  LDSM.16.MT88.4 R8, [R218+0x4000] ;  /* 0x00400000da08783b */ /* 0x000e620000004200 */
[----:B------:R-:W-:Y:S01]  /*5a10*/  MOV R187, R69 ;  /* 0x0000004500bb7202 */ /* 0x000fe20000000f00 */
[----:B------:R-:W-:-:S02]  /*5a20*/  IMAD.MOV.U32 R184, RZ, RZ, R60 ;  /* 0x000000ffffb87224 */ /* 0x000fc400078e003c */
[----:B------:R-:W-:Y:S02]  /*5a30*/  IMAD.MOV.U32 R186, RZ, RZ, R57 ;  /* 0x000000ffffba7224 */ /* 0x000fe400078e0039 */
[----:B------:R-:W-:Y:S01]  /*5a40*/  IMAD.MOV.U32 R183, RZ, RZ, R63 ;  /* 0x000000ffffb77224 */ /* 0x000fe200078e003f */
[C---:B-1----:R-:W-:Y:S01]  /*5a50*/  HMMA.16816.F32 R68, R4.reuse, R8, R176 ;  /* 0x000000080444723c */ /* 0x042fe200000018b0 */
[----:B------:R1:W-:Y:S06]  /*5a60*/  MUFU.EX2 R179, R3 ;  /* 0x0000000300b37308 */ /* 0x0003ec0000000800 */
[----:B------:R-:W-:Y:S01]  /*5a70*/  IMAD.MOV.U32 R178, RZ, RZ, R193 ;  /* 0x000000ffffb27224 */ /* 0x000fe200078e00c1 */
[----:B------:R-:W-:Y:S01]  /*5a80*/  HMMA.16816.F32 R28, R4, R10, R164 ;  /* 0x0000000a041c723c */ /* 0x000fe200000018a4 */
[----:B------:R-:W2:Y:S01]  /*5a90*/  LDSM.16.MT88.4 R8, [R221+0x4000] ;  /* 0x00400000dd08783b */ /* 0x000ea20000004200 */
[----:B-1----:R-:W-:-:S04]  /*5aa0*/  FFMA.FTZ R3, R183, c[0x0][0x2d0], -R2 ;  /* 0x0000b400b7037a23 */ /* 0x002fc80000010802 */
[----:B------:R1:W-:Y:S02]  /*5ab0*/  MUFU.EX2 R177, R3 ;  /* 0x0000000300b17308 */ /* 0x0003e40000000800 */
[----:B-1----:R-:W-:-:S06]  /*5ac0*/  FFMA.FTZ R3, R184, c[0x0][0x2d0], -R2 ;  /* 0x0000b400b8037a23 */ /* 0x002fcc0000010802 */
[----:B------:R1:W-:Y:S01]  /*5ad0*/  MUFU.EX2 R176, R3 ;  /* 0x0000000300b07308 */ /* 0x0003e20000000800 */
[C---:B--2---:R-:W-:Y:S08]  /*5ae0*/  HMMA.16816.F32 R64, R4.reuse, R8, R160 ;  /* 0x000000080440723c */ /* 0x044ff000000018a0 */
[----:B------:R-:W-:Y:S01]  /*5af0*/  HMMA.16816.F32 R24, R4, R10, R152 ;  /* 0x0000000a0418723c */ /* 0x000fe20000001898 */
[----:B------:R-:W2:Y:S01]  /*5b00*/  LDSM.16.MT88.4 R8, [R220+0x4000] ;  /* 0x00400000dc08783b */ /* 0x000ea20000004200 */
[----:B-1----:R-:W-:-:S06]  /*5b10*/  FFMA.FTZ R3, R185, c[0x0][0x2d0], -R2 ;  /* 0x0000b400b9037a23 */ /* 0x002fcc0000010802 */
        /* <DEDUP_REMOVED lines=24> */
[----:B------:R2:W3:Y:S02]  /*5ca0*/  MUFU.EX2 R100, R3 ;  /* 0x0000000300647308 */ /* 0x0004e40000000800 */
[----:B--2---:R-:W-:-:S02]  /*5cb0*/  FADD.FTZ R3, R175, R126 ;  /* 0x0000007eaf037221 */ /* 0x004fc40000010000 */
[----:B------:R-:W-:Y:S02]  /*5cc0*/  IMAD.MOV.U32 R175, RZ, RZ, R194 ;  /* 0x000000ffffaf7224 */ /* 0x000fe400078e00c2 */
[C---:B-1----:R-:W-:Y:S07]  /*5cd0*/  HMMA.16816.F32 R148, R4.reuse, R8, R52 ;  /* 0x000000080494723c */ /* 0x042fee0000001834 */
[----:B------:R-:W-:Y:S01]  /*5ce0*/  MOV R54, R201 ;  /* 0x000000c900367202 */ /* 0x000fe20000000f00 */
[----:B------:R-:W-:Y:S01]  /*5cf0*/  HMMA.16816.F32 R12, R4, R10, R12 ;  /* 0x0000000a040c723c */ /* 0x000fe2000000180c */
[----:B------:R-:W1:Y:S01]  /*5d00*/  LDSM.16.MT88.4 R8, [R217+0x1800] ;  /* 0x00180000d908783b */ /* 0x000e620000004200 */
[----:B------:R-:W-:Y:S01]  /*5d10*/  IMAD.MOV.U32 R55, RZ, RZ, R202 ;  /* 0x000000ffff377224 */ /* 0x000fe200078e00ca */
[----:B------:R-:W-:Y:S01]  /*5d20*/  MOV R53, R190 ;  /* 0x000000be00357202 */ /* 0x000fe20000000f00 */
[----:B------:R-:W-:-:S03]  /*5d30*/  IMAD.MOV.U32 R52, RZ, RZ, R191 ;  /* 0x000000ffff347224 */ /* 0x000fc600078e00bf */
[--C-:B------:R-:W-:Y:S01]  /*5d40*/  FFMA.FTZ R4, R186, c[0x0][0x2d0], -R0.reuse ;  /* 0x0000b400ba047a23 */ /* 0x100fe20000010800 */
[----:B---3--:R-:W-:Y:S01]  /*5d50*/  F2FP.PACK_AB R6, R100, R176 ;  /* 0x000000b06406723e */ /* 0x008fe200000000ff */
[----:B------:R-:W-:Y:S02]  /*5d60*/  FADD.FTZ R5, R214, R125 ;  /* 0x0000007dd6057221 */ /* 0x000fe40000010000 */
[----:B------:R2:W-:Y:S02]  /*5d70*/  MUFU.EX2 R106, R4 ;  /* 0x00000004006a7308 */ /* 0x0005e40000000800 */
[----:B------:R-:W-:Y:S02]  /*5d80*/  FADD.FTZ R5, R213, R5 ;  /* 0x00000005d5057221 */ /* 0x000fe40000010000 */
[----:B--2---:R-:W-:Y:S02]  /*5d90*/  FADD.FTZ R4, R127, R3 ;  /* 0x000000037f047221 */ /* 0x004fe40000010000 */
[----:B------:R-:W-:-:S02]  /*5da0*/  FFMA.FTZ R3, R187, c[0x0][0x2d0], -R0 ;  /* 0x0000b400bb037a23 */ /* 0x000fc40000010800 */
[----:B------:R-:W-:Y:S02]  /*5db0*/  FADD.FTZ R4, R212, R4 ;  /* 0x00000004d4047221 */ /* 0x000fe40000010000 */
[----:B------:R2:W3:Y:S02]  /*5dc0*/  MUFU.EX2 R101, R3 ;  /* 0x0000000300657308 */ /* 0x0004e40000000800 */
[----:B------:R-:W-:Y:S01]  /*5dd0*/  FADD.FTZ R126, R174, R4 ;  /* 0x00000004ae7e7221 */ /* 0x000fe20000010000 */
[----:B------:R-:W-:Y:S02]  /*5de0*/  F2FP.PACK_AB R4, R177, R179 ;  /* 0x000000b3b104723e */ /* 0x000fe400000000ff */
[----:B------:R-:W-:Y:S01]  /*5df0*/  MOV R174, R195 ;  /* 0x000000c300ae7202 */ /* 0x000fe20000000f00 */
[----:B--2---:R-:W-:-:S04]  /*5e00*/  FFMA.FTZ R3, R188, c[0x0][0x2d0], -R0 ;  /* 0x0000b400bc037a23 */ /* 0x004fc80000010800 */
[----:B------:R2:W-:Y:S02]  /*5e10*/  MUFU.EX2 R125, R3 ;  /* 0x00000003007d7308 */ /* 0x0005e40000000800 */
[----:B--2---:R-:W-:-:S06]  /*5e20*/  FFMA.FTZ R3, R189, c[0x0][0x2d0], -R0 ;  /* 0x0000b400bd037a23 */ /* 0x004fcc0000010800 */
[----:B------:R2:W4:Y:S02]  /*5e30*/  MUFU.EX2 R102, R3 ;  /* 0x0000000300667308 */ /* 0x0005240000000800 */
[----:B--2---:R-:W-:Y:S01]  /*5e40*/  FADD.FTZ R3, R252, R5 ;  /* 0x00000005fc037221 */ /* 0x004fe20000010000 */
[----:B---3--:R-:W-:Y:S01]  /*5e50*/  F2FP.PACK_AB R5, R101, R106 ;  /* 0x0000006a6505723e */ /* 0x008fe200000000ff */
[----:B------:R-:W-:Y:S01]  /*5e60*/  IMAD.MOV.U32 R252, RZ, RZ, R204 ;  /* 0x000000fffffc7224 */ /* 0x000fe200078e00cc */
[----:B----4-:R-:W-:Y:S01]  /*5e70*/  F2FP.PACK_AB R7, R102, R125 ;  /* 0x0000007d6607723e */ /* 0x010fe200000000ff */
[----:B------:R-:W-:Y:S01]  /*5e80*/  FADD.FTZ R127, R215, R3 ;  /* 0x00000003d77f7221 */ /* 0x000fe20000010000 */
[----:B------:R-:W-:-:S05]  /*5e90*/  MOV R3, R205 ;  /* 0x000000cd00037202 */ /* 0x000fca0000000f00 */
[----:B-1----:R-:W-:Y:S01]  /*5ea0*/  HMMA.16816.F32 R180, R4, R8, R88 ;  /* 0x0000000804b4723c */ /* 0x002fe20000001858 */
[----:B------:R-:W-:-:S07]  /*5eb0*/  FFMA.FTZ R3, R3, c[0x0][0x2d0], -R2 ;  /* 0x0000b40003037a23 */ /* 0x000fce0000010802 */
[C---:B------:R-:W-:Y:S01]  /*5ec0*/  HMMA.16816.F32 R88, R4.reuse, R10, R48 ;  /* 0x0000000a0458723c */ /* 0x040fe20000001830 */
[----:B------:R-:W1:Y:S06]  /*5ed0*/  LDSM.16.MT88.4 R8, [R218+0x1800] ;  /* 0x00180000da08783b */ /* 0x000e6c0000004200 */
[----:B------:R-:W-:Y:S01]  /*5ee0*/  IMAD.MOV.U32 R48, RZ, RZ, R101 ;  /* 0x000000ffff307224 */ /* 0x000fe200078e0065 */
[----:B------:R-:W-:Y:S01]  /*5ef0*/  MOV R49, R192 ;  /* 0x000000c000317202 */ /* 0x000fe20000000f00 */
[----:B------:R-:W-:Y:S02]  /*5f00*/  IMAD.MOV.U32 R51, RZ, RZ, R200 ;  /* 0x000000ffff337224 */ /* 0x000fe400078e00c8 */
[----:B------:R-:W-:Y:S01]  /*5f10*/  IMAD.MOV.U32 R50, RZ, RZ, R203 ;  /* 0x000000ffff327224 */ /* 0x000fe200078e00cb */
[C---:B-1----:R-:W-:Y:S08]  /*5f20*/  HMMA.16816.F32 R84, R4.reuse, R8, R84 ;  /* 0x000000080454723c */ /* 0x042ff00000001854 */
[----:B------:R-:W-:Y:S01]  /*5f30*/  HMMA.16816.F32 R212, R4, R10, R44 ;  /* 0x0000000a04d4723c */ /* 0x000fe2000000182c */
[----:B------:R-:W1:Y:S06]  /*5f40*/  LDSM.16.MT88.4 R8, [R221+0x1800] ;  /* 0x00180000dd08783b */ /* 0x000e6c0000004200 */
[----:B------:R-:W-:Y:S01]  /*5f50*/  MOV R47, R208 ;  /* 0x000000d0002f7202 */ /* 0x000fe20000000f00 */
[----:B------:R-:W-:Y:S01]  /*5f60*/  IMAD.MOV.U32 R46, RZ, RZ, R209 ;  /* 0x000000ffff2e7224 */ /* 0x000fe200078e00d1 */
[----:B------:R-:W-:Y:S01]  /*5f70*/  MOV R44, R211 ;  /* 0x000000d3002c7202 */ /* 0x000fe20000000f00 */
[----:B------:R-:W-:-:S06]  /*5f80*/  IMAD.MOV.U32 R45, RZ, RZ, R210 ;  /* 0x000000ffff2d7224 */ /* 0x000fcc00078e00d2 */
[----:B------:R-:W-:Y:S01]  /*5f90*/  IMAD.MOV.U32 R104, RZ, RZ, R87 ;  /* 0x000000ffff687224 */ /* 0x000fe200078e0057 */
[----:B------:R-:W-:Y:S01]  /*5fa0*/  MOV R103, R84 ;  /* 0x0000005400677202 */ /* 0x000fe20000000f00 */
[----:B------:R-:W-:Y:S02]  /*5fb0*/  IMAD.MOV.U32 R101, RZ, RZ, R85 ;  /* 0x000000ffff657224 */ /* 0x000fe400078e0055 */
[----:B------:R-:W-:Y:S02]  /*5fc0*/  IMAD.MOV.U32 R87, RZ, RZ, R206 ;  /* 0x000000ffff577224 */ /* 0x000fe400078e00ce */
[----:B------:R-:W-:Y:S02]  /*5fd0*/  IMAD.MOV.U32 R85, RZ, RZ, R207 ;  /* 0x000000ffff557224 */ /* 0x000fe400078e00cf */
[----:B------:R-:W-:Y:S02]  /*5fe0*/  IMAD.MOV.U32 R84, RZ, RZ, R196 ;  /* 0x000000ffff547224 */ /* 0x000fe400078e00c4 */
[----:B------:R-:W-:Y:S01]  /*5ff0*/  IMAD.MOV.U32 R105, RZ, RZ, R86 ;  /* 0x000000ffff697224 */ /* 0x000fe200078e0056 */
[----:B------:R-:W-:Y:S01]  /*6000*/  MOV R86, R106 ;  /* 0x0000006a00567202 */ /* 0x000fe20000000f00 */
[C---:B-1----:R-:W-:Y:S07]  /*6010*/  HMMA.16816.F32 R208, R4.reuse, R8, R80 ;  /* 0x0000000804d0723c */ /* 0x042fee0000001850 */
[----:B------:R-:W-:Y:S01]  /*6020*/  IMAD.MOV.U32 R83, RZ, RZ, R197 ;  /* 0x000000ffff537224 */ /* 0x000fe200078e00c5 */
[----:B------:R-:W-:Y:S01]  /*6030*/  HMMA.16816.F32 R204, R4, R10, R40 ;  /* 0x0000000a04cc723c */ /* 0x000fe20000001828 */
[----:B------:R-:W1:Y:S01]  /*6040*/  LDSM.16.MT88.4 R8, [R220+0x1800] ;  /* 0x00180000dc08783b */ /* 0x000e620000004200 */
[----:B------:R-:W-:Y:S01]  /*6050*/  IMAD.MOV.U32 R80, RZ, RZ, R105 ;  /* 0x000000ffff507224 */ /* 0x000fe200078e0069 */
[----:B------:R-:W-:Y:S01]  /*6060*/  MOV R82, R103 ;  /* 0x0000006700527202 */ /* 0x000fe20000000f00 */
[----:B------:R-:W-:-:S03]  /*6070*/  IMAD.MOV.U32 R81, RZ, RZ, R104 ;  /* 0x000000ffff517224 */ /* 0x000fc600078e0068 */
[----:B------:R-:W-:Y:S01]  /*6080*/  MOV R41, R198 ;  /* 0x000000c600297202 */ /* 0x000fe20000000f00 */
[----:B------:R-:W-:Y:S02]  /*6090*/  IMAD.MOV.U32 R42, RZ, RZ, R199 ;  /* 0x000000ffff2a7224 */ /* 0x000fe400078e00c7 */
[----:B------:R-:W-:Y:S02]  /*60a0*/  IMAD.MOV.U32 R40, RZ, RZ, R102 ;  /* 0x000000ffff287224 */ /* 0x000fe400078e0066 */
[----:B------:R-:W-:Y:S01]  /*60b0*/  IMAD.MOV.U32 R43, RZ, RZ, R101 ;  /* 0x000000ffff2b7224 */ /* 0x000fe200078e0065 */
[C---:B-1----:R-:W-:Y:S07]  /*60c0*/  HMMA.16816.F32 R200, R4.reuse, R8, R76 ;  /* 0x0000000804c8723c */ /* 0x042fee000000184c */
[----:B------:R-:W-:Y:S01]  /*60d0*/  MOV R79, R100 ;  /* 0x00000064004f7202 */ /* 0x000fe20000000f00 */
[----:B------:R-:W-:Y:S01]  /*60e0*/  HMMA.16816.F32 R192, R4, R10, R36 ;  /* 0x0000000a04c0723c */ /* 0x000fe20000001824 */
[----:B------:R-:W1:Y:S01]  /*60f0*/  LDSM.16.MT88.4 R8, [R217+0x4800] ;  /* 0x00480000d908783b */ /* 0x000e620000004200 */
        /* <DEDUP_REMOVED lines=19> */
[----:B------:R-:W-:-:S02]  /*6230*/  IMAD.MOV.U32 R27, RZ, RZ, R78 ;  /* 0x000000ffff1b7224 */ /* 0x000fc400078e004e */
[----:B------:R-:W-:Y:S02]  /*6240*/  IMAD.MOV.U32 R24, RZ, RZ, R86 ;  /* 0x000000ffff187224 */ /* 0x000fe400078e0056 */
[----:B------:R-:W-:Y:S02]  /*6250*/  IMAD.MOV.U32 R26, RZ, RZ, R45 ;  /* 0x000000ffff1a7224 */ /* 0x000fe400078e002d */
[----:B------:R-:W-:Y:S01]  /*6260*/  IMAD.MOV.U32 R25, RZ, RZ, R46 ;  /* 0x000000ffff197224 */ /* 0x000fe200078e002e */
[C---:B-1----:R-:W-:Y:S08]  /*6270*/  HMMA.16816.F32 R112, R4.reuse, R8, R60 ;  /* 0x000000080470723c */ /* 0x042ff0000000183c */
[C---:B------:R-:W-:Y:S01]  /*6280*/  HMMA.16816.F32 R104, R4.reuse, R10, R20 ;  /* 0x0000000a0468723c */ /* 0x040fe20000001814 */
[----:B------:R-:W1:Y:S06]  /*6290*/  LDSM.16.MT88.4 R8, [R217+0x7800] ;  /* 0x00780000d908783b */ /* 0x000e6c0000004200 */
[----:B------:R-:W-:Y:S01]  /*62a0*/  MOV R22, R81 ;  /* 0x0000005100167202 */ /* 0x000fe20000000f00 */
[C---:B-1----:R-:W-:Y:S08]  /*62b0*/  HMMA.16816.F32 R100, R4.reuse, R8, R56 ;  /* 0x000000080464723c */ /* 0x042ff00000001838 */
[----:B------:R-:W-:Y:S01]  /*62c0*/  HMMA.16816.F32 R60, R4, R10, R16 ;  /* 0x0000000a043c723c */ /* 0x000fe20000001810 */
[----:B------:R-:W1:Y:S06]  /*62d0*/  LDSM.16.MT88.4 R8, [R218+0x7800] ;  /* 0x00780000da08783b */ /* 0x000e6c0000004200 */
[----:B------:R-:W-:Y:S01]  /*62e0*/  IMAD.MOV.U32 R16, RZ, RZ, R40 ;  /* 0x000000ffff107224 */ /* 0x000fe200078e0028 */
[----:B------:R-:W-:Y:S01]  /*62f0*/  MOV R40, R80 ;  /* 0x0000005000287202 */ /* 0x000fe20000000f00 */
[----:B------:R-:W-:-:S02]  /*6300*/  IMAD.MOV.U32 R17, RZ, RZ, R79 ;  /* 0x000000ffff117224 */ /* 0x000fc400078e004f */
[----:B------:R-:W-:Y:S01]  /*6310*/  IMAD.MOV.U32 R79, RZ, RZ, R43 ;  /* 0x000000ffff4f7224 */ /* 0x000fe200078e002b */
[----:B------:R-:W-:Y:S01]  /*6320*/  MOV R43, R83 ;  /* 0x00000053002b7202 */ /* 0x000fe20000000f00 */
        /* <DEDUP_REMOVED lines=11> */
[C---:B-1----:R-:W-:Y:S07]  /*63e0*/  HMMA.16816.F32 R48, R4.reuse, R8, R92 ;  /* 0x000000080430723c */ /* 0x042fee000000185c */
[----:B------:R-:W-:Y:S01]  /*63f0*/  MOV R93, R79 ;  /* 0x0000004f005d7202 */ /* 0x000fe20000000f00 */
[----:B------:R-:W-:Y:S01]  /*6400*/  HMMA.16816.F32 R36, R4, R10, R96 ;  /* 0x0000000a0424723c */ /* 0x000fe20000001860 */
[----:B------:R-:W1:Y:S01]  /*6410*/  LDSM.16.MT88.4 R8, [R221+0x7800] ;  /* 0x00780000dd08783b */ /* 0x000e620000004200 */
[----:B------:R-:W-:Y:S01]  /*6420*/  IMAD.MOV.U32 R94, RZ, RZ, R40 ;  /* 0x000000ffff5e7224 */ /* 0x000fe200078e0028 */
[----:B------:R-:W-:Y:S01]  /*6430*/  MOV R92, R42 ;  /* 0x0000002a005c7202 */ /* 0x000fe20000000f00 */
[----:B------:R-:W-:-:S03]  /*6440*/  IMAD.MOV.U32 R95, RZ, RZ, R41 ;  /* 0x000000ffff5f7224 */ /* 0x000fc600078e0029 */
[----:B------:R-:W-:Y:S01]  /*6450*/  IMAD.MOV.U32 R99, RZ, RZ, R77 ;  /* 0x000000ffff637224 */ /* 0x000fe200078e004d */
[----:B------:R-:W-:Y:S01]  /*6460*/  MOV R96, R84 ;  /* 0x0000005400607202 */ /* 0x000fe20000000f00 */
[----:B------:R-:W-:Y:S02]  /*6470*/  IMAD.MOV.U32 R98, RZ, RZ, R82 ;  /* 0x000000ffff627224 */ /* 0x000fe400078e0052 */
[----:B------:R-:W-:Y:S01]  /*6480*/  IMAD.MOV.U32 R97, RZ, RZ, R83 ;  /* 0x000000ffff617224 */ /* 0x000fe200078e0053 */
[C---:B-1----:R-:W-:Y:S07]  /*6490*/  HMMA.16816.F32 R84, R4.reuse, R8, R168 ;  /* 0x000000080454723c */ /* 0x042fee00000018a8 */
[----:B------:R-:W-:Y:S01]  /*64a0*/  IMAD.MOV.U32 R168, RZ, RZ, R47 ;  /* 0x000000ffffa87224 */ /* 0x000fe200078e002f */
[----:B------:R-:W-:Y:S01]  /*64b0*/  HMMA.16816.F32 R76, R4, R10, R120 ;  /* 0x0000000a044c723c */ /* 0x000fe20000001878 */
[----:B------:R-:W1:Y:S01]  /*64c0*/  LDSM.16.MT88.4 R8, [R220+0x7800] ;  /* 0x00780000dc08783b */ /* 0x000e620000004200 */
[----:B------:R-:W-:Y:S01]  /*64d0*/  IMAD.MOV.U32 R169, RZ, RZ, R52 ;  /* 0x000000ffffa97224 */ /* 0x000fe200078e0034 */
[----:B------:R-:W-:Y:S01]  /*64e0*/  MOV R170, R53 ;  /* 0x0000003500aa7202 */ /* 0x000fe20000000f00 */
[----:B------:R-:W-:-:S03]  /*64f0*/  IMAD.MOV.U32 R171, RZ, RZ, R54 ;  /* 0x000000ffffab7224 */ /* 0x000fc600078e0036 */
[----:B------:R-:W-:-:S05]  /*6500*/  IMAD.MOV.U32 R123, RZ, RZ, R55 ;  /* 0x000000ffff7b7224 */ /* 0x000fca00078e0037 */
        /* <DEDUP_REMOVED lines=8> */
[----:B------:R-:W-:Y:S02]  /*6590*/  IMAD.MOV.U32 R97, RZ, RZ, R98 ;  /* 0x000000ffff617224 */ /* 0x000fe400078e0062 */
[----:B------:R-:W-:Y:S01]  /*65a0*/  IMAD.MOV.U32 R98, RZ, RZ, R99 ;  /* 0x000000ffff627224 */ /* 0x000fe200078e0063 */
[----:B------:R-:W-:Y:S01]  /*65b0*/  MOV R99, R16 ;  /* 0x0000001000637202 */ /* 0x000fe20000000f00 */
[----:B------:R-:W-:-:S02]  /*65c0*/  IMAD.MOV.U32 R16, RZ, RZ, R17 ;  /* 0x000000ffff107224 */ /* 0x000fc400078e0011 */
[----:B------:R-:W-:Y:S02]  /*65d0*/  IMAD.MOV.U32 R17, RZ, RZ, R125 ;  /* 0x000000ffff117224 */ /* 0x000fe400078e007d */
[----:B------:R2:W-:Y:S01]  /*65e0*/  MUFU.EX2 R125, R3 ;  /* 0x00000003007d7308 */ /* 0x0005e20000000800 */
[----:B------:R-:W-:Y:S02]  /*65f0*/  IMAD.MOV.U32 R123, RZ, RZ, R169 ;  /* 0x000000ffff7b7224 */ /* 0x000fe400078e00a9 */
[----:B------:R-:W-:Y:S01]  /*6600*/  IMAD.MOV.U32 R169, RZ, RZ, R171 ;  /* 0x000000ffffa97224 */ /* 0x000fe200078e00ab */
[----:B------:R-:W-:Y:S01]  /*6610*/  MOV R171, R97 ;  /* 0x0000006100ab7202 */ /* 0x000fe20000000f00 */
[----:B------:R-:W-:Y:S02]  /*6620*/  IMAD.MOV.U32 R97, RZ, RZ, R99 ;  /* 0x000000ffff617224 */ /* 0x000fe400078e0063 */
[----:B------:R-:W-:Y:S01]  /*6630*/  IMAD.MOV.U32 R99, RZ, RZ, R17 ;  /* 0x000000ffff637224 */ /* 0x000fe200078e0011 */
[----:B------:R-:W-:-:S02]  /*6640*/  MOV R17, R227 ;  /* 0x000000e300117202 */ /* 0x000fc40000000f00 */
[----:B------:R3:W5:Y:S01]  /*6650*/  LDL.LU R227, [R1+0xb4] ;  /* 0x0000b40001e37983 */ /* 0x0007620000300800 */
[----:B-1----:R-:W-:Y:S01]  /*6660*/  HMMA.16816.F32 R68, R4, R8, R164 ;  /* 0x000000080444723c */ /* 0x002fe200000018a4 */
[----:B--2---:R-:W-:Y:S02]  /*6670*/  FFMA.FTZ R3, R122, c[0x0][0x2d0], -R2 ;  /* 0x0000b4007a037a23 */ /* 0x004fe40000010802 */
[----:B------:R-:W-:Y:S01]  /*6680*/  IMAD.MOV.U32 R122, RZ, RZ, R168 ;  /* 0x000000ffff7a7224 */ /* 0x000fe200078e00a8 */
[----:B------:R-:W-:-:S04]  /*6690*/  MOV R168, R170 ;  /* 0x000000aa00a87202 */ /* 0x000fc80000000f00 */
[C---:B------:R-:W-:Y:S01]  /*66a0*/  HMMA.16816.F32 R56, R4.reuse, R10, R144 ;  /* 0x0000000a0438723c */ /* 0x040fe20000001890 */
[----:B------:R-:W1:Y:S01]  /*66b0*/  LDSM.16.MT88.4 R8, [R217+0xa800] ;  /* 0x00a80000d908783b */ /* 0x000e620000004200 */
[----:B------:R-:W-:Y:S02]  /*66c0*/  IMAD.MOV.U32 R170, RZ, RZ, R96 ;  /* 0x000000ffffaa7224 */ /* 0x000fe400078e0060 */
[----:B------:R-:W-:Y:S01]  /*66d0*/  IMAD.MOV.U32 R96, RZ, RZ, R98 ;  /* 0x000000ffff607224 */ /* 0x000fe200078e0062 */
[----:B------:R-:W-:Y:S01]  /*66e0*/  MOV R98, R16 ;  /* 0x0000001000627202 */ /* 0x000fe20000000f00 */
[----:B------:R-:W-:Y:S02]  /*66f0*/  IMAD.MOV.U32 R16, RZ, RZ, R176 ;  /* 0x000000ffff107224 */ /* 0x000fe400078e00b0 */
[C---:B-1----:R-:W-:Y:S08]  /*6700*/  HMMA.16816.F32 R44, R4.reuse, R8, R160 ;  /* 0x00000008042c723c */ /* 0x042ff000000018a0 */
[C---:B------:R-:W-:Y:S01]  /*6710*/  HMMA.16816.F32 R32, R4.reuse, R10, R140 ;  /* 0x0000000a0420723c */ /* 0x040fe2000000188c */
[----:B------:R-:W1:Y:S07]  /*6720*/  LDSM.16.MT88.4 R8, [R218+0xa800] ;  /* 0x00a80000da08783b */ /* 0x000e6e0000004200 */
[C---:B-1----:R-:W-:Y:S08]  /*6730*/  HMMA.16816.F32 R80, R4.reuse, R8, R156 ;  /* 0x000000080450723c */ /* 0x042ff0000000189c */
[----:B------:R-:W-:Y:S01]  /*6740*/  HMMA.16816.F32 R72, R4, R10, R136 ;  /* 0x0000000a0448723c */ /* 0x000fe20000001888 */
[----:B------:R-:W1:Y:S01]  /*6750*/  LDSM.16.MT88.4 R8, [R221+0xa800] ;  /* 0x00a80000dd08783b */ /* 0x000e620000004200 */
[----:B------:R2:W4:Y:S02]  /*6760*/  MUFU.EX2 R176, R3 ;  /* 0x0000000300b07308 */ /* 0x0005240000000800 */
[----:B--2---:R-:W-:-:S02]  /*6770*/  FFMA.FTZ R3, R121, c[0x0][0x2d0], -R2 ;  /* 0x0000b40079037a23 */ /* 0x004fc40000010802 */
[----:B------:R-:W-:Y:S02]  /*6780*/  IMAD.MOV.U32 R121, RZ, RZ, R122 ;  /* 0x000000ffff797224 */ /* 0x000fe400078e007a */
[----:B------:R-:W-:Y:S01]  /*6790*/  IMAD.MOV.U32 R122, RZ, RZ, R123 ;  /* 0x000000ffff7a7224 */ /* 0x000fe200078e007b */
[----:B------:R-:W-:Y:S01]  /*67a0*/  MOV R123, R168 ;  /* 0x000000a8007b7202 */ /* 0x000fe20000000f00 */
[----:B------:R-:W-:Y:S01]  /*67b0*/  IMAD.MOV.U32 R168, RZ, RZ, R169 ;  /* 0x000000ffffa87224 */ /* 0x000fe200078e00a9 */
[C---:B-1----:R-:W-:Y:S08]  /*67c0*/  HMMA.16816.F32 R64, R4.reuse, R8, R152 ;  /* 0x000000080440723c */ /* 0x042ff00000001898 */
[----:B------:R-:W-:Y:S01]  /*67d0*/  HMMA.16816.F32 R52, R4, R10, R132 ;  /* 0x0000000a0434723c */ /* 0x000fe20000001884 */
[----:B------:R-:W1:Y:S01]  /*67e0*/  LDSM.16.MT88.4 R8, [R220+0xa800] ;  /* 0x00a80000dc08783b */ /* 0x000e620000004200 */
        /* <DEDUP_REMOVED lines=10> */
[----:B------:R2:W-:Y:S01]  /*6890*/  MUFU.EX2 R177, R3 ;  /* 0x0000000300b17308 */ /* 0x0005e20000000800 */
[----:B------:R-:W-:Y:S01]  /*68a0*/  MOV R120, R122 ;  /* 0x0000007a00787202 */ /* 0x000fe20000000f00 */
[----:B------:R-:W-:-:S02]  /*68b0*/  IMAD.MOV.U32 R122, RZ, RZ, R168 ;  /* 0x000000ffff7a7224 */ /* 0x000fc400078e00a8 */
[----:B------:R-:W-:Y:S01]  /*68c0*/  IMAD.MOV.U32 R168, RZ, RZ, R170 ;  /* 0x000000ffffa87224 */ /* 0x000fe200078e00aa */
[----:B------:R-:W-:Y:S01]  /*68d0*/  MOV R170, R96 ;  /* 0x0000006000aa7202 */ /* 0x000fe20000000f00 */
[----:B------:R-:W-:Y:S02]  /*68e0*/  IMAD.MOV.U32 R96, RZ, RZ, R98 ;  /* 0x000000ffff607224 */ /* 0x000fe400078e0062 */
[----:B--2---:R-:W-:Y:S02]  /*68f0*/  FFMA.FTZ R3, R121, c[0x0][0x2d0], -R2 ;  /* 0x0000b40079037a23 */ /* 0x004fe40000010802 */
        /* <DEDUP_REMOVED lines=8> */
[----:B-1----:R-:W-:Y:S01]  /*6980*/  HMMA.16816.F32 R40, R4, R8, R148 ;  /* 0x000000080428723c */ /* 0x002fe20000001894 */
[----:B------:R1:W2:Y:S01]  /*6990*/  MUFU.EX2 R252, R3 ;  /* 0x0000000300fc7308 */ /* 0x0002a20000000800 */
[----:B------:R-:W-:Y:S01]  /*69a0*/  IMAD.MOV.U32 R98, RZ, RZ, R16 ;  /* 0x000000ffff627224 */ /* 0x000fe200078e0010 */
[----:B------:R-:W-:Y:S01]  /*69b0*/  MOV R16, R18 ;  /* 0x0000001200107202 */ /* 0x000fe20000000f00 */
[----:B------:R-:W-:-:S02]  /*69c0*/  IMAD.MOV.U32 R121, RZ, RZ, R123 ;  /* 0x000000ffff797224 */ /* 0x000fc400078e007b */
[----:B------:R-:W-:Y:S02]  /*69d0*/  IMAD.MOV.U32 R123, RZ, RZ, R169 ;  /* 0x000000ffff7b7224 */ /* 0x000fe400078e00a9 */
[----:B------:R-:W-:Y:S01]  /*69e0*/  HMMA.16816.F32 R28, R4, R10, R12 ;  /* 0x0000000a041c723c */ /* 0x000fe2000000180c */
[----:B------:R-:W-:Y:S01]  /*69f0*/  IMAD.MOV.U32 R18, RZ, RZ, R226 ;  /* 0x000000ffff127224 */ /* 0x000fe200078e00e2 */
[----:B------:R-:W-:Y:S01]  /*6a00*/  MOV R169, R171 ;  /* 0x000000ab00a97202 */ /* 0x000fe20000000f00 */
[----:B-1----:R-:W-:Y:S01]  /*6a10*/  FFMA.FTZ R3, R120, c[0x0][0x2d0], -R0 ;  /* 0x0000b40078037a23 */ /* 0x002fe20000010800 */
        /* <DEDUP_REMOVED lines=8> */
[----:B------:R-:W1:Y:S01]  /*6aa0*/  LDSM.16.MT88.4 R12, [R221+0x2000] ;  /* 0x00200000dd0c783b */ /* 0x000e620000004200 */
[----:B------:R-:W-:-:S02]  /*6ab0*/  IMAD.MOV.U32 R167, RZ, RZ, R121 ;  /* 0x000000ffffa77224 */ /* 0x000fc400078e0079 */
[----:B------:R-:W-:Y:S02]  /*6ac0*/  IMAD.MOV.U32 R98, RZ, RZ, R16 ;  /* 0x000000ffff627224 */ /* 0x000fe400078e0010 */
[----:B------:R-:W-:Y:S02]  /*6ad0*/  IMAD.MOV.U32 R121, RZ, RZ, R123 ;  /* 0x000000ffff797224 */ /* 0x000fe400078e007b */
[----:B------:R-:W-:Y:S02]  /*6ae0*/  IMAD.MOV.U32 R171, RZ, RZ, R97 ;  /* 0x000000ffffab7224 */ /* 0x000fe400078e0061 */
        /* <DEDUP_REMOVED lines=26> */
[----:B------:R-:W-:Y:S01]  /*6c90*/  IMAD.MOV.U32 R170, RZ, RZ, R96 ;  /* 0x000000ffffaa7224 */ /* 0x000fe200078e0060 */
[----:B------:R2:W-:Y:S01]  /*6ca0*/  MUFU.EX2 R175, R4 ;  /* 0x0000000400af7308 */ /* 0x0005e20000000800 */
[----:B------:R-:W-:Y:S01]  /*6cb0*/  MOV R96, R98 ;  /* 0x0000006200607202 */ /* 0x000fe20000000f00 */
[----:B------:R-:W-:Y:S02]  /*6cc0*/  IMAD.MOV.U32 R98, RZ, RZ, R16 ;  /* 0x000000ffff627224 */ /* 0x000fe400078e0010 */
[----:B------:R-:W-:Y:S02]  /*6cd0*/  FADD.FTZ R5, R222, R127 ;  /* 0x0000007fde057221 */ /* 0x000fe40000010000 */
[----:B------:R-:W-:-:S02]  /*6ce0*/  IMAD.MOV.U32 R16, RZ, RZ, R18 ;  /* 0x000000ffff107224 */ /* 0x000fc400078e0012 */
[--C-:B-1----:R-:W-:Y:S02]  /*6cf0*/  FFMA.FTZ R3, R224, c[0x0][0x2d0], -R0.reuse ;  /* 0x0000b400e0037a23 */ /* 0x102fe40000010800 */
[----:B------:R3:W5:Y:S01]  /*6d00*/  LDL.LU R224, [R1+0xa8] ;  /* 0x0000a80001e07983 */ /* 0x0007620000300800 */
[----:B------:R-:W-:Y:S01]  /*6d10*/  MOV R18, R24 ;  /* 0x0000001800127202 */ /* 0x000fe20000000f00 */
[----:B--2---:R-:W-:Y:S02]  /*6d20*/  FFMA.FTZ R4, R223, c[0x0][0x2d0], -R0 ;  /* 0x0000b400df047a23 */ /* 0x004fe40000010800 */
[----:B------:R3:W5:Y:S04]  /*6d30*/  LDL.LU R223, [R1+0xa4] ;  /* 0x0000a40001df7983 */ /* 0x0007680000300800 */
[----:B------:R3:W5:Y:S04]  /*6d40*/  LDL.LU R222, [R1+0xa0] ;  /* 0x0000a00001de7983 */ /* 0x0007680000300800 */
[----:B------:R-:W2:Y:S01]  /*6d50*/  LDL.LU R24, [R1+0x3c] ;  /* 0x00003c0001187983 */ /* 0x000ea20000300800 */
[----:B------:R1:W-:Y:S01]  /*6d60*/  MUFU.EX2 R179, R3 ;  /* 0x0000000300b37308 */ /* 0x0003e20000000800 */
[----:B------:R-:W-:-:S04]  /*6d70*/  IMAD.MOV.U32 R164, RZ, RZ, R165 ;  /* 0x000000ffffa47224 */ /* 0x000fc800078e00a5 */
[----:B------:R-:W-:Y:S02]  /*6d80*/  IMAD.MOV.U32 R147, RZ, RZ, R164 ;  /* 0x000000ffff937224 */ /* 0x000fe400078e00a4 */
[----:B-1----:R-:W-:Y:S02]  /*6d90*/  FADD.FTZ R3, R166, R126 ;  /* 0x0000007ea6037221 */ /* 0x002fe40000010000 */
[----:B------:R-:W-:Y:S02]  /*6da0*/  IMAD.MOV.U32 R166, RZ, RZ, R120 ;  /* 0x000000ffffa67224 */ /* 0x000fe400078e0078 */
        /* <DEDUP_REMOVED lines=15> */
[----:B------:R4:W1:Y:S01]  /*6ea0*/  MUFU.EX2 R178, R4 ;  /* 0x0000000400b27308 */ /* 0x0008620000000800 */
        /* <DEDUP_REMOVED lines=19> */
[--C-:B------:R-:W-:Y:S02]  /*6fe0*/  FFMA.FTZ R26, R26, c[0x0][0x2d0], -R2.reuse ;  /* 0x0000b4001a1a7a23 */ /* 0x100fe40000010802 */
[----:B------:R-:W-:Y:S01]  /*6ff0*/  FFMA.FTZ R23, R23, c[0x0][0x2d0], -R2 ;  /* 0x0000b40017177a23 */ /* 0x000fe20000010802 */
[----:B----4-:R-:W-:Y:S02]  /*7000*/  F2FP.PACK_AB R4, R176, R125 ;  /* 0x0000007db004723e */ /* 0x010fe400000000ff */
[----:B------:R-:W-:-:S02]  /*7010*/  F2FP.PACK_AB R6, R252, R177 ;  /* 0x000000b1fc06723e */ /* 0x000fc400000000ff */
[----:B-1----:R-:W-:Y:S01]  /*7020*/  F2FP.PACK_AB R7, R178, R179 ;  /* 0x000000b3b207723e */ /* 0x002fe200000000ff */
[----:B------:R-:W-:Y:S01]  /*7030*/  FADD.FTZ R3, R147, R3 ;  /* 0x0000000393037221 */ /* 0x000fe20000010000 */
[----:B------:R-:W-:Y:S01]  /*7040*/  MOV R144, R170 ;  /* 0x000000aa00907202 */ /* 0x000fe20000000f00 */
[--C-:B------:R-:W-:Y:S02]  /*7050*/  FFMA.FTZ R22, R22, c[0x0][0x2d0], -R0.reuse ;  /* 0x0000b40016167a23 */ /* 0x100fe40000010800 */
[--C-:B------:R-:W-:Y:S02]  /*7060*/  FFMA.FTZ R21, R21, c[0x0][0x2d0], -R0.reuse ;  /* 0x0000b40015157a23 */ /* 0x100fe40000010800 */
[--C-:B------:R-:W-:Y:S02]  /*7070*/  FFMA.FTZ R20, R20, c[0x0][0x2d0], -R0.reuse ;  /* 0x0000b40014147a23 */ /* 0x100fe40000010800 */
[----:B------:R-:W-:Y:S02]  /*7080*/  FFMA.FTZ R27, R27, c[0x0][0x2d0], -R0 ;  /* 0x0000b4001b1b7a23 */ /* 0x000fe40000010800 */
[----:B------:R-:W-:Y:S01]  /*7090*/  FADD.FTZ R0, R165, R3 ;  /* 0x00000003a5007221 */ /* 0x000fe20000010000 */
        /* <DEDUP_REMOVED lines=11> */
[----:B--2---:R-:W-:Y:S01]  /*7150*/  IMAD.MOV.U32 R19, RZ, RZ, R24 ;  /* 0x000000ffff137224 */ /* 0x004fe200078e0018 */
[----:B------:R-:W-:Y:S01]  /*7160*/  MOV R24, R25 ;  /* 0x0000001900187202 */ /* 0x000fe20000000f00 */
[----:B------:R-:W-:-:S02]  /*7170*/  FFMA.FTZ R25, R219, c[0x0][0x2d0], -R2 ;  /* 0x0000b400db197a23 */ /* 0x000fc40000010802 */
[----:B------:R-:W-:Y:S01]  /*7180*/  IMAD.MOV.U32 R18, RZ, RZ, R19 ;  /* 0x000000ffff127224 */ /* 0x000fe200078e0013 */
[----:B------:R-:W-:Y:S01]  /*7190*/  MOV R19, R24 ;  /* 0x0000001800137202 */ /* 0x000fe20000000f00 */
[----:B------:R-:W-:Y:S01]  /*71a0*/  FFMA.FTZ R24, R216, c[0x0][0x2d0], -R2 ;  /* 0x0000b400d8187a23 */ /* 0x000fe20000010802 */
[----:B------:R3:W5:Y:S01]  /*71b0*/  LDL.LU R219, [R1+0x9c] ;  /* 0x00009c0001db7983 */ /* 0x0007620000300800 */
[----:B------:R-:W-:Y:S01]  /*71c0*/  FADD.FTZ R2, R164, R5 ;  /* 0x00000005a4027221 */ /* 0x000fe20000010000 */
[----:B------:R-:W-:Y:S01]  /*71d0*/  F2FP.PACK_AB R5, R175, R174 ;  /* 0x000000aeaf05723e */ /* 0x000fe200000000ff */
[----:B------:R-:W-:Y:S01]  /*71e0*/  IMAD.MOV.U32 R169, RZ, RZ, R19 ;  /* 0x000000ffffa97224 */ /* 0x000fe200078e0013 */
[----:B------:R-:W-:Y:S01]  /*71f0*/  MOV R170, R18 ;  /* 0x0000001200aa7202 */ /* 0x000fe20000000f00 */
[----:B------:R3:W5:Y:S04]  /*7200*/  LDL.LU R216, [R1+0x98] ;  /* 0x0000980001d87983 */ /* 0x0007680000300800 */
[C---:B------:R-:W-:Y:S01]  /*7210*/  HMMA.16816.F32 R180, R4.reuse, R8, R180 ;  /* 0x0000000804b4723c */ /* 0x040fe200000018b4 */
[----:B------:R-:W1:Y:S07]  /*7220*/  LDSM.16.MT88.4 R16, [R218+0x2000] ;  /* 0x00200000da10783b */ /* 0x000e6e0000004200 */
[----:B------:R-:W-:Y:S01]  /*7230*/  HMMA.16816.F32 R88, R4, R10, R88 ;  /* 0x0000000a0458723c */ /* 0x000fe20000001858 */
[----:B------:R-:W2:Y:S01]  /*7240*/  LDSM.16.MT88.4 R8, [R220+0x2000] ;  /* 0x00200000dc08783b */ /* 0x000ea20000004200 */
[----:B------:R-:W-:-:S06]  /*7250*/  IMAD.MOV.U32 R164, RZ, RZ, R99 ;  /* 0x000000ffffa47224 */ /* 0x000fcc00078e0063 */
[C---:B------:R-:W-:Y:S08]  /*7260*/  HMMA.16816.F32 R140, R4.reuse, R12, R208 ;  /* 0x0000000c048c723c */ /* 0x040ff000000018d0 */
[C---:B------:R-:W-:Y:S01]  /*7270*/  HMMA.16816.F32 R96, R4.reuse, R14, R204 ;  /* 0x0000000e0460723c */ /* 0x040fe200000018cc */
[----:B------:R-:W4:Y:S07]  /*7280*/  LDSM.16.MT88.4 R12, [R218+0x5000] ;  /* 0x00500000da0c783b */ /* 0x000f2e0000004200 */
[C---:B-1----:R-:W-:Y:S08]  /*7290*/  HMMA.16816.F32 R132, R4.reuse, R16, R92 ;  /* 0x000000100484723c */ /* 0x042ff0000000185c */
[C---:B--2---:R-:W-:Y:S08]  /*72a0*/  HMMA.16816.F32 R136, R4.reuse, R10, R192 ;  /* 0x0000000a0488723c */ /* 0x044ff000000018c0 */
[----:B------:R-:W-:Y:S01]  /*72b0*/  HMMA.16816.F32 R92, R4, R18, R212 ;  /* 0x00000012045c723c */ /* 0x000fe200000018d4 */
[----:B------:R-:W1:Y:S01]  /*72c0*/  LDSM.16.MT88.4 R16, [R217+0x5000] ;  /* 0x00500000d910783b */ /* 0x000e620000004200 */
[----:B------:R-:W-:-:S06]  /*72d0*/  FADD.FTZ R2, R124, R2 ;  /* 0x000000027c027221 */ /* 0x000fcc0000010000 */
[C---:B------:R-:W-:Y:S01]  /*72e0*/  HMMA.16816.F32 R148, R4.reuse, R8, R200 ;  /* 0x000000080494723c */ /* 0x040fe200000018c8 */
[----:B------:R-:W2:Y:S07]  /*72f0*/  LDSM.16.MT88.4 R8, [R221+0x5000] ;  /* 0x00500000dd08783b */ /* 0x000eae0000004200 */
        /* <DEDUP_REMOVED lines=12> */
[C---:B----4-:R-:W-:Y:S08]  /*73c0*/  HMMA.16816.F32 R120, R4.reuse, R14, R128 ;  /* 0x0000000e0478723c */ /* 0x050ff00000001880 */
[C---:B------:R-:W-:Y:S01]  /*73d0*/  HMMA.16816.F32 R164, R4.reuse, R12, R184 ;  /* 0x0000000c04a4723c */ /* 0x040fe200000018b8 */
[----:B------:R-:W4:Y:S07]  /*73e0*/  LDSM.16.MT88.4 R12, [R217+0x8000] ;  /* 0x00800000d90c783b */ /* 0x000f2e0000004200 */
[C---:B-1----:R-:W-:Y:S08]  /*73f0*/  HMMA.16816.F32 R156, R4.reuse, R16, R196 ;  /* 0x00000010049c723c */ /* 0x042ff000000018c4 */
[C---:B------:R-:W-:Y:S01]  /*7400*/  HMMA.16816.F32 R208, R4.reuse, R18, R188 ;  /* 0x0000001204d0723c */ /* 0x040fe200000018bc */
[----:B------:R-:W1:Y:S07]  /*7410*/  LDSM.16.MT88.4 R16, [R220+0x5000] ;  /* 0x00500000dc10783b */ /* 0x000e6e0000004200 */
[C---:B--2---:R-:W-:Y:S08]  /*7420*/  HMMA.16816.F32 R116, R4.reuse, R8, R116 ;  /* 0x000000080474723c */ /* 0x044ff00000001874 */
[----:B------:R-:W-:Y:S01]  /*7430*/  HMMA.16816.F32 R108, R4, R10, R108 ;  /* 0x0000000a046c723c */ /* 0x000fe2000000186c */
[----:B------:R-:W2:Y:S01]  /*7440*/  LDSM.16.MT88.4 R8, [R218+0x8000] ;  /* 0x00800000da08783b */ /* 0x000ea20000004200 */
[----:B------:R-:W-:Y:S01]  /*7450*/  IMAD.MOV.U32 R3, RZ, RZ, R137 ;  /* 0x000000ffff037224 */ /* 0x000fe200078e0089 */
[----:B------:R-:W-:-:S02]  /*7460*/  MOV R153, R136 ;  /* 0x0000008800997202 */ /* 0x000fc40000000f00 */
[----:B------:R-:W-:Y:S03]  /*7470*/  LDSM.16.MT88.4 R184, [R217+0x2800] ;  /* 0x00280000d9b8783b */ /* 0x000fe60000004200 */
[C---:B----4-:R-:W-:Y:S08]  /*7480*/  HMMA.16816.F32 R100, R4.reuse, R12, R100 ;  /* 0x0000000c0464723c */ /* 0x050ff00000001864 */
[C---:B------:R-:W-:Y:S08]  /*7490*/  HMMA.16816.F32 R12, R4.reuse, R14, R60 ;  /* 0x0000000e040c723c */ /* 0x040ff0000000183c */
[C---:B-1----:R-:W-:Y:S08]  /*74a0*/  HMMA.16816.F32 R112, R4.reuse, R16, R112 ;  /* 0x000000100470723c */ /* 0x042ff00000001870 */
[----:B------:R-:W-:Y:S01]  /*74b0*/  HMMA.16816.F32 R104, R4, R18, R104 ;  /* 0x000000120468723c */ /* 0x000fe20000001868 */
[----:B------:R-:W1:Y:S07]  /*74c0*/  LDSM.16.MT88.4 R16, [R221+0x8000] ;  /* 0x00800000dd10783b */ /* 0x000e6e0000004200 */
[----:B------:R-:W-:Y:S01]  /*74d0*/  MOV R63, R12 ;  /* 0x0000000c003f7202 */ /* 0x000fe20000000f00 */
[----:B------:R-:W-:Y:S01]  /*74e0*/  IMAD.MOV.U32 R62, RZ, RZ, R13 ;  /* 0x000000ffff3e7224 */ /* 0x000fe200078e000d */
[----:B------:R-:W-:Y:S01]  /*74f0*/  MOV R61, R14 ;  /* 0x0000000e003d7202 */ /* 0x000fe20000000f00 */
[----:B------:R-:W-:-:S02]  /*7500*/  IMAD.MOV.U32 R60, RZ, RZ, R15 ;  /* 0x000000ffff3c7224 */ /* 0x000fc400078e000f */
[----:B------:R-:W4:Y:S01]  /*7510*/  LDSM.16.MT88.4 R12, [R220+0x8000] ;  /* 0x00800000dc0c783b */ /* 0x000f220000004200 */
[C---:B--2---:R-:W-:Y:S08]  /*7520*/  HMMA.16816.F32 R212, R4.reuse, R8, R48 ;  /* 0x0000000804d4723c */ /* 0x044ff00000001830 */
[----:B------:R-:W-:Y:S01]  /*7530*/  HMMA.16816.F32 R204, R4, R10, R36 ;  /* 0x0000000a04cc723c */ /* 0x000fe20000001824 */
[----:B------:R-:W2:Y:S01]  /*7540*/  LDSM.16.MT88.4 R8, [R217+0xb000] ;  /* 0x00b00000d908783b */ /* 0x000ea20000004200 */
[----:B------:R-:W-:Y:S01]  /*7550*/  MOV R131, R100 ;  /* 0x0000006400837202 */ /* 0x000fe20000000f00 */
[----:B------:R-:W-:Y:S01]  /*7560*/  IMAD.MOV.U32 R130, RZ, RZ, R101 ;  /* 0x000000ffff827224 */ /* 0x000fe200078e0065 */
[----:B------:R-:W-:Y:S01]  /*7570*/  MOV R129, R102 ;  /* 0x0000006600817202 */ /* 0x000fe20000000f00 */
[----:B------:R-:W-:-:S03]  /*7580*/  IMAD.MOV.U32 R128, RZ, RZ, R103 ;  /* 0x000000ffff807224 */ /* 0x000fc600078e0067 */
[C---:B-1----:R-:W-:Y:S08]  /*7590*/  HMMA.16816.F32 R84, R4.reuse, R16, R84 ;  /* 0x000000100454723c */ /* 0x042ff00000001854 */
[C---:B------:R-:W-:Y:S01]  /*75a0*/  HMMA.16816.F32 R100, R4.reuse, R18, R76 ;  /* 0x000000120464723c */ /* 0x040fe2000000184c */
[----:B------:R-:W1:Y:S07]  /*75b0*/  LDSM.16.MT88.4 R16, [R218+0xb000] ;  /* 0x00b00000da10783b */ /* 0x000e6e0000004200 */
[C---:B----4-:R-:W-:Y:S08]  /*75c0*/  HMMA.16816.F32 R48, R4.reuse, R12, R68 ;  /* 0x0000000c0430723c */ /* 0x050ff00000001844 */
[----:B------:R-:W-:Y:S01]  /*75d0*/  HMMA.16816.F32 R36, R4, R14, R56 ;  /* 0x0000000e0424723c */ /* 0x000fe20000001838 */
[----:B------:R-:W4:Y:S01]  /*75e0*/  LDSM.16.MT88.4 R12, [R221+0xb000] ;  /* 0x00b00000dd0c783b */ /* 0x000f220000004200 */
[----:B------:R-:W-:-:S06]  /*75f0*/  MOV R70, R146 ;  /* 0x0000009200467202 */ /* 0x000fcc0000000f00 */
[C---:B--2---:R-:W-:Y:S08]  /*7600*/  HMMA.16816.F32 R44, R4.reuse, R8, R44 ;  /* 0x00000008042c723c */ /* 0x044ff0000000182c */
[----:B------:R-:W-:Y:S01]  /*7610*/  HMMA.16816.F32 R192, R4, R10, R32 ;  /* 0x0000000a04c0723c */ /* 0x000fe20000001820 */
[----:B------:R-:W2:Y:S01]  /*7620*/  LDSM.16.MT88.4 R8, [R220+0xb000] ;  /* 0x00b00000dc08783b */ /* 0x000ea20000004200 */
[----:B------:R-:W-:Y:S01]  /*7630*/  MOV R76, R138 ;  /* 0x0000008a004c7202 */ /* 0x000fe20000000f00 */
[----:B------:R-:W-:-:S02]  /*7640*/  IMAD.MOV.U32 R71, RZ, RZ, R147 ;  /* 0x000000ffff477224 */ /* 0x000fc400078e0093 */
[----:B------:R-:W-:Y:S02]  /*7650*/  FADD.FTZ R0, R70, R0 ;  /* 0x0000000046007221 */ /* 0x000fe40000010000 */
[----:B------:R-:W-:Y:S01]  /*7660*/  FADD.FTZ R3, R3, R2 ;  /* 0x0000000203037221 */ /* 0x000fe20000010000 */
[----:B------:R-:W-:Y:S01]  /*7670*/  MOV R78, R144 ;  /* 0x00000090004e7202 */ /* 0x000fe20000000f00 */
[----:B------:R-:W-:Y:S02]  /*7680*/  IMAD.MOV.U32 R77, RZ, RZ, R139 ;  /* 0x000000ffff4d7224 */ /* 0x000fe400078e008b */
[----:B------:R-:W-:Y:S01]  /*7690*/  IMAD.MOV.U32 R79, RZ, RZ, R145 ;  /* 0x000000ffff4f7224 */ /* 0x000fe200078e0091 */
[----:B-1----:R-:W-:Y:S01]  /*76a0*/  HMMA.16816.F32 R188, R4, R18, R72 ;  /* 0x0000001204bc723c */ /* 0x002fe20000001848 */
[----:B------:R-:W-:Y:S01]  /*76b0*/  FADD.FTZ R0, R71, R0 ;  /* 0x0000000047007221 */ /* 0x000fe20000010000 */
[----:B------:R-:W-:Y:S01]  /*76c0*/  LDSM.16.MT88.4 R144, [R221+0x2800] ;  /* 0x00280000dd90783b */ /* 0x000fe20000004200 */
[----:B------:R-:W-:-:S02]  /*76d0*/  FADD.FTZ R3, R76, R3 ;  /* 0x000000034c037221 */ /* 0x000fc40000010000 */
[----:B------:R-:W-:-:S03]  /*76e0*/  FADD.FTZ R2, R77, R0 ;  /* 0x000000004d027221 */ /* 0x000fc60000010000 */
[C---:B------:R-:W-:Y:S01]  /*76f0*/  HMMA.16816.F32 R200, R4.reuse, R16, R80 ;  /* 0x0000001004c8723c */ /* 0x040fe20000001850 */
[----:B------:R-:W-:Y:S01]  /*7700*/  FADD.FTZ R0, R78, R3 ;  /* 0x000000034e007221 */ /* 0x000fe20000010000 */
[----:B------:R-:W-:Y:S01]  /*7710*/  MOV R74, R126 ;  /* 0x0000007e004a7202 */ /* 0x000fe20000000f00 */
[----:B------:R-:W-:Y:S01]  /*7720*/  IMAD.MOV.U32 R73, RZ, RZ, R127 ;  /* 0x000000ffff497224 */ /* 0x000fe200078e007f */
        /* <DEDUP_REMOVED lines=8> */
[----:B------:R-:W1:Y:S01]  /*77b0*/  LDSM.16.MT88.4 R152, [R220+0x2800] ;  /* 0x00280000dc98783b */ /* 0x000e620000004200 */
[----:B------:R-:W-:Y:S01]  /*77c0*/  IMAD.MOV.U32 R79, RZ, RZ, R60 ;  /* 0x000000ffff4f7224 */ /* 0x000fe200078e003c */
[C---:B----4-:R-:W-:Y:S01]  /*77d0*/  HMMA.16816.F32 R32, R4.reuse, R12, R64 ;  /* 0x0000000c0420723c */ /* 0x050fe20000001840 */
[----:B------:R-:W-:Y:S01]  /*77e0*/  MOV R60, R168 ;  /* 0x000000a8003c7202 */ /* 0x000fe20000000f00 */
[----:B------:R-:W-:Y:S01]  /*77f0*/  IMAD.MOV.U32 R61, RZ, RZ, R169 ;  /* 0x000000ffff3d7224 */ /* 0x000fe200078e00a9 */
[----:B------:R-:W-:Y:S01]  /*7800*/  MOV R62, R170 ;  /* 0x000000aa003e7202 */ /* 0x000fe20000000f00 */
[----:B------:R-:W-:Y:S01]  /*7810*/  IMAD.MOV.U32 R63, RZ, RZ, R171 ;  /* 0x000000ffff3f7224 */ /* 0x000fe200078e00ab */
[----:B------:R-:W-:Y:S04]  /*7820*/  LDSM.16.MT88.4 R64, [R220+0x5800] ;  /* 0x00580000dc40783b */ /* 0x000fe80000004200 */
[----:B------:R-:W4:Y:S01]  /*7830*/  LDSM.16.MT88.4 R168, [R218+0x5800] ;  /* 0x00580000daa8783b */ /* 0x000f220000004200 */
[----:B------:R3:W-:Y:S01]  /*7840*/  MUFU.EX2 R12, R24 ;  /* 0x00000018000c7308 */ /* 0x0007e20000000800 */
[----:B------:R-:W-:Y:S01]  /*7850*/  IMAD.MOV.U32 R83, RZ, RZ, R163 ;  /* 0x000000ffff537224 */ /* 0x000fe200078e00a3 */
[C---:B------:R-:W-:Y:S01]  /*7860*/  HMMA.16816.F32 R196, R4.reuse, R14, R52 ;  /* 0x0000000e04c4723c */ /* 0x040fe20000001834 */
[----:B------:R-:W-:Y:S01]  /*7870*/  IMAD.MOV.U32 R81, RZ, RZ, R161 ;  /* 0x000000ffff517224 */ /* 0x000fe200078e00a1 */
[----:B------:R-:W-:Y:S01]  /*7880*/  MOV R82, R162 ;  /* 0x000000a200527202 */ /* 0x000fe20000000f00 */
[----:B------:R-:W-:Y:S01]  /*7890*/  IMAD.MOV.U32 R75, RZ, RZ, R124 ;  /* 0x000000ffff4b7224 */ /* 0x000fe200078e007c */
[----:B------:R-:W-:Y:S01]  /*78a0*/  MOV R68, R131 ;  /* 0x0000008300447202 */ /* 0x000fe20000000f00 */
[----:B------:R-:W-:Y:S01]  /*78b0*/  IMAD.MOV.U32 R69, RZ, RZ, R130 ;  /* 0x000000ffff457224 */ /* 0x000fe200078e0082 */
[----:B------:R-:W1:Y:S01]  /*78c0*/  MUFU.EX2 R13, R23 ;  /* 0x00000017000d7308 */ /* 0x000e620000000800 */
[----:B------:R-:W-:Y:S01]  /*78d0*/  LDSM.16.MT88.4 R56, [R221+0x5800] ;  /* 0x00580000dd38783b */ /* 0x000fe20000004200 */
[C---:B--2---:R-:W-:Y:S08]  /*78e0*/  HMMA.16816.F32 R40, R4.reuse, R8, R40 ;  /* 0x000000080428723c */ /* 0x044ff00000001828 */
[----:B------:R-:W-:Y:S01]  /*78f0*/  HMMA.16816.F32 R28, R4, R10, R28 ;  /* 0x0000000a041c723c */ /* 0x000fe2000000181c */
[----:B---3--:R-:W-:Y:S01]  /*7900*/  MOV R24, R61 ;  /* 0x0000003d00187202 */ /* 0x008fe20000000f00 */
[----:B------:R2:W-:Y:S01]  /*7910*/  MUFU.EX2 R10, R26 ;  /* 0x0000001a000a7308 */ /* 0x0005e20000000800 */
[----:B------:R-:W-:Y:S01]  /*7920*/  MOV R124, R160 ;  /* 0x000000a0007c7202 */ /* 0x000fe20000000f00 */
[----:B------:R-:W-:Y:S01]  /*7930*/  IMAD.MOV.U32 R71, RZ, RZ, R128 ;  /* 0x000000ffff477224 */ /* 0x000fe200078e0080 */
[----:B------:R-:W-:Y:S01]  /*7940*/  MOV R70, R129 ;  /* 0x0000008100467202 */ /* 0x000fe20000000f00 */
[----:B------:R-:W-:Y:S01]  /*7950*/  FADD.FTZ R0, R24, R2 ;  /* 0x0000000218007221 */ /* 0x000fe20000010000 */
[----:B------:R-:W-:Y:S01]  /*7960*/  MOV R5, R83 ;  /* 0x0000005300057202 */ /* 0x000fe20000000f00 */
[----:B------:R-:W-:Y:S01]  /*7970*/  IMAD.MOV.U32 R14, RZ, RZ, R62 ;  /* 0x000000ffff0e7224 */ /* 0x000fe200078e003e */
[----:B------:R-:W3:Y:S01]  /*7980*/  LDSM.16.MT88.4 R136, [R218+0x2800] ;  /* 0x00280000da88783b */ /* 0x000ee20000004200 */
[----:B------:R4:W3:Y:S01]  /*7990*/  MUFU.EX2 R11, R25 ;  /* 0x00000019000b7308 */ /* 0x0008e20000000800 */
[----:B------:R-:W-:Y:S01]  /*79a0*/  MOV R4, R81 ;  /* 0x0000005100047202 */ /* 0x000fe20000000f00 */
[----:B------:R-:W-:Y:S01]  /*79b0*/  FADD.FTZ R5, R5, R0 ;  /* 0x0000000005057221 */ /* 0x000fe20000010000 */
[----:B-1----:R-:W-:Y:S01]  /*79c0*/  F2FP.PACK_AB R130, R13, R12 ;  /* 0x0000000c0d82723e */ /* 0x002fe200000000ff */
[----:B------:R-:W-:Y:S04]  /*79d0*/  LDSM.16.MT88.4 R160, [R217+0x5800] ;  /* 0x00580000d9a0783b */ /* 0x000fe80000004200 */
[----:B------:R-:W-:Y:S01]  /*79e0*/  MUFU.EX2 R6, R22 ;  /* 0x0000001600067308 */ /* 0x000fe20000000800 */
[----:B--2---:R-:W-:Y:S01]  /*79f0*/  IMAD.MOV.U32 R26, RZ, RZ, R82 ;  /* 0x000000ffff1a7224 */ /* 0x004fe200078e0052 */
[----:B------:R-:W-:Y:S01]  /*7a00*/  MOV R15, R63 ;  /* 0x0000003f000f7202 */ /* 0x000fe20000000f00 */
[----:B------:R-:W-:Y:S04]  /*7a10*/  LDSM.16.MT88.4 R80, [R218+0x8800] ;  /* 0x00880000da50783b */ /* 0x000fe80000004200 */
[----:B------:R-:W-:Y:S01]  /*7a20*/  LDSM.16.MT88.4 R16, [R220+0xb800] ;  /* 0x00b80000dc10783b */ /* 0x000fe20000004200 */
[----:B------:R-:W1:Y:S01]  /*7a30*/  MUFU.EX2 R8, R21 ;  /* 0x0000001500087308 */ /* 0x000e620000000800 */
[----:B----4-:R-:W-:-:S07]  /*7a40*/  IMAD.MOV.U32 R25, RZ, RZ, R60 ;  /* 0x000000ffff197224 */ /* 0x010fce00078e003c */
[----:B------:R-:W-:Y:S01]  /*7a50*/  MUFU.EX2 R9, R20 ;  /* 0x0000001400097308 */ /* 0x000fe20000000800 */
[----:B------:R-:W-:-:S07]  /*7a60*/  FADD.FTZ R3, R25, R3 ;  /* 0x0000000319037221 */ /* 0x000fce0000010000 */
[----:B------:R-:W2:Y:S01]  /*7a70*/  MUFU.EX2 R7, R27 ;  /* 0x0000001b00077308 */ /* 0x000ea20000000800 */
[----:B------:R-:W-:-:S04]  /*7a80*/  @P2 IMAD.HI.U32 R2, R26, c[0x0][0x2c8], RZ ;  /* 0x0000b2001a022a27 */ /* 0x000fc800078e00ff */
[----:B------:R-:W-:Y:S02]  /*7a90*/  FADD.FTZ R4, R4, R3 ;  /* 0x0000000304047221 */ /* 0x000fe40000010000 */
[----:B------:R-:W-:Y:S02]  /*7aa0*/  FADD.FTZ R3, R124, R5 ;  /* 0x000000057c037221 */ /* 0x000fe40000010000 */
[----:B------:R-:W-:Y:S01]  /*7ab0*/  IMAD.MOV.U32 R0, RZ, RZ, R26 ;  /* 0x000000ffff007224 */ /* 0x000fe200078e001a */
[----:B------:R-:W-:Y:S01]  /*7ac0*/  @P2 SHF.R.U32.HI R0, RZ, c[0x0][0x2cc], R2 ;  /* 0x0000b300ff002a19 */ /* 0x000fe20000011602 */
[----:B------:R-:W-:Y:S01]  /*7ad0*/  FADD.FTZ R3, R126, R3 ;  /* 0x000000037e037221 */ /* 0x000fe20000010000 */
[----:B---3--:R-:W-:Y:S01]  /*7ae0*/  F2FP.PACK_AB R128, R11, R10 ;  /* 0x0000000a0b80723e */ /* 0x008fe200000000ff */
[----:B------:R-:W-:Y:S01]  /*7af0*/  FADD.FTZ R2, R127, R4 ;  /* 0x000000047f027221 */ /* 0x000fe20000010000 */
[----:B-1----:R-:W-:Y:S02]  /*7b00*/  F2FP.PACK_AB R129, R8, R6 ;  /* 0x000000060881723e */ /* 0x002fe400000000ff */
[----:B--2---:R-:W-:-:S02]  /*7b10*/  F2FP.PACK_AB R131, R7, R9 ;  /* 0x000000090783723e */ /* 0x004fc400000000ff */
[----:B------:R-:W-:Y:S01]  /*7b20*/  MOV R4, c[0x0][0x168] ;  /* 0x00005a0000047a02 */ /* 0x000fe20000000f00 */
[----:B------:R-:W-:Y:S02]  /*7b30*/  FADD.FTZ R3, R174, R3 ;  /* 0x00000003ae037221 */ /* 0x000fe40000010000 */
[----:B------:R-:W-:Y:S01]  /*7b40*/  FADD.FTZ R2, R125, R2 ;  /* 0x000000027d027221 */ /* 0x000fe20000010000 */
[----:B------:R-:W-:Y:S01]  /*7b50*/  IADD3 R0, R0, c[0x0][0x1d0], -R4 ;  /* 0x0000740000007a10 */ /* 0x000fe20007ffe804 */
[----:B------:R-:W-:Y:S01]  /*7b60*/  FADD.FTZ R3, R175, R3 ;  /* 0x00000003af037221 */ /* 0x000fe20000010000 */
[----:B------:R-:W-:Y:S01]  /*7b70*/  HMMA.16816.F32 R180, R128, R184, R180 ;  /* 0x000000b880b4723c */ /* 0x000fe200000018b4 */
[----:B------:R-:W-:Y:S02]  /*7b80*/  FADD.FTZ R2, R176, R2 ;  /* 0x00000002b0027221 */ /* 0x000fe40000010000 */
[----:B------:R-:W-:-:S05]  /*7b90*/  IMAD.HI R4, R0, 0x2aaaaaab, RZ ;  /* 0x2aaaaaab00047827 */ /* 0x000fca00078e02ff */
[----:B------:R-:W-:Y:S01]  /*7ba0*/  HMMA.16816.F32 R148, R128, R152, R148 ;  /* 0x000000988094723c */ /* 0x000fe20000001894 */
[----:B------:R-:W-:Y:S02]  /*7bb0*/  FADD.FTZ R0, R179, R3 ;  /* 0x00000003b3007221 */ /* 0x000fe40000010000 */
[----:B------:R-:W-:-:S05]  /*7bc0*/  FADD.FTZ R2, R177, R2 ;  /* 0x00000002b1027221 */ /* 0x000fca0000010000 */
[----:B------:R-:W-:Y:S01]  /*7bd0*/  HMMA.16816.F32 R184, R128, R186, R88 ;  /* 0x000000ba80b8723c */ /* 0x000fe20000001858 */
[----:B------:R-:W-:Y:S01]  /*7be0*/  LDSM.16.MT88.4 R88, [R221+0x8800] ;  /* 0x00880000dd58783b */ /* 0x000fe20000004200 */
[----:B------:R-:W-:-:S06]  /*7bf0*/  FADD.FTZ R0, R178, R0 ;  /* 0x00000000b2007221 */ /* 0x000fcc0000010000 */
[----:B------:R-:W-:Y:S01]  /*7c00*/  HMMA.16816.F32 R152, R128, R154, R72 ;  /* 0x0000009a8098723c */ /* 0x000fe20000001848 */
[----:B------:R-:W1:Y:S01]  /*7c10*/  LDSM.16.MT88.4 R72, [R217+0x8800] ;  /* 0x00880000d948783b */ /* 0x000e620000004200 */
[----:B------:R-:W-:-:S06]  /*7c20*/  FADD.FTZ R2, R252, R2 ;  /* 0x00000002fc027221 */ /* 0x000fcc0000010000 */
[C---:B------:R-:W-:Y:S08]  /*7c30*/  HMMA.16816.F32 R140, R128.reuse, R144, R140 ;  /* 0x00000090808c723c */ /* 0x040ff0000000188c */
[C---:B------:R-:W-:Y:S08]  /*7c40*/  HMMA.16816.F32 R164, R128.reuse, R168, R164 ;  /* 0x000000a880a4723c */ /* 0x040ff000000018a4 */
[C---:B------:R-:W-:Y:S01]  /*7c50*/  HMMA.16816.F32 R60, R128.reuse, R64, R112 ;  /* 0x00000040803c723c */ /* 0x040fe20000001870 */
[----:B------:R-:W-:Y:S07]  /*7c60*/  LDSM.16.MT88.4 R112, [R218+0xb800] ;  /* 0x00b80000da70783b */ /* 0x000fee0000004200 */
[C---:B------:R-:W-:Y:S01]  /*7c70*/  HMMA.16816.F32 R144, R128.reuse, R146, R96 ;  /* 0x000000928090723c */ /* 0x040fe20000001860 */
[----:B------:R-:W2:Y:S07]  /*7c80*/  LDSM.16.MT88.4 R96, [R220+0x8800] ;  /* 0x00880000dc60783b */ /* 0x000eae0000004200 */
[C---:B------:R-:W-:Y:S01]  /*7c90*/  HMMA.16816.F32 R168, R128.reuse, R170, R120 ;  /* 0x000000aa80a8723c */ /* 0x040fe20000001878 */
[----:B------:R-:W-:Y:S07]  /*7ca0*/  LDSM.16.MT88.4 R120, [R221+0xb800] ;  /* 0x00b80000dd78783b */ /* 0x000fee0000004200 */
[----:B------:R-:W-:Y:S01]  /*7cb0*/  HMMA.16816.F32 R64, R128, R66, R104 ;  /* 0x000000428040723c */ /* 0x000fe20000001868 */
[----:B------:R-:W3:Y:S01]  /*7cc0*/  LDSM.16.MT88.4 R104, [R217+0xb800] ;  /* 0x00b80000d968783b */ /* 0x000ee20000004200 */
        /* <DEDUP_REMOVED lines=11> */
[----:B------:R4:W-:Y:S01]  /*7d80*/  STL [R1+0x10], R3 ;  /* 0x0000100301007387 */ /* 0x0009e20000100800 */
[----:B------:R-:W-:-:S03]  /*7d90*/  IADD3 R252, R14, -0x2, RZ ;  /* 0xfffffffe0efc7810 */ /* 0x000fc60007ffe0ff */
[----:B------:R4:W-:Y:S04]  /*7da0*/  STL [R1+0x8], R0 ;  /* 0x0000080001007387 */ /* 0x0009e80000100800 */
[----:B------:R4:W-:Y:S01]  /*7db0*/  STL [R1+0x4], R2 ;  /* 0x0000040201007387 */ /* 0x0009e20000100800 */
[----:B------:R-:W-:Y:S01]  /*7dc0*/  ISETP.GE.AND P0, PT, R252, R3, PT ;  /* 0x00000003fc00720c */ /* 0x000fe20003f06270 */
[C---:B------:R-:W-:Y:S08]  /*7dd0*/  HMMA.16816.F32 R132, R128.reuse, R136, R132 ;  /* 0x000000888084723c */ /* 0x040ff00000001884 */
[C---:B------:R-:W-:Y:S08]  /*7de0*/  HMMA.16816.F32 R52, R128.reuse, R56, R116 ;  /* 0x000000388034723c */ /* 0x040ff00000001874 */
        /* <DEDUP_REMOVED lines=8> */
[C---:B--2---:R-:W-:Y:S08]  /*7e70*/  HMMA.16816.F32 R92, R128.reuse, R96, R48 ;  /* 0x00000060805c723c */ /* 0x044ff00000001830 */
        /* <DEDUP_REMOVED lines=14> */
[----:B------:R-:W-:Y:S02]  /*7f60*/  MOV R175, R173 ;  /* 0x000000ad00af7202 */ /* 0x000fe40000000f00 */
[----:B------:R-:W-:Y:S01]  /*7f70*/  MOV R201, R252 ;  /* 0x000000fc00c97202 */ /* 0x000fe20000000f00 */
[----:B--2---:R-:W-:-:S05]  /*7f80*/  @P2 IMAD.HI.U32 R0, R15, c[0x0][0x2c8], RZ ;  /* 0x0000b2000f002a27 */ /* 0x004fca00078e00ff */
[----:B------:R-:W-:-:S05]  /*7f90*/  @P2 SHF.R.U32.HI R0, RZ, c[0x0][0x2cc], R0 ;  /* 0x0000b300ff002a19 */ /* 0x000fca0000011600 */
[----:B------:R1:W-:Y:S02]  /*7fa0*/  @P2 STL [R1+0x14], R0 ;  /* 0x0000140001002387 */ /* 0x0003e40000100800 */
.L_x_4724:
[----:B------:R-:W-:Y:S04]  /*7fb0*/  DEPBAR.LE SB0, 0x0 ;  /* 0x000080000000791a */ /* 0x000fe80000000000 */
[----:B------:R-:W-:Y:S01]  /*7fc0*/  WARPSYNC 0xffffffff ;  /* 0xffffffff00007948 */ /* 0x000fe20003800000 */
[----:B------:R-:W-:Y:S01]  /*7fd0*/  BAR.SYNC.DEFER_BLOCKING 0x0 ;  /* 0x0000000000007b1d */ /* 0x000fe20000010000 */
[----:B------:R-:W-:Y:S05]  /*7fe0*/  MOV R196, c[0x0][0x2c4] ;  /* 0x0000b10000c47a02 */ /* 0x000fea0000000f00 */
[----:B-----5:R-:W-:Y:S06]  /*7ff0*/  LDSM.16.M88.4 R48, [R223] ;  /* 0x00000000df30783b */ /* 0x020fec0000000200 */
[----:B------:R-:W2:Y:S06]  /*8000*/  LDSM.16.M88.4 R8, [R216] ;  /* 0x00000000d808783b */ /* 0x000eac0000000200 */
[----:B------:R-:W3:Y:S06]  /*8010*/  LDSM.16.M88.4 R16, [R216+0x800] ;  /* 0x00080000d810783b */ /* 0x000eec0000000200 */
[----:B------:R-:W4:Y:S06]  /*8020*/  LDL R252, [R1+0xc] ;  /* 0x00000c0001fc7983 */ /* 0x000f2c0000100800 */
[----:B------:R-:W1:Y:S06]  /*8030*/  LDSM.16.M88.4 R24, [R216+0x1000] ;  /* 0x00100000d818783b */ /* 0x000e6c0000000200 */
[----:B------:R-:W4:Y:S06]  /*8040*/  LDL R174, [R1+0x38] ;  /* 0x0000380001ae7983 */ /* 0x000f2c0000100800 */
[----:B------:R-:W4:Y:S06]  /*8050*/  LDL.64 R172, [R1+0x30] ;  /* 0x0000300001ac7983 */ /* 0x000f2c0000100a00 */
[----:B------:R-:W1:Y:S01]  /*8060*/  LDSM.16.M88.4 R32, [R216+0x1800] ;  /* 0x00180000d820783b */ /* 0x000e620000000200 */
[C---:B--2---:R-:W-:Y:S05]  /*8070*/  HMMA.16816.F32 R4, R48.reuse, R8, RZ ;  /* 0x000000083004723c */ /* 0x044fea00000018ff */
[----:B------:R2:W-:Y:S03]  /*8080*/  STL [R1+0x98], R220 ;  /* 0x000098dc01007387 */ /* 0x0005e60000100800 */
[C---:B------:R-:W-:Y:S03]  /*8090*/  HMMA.16816.F32 R8, R48.reuse, R10, RZ ;  /* 0x0000000a3008723c */ /* 0x040fe600000018ff */
[----:B------:R-:W1:Y:S06]  /*80a0*/  LDSM.16.M88.4 R40, [R216+0x2000] ;  /* 0x00200000d828783b */ /* 0x000e6c0000000200 */
[----:B------:R-:W1:Y:S01]  /*80b0*/  LDSM.16.M88.4 R188, [R216+0x2800] ;  /* 0x00280000d8bc783b */ /* 0x000e620000000200 */
[C---:B---3--:R-:W-:Y:S05]  /*80c0*/  HMMA.16816.F32 R12, R48.reuse, R16, RZ ;  /* 0x00000010300c723c */ /* 0x048fea00000018ff */
[----:B------:R-:W-:Y:S03]  /*80d0*/  LDSM.16.M88.4 R192, [R227] ;  /* 0x00000000e3c0783b */ /* 0x000fe60000000200 */
[C---:B------:R-:W-:Y:S03]  /*80e0*/  HMMA.16816.F32 R16, R48.reuse, R18, RZ ;  /* 0x000000123010723c */ /* 0x040fe600000018ff */
[----:B--2---:R-:W2:Y:S05]  /*80f0*/  LDL R220, [R1] ;  /* 0x0000000001dc7983 */ /* 0x004eaa0000100800 */
[C---:B-1----:R-:W-:Y:S01]  /*8100*/  HMMA.16816.F32 R20, R48.reuse, R24, RZ ;  /* 0x000000183014723c */ /* 0x042fe200000018ff */
[----:B------:R-:W3:Y:S07]  /*8110*/  LDL R177, [R1+0x14] ;  /* 0x0000140001b17983 */ /* 0x000eee0000100800 */
        /* <DEDUP_REMOVED lines=16> */
[----:B------:R-:W1:Y:S02]  /*8220*/  LDSM.16.M88.4 R192, [R248] ;  /* 0x00000000f8c0783b */ /* 0x000e640000000200 */
[----:B----4-:R-:W-:Y:S05]  /*8230*/  ISETP.GT.AND P0, PT, R252, R201, PT ;  /* 0x000000c9fc00720c */ /* 0x010fea0003f04270 */
[C---:B-1----:R-:W-:Y:S08]  /*8240*/  HMMA.16816.F32 R28, R188.reuse, R192, R28 ;  /* 0x000000c0bc1c723c */ /* 0x042ff0000000181c */
[C---:B------:R-:W-:Y:S01]  /*8250*/  HMMA.16816.F32 R32, R188.reuse, R194, R32 ;  /* 0x000000c2bc20723c */ /* 0x040fe20000001820 */
[----:B------:R-:W1:Y:S03]  /*8260*/  LDSM.16.M88.4 R192, [R247] ;  /* 0x00000000f7c0783b */ /* 0x000e660000000200 */
[----:B------:R-:W-:Y:S01]  /*8270*/  @!P0 SHF.R.S32.HI R0, RZ, 0x1f, R201 ;  /* 0x0000001fff008819 */ /* 0x000fe200000114c9 */
[C---:B------:R-:W-:Y:S01]  /*8280*/  @!P0 IMAD.WIDE.U32 R2, R201.reuse, c[0x0][0x208], RZ ;  /* 0x00008200c9028a25 */ /* 0x040fe200078e00ff */
[----:B------:R-:W-:Y:S02]  /*8290*/  @!P0 MOV R179, R174 ;  /* 0x000000ae00b38202 */ /* 0x000fe40000000f00 */
[----:B------:R-:W4:Y:S01]  /*82a0*/  LDL R174, [R1+0x18] ;  /* 0x0000180001ae7983 */ /* 0x000f220000100800 */
[----:B------:R-:W-:Y:S03]  /*82b0*/  @!P0 IMAD R0, R0, c[0x0][0x208], RZ ;  /* 0x0000820000008a24 */ /* 0x000fe600078e02ff */
[----:B------:R-:W-:Y:S02]  /*82c0*/  @!P0 IMAD.MOV.U32 R178, RZ, RZ, R172 ;  /* 0x000000ffffb28224 */ /* 0x000fe400078e00ac */
[----:B------:R-:W-:Y:S02]  /*82d0*/  @!P0 IMAD R0, R201, c[0x0][0x20c], R0 ;  /* 0x00008300c9008a24 */ /* 0x000fe400078e0200 */
[----:B------:R-:W-:Y:S03]  /*82e0*/  @!P0 IMAD.WIDE.U32 R178, R2, 0x60, R178 ;  /* 0x0000006002b28825 */ /* 0x000fe600078e00b2 */
[----:B------:R-:W-:Y:S01]  /*82f0*/  @!P0 IADD3 R0, R3, R0, RZ ;  /* 0x0000000003008210 */ /* 0x000fe20007ffe0ff */
[----:B------:R-:W-:Y:S04]  /*8300*/  @!P0 IMAD.SHL.U32 R172, R178, 0x2, RZ ;  /* 0x00000002b2ac8824 */ /* 0x000fe800078e00ff */
[----:B------:R-:W-:Y:S01]  /*8310*/  @!P0 IMAD R0, R0, 0x60, RZ ;  /* 0x0000006000008824 */ /* 0x000fe200078e02ff */
[----:B------:R-:W-:Y:S04]  /*8320*/  @!P0 IADD3 R2, P1, R172, c[0x0][0x1f8], RZ ;  /* 0x00007e00ac028a10 */ /* 0x000fe80007f3e0ff */
[----:B------:R-:W-:Y:S04]  /*8330*/  @!P0 IADD3 R0, R179, R0, RZ ;  /* 0x00000000b3008210 */ /* 0x000fe80007ffe0ff */
[----:B------:R-:W-:Y:S02]  /*8340*/  @!P0 SHF.L.U64.HI R0, R178, 0x1, R0 ;  /* 0x00000001b2008819 */ /* 0x000fe40000010200 */
[----:B------:R-:W-:Y:S02]  /*8350*/  @!P0 IADD3 R178, P2, R172, 0x80, RZ ;  /* 0x00000080acb28810 */ /* 0x000fe40007f5e0ff */
[----:B------:R-:W-:Y:S02]  /*8360*/  @!P0 IADD3.X R3, R0, c[0x0][0x1fc], RZ, P1, !PT ;  /* 0x00007f0000038a10 */ /* 0x000fe40000ffe4ff */
[----:B------:R-:W-:Y:S01]  /*8370*/  @!P0 IADD3 R178, P1, R178, c[0x0][0x1f8], RZ ;  /* 0x00007e00b2b28a10 */ /* 0x000fe20007f3e0ff */
[C---:B-1----:R-:W-:Y:S03]  /*8380*/  HMMA.16816.F32 R36, R188.reuse, R192, R36 ;  /* 0x000000c0bc24723c */ /* 0x042fe60000001824 */
[C---:B--2---:R-:W-:Y:S02]  /*8390*/  LOP3.LUT P4, RZ, R220.reuse, 0x2, RZ, 0xc0, !PT ;  /* 0x00000002dcff7812 */ /* 0x044fe4000788c0ff */
[--C-:B------:R-:W-:Y:S02]  /*83a0*/  @!P0 IADD3.X R179, RZ, c[0x0][0x1fc], R0.reuse, P1, P2 ;  /* 0x00007f00ffb38a10 */ /* 0x100fe40000fe4400 */
[----:B------:R-:W-:Y:S01]  /*83b0*/  LOP3.LUT P3, RZ, R220, 0x1, RZ, 0xc0, !PT ;  /* 0x00000001dcff7812 */ /* 0x000fe2000786c0ff */
[C---:B------:R-:W-:Y:S01]  /*83c0*/  HMMA.16816.F32 R40, R188.reuse, R194, R40 ;  /* 0x000000c2bc28723c */ /* 0x040fe20000001828 */
[----:B------:R-:W1:Y:S06]  /*83d0*/  LDSM.16.M88.4 R192, [R246] ;  /* 0x00000000f6c0783b */ /* 0x000e6c0000000200 */
[----:B------:R-:W-:Y:S01]  /*83e0*/  @!PT LDS RZ, [RZ] ;  /* 0x00000000fffff984 */ /* 0x000fe20000000800 */
[----:B------:R-:W-:Y:S01]  /*83f0*/  @!PT LDS RZ, [RZ] ;  /* 0x00000000fffff984 */ /* 0x000fe20000000800 */
[----:B------:R-:W-:Y:S01]  /*8400*/  @!PT LDS RZ, [RZ] ;  /* 0x00000000fffff984 */ /* 0x000fe20000000800 */
[----:B------:R2:W-:Y:S06]  /*8410*/  @!P0 LDGSTS.E.BYPASS.LTC128B.128 [R251+0x100], [R2.64], !P5 ;  /* 0x0010000002fb8fae */ /* 0x0005ec000e901d48 */
[----:B------:R2:W-:Y:S02]  /*8420*/  @!P0 LDGSTS.E.BYPASS.LTC128B.128 [R251+0x3100], [R178.64], !P4 ;  /* 0x03100000b2fb8fae */ /* 0x0005e4000e101d48 */
[----:B--2---:R-:W-:Y:S01]  /*8430*/  @!P0 IADD3 R178, P2, R172, 0x100, RZ ;  /* 0x00000100acb28810 */ /* 0x004fe20007f5e0ff */
[C---:B-1----:R-:W-:Y:S03]  /*8440*/  HMMA.16816.F32 R44, R188.reuse, R192, R44 ;  /* 0x000000c0bc2c723c */ /* 0x042fe6000000182c */
[----:B------:R-:W-:Y:S04]  /*8450*/  @!P0 IADD3 R178, P1, R178, c[0x0][0x1f8], RZ ;  /* 0x00007e00b2b28a10 */ /* 0x000fe80007f3e0ff */
[--C-:B------:R-:W-:Y:S01]  /*8460*/  @!P0 IADD3.X R179, RZ, c[0x0][0x1fc], R0.reuse, P1, P2 ;  /* 0x00007f00ffb38a10 */ /* 0x100fe20000fe4400 */
[----:B------:R-:W-:Y:S04]  /*8470*/  HMMA.16816.F32 R48, R188, R194, R48 ;  /* 0x000000c2bc30723c */ /* 0x000fe80000001830 */
[----:B------:R-:W-:Y:S01]  /*8480*/  @!P0 IADD3 R172, P2, R172, 0x180, RZ ;  /* 0x00000180acac8810 */ /* 0x000fe20007f5e0ff */
[----:B------:R1:W-:Y:S03]  /*8490*/  @!P0 LDGSTS.E.BYPASS.LTC128B.128 [R251+0x6100], [R178.64], !P3 ;  /* 0x06100000b2fb8fae */ /* 0x0003e6000d901d48 */
[----:B------:R-:W-:Y:S04]  /*84a0*/  @!P0 IADD3 R172, P1, R172, c[0x0][0x1f8], RZ ;  /* 0x00007e00acac8a10 */ /* 0x000fe80007f3e0ff */
[----:B------:R-:W-:Y:S01]  /*84b0*/  @!P0 IADD3.X R173, RZ, c[0x0][0x1fc], R0, P1, P2 ;  /* 0x00007f00ffad8a10 */ /* 0x000fe20000fe4400 */
[----:B------:R-:W-:Y:S04]  /*84c0*/  @!P0 IMAD.MOV.U32 R0, RZ, RZ, c[0x0][0x208] ;  /* 0x00008200ff008624 */ /* 0x000fe800078e00ff */
[----:B------:R2:W-:Y:S02]  /*84d0*/  @!P0 LDGSTS.E.BYPASS.LTC128B.128 [R251+0x9100], [R172.64], !P6 ;  /* 0x09100000acfb8fae */ /* 0x0005e4000f101d48 */
[C---:B--2---:R-:W-:Y:S01]  /*84e0*/  @!P0 IMAD.SHL.U32 R172, R0.reuse, 0x40, RZ ;  /* 0x0000004000ac8824 */ /* 0x044fe200078e00ff */
[----:B------:R-:W-:Y:S04]  /*84f0*/  @!P0 MOV R173, 0x6 ;  /* 0x0000000600ad8802 */ /* 0x000fe80000000f00 */
[----:B------:R-:W-:Y:S02]  /*8500*/  @!P0 SHF.L.U64.HI R0, R0, R173, c[0x0][0x20c] ;  /* 0x0000830000008619 */ /* 0x000fe400000102ad */
[----:B------:R-:W-:Y:S04]  /*8510*/  @!P0 IADD3 R2, P1, R2, R172, RZ ;  /* 0x000000ac02028210 */ /* 0x000fe80007f3e0ff */
[----:B------:R-:W-:Y:S02]  /*8520*/  @!P0 IADD3.X R3, R3, R0, RZ, P1, !PT ;  /* 0x0000000003038210 */ /* 0x000fe40000ffe4ff */
[----:B------:R-:W-:Y:S03]  /*8530*/  @!P0 IADD3 R172, P1, R172, R2, RZ ;  /* 0x00000002acac8210 */ /* 0x000fe60007f3e0ff */
[----:B------:R2:W-:Y:S02]  /*8540*/  @!P0 LDGSTS.E.BYPASS.LTC128B.128 [R251+0x1100], [R2.64], !P5 ;  /* 0x0110000002fb8fae */ /* 0x0005e4000e901d48 */
[----:B------:R-:W-:Y:S01]  /*8550*/  @!P0 IMAD.X R173, R0, 0x1, R3, P1 ;  /* 0x0000000100ad8824 */ /* 0x000fe200008e0603 */
[----:B------:R-:W-:Y:S03]  /*8560*/  ISETP.NE.AND P1, PT, R196, 0x1, PT ;  /* 0x00000001c400780c */ /* 0x000fe60003f25270 */
[----:B------:R2:W-:Y:S06]  /*8570*/  @!P0 LDGSTS.E.BYPASS.LTC128B.128 [R251+0x4100], [R2.64+0x80], !P4 ;  /* 0x0410008002fb8fae */ /* 0x0005ec000e101d48 */
[----:B------:R2:W-:Y:S06]  /*8580*/  @!P0 LDGSTS.E.BYPASS.LTC128B.128 [R251+0x7100], [R2.64+0x100], !P3 ;  /* 0x0710010002fb8fae */ /* 0x0005ec000d901d48 */
[----:B------:R2:W-:Y:S06]  /*8590*/  @!P0 LDGSTS.E.BYPASS.LTC128B.128 [R251+0xa100], [R2.64+0x180], !P6 ;  /* 0x0a10018002fb8fae */ /* 0x0005ec000f101d48 */
[----:B------:R1:W-:Y:S06]  /*85a0*/  @!P0 LDGSTS.E.BYPASS.LTC128B.128 [R251+0x2100], [R172.64], !P5 ;  /* 0x02100000acfb8fae */ /* 0x0003ec000e901d48 */
[----:B------:R1:W-:Y:S06]  /*85b0*/  @!P0 LDGSTS.E.BYPASS.LTC128B.128 [R251+0x5100], [R172.64+0x80], !P4 ;  /* 0x05100080acfb8fae */ /* 0x0003ec000e101d48 */
[----:B------:R1:W-:Y:S06]  /*85c0*/  @!P0 LDGSTS.E.BYPASS.LTC128B.128 [R251+0x8100], [R172.64+0x100], !P3 ;  /* 0x08100100acfb8fae */ /* 0x0003ec000d901d48 */
[----:B------:R1:W-:Y:S06]  /*85d0*/  @!P0 LDGSTS.E.BYPASS.LTC128B.128 [R251+0xb100], [R172.64+0x180], !P6 ;  /* 0x0b100180acfb8fae */ /* 0x0003ec000f101d48 */
[----:B------:R-:W-:Y:S06]  /*85e0*/  LDSM.16.M88.4 R188, [R226] ;  /* 0x00000000e2bc783b */ /* 0x000fec0000000200 */
[----:B------:R-:W1:Y:S06]  /*85f0*/  LDSM.16.M88.4 R192, [R222] ;  /* 0x00000000dec0783b */ /* 0x000e6c0000000200 */
[----:B------:R-:W0:Y:S06]  /*8600*/  LDGDEPBAR ;  /* 0x00000000000079af */ /* 0x000e2c0000000000 */
[----:B------:R1:W3:Y:S02]  /*8610*/  LDL R0, [R1+0x1c] ;  /* 0x00001c0001007983 */ /* 0x0002e40000100800 */
        /* <DEDUP_REMOVED lines=18> */
[----:B------:R-:W1:Y:S01]  /*8740*/  LDSM.16.M88.4 R192, [R219] ;  /* 0x00000000dbc0783b */ /* 0x000e620000000200 */
[----:B---3--:R-:W-:Y:S05]  /*8750*/  @P1 IMAD.MOV.U32 R0, RZ, RZ, R177 ;  /* 0x000000ffff001224 */ /* 0x008fea00078e00b1 */
[----:B--2---:R-:W2:Y:S06]  /*8760*/  SHFL.IDX PT, R2, R0, RZ, 0x1c1f ;  /* 0x001c1fff00027589 */ /* 0x004eac00000e0000 */
[----:B------:R3:W2:Y:S01]  /*8770*/  SHFL.IDX PT, R3, R0, 0x1, 0x1c1f ;  /* 0x003c1f0000037f89 */ /* 0x0006a200000e0000 */
[C---:B-1----:R-:W-:Y:S03]  /*8780*/  HMMA.16816.F32 R4, R188.reuse, R192, R4 ;  /* 0x000000c0bc04723c */ /* 0x042fe60000001804 */
[----:B---3--:R-:W-:Y:S05]  /*8790*/  IMAD R0, R201, -0x60, RZ ;  /* 0xffffffa0c9007824 */ /* 0x008fea00078e02ff */
[C---:B------:R-:W-:Y:S01]  /*87a0*/  HMMA.16816.F32 R8, R188.reuse, R194, R8 ;  /* 0x000000c2bc08723c */ /* 0x040fe20000001808 */
[----:B------:R-:W1:Y:S03]  /*87b0*/  LDSM.16.M88.4 R192, [R219+0x800] ;  /* 0x00080000dbc0783b */ /* 0x000e660000000200 */
[----:B----4-:R-:W-:Y:S04]  /*87c0*/  IADD3 R0, -R174, 0x1, R0 ;  /* 0x00000001ae007810 */ /* 0x010fe80007ffe100 */
[----:B------:R-:W-:Y:S04]  /*87d0*/  IADD3 R0, R0, c[0x0][0x1d0], RZ ;  /* 0x0000740000007a10 */ /* 0x000fe80007ffe0ff */
[----:B------:R-:W-:Y:S04]  /*87e0*/  IADD3 R0, R0, -c[0x0][0x168], RZ ;  /* 0x80005a0000007a10 */ /* 0x000fe80007ffe0ff */
[C---:B--2---:R-:W-:Y:S01]  /*87f0*/  IADD3 R2, R0.reuse, R2, RZ ;  /* 0x0000000200027210 */ /* 0x044fe20007ffe0ff */
[----:B------:R-:W-:Y:S03]  /*8800*/  IMAD.IADD R0, R0, 0x1, R3 ;  /* 0x0000000100007824 */ /* 0x000fe600078e0203 */
[----:B------:R-:W-:Y:S02]  /*8810*/  ISETP.GT.AND P0, PT, R2, RZ, PT ;  /* 0x000000ff0200720c */ /* 0x000fe40003f04270 */
[----:B------:R-:W-:Y:S02]  /*8820*/  ISETP.GT.AND P1, PT, R0, RZ, PT ;  /* 0x000000ff0000720c */ /* 0x000fe40003f24270 */
[----:B------:R-:W-:Y:S01]  /*8830*/  ISETP.GT.AND P2, PT, R2, 0x1, PT ;  /* 0x000000010200780c */ /* 0x000fe20003f44270 */
        /* <DEDUP_REMOVED lines=229> */
[----:B------:R-:W-:Y:S02]  /*9690*/  FSEL R177, R6, -INF , P1 ;  /* 0xff80000006b17808 */ /* 0x000fe40000800000 */
[----:B------:R-:W-:Y:S02]  /*96a0*/  ISETP.GT.AND P1, PT, R2, 0x8, PT ;  /* 0x000000080200780c */ /* 0x000fe40003f24270 */
[----:B------:R-:W-:Y:S02]  /*96b0*/  FSEL R179, R5, -INF , P2 ;  /* 0xff80000005b37808 */ /* 0x000fe40001000000 */
[----:B------:R-:W-:Y:S02]  /*96c0*/  FSEL R178, R4, -INF , P0 ;  /* 0xff80000004b27808 */ /* 0x000fe40000000000 */
[----:B------:R-:W-:Y:S02]  /*96d0*/  ISETP.GT.AND P0, PT, R0, 0x1, PT ;  /* 0x000000010000780c */ /* 0x000fe40003f04270 */
[----:B------:R-:W-:Y:S02]  /*96e0*/  FMNMX.FTZ R3, R177, R176, !PT ;  /* 0x000000b0b1037209 */ /* 0x000fe40007810000 */
[----:B------:R-:W-:Y:S02]  /*96f0*/  FMNMX.FTZ R173, R178, R175, !PT ;  /* 0x000000afb2ad7209 */ /* 0x000fe40007810000 */
[C---:B------:R-:W-:Y:S02]  /*9700*/  ISETP.GT.AND P2, PT, R2.reuse, 0x39, PT ;  /* 0x000000390200780c */ /* 0x040fe40003f44270 */
[----:B------:R-:W-:Y:S01]  /*9710*/  FMNMX.FTZ R173, R179, R173, !PT ;  /* 0x000000adb3ad7209 */ /* 0x000fe20007810000 */
        /* <DEDUP_REMOVED lines=8> */
[----:B------:R-:W1:Y:S11]  /*97a0*/  LDSM.16.M88.4 R192, [R219+0xb000] ;  /* 0x00b00000dbc0783b */ /* 0x000e760000000200 */
[----:B------:R-:W-:Y:S11]  /*97b0*/  @!UPT UIADD3 URZ, URZ, URZ, URZ ;  /* 0x0000003f3f3ff290 */ /* 0x000ff6000fffe03f */
[----:B------:R-:W-:Y:S01]  /*97c0*/  @!UPT UIADD3 URZ, URZ, URZ, URZ ;  /* 0x0000003f3f3ff290 */ /* 0x000fe2000fffe03f */
[----:B------:R-:W-:Y:S02]  /*97d0*/  FSEL R213, R33, -INF , P2 ;  /* 0xff80000021d57808 */ /* 0x000fe40001000000 */
[C---:B------:R-:W-:Y:S01]  /*97e0*/  ISETP.GT.AND P2, PT, R2.reuse, 0x41, PT ;  /* 0x000000410200780c */ /* 0x040fe20003f44270 */
[C---:B-1----:R-:W-:Y:S08]  /*97f0*/  HMMA.16816.F32 R36, R188.reuse, R192, R36 ;  /* 0x000000c0bc24723c */ /* 0x042ff00000001824 */
[C---:B------:R-:W-:Y:S01]  /*9800*/  HMMA.16816.F32 R40, R188.reuse, R194, R40 ;  /* 0x000000c2bc28723c */ /* 0x040fe20000001828 */
[----:B------:R-:W1:Y:S01]  /*9810*/  LDSM.16.M88.4 R192, [R219+0xb800] ;  /* 0x00b80000dbc0783b */ /* 0x000e620000000200 */
[----:B------:R-:W-:Y:S05]  /*9820*/  DEPBAR.LE SB0, 0x0 ;  /* 0x000080000000791a */ /* 0x000fea0000000000 */
[----:B------:R-:W-:Y:S09]  /*9830*/  BAR.SYNC.DEFER_BLOCKING 0x0 ;  /* 0x0000000000007b1d */ /* 0x000ff20000010000 */
[----:B------:R-:W-:Y:S02]  /*9840*/  FSEL R37, R37, -INF , P2 ;  /* 0xff80000025257808 */ /* 0x000fe40001000000 */
[----:B------:R-:W-:Y:S06]  /*9850*/  ISETP.GT.AND P2, PT, R2, 0x49, PT ;  /* 0x000000490200780c */ /* 0x000fec0003f44270 */
[----:B------:R-:W-:Y:S02]  /*9860*/  FSEL R41, R41, -INF , P2 ;  /* 0xff80000029297808 */ /* 0x000fe40001000000 */
[C---:B------:R-:W-:Y:S02]  /*9870*/  ISETP.GT.AND P2, PT, R201.reuse, R252, PT ;  /* 0x000000fcc900720c */ /* 0x040fe40003f44270 */
[----:B------:R-:W-:Y:S11]  /*9880*/  IADD3 R252, R201, -0x1, RZ ;  /* 0xffffffffc9fc7810 */ /* 0x000ff60007ffe0ff */
[----:B------:R-:W-:Y:S01]  /*9890*/  @P2 SHF.R.S32.HI R6, RZ, 0x1f, R252 ;  /* 0x0000001fff062819 */ /* 0x000fe200000114fc */
[C---:B-1----:R-:W-:Y:S05]  /*98a0*/  HMMA.16816.F32 R44, R188.reuse, R192, R44 ;  /* 0x000000c0bc2c723c */ /* 0x042fea000000182c */
[----:B------:R-:W-:Y:S03]  /*98b0*/  @P2 IMAD R6, R6, c[0x0][0x1e0], RZ ;  /* 0x0000780006062a24 */ /* 0x000fe600078e02ff */
[----:B------:R-:W-:Y:S01]  /*98c0*/  HMMA.16816.F32 R48, R188, R194, R48 ;  /* 0x000000c2bc30723c */ /* 0x000fe20000001830 */
[----:B------:R-:W2:Y:S06]  /*98d0*/  LDL R191, [R1+0x20] ;  /* 0x0000200001bf7983 */ /* 0x000eac0000100800 */
[----:B------:R-:W-:Y:S02]  /*98e0*/  FSEL R188, R7, -INF , P0 ;  /* 0xff80000007bc7808 */ /* 0x000fe40000000000 */
[----:B------:R-:W-:Y:S03]  /*98f0*/  ISETP.GT.AND P0, PT, R2, 0x9, PT ;  /* 0x000000090200780c */ /* 0x000fe60003f04270 */
[----:B------:R-:W-:Y:S02]  /*9900*/  FSEL R189, R8, -INF , P1 ;  /* 0xff80000008bd7808 */ /* 0x000fe40000800000 */
[----:B------:R-:W-:Y:S02]  /*9910*/  FSEL R190, R9, -INF , P0 ;  /* 0xff80000009be7808 */ /* 0x000fe40000000000 */
[----:B------:R-:W3:Y:S01]  /*9920*/  LDL.64 R8, [R1+0x28] ;  /* 0x0000280001087983 */ /* 0x000ee20000100a00 */
[C---:B------:R-:W-:Y:S02]  /*9930*/  ISETP.GT.AND P0, PT, R0.reuse, 0x9, PT ;  /* 0x000000090000780c */ /* 0x040fe40003f04270 */
[----:B------:R-:W-:Y:S02]  /*9940*/  ISETP.GT.AND P1, PT, R0, 0x8, PT ;  /* 0x000000080000780c */ /* 0x000fe40003f24270 */
[----:B------:R-:W-:Y:S02]  /*9950*/  FSEL R192, R11, -INF , P0 ;  /* 0xff8000000bc07808 */ /* 0x000fe40000000000 */
[----:B------:R-:W-:Y:S01]  /*9960*/  FSEL R10, R10, -INF , P1 ;  /* 0xff8000000a0a7808 */ /* 0x000fe20000800000 */
[----:B------:R-:W4:Y:S01]  /*9970*/  LDL.LU R11, [R1+0x4] ;  /* 0x00000400010b7983 */ /* 0x000f220000300800 */
[C---:B------:R-:W-:Y:S02]  /*9980*/  ISETP.GT.AND P1, PT, R2.reuse, 0x10, PT ;  /* 0x000000100200780c */ /* 0x040fe40003f24270 */
[----:B------:R-:W-:Y:S02]  /*9990*/  ISETP.GT.AND P0, PT, R2, 0x11, PT ;  /* 0x000000110200780c */ /* 0x000fe40003f04270 */
[----:B------:R-:W-:Y:S02]  /*99a0*/  FMNMX.FTZ R3, R188, R3, !PT ;  /* 0x00000003bc037209 */ /* 0x000fe40007810000 */
[----:B------:R-:W-:Y:S02]  /*99b0*/  FSEL R193, R12, -INF , P1 ;  /* 0xff8000000cc17808 */ /* 0x000fe40000800000 */
[----:B------:R-:W-:Y:S02]  /*99c0*/  FSEL R194, R13, -INF , P0 ;  /* 0xff8000000dc27808 */ /* 0x000fe40000000000 */
[----:B------:R-:W-:Y:S02]  /*99d0*/  ISETP.GT.AND P0, PT, R0, 0x11, PT ;  /* 0x000000110000780c */ /* 0x000fe40003f04270 */
[----:B------:R-:W-:Y:S02]  /*99e0*/  FMNMX.FTZ R3, R10, R3, !PT ;  /* 0x000000030a037209 */ /* 0x000fe40007810000 */
        /* <DEDUP_REMOVED lines=10> */
[C---:B------:R-:W-:Y:S02]  /*9a90*/  ISETP.GT.AND P1, PT, R0.reuse, 0x18, PT ;  /* 0x000000180000780c */ /* 0x040fe40003f24270 */
[----:B------:R-:W-:Y:S02]  /*9aa0*/  ISETP.GT.AND P0, PT, R0, 0x19, PT ;  /* 0x000000190000780c */ /* 0x000fe40003f04270 */
[----:B------:R-:W-:Y:S02]  /*9ab0*/  FMNMX.FTZ R3, R195, R3, !PT ;  /* 0x00000003c3037209 */ /* 0x000fe40007810000 */
[----:B------:R-:W-:Y:S02]  /*9ac0*/  FMNMX.FTZ R173, R193, R173, !PT ;  /* 0x000000adc1ad7209 */ /* 0x000fe40007810000 */
[----:B------:R-:W-:Y:S02]  /*9ad0*/  FSEL R199, R18, -INF , P1 ;  /* 0xff80000012c77808 */ /* 0x000fe40000800000 */
[----:B------:R-:W-:Y:S02]  /*9ae0*/  FSEL R200, R19, -INF , P0 ;  /* 0xff80000013c87808 */ /* 0x000fe40000000000 */
[----:B------:R-:W-:Y:S02]  /*9af0*/  FMNMX.FTZ R3, R196, R3, !PT ;  /* 0x00000003c4037209 */ /* 0x000fe40007810000 */
[C---:B------:R-:W-:Y:S02]  /*9b00*/  ISETP.GT.AND P1, PT, R2.reuse, 0x20, PT ;  /* 0x000000200200780c */ /* 0x040fe40003f24270 */
[----:B------:R-:W-:Y:S02]  /*9b10*/  ISETP.GT.AND P0, PT, R2, 0x21, PT ;  /* 0x000000210200780c */ /* 0x000fe40003f04270 */
[----:B------:R-:W-:Y:S02]  /*9b20*/  FMNMX.FTZ R173, R194, R173, !PT ;  /* 0x000000adc2ad7209 */ /* 0x000fe40007810000 */
[----:B------:R-:W-:Y:S02]  /*9b30*/  FSEL R202, R20, -INF , P1 ;  /* 0xff80000014ca7808 */ /* 0x000fe40000800000 */
[C---:B------:R-:W-:Y:S02]  /*9b40*/  ISETP.GT.AND P1, PT, R0.reuse, 0x20, PT ;  /* 0x000000200000780c */ /* 0x040fe40003f24270 */
[----:B------:R-:W-:Y:S02]  /*9b50*/  FSEL R203, R21, -INF , P0 ;  /* 0xff80000015cb7808 */ /* 0x000fe40000000000 */
[----:B------:R-:W-:Y:S02]  /*9b60*/  ISETP.GT.AND P0, PT, R0, 0x21, PT ;  /* 0x000000210000780c */ /* 0x000fe40003f04270 */
[----:B------:R-:W-:Y:S02]  /*9b70*/  FMNMX.FTZ R3, R199, R3, !PT ;  /* 0x00000003c7037209 */ /* 0x000fe40007810000 */
        /* <DEDUP_REMOVED lines=8> */
[----:B------:R-:W-:Y:S02]  /*9c00*/  ISETP.GT.AND P1, PT, R0, 0x28, PT ;  /* 0x000000280000780c */ /* 0x000fe40003f24270 */
[----:B------:R-:W-:Y:S02]  /*9c10*/  FSEL R207, R25, -INF , P0 ;  /* 0xff80000019cf7808 */ /* 0x000fe40000000000 */
[----:B------:R-:W-:Y:S02]  /*9c20*/  FMNMX.FTZ R3, R204, R3, !PT ;  /* 0x00000003cc037209 */ /* 0x000fe40007810000 */
[----:B------:R-:W-:Y:S02]  /*9c30*/  ISETP.GT.AND P0, PT, R0, 0x29, PT ;  /* 0x000000290000780c */ /* 0x000fe40003f04270 */
[----:B------:R-:W-:Y:S02]  /*9c40*/  FMNMX.FTZ R173, R202, R173, !PT ;  /* 0x000000adcaad7209 */ /* 0x000fe40007810000 */
[----:B------:R-:W-:Y:S02]  /*9c50*/  FSEL R208, R26, -INF , P1 ;  /* 0xff8000001ad07808 */ /* 0x000fe40000800000 */
[----:B------:R-:W-:Y:S02]  /*9c60*/  FMNMX.FTZ R3, R205, R3, !PT ;  /* 0x00000003cd037209 */ /* 0x000fe40007810000 */
[----:B------:R-:W-:Y:S02]  /*9c70*/  FSEL R209, R27, -INF , P0 ;  /* 0xff8000001bd17808 */ /* 0x000fe40000000000 */
[C---:B------:R-:W-:Y:S02]  /*9c80*/  ISETP.GT.AND P1, PT, R2.reuse, 0x30, PT ;  /* 0x000000300200780c */ /* 0x040fe40003f24270 */
[----:B------:R-:W-:Y:S02]  /*9c90*/  ISETP.GT.AND P0, PT, R2, 0x31, PT ;  /* 0x000000310200780c */ /* 0x000fe40003f04270 */
[----:B------:R-:W-:Y:S02]  /*9ca0*/  FMNMX.FTZ R173, R203, R173, !PT ;  /* 0x000000adcbad7209 */ /* 0x000fe40007810000 */
[----:B------:R-:W-:Y:S02]  /*9cb0*/  FMNMX.FTZ R3, R208, R3, !PT ;  /* 0x00000003d0037209 */ /* 0x000fe40007810000 */
[----:B------:R-:W-:Y:S02]  /*9cc0*/  FSEL R211, R28, -INF , P1 ;  /* 0xff8000001cd37808 */ /* 0x000fe40000800000 */
[----:B------:R-:W-:Y:S02]  /*9cd0*/  FSEL R29, R29, -INF , P0 ;  /* 0xff8000001d1d7808 */ /* 0x000fe40000000000 */
[C---:B------:R-:W-:Y:S02]  /*9ce0*/  ISETP.GT.AND P1, PT, R0.reuse, 0x30, PT ;  /* 0x000000300000780c */ /* 0x040fe40003f24270 */
[----:B------:R-:W-:Y:S02]  /*9cf0*/  ISETP.GT.AND P0, PT, R0, 0x31, PT ;  /* 0x000000310000780c */ /* 0x000fe40003f04270 */
[----:B------:R-:W-:Y:S02]  /*9d00*/  FMNMX.FTZ R173, R206, R173, !PT ;  /* 0x000000adcead7209 */ /* 0x000fe40007810000 */
[----:B------:R-:W-:Y:S02]  /*9d10*/  FSEL R30, R30, -INF , P1 ;  /* 0xff8000001e1e7808 */ /* 0x000fe40000800000 */
[----:B------:R-:W-:Y:S02]  /*9d20*/  FSEL R31, R31, -INF , P0 ;  /* 0xff8000001f1f7808 */ /* 0x000fe40000000000 */
[----:B------:R-:W-:Y:S02]  /*9d30*/  ISETP.GT.AND P0, PT, R2, 0x38, PT ;  /* 0x000000380200780c */ /* 0x000fe40003f04270 */
[----:B------:R-:W-:Y:S02]  /*9d40*/  FMNMX.FTZ R3, R209, R3, !PT ;  /* 0x00000003d1037209 */ /* 0x000fe40007810000 */
[----:B------:R-:W-:Y:S02]  /*9d50*/  FMNMX.FTZ R173, R207, R173, !PT ;  /* 0x000000adcfad7209 */ /* 0x000fe40007810000 */
[----:B------:R-:W-:Y:S02]  /*9d60*/  FSEL R214, R32, -INF , P0 ;  /* 0xff80000020d67808 */ /* 0x000fe40000000000 */
[----:B------:R-:W-:Y:S02]  /*9d70*/  FMNMX.FTZ R3, R30, R3, !PT ;  /* 0x000000031e037209 */ /* 0x000fe40007810000 */
        /* <DEDUP_REMOVED lines=16> */
[----:B------:R-:W-:Y:S02]  /*9e80*/  ISETP.GT.AND P0, PT, R2, 0x48, PT ;  /* 0x000000480200780c */ /* 0x000fe40003f04270 */
[----:B------:R-:W-:Y:S02]  /*9e90*/  FMNMX.FTZ R173, R213, R173, !PT ;  /* 0x000000add5ad7209 */ /* 0x000fe40007810000 */
[----:B------:R-:W-:Y:S02]  /*9ea0*/  FSEL R40, R40, -INF , P0 ;  /* 0xff80000028287808 */ /* 0x000fe40000000000 */
[----:B------:R-:W-:Y:S02]  /*9eb0*/  ISETP.GT.AND P0, PT, R0, 0x49, PT ;  /* 0x000000490000780c */ /* 0x000fe40003f04270 */
[----:B------:R-:W-:Y:S02]  /*9ec0*/  FMNMX.FTZ R3, R38, R3, !PT ;  /* 0x0000000326037209 */ /* 0x000fe40007810000 */
[----:B------:R-:W-:Y:S02]  /*9ed0*/  ISETP.GT.AND P1, PT, R0, 0x48, PT ;  /* 0x000000480000780c */ /* 0x000fe40003f24270 */
        /* <DEDUP_REMOVED lines=14> */
[----:B------:R-:W-:Y:S02]  /*9fc0*/  FSEL R212, R48, -INF , P1 ;  /* 0xff80000030d47808 */ /* 0x000fe40000800000 */
[----:B------:R-:W-:Y:S02]  /*9fd0*/  ISETP.GT.AND P0, PT, R0, 0x51, PT ;  /* 0x000000510000780c */ /* 0x000fe40003f04270 */
        /* <DEDUP_REMOVED lines=8> */
[----:B------:R-:W-:Y:S02]  /*a060*/  ISETP.GT.AND P0, PT, R0, 0x59, PT ;  /* 0x000000590000780c */ /* 0x000fe40003f04270 */
[----:B------:R-:W-:Y:S02]  /*a070*/  FSEL R50, R50, -INF , P1 ;  /* 0xff80000032327808 */ /* 0x000fe40000800000 */
[----:B------:R-:W-:Y:S02]  /*a080*/  FMNMX.FTZ R0, R47, R2, !PT ;  /* 0x000000022f007209 */ /* 0x000fe40007810000 */
[----:B------:R-:W-:Y:S02]  /*a090*/  FMNMX.FTZ R173, R45, R173, !PT ;  /* 0x000000ad2dad7209 */ /* 0x000fe40007810000 */
[----:B------:R-:W-:Y:S02]  /*a0a0*/  FSEL R174, R51, -INF , P0 ;  /* 0xff80000033ae7808 */ /* 0x000fe40000000000 */
[----:B------:R-:W-:Y:S02]  /*a0b0*/  FMNMX.FTZ R0, R50, R0, !PT ;  /* 0x0000000032007209 */ /* 0x000fe40007810000 */
[----:B------:R-:W-:Y:S02]  /*a0c0*/  FMNMX.FTZ R173, R212, R173, !PT ;  /* 0x000000add4ad7209 */ /* 0x000fe40007810000 */
[----:B------:R-:W-:Y:S02]  /*a0d0*/  FMNMX.FTZ R0, R174, R0, !PT ;  /* 0x00000000ae007209 */ /* 0x000fe40007810000 */
[----:B------:R-:W-:Y:S03]  /*a0e0*/  FMNMX.FTZ R173, R210, R173, !PT ;  /* 0x000000add2ad7209 */ /* 0x000fe60007810000 */
[----:B------:R-:W1:Y:S06]  /*a0f0*/  SHFL.BFLY PT, R2, R0, 0x2, 0x1f ;  /* 0x0c401f0000027f89 */ /* 0x000e6c00000e0000 */
[----:B------:R-:W1:Y:S02]  /*a100*/  SHFL.BFLY PT, R3, R173, 0x2, 0x1f ;  /* 0x0c401f00ad037f89 */ /* 0x000e6400000e0000 */
[----:B-1----:R-:W-:Y:S02]  /*a110*/  FMNMX.FTZ R0, R0, R2, !PT ;  /* 0x0000000200007209 */ /* 0x002fe40007810000 */
[----:B------:R-:W-:Y:S03]  /*a120*/  FMNMX.FTZ R173, R173, R3, !PT ;  /* 0x00000003adad7209 */ /* 0x000fe60007810000 */
[----:B------:R-:W1:Y:S01]  /*a130*/  SHFL.BFLY PT, R3, R0, 0x1, 0x1f ;  /* 0x0c201f0000037f89 */ /* 0x000e6200000e0000 */
[----:B--2---:R-:W-:Y:S05]  /*a140*/  @P2 MOV R7, R191 ;  /* 0x000000bf00072202 */ /* 0x004fea0000000f00 */
[----:B------:R-:W2:Y:S01]  /*a150*/  SHFL.BFLY PT, R4, R173, 0x1, 0x1f ;  /* 0x0c201f00ad047f89 */ /* 0x000ea200000e0000 */
[----:B-1----:R-:W-:Y:S04]  /*a160*/  FMNMX.FTZ R172, R0, R3, !PT ;  /* 0x0000000300ac7209 */ /* 0x002fe80007810000 */
[----:B------:R-:W-:Y:S02]  /*a170*/  FSETP.NEU.FTZ.AND P0, PT, R172, -INF , PT ;  /* 0xff800000ac00780b */ /* 0x000fe40003f1d000 */
[----:B--2---:R-:W-:Y:S01]  /*a180*/  FMNMX.FTZ R173, R173, R4, !PT ;  /* 0x00000004adad7209 */ /* 0x004fe20007810000 */
[----:B------:R-:W-:Y:S01]  /*a190*/  @P2 IMAD.WIDE.U32 R4, R252, c[0x0][0x1e0], RZ ;  /* 0x00007800fc042a25 */ /* 0x000fe200078e00ff */
[----:B------:R-:W-:Y:S02]  /*a1a0*/  FSEL R0, R172, RZ, P0 ;  /* 0x000000ffac007208 */ /* 0x000fe40000000000 */
[C---:B------:R-:W-:Y:S03]  /*a1b0*/  FSETP.NEU.FTZ.AND P1, PT, R173.reuse, -INF , PT ;  /* 0xff800000ad00780b */ /* 0x040fe60003f3d000 */
[----:B------:R-:W-:Y:S01]  /*a1c0*/  FADD.FTZ R3, -R0, R176 ;  /* 0x000000b000037221 */ /* 0x000fe20000010100 */
[----:B------:R-:W-:Y:S01]  /*a1d0*/  FSEL R2, R173, RZ, P1 ;  /* 0x000000ffad027208 */ /* 0x000fe20000800000 */
[----:B------:R-:W-:Y:S02]  /*a1e0*/  @P2 IMAD R0, R252, c[0x0][0x1e4], R6 ;  /* 0x00007900fc002a24 */ /* 0x000fe400078e0206 */
[----:B---3--:R-:W-:Y:S02]  /*a1f0*/  @P2 IMAD.MOV.U32 R6, RZ, RZ, R8 ;  /* 0x000000ffff062224 */ /* 0x008fe400078e0008 */
[----:B------:R-:W-:Y:S01]  /*a200*/  FADD.FTZ R2, -R2, R175 ;  /* 0x000000af02027221 */ /* 0x000fe20000010100 */
[----:B------:R-:W-:Y:S01]  /*a210*/  @P2 IADD3 R0, R5, R0, RZ ;  /* 0x0000000005002210 */ /* 0x000fe20007ffe0ff */
[----:B------:R-:W-:Y:S04]  /*a220*/  @P2 IMAD.WIDE.U32 R6, R4, 0x60, R6 ;  /* 0x0000006004062825 */ /* 0x000fe800078e0006 */
[----:B------:R-:W-:Y:S02]  /*a230*/  @P2 IMAD R0, R0, 0x60, RZ ;  /* 0x0000006000002824 */ /* 0x000fe400078e02ff */
[----:B------:R-:W-:Y:S02]  /*a240*/  FMUL.FTZ R175, R173, c[0x0][0x2d0] ;  /* 0x0000b400adaf7a20 */ /* 0x000fe40000410000 */
[----:B------:R-:W-:Y:S01]  /*a250*/  FMUL.FTZ R176, R172, c[0x0][0x2d0] ;  /* 0x0000b400acb07a20 */ /* 0x000fe20000410000 */
[----:B------:R-:W-:Y:S02]  /*a260*/  @P2 IADD3 R0, R7, R0, RZ ;  /* 0x0000000007002210 */ /* 0x000fe40007ffe0ff */
[----:B------:R-:W-:Y:S02]  /*a270*/  FSEL R175, R175, RZ, P1 ;  /* 0x000000ffafaf7208 */ /* 0x000fe40000800000 */
[C---:B------:R-:W-:Y:S01]  /*a280*/  @P2 SHF.L.U64.HI R0, R6.reuse, 0x1, R0 ;  /* 0x0000000106002819 */ /* 0x040fe20000010200 */
[----:B------:R-:W-:Y:S01]  /*a290*/  @P2 IMAD.SHL.U32 R6, R6, 0x2, RZ ;  /* 0x0000000206062824 */ /* 0x000fe200078e00ff */
[----:B------:R-:W-:Y:S01]  /*a2a0*/  FSEL R176, R176, RZ, P0 ;  /* 0x000000ffb0b07208 */ /* 0x000fe20000000000 */
[--C-:B------:R-:W-:Y:S03]  /*a2b0*/  FFMA.FTZ R190, R190, c[0x0][0x2d0], -R175.reuse ;  /* 0x0000b400bebe7a23 */ /* 0x100fe600000108af */
[C---:B------:R-:W-:Y:S02]  /*a2c0*/  @P2 IADD3 R4, P3, R6.reuse, c[0x0][0x1c8], RZ ;  /* 0x0000720006042a10 */ /* 0x040fe40007f7e0ff */
[----:B------:R-:W-:Y:S01]  /*a2d0*/  @P2 IADD3 R8, P4, R6, 0x80, RZ ;  /* 0x0000008006082810 */ /* 0x000fe20007f9e0ff */
[----:B------:R-:W-:Y:S01]  /*a2e0*/  MUFU.EX2 R190, R190 ;  /* 0x000000be00be7308 */ /* 0x000fe20000000800 */
        /* <DEDUP_REMOVED lines=18> */
[----:B------:R3:W-:Y:S01]  /*a410*/  @P2 LDGSTS.E.BYPASS.LTC128B.128 [R251+0x15100], [R6.64], !P6 ;  /* 0x1510000006fb2fae */ /* 0x0007e2000f101d48 */
[----:B------:R1:W-:Y:S02]  /*a420*/  MUFU.EX2 R178, R0 ;  /* 0x0000000000b27308 */ /* 0x0003e40000000800 */
[--C-:B-1----:R-:W-:Y:S01]  /*a430*/  FFMA.FTZ R0, R177, c[0x0][0x2d0], -R176.reuse ;  /* 0x0000b400b1007a23 */ /* 0x102fe200000108b0 */
[----:B---3--:R-:W-:Y:S02]  /*a440*/  @P2 MOV R6, c[0x0][0x1e0] ;  /* 0x0000780000062a02 */ /* 0x008fe40000000f00 */
[----:B------:R-:W-:Y:S05]  /*a450*/  @P2 MOV R7, 0x6 ;  /* 0x0000000600072802 */ /* 0x000fea0000000f00 */
[----:B------:R1:W-:Y:S01]  /*a460*/  MUFU.EX2 R191, R0 ;  /* 0x0000000000bf7308 */ /* 0x0003e20000000800 */
[C---:B------:R-:W-:Y:S01]  /*a470*/  @P2 SHF.L.U64.HI R7, R6.reuse, R7, c[0x0][0x1e4] ;  /* 0x0000790006072619 */ /* 0x040fe20000010207 */
[----:B------:R-:W-:Y:S05]  /*a480*/  @P2 IMAD.SHL.U32 R6, R6, 0x40, RZ ;  /* 0x0000004006062824 */ /* 0x000fea00078e00ff */
[----:B------:R-:W-:Y:S04]  /*a490*/  @P2 IADD3 R4, P3, R4, R6, RZ ;  /* 0x0000000604042210 */ /* 0x000fe80007f7e0ff */
[C---:B------:R-:W-:Y:S02]  /*a4a0*/  @P2 IADD3.X R5, R7.reuse, R5, RZ, P3, !PT ;  /* 0x0000000507052210 */ /* 0x040fe40001ffe4ff */
[----:B------:R-:W-:Y:S02]  /*a4b0*/  LOP3.LUT P3, RZ, R220, 0x2, RZ, 0xc0, !PT ;  /* 0x00000002dcff7812 */ /* 0x000fe4000786c0ff */
[----:B------:R-:W3:Y:S01]  /*a4c0*/  LDL.LU R220, [R1+0x98] ;  /* 0x0000980001dc7983 */ /* 0x000ee20000300800 */
[----:B------:R-:W-:Y:S04]  /*a4d0*/  @P2 IADD3 R6, P0, R6, R4, RZ ;  /* 0x0000000406062210 */ /* 0x000fe80007f1e0ff */
[----:B------:R-:W-:Y:S01]  /*a4e0*/  @P2 IADD3.X R7, R7, R5, RZ, P0, !PT ;  /* 0x0000000507072210 */ /* 0x000fe200007fe4ff */
[----:B------:R2:W-:Y:S01]  /*a4f0*/  @P2 LDGSTS.E.BYPASS.LTC128B.128 [R251+0xd100], [R4.64], !P5 ;  /* 0x0d10000004fb2fae */ /* 0x0005e2000e901d48 */
[--C-:B-1----:R-:W-:Y:S04]  /*a500*/  FFMA.FTZ R0, R179, c[0x0][0x2d0], -R175.reuse ;  /* 0x0000b400b3007a23 */ /* 0x102fe800000108af */
[----:B------:R1:W-:Y:S01]  /*a510*/  MUFU.EX2 R177, R0 ;  /* 0x0000000000b17308 */ /* 0x0003e20000000800 */
[----:B------:R2:W-:Y:S06]  /*a520*/  @P2 LDGSTS.E.BYPASS.LTC128B.128 [R251+0x10100], [R4.64+0x80], !P3 ;  /* 0x1010008004fb2fae */ /* 0x0005ec000d901d48 */
[----:B------:R2:W-:Y:S06]  /*a530*/  @P2 LDGSTS.E.BYPASS.LTC128B.128 [R251+0x13100], [R4.64+0x100], !P4 ;  /* 0x1310010004fb2fae */ /* 0x0005ec000e101d48 */
[----:B------:R2:W-:Y:S06]  /*a540*/  @P2 LDGSTS.E.BYPASS.LTC128B.128 [R251+0x16100], [R4.64+0x180], !P6 ;  /* 0x1610018004fb2fae */ /* 0x0005ec000f101d48 */
[----:B------:R2:W-:Y:S01]  /*a550*/  @P2 LDGSTS.E.BYPASS.LTC128B.128 [R251+0xe100], [R6.64], !P5 ;  /* 0x0e10000006fb2fae */ /* 0x0005e2000e901d48 */
[----:B-1----:R-:W-:Y:S05]  /*a560*/  FMUL.FTZ R0, R2, c[0x0][0x2d0] ;  /* 0x0000b40002007a20 */ /* 0x002fea0000410000 */
[----:B------:R1:W-:Y:S01]  /*a570*/  @P2 LDGSTS.E.BYPASS.LTC128B.128 [R251+0x11100], [R6.64+0x80], !P3 ;  /* 0x1110008006fb2fae */ /* 0x0003e2000d901d48 */
[----:B------:R-:W-:Y:S04]  /*a580*/  FFMA.FTZ R2, R188, c[0x0][0x2d0], -R176 ;  /* 0x0000b400bc027a23 */ /* 0x000fe800000108b0 */
[----:B------:R1:W-:Y:S01]  /*a590*/  MUFU.EX2 R188, R2 ;  /* 0x0000000200bc7308 */ /* 0x0003e20000000800 */
[----:B------:R2:W-:Y:S06]  /*a5a0*/  @P2 LDGSTS.E.BYPASS.LTC128B.128 [R251+0x14100], [R6.64+0x100], !P4 ;  /* 0x1410010006fb2fae */ /* 0x0005ec000e101d48 */
[----:B------:R2:W-:Y:S03]  /*a5b0*/  @P2 LDGSTS.E.BYPASS.LTC128B.128 [R251+0x17100], [R6.64+0x180], !P6 ;  /* 0x1710018006fb2fae */ /* 0x0005e6000f101d48 */
[----:B------:R-:W2:Y:S03]  /*a5c0*/  MUFU.EX2 R0, R0 ;  /* 0x0000000000007308 */ /* 0x000ea60000000800 */
[----:B------:R-:W0:Y:S01]  /*a5d0*/  LDGDEPBAR ;  /* 0x00000000000079af */ /* 0x000e220000000000 */
[----:B-1----:R-:W-:Y:S01]  /*a5e0*/  FFMA.FTZ R2, R189, c[0x0][0x2d0], -R175 ;  /* 0x0000b400bd027a23 */ /* 0x002fe200000108af */
[----:B------:R-:W-:Y:S05]  /*a5f0*/  MOV R189, R38 ;  /* 0x0000002600bd7202 */ /* 0x000fea0000000f00 */
[----:B------:R1:W-:Y:S01]  /*a600*/  MUFU.EX2 R179, R2 ;  /* 0x0000000200b37308 */ /* 0x0003e20000000800 */
[C---:B--2---:R-:W-:Y:S01]  /*a610*/  FMUL.FTZ R20, R0.reuse, R140 ;  /* 0x0000008c00147220 */ /* 0x044fe20000410000 */
[----:B------:R-:W-:Y:S01]  /*a620*/  MOV R140, R40 ;  /* 0x00000028008c7202 */ /* 0x000fe20000000f00 */
[C---:B------:R-:W-:Y:S02]  /*a630*/  FMUL.FTZ R4, R0.reuse, R180 ;  /* 0x000000b400047220 */ /* 0x040fe40000410000 */
[C---:B------:R-:W-:Y:S01]  /*a640*/  FMUL.FTZ R5, R0.reuse, R181 ;  /* 0x000000b500057220 */ /* 0x040fe20000410000 */
[----:B------:R-:W-:Y:S01]  /*a650*/  MOV R181, R47 ;  /* 0x0000002f00b57202 */ /* 0x000fe20000000f00 */
[C---:B------:R-:W-:Y:S01]  /*a660*/  FMUL.FTZ R8, R0.reuse, R184 ;  /* 0x000000b800087220 */ /* 0x040fe20000410000 */
[----:B------:R-:W-:Y:S01]  /*a670*/  MOV R184, R46 ;  /* 0x0000002e00b87202 */ /* 0x000fe20000000f00 */
[C---:B------:R-:W-:Y:S02]  /*a680*/  FMUL.FTZ R9, R0.reuse, R185 ;  /* 0x000000b900097220 */ /* 0x040fe40000410000 */
[C---:B------:R-:W-:Y:S02]  /*a690*/  FMUL.FTZ R12, R0.reuse, R132 ;  /* 0x00000084000c7220 */ /* 0x040fe40000410000 */
[----:B------:R-:W-:Y:S02]  /*a6a0*/  IMAD.MOV.U32 R132, RZ, RZ, R29 ;  /* 0x000000ffff847224 */ /* 0x000fe400078e001d */
[C---:B------:R-:W-:Y:S01]  /*a6b0*/  FMUL.FTZ R13, R0.reuse, R133 ;  /* 0x00000085000d7220 */ /* 0x040fe20000410000 */
[----:B------:R-:W-:Y:S01]  /*a6c0*/  MOV R133, R30 ;  /* 0x0000001e00857202 */ /* 0x000fe20000000f00 */
[C---:B------:R-:W-:Y:S02]  /*a6d0*/  FMUL.FTZ R16, R0.reuse, R136 ;  /* 0x0000008800107220 */ /* 0x040fe40000410000 */
[----:B-1----:R-:W-:Y:S02]  /*a6e0*/  FMUL.FTZ R2, R3, c[0x0][0x2d0] ;  /* 0x0000b40003027a20 */ /* 0x002fe40000410000 */
[----:B------:R-:W-:Y:S02]  /*a6f0*/  IMAD.MOV.U32 R136, RZ, RZ, R36 ;  /* 0x000000ffff887224 */ /* 0x000fe400078e0024 */
[C---:B------:R-:W-:Y:S02]  /*a700*/  FMUL.FTZ R36, R0.reuse, R156 ;  /* 0x0000009c00247220 */ /* 0x040fe40000410000 */
[----:B------:R-:W1:Y:S01]  /*a710*/  MUFU.EX2 R2, R2 ;  /* 0x0000000200027308 */ /* 0x000e620000000800 */
[C---:B------:R-:W-:Y:S01]  /*a720*/  FMUL.FTZ R17, R0.reuse, R137 ;  /* 0x0000008900117220 */ /* 0x040fe20000410000 */
[----:B------:R-:W-:Y:S01]  /*a730*/  MOV R137, R37 ;  /* 0x0000002500897202 */ /* 0x000fe20000000f00 */
[C---:B------:R-:W-:Y:S01]  /*a740*/  FMUL.FTZ R21, R0.reuse, R141 ;  /* 0x0000008d00157220 */ /* 0x040fe20000410000 */
[----:B------:R-:W2:Y:S01]  /*a750*/  LDL.LU R156, [R1+0x8] ;  /* 0x00000800019c7983 */ /* 0x000ea20000300800 */
[----:B------:R-:W-:Y:S02]  /*a760*/  IMAD.MOV.U32 R141, RZ, RZ, R41 ;  /* 0x000000ffff8d7224 */ /* 0x000fe400078e0029 */
        /* <DEDUP_REMOVED lines=63> */
[----:B------:R-:W-:Y:S02]  /*ab60*/  FFMA.FTZ R0, R10, c[0x0][0x2d0], -R176 ;  /* 0x0000b4000a007a23 */ /* 0x000fe400000108b0 */
[C---:B-1----:R-:W-:Y:S02]  /*ab70*/  FMUL.FTZ R6, R2.reuse, R182 ;  /* 0x000000b602067220 */ /* 0x042fe40000410000 */
[----:B------:R-:W-:Y:S02]  /*ab80*/  IMAD.MOV.U32 R182, RZ, RZ, R140 ;  /* 0x000000ffffb67224 */ /* 0x000fe400078e008c */
[----:B------:R1:W-:Y:S01]  /*ab90*/  MUFU.EX2 R140, R0 ;  /* 0x00000000008c7308 */ /* 0x0003e20000000800 */
[C---:B------:R-:W-:Y:S02]  /*aba0*/  FMUL.FTZ R18, R2.reuse, R138 ;  /* 0x0000008a02127220 */ /* 0x040fe40000410000 */
[C---:B------:R-:W-:Y:S02]  /*abb0*/  FMUL.FTZ R19, R2.reuse, R139 ;  /* 0x0000008b02137220 */ /* 0x040fe40000410000 */
[C---:B------:R-:W-:Y:S01]  /*abc0*/  FMUL.FTZ R7, R2.reuse, R183 ;  /* 0x000000b702077220 */ /* 0x040fe20000410000 */
[----:B------:R-:W-:Y:S01]  /*abd0*/  MOV R183, R137 ;  /* 0x0000008900b77202 */ /* 0x000fe20000000f00 */
[C---:B------:R-:W-:Y:S01]  /*abe0*/  FMUL.FTZ R10, R2.reuse, R186 ;  /* 0x000000ba020a7220 */ /* 0x040fe20000410000 */
[----:B------:R-:W-:Y:S01]  /*abf0*/  MOV R186, R136 ;  /* 0x0000008800ba7202 */ /* 0x000fe20000000f00 */
[C---:B------:R-:W-:Y:S01]  /*ac00*/  FMUL.FTZ R27, R2.reuse, R147 ;  /* 0x00000093021b7220 */ /* 0x040fe20000410000 */
[----:B------:R-:W4:Y:S01]  /*ac10*/  LDSM.16.MT88.4 R136, [R217] ;  /* 0x00000000d988783b */ /* 0x000f220000004200 */
[----:B------:R-:W-:Y:S02]  /*ac20*/  IMAD.MOV.U32 R180, RZ, RZ, R50 ;  /* 0x000000ffffb47224 */ /* 0x000fe400078e0032 */
[C---:B------:R-:W-:Y:S02]  /*ac30*/  FMUL.FTZ R11, R2.reuse, R187 ;  /* 0x000000bb020b7220 */ /* 0x040fe40000410000 */
[----:B------:R-:W-:Y:S01]  /*ac40*/  FMUL.FTZ R14, R2, R134 ;  /* 0x00000086020e7220 */ /* 0x000fe20000410000 */
[----:B------:R-:W-:Y:S01]  /*ac50*/  F2FP.PACK_AB R134, R190, R179 ;  /* 0x000000b3be86723e */ /* 0x000fe200000000ff */
[C---:B------:R-:W-:Y:S02]  /*ac60*/  FMUL.FTZ R15, R2.reuse, R135 ;  /* 0x00000087020f7220 */ /* 0x040fe40000410000 */
[C---:B------:R-:W-:Y:S01]  /*ac70*/  FMUL.FTZ R50, R2.reuse, R170 ;  /* 0x000000aa02327220 */ /* 0x040fe20000410000 */
[----:B------:R-:W-:Y:S01]  /*ac80*/  MOV R170, R132 ;  /* 0x0000008400aa7202 */ /* 0x000fe20000000f00 */
[----:B------:R-:W-:Y:S01]  /*ac90*/  IMAD.MOV.U32 R187, RZ, RZ, R133 ;  /* 0x000000ffffbb7224 */ /* 0x000fe200078e0085 */
[----:B------:R-:W-:Y:S01]  /*aca0*/  F2FP.PACK_AB R132, R177, R178 ;  /* 0x000000b2b184723e */ /* 0x000fe200000000ff */
[----:B------:R-:W-:Y:S01]  /*acb0*/  FMUL.FTZ R22, R2, R142 ;  /* 0x0000008e02167220 */ /* 0x000fe20000410000 */
[----:B------:R-:W-:Y:S01]  /*acc0*/  F2FP.PACK_AB R133, R188, R191 ;  /* 0x000000bfbc85723e */ /* 0x000fe200000000ff */
[--C-:B-1----:R-:W-:Y:S02]  /*acd0*/  FFMA.FTZ R0, R192, c[0x0][0x2d0], -R176.reuse ;  /* 0x0000b400c0007a23 */ /* 0x102fe400000108b0 */
[C---:B------:R-:W-:Y:S02]  /*ace0*/  FMUL.FTZ R23, R2.reuse, R143 ;  /* 0x0000008f02177220 */ /* 0x040fe40000410000 */
[----:B------:R-:W1:Y:S01]  /*acf0*/  MUFU.EX2 R147, R0 ;  /* 0x0000000000937308 */ /* 0x000e620000000800 */
[C---:B------:R-:W-:Y:S02]  /*ad00*/  FMUL.FTZ R26, R2.reuse, R146 ;  /* 0x00000092021a7220 */ /* 0x040fe40000410000 */
[C---:B------:R-:W-:Y:S02]  /*ad10*/  FMUL.FTZ R30, R2.reuse, R150 ;  /* 0x00000096021e7220 */ /* 0x040fe40000410000 */
[----:B------:R-:W-:Y:S02]  /*ad20*/  IMAD.MOV.U32 R152, RZ, RZ, R31 ;  /* 0x000000ffff987224 */ /* 0x000fe400078e001f */
[C---:B------:R-:W-:Y:S02]  /*ad30*/  FMUL.FTZ R31, R2.reuse, R151 ;  /* 0x00000097021f7220 */ /* 0x040fe40000410000 */
[C---:B------:R-:W-:Y:S02]  /*ad40*/  FMUL.FTZ R34, R2.reuse, R154 ;  /* 0x0000009a02227220 */ /* 0x040fe40000410000 */
[C---:B------:R-:W-:Y:S02]  /*ad50*/  FMUL.FTZ R35, R2.reuse, R155 ;  /* 0x0000009b02237220 */ /* 0x040fe40000410000 */
[C---:B------:R-:W-:Y:S02]  /*ad60*/  FMUL.FTZ R38, R2.reuse, R158 ;  /* 0x0000009e02267220 */ /* 0x040fe40000410000 */
[C---:B------:R-:W-:Y:S02]  /*ad70*/  FMUL.FTZ R39, R2.reuse, R159 ;  /* 0x0000009f02277220 */ /* 0x040fe40000410000 */
[----:B------:R-:W-:Y:S02]  /*ad80*/  IMAD.MOV.U32 R185, RZ, RZ, R43 ;  /* 0x000000ffffb97224 */ /* 0x000fe400078e002b */
[C---:B------:R-:W-:Y:S02]  /*ad90*/  FMUL.FTZ R42, R2.reuse, R162 ;  /* 0x000000a2022a7220 */ /* 0x040fe40000410000 */
[C---:B------:R-:W-:Y:S02]  /*ada0*/  FMUL.FTZ R43, R2.reuse, R163 ;  /* 0x000000a3022b7220 */ /* 0x040fe40000410000 */
[C---:B------:R-:W-:Y:S01]  /*adb0*/  FMUL.FTZ R46, R2.reuse, R166 ;  /* 0x000000a6022e7220 */ /* 0x040fe20000410000 */
[----:B-1----:R-:W-:Y:S01]  /*adc0*/  F2FP.PACK_AB R135, R147, R140 ;  /* 0x0000008c9387723e */ /* 0x002fe200000000ff */
[C---:B------:R-:W-:Y:S01]  /*add0*/  FMUL.FTZ R51, R2.reuse, R171 ;  /* 0x000000ab02337220 */ /* 0x040fe20000410000 */
[----:B------:R-:W-:Y:S01]  /*ade0*/  MOV R166, R153 ;  /* 0x0000009900a67202 */ /* 0x000fe20000000f00 */
[--C-:B------:R-:W-:Y:S02]  /*adf0*/  FFMA.FTZ R149, R149, c[0x0][0x2d0], -R175.reuse ;  /* 0x0000b40095957a23 */ /* 0x100fe400000108af */
[C---:B------:R-:W-:Y:S02]  /*ae00*/  FMUL.FTZ R47, R2.reuse, R167 ;  /* 0x000000a7022f7220 */ /* 0x040fe40000410000 */
[C---:B----4-:R-:W-:Y:S05]  /*ae10*/  HMMA.16816.F32 R4, R132.reuse, R136, R4 ;  /* 0x000000888404723c */ /* 0x050fea0000001804 */
        /* <DEDUP_REMOVED lines=29> */
[----:B------:R-:W-:Y:S02]  /*aff0*/  FFMA.FTZ R0, R193, c[0x0][0x2d0], -R175 ;  /* 0x0000b400c1007a23 */ /* 0x000fe400000108af */
[C---:B------:R-:W-:Y:S02]  /*b000*/  FMUL.FTZ R102, R2.reuse, R102 ;  /* 0x0000006602667220 */ /* 0x040fe40000410000 */
[----:B------:R4:W-:Y:S02]  /*b010*/  MUFU.EX2 R146, R0 ;  /* 0x0000000000927308 */ /* 0x0009e40000000800 */
[C---:B------:R-:W-:Y:S02]  /*b020*/  FMUL.FTZ R103, R2.reuse, R103 ;  /* 0x0000006702677220 */ /* 0x040fe40000410000 */
        /* <DEDUP_REMOVED lines=8> */
[C---:B------:R-:W-:Y:S02]  /*b0b0*/  FMUL.FTZ R119, R2.reuse, R119 ;  /* 0x0000007702777220 */ /* 0x040fe40000410000 */
[----:B------:R-:W-:Y:S02]  /*b0c0*/  FMUL.FTZ R122, R2, R122 ;  /* 0x0000007a027a7220 */ /* 0x000fe40000410000 */
[----:B----4-:R-:W-:Y:S02]  /*b0d0*/  FFMA.FTZ R0, R194, c[0x0][0x2d0], -R175 ;  /* 0x0000b400c2007a23 */ /* 0x010fe400000108af */
[C---:B------:R-:W-:Y:S02]  /*b0e0*/  FMUL.FTZ R123, R2.reuse, R123 ;  /* 0x0000007b027b7220 */ /* 0x040fe40000410000 */
[----:B------:R4:W-:Y:S01]  /*b0f0*/  MUFU.EX2 R145, R0 ;  /* 0x0000000000917308 */ /* 0x0009e20000000800 */
[C---:B------:R-:W-:Y:S01]  /*b100*/  FMUL.FTZ R126, R2.reuse, R126 ;  /* 0x0000007e027e7220 */ /* 0x040fe20000410000 */
[C---:B-1----:R-:W-:Y:S03]  /*b110*/  HMMA.16816.F32 R20, R132.reuse, R136, R20 ;  /* 0x000000888414723c */ /* 0x042fe60000001814 */
[C---:B------:R-:W-:Y:S02]  /*b120*/  FMUL.FTZ R127, R2.reuse, R127 ;  /* 0x0000007f027f7220 */ /* 0x040fe40000410000 */
[C---:B------:R-:W-:Y:S02]  /*b130*/  FMUL.FTZ R130, R2.reuse, R130 ;  /* 0x0000008202827220 */ /* 0x040fe40000410000 */
[C---:B------:R-:W-:Y:S01]  /*b140*/  FMUL.FTZ R131, R2.reuse, R131 ;  /* 0x0000008302837220 */ /* 0x040fe20000410000 */
[C---:B------:R-:W-:Y:S01]  /*b150*/  HMMA.16816.F32 R24, R132.reuse, R138, R24 ;  /* 0x0000008a8418723c */ /* 0x040fe20000001818 */
[----:B---3--:R-:W1:Y:S03]  /*b160*/  LDSM.16.MT88.4 R136, [R220] ;  /* 0x00000000dc88783b */ /* 0x008e660000004200 */
[----:B------:R-:W-:Y:S02]  /*b170*/  FADD.FTZ R177, R177, R3 ;  /* 0x00000003b1b17221 */ /* 0x000fe40000010000 */
[----:B------:R-:W-:Y:S02]  /*b180*/  FFMA.FTZ R3, R199, c[0x0][0x2d0], -R176 ;  /* 0x0000b400c7037a23 */ /* 0x000fe400000108b0 */
[----:B------:R-:W-:Y:S02]  /*b190*/  IMAD.MOV.U32 R167, RZ, RZ, R152 ;  /* 0x000000ffffa77224 */ /* 0x000fe400078e0098 */
[----:B------:R3:W-:Y:S02]  /*b1a0*/  MUFU.EX2 R152, R3 ;  /* 0x0000000300987308 */ /* 0x0007e40000000800 */
[----:B----4-:R-:W-:Y:S02]  /*b1b0*/  FFMA.FTZ R0, R195, c[0x0][0x2d0], -R176 ;  /* 0x0000b400c3007a23 */ /* 0x010fe400000108b0 */
[----:B--2---:R-:W-:Y:S06]  /*b1c0*/  FFMA.FTZ R2, R2, R156, R191 ;  /* 0x0000009c02027223 */ /* 0x004fec00000100bf */
[----:B------:R2:W4:Y:S01]  /*b1d0*/  MUFU.EX2 R144, R0 ;  /* 0x0000000000907308 */ /* 0x0005220000000800 */
[----:B------:R-:W-:Y:S04]  /*b1e0*/  FADD.FTZ R2, R188, R2 ;  /* 0x00000002bc027221 */ /* 0x000fe80000010000 */
[----:B------:R-:W-:Y:S02]  /*b1f0*/  FADD.FTZ R2, R140, R2 ;  /* 0x000000028c027221 */ /* 0x000fe40000010000 */
[----:B------:R-:W-:Y:S02]  /*b200*/  LDSM.16.MT88.4 R140, [R218+0x1000] ;  /* 0x00100000da8c783b */ /* 0x000fe40000004200 */
[----:B------:R-:W-:Y:S02]  /*b210*/  FADD.FTZ R2, R147, R2 ;  /* 0x0000000293027221 */ /* 0x000fe40000010000 */
[--C-:B---3--:R-:W-:Y:S02]  /*b220*/  FFMA.FTZ R3, R208, c[0x0][0x2d0], -R176.reuse ;  /* 0x0000b400d0037a23 */ /* 0x108fe400000108b0 */
[----:B------:R-:W3:Y:S02]  /*b230*/  LDL R208, [R1+0x10] ;  /* 0x0000100001d07983 */ /* 0x000ee40000100800 */
[----:B------:R4:W-:Y:S01]  /*b240*/  MUFU.EX2 R159, R3 ;  /* 0x00000003009f7308 */ /* 0x0009e20000000800 */
[C---:B-1----:R-:W-:Y:S03]  /*b250*/  HMMA.16816.F32 R28, R132.reuse, R136, R28 ;  /* 0x00000088841c723c */ /* 0x042fe6000000181c */
[----:B--2---:R-:W-:Y:S06]  /*b260*/  FFMA.FTZ R0, R196, c[0x0][0x2d0], -R176 ;  /* 0x0000b400c4007a23 */ /* 0x004fec00000108b0 */
[----:B------:R-:W-:Y:S01]  /*b270*/  MUFU.EX2 R196, R149 ;  /* 0x0000009500c47308 */ /* 0x000fe20000000800 */
[C---:B------:R-:W-:Y:S01]  /*b280*/  HMMA.16816.F32 R32, R132.reuse, R138, R32 ;  /* 0x0000008a8420723c */ /* 0x040fe20000001820 */
[----:B------:R-:W1:Y:S08]  /*b290*/  LDSM.16.MT88.4 R136, [R217+0x3000] ;  /* 0x00300000d988783b */ /* 0x000e700000004200 */
[----:B------:R2:W-:Y:S03]  /*b2a0*/  MUFU.EX2 R148, R0 ;  /* 0x0000000000947308 */ /* 0x0005e60000000800 */
[----:B----4-:R-:W-:Y:S02]  /*b2b0*/  FADD.FTZ R3, R144, R2 ;  /* 0x0000000290037221 */ /* 0x010fe40000010000 */
[--C-:B------:R-:W-:Y:S02]  /*b2c0*/  FFMA.FTZ R2, R170, c[0x0][0x2d0], -R175.reuse ;  /* 0x0000b400aa027a23 */ /* 0x100fe400000108af */
[--C-:B--2---:R-:W-:Y:S04]  /*b2d0*/  FFMA.FTZ R0, R197, c[0x0][0x2d0], -R175.reuse ;  /* 0x0000b400c5007a23 */ /* 0x104fe800000108af */
[----:B------:R2:W4:Y:S01]  /*b2e0*/  MUFU.EX2 R151, R0 ;  /* 0x0000000000977308 */ /* 0x0005220000000800 */
[C---:B-1----:R-:W-:Y:S08]  /*b2f0*/  HMMA.16816.F32 R36, R132.reuse, R136, R36 ;  /* 0x000000888424723c */ /* 0x042ff00000001824 */
[C---:B------:R-:W-:Y:S01]  /*b300*/  HMMA.16816.F32 R40, R132.reuse, R138, R40 ;  /* 0x0000008a8428723c */ /* 0x040fe20000001828 */
[----:B------:R-:W1:Y:S03]  /*b310*/  LDSM.16.MT88.4 R136, [R218+0x3000] ;  /* 0x00300000da88783b */ /* 0x000e660000004200 */
[----:B--2---:R-:W-:Y:S04]  /*b320*/  FFMA.FTZ R0, R198, c[0x0][0x2d0], -R175 ;  /* 0x0000b400c6007a23 */ /* 0x004fe800000108af */
[----:B------:R2:W1:Y:S04]  /*b330*/  MUFU.EX2 R156, R0 ;  /* 0x00000000009c7308 */ /* 0x0004680000000800 */
[----:B--2---:R-:W-:Y:S01]  /*b340*/  FFMA.FTZ R0, R200, c[0x0][0x2d0], -R176 ;  /* 0x0000b400c8007a23 */ /* 0x004fe200000108b0 */
[C---:B-1----:R-:W-:Y:S05]  /*b350*/  HMMA.16816.F32 R44, R132.reuse, R136, R44 ;  /* 0x00000088842c723c */ /* 0x042fea000000182c */
[----:B------:R1:W-:Y:S03]  /*b360*/  MUFU.EX2 R155, R0 ;  /* 0x00000000009b7308 */ /* 0x0003e60000000800 */
[C---:B------:R-:W-:Y:S01]  /*b370*/  HMMA.16816.F32 R48, R132.reuse, R138, R48 ;  /* 0x0000008a8430723c */ /* 0x040fe20000001830 */
[----:B------:R-:W2:Y:S03]  /*b380*/  LDSM.16.MT88.4 R136, [R221+0x3000] ;  /* 0x00300000dd88783b */ /* 0x000ea60000004200 */
[----:B-1----:R-:W-:Y:S04]  /*b390*/  FADD.FTZ R0, R179, R177 ;  /* 0x000000b1b3007221 */ /* 0x002fe80000010000 */
[----:B------:R-:W-:Y:S04]  /*b3a0*/  FADD.FTZ R190, R190, R0 ;  /* 0x00000000bebe7221 */ /* 0x000fe80000010000 */
[--C-:B------:R-:W-:Y:S04]  /*b3b0*/  FFMA.FTZ R0, R202, c[0x0][0x2d0], -R175.reuse ;  /* 0x0000b400ca007a23 */ /* 0x100fe800000108af */
[----:B------:R1:W1:Y:S01]  /*b3c0*/  MUFU.EX2 R154, R0 ;  /* 0x00000000009a7308 */ /* 0x0002620000000800 */
[C---:B--2---:R-:W-:Y:S08]  /*b3d0*/  HMMA.16816.F32 R52, R132.reuse, R136, R52 ;  /* 0x000000888434723c */ /* 0x044ff00000001834 */
[C---:B------:R-:W-:Y:S01]  /*b3e0*/  HMMA.16816.F32 R56, R132.reuse, R138, R56 ;  /* 0x0000008a8438723c */ /* 0x040fe20000001838 */
[----:B------:R-:W2:Y:S03]  /*b3f0*/  LDSM.16.MT88.4 R136, [R220+0x3000] ;  /* 0x00300000dc88783b */ /* 0x000ea60000004200 */
[--C-:B-1----:R-:W-:Y:S04]  /*b400*/  FFMA.FTZ R0, R203, c[0x0][0x2d0], -R175.reuse ;  /* 0x0000b400cb007a23 */ /* 0x102fe800000108af */
[----:B------:R1:W1:Y:S04]  /*b410*/  MUFU.EX2 R163, R0 ;  /* 0x0000000000a37308 */ /* 0x0002680000000800 */
[--C-:B-1----:R-:W-:Y:S06]  /*b420*/  FFMA.FTZ R0, R204, c[0x0][0x2d0], -R176.reuse ;  /* 0x0000b400cc007a23 */ /* 0x102fec00000108b0 */
[----:B------:R1:W-:Y:S01]  /*b430*/  MUFU.EX2 R153, R0 ;  /* 0x0000000000997308 */ /* 0x0003e20000000800 */
[C---:B--2---:R-:W-:Y:S08]  /*b440*/  HMMA.16816.F32 R60, R132.reuse, R136, R60 ;  /* 0x00000088843c723c */ /* 0x044ff0000000183c */
[C---:B------:R-:W-:Y:S01]  /*b450*/  HMMA.16816.F32 R64, R132.reuse, R138, R64 ;  /* 0x0000008a8440723c */ /* 0x040fe20000001840 */
[----:B------:R-:W2:Y:S03]  /*b460*/  LDSM.16.MT88.4 R136, [R217+0x6000] ;  /* 0x00600000d988783b */ /* 0x000ea60000004200 */
[----:B-1----:R-:W-:Y:S04]  /*b470*/  FFMA.FTZ R0, R205, c[0x0][0x2d0], -R176 ;  /* 0x0000b400cd007a23 */ /* 0x002fe800000108b0 */
[----:B------:R1:W-:Y:S04]  /*b480*/  MUFU.EX2 R161, R0 ;  /* 0x0000000000a17308 */ /* 0x0003e80000000800 */
[--C-:B-1----:R-:W-:Y:S01]  /*b490*/  FFMA.FTZ R0, R206, c[0x0][0x2d0], -R175.reuse ;  /* 0x0000b400ce007a23 */ /* 0x102fe200000108af */
[C---:B--2---:R-:W-:Y:S05]  /*b4a0*/  HMMA.16816.F32 R68, R132.reuse, R136, R68 ;  /* 0x000000888444723c */ /* 0x044fea0000001844 */
[----:B------:R-:W-:Y:S03]  /*b4b0*/  MUFU.EX2 R206, R2 ;  /* 0x0000000200ce7308 */ /* 0x000fe60000000800 */
[C---:B------:R-:W-:Y:S01]  /*b4c0*/  HMMA.16816.F32 R72, R132.reuse, R138, R72 ;  /* 0x0000008a8448723c */ /* 0x040fe20000001848 */
[----:B------:R-:W1:Y:S06]  /*b4d0*/  LDSM.16.MT88.4 R136, [R218+0x6000] ;  /* 0x00600000da88783b */ /* 0x000e6c0000004200 */
[----:B------:R2:W1:Y:S02]  /*b4e0*/  MUFU.EX2 R162, R0 ;  /* 0x0000000000a27308 */ /* 0x0004640000000800 */
[--C-:B--2---:R-:W-:Y:S08]  /*b4f0*/  FFMA.FTZ R0, R207, c[0x0][0x2d0], -R175.reuse ;  /* 0x0000b400cf007a23 */ /* 0x104ff000000108af */
[----:B------:R2:W2:Y:S01]  /*b500*/  MUFU.EX2 R164, R0 ;  /* 0x0000000000a47308 */ /* 0x0004a20000000800 */
[C---:B-1----:R-:W-:Y:S03]  /*b510*/  HMMA.16816.F32 R76, R132.reuse, R136, R76 ;  /* 0x00000088844c723c */ /* 0x042fe6000000184c */
[----:B---3--:R-:W-:Y:S01]  /*b520*/  ISETP.GT.AND P0, PT, R201, R208, PT ;  /* 0x000000d0c900720c */ /* 0x008fe20003f04270 */
[----:B------:R-:W-:Y:S04]  /*b530*/  IMAD.MOV.U32 R201, RZ, RZ, R252 ;  /* 0x000000ffffc97224 */ /* 0x000fe800078e00fc */
[C---:B------:R-:W-:Y:S01]  /*b540*/  HMMA.16816.F32 R80, R132.reuse, R138, R80 ;  /* 0x0000008a8450723c */ /* 0x040fe20000001850 */
[----:B------:R-:W1:Y:S03]  /*b550*/  LDSM.16.MT88.4 R136, [R221+0x6000] ;  /* 0x00600000dd88783b */ /* 0x000e660000004200 */
[----:B--2---:R-:W-:Y:S04]  /*b560*/  FFMA.FTZ R0, R209, c[0x0][0x2d0], -R176 ;  /* 0x0000b400d1007a23 */ /* 0x004fe800000108b0 */
[----:B------:R2:W-:Y:S04]  /*b570*/  MUFU.EX2 R160, R0 ;  /* 0x0000000000a07308 */ /* 0x0005e80000000800 */
[----:B--2---:R-:W-:Y:S02]  /*b580*/  FADD.FTZ R0, R146, R190 ;  /* 0x000000be92007221 */ /* 0x004fe40000010000 */
[----:B------:R-:W-:Y:S02]  /*b590*/  FFMA.FTZ R190, R181, c[0x0][0x2d0], -R176 ;  /* 0x0000b400b5be7a23 */ /* 0x000fe400000108b0 */
[----:B------:R-:W-:Y:S02]  /*b5a0*/  FADD.FTZ R150, R145, R0 ;  /* 0x0000000091967221 */ /* 0x000fe40000010000 */
[----:B------:R-:W-:Y:S01]  /*b5b0*/  FFMA.FTZ R0, R211, c[0x0][0x2d0], -R175 ;  /* 0x0000b400d3007a23 */ /* 0x000fe200000108af */
[C---:B-1----:R-:W-:Y:S01]  /*b5c0*/  HMMA.16816.F32 R84, R132.reuse, R136, R84 ;  /* 0x000000888454723c */ /* 0x042fe20000001854 */
[----:B------:R-:W-:Y:S02]  /*b5d0*/  MUFU.EX2 R190, R190 ;  /* 0x000000be00be7308 */ /* 0x000fe40000000800 */
[----:B----4-:R-:W-:Y:S05]  /*b5e0*/  FADD.FTZ R150, R151, R150 ;  /* 0x0000009697967221 */ /* 0x010fea0000010000 */
[C---:B------:R-:W-:Y:S01]  /*b5f0*/  HMMA.16816.F32 R88, R132.reuse, R138, R88 ;  /* 0x0000008a8458723c */ /* 0x040fe20000001858 */
[----:B------:R-:W1:Y:S02]  /*b600*/  LDSM.16.MT88.4 R136, [R220+0x6000] ;  /* 0x00600000dc88783b */ /* 0x000e640000004200 */
[----:B------:R2:W3:Y:S02]  /*b610*/  MUFU.EX2 R158, R0 ;  /* 0x00000000009e7308 */ /* 0x0004e40000000800 */
[----:B--2---:R-:W-:Y:S01]  /*b620*/  FFMA.FTZ R0, R187, c[0x0][0x2d0], -R176 ;  /* 0x0000b400bb007a23 */ /* 0x004fe200000108b0 */
[----:B------:R-:W-:Y:S01]  /*b630*/  MOV R187, R186 ;  /* 0x000000ba00bb7202 */ /* 0x000fe20000000f00 */
[----:B------:R-:W-:Y:S01]  /*b640*/  IMAD.MOV.U32 R186, RZ, RZ, R183 ;  /* 0x000000ffffba7224 */ /* 0x000fe200078e00b7 */
[----:B------:R-:W-:Y:S04]  /*b650*/  MOV R183, R182 ;  /* 0x000000b600b77202 */ /* 0x000fe80000000f00 */
[----:B------:R-:W-:Y:S01]  /*b660*/  MOV R182, R169 ;  /* 0x000000a900b67202 */ /* 0x000fe20000000f00 */
[--C-:B------:R-:W-:Y:S02]  /*b670*/  FFMA.FTZ R2, R187, c[0x0][0x2d0], -R175.reuse ;  /* 0x0000b400bb027a23 */ /* 0x100fe400000108af */
[----:B------:R-:W-:Y:S01]  /*b680*/  IMAD.MOV.U32 R169, RZ, RZ, R168 ;  /* 0x000000ffffa97224 */ /* 0x000fe200078e00a8 */
[----:B------:R-:W-:Y:S01]  /*b690*/  MOV R168, R157 ;  /* 0x0000009d00a87202 */ /* 0x000fe20000000f00 */
[----:B------:R2:W-:Y:S01]  /*b6a0*/  MUFU.EX2 R200, R2 ;  /* 0x0000000200c87308 */ /* 0x0005e20000000800 */
[--C-:B------:R-:W-:Y:S02]  /*b6b0*/  FFMA.FTZ R191, R182, c[0x0][0x2d0], -R175.reuse ;  /* 0x0000b400b6bf7a23 */ /* 0x100fe400000108af */
[--C-:B------:R-:W-:Y:S01]  /*b6c0*/  FFMA.FTZ R192, R169, c[0x0][0x2d0], -R175.reuse ;  /* 0x0000b400a9c07a23 */ /* 0x100fe200000108af */
[C---:B-1----:R-:W-:Y:S03]  /*b6d0*/  HMMA.16816.F32 R92, R132.reuse, R136, R92 ;  /* 0x00000088845c723c */ /* 0x042fe6000000185c */
[----:B------:R-:W-:Y:S01]  /*b6e0*/  MOV R169, R189 ;  /* 0x000000bd00a97202 */ /* 0x000fe20000000f00 */
[--C-:B------:R-:W-:Y:S02]  /*b6f0*/  FFMA.FTZ R189, R212, c[0x0][0x2d0], -R175.reuse ;  /* 0x0000b400d4bd7a23 */ /* 0x100fe400000108af */
[----:B------:R1:W-:Y:S02]  /*b700*/  MUFU.EX2 R157, R0 ;  /* 0x00000000009d7308 */ /* 0x0003e40000000800 */
[C---:B------:R-:W-:Y:S01]  /*b710*/  HMMA.16816.F32 R96, R132.reuse, R138, R96 ;  /* 0x0000008a8460723c */ /* 0x040fe20000001860 */
[----:B------:R-:W4:Y:S07]  /*b720*/  LDSM.16.MT88.4 R136, [R217+0x9000] ;  /* 0x00900000d988783b */ /* 0x000f2e0000004200 */
[----:B------:R-:W-:Y:S01]  /*b730*/  MUFU.EX2 R191, R191 ;  /* 0x000000bf00bf7308 */ /* 0x000fe20000000800 */
[----:B--2---:R-:W-:Y:S04]  /*b740*/  FADD.FTZ R2, R156, R150 ;  /* 0x000000969c027221 */ /* 0x004fe80000010000 */
[----:B------:R-:W-:Y:S05]  /*b750*/  FADD.FTZ R2, R154, R2 ;  /* 0x000000029a027221 */ /* 0x000fea0000010000 */
[----:B------:R-:W-:Y:S01]  /*b760*/  MUFU.EX2 R192, R192 ;  /* 0x000000c000c07308 */ /* 0x000fe20000000800 */
[----:B------:R-:W-:Y:S02]  /*b770*/  FADD.FTZ R2, R163, R2 ;  /* 0x00000002a3027221 */ /* 0x000fe40000010000 */
[----:B-1----:R-:W-:Y:S02]  /*b780*/  FFMA.FTZ R0, R167, c[0x0][0x2d0], -R176 ;  /* 0x0000b400a7007a23 */ /* 0x002fe400000108b0 */
[----:B------:R-:W-:Y:S05]  /*b790*/  FADD.FTZ R2, R162, R2 ;  /* 0x00000002a2027221 */ /* 0x000fea0000010000 */
[----:B------:R1:W-:Y:S01]  /*b7a0*/  MUFU.EX2 R204, R0 ;  /* 0x0000000000cc7308 */ /* 0x0003e20000000800 */
[----:B------:R-:W-:Y:S04]  /*b7b0*/  FADD.FTZ R2, R164, R2 ;  /* 0x00000002a4027221 */ /* 0x000fe80000010000 */
[----:B---3--:R-:W-:Y:S04]  /*b7c0*/  FADD.FTZ R2, R158, R2 ;  /* 0x000000029e027221 */ /* 0x008fe80000010000 */
[----:B------:R-:W-:Y:S01]  /*b7d0*/  FADD.FTZ R2, R206, R2 ;  /* 0x00000002ce027221 */ /* 0x000fe20000010000 */
[----:B------:R-:W-:Y:S01]  /*b7e0*/  MUFU.EX2 R189, R189 ;  /* 0x000000bd00bd7308 */ /* 0x000fe20000000800 */
[C---:B----4-:R-:W-:Y:S08]  /*b7f0*/  HMMA.16816.F32 R100, R132.reuse, R136, R100 ;  /* 0x000000888464723c */ /* 0x050ff00000001864 */
[C---:B------:R-:W-:Y:S01]  /*b800*/  HMMA.16816.F32 R104, R132.reuse, R138, R104 ;  /* 0x0000008a8468723c */ /* 0x040fe20000001868 */
[----:B------:R-:W2:Y:S03]  /*b810*/  LDSM.16.MT88.4 R136, [R218+0x9000] ;  /* 0x00900000da88783b */ /* 0x000ea60000004200 */
[--C-:B-1----:R-:W-:Y:S04]  /*b820*/  FFMA.FTZ R0, R214, c[0x0][0x2d0], -R175.reuse ;  /* 0x0000b400d6007a23 */ /* 0x102fe800000108af */
[----:B------:R1:W3:Y:S04]  /*b830*/  MUFU.EX2 R205, R0 ;  /* 0x0000000000cd7308 */ /* 0x0002e80000000800 */
[----:B-1----:R-:W-:Y:S02]  /*b840*/  FFMA.FTZ R0, R213, c[0x0][0x2d0], -R175 ;  /* 0x0000b400d5007a23 */ /* 0x002fe400000108af */
[----:B---3--:R-:W-:Y:S04]  /*b850*/  FADD.FTZ R2, R205, R2 ;  /* 0x00000002cd027221 */ /* 0x008fe80000010000 */
[----:B------:R1:W3:Y:S01]  /*b860*/  MUFU.EX2 R207, R0 ;  /* 0x0000000000cf7308 */ /* 0x0002e20000000800 */
[C---:B--2---:R-:W-:Y:S08]  /*b870*/  HMMA.16816.F32 R108, R132.reuse, R136, R108 ;  /* 0x00000088846c723c */ /* 0x044ff0000000186c */
[C---:B------:R-:W-:Y:S01]  /*b880*/  HMMA.16816.F32 R112, R132.reuse, R138, R112 ;  /* 0x0000008a8470723c */ /* 0x040fe20000001870 */
[----:B------:R-:W2:Y:S03]  /*b890*/  LDSM.16.MT88.4 R136, [R221+0x9000] ;  /* 0x00900000dd88783b */ /* 0x000ea60000004200 */
[----:B-1----:R-:W-:Y:S02]  /*b8a0*/  FFMA.FTZ R0, R215, c[0x0][0x2d0], -R176 ;  /* 0x0000b400d7007a23 */ /* 0x002fe400000108b0 */
[----:B---3--:R-:W-:Y:S02]  /*b8b0*/  FADD.FTZ R2, R207, R2 ;  /* 0x00000002cf027221 */ /* 0x008fe40000010000 */
[----:B------:R1:W-:Y:S04]  /*b8c0*/  MUFU.EX2 R203, R0 ;  /* 0x0000000000cb7308 */ /* 0x0003e80000000800 */
[----:B------:R-:W-:Y:S02]  /*b8d0*/  FADD.FTZ R2, R200, R2 ;  /* 0x00000002c8027221 */ /* 0x000fe40000010000 */
[--C-:B-1----:R-:W-:Y:S01]  /*b8e0*/  FFMA.FTZ R0, R166, c[0x0][0x2d0], -R176.reuse ;  /* 0x0000b400a6007a23 */ /* 0x102fe200000108b0 */
[C---:B--2---:R-:W-:Y:S03]  /*b8f0*/  HMMA.16816.F32 R116, R132.reuse, R136, R116 ;  /* 0x000000888474723c */ /* 0x044fe60000001874 */
[----:B------:R1:W-:Y:S05]  /*b900*/  MUFU.EX2 R202, R0 ;  /* 0x0000000000ca7308 */ /* 0x0003ea0000000800 */
[C---:B------:R-:W-:Y:S01]  /*b910*/  HMMA.16816.F32 R120, R132.reuse, R138, R120 ;  /* 0x0000008a8478723c */ /* 0x040fe20000001878 */
[----:B------:R-:W2:Y:S03]  /*b920*/  LDSM.16.MT88.4 R136, [R220+0x9000] ;  /* 0x00900000dc88783b */ /* 0x000ea60000004200 */
[----:B-1----:R-:W-:Y:S02]  /*b930*/  FADD.FTZ R0, R148, R3 ;  /* 0x0000000394007221 */ /* 0x002fe40000010000 */
[--C-:B------:R-:W-:Y:S04]  /*b940*/  FFMA.FTZ R3, R186, c[0x0][0x2d0], -R175.reuse ;  /* 0x0000b400ba037a23 */ /* 0x100fe800000108af */
[----:B------:R1:W3:Y:S01]  /*b950*/  MUFU.EX2 R199, R3 ;  /* 0x0000000300c77308 */ /* 0x0002e20000000800 */
[C---:B--2---:R-:W-:Y:S08]  /*b960*/  HMMA.16816.F32 R124, R132.reuse, R136, R124 ;  /* 0x00000088847c723c */ /* 0x044ff0000000187c */
[----:B------:R-:W-:Y:S01]  /*b970*/  HMMA.16816.F32 R128, R132, R138, R128 ;  /* 0x0000008a8480723c */ /* 0x000fe20000001880 */
[----:B------:R-:W2:Y:S03]  /*b980*/  LDSM.16.MT88.4 R136, [R217+0x800] ;  /* 0x00080000d988783b */ /* 0x000ea60000004200 */
[----:B-1----:R-:W-:Y:S02]  /*b990*/  FFMA.FTZ R3, R184, c[0x0][0x2d0], -R176 ;  /* 0x0000b400b8037a23 */ /* 0x002fe400000108b0 */
[----:B---3--:R-:W-:Y:S01]  /*b9a0*/  FADD.FTZ R2, R199, R2 ;  /* 0x00000002c7027221 */ /* 0x008fe20000010000 */
[----:B------:R-:W-:Y:S02]  /*b9b0*/  F2FP.PACK_AB R132, R145, R146 ;  /* 0x000000929184723e */ /* 0x000fe400000000ff */
[----:B------:R-:W-:Y:S01]  /*b9c0*/  F2FP.PACK_AB R133, R148, R144 ;  /* 0x000000909485723e */ /* 0x000fe200000000ff */
[----:B------:R-:W1:Y:S01]  /*b9d0*/  MUFU.EX2 R3, R3 ;  /* 0x0000000300037308 */ /* 0x000e620000000800 */
[----:B------:R-:W-:Y:S01]  /*b9e0*/  LDSM.16.MT88.4 R144, [R221+0x1800] ;  /* 0x00180000dd90783b */ /* 0x000fe20000004200 */
[----:B------:R-:W-:Y:S01]  /*b9f0*/  F2FP.PACK_AB R134, R156, R151 ;  /* 0x000000979c86723e */ /* 0x000fe200000000ff */
[--C-:B------:R-:W-:Y:S01]  /*ba00*/  FFMA.FTZ R148, R183, c[0x0][0x2d0], -R175.reuse ;  /* 0x0000b400b7947a23 */ /* 0x100fe200000108af */
[----:B------:R-:W-:Y:S01]  /*ba10*/  F2FP.PACK_AB R135, R155, R152 ;  /* 0x000000989b87723e */ /* 0x000fe200000000ff */
[----:B------:R-:W-:Y:S02]  /*ba20*/  FADD.FTZ R152, R152, R0 ;  /* 0x0000000098987221 */ /* 0x000fe40000010000 */
[--C-:B------:R-:W-:Y:S02]  /*ba30*/  FFMA.FTZ R0, R169, c[0x0][0x2d0], -R176.reuse ;  /* 0x0000b400a9007a23 */ /* 0x100fe400000108b0 */
[----:B------:R-:W-:Y:S01]  /*ba40*/  FFMA.FTZ R156, R180, c[0x0][0x2d0], -R176 ;  /* 0x0000b400b49c7a23 */ /* 0x000fe200000108b0 */
[----:B------:R3:W4:Y:S01]  /*ba50*/  MUFU.EX2 R198, R148 ;  /* 0x0000009400c67308 */ /* 0x0007220000000800 */
[----:B------:R-:W-:Y:S09]  /*ba60*/  FFMA.FTZ R175, R210, c[0x0][0x2d0], -R175 ;  /* 0x0000b400d2af7a23 */ /* 0x000ff200000108af */
[----:B------:R4:W-:Y:S01]  /*ba70*/  MUFU.EX2 R195, R0 ;  /* 0x0000000000c37308 */ /* 0x0009e20000000800 */
[----:B-1----:R-:W-:Y:S09]  /*ba80*/  F2FP.PACK_AB R177, R190, R3 ;  /* 0x00000003beb1723e */ /* 0x002ff200000000ff */
[----:B------:R-:W1:Y:S01]  /*ba90*/  MUFU.EX2 R188, R175 ;  /* 0x000000af00bc7308 */ /* 0x000e620000000800 */
[C---:B--2---:R-:W-:Y:S01]  /*baa0*/  HMMA.16816.F32 R4, R132.reuse, R136, R4 ;  /* 0x000000888404723c */ /* 0x044fe20000001804 */
[----:B---3--:R-:W-:Y:S02]  /*bab0*/  LDSM.16.MT88.4 R148, [R221+0x2000] ;  /* 0x00200000dd94783b */ /* 0x008fe40000004200 */
[----:B----4-:R-:W-:Y:S05]  /*bac0*/  FADD.FTZ R2, R198, R2 ;  /* 0x00000002c6027221 */ /* 0x010fea0000010000 */
[C---:B------:R-:W-:Y:S01]  /*bad0*/  HMMA.16816.F32 R8, R132.reuse, R138, R8 ;  /* 0x0000008a8408723c */ /* 0x040fe20000001808 */
[----:B------:R-:W2:Y:S01]  /*bae0*/  LDSM.16.MT88.4 R136, [R218+0x800] ;  /* 0x00080000da88783b */ /* 0x000ea20000004200 */
[----:B------:R-:W-:Y:S02]  /*baf0*/  MUFU.EX2 R175, R156 ;  /* 0x0000009c00af7308 */ /* 0x000fe40000000800 */
[----:B------:R-:W-:Y:S02]  /*bb00*/  FADD.FTZ R2, R196, R2 ;  /* 0x00000002c4027221 */ /* 0x000fe40000010000 */
[----:B------:R-:W-:Y:S02]  /*bb10*/  FFMA.FTZ R0, R168, c[0x0][0x2d0], -R176 ;  /* 0x0000b400a8007a23 */ /* 0x000fe400000108b0 */
[----:B------:R-:W-:Y:S01]  /*bb20*/  LDSM.16.MT88.4 R168, [R218+0x5800] ;  /* 0x00580000daa8783b */ /* 0x000fe20000004200 */
[----:B------:R-:W-:Y:S03]  /*bb30*/  FADD.FTZ R2, R191, R2 ;  /* 0x00000002bf027221 */ /* 0x000fe60000010000 */
[----:B------:R3:W-:Y:S01]  /*bb40*/  MUFU.EX2 R197, R0 ;  /* 0x0000000000c57308 */ /* 0x0007e20000000800 */
[----:B-1----:R-:W-:Y:S01]  /*bb50*/  F2FP.PACK_AB R178, R188, R189 ;  /* 0x000000bdbcb2723e */ /* 0x002fe200000000ff */
[--C-:B---3--:R-:W-:Y:S08]  /*bb60*/  FFMA.FTZ R0, R165, c[0x0][0x2d0], -R176.reuse ;  /* 0x0000b400a5007a23 */ /* 0x108ff000000108b0 */
[----:B------:R1:W-:Y:S01]  /*bb70*/  MUFU.EX2 R194, R0 ;  /* 0x0000000000c27308 */ /* 0x0003e20000000800 */
[C---:B--2---:R-:W-:Y:S08]  /*bb80*/  HMMA.16816.F32 R12, R132.reuse, R136, R12 ;  /* 0x00000088840c723c */ /* 0x044ff0000000180c */
[C---:B------:R-:W-:Y:S01]  /*bb90*/  HMMA.16816.F32 R16, R132.reuse, R138, R16 ;  /* 0x0000008a8410723c */ /* 0x040fe20000001810 */
[----:B------:R-:W2:Y:S03]  /*bba0*/  LDSM.16.MT88.4 R136, [R221+0x800] ;  /* 0x00080000dd88783b */ /* 0x000ea60000004200 */
[--C-:B-1----:R-:W-:Y:S03]  /*bbb0*/  FFMA.FTZ R0, R185, c[0x0][0x2d0], -R176.reuse ;  /* 0x0000b400b9007a23 */ /* 0x102fe600000108b0 */
[----:B------:R-:W-:Y:S01]  /*bbc0*/  LDSM.16.MT88.4 R184, [R217+0x2800] ;  /* 0x00280000d9b8783b */ /* 0x000fe20000004200 */
[----:B------:R-:W-:Y:S01]  /*bbd0*/  FFMA.FTZ R176, R174, c[0x0][0x2d0], -R176 ;  /* 0x0000b400aeb07a23 */ /* 0x000fe200000108b0 */
[----:B------:R1:W-:Y:S10]  /*bbe0*/  MUFU.EX2 R193, R0 ;  /* 0x0000000000c17308 */ /* 0x0003f40000000800 */
[----:B------:R3:W4:Y:S01]  /*bbf0*/  MUFU.EX2 R174, R176 ;  /* 0x000000b000ae7308 */ /* 0x0007220000000800 */
[C---:B--2---:R-:W-:Y:S03]  /*bc00*/  HMMA.16816.F32 R20, R132.reuse, R136, R20 ;  /* 0x000000888414723c */ /* 0x044fe60000001814 */
[----:B-1----:R-:W-:Y:S04]  /*bc10*/  FADD.FTZ R0, R155, R152 ;  /* 0x000000989b007221 */ /* 0x002fe80000010000 */
[----:B------:R-:W-:Y:S01]  /*bc20*/  FADD.FTZ R0, R153, R0 ;  /* 0x0000000099007221 */ /* 0x000fe20000010000 */
[C---:B------:R-:W-:Y:S01]  /*bc30*/  HMMA.16816.F32 R24, R132.reuse, R138, R24 ;  /* 0x0000008a8418723c */ /* 0x040fe20000001818 */
[----:B------:R-:W1:Y:S03]  /*bc40*/  LDSM.16.MT88.4 R136, [R220+0x800] ;  /* 0x00080000dc88783b */ /* 0x000e660000004200 */
[----:B------:R-:W-:Y:S01]  /*bc50*/  FADD.FTZ R0, R161, R0 ;  /* 0x00000000a1007221 */ /* 0x000fe20000010000 */
[----:B---3--:R-:W-:Y:S02]  /*bc60*/  F2FP.PACK_AB R176, R192, R191 ;  /* 0x000000bfc0b0723e */ /* 0x008fe400000000ff */
[----:B----4-:R-:W-:Y:S01]  /*bc70*/  F2FP.PACK_AB R179, R174, R175 ;  /* 0x000000afaeb3723e */ /* 0x010fe200000000ff */
        /* <DEDUP_REMOVED lines=16> */
[----:B------:R-:W-:Y:S04]  /*bd80*/  FADD.FTZ R2, R189, R0 ;  /* 0x00000000bd027221 */ /* 0x000fe80000010000 */
[----:B------:R-:W-:Y:S02]  /*bd90*/  FADD.FTZ R2, R188, R2 ;  /* 0x00000002bc027221 */ /* 0x000fe40000010000 */
[----:B------:R-:W-:Y:S01]  /*bda0*/  FADD.FTZ R0, R175, R3 ;  /* 0x00000003af007221 */ /* 0x000fe20000010000 */
[----:B------:R-:W-:Y:S02]  /*bdb0*/  MOV R175, R173 ;  /* 0x000000ad00af7202 */ /* 0x000fe40000000f00 */
[----:B------:R-:W-:Y:S01]  /*bdc0*/  STL [R1+0x4], R2 ;  /* 0x0000040201007387 */ /* 0x000fe20000100800 */
[----:B------:R-:W-:Y:S05]  /*bdd0*/  FADD.FTZ R0, R174, R0 ;  /* 0x00000000ae007221 */ /* 0x000fea0000010000 */
        /* <DEDUP_REMOVED lines=41> */
[----:B------:R-:W-:Y:S03]  /*c070*/  F2FP.PACK_AB R135, R160, R159 ;  /* 0x0000009fa087723e */ /* 0x000fe600000000ff */
[----:B------:R-:W-:Y:S04]  /*c080*/  LDSM.16.MT88.4 R160, [R217+0x5800] ;  /* 0x00580000d9a0783b */ /* 0x000fe80000004200 */
        /* <DEDUP_REMOVED lines=139> */
[----:B------:R-:W-:Y:S07]  /*c940*/  LDSM.16.MT88.4 R144, [R221+0x2800] ;  /* 0x00280000dd90783b */ /* 0x000fee0000004200 */
[C---:B-1----:R-:W-:Y:S08]  /*c950*/  HMMA.16816.F32 R100, R132.reuse, R136, R100 ;  /* 0x000000888464723c */ /* 0x042ff00000001864 */
[C---:B------:R-:W-:Y:S01]  /*c960*/  HMMA.16816.F32 R104, R132.reuse, R138, R104 ;  /* 0x0000008a8468723c */ /* 0x040fe20000001868 */
[----:B------:R-:W1:Y:S07]  /*c970*/  LDSM.16.MT88.4 R136, [R218+0x2800] ;  /* 0x00280000da88783b */ /* 0x000e6e0000004200 */
[C---:B------:R-:W-:Y:S08]  /*c980*/  HMMA.16816.F32 R108, R132.reuse, R148, R108 ;  /* 0x00000094846c723c */ /* 0x040ff0000000186c */
[C---:B------:R-:W-:Y:S08]  /*c990*/  HMMA.16816.F32 R112, R132.reuse, R150, R112 ;  /* 0x000000968470723c */ /* 0x040ff00000001870 */
[C---:B--2---:R-:W-:Y:S08]  /*c9a0*/  HMMA.16816.F32 R116, R132.reuse, R140, R116 ;  /* 0x0000008c8474723c */ /* 0x044ff00000001874 */
[C---:B------:R-:W-:Y:S08]  /*c9b0*/  HMMA.16816.F32 R120, R132.reuse, R142, R120 ;  /* 0x0000008e8478723c */ /* 0x040ff00000001878 */
[C---:B----4-:R-:W-:Y:S08]  /*c9c0*/  HMMA.16816.F32 R124, R132.reuse, R152, R124 ;  /* 0x00000098847c723c */ /* 0x050ff0000000187c */
[----:B------:R-:W-:Y:S01]  /*c9d0*/  HMMA.16816.F32 R128, R132, R154, R128 ;  /* 0x0000009a8480723c */ /* 0x000fe20000001880 */
[----:B------:R-:W2:Y:S07]  /*c9e0*/  LDSM.16.MT88.4 R152, [R220+0x2800] ;  /* 0x00280000dc98783b */ /* 0x000eae0000004200 */
[C---:B------:R-:W-:Y:S01]  /*c9f0*/  HMMA.16816.F32 R180, R176.reuse, R184, R4 ;  /* 0x000000b8b0b4723c */ /* 0x040fe20000001804 */
[----:B------:R-:W3:Y:S07]  /*ca00*/  LDSM.16.MT88.4 R4, [R221+0x5800] ;  /* 0x00580000dd04783b */ /* 0x000eee0000004200 */
[C---:B------:R-:W-:Y:S01]  /*ca10*/  HMMA.16816.F32 R184, R176.reuse, R186, R8 ;  /* 0x000000bab0b8723c */ /* 0x040fe20000001808 */
[----:B------:R-:W4:Y:S07]  /*ca20*/  LDSM.16.MT88.4 R8, [R220+0x5800] ;  /* 0x00580000dc08783b */ /* 0x000f2e0000004200 */
[C---:B-1----:R-:W-:Y:S01]  /*ca30*/  HMMA.16816.F32 R132, R176.reuse, R136, R12 ;  /* 0x00000088b084723c */ /* 0x042fe2000000180c */
[----:B------:R-:W1:Y:S07]  /*ca40*/  LDSM.16.MT88.4 R12, [R217+0x8800] ;  /* 0x00880000d90c783b */ /* 0x000e6e0000004200 */
[C---:B------:R-:W-:Y:S01]  /*ca50*/  HMMA.16816.F32 R136, R176.reuse, R138, R16 ;  /* 0x0000008ab088723c */ /* 0x040fe20000001810 */
[----:B------:R-:W1:Y:S07]  /*ca60*/  LDSM.16.MT88.4 R16, [R218+0x8800] ;  /* 0x00880000da10783b */ /* 0x000e6e0000004200 */
[C---:B------:R-:W-:Y:S01]  /*ca70*/  HMMA.16816.F32 R140, R176.reuse, R144, R20 ;  /* 0x00000090b08c723c */ /* 0x040fe20000001814 */
[----:B------:R-:W-:Y:S07]  /*ca80*/  LDSM.16.MT88.4 R20, [R220+0x8800] ;  /* 0x00880000dc14783b */ /* 0x000fee0000004200 */
[C---:B------:R-:W-:Y:S01]  /*ca90*/  HMMA.16816.F32 R144, R176.reuse, R146, R24 ;  /* 0x00000092b090723c */ /* 0x040fe20000001818 */
[----:B------:R-:W-:Y:S07]  /*caa0*/  LDSM.16.MT88.4 R24, [R217+0xb800] ;  /* 0x00b80000d918783b */ /* 0x000fee0000004200 */
[C---:B--2---:R-:W-:Y:S01]  /*cab0*/  HMMA.16816.F32 R148, R176.reuse, R152, R28 ;  /* 0x00000098b094723c */ /* 0x044fe2000000181c */
[----:B------:R-:W-:Y:S07]  /*cac0*/  LDSM.16.MT88.4 R28, [R221+0xb800] ;  /* 0x00b80000dd1c783b */ /* 0x000fee0000004200 */
[C---:B------:R-:W-:Y:S08]  /*cad0*/  HMMA.16816.F32 R152, R176.reuse, R154, R32 ;  /* 0x0000009ab098723c */ /* 0x040ff00000001820 */
[C---:B------:R-:W-:Y:S08]  /*cae0*/  HMMA.16816.F32 R156, R176.reuse, R160, R36 ;  /* 0x000000a0b09c723c */ /* 0x040ff00000001824 */
[C---:B------:R-:W-:Y:S08]  /*caf0*/  HMMA.16816.F32 R160, R176.reuse, R162, R40 ;  /* 0x000000a2b0a0723c */ /* 0x040ff00000001828 */
[C---:B------:R-:W-:Y:S08]  /*cb00*/  HMMA.16816.F32 R164, R176.reuse, R168, R44 ;  /* 0x000000a8b0a4723c */ /* 0x040ff0000000182c */
        /* <DEDUP_REMOVED lines=26> */
.L_x_4723:
[----:B----4-:R-:W2:Y:S02]  /*ccb0*/  LDL R0, [R1+0xc] ;  /* 0x00000c0001007983 */ /* 0x010ea40000100800 */
[----:B--2---:R-:W-:-:S13]  /*ccc0*/  ISETP.GE.AND P0, PT, R252, R0, PT ;  /* 0x00000000fc00720c */ /* 0x004fda0003f06270 */
[----:B------:R-:W-:Y:S05]  /*ccd0*/  @!P0 BRA `(.L_x_4725) ;  /* 0x0000430000008947 */ /* 0x000fea0003800000 */
[----:B------:R-:W-:Y:S02]  /*cce0*/  MOV R175, R172 ;  /* 0x000000ac00af7202 */ /* 0x000fe40000000f00 */
[----:B------:R-:W-:Y:S02]  /*ccf0*/  MOV R174, R173 ;  /* 0x000000ad00ae7202 */ /* 0x000fe40000000f00 */
.L_x_4726:
[----:B------:R-:W2:Y:S01]  /*cd00*/  LDL R0, [R1] ;  /* 0x0000000001007983 */ /* 0x000ea20000100800 */
[----:B------:R-:W-:Y:S04]  /*cd10*/  DEPBAR.LE SB0, 0x0 ;  /* 0x000080000000791a */ /* 0x000fe80000000000 */
[----:B------:R-:W-:Y:S01]  /*cd20*/  WARPSYNC 0xffffffff ;  /* 0xffffffff00007948 */ /* 0x000fe20003800000 */
[----:B------:R-:W3:Y:S01]  /*cd30*/  LDL R14, [R1+0x38] ;  /* 0x00003800010e7983 */ /* 0x000ee20000100800 */
[----:B------:R-:W-:Y:S05]  /*cd40*/  IMAD.WIDE.U32 R12, R252, c[0x0][0x208], RZ ;  /* 0x00008200fc0c7a25 */ /* 0x000fea00078e00ff */
[----:B------:R-:W3:Y:S06]  /*cd50*/  LDL.64 R2, [R1+0x30] ;  /* 0x0000300001027983 */ /* 0x000eec0000100a00 */
[----:B------:R-:W-:Y:S06]  /*cd60*/  BAR.SYNC.DEFER_BLOCKING 0x0 ;  /* 0x0000000000007b1d */ /* 0x000fec0000010000 */
[----:B-----5:R-:W-:Y:S06]  /*cd70*/  LDSM.16.M88.4 R48, [R223] ;  /* 0x00000000df30783b */ /* 0x020fec0000000200 */
[----:B------:R-:W1:Y:S06]  /*cd80*/  LDSM.16.M88.4 R8, [R216] ;  /* 0x00000000d808783b */ /* 0x000e6c0000000200 */
[----:B------:R-:W4:Y:S06]  /*cd90*/  LDSM.16.M88.4 R16, [R216+0x800] ;  /* 0x00080000d810783b */ /* 0x000f2c0000000200 */
[----:B------:R-:W2:Y:S06]  /*cda0*/  LDSM.16.M88.4 R24, [R216+0x1000] ;  /* 0x00100000d818783b */ /* 0x000eac0000000200 */
[----:B------:R-:W2:Y:S06]  /*cdb0*/  LDSM.16.M88.4 R32, [R216+0x1800] ;  /* 0x00180000d820783b */ /* 0x000eac0000000200 */
[----:B------:R-:W2:Y:S06]  /*cdc0*/  LDSM.16.M88.4 R40, [R216+0x2000] ;  /* 0x00200000d828783b */ /* 0x000eac0000000200 */
[----:B------:R-:W2:Y:S06]  /*cdd0*/  LDSM.16.M88.4 R176, [R216+0x2800] ;  /* 0x00280000d8b0783b */ /* 0x000eac0000000200 */
[----:B------:R-:W-:Y:S01]  /*cde0*/  LDSM.16.M88.4 R188, [R224] ;  /* 0x00000000e0bc783b */ /* 0x000fe20000000200 */
[C---:B-1----:R-:W-:Y:S05]  /*cdf0*/  HMMA.16816.F32 R4, R48.reuse, R8, RZ ;  /* 0x000000083004723c */ /* 0x042fea00000018ff */
[----:B------:R-:W1:Y:S03]  /*ce00*/  LDSM.16.M88.4 R192, [R227] ;  /* 0x00000000e3c0783b */ /* 0x000e660000000200 */
[C---:B------:R-:W-:Y:S03]  /*ce10*/  HMMA.16816.F32 R8, R48.reuse, R10, RZ ;  /* 0x0000000a3008723c */ /* 0x040fe600000018ff */
[----:B------:R-:W1:Y:S06]  /*ce20*/  LDSM.16.M88.4 R196, [R250] ;  /* 0x00000000fac4783b */ /* 0x000e6c0000000200 */
[----:B------:R-:W1:Y:S06]  /*ce30*/  LDSM.16.M88.4 R200, [R249] ;  /* 0x00000000f9c8783b */ /* 0x000e6c0000000200 */
[----:B------:R-:W1:Y:S06]  /*ce40*/  LDSM.16.M88.4 R204, [R248] ;  /* 0x00000000f8cc783b */ /* 0x000e6c0000000200 */
[----:B------:R-:W1:Y:S06]  /*ce50*/  LDSM.16.M88.4 R208, [R247] ;  /* 0x00000000f7d0783b */ /* 0x000e6c0000000200 */
        /* <DEDUP_REMOVED lines=29> */
[----:B------:R-:W-:Y:S02]  /*d030*/  IADD3 R0, P1, R0, 0x180, RZ ;  /* 0x0000018000007810 */ /* 0x000fe40007f3e0ff */
[--C-:B------:R-:W-:Y:S02]  /*d040*/  IADD3.X R39, RZ, c[0x0][0x1fc], R2.reuse, P0, P2 ;  /* 0x00007f00ff277a10 */ /* 0x100fe400007e4402 */
[----:B------:R-:W-:Y:S02]  /*d050*/  IADD3 R36, P0, R0, c[0x0][0x1f8], RZ ;  /* 0x00007e0000247a10 */ /* 0x000fe40007f1e0ff */
[----:B------:R-:W-:Y:S01]  /*d060*/  MOV R0, c[0x0][0x208] ;  /* 0x0000820000007a02 */ /* 0x000fe20000000f00 */
[----:B------:R4:W-:Y:S01]  /*d070*/  LDGSTS.E.BYPASS.LTC128B.128 [R251+0x6100], [R38.64], !P3 ;  /* 0x0610000026fb7fae */ /* 0x0009e2000d901d48 */
        /* <DEDUP_REMOVED lines=9> */
[C---:B------:R-:W-:Y:S07]  /*d110*/  HMMA.16816.F32 R44, R48.reuse, R176, RZ ;  /* 0x000000b0302c723c */ /* 0x040fee00000018ff */
[----:B------:R-:W-:Y:S01]  /*d120*/  MOV R177, 0x6 ;  /* 0x0000000600b17802 */ /* 0x000fe20000000f00 */
[----:B------:R-:W-:Y:S04]  /*d130*/  HMMA.16816.F32 R48, R48, R178, RZ ;  /* 0x000000b23030723c */ /* 0x000fe800000018ff */
[----:B------:R-:W-:Y:S04]  /*d140*/  SHF.L.U64.HI R0, R0, R177, c[0x0][0x20c] ;  /* 0x0000830000007619 */ /* 0x000fe800000102b1 */
[C---:B-1----:R-:W-:Y:S05]  /*d150*/  HMMA.16816.F32 R4, R188.reuse, R192, R4 ;  /* 0x000000c0bc04723c */ /* 0x042fea0000001804 */
[----:B------:R-:W-:Y:S03]  /*d160*/  IADD3.X R3, R173, R0, RZ, P1, !PT ;  /* 0x00000000ad037210 */ /* 0x000fe60000ffe4ff */
[C---:B------:R-:W-:Y:S02]  /*d170*/  HMMA.16816.F32 R8, R188.reuse, R194, R8 ;  /* 0x000000c2bc08723c */ /* 0x040fe40000001808 */
[----:B------:R1:W-:Y:S02]  /*d180*/  LDGSTS.E.BYPASS.LTC128B.128 [R251+0x1100], [R2.64], !P5 ;  /* 0x0110000002fb7fae */ /* 0x0003e4000e901d48 */
[----:B------:R-:W-:Y:S04]  /*d190*/  IADD3.X R173, R0, R3, RZ, P0, !PT ;  /* 0x0000000300ad7210 */ /* 0x000fe800007fe4ff */
[C---:B------:R-:W-:Y:S01]  /*d1a0*/  HMMA.16816.F32 R12, R188.reuse, R196, R12 ;  /* 0x000000c4bc0c723c */ /* 0x040fe2000000180c */
[----:B------:R1:W-:Y:S06]  /*d1b0*/  LDGSTS.E.BYPASS.LTC128B.128 [R251+0x4100], [R2.64+0x80], !P4 ;  /* 0x0410008002fb7fae */ /* 0x0003ec000e101d48 */
[----:B------:R1:W-:Y:S01]  /*d1c0*/  LDGSTS.E.BYPASS.LTC128B.128 [R251+0x7100], [R2.64+0x100], !P3 ;  /* 0x0710010002fb7fae */ /* 0x0003e2000d901d48 */
[C---:B------:R-:W-:Y:S05]  /*d1d0*/  HMMA.16816.F32 R16, R188.reuse, R198, R16 ;  /* 0x000000c6bc10723c */ /* 0x040fea0000001810 */
[----:B------:R1:W-:Y:S03]  /*d1e0*/  LDGSTS.E.BYPASS.LTC128B.128 [R251+0xa100], [R2.64+0x180], !P6 ;  /* 0x0a10018002fb7fae */ /* 0x0003e6000f101d48 */
[C---:B------:R-:W-:Y:S03]  /*d1f0*/  HMMA.16816.F32 R20, R188.reuse, R200, R20 ;  /* 0x000000c8bc14723c */ /* 0x040fe60000001814 */
[----:B------:R2:W-:Y:S05]  /*d200*/  LDGSTS.E.BYPASS.LTC128B.128 [R251+0x2100], [R172.64], !P5 ;  /* 0x02100000acfb7fae */ /* 0x0005ea000e901d48 */
[C---:B------:R-:W-:Y:S01]  /*d210*/  HMMA.16816.F32 R24, R188.reuse, R202, R24 ;  /* 0x000000cabc18723c */ /* 0x040fe20000001818 */
[----:B------:R2:W-:Y:S06]  /*d220*/  LDGSTS.E.BYPASS.LTC128B.128 [R251+0x5100], [R172.64+0x80], !P4 ;  /* 0x05100080acfb7fae */ /* 0x0005ec000e101d48 */
[----:B------:R2:W-:Y:S01]  /*d230*/  LDGSTS.E.BYPASS.LTC128B.128 [R251+0x8100], [R172.64+0x100], !P3 ;  /* 0x08100100acfb7fae */ /* 0x0005e2000d901d48 */
[C---:B------:R-:W-:Y:S05]  /*d240*/  HMMA.16816.F32 R28, R188.reuse, R204, R28 ;  /* 0x000000ccbc1c723c */ /* 0x040fea000000181c */
[----:B------:R2:W-:Y:S03]  /*d250*/  LDGSTS.E.BYPASS.LTC128B.128 [R251+0xb100], [R172.64+0x180], !P6 ;  /* 0x0b100180acfb7fae */ /* 0x0005e6000f101d48 */
[C---:B------:R-:W-:Y:S03]  /*d260*/  HMMA.16816.F32 R32, R188.reuse, R206, R32 ;  /* 0x000000cebc20723c */ /* 0x040fe60000001820 */
[----:B------:R-:W-:Y:S05]  /*d270*/  LDSM.16.M88.4 R176, [R226] ;  /* 0x00000000e2b0783b */ /* 0x000fea0000000200 */
[C---:B------:R-:W-:Y:S01]  /*d280*/  HMMA.16816.F32 R36, R188.reuse, R208, R36 ;  /* 0x000000d0bc24723c */ /* 0x040fe20000001824 */
[----:B------:R-:W3:Y:S06]  /*d290*/  LDSM.16.M88.4 R192, [R222] ;  /* 0x00000000dec0783b */ /* 0x000eec0000000200 */
[----:B------:R-:W0:Y:S01]  /*d2a0*/  LDGDEPBAR ;  /* 0x00000000000079af */ /* 0x000e220000000000 */
[C---:B------:R-:W-:Y:S05]  /*d2b0*/  HMMA.16816.F32 R40, R188.reuse, R210, R40 ;  /* 0x000000d2bc28723c */ /* 0x040fea0000001828 */
[----:B------:R-:W4:Y:S03]  /*d2c0*/  LDSM.16.M88.4 R196, [R222+0x800] ;  /* 0x00080000dec4783b */ /* 0x000f260000000200 */
[C---:B------:R-:W-:Y:S03]  /*d2d0*/  HMMA.16816.F32 R44, R188.reuse, R212, R44 ;  /* 0x000000d4bc2c723c */ /* 0x040fe6000000182c */
[----:B------:R-:W1:Y:S05]  /*d2e0*/  LDSM.16.M88.4 R200, [R222+0x1000] ;  /* 0x00100000dec8783b */ /* 0x000e6a0000000200 */
[----:B------:R-:W-:Y:S01]  /*d2f0*/  HMMA.16816.F32 R48, R188, R214, R48 ;  /* 0x000000d6bc30723c */ /* 0x000fe20000001830 */
[----:B------:R-:W2:Y:S06]  /*d300*/  LDL R214, [R1+0xc] ;  /* 0x00000c0001d67983 */ /* 0x000eac0000100800 */
[----:B------:R-:W1:Y:S06]  /*d310*/  LDSM.16.M88.4 R204, [R222+0x1800] ;  /* 0x00180000decc783b */ /* 0x000e6c0000000200 */
[----:B------:R-:W2:Y:S01]  /*d320*/  LDL R215, [R1+0x20] ;  /* 0x0000200001d77983 */ /* 0x000ea20000100800 */
[C---:B---3--:R-:W-:Y:S05]  /*d330*/  HMMA.16816.F32 R4, R176.reuse, R192, R4 ;  /* 0x000000c0b004723c */ /* 0x048fea0000001804 */
[----:B------:R-:W3:Y:S03]  /*d340*/  LDSM.16.M88.4 R188, [R222+0x2000] ;  /* 0x00200000debc783b */ /* 0x000ee60000000200 */
[C---:B------:R-:W-:Y:S03]  /*d350*/  HMMA.16816.F32 R8, R176.reuse, R194, R8 ;  /* 0x000000c2b008723c */ /* 0x040fe60000001808 */
[----:B------:R-:W3:Y:S06]  /*d360*/  LDSM.16.M88.4 R208, [R222+0x2800] ;  /* 0x00280000ded0783b */ /* 0x000eec0000000200 */
[----:B------:R-:W-:Y:S01]  /*d370*/  LDSM.16.M88.4 R192, [R219] ;  /* 0x00000000dbc0783b */ /* 0x000fe20000000200 */
[C---:B----4-:R-:W-:Y:S05]  /*d380*/  HMMA.16816.F32 R12, R176.reuse, R196, R12 ;  /* 0x000000c4b00c723c */ /* 0x050fea000000180c */
[----:B------:R-:W4:Y:S03]  /*d390*/  LDL.64 R212, [R1+0x28] ;  /* 0x0000280001d47983 */ /* 0x000f260000100a00 */
[C---:B------:R-:W-:Y:S03]  /*d3a0*/  HMMA.16816.F32 R16, R176.reuse, R198, R16 ;  /* 0x000000c6b010723c */ /* 0x040fe60000001810 */
[----:B------:R-:W-:Y:S05]  /*d3b0*/  LDSM.16.M88.4 R196, [R219+0x800] ;  /* 0x00080000dbc4783b */ /* 0x000fea0000000200 */
        /* <DEDUP_REMOVED lines=9> */
[C---:B------:R-:W-:Y:S08]  /*d450*/  HMMA.16816.F32 R44, R176.reuse, R208, R44 ;  /* 0x000000d0b02c723c */ /* 0x040ff0000000182c */
[----:B------:R-:W-:Y:S01]  /*d460*/  HMMA.16816.F32 R48, R176, R210, R48 ;  /* 0x000000d2b030723c */ /* 0x000fe20000001830 */
[----:B------:R-:W3:Y:S06]  /*d470*/  LDSM.16.M88.4 R176, [R219+0x2000] ;  /* 0x00200000dbb0783b */ /* 0x000eec0000000200 */
        /* <DEDUP_REMOVED lines=16> */
[C---:B------:R-:W-:Y:S08]  /*d580*/  HMMA.16816.F32 R44, R188.reuse, R208, R44 ;  /* 0x000000d0bc2c723c */ /* 0x040ff0000000182c */
[----:B------:R-:W-:Y:S01]  /*d590*/  HMMA.16816.F32 R48, R188, R210, R48 ;  /* 0x000000d2bc30723c */ /* 0x000fe20000001830 */
[----:B------:R-:W3:Y:S06]  /*d5a0*/  LDSM.16.M88.4 R188, [R216+0x5000] ;  /* 0x00500000d8bc783b */ /* 0x000eec0000000200 */
[----:B------:R-:W2:Y:S01]  /*d5b0*/  LDSM.16.M88.4 R208, [R216+0x5800] ;  /* 0x00580000d8d0783b */ /* 0x000ea20000000200 */
        /* <DEDUP_REMOVED lines=11> */
[----:B------:R-:W-:Y:S02]  /*d670*/  LDSM.16.M88.4 R204, [R242] ;  /* 0x00000000f2cc783b */ /* 0x000fe40000000200 */
[C---:B--2---:R-:W-:Y:S02]  /*d680*/  ISETP.GT.AND P0, PT, R252.reuse, R214, PT ;  /* 0x000000d6fc00720c */ /* 0x044fe40003f04270 */
[----:B------:R-:W-:Y:S03]  /*d690*/  IADD3 R252, R252, -0x1, RZ ;  /* 0xfffffffffcfc7810 */ /* 0x000fe60007ffe0ff */
[C---:B---3--:R-:W-:Y:S08]  /*d6a0*/  HMMA.16816.F32 R36, R176.reuse, R188, R36 ;  /* 0x000000bcb024723c */ /* 0x048ff00000001824 */
[C---:B------:R-:W-:Y:S01]  /*d6b0*/  HMMA.16816.F32 R40, R176.reuse, R190, R40 ;  /* 0x000000beb028723c */ /* 0x040fe20000001828 */
[----:B------:R-:W1:Y:S07]  /*d6c0*/  LDSM.16.M88.4 R188, [R224+0x4000] ;  /* 0x00400000e0bc783b */ /* 0x000e6e0000000200 */
[C---:B------:R-:W-:Y:S08]  /*d6d0*/  HMMA.16816.F32 R44, R176.reuse, R208, R44 ;  /* 0x000000d0b02c723c */ /* 0x040ff0000000182c */
[----:B------:R-:W-:Y:S01]  /*d6e0*/  HMMA.16816.F32 R48, R176, R210, R48 ;  /* 0x000000d2b030723c */ /* 0x000fe20000001830 */
[----:B------:R-:W2:Y:S06]  /*d6f0*/  LDSM.16.M88.4 R176, [R241] ;  /* 0x00000000f1b0783b */ /* 0x000eac0000000200 */
[----:B------:R-:W3:Y:S01]  /*d700*/  LDSM.16.M88.4 R208, [R240] ;  /* 0x00000000f0d0783b */ /* 0x000ee20000000200 */
[----:B----4-:R-:W-:Y:S01]  /*d710*/  MOV R213, 0x6 ;  /* 0x0000000600d57802 */ /* 0x010fe20000000f00 */
        /* <DEDUP_REMOVED lines=22> */
[C---:B----4-:R-:W-:Y:S08]  /*d880*/  HMMA.16816.F32 R12, R192.reuse, R200, R12 ;  /* 0x000000c8c00c723c */ /* 0x050ff0000000180c */
        /* <DEDUP_REMOVED lines=14> */
[----:B------:R-:W-:Y:S01]  /*d970*/  LDSM.16.M88.4 R208, [R216+0x6800] ;  /* 0x00680000d8d0783b */ /* 0x000fe20000000200 */
[C---:B-1----:R-:W-:Y:S08]  /*d980*/  HMMA.16816.F32 R4, R196.reuse, R200, R4 ;  /* 0x000000c8c404723c */ /* 0x042ff00000001804 */
[C---:B------:R-:W-:Y:S01]  /*d990*/  HMMA.16816.F32 R8, R196.reuse, R202, R8 ;  /* 0x000000cac408723c */ /* 0x040fe20000001808 */
[----:B------:R-:W1:Y:S07]  /*d9a0*/  LDSM.16.M88.4 R200, [R219+0x5800] ;  /* 0x00580000dbc8783b */ /* 0x000e6e0000000200 */
[C---:B----4-:R-:W-:Y:S08]  /*d9b0*/  HMMA.16816.F32 R12, R196.reuse, R204, R12 ;  /* 0x000000ccc40c723c */ /* 0x050ff0000000180c */
        /* <DEDUP_REMOVED lines=14> */
[----:B------:R-:W1:Y:S01]  /*daa0*/  LDSM.16.M88.4 R200, [R216+0x8800] ;  /* 0x00880000d8c8783b */ /* 0x000e620000000200 */
[C---:B--2---:R-:W-:Y:S08]  /*dab0*/  HMMA.16816.F32 R4, R176.reuse, R204, R4 ;  /* 0x000000ccb004723c */ /* 0x044ff00000001804 */
[C---:B------:R-:W-:Y:S01]  /*dac0*/  HMMA.16816.F32 R8, R176.reuse, R206, R8 ;  /* 0x000000ceb008723c */ /* 0x040fe20000001808 */
[----:B------:R-:W-:Y:S07]  /*dad0*/  LDSM.16.M88.4 R204, [R239] ;  /* 0x00000000efcc783b */ /* 0x000fee0000000200 */
[C---:B------:R-:W-:Y:S08]  /*dae0*/  HMMA.16816.F32 R12, R176.reuse, R208, R12 ;  /* 0x000000d0b00c723c */ /* 0x040ff0000000180c */
[C---:B------:R-:W-:Y:S01]  /*daf0*/  HMMA.16816.F32 R16, R176.reuse, R210, R16 ;  /* 0x000000d2b010723c */ /* 0x040fe20000001810 */
[----:B------:R-:W-:Y:S07]  /*db00*/  LDSM.16.M88.4 R208, [R238] ;  /* 0x00000000eed0783b */ /* 0x000fee0000000200 */
[C---:B---3--:R-:W-:Y:S08]  /*db10*/  HMMA.16816.F32 R20, R176.reuse, R188, R20 ;  /* 0x000000bcb014723c */ /* 0x048ff00000001814 */
[C---:B------:R-:W-:Y:S01]  /*db20*/  HMMA.16816.F32 R24, R176.reuse, R190, R24 ;  /* 0x000000beb018723c */ /* 0x040fe20000001818 */
[----:B------:R-:W2:Y:S07]  /*db30*/  LDSM.16.M88.4 R188, [R224+0x8000] ;  /* 0x00800000e0bc783b */ /* 0x000eae0000000200 */
[C---:B----4-:R-:W-:Y:S08]  /*db40*/  HMMA.16816.F32 R28, R176.reuse, R192, R28 ;  /* 0x000000c0b01c723c */ /* 0x050ff0000000181c */
[C---:B------:R-:W-:Y:S01]  /*db50*/  HMMA.16816.F32 R32, R176.reuse, R194, R32 ;  /* 0x000000c2b020723c */ /* 0x040fe20000001820 */
[----:B------:R-:W3:Y:S07]  /*db60*/  LDSM.16.M88.4 R192, [R237] ;  /* 0x00000000edc0783b */ /* 0x000eee0000000200 */
[C---:B-1----:R-:W-:Y:S08]  /*db70*/  HMMA.16816.F32 R36, R176.reuse, R196, R36 ;  /* 0x000000c4b024723c */ /* 0x042ff00000001824 */
[C---:B------:R-:W-:Y:S01]  /*db80*/  HMMA.16816.F32 R40, R176.reuse, R198, R40 ;  /* 0x000000c6b028723c */ /* 0x040fe20000001828 */
[----:B------:R-:W1:Y:S07]  /*db90*/  LDSM.16.M88.4 R196, [R236] ;  /* 0x00000000ecc4783b */ /* 0x000e6e0000000200 */
[C---:B------:R-:W-:Y:S08]  /*dba0*/  HMMA.16816.F32 R44, R176.reuse, R200, R44 ;  /* 0x000000c8b02c723c */ /* 0x040ff0000000182c */
[----:B------:R-:W-:Y:S01]  /*dbb0*/  HMMA.16816.F32 R48, R176, R202, R48 ;  /* 0x000000cab030723c */ /* 0x000fe20000001830 */
[----:B------:R-:W4:Y:S06]  /*dbc0*/  LDSM.16.M88.4 R176, [R235] ;  /* 0x00000000ebb0783b */ /* 0x000f2c0000000200 */
[----:B------:R-:W1:Y:S01]  /*dbd0*/  LDSM.16.M88.4 R200, [R234] ;  /* 0x00000000eac8783b */ /* 0x000e620000000200 */
[C---:B--2---:R-:W-:Y:S08]  /*dbe0*/  HMMA.16816.F32 R4, R188.reuse, R204, R4 ;  /* 0x000000ccbc04723c */ /* 0x044ff00000001804 */
[C---:B------:R-:W-:Y:S01]  /*dbf0*/  HMMA.16816.F32 R8, R188.reuse, R206, R8 ;  /* 0x000000cebc08723c */ /* 0x040fe20000001808 */
[----:B------:R-:W-:Y:S07]  /*dc00*/  LDSM.16.M88.4 R204, [R226+0x8000] ;  /* 0x00800000e2cc783b */ /* 0x000fee0000000200 */
[C---:B------:R-:W-:Y:S08]  /*dc10*/  HMMA.16816.F32 R12, R188.reuse, R208, R12 ;  /* 0x000000d0bc0c723c */ /* 0x040ff0000000180c */
        /* <DEDUP_REMOVED lines=13> */
[----:B------:R-:W4:Y:S06]  /*dcf0*/  LDSM.16.M88.4 R188, [R222+0x8000] ;  /* 0x00800000debc783b */ /* 0x000f2c0000000200 */
[----:B------:R-:W-:Y:S01]  /*dd00*/  LDSM.16.M88.4 R200, [R225+0x8000] ;  /* 0x00800000e1c8783b */ /* 0x000fe20000000200 */
[C---:B--2---:R-:W-:Y:S08]  /*dd10*/  HMMA.16816.F32 R4, R204.reuse, R208, R4 ;  /* 0x000000d0cc04723c */ /* 0x044ff00000001804 */
[C---:B------:R-:W-:Y:S01]  /*dd20*/  HMMA.16816.F32 R8, R204.reuse, R210, R8 ;  /* 0x000000d2cc08723c */ /* 0x040fe20000001808 */
[----:B------:R-:W-:Y:S07]  /*dd30*/  LDSM.16.M88.4 R208, [R219+0x6000] ;  /* 0x00600000dbd0783b */ /* 0x000fee0000000200 */
[C---:B---3--:R-:W-:Y:S08]  /*dd40*/  HMMA.16816.F32 R12, R204.reuse, R192, R12 ;  /* 0x000000c0cc0c723c */ /* 0x048ff0000000180c */
[C---:B------:R-:W-:Y:S01]  /*dd50*/  HMMA.16816.F32 R16, R204.reuse, R194, R16 ;  /* 0x000000c2cc10723c */ /* 0x040fe20000001810 */
[----:B------:R-:W2:Y:S07]  /*dd60*/  LDSM.16.M88.4 R192, [R222+0x8800] ;  /* 0x00880000dec0783b */ /* 0x000eae0000000200 */
[C---:B-1----:R-:W-:Y:S08]  /*dd70*/  HMMA.16816.F32 R20, R204.reuse, R196, R20 ;  /* 0x000000c4cc14723c */ /* 0x042ff00000001814 */
[C---:B------:R-:W-:Y:S01]  /*dd80*/  HMMA.16816.F32 R24, R204.reuse, R198, R24 ;  /* 0x000000c6cc18723c */ /* 0x040fe20000001818 */
[----:B------:R-:W1:Y:S07]  /*dd90*/  LDSM.16.M88.4 R196, [R219+0x6800] ;  /* 0x00680000dbc4783b */ /* 0x000e6e0000000200 */
        /* <DEDUP_REMOVED lines=8> */
[----:B------:R-:W2:Y:S06]  /*de20*/  LDSM.16.M88.4 R192, [R219+0x8000] ;  /* 0x00800000dbc0783b */ /* 0x000eac0000000200 */
[----:B------:R-:W-:Y:S01]  /*de30*/  LDSM.16.M88.4 R204, [R223+0xc000] ;  /* 0x00c00000dfcc783b */ /* 0x000fe20000000200 */
[C---:B------:R-:W-:Y:S08]  /*de40*/  HMMA.16816.F32 R4, R200.reuse, R208, R4 ;  /* 0x000000d0c804723c */ /* 0x040ff00000001804 */
[C---:B------:R-:W-:Y:S01]  /*de50*/  HMMA.16816.F32 R8, R200.reuse, R210, R8 ;  /* 0x000000d2c808723c */ /* 0x040fe20000001808 */
[----:B------:R-:W-:Y:S07]  /*de60*/  LDSM.16.M88.4 R208, [R216+0x9000] ;  /* 0x00900000d8d0783b */ /* 0x000fee0000000200 */
        /* <DEDUP_REMOVED lines=10> */
[C---:B------:R-:W-:Y:S01]  /*df10*/  HMMA.16816.F32 R40, R200.reuse, R194, R40 ;  /* 0x000000c2c828723c */ /* 0x040fe20000001828 */
[----:B------:R-:W2:Y:S07]  /*df20*/  LDSM.16.M88.4 R192, [R216+0xa800] ;  /* 0x00a80000d8c0783b */ /* 0x000eae0000000200 */
[C---:B-1----:R-:W-:Y:S08]  /*df30*/  HMMA.16816.F32 R44, R200.reuse, R196, R44 ;  /* 0x000000c4c82c723c */ /* 0x042ff0000000182c */
[----:B------:R-:W-:Y:S01]  /*df40*/  HMMA.16816.F32 R48, R200, R198, R48 ;  /* 0x000000c6c830723c */ /* 0x000fe20000001830 */
[----:B------:R-:W1:Y:S06]  /*df50*/  LDSM.16.M88.4 R196, [R216+0xb000] ;  /* 0x00b00000d8c4783b */ /* 0x000e6c0000000200 */
        /* <DEDUP_REMOVED lines=10> */
[C---:B--2---:R-:W-:Y:S08]  /*e000*/  HMMA.16816.F32 R28, R204.reuse, R192, R28 ;  /* 0x000000c0cc1c723c */ /* 0x044ff0000000181c */
[C---:B------:R-:W-:Y:S01]  /*e010*/  HMMA.16816.F32 R32, R204.reuse, R194, R32 ;  /* 0x000000c2cc20723c */ /* 0x040fe20000001820 */
[----:B------:R-:W2:Y:S07]  /*e020*/  LDSM.16.M88.4 R192, [R231] ;  /* 0x00000000e7c0783b */ /* 0x000eae0000000200 */
[C---:B-1----:R-:W-:Y:S08]  /*e030*/  HMMA.16816.F32 R36, R204.reuse, R196, R36 ;  /* 0x000000c4cc24723c */ /* 0x042ff00000001824 */
[C---:B------:R-:W-:Y:S01]  /*e040*/  HMMA.16816.F32 R40, R204.reuse, R198, R40 ;  /* 0x000000c6cc28723c */ /* 0x040fe20000001828 */
[----:B------:R-:W-:Y:S07]  /*e050*/  LDSM.16.M88.4 R196, [R229] ;  /* 0x00000000e5c4783b */ /* 0x000fee0000000200 */
[C---:B---3--:R-:W-:Y:S08]  /*e060*/  HMMA.16816.F32 R44, R204.reuse, R176, R44 ;  /* 0x000000b0cc2c723c */ /* 0x048ff0000000182c */
[----:B------:R-:W-:Y:S01]  /*e070*/  HMMA.16816.F32 R48, R204, R178, R48 ;  /* 0x000000b2cc30723c */ /* 0x000fe20000001830 */
[----:B------:R-:W1:Y:S06]  /*e080*/  LDSM.16.M88.4 R176, [R230] ;  /* 0x00000000e6b0783b */ /* 0x000e6c0000000200 */
[----:B------:R-:W-:Y:S01]  /*e090*/  LDSM.16.M88.4 R204, [R226+0xc000] ;  /* 0x00c00000e2cc783b */ /* 0x000fe20000000200 */
[C---:B------:R-:W-:Y:S08]  /*e0a0*/  HMMA.16816.F32 R4, R200.reuse, R208, R4 ;  /* 0x000000d0c804723c */ /* 0x040ff00000001804 */
[C---:B------:R-:W-:Y:S01]  /*e0b0*/  HMMA.16816.F32 R8, R200.reuse, R210, R8 ;  /* 0x000000d2c808723c */ /* 0x040fe20000001808 */
[----:B------:R-:W-:Y:S07]  /*e0c0*/  LDSM.16.M88.4 R208, [R222+0x9000] ;  /* 0x00900000ded0783b */ /* 0x000fee0000000200 */
[C---:B----4-:R-:W-:Y:S08]  /*e0d0*/  HMMA.16816.F32 R12, R200.reuse, R188, R12 ;  /* 0x000000bcc80c723c */ /* 0x050ff0000000180c */
[C---:B------:R-:W-:Y:S01]  /*e0e0*/  HMMA.16816.F32 R16, R200.reuse, R190, R16 ;  /* 0x000000bec810723c */ /* 0x040fe20000001810 */
[----:B------:R-:W3:Y:S07]  /*e0f0*/  LDSM.16.M88.4 R188, [R228] ;  /* 0x00000000e4bc783b */ /* 0x000eee0000000200 */
[C---:B--2---:R-:W-:Y:S08]  /*e100*/  HMMA.16816.F32 R20, R200.reuse, R192, R20 ;  /* 0x000000c0c814723c */ /* 0x044ff00000001814 */
[C---:B------:R-:W-:Y:S01]  /*e110*/  HMMA.16816.F32 R24, R200.reuse, R194, R24 ;  /* 0x000000c2c818723c */ /* 0x040fe20000001818 */
[----:B------:R-:W2:Y:S07]  /*e120*/  LDSM.16.M88.4 R192, [R222+0x9800] ;  /* 0x00980000dec0783b */ /* 0x000eae0000000200 */
[C---:B-1----:R-:W-:Y:S08]  /*e130*/  HMMA.16816.F32 R28, R200.reuse, R176, R28 ;  /* 0x000000b0c81c723c */ /* 0x042ff0000000181c */
[C---:B------:R-:W-:Y:S01]  /*e140*/  HMMA.16816.F32 R32, R200.reuse, R178, R32 ;  /* 0x000000b2c820723c */ /* 0x040fe20000001820 */
[----:B------:R-:W1:Y:S07]  /*e150*/  LDSM.16.M88.4 R176, [R222+0xa000] ;  /* 0x00a00000deb0783b */ /* 0x000e6e0000000200 */
        /* <DEDUP_REMOVED lines=19> */
[C---:B------:R-:W-:Y:S08]  /*e290*/  HMMA.16816.F32 R36, R204.reuse, R196, R36 ;  /* 0x000000c4cc24723c */ /* 0x040ff00000001824 */
[C---:B------:R-:W-:Y:S08]  /*e2a0*/  HMMA.16816.F32 R40, R204.reuse, R198, R40 ;  /* 0x000000c6cc28723c */ /* 0x040ff00000001828 */
[C---:B--2---:R-:W-:Y:S08]  /*e2b0*/  HMMA.16816.F32 R44, R204.reuse, R192, R44 ;  /* 0x000000c0cc2c723c */ /* 0x044ff0000000182c */
[----:B------:R-:W-:Y:S01]  /*e2c0*/  HMMA.16816.F32 R48, R204, R194, R48 ;  /* 0x000000c2cc30723c */ /* 0x000fe20000001830 */
[----:B------:R-:W2:Y:S07]  /*e2d0*/  LDSM.16.M88.4 R192, [R219+0xa800] ;  /* 0x00a80000dbc0783b */ /* 0x000eae0000000200 */
[C---:B------:R-:W-:Y:S08]  /*e2e0*/  HMMA.16816.F32 R4, R200.reuse, R208, R4 ;  /* 0x000000d0c804723c */ /* 0x040ff00000001804 */
[C---:B------:R-:W-:Y:S08]  /*e2f0*/  HMMA.16816.F32 R8, R200.reuse, R210, R8 ;  /* 0x000000d2c808723c */ /* 0x040ff00000001808 */
[C---:B-1----:R-:W-:Y:S08]  /*e300*/  HMMA.16816.F32 R12, R200.reuse, R176, R12 ;  /* 0x000000b0c80c723c */ /* 0x042ff0000000180c */
[C---:B------:R-:W-:Y:S01]  /*e310*/  HMMA.16816.F32 R16, R200.reuse, R178, R16 ;  /* 0x000000b2c810723c */ /* 0x040fe20000001810 */
[----:B------:R-:W1:Y:S03]  /*e320*/  LDSM.16.M88.4 R176, [R219+0xb000] ;  /* 0x00b00000dbb0783b */ /* 0x000e660000000200 */
        /* <DEDUP_REMOVED lines=10> */
[C---:B--2---:R-:W-:Y:S05]  /*e3d0*/  HMMA.16816.F32 R28, R200.reuse, R192, R28 ;  /* 0x000000c0c81c723c */ /* 0x044fea000000181c */
[----:B------:R-:W-:Y:S02]  /*e3e0*/  FMNMX.FTZ R0, R9, R0, !PT ;  /* 0x0000000009007209 */ /* 0x000fe40007810000 */
[----:B------:R-:W-:Y:S01]  /*e3f0*/  FMNMX.FTZ R2, R10, R2, !PT ;  /* 0x000000020a027209 */ /* 0x000fe20007810000 */
[C---:B------:R-:W-:Y:S04]  /*e400*/  HMMA.16816.F32 R32, R200.reuse, R194, R32 ;  /* 0x000000c2c820723c */ /* 0x040fe80000001820 */
[----:B------:R-:W-:Y:S02]  /*e410*/  FMNMX.FTZ R0, R12, R0, !PT ;  /* 0x000000000c007209 */ /* 0x000fe40007810000 */
[----:B------:R-:W-:Y:S02]  /*e420*/  FMNMX.FTZ R2, R11, R2, !PT ;  /* 0x000000020b027209 */ /* 0x000fe40007810000 */
[----:B------:R-:W-:Y:S01]  /*e430*/  FMNMX.FTZ R0, R13, R0, !PT ;  /* 0x000000000d007209 */ /* 0x000fe20007810000 */
[C---:B-1----:R-:W-:Y:S03]  /*e440*/  HMMA.16816.F32 R36, R200.reuse, R176, R36 ;  /* 0x000000b0c824723c */ /* 0x042fe60000001824 */
[----:B------:R-:W-:Y:S02]  /*e450*/  FMNMX.FTZ R0, R16, R0, !PT ;  /* 0x0000000010007209 */ /* 0x000fe40007810000 */
[----:B------:R-:W-:Y:S02]  /*e460*/  FMNMX.FTZ R2, R14, R2, !PT ;  /* 0x000000020e027209 */ /* 0x000fe40007810000 */
[----:B------:R-:W-:Y:S01]  /*e470*/  FMNMX.FTZ R0, R17, R0, !PT ;  /* 0x0000000011007209 */ /* 0x000fe20007810000 */
[C---:B------:R-:W-:Y:S04]  /*e480*/  HMMA.16816.F32 R40, R200.reuse, R178, R40 ;  /* 0x000000b2c828723c */ /* 0x040fe80000001828 */
[----:B------:R-:W-:Y:S02]  /*e490*/  FMNMX.FTZ R2, R15, R2, !PT ;  /* 0x000000020f027209 */ /* 0x000fe40007810000 */
[----:B------:R-:W-:Y:S01]  /*e4a0*/  FMNMX.FTZ R0, R20, R0, !PT ;  /* 0x0000000014007209 */ /* 0x000fe20007810000 */
[----:B------:R-:W-:Y:S01]  /*e4b0*/  @P0 IMAD.WIDE.U32 R178, R252, c[0x0][0x1e0], RZ ;  /* 0x00007800fcb20a25 */ /* 0x000fe200078e00ff */
        /* <DEDUP_REMOVED lines=35> */
[----:B------:R-:W-:Y:S02]  /*e6f0*/  FMNMX.FTZ R0, R50, R0, !PT ;  /* 0x0000000032007209 */ /* 0x000fe40007810000 */
[----:B------:R-:W-:Y:S02]  /*e700*/  @P0 MOV R176, R212 ;  /* 0x000000d400b00202 */ /* 0x000fe40000000f00 */
[----:B------:R-:W-:Y:S03]  /*e710*/  FMNMX.FTZ R0, R51, R0, !PT ;  /* 0x0000000033007209 */ /* 0x000fe60007810000 */
[----:B------:R-:W-:Y:S02]  /*e720*/  @P0 IMAD.WIDE.U32 R176, R178, 0x60, R176 ;  /* 0x00000060b2b00825 */ /* 0x000fe400078e00b0 */
[----:B------:R-:W2:Y:S01]  /*e730*/  SHFL.BFLY PT, R2, R0, 0x2, 0x1f ;  /* 0x0c401f0000027f89 */ /* 0x000ea200000e0000 */
[----:B-1----:R-:W-:Y:S05]  /*e740*/  FMNMX.FTZ R173, R173, R3, !PT ;  /* 0x00000003adad7209 */ /* 0x002fea0007810000 */
[----:B------:R-:W1:Y:S01]  /*e750*/  SHFL.BFLY PT, R172, R173, 0x1, 0x1f ;  /* 0x0c201f00adac7f89 */ /* 0x000e6200000e0000 */
[----:B--2---:R-:W-:Y:S05]  /*e760*/  FMNMX.FTZ R0, R0, R2, !PT ;  /* 0x0000000200007209 */ /* 0x004fea0007810000 */
[----:B------:R-:W2:Y:S01]  /*e770*/  SHFL.BFLY PT, R3, R0, 0x1, 0x1f ;  /* 0x0c201f0000037f89 */ /* 0x000ea200000e0000 */
[----:B-1----:R-:W-:Y:S02]  /*e780*/  FMNMX.FTZ R173, R173, R172, !PT ;  /* 0x000000acadad7209 */ /* 0x002fe40007810000 */
[----:B------:R-:W-:Y:S03]  /*e790*/  @P0 SHF.R.S32.HI R172, RZ, 0x1f, R252 ;  /* 0x0000001fffac0819 */ /* 0x000fe600000114fc */
[C---:B------:R-:W-:Y:S02]  /*e7a0*/  FADD.FTZ R2, -R173.reuse, R174 ;  /* 0x000000aead027221 */ /* 0x040fe40000010100 */
[----:B------:R-:W-:Y:S02]  /*e7b0*/  @P0 IMAD R174, R172, c[0x0][0x1e0], RZ ;  /* 0x00007800acae0a24 */ /* 0x000fe400078e02ff */
[----:B------:R-:W-:Y:S01]  /*e7c0*/  FMUL.FTZ R196, R173, c[0x0][0x2d0] ;  /* 0x0000b400adc47a20 */ /* 0x000fe20000410000 */
[----:B--2---:R-:W-:Y:S01]  /*e7d0*/  FMNMX.FTZ R172, R0, R3, !PT ;  /* 0x0000000300ac7209 */ /* 0x004fe20007810000 */
[----:B------:R-:W-:Y:S02]  /*e7e0*/  FMUL.FTZ R0, R2, c[0x0][0x2d0] ;  /* 0x0000b40002007a20 */ /* 0x000fe40000410000 */
[--C-:B------:R-:W-:Y:S02]  /*e7f0*/  FFMA.FTZ R4, R4, c[0x0][0x2d0], -R196.reuse ;  /* 0x0000b40004047a23 */ /* 0x100fe400000108c4 */
[----:B------:R1:W2:Y:S01]  /*e800*/  MUFU.EX2 R2, R0 ;  /* 0x0000000000027308 */ /* 0x0002a20000000800 */
[----:B------:R-:W-:Y:S02]  /*e810*/  FFMA.FTZ R5, R5, c[0x0][0x2d0], -R196 ;  /* 0x0000b40005057a23 */ /* 0x000fe400000108c4 */
[----:B------:R-:W-:Y:S01]  /*e820*/  @P0 IMAD R3, R252, c[0x0][0x1e4], R174 ;  /* 0x00007900fc030a24 */ /* 0x000fe200078e02ae */
[----:B------:R-:W-:Y:S01]  /*e830*/  @P0 SHF.L.U32 R174, R176, 0x1, RZ ;  /* 0x00000001b0ae0819 */ /* 0x000fe200000006ff */
[--C-:B------:R-:W-:Y:S02]  /*e840*/  FFMA.FTZ R12, R12, c[0x0][0x2d0], -R196.reuse ;  /* 0x0000b4000c0c7a23 */ /* 0x100fe400000108c4 */
[--C-:B------:R-:W-:Y:S01]  /*e850*/  FFMA.FTZ R13, R13, c[0x0][0x2d0], -R196.reuse ;  /* 0x0000b4000d0d7a23 */ /* 0x100fe200000108c4 */
[----:B------:R-:W-:Y:S01]  /*e860*/  @P0 IADD3 R3, R179, R3, RZ ;  /* 0x00000003b3030210 */ /* 0x000fe20007ffe0ff */
[--C-:B------:R-:W-:Y:S01]  /*e870*/  FFMA.FTZ R16, R16, c[0x0][0x2d0], -R196.reuse ;  /* 0x0000b40010107a23 */ /* 0x100fe200000108c4 */
[----:B------:R3:W-:Y:S01]  /*e880*/  MUFU.EX2 R215, R4 ;  /* 0x0000000400d77308 */ /* 0x0007e20000000800 */
[----:B------:R-:W-:Y:S01]  /*e890*/  @P0 IADD3 R178, P2, R174, 0x80, RZ ;  /* 0x00000080aeb20810 */ /* 0x000fe20007f5e0ff */
[--C-:B------:R-:W-:Y:S02]  /*e8a0*/  FFMA.FTZ R17, R17, c[0x0][0x2d0], -R196.reuse ;  /* 0x0000b40011117a23 */ /* 0x100fe400000108c4 */
[----:B------:R-:W-:Y:S01]  /*e8b0*/  @P0 IMAD R3, R3, 0x60, RZ ;  /* 0x0000006003030824 */ /* 0x000fe200078e02ff */
[----:B------:R-:W-:Y:S01]  /*e8c0*/  @P0 IADD3 R178, P1, R178, c[0x0][0x1c8], RZ ;  /* 0x00007200b2b20a10 */ /* 0x000fe20007f3e0ff */
[--C-:B------:R-:W-:Y:S02]  /*e8d0*/  FFMA.FTZ R20, R20, c[0x0][0x2d0], -R196.reuse ;  /* 0x0000b40014147a23 */ /* 0x100fe400000108c4 */
[--C-:B------:R-:W-:Y:S01]  /*e8e0*/  FFMA.FTZ R21, R21, c[0x0][0x2d0], -R196.reuse ;  /* 0x0000b40015157a23 */ /* 0x100fe200000108c4 */
[----:B------:R-:W-:Y:S01]  /*e8f0*/  @P0 IADD3 R3, R177, R3, RZ ;  /* 0x00000003b1030210 */ /* 0x000fe20007ffe0ff */
[----:B------:R4:W-:Y:S01]  /*e900*/  MUFU.EX2 R205, R5 ;  /* 0x0000000500cd7308 */ /* 0x0009e20000000800 */
[--C-:B------:R-:W-:Y:S02]  /*e910*/  FFMA.FTZ R24, R24, c[0x0][0x2d0], -R196.reuse ;  /* 0x0000b40018187a23 */ /* 0x100fe400000108c4 */
[----:B------:R-:W-:Y:S01]  /*e920*/  @P0 SHF.L.U64.HI R3, R176, 0x1, R3 ;  /* 0x00000001b0030819 */ /* 0x000fe20000010203 */
[----:B-1----:R-:W-:Y:S02]  /*e930*/  FADD.FTZ R0, -R172, R175 ;  /* 0x000000afac007221 */ /* 0x002fe40000010100 */
[--C-:B------:R-:W-:Y:S01]  /*e940*/  FFMA.FTZ R175, R8, c[0x0][0x2d0], -R196.reuse ;  /* 0x0000b40008af7a23 */ /* 0x100fe200000108c4 */
[--C-:B------:R-:W-:Y:S01]  /*e950*/  @P0 IADD3.X R179, RZ, c[0x0][0x1cc], R3.reuse, P1, P2 ;  /* 0x00007300ffb30a10 */ /* 0x100fe20000fe4403 */
[----:B------:R-:W-:Y:S01]  /*e960*/  FMUL.FTZ R0, R0, c[0x0][0x2d0] ;  /* 0x0000b40000007a20 */ /* 0x000fe20000410000 */
[----:B------:R-:W-:Y:S01]  /*e970*/  @P0 IADD3 R176, P2, R174, 0x100, RZ ;  /* 0x00000100aeb00810 */ /* 0x000fe20007f5e0ff */
[----:B------:R1:W-:Y:S01]  /*e980*/  MUFU.EX2 R204, R175 ;  /* 0x000000af00cc7308 */ /* 0x0003e20000000800 */
[----:B------:R-:W-:Y:S01]  /*e990*/  @P0 MOV R8, c[0x0][0x1e0] ;  /* 0x0000780000080a02 */ /* 0x000fe20000000f00 */
[----:B--2---:R-:W-:Y:S01]  /*e9a0*/  FMUL.FTZ R132, R2, R132 ;  /* 0x0000008402847220 */ /* 0x004fe20000410000 */
[----:B---3--:R-:W-:Y:S01]  /*e9b0*/  @P0 IADD3 R4, P1, R174, c[0x0][0x1c8], RZ ;  /* 0x00007200ae040a10 */ /* 0x008fe20007f3e0ff */
[----:B------:R-:W-:Y:S01]  /*e9c0*/  FMUL.FTZ R133, R2, R133 ;  /* 0x0000008502857220 */ /* 0x000fe20000410000 */
[----:B------:R-:W-:Y:S01]  /*e9d0*/  @P0 SHF.L.U64.HI R188, R8, R213, c[0x0][0x1e4] ;  /* 0x0000790008bc0619 */ /* 0x000fe200000102d5 */
[C---:B------:R-:W-:Y:S02]  /*e9e0*/  FMUL.FTZ R136, R2.reuse, R136 ;  /* 0x0000008802887220 */ /* 0x040fe40000410000 */
[C---:B------:R-:W-:Y:S02]  /*e9f0*/  FMUL.FTZ R137, R2.reuse, R137 ;  /* 0x0000008902897220 */ /* 0x040fe40000410000 */
[----:B------:R-:W2:Y:S01]  /*ea00*/  MUFU.EX2 R0, R0 ;  /* 0x0000000000007308 */ /* 0x000ea20000000800 */
[C---:B------:R-:W-:Y:S02]  /*ea10*/  FMUL.FTZ R140, R2.reuse, R140 ;  /* 0x0000008c028c7220 */ /* 0x040fe40000410000 */
[C---:B------:R-:W-:Y:S01]  /*ea20*/  FMUL.FTZ R141, R2.reuse, R141 ;  /* 0x0000008d028d7220 */ /* 0x040fe20000410000 */
[----:B----4-:R-:W-:Y:S01]  /*ea30*/  @P0 IADD3.X R5, R3, c[0x0][0x1cc], RZ, P1, !PT ;  /* 0x0000730003050a10 */ /* 0x010fe20000ffe4ff */
[----:B------:R-:W-:Y:S01]  /*ea40*/  FMUL.FTZ R144, R2, R144 ;  /* 0x0000009002907220 */ /* 0x000fe20000410000 */
[----:B------:R-:W-:Y:S01]  /*ea50*/  @P0 IADD3 R176, P1, R176, c[0x0][0x1c8], RZ ;  /* 0x00007200b0b00a10 */ /* 0x000fe20007f3e0ff */
[C---:B------:R-:W-:Y:S02]  /*ea60*/  FMUL.FTZ R145, R2.reuse, R145 ;  /* 0x0000009102917220 */ /* 0x040fe40000410000 */
[----:B------:R3:W-:Y:S01]  /*ea70*/  @P0 LDGSTS.E.BYPASS.LTC128B.128 [R251+0xc100], [R4.64], !P5 ;  /* 0x0c10000004fb0fae */ /* 0x0007e2000e901d48 */
[--C-:B------:R-:W-:Y:S01]  /*ea80*/  @P0 IADD3.X R177, RZ, c[0x0][0x1cc], R3.reuse, P1, P2 ;  /* 0x00007300ffb10a10 */ /* 0x100fe20000fe4403 */
[C---:B------:R-:W-:Y:S01]  /*ea90*/  FMUL.FTZ R148, R2.reuse, R148 ;  /* 0x0000009402947220 */ /* 0x040fe20000410000 */
[----:B------:R-:W-:Y:S01]  /*eaa0*/  MUFU.EX2 R214, R12 ;  /* 0x0000000c00d67308 */ /* 0x000fe20000000800 */
[----:B------:R-:W-:Y:S02]  /*eab0*/  FMUL.FTZ R149, R2, R149 ;  /* 0x0000009502957220 */ /* 0x000fe40000410000 */
[--C-:B-1----:R-:W-:Y:S01]  /*eac0*/  FFMA.FTZ R175, R9, c[0x0][0x2d0], -R196.reuse ;  /* 0x0000b40009af7a23 */ /* 0x102fe200000108c4 */
[----:B------:R-:W-:Y:S01]  /*ead0*/  @P0 IADD3 R9, P2, R174, 0x180, RZ ;  /* 0x00000180ae090810 */ /* 0x000fe20007f5e0ff */
[----:B------:R1:W-:Y:S01]  /*eae0*/  @P0 LDGSTS.E.BYPASS.LTC128B.128 [R251+0xf100], [R178.64], !P4 ;  /* 0x0f100000b2fb0fae */ /* 0x0003e2000e101d48 */
[----:B------:R-:W-:Y:S02]  /*eaf0*/  FMUL.FTZ R174, R172, c[0x0][0x2d0] ;  /* 0x0000b400acae7a20 */ /* 0x000fe40000410000 */
[----:B------:R-:W-:Y:S02]  /*eb00*/  FFMA.FTZ R25, R25, c[0x0][0x2d0], -R196 ;  /* 0x0000b40019197a23 */ /* 0x000fe400000108c4 */
[----:B------:R4:W1:Y:S01]  /*eb10*/  MUFU.EX2 R203, R175 ;  /* 0x000000af00cb7308 */ /* 0x0008620000000800 */
[--C-:B------:R-:W-:Y:S01]  /*eb20*/  FFMA.FTZ R6, R6, c[0x0][0x2d0], -R174.reuse ;  /* 0x0000b40006067a23 */ /* 0x100fe200000108ae */
[----:B------:R3:W-:Y:S01]  /*eb30*/  @P0 LDGSTS.E.BYPASS.LTC128B.128 [R251+0x12100], [R176.64], !P3 ;  /* 0x12100000b0fb0fae */ /* 0x0007e2000d901d48 */
[--C-:B------:R-:W-:Y:S02]  /*eb40*/  FFMA.FTZ R10, R10, c[0x0][0x2d0], -R174.reuse ;  /* 0x0000b4000a0a7a23 */ /* 0x100fe400000108ae */
[--C-:B------:R-:W-:Y:S02]  /*eb50*/  FFMA.FTZ R11, R11, c[0x0][0x2d0], -R174.reuse ;  /* 0x0000b4000b0b7a23 */ /* 0x100fe400000108ae */
[C---:B--2---:R-:W-:Y:S02]  /*eb60*/  FMUL.FTZ R134, R0.reuse, R134 ;  /* 0x0000008600867220 */ /* 0x044fe40000410000 */
        /* <DEDUP_REMOVED lines=9> */
[----:B------:R-:W-:Y:S01]  /*ec00*/  FMUL.FTZ R150, R0, R150 ;  /* 0x0000009600967220 */ /* 0x000fe20000410000 */
[----:B----4-:R-:W-:Y:S01]  /*ec10*/  @P0 SHF.L.U32 R175, R8, 0x6, RZ ;  /* 0x0000000608af0819 */ /* 0x010fe200000006ff */
[----:B------:R-:W-:Y:S01]  /*ec20*/  FMUL.FTZ R151, R0, R151 ;  /* 0x0000009700977220 */ /* 0x000fe20000410000 */
[----:B------:R-:W-:Y:S01]  /*ec30*/  @P0 IADD3 R8, P1, R9, c[0x0][0x1c8], RZ ;  /* 0x0000720009080a10 */ /* 0x000fe20007f3e0ff */
[--C-:B------:R-:W-:Y:S01]  /*ec40*/  FFMA.FTZ R14, R14, c[0x0][0x2d0], -R174.reuse ;  /* 0x0000b4000e0e7a23 */ /* 0x100fe200000108ae */
[----:B-1----:R-:W-:Y:S01]  /*ec50*/  F2FP.PACK_AB R178, R203, R204 ;  /* 0x000000cccbb2723e */ /* 0x002fe200000000ff */
[--C-:B------:R-:W-:Y:S01]  /*ec60*/  FFMA.FTZ R15, R15, c[0x0][0x2d0], -R174.reuse ;  /* 0x0000b4000f0f7a23 */ /* 0x100fe200000108ae */
[----:B------:R-:W-:Y:S01]  /*ec70*/  @P0 IADD3.X R9, RZ, c[0x0][0x1cc], R3, P1, P2 ;  /* 0x00007300ff090a10 */ /* 0x000fe20000fe4403 */
[--C-:B------:R-:W-:Y:S01]  /*ec80*/  FFMA.FTZ R3, R7, c[0x0][0x2d0], -R174.reuse ;  /* 0x0000b40007037a23 */ /* 0x100fe200000108ae */
[----:B---3--:R-:W-:Y:S01]  /*ec90*/  @P0 IADD3 R4, P2, R4, R175, RZ ;  /* 0x000000af04040210 */ /* 0x008fe20007f5e0ff */
[----:B------:R-:W1:Y:S01]  /*eca0*/  MUFU.EX2 R200, R11 ;  /* 0x0000000b00c87308 */ /* 0x000e620000000800 */
[----:B------:R-:W-:Y:S01]  /*ecb0*/  F2FP.PACK_AB R176, R205, R215 ;  /* 0x000000d7cdb0723e */ /* 0x000fe200000000ff */
[----:B------:R3:W-:Y:S01]  /*ecc0*/  @P0 LDGSTS.E.BYPASS.LTC128B.128 [R251+0x15100], [R8.64], !P6 ;  /* 0x1510000008fb0fae */ /* 0x0007e2000f101d48 */
[----:B------:R-:W-:Y:S01]  /*ecd0*/  @P0 IADD3.X R5, R5, R188, RZ, P2, !PT ;  /* 0x000000bc05050210 */ /* 0x000fe200017fe4ff */
[--C-:B------:R-:W-:Y:S01]  /*ece0*/  FFMA.FTZ R18, R18, c[0x0][0x2d0], -R174.reuse ;  /* 0x0000b40012127a23 */ /* 0x100fe200000108ae */
[----:B--2---:R-:W-:Y:S01]  /*ecf0*/  @P0 IADD3 R6, P1, R175, R4, RZ ;  /* 0x00000004af060210 */ /* 0x004fe20007f3e0ff */
[--C-:B------:R-:W-:Y:S02]  /*ed00*/  FFMA.FTZ R19, R19, c[0x0][0x2d0], -R174.reuse ;  /* 0x0000b40013137a23 */ /* 0x100fe400000108ae */
[----:B------:R2:W-:Y:S01]  /*ed10*/  @P0 LDGSTS.E.BYPASS.LTC128B.128 [R251+0xd100], [R4.64], !P5 ;  /* 0x0d10000004fb0fae */ /* 0x0005e2000e901d48 */
[----:B------:R-:W-:Y:S01]  /*ed20*/  @P0 IADD3.X R7, R188, R5, RZ, P1, !PT ;  /* 0x00000005bc070210 */ /* 0x000fe20000ffe4ff */
[----:B------:R-:W4:Y:S01]  /*ed30*/  MUFU.EX2 R202, R3 ;  /* 0x0000000300ca7308 */ /* 0x000f220000000800 */
[----:B------:R-:W-:Y:S02]  /*ed40*/  FMUL.FTZ R10, R0, R186 ;  /* 0x000000ba000a7220 */ /* 0x000fe40000410000 */
[--C-:B------:R-:W-:Y:S01]  /*ed50*/  FFMA.FTZ R22, R22, c[0x0][0x2d0], -R174.reuse ;  /* 0x0000b40016167a23 */ /* 0x100fe200000108ae */
[----:B------:R2:W-:Y:S01]  /*ed60*/  @P0 LDGSTS.E.BYPASS.LTC128B.128 [R251+0x10100], [R4.64+0x80], !P4 ;  /* 0x1010008004fb0fae */ /* 0x0005e2000e101d48 */
[--C-:B------:R-:W-:Y:S02]  /*ed70*/  FFMA.FTZ R23, R23, c[0x0][0x2d0], -R174.reuse ;  /* 0x0000b40017177a23 */ /* 0x100fe400000108ae */
[--C-:B------:R-:W-:Y:S02]  /*ed80*/  FFMA.FTZ R26, R26, c[0x0][0x2d0], -R174.reuse ;  /* 0x0000b4001a1a7a23 */ /* 0x100fe400000108ae */
[----:B------:R-:W-:Y:S01]  /*ed90*/  FFMA.FTZ R27, R27, c[0x0][0x2d0], -R174 ;  /* 0x0000b4001b1b7a23 */ /* 0x000fe200000108ae */
[----:B------:R2:W-:Y:S01]  /*eda0*/  @P0 LDGSTS.E.BYPASS.LTC128B.128 [R251+0x13100], [R4.64+0x100], !P3 ;  /* 0x1310010004fb0fae */ /* 0x0005e2000d901d48 */
[----:B------:R-:W2:Y:S01]  /*edb0*/  MUFU.EX2 R213, R13 ;  /* 0x0000000d00d57308 */ /* 0x000ea20000000800 */
[--C-:B------:R-:W-:Y:S01]  /*edc0*/  FFMA.FTZ R28, R28, c[0x0][0x2d0], -R196.reuse ;  /* 0x0000b4001c1c7a23 */ /* 0x100fe200000108c4 */
[----:B-1----:R-:W-:Y:S01]  /*edd0*/  F2FP.PACK_AB R179, R200, R201 ;  /* 0x000000c9c8b3723e */ /* 0x002fe200000000ff */
[----:B------:R-:W-:Y:S02]  /*ede0*/  FMUL.FTZ R11, R0, R187 ;  /* 0x000000bb000b7220 */ /* 0x000fe40000410000 */
[----:B------:R2:W-:Y:S01]  /*edf0*/  @P0 LDGSTS.E.BYPASS.LTC128B.128 [R251+0x16100], [R4.64+0x180], !P6 ;  /* 0x1610018004fb0fae */ /* 0x0005e2000f101d48 */
[----:B------:R-:W-:Y:S02]  /*ee00*/  FFMA.FTZ R29, R29, c[0x0][0x2d0], -R196 ;  /* 0x0000b4001d1d7a23 */ /* 0x000fe400000108c4 */
[C---:B---3--:R-:W-:Y:S02]  /*ee10*/  FMUL.FTZ R8, R2.reuse, R184 ;  /* 0x000000b802087220 */ /* 0x048fe40000410000 */
[----:B------:R-:W-:Y:S01]  /*ee20*/  FMUL.FTZ R9, R2, R185 ;  /* 0x000000b902097220 */ /* 0x000fe20000410000 */
[----:B------:R1:W-:Y:S01]  /*ee30*/  @P0 LDGSTS.E.BYPASS.LTC128B.128 [R251+0xe100], [R6.64], !P5 ;  /* 0x0e10000006fb0fae */ /* 0x0003e2000e901d48 */
[----:B------:R-:W-:Y:S01]  /*ee40*/  MUFU.EX2 R198, R14 ;  /* 0x0000000e00c67308 */ /* 0x000fe20000000800 */
[----:B----4-:R-:W-:Y:S01]  /*ee50*/  F2FP.PACK_AB R177, R202, R199 ;  /* 0x000000c7cab1723e */ /* 0x010fe200000000ff */
[--C-:B------:R-:W-:Y:S02]  /*ee60*/  FFMA.FTZ R30, R30, c[0x0][0x2d0], -R174.reuse ;  /* 0x0000b4001e1e7a23 */ /* 0x100fe400000108ae */
[--C-:B------:R-:W-:Y:S01]  /*ee70*/  FFMA.FTZ R31, R31, c[0x0][0x2d0], -R174.reuse ;  /* 0x0000b4001f1f7a23 */ /* 0x100fe200000108ae */
[----:B------:R1:W-:Y:S01]  /*ee80*/  @P0 LDGSTS.E.BYPASS.LTC128B.128 [R251+0x11100], [R6.64+0x80], !P4 ;  /* 0x1110008006fb0fae */ /* 0x0003e2000e101d48 */
[----:B------:R-:W-:Y:S02]  /*ee90*/  FFMA.FTZ R3, R35, c[0x0][0x2d0], -R174 ;  /* 0x0000b40023037a23 */ /* 0x000fe400000108ae */
[--C-:B------:R-:W-:Y:S02]  /*eea0*/  FFMA.FTZ R32, R32, c[0x0][0x2d0], -R196.reuse ;  /* 0x0000b40020207a23 */ /* 0x100fe400000108c4 */
[----:B------:R3:W4:Y:S01]  /*eeb0*/  MUFU.EX2 R197, R15 ;  /* 0x0000000f00c57308 */ /* 0x0007220000000800 */
[----:B------:R1:W-:Y:S01]  /*eec0*/  @P0 LDGSTS.E.BYPASS.LTC128B.128 [R251+0x14100], [R6.64+0x100], !P3 ;  /* 0x1410010006fb0fae */ /* 0x0003e2000d901d48 */
[----:B------:R-:W-:Y:S02]  /*eed0*/  FFMA.FTZ R33, R33, c[0x0][0x2d0], -R196 ;  /* 0x0000b40021217a23 */ /* 0x000fe400000108c4 */
[----:B------:R-:W-:Y:S02]  /*eee0*/  FFMA.FTZ R34, R34, c[0x0][0x2d0], -R174 ;  /* 0x0000b40022227a23 */ /* 0x000fe400000108ae */
[C---:B------:R-:W-:Y:S01]  /*eef0*/  FMUL.FTZ R152, R2.reuse, R152 ;  /* 0x0000009802987220 */ /* 0x040fe20000410000 */
[----:B------:R1:W-:Y:S01]  /*ef00*/  @P0 LDGSTS.E.BYPASS.LTC128B.128 [R251+0x17100], [R6.64+0x180], !P6 ;  /* 0x1710018006fb0fae */ /* 0x0003e2000f101d48 */
[C---:B------:R-:W-:Y:S02]  /*ef10*/  FMUL.FTZ R153, R2.reuse, R153 ;  /* 0x0000009902997220 */ /* 0x040fe40000410000 */
[C---:B--2---:R-:W-:Y:S01]  /*ef20*/  FMUL.FTZ R4, R2.reuse, R180 ;  /* 0x000000b402047220 */ /* 0x044fe20000410000 */
[----:B------:R-:W-:Y:S01]  /*ef30*/  MUFU.EX2 R212, R16 ;  /* 0x0000001000d47308 */ /* 0x000fe20000000800 */
[----:B------:R-:W-:Y:S01]  /*ef40*/  FMUL.FTZ R5, R2, R181 ;  /* 0x000000b502057220 */ /* 0x000fe20000410000 */
[----:B------:R-:W2:Y:S01]  /*ef50*/  LDSM.16.MT88.4 R188, [R217] ;  /* 0x00000000d9bc783b */ /* 0x000ea20000004200 */
[C---:B------:R-:W-:Y:S02]  /*ef60*/  FMUL.FTZ R154, R0.reuse, R154 ;  /* 0x0000009a009a7220 */ /* 0x040fe40000410000 */
[----:B------:R-:W-:Y:S02]  /*ef70*/  FMUL.FTZ R155, R0, R155 ;  /* 0x0000009b009b7220 */ /* 0x000fe40000410000 */
[C---:B------:R-:W-:Y:S01]  /*ef80*/  FMUL.FTZ R156, R2.reuse, R156 ;  /* 0x0000009c029c7220 */ /* 0x040fe20000410000 */
[----:B------:R-:W4:Y:S01]  /*ef90*/  LDSM.16.MT88.4 R192, [R218] ;  /* 0x00000000dac0783b */ /* 0x000f220000004200 */
[----:B------:R-:W-:Y:S01]  /*efa0*/  FMUL.FTZ R157, R2, R157 ;  /* 0x0000009d029d7220 */ /* 0x000fe20000410000 */
[----:B------:R-:W2:Y:S01]  /*efb0*/  MUFU.EX2 R211, R17 ;  /* 0x0000001100d37308 */ /* 0x000ea20000000800 */
[C---:B------:R-:W-:Y:S02]  /*efc0*/  FMUL.FTZ R158, R0.reuse, R158 ;  /* 0x0000009e009e7220 */ /* 0x040fe40000410000 */
[----:B------:R-:W-:Y:S01]  /*efd0*/  FMUL.FTZ R159, R0, R159 ;  /* 0x0000009f009f7220 */ /* 0x000fe20000410000 */
[----:B------:R-:W-:Y:S01]  /*efe0*/  LDSM.16.MT88.4 R184, [R220] ;  /* 0x00000000dcb8783b */ /* 0x000fe20000004200 */
[C---:B------:R-:W-:Y:S02]  /*eff0*/  FMUL.FTZ R160, R2.reuse, R160 ;  /* 0x000000a002a07220 */ /* 0x040fe40000410000 */
[----:B------:R-:W-:Y:S02]  /*f000*/  FMUL.FTZ R161, R2, R161 ;  /* 0x000000a102a17220 */ /* 0x000fe40000410000 */
[C---:B------:R-:W-:Y:S01]  /*f010*/  FMUL.FTZ R162, R0.reuse, R162 ;  /* 0x000000a200a27220 */ /* 0x040fe20000410000 */
[----:B---3--:R-:W-:Y:S01]  /*f020*/  LDSM.16.MT88.4 R12, [R220+0x9000] ;  /* 0x00900000dc0c783b */ /* 0x008fe20000004200 */
[----:B------:R-:W-:Y:S01]  /*f030*/  MUFU.EX2 R210, R20 ;  /* 0x0000001400d27308 */ /* 0x000fe20000000800 */
[C---:B------:R-:W-:Y:S02]  /*f040*/  FMUL.FTZ R163, R0.reuse, R163 ;  /* 0x000000a300a37220 */ /* 0x040fe40000410000 */
[C---:B-1----:R-:W-:Y:S02]  /*f050*/  FMUL.FTZ R6, R0.reuse, R182 ;  /* 0x000000b600067220 */ /* 0x042fe40000410000 */
[----:B------:R-:W-:Y:S01]  /*f060*/  FMUL.FTZ R7, R0, R183 ;  /* 0x000000b700077220 */ /* 0x000fe20000410000 */
[----:B------:R-:W0:Y:S01]  /*f070*/  LDGDEPBAR ;  /* 0x00000000000079af */ /* 0x000e220000000000 */
[C---:B------:R-:W-:Y:S02]  /*f080*/  FMUL.FTZ R164, R2.reuse, R164 ;  /* 0x000000a402a47220 */ /* 0x040fe40000410000 */
[----:B------:R-:W-:Y:S01]  /*f090*/  FMUL.FTZ R165, R2, R165 ;  /* 0x000000a502a57220 */ /* 0x000fe20000410000 */
[----:B------:R-:W-:Y:S01]  /*f0a0*/  MUFU.EX2 R209, R21 ;  /* 0x0000001500d17308 */ /* 0x000fe20000000800 */
[C---:B------:R-:W-:Y:S01]  /*f0b0*/  FMUL.FTZ R166, R0.reuse, R166 ;  /* 0x000000a600a67220 */ /* 0x040fe20000410000 */
[----:B------:R-:W1:Y:S01]  /*f0c0*/  LDSM.16.MT88.4 R180, [R221] ;  /* 0x00000000ddb4783b */ /* 0x000e620000004200 */
[----:B------:R-:W-:Y:S02]  /*f0d0*/  FMUL.FTZ R167, R0, R167 ;  /* 0x000000a700a77220 */ /* 0x000fe40000410000 */
[C---:B------:R-:W-:Y:S02]  /*f0e0*/  FMUL.FTZ R168, R2.reuse, R168 ;  /* 0x000000a802a87220 */ /* 0x040fe40000410000 */
[----:B------:R-:W-:Y:S02]  /*f0f0*/  FMUL.FTZ R169, R2, R169 ;  /* 0x000000a902a97220 */ /* 0x000fe40000410000 */
[C---:B------:R-:W-:Y:S01]  /*f100*/  FMUL.FTZ R170, R0.reuse, R170 ;  /* 0x000000aa00aa7220 */ /* 0x040fe20000410000 */
[----:B------:R-:W-:Y:S01]  /*f110*/  MUFU.EX2 R208, R24 ;  /* 0x0000001800d07308 */ /* 0x000fe20000000800 */
[C---:B--2---:R-:W-:Y:S05]  /*f120*/  HMMA.16816.F32 R4, R176.reuse, R188, R4 ;  /* 0x000000bcb004723c */ /* 0x044fea0000001804 */
[----:B------:R-:W-:Y:S02]  /*f130*/  FMUL.FTZ R171, R0, R171 ;  /* 0x000000ab00ab7220 */ /* 0x000fe40000410000 */
[C---:B------:R-:W-:Y:S01]  /*f140*/  FMUL.FTZ R52, R2.reuse, R52 ;  /* 0x0000003402347220 */ /* 0x040fe20000410000 */
[C---:B------:R-:W-:Y:S01]  /*f150*/  HMMA.16816.F32 R8, R176.reuse, R190, R8 ;  /* 0x000000beb008723c */ /* 0x040fe20000001808 */
[----:B------:R-:W2:Y:S01]  /*f160*/  LDSM.16.MT88.4 R188, [R217+0x3000] ;  /* 0x00300000d9bc783b */ /* 0x000ea20000004200 */
[----:B------:R-:W-:Y:S02]  /*f170*/  MUFU.EX2 R207, R25 ;  /* 0x0000001900cf7308 */ /* 0x000fe40000000800 */
[----:B------:R-:W-:Y:S02]  /*f180*/  FMUL.FTZ R53, R2, R53 ;  /* 0x0000003502357220 */ /* 0x000fe40000410000 */
[C---:B------:R-:W-:Y:S02]  /*f190*/  FMUL.FTZ R54, R0.reuse, R54 ;  /* 0x0000003600367220 */ /* 0x040fe40000410000 */
[C---:B----4-:R-:W-:Y:S04]  /*f1a0*/  HMMA.16816.F32 R132, R176.reuse, R192, R132 ;  /* 0x000000c0b084723c */ /* 0x050fe80000001884 */
[----:B------:R-:W-:Y:S01]  /*f1b0*/  MUFU.EX2 R193, R22 ;  /* 0x0000001600c17308 */ /* 0x000fe20000000800 */
[----:B------:R-:W-:Y:S02]  /*f1c0*/  FMUL.FTZ R55, R0, R55 ;  /* 0x0000003700377220 */ /* 0x000fe40000410000 */
[C---:B------:R-:W-:Y:S01]  /*f1d0*/  FMUL.FTZ R56, R2.reuse, R56 ;  /* 0x0000003802387220 */ /* 0x040fe20000410000 */
[C---:B------:R-:W-:Y:S04]  /*f1e0*/  HMMA.16816.F32 R136, R176.reuse, R194, R136 ;  /* 0x000000c2b088723c */ /* 0x040fe80000001888 */
[----:B------:R-:W-:Y:S02]  /*f1f0*/  FMUL.FTZ R57, R2, R57 ;  /* 0x0000003902397220 */ /* 0x000fe40000410000 */
[----:B------:R-:W-:Y:S01]  /*f200*/  MUFU.EX2 R195, R18 ;  /* 0x0000001200c37308 */ /* 0x000fe20000000800 */
[C---:B------:R-:W-:Y:S01]  /*f210*/  FMUL.FTZ R58, R0.reuse, R58 ;  /* 0x0000003a003a7220 */ /* 0x040fe20000410000 */
[C---:B-1----:R-:W-:Y:S04]  /*f220*/  HMMA.16816.F32 R140, R176.reuse, R180, R140 ;  /* 0x000000b4b08c723c */ /* 0x042fe8000000188c */
[----:B------:R-:W-:Y:S02]  /*f230*/  FMUL.FTZ R59, R0, R59 ;  /* 0x0000003b003b7220 */ /* 0x000fe40000410000 */
[C---:B------:R-:W-:Y:S02]  /*f240*/  FMUL.FTZ R60, R2.reuse, R60 ;  /* 0x0000003c023c7220 */ /* 0x040fe40000410000 */
[C---:B------:R-:W-:Y:S01]  /*f250*/  HMMA.16816.F32 R144, R176.reuse, R182, R144 ;  /* 0x000000b6b090723c */ /* 0x040fe20000001890 */
[----:B------:R-:W1:Y:S01]  /*f260*/  LDSM.16.MT88.4 R180, [R218+0x3000] ;  /* 0x00300000dab4783b */ /* 0x000e620000004200 */
[----:B------:R3:W4:Y:S02]  /*f270*/  MUFU.EX2 R194, R19 ;  /* 0x0000001300c27308 */ /* 0x0007240000000800 */
[----:B------:R-:W-:Y:S02]  /*f280*/  FMUL.FTZ R61, R2, R61 ;  /* 0x0000003d023d7220 */ /* 0x000fe40000410000 */
[C---:B------:R-:W-:Y:S02]  /*f290*/  FMUL.FTZ R62, R0.reuse, R62 ;  /* 0x0000003e003e7220 */ /* 0x040fe40000410000 */
[C---:B------:R-:W-:Y:S04]  /*f2a0*/  HMMA.16816.F32 R148, R176.reuse, R184, R148 ;  /* 0x000000b8b094723c */ /* 0x040fe80000001894 */
[----:B------:R4:W1:Y:S01]  /*f2b0*/  MUFU.EX2 R192, R23 ;  /* 0x0000001700c07308 */ /* 0x0008620000000800 */
[----:B------:R-:W-:Y:S02]  /*f2c0*/  FMUL.FTZ R63, R0, R63 ;  /* 0x0000003f003f7220 */ /* 0x000fe40000410000 */
[C---:B------:R-:W-:Y:S01]  /*f2d0*/  FMUL.FTZ R64, R2.reuse, R64 ;  /* 0x0000004002407220 */ /* 0x040fe20000410000 */
[C---:B------:R-:W-:Y:S01]  /*f2e0*/  HMMA.16816.F32 R152, R176.reuse, R186, R152 ;  /* 0x000000bab098723c */ /* 0x040fe20000001898 */
[----:B------:R-:W1:Y:S03]  /*f2f0*/  LDSM.16.MT88.4 R184, [R221+0x3000] ;  /* 0x00300000ddb8783b */ /* 0x000e660000004200 */
[----:B------:R-:W-:Y:S02]  /*f300*/  FMUL.FTZ R65, R2, R65 ;  /* 0x0000004102417220 */ /* 0x000fe40000410000 */
[----:B------:R-:W-:Y:S01]  /*f310*/  MUFU.EX2 R206, R28 ;  /* 0x0000001c00ce7308 */ /* 0x000fe20000000800 */
[C---:B------:R-:W-:Y:S01]  /*f320*/  FMUL.FTZ R66, R0.reuse, R66 ;  /* 0x0000004200427220 */ /* 0x040fe20000410000 */
[C---:B--2---:R-:W-:Y:S01]  /*f330*/  HMMA.16816.F32 R156, R176.reuse, R188, R156 ;  /* 0x000000bcb09c723c */ /* 0x044fe2000000189c */
[----:B---3--:R-:W-:Y:S03]  /*f340*/  LDSM.16.MT88.4 R16, [R218+0x800] ;  /* 0x00080000da10783b */ /* 0x008fe60000004200 */
[----:B------:R-:W-:Y:S02]  /*f350*/  FMUL.FTZ R67, R0, R67 ;  /* 0x0000004300437220 */ /* 0x000fe40000410000 */
[C---:B------:R-:W-:Y:S02]  /*f360*/  FMUL.FTZ R68, R2.reuse, R68 ;  /* 0x0000004402447220 */ /* 0x040fe40000410000 */
[C---:B------:R-:W-:Y:S01]  /*f370*/  HMMA.16816.F32 R160, R176.reuse, R190, R160 ;  /* 0x000000beb0a0723c */ /* 0x040fe200000018a0 */
[----:B------:R-:W2:Y:S01]  /*f380*/  LDSM.16.MT88.4 R188, [R220+0x3000] ;  /* 0x00300000dcbc783b */ /* 0x000ea20000004200 */
[----:B------:R-:W-:Y:S02]  /*f390*/  MUFU.EX2 R175, R34 ;  /* 0x0000002200af7308 */ /* 0x000fe40000000800 */
[----:B------:R-:W-:Y:S02]  /*f3a0*/  FMUL.FTZ R69, R2, R69 ;  /* 0x0000004502457220 */ /* 0x000fe40000410000 */
[C---:B------:R-:W-:Y:S01]  /*f3b0*/  FMUL.FTZ R70, R0.reuse, R70 ;  /* 0x0000004600467220 */ /* 0x040fe20000410000 */
[----:B----4-:R-:W-:Y:S01]  /*f3c0*/  LDSM.16.MT88.4 R20, [R217+0x1000] ;  /* 0x00100000d914783b */ /* 0x010fe20000004200 */
[----:B------:R-:W-:Y:S01]  /*f3d0*/  FMUL.FTZ R71, R0, R71 ;  /* 0x0000004700477220 */ /* 0x000fe20000410000 */
[C---:B-1----:R-:W-:Y:S03]  /*f3e0*/  HMMA.16816.F32 R164, R176.reuse, R180, R164 ;  /* 0x000000b4b0a4723c */ /* 0x042fe600000018a4 */
[C---:B------:R-:W-:Y:S01]  /*f3f0*/  FMUL.FTZ R72, R2.reuse, R72 ;  /* 0x0000004802487220 */ /* 0x040fe20000410000 */
[----:B------:R-:W-:Y:S01]  /*f400*/  MUFU.EX2 R3, R3 ;  /* 0x0000000300037308 */ /* 0x000fe20000000800 */
        /* <DEDUP_REMOVED lines=70> */
[----:B------:R-:W-:Y:S02]  /*f870*/  LDSM.16.MT88.4 R188, [R217+0x3800] ;  /* 0x00380000d9bc783b */ /* 0x000fe40000004200 */
        /* <DEDUP_REMOVED lines=15> */
[C---:B------:R-:W-:Y:S03]  /*f970*/  HMMA.16816.F32 R124, R176.reuse, R12, R124 ;  /* 0x0000000cb07c723c */ /* 0x040fe6000000187c */
[C---:B------:R-:W-:Y:S02]  /*f980*/  FMUL.FTZ R130, R0.reuse, R130 ;  /* 0x0000008200827220 */ /* 0x040fe40000410000 */
[----:B------:R-:W-:Y:S02]  /*f990*/  FMUL.FTZ R131, R0, R131 ;  /* 0x0000008300837220 */ /* 0x000fe40000410000 */
[----:B------:R-:W-:Y:S01]  /*f9a0*/  F2FP.PACK_AB R12, R213, R214 ;  /* 0x000000d6d50c723e */ /* 0x000fe200000000ff */
[--C-:B------:R-:W-:Y:S01]  /*f9b0*/  FFMA.FTZ R49, R49, c[0x0][0x2d0], -R196.reuse ;  /* 0x0000b40031317a23 */ /* 0x100fe200000108c4 */
[----:B------:R-:W-:Y:S03]  /*f9c0*/  F2FP.PACK_AB R13, R197, R198 ;  /* 0x000000c6c50d723e */ /* 0x000fe600000000ff */
[----:B------:R-:W-:Y:S01]  /*f9d0*/  HMMA.16816.F32 R128, R176, R14, R128 ;  /* 0x0000000eb080723c */ /* 0x000fe20000001880 */
[----:B------:R-:W1:Y:S01]  /*f9e0*/  LDSM.16.MT88.4 R176, [R221+0x800] ;  /* 0x00080000ddb0783b */ /* 0x000e620000004200 */
[----:B------:R-:W-:Y:S01]  /*f9f0*/  MUFU.EX2 R49, R49 ;  /* 0x0000003100317308 */ /* 0x000fe20000000800 */
[--C-:B------:R-:W-:Y:S02]  /*fa00*/  FFMA.FTZ R36, R36, c[0x0][0x2d0], -R196.reuse ;  /* 0x0000b40024247a23 */ /* 0x100fe400000108c4 */
[----:B------:R-:W-:Y:S02]  /*fa10*/  FFMA.FTZ R37, R37, c[0x0][0x2d0], -R196 ;  /* 0x0000b40025257a23 */ /* 0x000fe400000108c4 */
[----:B------:R-:W-:Y:S01]  /*fa20*/  F2FP.PACK_AB R14, R211, R212 ;  /* 0x000000d4d30e723e */ /* 0x000fe200000000ff */
[--C-:B------:R-:W-:Y:S01]  /*fa30*/  FFMA.FTZ R38, R38, c[0x0][0x2d0], -R174.reuse ;  /* 0x0000b40026267a23 */ /* 0x100fe200000108ae */
[----:B------:R-:W-:Y:S03]  /*fa40*/  F2FP.PACK_AB R15, R194, R195 ;  /* 0x000000c3c20f723e */ /* 0x000fe600000000ff */
[----:B------:R-:W-:Y:S01]  /*fa50*/  MUFU.EX2 R36, R36 ;  /* 0x0000002400247308 */ /* 0x000fe20000000800 */
[----:B------:R-:W-:Y:S02]  /*fa60*/  FFMA.FTZ R39, R39, c[0x0][0x2d0], -R174 ;  /* 0x0000b40027277a23 */ /* 0x000fe400000108ae */
[--C-:B------:R-:W-:Y:S01]  /*fa70*/  FFMA.FTZ R40, R40, c[0x0][0x2d0], -R196.reuse ;  /* 0x0000b40028287a23 */ /* 0x100fe200000108c4 */
[C---:B---3--:R-:W-:Y:S05]  /*fa80*/  HMMA.16816.F32 R4, R12.reuse, R184, R4 ;  /* 0x000000b80c04723c */ /* 0x048fea0000001804 */
[----:B------:R-:W-:Y:S01]  /*fa90*/  FFMA.FTZ R41, R41, c[0x0][0x2d0], -R196 ;  /* 0x0000b40029297a23 */ /* 0x000fe200000108c4 */
[----:B------:R-:W-:Y:S01]  /*faa0*/  MUFU.EX2 R37, R37 ;  /* 0x0000002500257308 */ /* 0x000fe20000000800 */
[--C-:B------:R-:W-:Y:S01]  /*fab0*/  FFMA.FTZ R42, R42, c[0x0][0x2d0], -R174.reuse ;  /* 0x0000b4002a2a7a23 */ /* 0x100fe200000108ae */
[C---:B------:R-:W-:Y:S01]  /*fac0*/  HMMA.16816.F32 R8, R12.reuse, R186, R8 ;  /* 0x000000ba0c08723c */ /* 0x040fe20000001808 */
[----:B------:R-:W2:Y:S03]  /*fad0*/  LDSM.16.MT88.4 R184, [R218+0x3800] ;  /* 0x00380000dab8783b */ /* 0x000ea60000004200 */
[----:B------:R-:W-:Y:S02]  /*fae0*/  FFMA.FTZ R43, R43, c[0x0][0x2d0], -R174 ;  /* 0x0000b4002b2b7a23 */ /* 0x000fe400000108ae */
[--C-:B------:R-:W-:Y:S02]  /*faf0*/  FFMA.FTZ R44, R44, c[0x0][0x2d0], -R196.reuse ;  /* 0x0000b4002c2c7a23 */ /* 0x100fe400000108c4 */
[C---:B------:R-:W-:Y:S01]  /*fb00*/  HMMA.16816.F32 R132, R12.reuse, R16, R132 ;  /* 0x000000100c84723c */ /* 0x040fe20000001884 */
[----:B------:R-:W-:Y:S03]  /*fb10*/  MUFU.EX2 R38, R38 ;  /* 0x0000002600267308 */ /* 0x000fe60000000800 */
[----:B------:R-:W-:Y:S02]  /*fb20*/  FFMA.FTZ R45, R45, c[0x0][0x2d0], -R196 ;  /* 0x0000b4002d2d7a23 */ /* 0x000fe400000108c4 */
[--C-:B------:R-:W-:Y:S02]  /*fb30*/  FFMA.FTZ R46, R46, c[0x0][0x2d0], -R174.reuse ;  /* 0x0000b4002e2e7a23 */ /* 0x100fe400000108ae */
[C---:B------:R-:W-:Y:S01]  /*fb40*/  HMMA.16816.F32 R136, R12.reuse, R18, R136 ;  /* 0x000000120c88723c */ /* 0x040fe20000001888 */
[----:B------:R-:W3:Y:S02]  /*fb50*/  LDSM.16.MT88.4 R16, [R221+0x3800] ;  /* 0x00380000dd10783b */ /* 0x000ee40000004200 */
[----:B------:R-:W-:Y:S01]  /*fb60*/  MUFU.EX2 R39, R39 ;  /* 0x0000002700277308 */ /* 0x000fe20000000800 */
[----:B------:R-:W-:Y:S02]  /*fb70*/  FFMA.FTZ R47, R47, c[0x0][0x2d0], -R174 ;  /* 0x0000b4002f2f7a23 */ /* 0x000fe400000108ae */
[----:B------:R-:W-:Y:S02]  /*fb80*/  FFMA.FTZ R48, R48, c[0x0][0x2d0], -R196 ;  /* 0x0000b40030307a23 */ /* 0x000fe400000108c4 */
[C---:B-1----:R-:W-:Y:S04]  /*fb90*/  HMMA.16816.F32 R140, R12.reuse, R176, R140 ;  /* 0x000000b00c8c723c */ /* 0x042fe8000000188c */
[--C-:B------:R-:W-:Y:S01]  /*fba0*/  FFMA.FTZ R50, R50, c[0x0][0x2d0], -R174.reuse ;  /* 0x0000b40032327a23 */ /* 0x100fe200000108ae */
[----:B------:R-:W-:Y:S01]  /*fbb0*/  MUFU.EX2 R40, R40 ;  /* 0x0000002800287308 */ /* 0x000fe20000000800 */
[----:B------:R-:W-:Y:S02]  /*fbc0*/  FFMA.FTZ R174, R51, c[0x0][0x2d0], -R174 ;  /* 0x0000b40033ae7a23 */ /* 0x000fe400000108ae */
[C---:B------:R-:W-:Y:S01]  /*fbd0*/  HMMA.16816.F32 R144, R12.reuse, R178, R144 ;  /* 0x000000b20c90723c */ /* 0x040fe20000001890 */
[----:B------:R-:W1:Y:S06]  /*fbe0*/  LDSM.16.MT88.4 R176, [R220+0x3800] ;  /* 0x00380000dcb0783b */ /* 0x000e6c0000004200 */
[----:B------:R-:W-:Y:S01]  /*fbf0*/  MUFU.EX2 R174, R174 ;  /* 0x000000ae00ae7308 */ /* 0x000fe20000000800 */
[C---:B------:R-:W-:Y:S08]  /*fc00*/  HMMA.16816.F32 R148, R12.reuse, R180, R148 ;  /* 0x000000b40c94723c */ /* 0x040ff00000001894 */
[C---:B------:R-:W-:Y:S01]  /*fc10*/  HMMA.16816.F32 R152, R12.reuse, R182, R152 ;  /* 0x000000b60c98723c */ /* 0x040fe20000001898 */
[----:B------:R-:W4:Y:S01]  /*fc20*/  LDSM.16.MT88.4 R180, [R217+0x6800] ;  /* 0x00680000d9b4783b */ /* 0x000f220000004200 */
[----:B------:R-:W-:Y:S06]  /*fc30*/  MUFU.EX2 R41, R41 ;  /* 0x0000002900297308 */ /* 0x000fec0000000800 */
[C---:B------:R-:W-:Y:S04]  /*fc40*/  HMMA.16816.F32 R156, R12.reuse, R188, R156 ;  /* 0x000000bc0c9c723c */ /* 0x040fe8000000189c */
[----:B------:R-:W-:Y:S04]  /*fc50*/  MUFU.EX2 R42, R42 ;  /* 0x0000002a002a7308 */ /* 0x000fe80000000800 */
[C---:B------:R-:W-:Y:S01]  /*fc60*/  HMMA.16816.F32 R160, R12.reuse, R190, R160 ;  /* 0x000000be0ca0723c */ /* 0x040fe200000018a0 */
[----:B------:R-:W4:Y:S05]  /*fc70*/  LDSM.16.MT88.4 R188, [R218+0x6800] ;  /* 0x00680000dabc783b */ /* 0x000f2a0000004200 */
[----:B------:R-:W-:Y:S02]  /*fc80*/  MUFU.EX2 R43, R43 ;  /* 0x0000002b002b7308 */ /* 0x000fe40000000800 */
[C---:B--2---:R-:W-:Y:S08]  /*fc90*/  HMMA.16816.F32 R164, R12.reuse, R184, R164 ;  /* 0x000000b80ca4723c */ /* 0x044ff000000018a4 */
[C---:B------:R-:W-:Y:S01]  /*fca0*/  HMMA.16816.F32 R168, R12.reuse, R186, R168 ;  /* 0x000000ba0ca8723c */ /* 0x040fe200000018a8 */
[----:B------:R-:W2:Y:S01]  /*fcb0*/  LDSM.16.MT88.4 R184, [R221+0x6800] ;  /* 0x00680000ddb8783b */ /* 0x000ea20000004200 */
[----:B------:R-:W-:Y:S06]  /*fcc0*/  MUFU.EX2 R44, R44 ;  /* 0x0000002c002c7308 */ /* 0x000fec0000000800 */
[C---:B---3--:R-:W-:Y:S04]  /*fcd0*/  HMMA.16816.F32 R52, R12.reuse, R16, R52 ;  /* 0x000000100c34723c */ /* 0x048fe80000001834 */
[----:B------:R-:W-:Y:S04]  /*fce0*/  MUFU.EX2 R45, R45 ;  /* 0x0000002d002d7308 */ /* 0x000fe80000000800 */
[C---:B------:R-:W-:Y:S01]  /*fcf0*/  HMMA.16816.F32 R56, R12.reuse, R18, R56 ;  /* 0x000000120c38723c */ /* 0x040fe20000001838 */
[----:B------:R-:W3:Y:S05]  /*fd00*/  LDSM.16.MT88.4 R16, [R220+0x6800] ;  /* 0x00680000dc10783b */ /* 0x000eea0000004200 */
[----:B------:R-:W-:Y:S02]  /*fd10*/  MUFU.EX2 R46, R46 ;  /* 0x0000002e002e7308 */ /* 0x000fe40000000800 */
[C---:B-1----:R-:W-:Y:S08]  /*fd20*/  HMMA.16816.F32 R60, R12.reuse, R176, R60 ;  /* 0x000000b00c3c723c */ /* 0x042ff0000000183c */
[C---:B------:R-:W-:Y:S01]  /*fd30*/  HMMA.16816.F32 R64, R12.reuse, R178, R64 ;  /* 0x000000b20c40723c */ /* 0x040fe20000001840 */
[----:B------:R-:W1:Y:S01]  /*fd40*/  LDSM.16.MT88.4 R176, [R217+0x9800] ;  /* 0x00980000d9b0783b */ /* 0x000e620000004200 */
[----:B------:R-:W-:Y:S06]  /*fd50*/  MUFU.EX2 R47, R47 ;  /* 0x0000002f002f7308 */ /* 0x000fec0000000800 */
[C---:B----4-:R-:W-:Y:S04]  /*fd60*/  HMMA.16816.F32 R68, R12.reuse, R180, R68 ;  /* 0x000000b40c44723c */ /* 0x050fe80000001844 */
[----:B------:R-:W-:Y:S04]  /*fd70*/  MUFU.EX2 R48, R48 ;  /* 0x0000003000307308 */ /* 0x000fe80000000800 */
[C---:B------:R-:W-:Y:S01]  /*fd80*/  HMMA.16816.F32 R72, R12.reuse, R182, R72 ;  /* 0x000000b60c48723c */ /* 0x040fe20000001848 */
[----:B------:R-:W4:Y:S05]  /*fd90*/  LDSM.16.MT88.4 R180, [R218+0x9800] ;  /* 0x00980000dab4783b */ /* 0x000f2a0000004200 */
[----:B------:R-:W-:Y:S02]  /*fda0*/  MUFU.EX2 R50, R50 ;  /* 0x0000003200327308 */ /* 0x000fe40000000800 */
[C---:B------:R-:W-:Y:S08]  /*fdb0*/  HMMA.16816.F32 R76, R12.reuse, R188, R76 ;  /* 0x000000bc0c4c723c */ /* 0x040ff0000000184c */
[C---:B------:R-:W-:Y:S01]  /*fdc0*/  HMMA.16816.F32 R80, R12.reuse, R190, R80 ;  /* 0x000000be0c50723c */ /* 0x040fe20000001850 */
[----:B------:R-:W-:Y:S07]  /*fdd0*/  MUFU.EX2 R191, R26 ;  /* 0x0000001a00bf7308 */ /* 0x000fee0000000800 */
[C---:B--2---:R-:W-:Y:S03]  /*fde0*/  HMMA.16816.F32 R84, R12.reuse, R184, R84 ;  /* 0x000000b80c54723c */ /* 0x044fe60000001854 */
[----:B------:R2:W1:Y:S05]  /*fdf0*/  MUFU.EX2 R190, R27 ;  /* 0x0000001b00be7308 */ /* 0x00046a0000000800 */
[C---:B------:R-:W-:Y:S01]  /*fe00*/  HMMA.16816.F32 R88, R12.reuse, R186, R88 ;  /* 0x000000ba0c58723c */ /* 0x040fe20000001858 */
[----:B------:R-:W4:Y:S04]  /*fe10*/  LDSM.16.MT88.4 R184, [R221+0x9800] ;  /* 0x00980000ddb8783b */ /* 0x000f280000004200 */
[----:B------:R-:W-:Y:S03]  /*fe20*/  MUFU.EX2 R189, R30 ;  /* 0x0000001e00bd7308 */ /* 0x000fe60000000800 */
[C---:B---3--:R-:W-:Y:S07]  /*fe30*/  HMMA.16816.F32 R92, R12.reuse, R16, R92 ;  /* 0x000000100c5c723c */ /* 0x048fee000000185c */
[----:B------:R-:W-:Y:S01]  /*fe40*/  MUFU.EX2 R188, R31 ;  /* 0x0000001f00bc7308 */ /* 0x000fe20000000800 */
[C---:B------:R-:W-:Y:S01]  /*fe50*/  HMMA.16816.F32 R96, R12.reuse, R18, R96 ;  /* 0x000000120c60723c */ /* 0x040fe20000001860 */
[----:B------:R-:W3:Y:S06]  /*fe60*/  LDSM.16.MT88.4 R16, [R220+0x9800] ;  /* 0x00980000dc10783b */ /* 0x000eec0000004200 */
[----:B--2---:R-:W2:Y:S01]  /*fe70*/  LDSM.16.MT88.4 R24, [R218+0x1000] ;  /* 0x00100000da18783b */ /* 0x004ea20000004200 */
[C---:B-1----:R-:W-:Y:S08]  /*fe80*/  HMMA.16816.F32 R100, R12.reuse, R176, R100 ;  /* 0x000000b00c64723c */ /* 0x042ff00000001864 */
[C---:B------:R-:W-:Y:S01]  /*fe90*/  HMMA.16816.F32 R104, R12.reuse, R178, R104 ;  /* 0x000000b20c68723c */ /* 0x040fe20000001868 */
[----:B------:R-:W-:Y:S07]  /*fea0*/  LDSM.16.MT88.4 R176, [R220+0x1000] ;  /* 0x00100000dcb0783b */ /* 0x000fee0000004200 */
[C---:B----4-:R-:W-:Y:S08]  /*feb0*/  HMMA.16816.F32 R108, R12.reuse, R180, R108 ;  /* 0x000000b40c6c723c */ /* 0x050ff0000000186c */
[C---:B------:R-:W-:Y:S01]  /*fec0*/  HMMA.16816.F32 R112, R12.reuse, R182, R112 ;  /* 0x000000b60c70723c */ /* 0x040fe20000001870 */
[----:B------:R-:W-:Y:S07]  /*fed0*/  LDSM.16.MT88.4 R180, [R217+0x4000] ;  /* 0x00400000d9b4783b */ /* 0x000fee0000004200 */
[C---:B------:R-:W-:Y:S08]  /*fee0*/  HMMA.16816.F32 R116, R12.reuse, R184, R116 ;  /* 0x000000b80c74723c */ /* 0x040ff00000001874 */
[C---:B------:R-:W-:Y:S01]  /*fef0*/  HMMA.16816.F32 R120, R12.reuse, R186, R120 ;  /* 0x000000ba0c78723c */ /* 0x040fe20000001878 */
[----:B------:R-:W-:Y:S07]  /*ff00*/  LDSM.16.MT88.4 R184, [R217+0x2800] ;  /* 0x00280000d9b8783b */ /* 0x000fee0000004200 */
[C---:B---3--:R-:W-:Y:S08]  /*ff10*/  HMMA.16816.F32 R124, R12.reuse, R16, R124 ;  /* 0x000000100c7c723c */ /* 0x048ff0000000187c */
[----:B------:R-:W-:Y:S01]  /*ff20*/  HMMA.16816.F32 R128, R12, R18, R128 ;  /* 0x000000120c80723c */ /* 0x000fe20000001880 */
[----:B------:R-:W1:Y:S06]  /*ff30*/  LDSM.16.MT88.4 R16, [R221+0x1000] ;  /* 0x00100000dd10783b */ /* 0x000e6c0000004200 */
[----:B------:R-:W-:Y:S02]  /*ff40*/  F2FP.PACK_AB R12, R209, R210 ;  /* 0x000000d2d10c723e */ /* 0x000fe400000000ff */
[----:B------:R-:W-:Y:S03]  /*ff50*/  F2FP.PACK_AB R13, R192, R193 ;  /* 0x000000c1c00d723e */ /* 0x000fe600000000ff */
[----:B------:R-:W-:Y:S02]  /*ff60*/  F2FP.PACK_AB R14, R207, R208 ;  /* 0x000000d0cf0e723e */ /* 0x000fe400000000ff */
[----:B------:R-:W-:Y:S07]  /*ff70*/  F2FP.PACK_AB R15, R190, R191 ;  /* 0x000000bfbe0f723e */ /* 0x000fee00000000ff */
        /* <DEDUP_REMOVED lines=26> */
[----:B------:R-:W2:Y:S07]  /*10120*/  LDSM.16.MT88.4 R176, [R218+0xa000] ;  /* 0x00a00000dab0783b */ /* 0x000eae0000004200 */
[C---:B------:R-:W-:Y:S07]  /*10130*/  HMMA.16816.F32 R76, R12.reuse, R180, R76 ;  /* 0x000000b40c4c723c */ /* 0x040fee000000184c */
[----:B------:R-:W-:Y:S01]  /*10140*/  MOV R181, R205 ;  /* 0x000000cd00b57202 */ /* 0x000fe20000000f00 */
[C---:B------:R-:W-:Y:S01]  /*10150*/  HMMA.16816.F32 R80, R12.reuse, R182, R80 ;  /* 0x000000b60c50723c */ /* 0x040fe20000001850 */
[----:B------:R-:W4:Y:S01]  /*10160*/  LDL.LU R182, [R1+0x8] ;  /* 0x0000080001b67983 */ /* 0x000f220000300800 */
[----:B------:R1:W1:Y:S02]  /*10170*/  MUFU.EX2 R205, R29 ;  /* 0x0000001d00cd7308 */ /* 0x0002640000000800 */
[----:B------:R-:W-:Y:S03]  /*10180*/  MOV R180, R204 ;  /* 0x000000cc00b47202 */ /* 0x000fe60000000f00 */
[----:B------:R-:W-:Y:S01]  /*10190*/  MOV R183, R203 ;  /* 0x000000cb00b77202 */ /* 0x000fe20000000f00 */
[C---:B---3--:R-:W-:Y:S04]  /*101a0*/  HMMA.16816.F32 R84, R12.reuse, R20, R84 ;  /* 0x000000140c54723c */ /* 0x048fe80000001854 */
[----:B------:R-:W-:Y:S04]  /*101b0*/  MUFU.EX2 R204, R32 ;  /* 0x0000002000cc7308 */ /* 0x000fe80000000800 */
[C---:B------:R-:W-:Y:S01]  /*101c0*/  HMMA.16816.F32 R88, R12.reuse, R22, R88 ;  /* 0x000000160c58723c */ /* 0x040fe20000001858 */
[----:B------:R-:W3:Y:S05]  /*101d0*/  LDSM.16.MT88.4 R20, [R221+0xa000] ;  /* 0x00a00000dd14783b */ /* 0x000eea0000004200 */
[----:B------:R3:W3:Y:S02]  /*101e0*/  MUFU.EX2 R203, R33 ;  /* 0x0000002100cb7308 */ /* 0x0006e40000000800 */
[C---:B--2---:R-:W-:Y:S01]  /*101f0*/  HMMA.16816.F32 R92, R12.reuse, R24, R92 ;  /* 0x000000180c5c723c */ /* 0x044fe2000000185c */
[----:B-1----:R-:W-:Y:S07]  /*10200*/  LDSM.16.MT88.4 R28, [R218+0x1800] ;  /* 0x00180000da1c783b */ /* 0x002fee0000004200 */
[C---:B------:R-:W-:Y:S01]  /*10210*/  HMMA.16816.F32 R96, R12.reuse, R26, R96 ;  /* 0x0000001a0c60723c */ /* 0x040fe20000001860 */
[----:B------:R-:W1:Y:S07]  /*10220*/  LDSM.16.MT88.4 R24, [R220+0xa000] ;  /* 0x00a00000dc18783b */ /* 0x000e6e0000004200 */
[C---:B------:R-:W-:Y:S01]  /*10230*/  HMMA.16816.F32 R100, R12.reuse, R16, R100 ;  /* 0x000000100c64723c */ /* 0x040fe20000001864 */
[----:B---3--:R-:W-:Y:S07]  /*10240*/  LDSM.16.MT88.4 R32, [R221+0x1800] ;  /* 0x00180000dd20783b */ /* 0x008fee0000004200 */
[C---:B------:R-:W-:Y:S01]  /*10250*/  HMMA.16816.F32 R104, R12.reuse, R18, R104 ;  /* 0x000000120c68723c */ /* 0x040fe20000001868 */
[----:B------:R-:W2:Y:S07]  /*10260*/  LDSM.16.MT88.4 R16, [R217+0x1800] ;  /* 0x00180000d910783b */ /* 0x000eae0000004200 */
[C---:B------:R-:W-:Y:S01]  /*10270*/  HMMA.16816.F32 R108, R12.reuse, R176, R108 ;  /* 0x000000b00c6c723c */ /* 0x040fe2000000186c */
[----:B------:R-:W3:Y:S06]  /*10280*/  LDL.LU R177, [R1+0x4] ;  /* 0x0000040001b17983 */ /* 0x000eec0000300800 */
[----:B------:R-:W-:Y:S01]  /*10290*/  MOV R176, R180 ;  /* 0x000000b400b07202 */ /* 0x000fe20000000f00 */
[C---:B------:R-:W-:Y:S07]  /*102a0*/  HMMA.16816.F32 R112, R12.reuse, R178, R112 ;  /* 0x000000b20c70723c */ /* 0x040fee0000001870 */
[----:B------:R-:W-:Y:S01]  /*102b0*/  MOV R179, R181 ;  /* 0x000000b500b37202 */ /* 0x000fe20000000f00 */
[C---:B------:R-:W-:Y:S08]  /*102c0*/  HMMA.16816.F32 R116, R12.reuse, R20, R116 ;  /* 0x000000140c74723c */ /* 0x040ff00000001874 */
[C---:B------:R-:W-:Y:S01]  /*102d0*/  HMMA.16816.F32 R120, R12.reuse, R22, R120 ;  /* 0x000000160c78723c */ /* 0x040fe20000001878 */
[----:B------:R-:W2:Y:S07]  /*102e0*/  LDSM.16.MT88.4 R20, [R220+0x1800] ;  /* 0x00180000dc14783b */ /* 0x000eae0000004200 */
        /* <DEDUP_REMOVED lines=30> */
[----:B------:R-:W-:Y:S07]  /*104d0*/  LDSM.16.MT88.4 R32, [R217+0x5000] ;  /* 0x00500000d920783b */ /* 0x000fee0000004200 */
        /* <DEDUP_REMOVED lines=11> */
[----:B------:R-:W2:Y:S03]  /*10590*/  LDSM.16.MT88.4 R28, [R220+0xa800] ;  /* 0x00a80000dc1c783b */ /* 0x000ea60000004200 */
[----:B----4-:R-:W-:Y:S04]  /*105a0*/  FFMA.FTZ R0, R0, R182, R199 ;  /* 0x000000b600007223 */ /* 0x010fe800000100c7 */
[C---:B------:R-:W-:Y:S04]  /*105b0*/  HMMA.16816.F32 R100, R12.reuse, R20, R100 ;  /* 0x000000140c64723c */ /* 0x040fe80000001864 */
[----:B------:R-:W-:Y:S04]  /*105c0*/  FADD.FTZ R0, R202, R0 ;  /* 0x00000000ca007221 */ /* 0x000fe80000010000 */
[C---:B------:R-:W-:Y:S01]  /*105d0*/  HMMA.16816.F32 R104, R12.reuse, R22, R104 ;  /* 0x000000160c68723c */ /* 0x040fe20000001868 */
[----:B------:R-:W4:Y:S03]  /*105e0*/  LDSM.16.MT88.4 R20, [R217+0x2000] ;  /* 0x00200000d914783b */ /* 0x000f260000004200 */
[----:B------:R-:W-:Y:S04]  /*105f0*/  FADD.FTZ R0, R201, R0 ;  /* 0x00000000c9007221 */ /* 0x000fe80000010000 */
[C---:B-1----:R-:W-:Y:S04]  /*10600*/  HMMA.16816.F32 R108, R12.reuse, R24, R108 ;  /* 0x000000180c6c723c */ /* 0x042fe8000000186c */
[----:B------:R-:W-:Y:S04]  /*10610*/  FADD.FTZ R0, R200, R0 ;  /* 0x00000000c8007221 */ /* 0x000fe80000010000 */
[C---:B------:R-:W-:Y:S01]  /*10620*/  HMMA.16816.F32 R112, R12.reuse, R26, R112 ;  /* 0x0000001a0c70723c */ /* 0x040fe20000001870 */
[----:B------:R-:W1:Y:S03]  /*10630*/  LDSM.16.MT88.4 R24, [R218+0x2000] ;  /* 0x00200000da18783b */ /* 0x000e660000004200 */
[----:B------:R-:W-:Y:S04]  /*10640*/  FADD.FTZ R0, R198, R0 ;  /* 0x00000000c6007221 */ /* 0x000fe80000010000 */
[C---:B--2---:R-:W-:Y:S04]  /*10650*/  HMMA.16816.F32 R116, R12.reuse, R16, R116 ;  /* 0x000000100c74723c */ /* 0x044fe80000001874 */
[----:B------:R-:W-:Y:S04]  /*10660*/  FADD.FTZ R0, R197, R0 ;  /* 0x00000000c5007221 */ /* 0x000fe80000010000 */
[C---:B------:R-:W-:Y:S01]  /*10670*/  HMMA.16816.F32 R120, R12.reuse, R18, R120 ;  /* 0x000000120c78723c */ /* 0x040fe20000001878 */
[----:B------:R-:W2:Y:S03]  /*10680*/  LDSM.16.MT88.4 R16, [R221+0x2000] ;  /* 0x00200000dd10783b */ /* 0x000ea60000004200 */
[----:B------:R-:W-:Y:S04]  /*10690*/  FADD.FTZ R0, R195, R0 ;  /* 0x00000000c3007221 */ /* 0x000fe80000010000 */
[C---:B------:R-:W-:Y:S04]  /*106a0*/  HMMA.16816.F32 R124, R12.reuse, R28, R124 ;  /* 0x0000001c0c7c723c */ /* 0x040fe8000000187c */
[----:B---3--:R-:W-:Y:S01]  /*106b0*/  FFMA.FTZ R2, R2, R177, R215 ;  /* 0x000000b102027223 */ /* 0x008fe200000100d7 */
[----:B------:R-:W-:Y:S01]  /*106c0*/  MOV R177, R183 ;  /* 0x000000b700b17202 */ /* 0x000fe20000000f00 */
        /* <DEDUP_REMOVED lines=14> */
[C---:B----4-:R-:W-:Y:S03]  /*107b0*/  HMMA.16816.F32 R4, R12.reuse, R20, R4 ;  /* 0x000000140c04723c */ /* 0x050fe60000001804 */
[----:B------:R-:W-:Y:S02]  /*107c0*/  FADD.FTZ R0, R189, R0 ;  /* 0x00000000bd007221 */ /* 0x000fe40000010000 */
[----:B------:R-:W-:Y:S02]  /*107d0*/  FADD.FTZ R2, R214, R2 ;  /* 0x00000002d6027221 */ /* 0x000fe40000010000 */
[----:B------:R-:W-:Y:S01]  /*107e0*/  FADD.FTZ R0, R188, R0 ;  /* 0x00000000bc007221 */ /* 0x000fe20000010000 */
[C---:B------:R-:W-:Y:S01]  /*107f0*/  HMMA.16816.F32 R8, R12.reuse, R22, R8 ;  /* 0x000000160c08723c */ /* 0x040fe20000001808 */
[----:B------:R-:W4:Y:S03]  /*10800*/  LDSM.16.MT88.4 R20, [R218+0x5000] ;  /* 0x00500000da14783b */ /* 0x000f260000004200 */
[----:B------:R-:W-:Y:S01]  /*10810*/  FADD.FTZ R0, R175, R0 ;  /* 0x00000000af007221 */ /* 0x000fe20000010000 */
[----:B------:R-:W-:Y:S01]  /*10820*/  MOV R175, R172 ;  /* 0x000000ac00af7202 */ /* 0x000fe20000000f00 */
        /* <DEDUP_REMOVED lines=26> */
[----:B------:R-:W3:Y:S03]  /*109d0*/  LDSM.16.MT88.4 R32, [R218+0x8000] ;  /* 0x00800000da20783b */ /* 0x000ee60000004200 */
[----:B------:R-:W-:Y:S04]  /*109e0*/  FADD.FTZ R2, R205, R2 ;  /* 0x00000002cd027221 */ /* 0x000fe80000010000 */
[C---:B----4-:R-:W-:Y:S04]  /*109f0*/  HMMA.16816.F32 R164, R12.reuse, R20, R164 ;  /* 0x000000140ca4723c */ /* 0x050fe800000018a4 */
        /* <DEDUP_REMOVED lines=14> */
[C---:B---3--:R-:W-:Y:S04]  /*10ae0*/  HMMA.16816.F32 R68, R12.reuse, R28, R68 ;  /* 0x0000001c0c44723c */ /* 0x048fe80000001844 */
[----:B------:R-:W-:Y:S04]  /*10af0*/  FADD.FTZ R0, R44, R2 ;  /* 0x000000022c007221 */ /* 0x000fe80000010000 */
[C---:B------:R-:W-:Y:S01]  /*10b00*/  HMMA.16816.F32 R72, R12.reuse, R30, R72 ;  /* 0x0000001e0c48723c */ /* 0x040fe20000001848 */
[----:B------:R-:W3:Y:S03]  /*10b10*/  LDSM.16.MT88.4 R28, [R218+0xb000] ;  /* 0x00b00000da1c783b */ /* 0x000ee60000004200 */
[----:B------:R-:W-:Y:S04]  /*10b20*/  FADD.FTZ R0, R45, R0 ;  /* 0x000000002d007221 */ /* 0x000fe80000010000 */
[C---:B------:R-:W-:Y:S04]  /*10b30*/  HMMA.16816.F32 R76, R12.reuse, R32, R76 ;  /* 0x000000200c4c723c */ /* 0x040fe8000000184c */
[----:B------:R-:W-:Y:S02]  /*10b40*/  FADD.FTZ R2, R48, R0 ;  /* 0x0000000030027221 */ /* 0x000fe40000010000 */
[----:B------:R-:W-:Y:S02]  /*10b50*/  FADD.FTZ R0, R50, R3 ;  /* 0x0000000332007221 */ /* 0x000fe40000010000 */
[C---:B------:R-:W-:Y:S01]  /*10b60*/  HMMA.16816.F32 R80, R12.reuse, R34, R80 ;  /* 0x000000220c50723c */ /* 0x040fe20000001850 */
[----:B------:R-:W-:Y:S03]  /*10b70*/  LDSM.16.MT88.4 R32, [R217+0x5800] ;  /* 0x00580000d920783b */ /* 0x000fe60000004200 */
[----:B------:R-:W-:Y:S02]  /*10b80*/  FADD.FTZ R2, R49, R2 ;  /* 0x0000000231027221 */ /* 0x000fe40000010000 */
[C---:B------:R-:W-:Y:S02]  /*10b90*/  FADD.FTZ R0, R174.reuse, R0 ;  /* 0x00000000ae007221 */ /* 0x040fe40000010000 */
[C---:B----4-:R-:W-:Y:S01]  /*10ba0*/  HMMA.16816.F32 R84, R12.reuse, R20, R84 ;  /* 0x000000140c54723c */ /* 0x050fe20000001854 */
[----:B------:R-:W-:Y:S06]  /*10bb0*/  STL [R1+0x4], R2 ;  /* 0x0000040201007387 */ /* 0x000fec0000100800 */
[----:B------:R-:W-:Y:S01]  /*10bc0*/  STL [R1+0x8], R0 ;  /* 0x0000080001007387 */ /* 0x000fe20000100800 */
[C---:B------:R-:W-:Y:S05]  /*10bd0*/  HMMA.16816.F32 R88, R12.reuse, R22, R88 ;  /* 0x000000160c58723c */ /* 0x040fea0000001858 */
[----:B------:R-:W4:Y:S03]  /*10be0*/  LDSM.16.MT88.4 R20, [R221+0xb000] ;  /* 0x00b00000dd14783b */ /* 0x000f260000004200 */
        /* <DEDUP_REMOVED lines=13> */
[----:B------:R-:W-:Y:S01]  /*10cc0*/  HMMA.16816.F32 R128, R12, R26, R128 ;  /* 0x0000001a0c80723c */ /* 0x000fe20000001880 */
[----:B------:R-:W1:Y:S06]  /*10cd0*/  LDSM.16.MT88.4 R24, [R218+0x5800] ;  /* 0x00580000da18783b */ /* 0x000e6c0000004200 */
[----:B------:R-:W-:Y:S02]  /*10ce0*/  F2FP.PACK_AB R12, R45, R44 ;  /* 0x0000002c2d0c723e */ /* 0x000fe400000000ff */
[----:B------:R-:W-:Y:S03]  /*10cf0*/  F2FP.PACK_AB R13, R47, R46 ;  /* 0x0000002e2f0d723e */ /* 0x000fe600000000ff */
[----:B------:R-:W-:Y:S02]  /*10d00*/  F2FP.PACK_AB R14, R49, R48 ;  /* 0x00000030310e723e */ /* 0x000fe400000000ff */
[----:B------:R-:W-:Y:S02]  /*10d10*/  F2FP.PACK_AB R15, R174, R50 ;  /* 0x00000032ae0f723e */ /* 0x000fe400000000ff */
[----:B------:R-:W-:Y:S05]  /*10d20*/  MOV R174, R173 ;  /* 0x000000ad00ae7202 */ /* 0x000fea0000000f00 */
[C---:B------:R-:W-:Y:S01]  /*10d30*/  HMMA.16816.F32 R180, R12.reuse, R184, R4 ;  /* 0x000000b80cb4723c */ /* 0x040fe20000001804 */
[----:B------:R-:W1:Y:S07]  /*10d40*/  LDSM.16.MT88.4 R4, [R221+0x5800] ;  /* 0x00580000dd04783b */ /* 0x000e6e0000004200 */
        /* <DEDUP_REMOVED lines=11> */
[C---:B------:R-:W-:Y:S08]  /*10e00*/  HMMA.16816.F32 R156, R12.reuse, R32, R156 ;  /* 0x000000200c9c723c */ /* 0x040ff0000000189c */
[C---:B------:R-:W-:Y:S01]  /*10e10*/  HMMA.16816.F32 R160, R12.reuse, R34, R160 ;  /* 0x000000220ca0723c */ /* 0x040fe200000018a0 */
[----:B------:R-:W4:Y:S07]  /*10e20*/  LDSM.16.MT88.4 R32, [R220+0x8800] ;  /* 0x00880000dc20783b */ /* 0x000f2e0000004200 */
[C---:B-1----:R-:W-:Y:S08]  /*10e30*/  HMMA.16816.F32 R164, R12.reuse, R24, R164 ;  /* 0x000000180ca4723c */ /* 0x042ff000000018a4 */
[C---:B------:R-:W-:Y:S08]  /*10e40*/  HMMA.16816.F32 R168, R12.reuse, R26, R168 ;  /* 0x0000001a0ca8723c */ /* 0x040ff000000018a8 */
[C---:B------:R-:W-:Y:S08]  /*10e50*/  HMMA.16816.F32 R52, R12.reuse, R4, R52 ;  /* 0x000000040c34723c */ /* 0x040ff00000001834 */
[C---:B------:R-:W-:Y:S01]  /*10e60*/  HMMA.16816.F32 R56, R12.reuse, R6, R56 ;  /* 0x000000060c38723c */ /* 0x040fe20000001838 */
[----:B------:R-:W1:Y:S07]  /*10e70*/  LDSM.16.MT88.4 R4, [R217+0xb800] ;  /* 0x00b80000d904783b */ /* 0x000e6e0000004200 */
[C---:B------:R-:W-:Y:S08]  /*10e80*/  HMMA.16816.F32 R60, R12.reuse, R8, R60 ;  /* 0x000000080c3c723c */ /* 0x040ff0000000183c */
[C---:B------:R-:W-:Y:S01]  /*10e90*/  HMMA.16816.F32 R64, R12.reuse, R10, R64 ;  /* 0x0000000a0c40723c */ /* 0x040fe20000001840 */
[----:B------:R-:W1:Y:S07]  /*10ea0*/  LDSM.16.MT88.4 R8, [R218+0xb800] ;  /* 0x00b80000da08783b */ /* 0x000e6e0000004200 */
[C---:B--2---:R-:W-:Y:S08]  /*10eb0*/  HMMA.16816.F32 R68, R12.reuse, R16, R68 ;  /* 0x000000100c44723c */ /* 0x044ff00000001844 */
[C---:B------:R-:W-:Y:S01]  /*10ec0*/  HMMA.16816.F32 R72, R12.reuse, R18, R72 ;  /* 0x000000120c48723c */ /* 0x040fe20000001848 */
[----:B------:R-:W2:Y:S07]  /*10ed0*/  LDSM.16.MT88.4 R16, [R221+0xb800] ;  /* 0x00b80000dd10783b */ /* 0x000eae0000004200 */
[C---:B---3--:R-:W-:Y:S08]  /*10ee0*/  HMMA.16816.F32 R76, R12.reuse, R20, R76 ;  /* 0x000000140c4c723c */ /* 0x048ff0000000184c */
[C---:B------:R-:W-:Y:S08]  /*10ef0*/  HMMA.16816.F32 R80, R12.reuse, R22, R80 ;  /* 0x000000160c50723c */ /* 0x040ff00000001850 */
[C---:B------:R-:W-:Y:S08]  /*10f00*/  HMMA.16816.F32 R84, R12.reuse, R28, R84 ;  /* 0x0000001c0c54723c */ /* 0x040ff00000001854 */
[C---:B------:R-:W-:Y:S08]  /*10f10*/  HMMA.16816.F32 R88, R12.reuse, R30, R88 ;  /* 0x0000001e0c58723c */ /* 0x040ff00000001858 */
[C---:B----4-:R-:W-:Y:S08]  /*10f20*/  HMMA.16816.F32 R92, R12.reuse, R32, R92 ;  /* 0x000000200c5c723c */ /* 0x050ff0000000185c */
[C---:B------:R-:W-:Y:S08]  /*10f30*/  HMMA.16816.F32 R96, R12.reuse, R34, R96 ;  /* 0x000000220c60723c */ /* 0x040ff00000001860 */
[C---:B-1----:R-:W-:Y:S08]  /*10f40*/  HMMA.16816.F32 R100, R12.reuse, R4, R100 ;  /* 0x000000040c64723c */ /* 0x042ff00000001864 */
[C---:B------:R-:W-:Y:S01]  /*10f50*/  HMMA.16816.F32 R104, R12.reuse, R6, R104 ;  /* 0x000000060c68723c */ /* 0x040fe20000001868 */
[----:B------:R-:W1:Y:S07]  /*10f60*/  LDSM.16.MT88.4 R4, [R220+0xb800] ;  /* 0x00b80000dc04783b */ /* 0x000e6e0000004200 */
[C---:B------:R-:W-:Y:S08]  /*10f70*/  HMMA.16816.F32 R108, R12.reuse, R8, R108 ;  /* 0x000000080c6c723c */ /* 0x040ff0000000186c */
[C---:B------:R-:W-:Y:S08]  /*10f80*/  HMMA.16816.F32 R112, R12.reuse, R10, R112 ;  /* 0x0000000a0c70723c */ /* 0x040ff00000001870 */
[C---:B--2---:R-:W-:Y:S08]  /*10f90*/  HMMA.16816.F32 R116, R12.reuse, R16, R116 ;  /* 0x000000100c74723c */ /* 0x044ff00000001874 */
[C---:B------:R-:W-:Y:S08]  /*10fa0*/  HMMA.16816.F32 R120, R12.reuse, R18, R120 ;  /* 0x000000120c78723c */ /* 0x040ff00000001878 */
[C---:B-1----:R-:W-:Y:S08]  /*10fb0*/  HMMA.16816.F32 R124, R12.reuse, R4, R124 ;  /* 0x000000040c7c723c */ /* 0x042ff0000000187c */
[----:B------:R-:W-:Y:S01]  /*10fc0*/  HMMA.16816.F32 R128, R12, R6, R128 ;  /* 0x000000060c80723c */ /* 0x000fe20000001880 */
[----:B------:R-:W-:-:S07]  /*10fd0*/  @P0 BRA `(.L_x_4726) ;  /* 0xffffbd2000000947 */ /* 0x000fce000383ffff */
.L_x_4725:
[----:B------:R-:W-:Y:S07]  /*10fe0*/  @!UPT UIADD3 URZ, URZ, URZ, URZ ;  /* 0x0000003f3f3ff290 */ /* 0x000fee000fffe03f */
[----:B------:R-:W-:Y:S02]  /*10ff0*/  MOV R7, 0x1f ;  /* 0x0000001f00077802 */ /* 0x000fe40000000f00 */
[----:B------:R-:W-:Y:S01]  /*11000*/  MOV R6, 0xffffffff ;  /* 0xffffffff00067802 */ /* 0x000fe20000000f00 */
[----:B------:R-:W-:Y:S06]  /*11010*/  BRA.DIV ~URZ, `(.L_x_4727) ;  /* 0x00002e227f007947 */ /* 0x000fec000b800000 */
[----:B------:R-:W2:Y:S04]  /*11020*/  LDL R2, [R1+0x4] ;  /* 0x0000040001027983 */ /* 0x000ea80000100800 */
[----:B--2---:R1:W2:Y:S02]  /*11030*/  SHFL.BFLY PT, R0, R2, 0x2, 0x1f ;  /* 0x0c401f0002007f89 */ /* 0x0042a400000e0000 */
.L_x_4747:
        /* <DEDUP_REMOVED lines=9> */
.L_x_4748:
        /* <DEDUP_REMOVED lines=149> */
.L_x_4708:
[----:B--2---:R-:W2:Y:S04]  /*11a20*/  LDL.LU R2, [R1] ;  /* 0x0000000001027983 */ /* 0x004ea80000300800 */
[----:B------:R-:W3:Y:S04]  /*11a30*/  S2R R6, SR_TID.X ;  /* 0x0000000000067919 */ /* 0x000ee80000002100 */
[----:B------:R4:W5:Y:S01]  /*11a40*/  LDL R7, [R1+0x5c] ;  /* 0x00005c0001077983 */ /* 0x0009620000100800 */
[----:B------:R-:W-:Y:S01]  /*11a50*/  BSSY B0, `(.L_x_4729) ;  /* 0x0000014000007945 */ /* 0x000fe20003800000 */
[----:B---3--:R-:W-:-:S02]  /*11a60*/  LOP3.LUT P0, RZ, R6, 0xff, RZ, 0xc0, !PT ;  /* 0x000000ff06ff7812 */ /* 0x008fc4000780c0ff */
[----:B--2---:R-:W-:-:S11]  /*11a70*/  LOP3.LUT R2, R2, 0xfffffffd, RZ, 0xc0, !PT ;  /* 0xfffffffd02027812 */ /* 0x004fd600078ec0ff */
[----:B------:R-:W-:-:S05]  /*11a80*/  @P0 LOP3.LUT R2, R2, 0x2, RZ, 0xfc, !PT ;  /* 0x0000000202020812 */ /* 0x000fca00078efcff */
[----:B------:R4:W-:Y:S01]  /*11a90*/  STL [R1], R2 ;  /* 0x0000000201007387 */ /* 0x0009e20000100800 */
        /* <DEDUP_REMOVED lines=15> */
.L_x_4730:
[----:B------:R-:W-:Y:S05]  /*11b90*/  BSYNC B0 ;  /* 0x0000000000007941 */ /* 0x000fea0003800000 */
.L_x_4729:
        /* <DEDUP_REMOVED lines=14> */
[----:B--2---:R-:W-:Y:S05]  /*11c80*/  CALL.REL.NOINC `($__internal_95_$__cuda_sm70_shflsync_idx_p) ;  /* 0x000023e000007944 */ /* 0x004fea0003c00000 */
.L_x_4733:
        /* <DEDUP_REMOVED lines=111> */
[----:B-1----:R-:W-:-:S02]  /*12380*/  IADD3 R16, R201, 0x30, RZ ;  /* 0x00000030c9107810 */ /* 0x002fc40007ffe0ff */
[C---:B------:R-:W-:Y:S02]  /*12390*/  IADD3 R9, R201.reuse, 0x70, RZ ;  /* 0x00000070c9097810 */ /* 0x040fe40007ffe0ff */
        /* <DEDUP_REMOVED lines=13> */
[----:B------:R-:W-:Y:S02]  /*12470*/  IADD3 R36, R201, 0xd8, RZ ;  /* 0x000000d8c9247810 */ /* 0x000fe40007ffe0ff */
[----:B------:R-:W-:Y:S02]  /*12480*/  P2R R65, PR, RZ, 0x10 ;  /* 0x00000010ff417803 */ /* 0x000fe40000000000 */
        /* <DEDUP_REMOVED lines=26> */
[----:B------:R-:W-:Y:S01]  /*12630*/  SHF.R.S32.HI R64, RZ, 0x1f, R36 ;  /* 0x0000001fff407819 */ /* 0x000fe20000011424 */
[----:B------:R-:W-:Y:S05]  /*12640*/  @P0 BRA `(.L_x_4735) ;  /* 0x000007f000000947 */ /* 0x000fea0003800000 */
[----:B--2-4-:R-:W-:Y:S02]  /*12650*/  ISETP.GE.AND P0, PT, R201, c[0x0][0x3c8], PT ;  /* 0x0000f200c9007a0c */ /* 0x014fe40003f06270 */
[----:B------:R-:W-:Y:S02]  /*12660*/  ISETP.GE.AND P1, PT, R20, c[0x0][0x3c8], PT ;  /* 0x0000f20014007a0c */ /* 0x000fe40003f26270 */
[----:B------:R-:W-:Y:S02]  /*12670*/  ISETP.GE.AND P2, PT, R19, c[0x0][0x3c8], PT ;  /* 0x0000f20013007a0c */ /* 0x000fe40003f46270 */
[----:B------:R-:W-:Y:S02]  /*12680*/  ISETP.GE.AND P5, PT, R15, c[0x0][0x3c8], PT ;  /* 0x0000f2000f007a0c */ /* 0x000fe40003fa6270 */
[----:B------:R-:W-:Y:S02]  /*12690*/  ISETP.GE.AND P3, PT, R14, c[0x0][0x3c8], PT ;  /* 0x0000f2000e007a0c */ /* 0x000fe40003f66270 */
[----:B------:R-:W-:-:S02]  /*126a0*/  ISETP.GE.AND P4, PT, R13, c[0x0][0x3c8], PT ;  /* 0x0000f2000d007a0c */ /* 0x000fc40003f86270 */
[----:B-----5:R-:W-:Y:S01]  /*126b0*/  ISETP.GE.AND P6, PT, R199, c[0x0][0x3c8], PT ;  /* 0x0000f200c7007a0c */ /* 0x020fe20003fc6270 */
        /* <DEDUP_REMOVED lines=90> */
[----:B------:R-:W-:-:S05]  /*12c60*/  @!P5 LEA.HI.X R25, R32, R3, R60, 0x2, P0 ;  /* 0x000000032019d211 */ /* 0x000fca00000f143c */
[----:B------:R2:W-:Y:S01]  /*12c70*/  @!P5 ST.E.64 [R24.64], R96 ;  /* 0x000000601800d985 */ /* 0x0005e2000c101b08 */
[----:B------:R-:W-:Y:S02]  /*12c80*/  ISETP.GE.AND P5, PT, R36, c[0x0][0x3c8], PT ;  /* 0x0000f20024007a0c */ /* 0x000fe40003fa6270 */
[----:B-1----:R-:W-:-:S04]  /*12c90*/  @!P3 LEA R22, P0, R33, R2, 0x2 ;  /* 0x000000022116b211 */ /* 0x002fc800078010ff */
[-C--:B------:R-:W-:Y:S02]  /*12ca0*/  @!P3 LEA.HI.X R23, R33, R3.reuse, R61, 0x2, P0 ;  /* 0x000000032117b211 */ /* 0x080fe400000f143d */
[CC--:B------:R-:W-:Y:S02]  /*12cb0*/  @!P4 LEA R26, P0, R34.reuse, R2.reuse, 0x2 ;  /* 0x00000002221ac211 */ /* 0x0c0fe400078010ff */
[C---:B--2---:R-:W-:Y:S01]  /*12cc0*/  @!P2 LEA R24, P1, R35.reuse, R2, 0x2 ;  /* 0x000000022318a211 */ /* 0x044fe200078210ff */
[----:B------:R1:W-:Y:S01]  /*12cd0*/  @!P3 ST.E.64 [R22.64], R100 ;  /* 0x000000641600b985 */ /* 0x0003e2000c101b08 */
[-C--:B------:R-:W-:Y:S02]  /*12ce0*/  @!P4 LEA.HI.X R27, R34, R3.reuse, R62, 0x2, P0 ;  /* 0x00000003221bc211 */ /* 0x080fe400000f143e */
[----:B------:R-:W-:Y:S02]  /*12cf0*/  @!P2 LEA.HI.X R25, R35, R3, R63, 0x2, P1 ;  /* 0x000000032319a211 */ /* 0x000fe400008f143f */
[----:B------:R-:W-:Y:S01]  /*12d00*/  ISETP.GE.AND P3, PT, R197, c[0x0][0x3c8], PT ;  /* 0x0000f200c5007a0c */ /* 0x000fe20003f66270 */
        /* <DEDUP_REMOVED lines=19> */
.L_x_4735:
[----:B--2-4-:R-:W-:Y:S05]  /*12e40*/  BSYNC B0 ;  /* 0x0000000000007941 */ /* 0x014fea0003800000 */
.L_x_4734:
[----:B------:R-:W-:Y:S01]  /*12e50*/  ISETP.NE.AND P0, PT, R65, RZ, PT ;  /* 0x000000ff4100720c */ /* 0x000fe20003f05270 */
[----:B------:R1:W2:Y:S04]  /*12e60*/  SHFL.IDX PT, R3, R21, 0x1, 0x1c1f ;  /* 0x003c1f0015037f89 */ /* 0x0002a800000e0000 */
[----:B------:R1:W3:Y:S08]  /*12e70*/  SHFL.IDX PT, R2, R40, 0x1, 0x1c1f ;  /* 0x003c1f0028027f89 */ /* 0x0002f000000e0000 */
[----:B------:R-:W-:Y:S05]  /*12e80*/  @P0 BRA `(.L_x_4736) ;  /* 0x00000af000000947 */ /* 0x000fea0003800000 */
[----:B------:R-:W-:Y:S02]  /*12e90*/  ISETP.GE.AND P2, PT, R201, c[0x0][0x3c8], PT ;  /* 0x0000f200c9007a0c */ /* 0x000fe40003f46270 */
[----:B------:R-:W-:-:S02]  /*12ea0*/  ISETP.GE.AND P1, PT, R20, c[0x0][0x3c8], PT ;  /* 0x0000f20014007a0c */ /* 0x000fc40003f26270 */
[----:B------:R-:W-:Y:S02]  /*12eb0*/  ISETP.GE.AND P0, PT, R19, c[0x0][0x3c8], PT ;  /* 0x0000f20013007a0c */ /* 0x000fe40003f06270 */
[----:B------:R-:W-:Y:S02]  /*12ec0*/  ISETP.GE.AND P5, PT, R18, c[0x0][0x3c8], PT ;  /* 0x0000f20012007a0c */ /* 0x000fe40003fa6270 */
[----:B------:R-:W-:Y:S02]  /*12ed0*/  ISETP.GE.AND P6, PT, R16, c[0x0][0x3c8], PT ;  /* 0x0000f20010007a0c */ /* 0x000fe40003fc6270 */
[----:B------:R-:W-:-:S03]  /*12ee0*/  ISETP.GE.AND P4, PT, R17, c[0x0][0x3c8], PT ;  /* 0x0000f20011007a0c */ /* 0x000fc60003f86270 */
[----:B--23--:R-:W-:Y:S02]  /*12ef0*/  @!P2 IMAD.WIDE R22, R201, 0x4, R2 ;  /* 0x00000004c916a825 */ /* 0x00cfe400078e0202 */
[----:B------:R-:W-:-:S03]  /*12f00*/  @!P1 LEA R24, P3, R20, R2, 0x2 ;  /* 0x0000000214189211 */ /* 0x000fc600078610ff */
[----:B------:R2:W-:Y:S01]  /*12f10*/  @!P2 ST.E.64 [R22.64], R182 ;  /* 0x000000b61600a985 */ /* 0x0005e2000c101b08 */
[----:B------:R-:W-:Y:S02]  /*12f20*/  @!P1 LEA.HI.X R25, R20, R3, R37, 0x2, P3 ;  /* 0x0000000314199211 */ /* 0x000fe400018f1425 */
[----:B------:R-:W-:-:S03]  /*12f30*/  ISETP.GE.AND P3, PT, R15, c[0x0][0x3c8], PT ;  /* 0x0000f2000f007a0c */ /* 0x000fc60003f66270 */
[----:B------:R3:W-:Y:S01]  /*12f40*/  @!P1 ST.E.64 [R24.64], R186 ;  /* 0x000000ba18009985 */ /* 0x0007e2000c101b08 */
[----:B--2---:R-:W-:-:S04]  /*12f50*/  @!P0 LEA R22, P2, R19, R2, 0x2 ;  /* 0x0000000213168211 */ /* 0x004fc800078410ff */
[-C--:B------:R-:W-:Y:S02]  /*12f60*/  @!P0 LEA.HI.X R23, R19, R3.reuse, R38, 0x2, P2 ;  /* 0x0000000313178211 */ /* 0x080fe400010f1426 */
[CC--:B------:R-:W-:Y:S02]  /*12f70*/  @!P5 LEA R20, P2, R18.reuse, R2.reuse, 0x2 ;  /* 0x000000021214d211 */ /* 0x0c0fe400078410ff */
[C---:B---3--:R-:W-:Y:S01]  /*12f80*/  @!P4 LEA R24, P1, R17.reuse, R2, 0x2 ;  /* 0x000000021118c211 */ /* 0x048fe200078210ff */
[----:B------:R2:W-:Y:S01]  /*12f90*/  @!P0 ST.E.64 [R22.64], R134 ;  /* 0x0000008616008985 */ /* 0x0005e2000c101b08 */
[-C--:B-1----:R-:W-:Y:S02]  /*12fa0*/  @!P5 LEA.HI.X R21, R18, R3.reuse, R39, 0x2, P2 ;  /* 0x000000031215d211 */ /* 0x082fe400010f1427 */
[C---:B------:R-:W-:Y:S02]  /*12fb0*/  ISETP.GE.AND P2, PT, R4.reuse, c[0x0][0x3c8], PT ;  /* 0x0000f20004007a0c */ /* 0x040fe40003f46270 */
[----:B------:R-:W-:Y:S01]  /*12fc0*/  @!P4 LEA.HI.X R25, R17, R3, R42, 0x2, P1 ;  /* 0x000000031119c211 */ /* 0x000fe200008f142a */
[----:B------:R1:W-:Y:S01]  /*12fd0*/  @!P5 ST.E.64 [R20.64], R138 ;  /* 0x0000008a1400d985 */ /* 0x0003e2000c101b08 */
[----:B------:R-:W-:-:S02]  /*12fe0*/  ISETP.GE.AND P5, PT, R4, c[0x0][0x3c8], PT ;  /* 0x0000f20004007a0c */ /* 0x000fc40003fa6270 */
[----:B------:R-:W-:Y:S01]  /*12ff0*/  ISETP.GE.AND P1, PT, R13, c[0x0][0x3c8], PT ;  /* 0x0000f2000d007a0c */ /* 0x000fe20003f26270 */
[----:B------:R-:W-:Y:S06]  /*13000*/  @!P4 ST.E.64 [R24.64], R142 ;  /* 0x0000008e1800c985 */ /* 0x000fec000c101b08 */
[----:B------:R-:W-:-:S04]  /*13010*/  @!P2 LEA R26, P0, R4, R2, 0x2 ;  /* 0x00000002041aa211 */ /* 0x000fc800078010ff */
[----:B------:R-:W-:Y:S02]  /*13020*/  @!P2 LEA.HI.X R27, R4, R3, R41, 0x2, P0 ;  /* 0x00000003041ba211 */ /* 0x000fe400000f1429 */
[----:B------:R-:W-:-:S03]  /*13030*/  ISETP.GE.AND P2, PT, R14, c[0x0][0x3c8], PT ;  /* 0x0000f2000e007a0c */ /* 0x000fc60003f46270 */
[----:B------:R-:W-:Y:S01]  /*13040*/  @!P5 ST.E.64 [R26.64], R146 ;  /* 0x000000921a00d985 */ /* 0x000fe2000c101b08 */
[----:B------:R-:W-:Y:S02]  /*13050*/  ISETP.GE.AND P5, PT, R10, c[0x0][0x3c8], PT ;  /* 0x0000f2000a007a0c */ /* 0x000fe40003fa6270 */
[----:B--2---:R-:W-:-:S04]  /*13060*/  @!P6 LEA R22, P0, R16, R2, 0x2 ;  /* 0x000000021016e211 */ /* 0x004fc800078010ff */
[-C--:B------:R-:W-:Y:S02]  /*13070*/  @!P6 LEA.HI.X R23, R16, R3.reuse, R43, 0x2, P0 ;  /* 0x000000031017e211 */ /* 0x080fe400000f142b */
[-C--:B-1----:R-:W-:Y:S02]  /*13080*/  @!P3 LEA R20, P0, R15, R2.reuse, 0x2 ;  /* 0x000000020f14b211 */ /* 0x082fe400078010ff */
[-C--:B------:R-:W-:Y:S01]  /*13090*/  @!P1 LEA R16, P4, R13, R2.reuse, 0x2 ;  /* 0x000000020d109211 */ /* 0x080fe200078810ff */
[----:B------:R-:W-:Y:S01]  /*130a0*/  @!P6 ST.E.64 [R22.64], R150 ;  /* 0x000000961600e985 */ /* 0x000fe2000c101b08 */
[-C--:B------:R-:W-:Y:S02]  /*130b0*/  @!P3 LEA.HI.X R21, R15, R3.reuse, R44, 0x2, P0 ;  /* 0x000000030f15b211 */ /* 0x080fe400000f142c */
[C---:B------:R-:W-:Y:S02]  /*130c0*/  @!P2 LEA R18, P0, R14.reuse, R2, 0x2 ;  /* 0x000000020e12a211 */ /* 0x040fe400078010ff */
[-C--:B------:R-:W-:Y:S01]  /*130d0*/  @!P1 LEA.HI.X R17, R13, R3.reuse, R46, 0x2, P4 ;  /* 0x000000030d119211 */ /* 0x080fe200020f142e */
[----:B------:R-:W-:Y:S01]  /*130e0*/  @!P3 ST.E.64 [R20.64], R154 ;  /* 0x0000009a1400b985 */ /* 0x000fe2000c101b08 */
[----:B------:R-:W-:-:S02]  /*130f0*/  @!P2 LEA.HI.X R19, R14, R3, R45, 0x2, P0 ;  /* 0x000000030e13a211 */ /* 0x000fc400000f142d */
[----:B------:R-:W-:Y:S02]  /*13100*/  ISETP.GE.AND P0, PT, R12, c[0x0][0x3c8], PT ;  /* 0x0000f2000c007a0c */ /* 0x000fe40003f06270 */
[----:B------:R-:W-:Y:S01]  /*13110*/  ISETP.GE.AND P4, PT, R0, c[0x0][0x3c8], PT ;  /* 0x0000f20000007a0c */ /* 0x000fe20003f86270 */
[----:B------:R1:W-:Y:S01]  /*13120*/  @!P2 ST.E.64 [R18.64], R158 ;  /* 0x0000009e1200a985 */ /* 0x0003e2000c101b08 */
[----:B------:R-:W-:Y:S02]  /*13130*/  ISETP.GE.AND P3, PT, R11, c[0x0][0x3c8], PT ;  /* 0x0000f2000b007a0c */ /* 0x000fe40003f66270 */
[----:B------:R-:W-:Y:S01]  /*13140*/  ISETP.GE.AND P6, PT, R9, c[0x0][0x3c8], PT ;  /* 0x0000f20009007a0c */ /* 0x000fe20003fc6270 */
[----:B------:R2:W-:Y:S06]  /*13150*/  @!P1 ST.E.64 [R16.64], R162 ;  /* 0x000000a210009985 */ /* 0x0005ec000c101b08 */
[----:B------:R-:W-:-:S04]  /*13160*/  @!P0 LEA R14, P2, R12, R2, 0x2 ;  /* 0x000000020c0e8211 */ /* 0x000fc800078410ff */
[----:B------:R-:W-:Y:S02]  /*13170*/  @!P0 LEA.HI.X R15, R12, R3, R47, 0x2, P2 ;  /* 0x000000030c0f8211 */ /* 0x000fe400010f142f */
[----:B------:R-:W-:-:S03]  /*13180*/  @!P3 LEA R12, P2, R11, R2, 0x2 ;  /* 0x000000020b0cb211 */ /* 0x000fc600078410ff */
[----:B------:R3:W-:Y:S01]  /*13190*/  @!P0 ST.E.64 [R14.64], R166 ;  /* 0x000000a60e008985 */ /* 0x0007e2000c101b08 */
[----:B------:R-:W-:Y:S02]  /*131a0*/  @!P3 LEA.HI.X R13, R11, R3, R48, 0x2, P2 ;  /* 0x000000030b0db211 */ /* 0x000fe400010f1430 */
[----:B------:R-:W-:-:S03]  /*131b0*/  ISETP.GE.AND P2, PT, R6, c[0x0][0x3c8], PT ;  /* 0x0000f20006007a0c */ /* 0x000fc60003f46270 */
[----:B------:R4:W-:Y:S01]  /*131c0*/  @!P3 ST.E.64 [R12.64], R170 ;  /* 0x000000aa0c00b985 */ /* 0x0009e2000c101b08 */
[----:B------:R-:W-:Y:S02]  /*131d0*/  ISETP.GE.AND P3, PT, R7, c[0x0][0x3c8], PT ;  /* 0x0000f20007007a0c */ /* 0x000fe40003f66270 */
[-C--:B-1----:R-:W-:Y:S02]  /*131e0*/  @!P4 LEA R18, P0, R0, R2.reuse, 0x2 ;  /* 0x000000020012c211 */ /* 0x082fe400078010ff */
[----:B------:R-:W-:Y:S02]  /*131f0*/  ISETP.GE.AND P4, PT, R8, c[0x0][0x3c8], PT ;  /* 0x0000f20008007a0c */ /* 0x000fe40003f86270 */
[----:B--2---:R-:W-:-:S04]  /*13200*/  @!P5 LEA R16, P1, R10, R2, 0x2 ;  /* 0x000000020a10d211 */ /* 0x004fc800078210ff */
[----:B------:R-:W-:Y:S02]  /*13210*/  @!P5 LEA.HI.X R17, R10, R3, R50, 0x2, P1 ;  /* 0x000000030a11d211 */ /* 0x000fe400008f1432 */
[----:B------:R-:W-:-:S03]  /*13220*/  ISETP.GE.AND P1, PT, R0, c[0x0][0x3c8], PT ;  /* 0x0000f20000007a0c */ /* 0x000fc60003f26270 */
[----:B------:R-:W-:Y:S01]  /*13230*/  @!P5 ST.E.64 [R16.64], R116 ;  /* 0x000000741000d985 */ /* 0x000fe2000c101b08 */
[----:B------:R-:W-:-:S09]  /*13240*/  ISETP.GE.AND P5, PT, R34, c[0x0][0x3c8], PT ;  /* 0x0000f20022007a0c */ /* 0x000fd20003fa6270 */
[----:B------:R-:W-:Y:S02]  /*13250*/  @!P1 LEA.HI.X R19, R0, R3, R49, 0x2, P0 ;  /* 0x0000000300139211 */ /* 0x000fe400000f1431 */
[----:B---3--:R-:W-:-:S03]  /*13260*/  @!P6 LEA R14, P0, R9, R2, 0x2 ;  /* 0x00000002090ee211 */ /* 0x008fc600078010ff */
[----:B------:R-:W-:Y:S01]  /*13270*/  @!P1 ST.E.64 [R18.64], R190 ;  /* 0x000000be12009985 */ /* 0x000fe2000c101b08 */
[-C--:B------:R-:W-:Y:S02]  /*13280*/  @!P6 LEA.HI.X R15, R9, R3.reuse, R51, 0x2, P0 ;  /* 0x00000003090fe211 */ /* 0x080fe400000f1433 */
[CC--:B----4-:R-:W-:Y:S02]  /*13290*/  @!P4 LEA R12, P0, R8.reuse, R2.reuse, 0x2 ;  /* 0x00000002080cc211 */ /* 0x0d0fe400078010ff */
[----:B------:R-:W-:Y:S01]  /*132a0*/  ISETP.GE.AND P1, PT, R5, c[0x0][0x3c8], PT ;  /* 0x0000f20005007a0c */ /* 0x000fe20003f26270 */
[----:B------:R-:W-:Y:S01]  /*132b0*/  @!P6 ST.E.64 [R14.64], R192 ;  /* 0x000000c00e00e985 */ /* 0x000fe2000c101b08 */
[-C--:B------:R-:W-:Y:S02]  /*132c0*/  @!P4 LEA.HI.X R13, R8, R3.reuse, R52, 0x2, P0 ;  /* 0x00000003080dc211 */ /* 0x080fe400000f1434 */
[----:B------:R-:W-:Y:S02]  /*132d0*/  @!P3 LEA R10, P0, R7, R2, 0x2 ;  /* 0x00000002070ab211 */ /* 0x000fe400078010ff */
[----:B------:R-:W-:Y:S01]  /*132e0*/  ISETP.GE.AND P6, PT, R31, c[0x0][0x3c8], PT ;  /* 0x0000f2001f007a0c */ /* 0x000fe20003fc6270 */
[----:B------:R-:W-:Y:S01]  /*132f0*/  @!P4 ST.E.64 [R12.64], R66 ;  /* 0x000000420c00c985 */ /* 0x000fe2000c101b08 */
[----:B------:R-:W-:-:S02]  /*13300*/  @!P3 LEA.HI.X R11, R7, R3, R53, 0x2, P0 ;  /* 0x00000003070bb211 */ /* 0x000fc400000f1435 */
[-C--:B------:R-:W-:Y:S02]  /*13310*/  @!P2 LEA R8, P0, R6, R2.reuse, 0x2 ;  /* 0x000000020608a211 */ /* 0x080fe400078010ff */
[----:B------:R-:W-:Y:S01]  /*13320*/  ISETP.GE.AND P4, PT, R30, c[0x0][0x3c8], PT ;  /* 0x0000f2001e007a0c */ /* 0x000fe20003f86270 */
[----:B------:R1:W-:Y:S01]  /*13330*/  @!P3 ST.E.64 [R10.64], R70 ;  /* 0x000000460a00b985 */ /* 0x0003e2000c101b08 */
[-C--:B------:R-:W-:Y:S02]  /*13340*/  @!P2 LEA.HI.X R9, R6, R3.reuse, R54, 0x2, P0 ;  /* 0x000000030609a211 */ /* 0x080fe400000f1436 */
[----:B------:R-:W-:Y:S02]  /*13350*/  ISETP.GE.AND P0, PT, R28, c[0x0][0x3c8], PT ;  /* 0x0000f2001c007a0c */ /* 0x000fe40003f06270 */
[C---:B------:R-:W-:Y:S01]  /*13360*/  @!P1 LEA R4, P3, R5.reuse, R2, 0x2 ;  /* 0x0000000205049211 */ /* 0x040fe200078610ff */
[----:B------:R2:W-:Y:S03]  /*13370*/  @!P2 ST.E.64 [R8.64], R74 ;  /* 0x0000004a0800a985 */ /* 0x0005e6000c101b08 */
[----:B------:R-:W-:-:S05]  /*13380*/  @!P1 LEA.HI.X R5, R5, R3, R55, 0x2, P3 ;  /* 0x0000000305059211 */ /* 0x000fca00018f1437 */
[----:B------:R3:W-:Y:S02]  /*13390*/  @!P1 ST.E.64 [R4.64], R78 ;  /* 0x0000004e04009985 */ /* 0x0007e4000c101b08 */
[----:B------:R-:W-:-:S04]  /*133a0*/  @!P0 LEA R6, P3, R28, R2, 0x2 ;  /* 0x000000021c068211 */ /* 0x000fc800078610ff */
[----:B------:R-:W-:Y:S02]  /*133b0*/  @!P0 LEA.HI.X R7, R28, R3, R56, 0x2, P3 ;  /* 0x000000031c078211 */ /* 0x000fe400018f1438 */
[----:B------:R-:W-:-:S03]  /*133c0*/  ISETP.GE.AND P3, PT, R29, c[0x0][0x3c8], PT ;  /* 0x0000f2001d007a0c */ /* 0x000fc60003f66270 */
[----:B------:R4:W-:Y:S01]  /*133d0*/  @!P0 ST.E.64 [R6.64], R82 ;  /* 0x0000005206008985 */ /* 0x0009e2000c101b08 */
[----:B-1----:R-:W-:-:S04]  /*133e0*/  @!P6 LEA R10, P0, R31, R2, 0x2 ;  /* 0x000000021f0ae211 */ /* 0x002fc800078010ff */
[----:B------:R-:W-:-:S05]  /*133f0*/  @!P6 LEA.HI.X R11, R31, R3, R59, 0x2, P0 ;  /* 0x000000031f0be211 */ /* 0x000fca00000f143b */
[----:B--2---:R-:W-:-:S04]  /*13400*/  @!P3 LEA R8, P1, R29, R2, 0x2 ;  /* 0x000000021d08b211 */ /* 0x004fc800078210ff */
[----:B------:R-:W-:Y:S02]  /*13410*/  @!P3 LEA.HI.X R9, R29, R3, R57, 0x2, P1 ;  /* 0x000000031d09b211 */ /* 0x000fe400008f1439 */
[----:B------:R-:W-:Y:S02]  /*13420*/  ISETP.GE.AND P1, PT, R33, c[0x0][0x3c8], PT ;  /* 0x0000f20021007a0c */ /* 0x000fe40003f26270 */
[----:B---3--:R-:W-:-:S04]  /*13430*/  @!P4 LEA R4, P2, R30, R2, 0x2 ;  /* 0x000000021e04c211 */ /* 0x008fc800078410ff */
[----:B------:R-:W-:Y:S02]  /*13440*/  @!P4 LEA.HI.X R5, R30, R3, R58, 0x2, P2 ;  /* 0x000000031e05c211 */ /* 0x000fe400010f143a */
[----:B------:R-:W-:-:S03]  /*13450*/  ISETP.GE.AND P2, PT, R32, c[0x0][0x3c8], PT ;  /* 0x0000f20020007a0c */ /* 0x000fc60003f46270 */
[----:B------:R1:W-:Y:S01]  /*13460*/  @!P4 ST.E.64 [R4.64], R86 ;  /* 0x000000560400c985 */ /* 0x0003e2000c101b08 */
[----:B------:R-:W-:-:S03]  /*13470*/  ISETP.GE.AND P4, PT, R35, c[0x0][0x3c8], PT ;  /* 0x0000f20023007a0c */ /* 0x000fc60003f86270 */
[----:B------:R2:W-:Y:S01]  /*13480*/  @!P3 ST.E.64 [R8.64], R90 ;  /* 0x0000005a0800b985 */ /* 0x0005e2000c101b08 */
[----:B------:R-:W-:-:S03]  /*13490*/  ISETP.GE.AND P3, PT, R36, c[0x0][0x3c8], PT ;  /* 0x0000f20024007a0c */ /* 0x000fc60003f66270 */
[----:B------:R3:W-:Y:S02]  /*134a0*/  @!P6 ST.E.64 [R10.64], R94 ;  /* 0x0000005e0a00e985 */ /* 0x0007e4000c101b08 */
[----:B----4-:R-:W-:-:S04]  /*134b0*/  @!P2 LEA R6, P0, R32, R2, 0x2 ;  /* 0x000000022006a211 */ /* 0x010fc800078010ff */
[----:B------:R-:W-:-:S05]  /*134c0*/  @!P2 LEA.HI.X R7, R32, R3, R60, 0x2, P0 ;  /* 0x000000032007a211 */ /* 0x000fca00000f143c */
[----:B------:R4:W-:Y:S01]  /*134d0*/  @!P2 ST.E.64 [R6.64], R98 ;  /* 0x000000620600a985 */ /* 0x0009e2000c101b08 */
[----:B-----5:R-:W-:Y:S02]  /*134e0*/  ISETP.GE.AND P2, PT, R199, c[0x0][0x3c8], PT ;  /* 0x0000f200c7007a0c */ /* 0x020fe40003f46270 */
[----:B-1----:R-:W-:-:S04]  /*134f0*/  @!P1 LEA R4, P0, R33, R2, 0x2 ;  /* 0x0000000221049211 */ /* 0x002fc800078010ff */
[----:B------:R-:W-:Y:S02]  /*13500*/  @!P1 LEA.HI.X R5, R33, R3, R61, 0x2, P0 ;  /* 0x0000000321059211 */ /* 0x000fe400000f143d */
[----:B--2---:R-:W-:-:S03]  /*13510*/  @!P5 LEA R8, P0, R34, R2, 0x2 ;  /* 0x000000022208d211 */ /* 0x004fc600078010ff */
[----:B------:R1:W-:Y:S01]  /*13520*/  @!P1 ST.E.64 [R4.64], R102 ;  /* 0x0000006604009985 */ /* 0x0003e2000c101b08 */
[----:B------:R-:W-:Y:S02]  /*13530*/  @!P5 LEA.HI.X R9, R34, R3, R62, 0x2, P0 ;  /* 0x000000032209d211 */ /* 0x000fe400000f143e */
[----:B------:R-:W-:Y:S02]  /*13540*/  ISETP.GE.AND P1, PT, R197, c[0x0][0x3c8], PT ;  /* 0x0000f200c5007a0c */ /* 0x000fe40003f26270 */
[----:B------:R-:W-:Y:S01]  /*13550*/  ISETP.GE.AND P0, PT, R195, c[0x0][0x3c8], PT ;  /* 0x0000f200c3007a0c */ /* 0x000fe20003f06270 */
[----:B------:R2:W-:Y:S01]  /*13560*/  @!P5 ST.E.64 [R8.64], R106 ;  /* 0x0000006a0800d985 */ /* 0x0005e2000c101b08 */
[----:B---3--:R-:W-:-:S04]  /*13570*/  @!P3 LEA R10, P5, R36, R2, 0x2 ;  /* 0x00000002240ab211 */ /* 0x008fc800078a10ff */
[----:B------:R-:W-:-:S05]  /*13580*/  @!P3 LEA.HI.X R11, R36, R3, R64, 0x2, P5 ;  /* 0x00000003240bb211 */ /* 0x000fca00028f1440 */
[----:B----4-:R-:W-:-:S04]  /*13590*/  @!P1 LEA R6, P5, R197, R2, 0x2 ;  /* 0x00000002c5069211 */ /* 0x010fc800078a10ff */
[----:B------:R-:W-:Y:S02]  /*135a0*/  @!P1 LEA.HI.X R7, R197, R3, R198, 0x2, P5 ;  /* 0x00000003c5079211 */ /* 0x000fe400028f14c6 */
[----:B-1----:R-:W-:-:S04]  /*135b0*/  @!P4 LEA R4, P6, R35, R2, 0x2 ;  /* 0x000000022304c211 */ /* 0x002fc800078c10ff */
[----:B------:R-:W-:-:S05]  /*135c0*/  @!P4 LEA.HI.X R5, R35, R3, R63, 0x2, P6 ;  /* 0x000000032305c211 */ /* 0x000fca00030f143f */
[----:B------:R1:W-:Y:S01]  /*135d0*/  @!P4 ST.E.64 [R4.64], R110 ;  /* 0x0000006e0400c985 */ /* 0x0003e2000c101b08 */
[----:B--2---:R-:W-:-:S03]  /*135e0*/  @!P2 LEA R8, P4, R199, R2, 0x2 ;  /* 0x00000002c708a211 */ /* 0x004fc600078810ff */
[----:B------:R2:W-:Y:S01]  /*135f0*/  @!P3 ST.E.64 [R10.64], R114 ;  /* 0x000000720a00b985 */ /* 0x0005e2000c101b08 */
[----:B------:R-:W-:-:S05]  /*13600*/  @!P2 LEA.HI.X R9, R199, R3, R200, 0x2, P4 ;  /* 0x00000003c709a211 */ /* 0x000fca00020f14c8 */
        /* <DEDUP_REMOVED lines=11> */
.L_x_4732:
        /* <DEDUP_REMOVED lines=44> */
.L_x_4736:
[----:B------:R-:W-:Y:S05]  /*13980*/  BSYNC B1 ;  /* 0x0000000000017941 */ /* 0x000fea0003800000 */
.L_x_4731:
[----:B------:R-:W-:-:S13]  /*13990*/  ISETP.NE.AND P0, PT, RZ, UR6, PT ;  /* 0x00000006ff007c0c */ /* 0x000fda000bf05270 */
[----:B------:R-:W-:Y:S01]  /*139a0*/  @P0 WARPSYNC 0xffffffff ;  /* 0xffffffff00000948 */ /* 0x000fe20003800000 */
[----:B------:R-:W-:Y:S06]  /*139b0*/  @P0 BAR.SYNC.DEFER_BLOCKING 0x5, 0x100 ;  /* 0x0144000000000b1d */ /* 0x000fec0000010000 */
[----:B--2---:R-:W2:Y:S04]  /*139c0*/  @P0 LDS R0, [0x28100] ;  /* 0x02810000ff000984 */ /* 0x004ea80000000800 */
[----:B--2---:R2:W-:Y:S04]  /*139d0*/  @P0 STL [R1+0x5c], R0 ;  /* 0x00005c0001000387 */ /* 0x0045e80000100800 */
[----:B------:R-:W-:Y:S06]  /*139e0*/  @P0 BAR.ARV 0x4, 0x100 ;  /* 0x0104000000000b1d */ /* 0x000fec0000002000 */
[----:B------:R-:W-:Y:S05]  /*139f0*/  @P0 BRA `(.L_x_4737) ;  /* 0x0000009000000947 */ /* 0x000fea0003800000 */
[----:B------:R-:W-:Y:S05]  /*13a00*/  BRA.DIV ~URZ, `(.L_x_4738) ;  /* 0x000005a27f007947 */ /* 0x000fea000b800000 */
[----:B--2---:R2:W1:Y:S02]  /*13a10*/  SHFL.IDX PT, R0, R172, RZ, 0x1f ;  /* 0x00001fffac007589 */ /* 0x00446400000e0000 */
.L_x_4749:
[----:B-1-34-:R-:W1:Y:S01]  /*13a20*/  S2R R2, SR_TID.X ;  /* 0x0000000000027919 */ /* 0x01ae620000002100 */
[----:B------:R-:W-:Y:S03]  /*13a30*/  WARPSYNC 0xffffffff ;  /* 0xffffffff00007948 */ /* 0x000fe60003800000 */
[----:B------:R-:W-:Y:S06]  /*13a40*/  BAR.SYNC.DEFER_BLOCKING 0x4, 0x100 ;  /* 0x0104000000007b1d */ /* 0x000fec0000010000 */
[----:B------:R3:W-:Y:S01]  /*13a50*/  STL [R1+0x5c], R0 ;  /* 0x00005c0001007387 */ /* 0x0007e20000100800 */
[----:B-1----:R-:W-:-:S13]  /*13a60*/  LOP3.LUT P0, RZ, R2, 0xff, RZ, 0xc0, !PT ;  /* 0x000000ff02ff7812 */ /* 0x002fda000780c0ff */
[----:B------:R3:W-:Y:S04]  /*13a70*/  @!P0 STS [0x28100], R172 ;  /* 0x028100acff008388 */ /* 0x0007e80000000800 */
[----:B------:R-:W-:Y:S06]  /*13a80*/  BAR.ARV 0x5, 0x100 ;  /* 0x0144000000007b1d */ /* 0x000fec0000002000 */
.L_x_4737:
[----:B--23--:R-:W2:Y:S02]  /*13a90*/  LDL R0, [R1+0x5c] ;  /* 0x00005c0001007983 */ /* 0x00cea40000100800 */
[----:B--2---:R-:W-:-:S13]  /*13aa0*/  ISETP.GE.AND P0, PT, R0, c[0x0][0x538], PT ;  /* 0x00014e0000007a0c */ /* 0x004fda0003f06270 */
[----:B-1--45:R-:W-:Y:S01]  /*13ab0*/  @P0 CALL.REL.NOINC `(.L_x_4739) ;  /* 0x0000001000000944 */ /* 0x032fe20003c00000 */
[----:B------:R-:W-:Y:S05]  /*13ac0*/  BRA `(.L_x_4740) ;  /* 0xfffeced000007947 */ /* 0x000fea000383ffff */
.L_x_4739:
[----:B------:R-:W-:Y:S05]  /*13ad0*/  EXIT ;  /* 0x000000000000794d */ /* 0x000fea0003800000 */
.L_x_4709:
[----:B------:R-:W-:Y:S01]  /*13ae0*/  IMAD.MOV.U32 R12, RZ, RZ, R10 ;  /* 0x000000ffff0c7224 */ /* 0x000fe200078e000a */
[----:B------:R-:W-:Y:S01]  /*13af0*/  MOV R9, RZ ;  /* 0x000000ff00097202 */ /* 0x000fe20000000f00 */
[----:B-1----:R-:W-:Y:S01]  /*13b00*/  IMAD.MOV.U32 R3, RZ, RZ, 0x181f ;  /* 0x0000181fff037424 */ /* 0x002fe200078e00ff */
[----:B------:R-:W-:Y:S02]  /*13b10*/  MOV R2, 0x13b30 ;  /* 0x00013b3000027802 */ /* 0x000fe40000000f00 */
[----:B------:R-:W-:Y:S05]  /*13b20*/  CALL.REL.NOINC `($__internal_95_$__cuda_sm70_shflsync_idx_p) ;  /* 0x0000054000007944 */ /* 0x000fea0003c00000 */
[----:B------:R-:W-:Y:S01]  /*13b30*/  MOV R6, R9 ;  /* 0x0000000900067202 */ /* 0x000fe20000000f00 */
[----:B------:R-:W-:Y:S05]  /*13b40*/  BRA `(.L_x_4741) ;  /* 0xfffee02000007947 */ /* 0x000fea000383ffff */
.L_x_4710:
[----:B------:R-:W-:Y:S01]  /*13b50*/  IMAD.MOV.U32 R12, RZ, RZ, R11 ;  /* 0x000000ffff0c7224 */ /* 0x000fe200078e000b */
[----:B------:R-:W-:Y:S01]  /*13b60*/  MOV R9, RZ ;  /* 0x000000ff00097202 */ /* 0x000fe20000000f00 */
[----:B-1----:R-:W-:Y:S01]  /*13b70*/  IMAD.MOV.U32 R3, RZ, RZ, 0x181f ;  /* 0x0000181fff037424 */ /* 0x002fe200078e00ff */
[----:B------:R-:W-:Y:S02]  /*13b80*/  MOV R2, 0x13ba0 ;  /* 0x00013ba000027802 */ /* 0x000fe40000000f00 */
[----:B--23--:R-:W-:Y:S05]  /*13b90*/  CALL.REL.NOINC `($__internal_95_$__cuda_sm70_shflsync_idx_p) ;  /* 0x000004d000007944 */ /* 0x00cfea0003c00000 */
[----:B------:R-:W-:Y:S01]  /*13ba0*/  MOV R2, R9 ;  /* 0x0000000900027202 */ /* 0x000fe20000000f00 */
[----:B------:R-:W-:Y:S05]  /*13bb0*/  BRA `(.L_x_4742) ;  /* 0xfffedfd000007947 */ /* 0x000fea000383ffff */
.L_x_4713:
[----:B--2---:R-:W-:Y:S01]  /*13bc0*/  IMAD.MOV.U32 R12, RZ, RZ, R10 ;  /* 0x000000ffff0c7224 */ /* 0x004fe200078e000a */
[----:B------:R-:W-:Y:S01]  /*13bd0*/  MOV R9, 0x1 ;  /* 0x0000000100097802 */ /* 0x000fe20000000f00 */
[----:B------:R-:W-:Y:S01]  /*13be0*/  IMAD.MOV.U32 R3, RZ, RZ, 0x181f ;  /* 0x0000181fff037424 */ /* 0x000fe200078e00ff */
[----:B----4-:R-:W-:-:S02]  /*13bf0*/  MOV R2, 0x13c10 ;  /* 0x00013c1000027802 */ /* 0x010fc40000000f00 */
[----:B-1-3--:R-:W-:Y:S05]  /*13c00*/  CALL.REL.NOINC `($__internal_95_$__cuda_sm70_shflsync_idx_p) ;  /* 0x0000046000007944 */ /* 0x00afea0003c00000 */
[----:B------:R-:W-:Y:S01]  /*13c10*/  IMAD.MOV.U32 R6, RZ, RZ, R9 ;  /* 0x000000ffff067224 */ /* 0x000fe200078e0009 */
[----:B------:R-:W-:Y:S01]  /*13c20*/  MOV R9, 0x1 ;  /* 0x0000000100097802 */ /* 0x000fe20000000f00 */
[----:B------:R-:W-:Y:S01]  /*13c30*/  IMAD.MOV.U32 R12, RZ, RZ, R11 ;  /* 0x000000ffff0c7224 */ /* 0x000fe200078e000b */
[----:B------:R-:W-:-:S02]  /*13c40*/  MOV R3, 0x181f ;  /* 0x0000181f00037802 */ /* 0x000fc40000000f00 */
[----:B------:R-:W-:Y:S02]  /*13c50*/  MOV R2, 0x13c70 ;  /* 0x00013c7000027802 */ /* 0x000fe40000000f00 */
[----:B------:R-:W-:Y:S05]  /*13c60*/  CALL.REL.NOINC `($__internal_95_$__cuda_sm70_shflsync_idx_p) ;  /* 0x0000040000007944 */ /* 0x000fea0003c00000 */
[----:B------:R-:W-:Y:S01]  /*13c70*/  MOV R2, R9 ;  /* 0x0000000900027202 */ /* 0x000fe20000000f00 */
[----:B------:R-:W-:Y:S05]  /*13c80*/  BRA `(.L_x_4743) ;  /* 0xfffee0d000007947 */ /* 0x000fea000383ffff */
.L_x_4716:
[----:B-1----:R-:W-:Y:S01]  /*13c90*/  IMAD.MOV.U32 R12, RZ, RZ, R10 ;  /* 0x000000ffff0c7224 */ /* 0x002fe200078e000a */
[----:B------:R-:W-:Y:S01]  /*13ca0*/  MOV R9, 0x2 ;  /* 0x0000000200097802 */ /* 0x000fe20000000f00 */
[----:B------:R-:W-:Y:S01]  /*13cb0*/  IMAD.MOV.U32 R3, RZ, RZ, 0x181f ;  /* 0x0000181fff037424 */ /* 0x000fe200078e00ff */
[----:B--2---:R-:W-:Y:S02]  /*13cc0*/  MOV R2, 0x13ce0 ;  /* 0x00013ce000027802 */ /* 0x004fe40000000f00 */
[----:B---3--:R-:W-:Y:S05]  /*13cd0*/  CALL.REL.NOINC `($__internal_95_$__cuda_sm70_shflsync_idx_p) ;  /* 0x0000039000007944 */ /* 0x008fea0003c00000 */
[----:B------:R-:W-:Y:S01]  /*13ce0*/  MOV R6, R9 ;  /* 0x0000000900067202 */ /* 0x000fe20000000f00 */
[----:B------:R-:W-:Y:S05]  /*13cf0*/  BRA `(.L_x_4744) ;  /* 0xfffee21000007947 */ /* 0x000fea000383ffff */
.L_x_4717:
[----:B------:R-:W-:Y:S01]  /*13d00*/  IMAD.MOV.U32 R12, RZ, RZ, R11 ;  /* 0x000000ffff0c7224 */ /* 0x000fe200078e000b */
[----:B------:R-:W-:Y:S01]  /*13d10*/  MOV R9, 0x2 ;  /* 0x0000000200097802 */ /* 0x000fe20000000f00 */
[----:B------:R-:W-:Y:S01]  /*13d20*/  IMAD.MOV.U32 R3, RZ, RZ, 0x181f ;  /* 0x0000181fff037424 */ /* 0x000fe200078e00ff */
[----:B--2---:R-:W-:Y:S02]  /*13d30*/  MOV R2, 0x13d50 ;  /* 0x00013d5000027802 */ /* 0x004fe40000000f00 */
[----:B-1-34-:R-:W-:Y:S05]  /*13d40*/  CALL.REL.NOINC `($__internal_95_$__cuda_sm70_shflsync_idx_p) ;  /* 0x0000032000007944 */ /* 0x01afea0003c00000 */
[----:B------:R-:W-:Y:S01]  /*13d50*/  MOV R2, R9 ;  /* 0x0000000900027202 */ /* 0x000fe20000000f00 */
[----:B------:R-:W-:Y:S05]  /*13d60*/  BRA `(.L_x_4745) ;  /* 0xfffee1c000007947 */ /* 0x000fea000383ffff */
.L_x_4720:
[----:B-1----:R-:W-:Y:S01]  /*13d70*/  IMAD.MOV.U32 R12, RZ, RZ, R10 ;  /* 0x000000ffff0c7224 */ /* 0x002fe200078e000a */
[----:B------:R-:W-:Y:S01]  /*13d80*/  MOV R9, 0x3 ;  /* 0x0000000300097802 */ /* 0x000fe20000000f00 */
[----:B------:R-:W-:Y:S01]  /*13d90*/  IMAD.MOV.U32 R3, RZ, RZ, 0x181f ;  /* 0x0000181fff037424 */ /* 0x000fe200078e00ff */
[----:B------:R-:W-:-:S02]  /*13da0*/  MOV R2, 0x13dc0 ;  /* 0x00013dc000027802 */ /* 0x000fc40000000f00 */
[----:B--234-:R-:W-:Y:S05]  /*13db0*/  CALL.REL.NOINC `($__internal_95_$__cuda_sm70_shflsync_idx_p) ;  /* 0x000002b000007944 */ /* 0x01cfea0003c00000 */
        /* <DEDUP_REMOVED lines=8> */
.L_x_4727:
[----:B------:R1:W5:Y:S01]  /*13e40*/  LDL R2, [R1+0x4] ;  /* 0x0000040001027983 */ /* 0x0003620000100800 */
[----:B------:R-:W-:Y:S02]  /*13e50*/  MOV R5, 0x2 ;  /* 0x0000000200057802 */ /* 0x000fe40000000f00 */
[----:B------:R-:W-:Y:S02]  /*13e60*/  MOV R3, 0x13e80 ;  /* 0x00013e8000037802 */ /* 0x000fe40000000f00 */
[----:B-1---5:R-:W-:Y:S05]  /*13e70*/  CALL.REL.NOINC `($__internal_94_$__cuda_sm70_shflsync_bfly_p) ;  /* 0x000001a000007944 */ /* 0x022fea0003c00000 */
[----:B------:R-:W-:Y:S01]  /*13e80*/  MOV R0, R5 ;  /* 0x0000000500007202 */ /* 0x000fe20000000f00 */
[----:B------:R-:W-:Y:S05]  /*13e90*/  BRA `(.L_x_4747) ;  /* 0xffffd1a000007947 */ /* 0x000fea000383ffff */
.L_x_4728:
[----:B------:R-:W-:Y:S01]  /*13ea0*/  IMAD.MOV.U32 R2, RZ, RZ, R0 ;  /* 0x000000ffff027224 */ /* 0x000fe200078e0000 */
[----:B------:R-:W-:Y:S02]  /*13eb0*/  MOV R5, 0x1 ;  /* 0x0000000100057802 */ /* 0x000fe40000000f00 */
[----:B------:R-:W-:Y:S02]  /*13ec0*/  MOV R3, 0x13ee0 ;  /* 0x00013ee000037802 */ /* 0x000fe40000000f00 */
[----:B-----5:R-:W-:Y:S05]  /*13ed0*/  CALL.REL.NOINC `($__internal_94_$__cuda_sm70_shflsync_bfly_p) ;  /* 0x0000014000007944 */ /* 0x020fea0003c00000 */
[----:B------:R1:W5:Y:S01]  /*13ee0*/  LDL R2, [R1+0x8] ;  /* 0x0000080001027983 */ /* 0x0003620000100800 */
[----:B------:R-:W-:Y:S01]  /*13ef0*/  FADD.FTZ R0, R0, R5 ;  /* 0x0000000500007221 */ /* 0x000fe20000010000 */
[----:B------:R-:W-:-:S02]  /*13f00*/  MOV R5, 0x2 ;  /* 0x0000000200057802 */ /* 0x000fc40000000f00 */
[----:B------:R-:W-:Y:S02]  /*13f10*/  MOV R3, 0x13f30 ;  /* 0x00013f3000037802 */ /* 0x000fe40000000f00 */
[----:B-1---5:R-:W-:Y:S05]  /*13f20*/  CALL.REL.NOINC `($__internal_94_$__cuda_sm70_shflsync_bfly_p) ;  /* 0x000000f000007944 */ /* 0x022fea0003c00000 */
[----:B------:R-:W2:Y:S01]  /*13f30*/  LDL.LU R2, [R1+0x8] ;  /* 0x0000080001027983 */ /* 0x000ea20000300800 */
[----:B------:R-:W-:Y:S01]  /*13f40*/  MOV R3, 0x13f90 ;  /* 0x00013f9000037802 */ /* 0x000fe20000000f00 */
[----:B--2---:R-:W-:Y:S01]  /*13f50*/  FADD.FTZ R4, R2, R5 ;  /* 0x0000000502047221 */ /* 0x004fe20000010000 */
[----:B------:R-:W-:-:S04]  /*13f60*/  MOV R5, 0x1 ;  /* 0x0000000100057802 */ /* 0x000fc80000000f00 */
[----:B------:R-:W-:Y:S02]  /*13f70*/  MOV R2, R4 ;  /* 0x0000000400027202 */ /* 0x000fe40000000f00 */
[----:B------:R-:W-:Y:S05]  /*13f80*/  CALL.REL.NOINC `($__internal_94_$__cuda_sm70_shflsync_bfly_p) ;  /* 0x0000009000007944 */ /* 0x000fea0003c00000 */
[----:B------:R-:W-:Y:S01]  /*13f90*/  MOV R3, R5 ;  /* 0x0000000500037202 */ /* 0x000fe20000000f00 */
[----:B------:R-:W-:Y:S05]  /*13fa0*/  BRA `(.L_x_4748) ;  /* 0xffffd12000007947 */ /* 0x000fea000383ffff */
.L_x_4738:
[----:B-1----:R-:W-:Y:S01]  /*13fb0*/  IMAD.MOV.U32 R12, RZ, RZ, R172 ;  /* 0x000000ffff0c7224 */ /* 0x002fe200078e00ac */
[----:B------:R-:W-:Y:S01]  /*13fc0*/  MOV R9, RZ ;  /* 0x000000ff00097202 */ /* 0x000fe20000000f00 */
[----:B------:R-:W-:Y:S01]  /*13fd0*/  IMAD.MOV.U32 R3, RZ, RZ, 0x1f ;  /* 0x0000001fff037424 */ /* 0x000fe200078e00ff */
[----:B---34-:R-:W-:Y:S02]  /*13fe0*/  MOV R2, 0x14000 ;  /* 0x0001400000027802 */ /* 0x018fe40000000f00 */
[----:B--2--5:R-:W-:Y:S05]  /*13ff0*/  CALL.REL.NOINC `($__internal_95_$__cuda_sm70_shflsync_idx_p) ;  /* 0x0000007000007944 */ /* 0x024fea0003c00000 */
[----:B------:R-:W-:Y:S01]  /*14000*/  MOV R0, R9 ;  /* 0x0000000900007202 */ /* 0x000fe20000000f00 */
[----:B------:R-:W-:Y:S05]  /*14010*/  BRA `(.L_x_4749) ;  /* 0xfffffa0000007947 */ /* 0x000fea000383ffff */
        .weak           $__internal_94_$__cuda_sm70_shflsync_bfly_p
        .type           $__internal_94_$__cuda_sm70_shflsync_bfly_p,@function
        .size           $__internal_94_$__cuda_sm70_shflsync_bfly_p,($__internal_95_$__cuda_sm70_shflsync_idx_p - $__internal_94_$__cuda_sm70_shflsync_bfly_p)
$__internal_94_$__cuda_sm70_shflsync_bfly_p:
[----:B------:R-:W-:Y:S04]  /*14020*/  WARPSYNC R6 ;  /* 0x0000000600007348 */ /* 0x000fe80003800000 */
[----:B------:R1:W2:Y:S02]  /*14030*/  SHFL.BFLY PT, R5, R2, R5, R7 ;  /* 0x0c00000502057389 */ /* 0x0002a400000e0007 */
[----:B-1----:R-:W-:-:S02]  /*14040*/  MOV R2, R3 ;  /* 0x0000000300027202 */ /* 0x002fc40000000f00 */
[----:B------:R-:W-:-:S04]  /*14050*/  MOV R3, 0x0 ;  /* 0x0000000000037802 */ /* 0x000fc80000000f00 */
[----:B--2---:R-:W-:Y:S05]  /*14060*/  RET.REL.NODEC R2 `(_ZN7cutlass13device_kernelIN5flash19enable_sm80_to_sm89INS1_16FlashAttnFwdSm80INS1_25CollectiveMainloopFwdSm80ILi8ELi1ELb0EN4cute5tupleIJNS5_1CILi128EEENS7_ILi96EEENS7_ILi256EEEEEELi256ENS_6half_tEfNS_4arch4Sm80ELb1ELb0ELb0ELb0ELb0ELb0ELb1ELb1EEENS1_21CollectiveEpilogueFwdINS6_IJS8_SA_S9_EEENS6_IJNS7_ILi1EEESI_SI_EEESC_SE_Li256ELb0ELb1ELb1ELb0EEENS1_30DynamicPersistentTileSchedulerILi256ELi256ELb1ELb1ELb0EEEEEEEEEvNT_6ParamsE) ;  /* 0xfffebf9002007950 */ /* 0x004fea0003c3ffff */
        .weak           $__internal_95_$__cuda_sm70_shflsync_idx_p
        .type           $__internal_95_$__cuda_sm70_shflsync_idx_p,@function
        .size           $__internal_95_$__cuda_sm70_shflsync_idx_p,(.L_x_5269 - $__internal_95_$__cuda_sm70_shflsync_idx_p)
$__internal_95_$__cuda_sm70_shflsync_idx_p:
[----:B------:R-:W-:-:S04]  /*14070*/  MOV R13, 0xffffffff ;  /* 0xffffffff000d7802 */ /* 0x000fc80000000f00 */
[----:B------:R-:W-:Y:S04]  /*14080*/  WARPSYNC R13 ;  /* 0x0000000d00007348 */ /* 0x000fe80003800000 */
[----:B------:R1:W2:Y:S02]  /*14090*/  SHFL.IDX PT, R9, R12, R9, R3 ;  /* 0x000000090c097389 */ /* 0x0002a400000e0003 */
[----:B-1----:R-:W-:-:S04]  /*140a0*/  MOV R3, 0x0 ;  /* 0x0000000000037802 */ /* 0x002fc80000000f00 */
[----:B--2---:R-:W-:Y:S05]  /*140b0*/  RET.REL.NODEC R2 `(_ZN7cutlass13device_kernelIN5flash19enable_sm80_to_sm89INS1_16FlashAttnFwdSm80INS1_25CollectiveMainloopFwdSm80ILi8ELi1ELb0EN4cute5tupleIJNS5_1CILi128EEENS7_ILi96EEENS7_ILi256EEEEEELi256ENS_6half_tEfNS_4arch4Sm80ELb1ELb0ELb0ELb0ELb0ELb0ELb1ELb1EEENS1_21CollectiveEpilogueFwdINS6_IJS8_SA_S9_EEENS6_IJNS7_ILi1EEESI_SI_EEESC_SE_Li256ELb0ELb1ELb1ELb0EEENS1_30DynamicPersistentTileSchedulerILi256ELi256ELb1ELb1ELb0EEEEEEEEEvNT_6ParamsE) ;  /* 0xfffebf4002007950 */ /* 0x004fea0003c3ffff */
.L_x_4750:
        /* <DEDUP_REMOVED lines=12> */
.L_x_5269:


//--------------------- .text._ZN7cutlass13device_kernelIN5flash19enable_sm80_to_sm89INS1_16FlashAttnFwdSm80INS1_25CollectiveMainloopFwdSm80ILi8ELi1ELb0EN4cute5tupleIJNS5_1CILi128EEENS7_ILi64EEENS7_ILi256EEEEEELi256ENS_6half_tEfNS_4arch4Sm80ELb1ELb0ELb0ELb1ELb0ELb0ELb1ELb1EEENS1_21CollectiveEpilogueFwdINS6_IJS8_SA_S9_EEENS6_IJNS7_ILi1EEESI_SI_EEESC_SE_Li256ELb1ELb1ELb1ELb0EEENS1_36VarlenDynamicPersistentTileSchedulerILi128ELi64ELi256ELi256ELb1ELb1ELb0ELb1ELb1ELb1EEEEEEEEEvNT_6ParamsE --------------------------
	.section	.text._ZN7cutlass13device_kernelIN5flash19enable_sm80_to_sm89INS1_16FlashAttnFwdSm80INS1_25CollectiveMainloopFwdSm80ILi8ELi1ELb0EN4cute5tupleIJNS5_1CILi128EEENS7_ILi64EEENS7_ILi256EEEEEELi256ENS_6half_tEfNS_4arch4Sm80ELb1ELb0ELb0ELb1ELb0ELb0ELb1ELb1EEENS1_21CollectiveEpilogueFwdINS6_IJS8_SA_S9_EEENS6_IJNS7_ILi1EEESI_SI_EEESC_SE_Li256ELb1ELb1ELb1ELb0EEENS1_36VarlenDynamicPersistentTileSchedulerILi128ELi64ELi256ELi256ELb1ELb1ELb0ELb1ELb1ELb1EEEEEEEEEvNT_6ParamsE,"ax",@progbits
	.sectioninfo	@"SHI_REGISTERS=255"
	.align	128
.text._ZN7cutlass13device_kernelIN5flash19enable_sm80_to_sm89INS1_16FlashAttnFwdSm80INS1_25CollectiveMainloopFwdSm80ILi8ELi1ELb0EN4cute5tupleIJNS5_1CILi128EEENS7_ILi64EEENS7_ILi256EEEEEELi256ENS_6half_tEfNS_4arch4Sm80ELb1ELb0ELb0ELb1ELb0ELb0ELb1ELb1EEENS1_21CollectiveEpilogueFwdINS6_IJS8_SA_S9_EEENS6_IJNS7_ILi1EEESI_SI_EEESC_SE_Li256ELb1ELb1ELb1ELb0EEENS1_36VarlenDynamicPersistentTileSchedulerILi128ELi64ELi256ELi256ELb1ELb1ELb0ELb1ELb1ELb1EEEEEEEEEvNT_6ParamsE:
        .type           _ZN7cutlass13device_kernelIN5flash19enable_sm80_to_sm89INS1_16FlashAttnFwdSm80INS1_25CollectiveMainloopFwdSm80ILi8ELi1ELb0EN4cute5tupleIJNS5_1CILi128EEENS7_ILi64EEENS7_ILi256EEEEEELi256ENS_6half_tEfNS_4arch4Sm80ELb1ELb0ELb0ELb1ELb0ELb0ELb1ELb1EEENS1_21CollectiveEpilogueFwdINS6_IJS8_SA_S9_EEENS6_IJNS7_ILi1EEESI_SI_EEESC_SE_Li256ELb1ELb1ELb1ELb0EEENS1_36VarlenDynamicPersistentTileSchedulerILi128ELi64ELi256ELi256ELb1ELb1ELb0ELb1ELb1ELb1EEEEEEEEEvNT_6ParamsE,@function
        .size           _ZN7cutlass13device_kernelIN5flash19enable_sm80_to_sm89INS1_16FlashAttnFwdSm80INS1_25CollectiveMainloopFwdSm80ILi8ELi1ELb0EN4cute5tupleIJNS5_1CILi128EEENS7_ILi64EEENS7_ILi256EEEEEELi256ENS_6half_tEfNS_4arch4Sm80ELb1ELb0ELb0ELb1ELb0ELb0ELb1ELb1EEENS1_21CollectiveEpilogueFwdINS6_IJS8_SA_S9_EEENS6_IJNS7_ILi1EEESI_SI_EEESC_SE_Li256ELb1ELb1ELb1ELb0EEENS1_36VarlenDynamicPersistentTileSchedulerILi128ELi64ELi256ELi256ELb1ELb1ELb0ELb1ELb1ELb1EEEEEEEEEvNT_6ParamsE,(.L_x_5272 - _ZN7cutlass13device_kernelIN5flash19enable_sm80_to_sm89INS1_16FlashAttnFwdSm80INS1_25CollectiveMainloopFwdSm80ILi8ELi1ELb0EN4cute5tupleIJNS5_1CILi128EEENS7_ILi64EEENS7_ILi256EEEEEELi256ENS_6half_tEfNS_4arch4Sm80ELb1ELb0ELb0ELb1ELb0ELb0ELb1ELb1EEENS1_21CollectiveEpilogueFwdINS6_IJS8_SA_S9_EEENS6_IJNS7_ILi1EEESI_SI_EEESC_SE_Li256ELb1ELb1ELb1ELb0EEENS1_36VarlenDynamicPersistentTileSchedulerILi128ELi64ELi256ELi256ELb1ELb1ELb0ELb1ELb1ELb1EEEEEEEEEvNT_6ParamsE)
        .other          _ZN7cutlass13device_kernelIN5flash19enable_sm80_to_sm89INS1_16FlashAttnFwdSm80INS1_25CollectiveMainloopFwdSm80ILi8ELi1ELb0EN4cute5tupleIJNS5_1CILi128EEENS7_ILi64EEENS7_ILi256EEEEEELi256ENS_6half_tEfNS_4arch4Sm80ELb1ELb0ELb0ELb1ELb0ELb0ELb1ELb1EEENS1_21CollectiveEpilogueFwdINS6_IJS8_SA_S9_EEENS6_IJNS7_ILi1EEESI_SI_EEESC_SE_Li256ELb1ELb1ELb1ELb0EEENS1_36VarlenDynamicPersistentTileSchedulerILi128ELi64ELi256ELi256ELb1ELb1ELb0ELb1ELb1ELb1EEEEEEEEEvNT_6ParamsE,@"STO_CUDA_ENTRY STV_DEFAULT"
_ZN7cutlass13device_kernelIN5flash19enable_sm80_to_sm89INS1_16FlashAttnFwdSm80INS1_25CollectiveMainloopFwdSm80ILi8ELi1ELb0EN4cute5tupleIJNS5_1CILi128EEENS7_ILi64EEENS7_ILi256EEEEEELi256ENS_6half_tEfNS_4arch4Sm80ELb1ELb0ELb0ELb1ELb0ELb0ELb1ELb1EEENS1_21CollectiveEpilogueFwdINS6_IJS8_SA_S9_EEENS6_IJNS7_ILi1EEESI_SI_EEESC_SE_Li256ELb1ELb1ELb1ELb0EEENS1_36VarlenDynamicPersistentTileSchedulerILi128ELi64ELi256ELi256ELb1ELb1ELb0ELb1ELb1ELb1EEEEEEEEEvNT_6ParamsE:
[----:B------:R-:W-:-:S03]  /*0000*/  MOV R1, c[0x0][0x28] ;  /* 0x00000a0000017a02 */ /* 0x000fc60000000f00 */
[----:B------:R-:W1:Y:S01]  /*0010*/  S2R R246, SR_TID.X ;  /* 0x0000000000f67919 */ /* 0x000e620000002100 */
[----:B------:R-:W-:Y:S01]  /*0020*/  IADD3 R1, R1, -0x88, RZ ;  /* 0xffffff7801017810 */ /* 0x000fe20007ffe0ff */
[----:B------:R-:W-:Y:S01]  /*0030*/  ULDC.64 UR6, c[0x0][0x118] ;  /* 0x0000460000067ab9 */ /* 0x000fe20000000a00 */
[----:B------:R-:W-:Y:S01]  /*0040*/  IMAD.MOV.U32 R245, RZ, RZ, RZ ;  /* 0x000000fffff57224 */ /* 0x000fe200078e00ff */
[----:B------:R-:W-:Y:S01]  /*0050*/  MOV R240, 0xffffffff ;  /* 0xffffffff00f07802 */ /* 0x000fe20000000f00 */
[----:B------:R-:W-:Y:S02]  /*0060*/  IMAD.MOV.U32 R244, RZ, RZ, -0x1 ;  /* 0xfffffffffff47424 */ /* 0x000fe400078e00ff */
[----:B------:R-:W-:Y:S01]  /*0070*/  IMAD.MOV.U32 R235, RZ, RZ, -0x1 ;  /* 0xffffffffffeb7424 */ /* 0x000fe200078e00ff */
        /* <DEDUP_REMOVED lines=49> */
.L_x_4756:
[----:B------:R-:W-:-:S04]  /*0390*/  IADD3 R12, R12, 0x1f, RZ ;  /* 0x0000001f0c0c7810 */ /* 0x000fc80007ffe0ff */
[----:B------:R-:W-:-:S13]  /*03a0*/  ISETP.GE.AND P0, PT, R12, c[0x0][0x53c], PT ;  /* 0x00014f000c007a0c */ /* 0x000fda0003f06270 */
[----:B------:R-:W-:Y:S05]  /*03b0*/  @P0 BRA `(.L_x_4753) ;  /* 0x00000af000000947 */ /* 0x000fea0003800000 */
[----:B------:R-:W-:Y:S02]  /*03c0*/  IADD3 R5, R3, R12, RZ ;  /* 0x0000000c03057210 */ /* 0x000fe40007ffe0ff */
[----:B------:R-:W-:Y:S02]  /*03d0*/  MOV R15, RZ ;  /* 0x000000ff000f7202 */ /* 0x000fe40000000f00 */
[----:B------:R-:W-:Y:S02]  /*03e0*/  ISETP.GE.OR P0, PT, R5, c[0x0][0x53c], !P6 ;  /* 0x00014f0005007a0c */ /* 0x000fe40007706670 */
[----:B------:R-:W-:-:S11]  /*03f0*/  MOV R10, RZ ;  /* 0x000000ff000a7202 */ /* 0x000fd60000000f00 */
        /* <DEDUP_REMOVED lines=9> */
.L_x_4853:
        /* <DEDUP_REMOVED lines=16> */
.L_x_4854:
[----:B---3--:R-:W-:-:S05]  /*0590*/  IMAD R5, R5, c[0x0][0x538], RZ ;  /* 0x00014e0005057a24 */ /* 0x008fca00078e02ff */
[----:B------:R-:W-:-:S04]  /*05a0*/  IADD3 R2, R5, R2, RZ ;  /* 0x0000000205027210 */ /* 0x000fc80007ffe0ff */
[----:B------:R-:W-:-:S13]  /*05b0*/  ISETP.GT.AND P0, PT, R2, UR4, PT ;  /* 0x0000000402007c0c */ /* 0x000fda000bf04270 */
[----:B-12---:R-:W-:Y:S05]  /*05c0*/  @!P0 BRA `(.L_x_4756) ;  /* 0xfffffdc000008947 */ /* 0x006fea000383ffff */
.L_x_4752:
[----:B--2---:R-:W-:-:S05]  /*05d0*/  IADD3 R236, -R5, R2, RZ ;  /* 0x0000000205ec7210 */ /* 0x004fca0007ffe1ff */
[----:B------:R-:W-:-:S05]  /*05e0*/  IMAD R0, R13, c[0x0][0x538], R236 ;  /* 0x00014e000d007a24 */ /* 0x000fca00078e02ec */
[----:B------:R-:W-:Y:S01]  /*05f0*/  ISETP.GT.AND P0, PT, R0, UR4, PT ;  /* 0x0000000400007c0c */ /* 0x000fe2000bf04270 */
[----:B------:R-:W-:-:S12]  /*0600*/  BRA.DIV ~URZ, `(.L_x_4757) ;  /* 0x000129c27f007947 */ /* 0x000fd8000b800000 */
[----:B------:R-:W-:-:S04]  /*0610*/  VOTE.ANY R11, PT, !P0 ;  /* 0x00000000000b7806 */ /* 0x000fc800040e0100 */
.L_x_4855:
[----:B------:R-:W1:Y:S02]  /*0620*/  POPC R4, R11 ;  /* 0x0000000b00047309 */ /* 0x000e640000000000 */
[----:B-1----:R-:W-:Y:S01]  /*0630*/  IADD3 R239, R4, R12, RZ ;  /* 0x0000000c04ef7210 */ /* 0x002fe20007ffe0ff */
[----:B------:R-:W-:Y:S05]  /*0640*/  BRA.DIV ~URZ, `(.L_x_4758) ;  /* 0x000129c27f007947 */ /* 0x000fea000b800000 */
[----:B------:R1:W2:Y:S01]  /*0650*/  SHFL.IDX PT, R15, R15, R4, 0x1f ;  /* 0x00001f040f0f7589 */ /* 0x0002a200000e0000 */
[----:B------:R-:W-:-:S03]  /*0660*/  MOV R17, RZ ;  /* 0x000000ff00117202 */ /* 0x000fc60000000f00 */
[----:B------:R1:W3:Y:S04]  /*0670*/  SHFL.IDX PT, R10, R10, R4, 0x1f ;  /* 0x00001f040a0a7589 */ /* 0x0002e800000e0000 */
.L_x_4856:
[----:B------:R-:W-:Y:S01]  /*0680*/  ISETP.NE.AND P0, PT, R11, RZ, PT ;  /* 0x000000ff0b00720c */ /* 0x000fe20003f05270 */
[----:B------:R-:W-:-:S12]  /*0690*/  BSSY B0, `(.L_x_4759) ;  /* 0x0000005000007945 */ /* 0x000fd80003800000 */
[----:B------:R-:W-:Y:S05]  /*06a0*/  @!P0 BRA `(.L_x_4760) ;  /* 0x0000003000008947 */ /* 0x000fea0003800000 */
[----:B-1----:R-:W-:Y:S01]  /*06b0*/  IADD3 R4, R4, -0x1, RZ ;  /* 0xffffffff04047810 */ /* 0x002fe20007ffe0ff */
[----:B------:R-:W-:Y:S05]  /*06c0*/  BRA.DIV ~URZ, `(.L_x_4761) ;  /* 0x00012a027f007947 */ /* 0x000fea000b800000 */
[----:B------:R1:W4:Y:S02]  /*06d0*/  SHFL.IDX PT, R17, R13, R4, 0x1f ;  /* 0x00001f040d117589 */ /* 0x00032400000e0000 */
.L_x_4760:
[----:B------:R-:W-:Y:S05]  /*06e0*/  BSYNC B0 ;  /* 0x0000000000007941 */ /* 0x000fea0003800000 */
.L_x_4759:
[----:B---3--:R-:W-:Y:S01]  /*06f0*/  ISETP.NE.AND P0, PT, R10, 0x1, PT ;  /* 0x000000010a00780c */ /* 0x008fe20003f05270 */
[----:B----4-:R-:W-:Y:S01]  /*0700*/  IMAD R236, R17, c[0x0][0x538], R236 ;  /* 0x00014e0011ec7a24 */ /* 0x010fe200078e02ec */
[----:B------:R-:W-:Y:S04]  /*0710*/  BSSY B0, `(.L_x_4762) ;  /* 0x0000076000007945 */ /* 0x000fe80003800000 */
[----:B-1----:R-:W-:-:S07]  /*0720*/  IADD3 R4, -R236, UR4, RZ ;  /* 0x00000004ec047c10 */ /* 0x002fce000fffe1ff */
[----:B------:R-:W-:Y:S05]  /*0730*/  @!P0 BRA `(.L_x_4763) ;  /* 0x0000037000008947 */ /* 0x000fea0003800000 */
[-C--:B--2---:R-:W-:Y:S02]  /*0740*/  IABS R6, R15.reuse ;  /* 0x0000000f00067213 */ /* 0x084fe40000000000 */
[----:B------:R-:W-:Y:S02]  /*0750*/  IABS R7, R10 ;  /* 0x0000000a00077213 */ /* 0x000fe40000000000 */
[----:B------:R-:W1:Y:S01]  /*0760*/  I2F.RP R12, R6 ;  /* 0x00000006000c7306 */ /* 0x000e620000209400 */
[----:B------:R-:W-:Y:S02]  /*0770*/  IABS R2, R4 ;  /* 0x0000000400027213 */ /* 0x000fe40000000000 */
[----:B------:R-:W-:-:S05]  /*0780*/  IABS R0, R15 ;  /* 0x0000000f00007213 */ /* 0x000fca0000000000 */
[----:B------:R-:W-:Y:S01]  /*0790*/  I2F.RP R11, R7 ;  /* 0x00000007000b7306 */ /* 0x000fe20000209400 */
[----:B------:R-:W-:-:S07]  /*07a0*/  IMAD.MOV R0, RZ, RZ, -R0 ;  /* 0x000000ffff007224 */ /* 0x000fce00078e0a00 */
[----:B-1----:R-:W1:Y:S02]  /*07b0*/  MUFU.RCP R8, R12 ;  /* 0x0000000c00087308 */ /* 0x002e640000001000 */
[----:B-1----:R-:W-:-:S06]  /*07c0*/  IADD3 R8, R8, 0xffffffe, RZ ;  /* 0x0ffffffe08087810 */ /* 0x002fcc0007ffe0ff */
[----:B------:R-:W1:Y:S02]  /*07d0*/  F2I.FTZ.U32.TRUNC.NTZ R9, R8 ;  /* 0x0000000800097305 */ /* 0x000e64000021f000 */
[----:B-1----:R-:W-:Y:S02]  /*07e0*/  IMAD.MOV R5, RZ, RZ, -R9 ;  /* 0x000000ffff057224 */ /* 0x002fe400078e0a09 */
[----:B------:R-:W-:Y:S02]  /*07f0*/  IMAD.MOV.U32 R8, RZ, RZ, RZ ;  /* 0x000000ffff087224 */ /* 0x000fe400078e00ff */
[----:B------:R-:W-:-:S04]  /*0800*/  IMAD R5, R5, R6, RZ ;  /* 0x0000000605057224 */ /* 0x000fc800078e02ff */
[----:B------:R-:W-:Y:S02]  /*0810*/  IMAD.HI.U32 R5, R9, R5, R8 ;  /* 0x0000000509057227 */ /* 0x000fe400078e0008 */
[----:B------:R-:W1:Y:S04]  /*0820*/  MUFU.RCP R8, R11 ;  /* 0x0000000b00087308 */ /* 0x000e680000001000 */
[----:B------:R-:W-:-:S04]  /*0830*/  IMAD.HI.U32 R5, R5, R2, RZ ;  /* 0x0000000205057227 */ /* 0x000fc800078e00ff */
[----:B------:R-:W-:Y:S01]  /*0840*/  IMAD R9, R5, R0, R2 ;  /* 0x0000000005097224 */ /* 0x000fe200078e0202 */
[----:B------:R-:W-:-:S04]  /*0850*/  LOP3.LUT R0, R4, R15, RZ, 0x3c, !PT ;  /* 0x0000000f04007212 */ /* 0x000fc800078e3cff */
[----:B------:R-:W-:Y:S02]  /*0860*/  ISETP.GT.U32.AND P1, PT, R6, R9, PT ;  /* 0x000000090600720c */ /* 0x000fe40003f24070 */
[----:B------:R-:W-:Y:S02]  /*0870*/  ISETP.GE.AND P0, PT, R0, RZ, PT ;  /* 0x000000ff0000720c */ /* 0x000fe40003f06270 */
[----:B-1----:R-:W-:Y:S02]  /*0880*/  IADD3 R8, R8, 0xffffffe, RZ ;  /* 0x0ffffffe08087810 */ /* 0x002fe40007ffe0ff */
[----:B------:R-:W-:-:S05]  /*0890*/  IABS R0, R10 ;  /* 0x0000000a00007213 */ /* 0x000fca0000000000 */
[----:B------:R-:W-:Y:S02]  /*08a0*/  IMAD.MOV R0, RZ, RZ, -R0 ;  /* 0x000000ffff007224 */ /* 0x000fe400078e0a00 */
[----:B------:R-:W-:Y:S01]  /*08b0*/  @!P1 IMAD.IADD R9, R9, 0x1, -R6 ;  /* 0x0000000109099824 */ /* 0x000fe200078e0a06 */
[----:B------:R-:W-:Y:S02]  /*08c0*/  @!P1 IADD3 R5, R5, 0x1, RZ ;  /* 0x0000000105059810 */ /* 0x000fe40007ffe0ff */
[----:B------:R-:W-:Y:S02]  /*08d0*/  ISETP.NE.AND P1, PT, R15, RZ, PT ;  /* 0x000000ff0f00720c */ /* 0x000fe40003f25270 */
[----:B------:R-:W-:Y:S02]  /*08e0*/  ISETP.GE.U32.AND P2, PT, R9, R6, PT ;  /* 0x000000060900720c */ /* 0x000fe40003f46070 */
[----:B------:R-:W1:Y:S11]  /*08f0*/  F2I.FTZ.U32.TRUNC.NTZ R9, R8 ;  /* 0x0000000800097305 */ /* 0x000e76000021f000 */
[----:B------:R-:W-:Y:S01]  /*0900*/  @P2 IADD3 R5, R5, 0x1, RZ ;  /* 0x0000000105052810 */ /* 0x000fe20007ffe0ff */
[----:B-1----:R-:W-:-:S04]  /*0910*/  IMAD.MOV R6, RZ, RZ, -R9 ;  /* 0x000000ffff067224 */ /* 0x002fc800078e0a09 */
[----:B------:R-:W-:Y:S01]  /*0920*/  @!P0 IMAD.MOV R5, RZ, RZ, -R5 ;  /* 0x000000ffff058224 */ /* 0x000fe200078e0a05 */
[----:B------:R-:W-:Y:S01]  /*0930*/  @!P1 LOP3.LUT R5, RZ, R15, RZ, 0x33, !PT ;  /* 0x0000000fff059212 */ /* 0x000fe200078e33ff */
[----:B------:R-:W-:Y:S02]  /*0940*/  IMAD R6, R6, R7, RZ ;  /* 0x0000000706067224 */ /* 0x000fe400078e02ff */
[----:B------:R-:W-:Y:S01]  /*0950*/  IMAD.MOV.U32 R8, RZ, RZ, RZ ;  /* 0x000000ffff087224 */ /* 0x000fe200078e00ff */
[----:B------:R-:W-:-:S03]  /*0960*/  IABS R2, R5 ;  /* 0x0000000500027213 */ /* 0x000fc60000000000 */
[----:B------:R-:W-:-:S06]  /*0970*/  IMAD.HI.U32 R6, R9, R6, R8 ;  /* 0x0000000609067227 */ /* 0x000fcc00078e0008 */
[----:B------:R-:W-:-:S04]  /*0980*/  IMAD.HI.U32 R9, R6, R2, RZ ;  /* 0x0000000206097227 */ /* 0x000fc800078e00ff */
[----:B------:R-:W-:Y:S02]  /*0990*/  IMAD R0, R9, R0, R2 ;  /* 0x0000000009007224 */ /* 0x000fe400078e0202 */
[----:B------:R-:W-:-:S03]  /*09a0*/  IMAD.MOV R2, RZ, RZ, -R5 ;  /* 0x000000ffff027224 */ /* 0x000fc600078e0a05 */
[----:B------:R-:W-:Y:S01]  /*09b0*/  ISETP.GT.U32.AND P1, PT, R7, R0, PT ;  /* 0x000000000700720c */ /* 0x000fe20003f24070 */
[----:B------:R-:W-:-:S12]  /*09c0*/  IMAD R11, R15, R2, R4 ;  /* 0x000000020f0b7224 */ /* 0x000fd800078e0204 */
        /* <DEDUP_REMOVED lines=9> */
[--C-:B------:R-:W-:Y:S02]  /*0a60*/  IMAD.MOV R0, RZ, RZ, -R9.reuse ;  /* 0x000000ffff007224 */ /* 0x100fe400078e0a09 */
[C---:B------:R-:W-:Y:S02]  /*0a70*/  IMAD R9, R10.reuse, 0x1000000, R9 ;  /* 0x010000000a097824 */ /* 0x040fe400078e0209 */
[----:B------:R-:W-:-:S04]  /*0a80*/  IMAD R0, R10, R0, R5 ;  /* 0x000000000a007224 */ /* 0x000fc800078e0205 */
[----:B------:R-:W-:Y:S01]  /*0a90*/  IMAD R238, R0, 0x10000, R9 ;  /* 0x0001000000ee7824 */ /* 0x000fe200078e0209 */
[----:B------:R-:W-:Y:S05]  /*0aa0*/  BRA `(.L_x_4764) ;  /* 0x000003c000007947 */ /* 0x000fea0003800000 */
.L_x_4763:
[----:B------:R-:W-:-:S04]  /*0ab0*/  IMAD.MOV.U32 R0, RZ, RZ, 0x4 ;  /* 0x00000004ff007424 */ /* 0x000fc800078e00ff */
[----:B------:R-:W-:-:S05]  /*0ac0*/  IMAD.WIDE R12, R239, R0, c[0x0][0x590] ;  /* 0x00016400ef0c7625 */ /* 0x000fca00078e0200 */
[----:B------:R-:W3:Y:S01]  /*0ad0*/  LDG.E R6, [R12.64] ;  /* 0x000000060c067981 */ /* 0x000ee2000c1e1900 */
[----:B------:R-:W-:Y:S01]  /*0ae0*/  IABS R2, R4 ;  /* 0x0000000400027213 */ /* 0x000fe20000000000 */
[----:B--23--:R-:W-:-:S05]  /*0af0*/  IMAD R5, R6, R15, RZ ;  /* 0x0000000f06057224 */ /* 0x00cfca00078e02ff */
[-C--:B------:R-:W-:Y:S02]  /*0b00*/  IABS R8, R5.reuse ;  /* 0x0000000500087213 */ /* 0x080fe40000000000 */
[----:B------:R-:W-:Y:S02]  /*0b10*/  IABS R0, R5 ;  /* 0x0000000500007213 */ /* 0x000fe40000000000 */
[----:B------:R-:W1:Y:S03]  /*0b20*/  I2F.RP R9, R8 ;  /* 0x0000000800097306 */ /* 0x000e660000209400 */
[----:B------:R-:W-:-:S05]  /*0b30*/  IMAD.MOV R0, RZ, RZ, -R0 ;  /* 0x000000ffff007224 */ /* 0x000fca00078e0a00 */
[----:B-1----:R-:W1:Y:S02]  /*0b40*/  MUFU.RCP R10, R9 ;  /* 0x00000009000a7308 */ /* 0x002e640000001000 */
[----:B-1----:R-:W-:-:S06]  /*0b50*/  IADD3 R10, R10, 0xffffffe, RZ ;  /* 0x0ffffffe0a0a7810 */ /* 0x002fcc0007ffe0ff */
[----:B------:R-:W1:Y:S02]  /*0b60*/  F2I.FTZ.U32.TRUNC.NTZ R11, R10 ;  /* 0x0000000a000b7305 */ /* 0x000e64000021f000 */
[----:B-1----:R-:W-:Y:S02]  /*0b70*/  IMAD.MOV R7, RZ, RZ, -R11 ;  /* 0x000000ffff077224 */ /* 0x002fe400078e0a0b */
[----:B------:R-:W-:Y:S02]  /*0b80*/  IMAD.MOV.U32 R10, RZ, RZ, RZ ;  /* 0x000000ffff0a7224 */ /* 0x000fe400078e00ff */
[----:B------:R-:W-:-:S04]  /*0b90*/  IMAD R7, R7, R8, RZ ;  /* 0x0000000807077224 */ /* 0x000fc800078e02ff */
[----:B------:R-:W-:-:S06]  /*0ba0*/  IMAD.HI.U32 R7, R11, R7, R10 ;  /* 0x000000070b077227 */ /* 0x000fcc00078e000a */
[----:B------:R-:W-:-:S04]  /*0bb0*/  IMAD.HI.U32 R11, R7, R2, RZ ;  /* 0x00000002070b7227 */ /* 0x000fc800078e00ff */
[----:B------:R-:W-:Y:S01]  /*0bc0*/  IMAD R7, R11, R0, R2 ;  /* 0x000000000b077224 */ /* 0x000fe200078e0202 */
[----:B------:R-:W-:-:S04]  /*0bd0*/  LOP3.LUT R0, R4, R5, RZ, 0x3c, !PT ;  /* 0x0000000504007212 */ /* 0x000fc800078e3cff */
[----:B------:R-:W-:Y:S02]  /*0be0*/  ISETP.GT.U32.AND P1, PT, R8, R7, PT ;  /* 0x000000070800720c */ /* 0x000fe40003f24070 */
[----:B------:R-:W-:-:S11]  /*0bf0*/  ISETP.GE.AND P0, PT, R0, RZ, PT ;  /* 0x000000ff0000720c */ /* 0x000fd60003f06270 */
[----:B------:R-:W-:Y:S01]  /*0c00*/  @!P1 IMAD.IADD R7, R7, 0x1, -R8 ;  /* 0x0000000107079824 */ /* 0x000fe200078e0a08 */
[----:B------:R-:W-:Y:S02]  /*0c10*/  @!P1 IADD3 R11, R11, 0x1, RZ ;  /* 0x000000010b0b9810 */ /* 0x000fe40007ffe0ff */
[----:B------:R-:W-:Y:S02]  /*0c20*/  ISETP.NE.AND P1, PT, R5, RZ, PT ;  /* 0x000000ff0500720c */ /* 0x000fe40003f25270 */
[----:B------:R-:W-:-:S13]  /*0c30*/  ISETP.GE.U32.AND P2, PT, R7, R8, PT ;  /* 0x000000080700720c */ /* 0x000fda0003f46070 */
[----:B------:R-:W-:-:S05]  /*0c40*/  @P2 IADD3 R11, R11, 0x1, RZ ;  /* 0x000000010b0b2810 */ /* 0x000fca0007ffe0ff */
[----:B------:R-:W-:Y:S01]  /*0c50*/  @!P0 IMAD.MOV R11, RZ, RZ, -R11 ;  /* 0x000000ffff0b8224 */ /* 0x000fe200078e0a0b */
[----:B------:R-:W-:-:S05]  /*0c60*/  @!P1 LOP3.LUT R11, RZ, R5, RZ, 0x33, !PT ;  /* 0x00000005ff0b9212 */ /* 0x000fca00078e33ff */
[----:B------:R-:W-:Y:S02]  /*0c70*/  IMAD R0, R6, R11, RZ ;  /* 0x0000000b06007224 */ /* 0x000fe400078e02ff */
[----:B------:R-:W-:-:S03]  /*0c80*/  IMAD.MOV R8, RZ, RZ, -R11 ;  /* 0x000000ffff087224 */ /* 0x000fc600078e0a0b */
[----:B------:R-:W-:Y:S01]  /*0c90*/  IADD3 R7, -R0, c[0x0][0x538], RZ ;  /* 0x00014e0000077a10 */ /* 0x000fe20007ffe1ff */
[----:B------:R-:W-:Y:S02]  /*0ca0*/  IMAD R5, R5, R8, R4 ;  /* 0x0000000805057224 */ /* 0x000fe400078e0204 */
[----:B------:R-:W-:Y:S01]  /*0cb0*/  IMAD.MOV.U32 R8, RZ, RZ, RZ ;  /* 0x000000ffff087224 */ /* 0x000fe200078e00ff */
[----:B------:R-:W-:Y:S02]  /*0cc0*/  IMNMX R6, R6, R7, PT ;  /* 0x0000000706067217 */ /* 0x000fe40003800200 */
[----:B------:R-:W-:Y:S02]  /*0cd0*/  IABS R4, R5 ;  /* 0x0000000500047213 */ /* 0x000fe40000000000 */
[----:B------:R-:W-:Y:S01]  /*0ce0*/  IABS R7, R6 ;  /* 0x0000000600077213 */ /* 0x000fe20000000000 */
[----:B------:R-:W-:Y:S01]  /*0cf0*/  IMAD.MOV R238, RZ, RZ, -R6 ;  /* 0x000000ffffee7224 */ /* 0x000fe200078e0a06 */
[----:B------:R-:W-:-:S02]  /*0d00*/  IADD3 R0, R0, 0x1000000, R5 ;  /* 0x0100000000007810 */ /* 0x000fc40007ffe005 */
[----:B------:R-:W1:Y:S08]  /*0d10*/  I2F.RP R10, R7 ;  /* 0x00000007000a7306 */ /* 0x000e700000209400 */
[----:B-1----:R-:W1:Y:S02]  /*0d20*/  MUFU.RCP R9, R10 ;  /* 0x0000000a00097308 */ /* 0x002e640000001000 */
[----:B-1----:R-:W-:-:S06]  /*0d30*/  IADD3 R9, R9, 0xffffffe, RZ ;  /* 0x0ffffffe09097810 */ /* 0x002fcc0007ffe0ff */
[----:B------:R-:W1:Y:S02]  /*0d40*/  F2I.FTZ.U32.TRUNC.NTZ R9, R9 ;  /* 0x0000000900097305 */ /* 0x000e64000021f000 */
[----:B-1----:R-:W-:-:S04]  /*0d50*/  IMAD.MOV R2, RZ, RZ, -R9 ;  /* 0x000000ffff027224 */ /* 0x002fc800078e0a09 */
[----:B------:R-:W-:Y:S01]  /*0d60*/  IMAD R11, R2, R7, RZ ;  /* 0x00000007020b7224 */ /* 0x000fe200078e02ff */
[----:B------:R-:W-:-:S03]  /*0d70*/  IABS R2, R6 ;  /* 0x0000000600027213 */ /* 0x000fc60000000000 */
        /* <DEDUP_REMOVED lines=14> */
[----:B------:R-:W-:Y:S02]  /*0e60*/  IMAD R238, R11, R238, R0 ;  /* 0x000000ee0bee7224 */ /* 0x000fe400078e0200 */
.L_x_4764:
[----:B------:R-:W-:Y:S05]  /*0e70*/  BSYNC B0 ;  /* 0x0000000000007941 */ /* 0x000fea0003800000 */
.L_x_4762:
[----:B------:R-:W-:-:S04]  /*0e80*/  LOP3.LUT R0, RZ, R11, RZ, 0x33, !PT ;  /* 0x0000000bff007212 */ /* 0x000fc800078e33ff */
[----:B------:R-:W-:Y:S01]  /*0e90*/  IADD3 R237, R0, R15, RZ ;  /* 0x0000000f00ed7210 */ /* 0x000fe20007ffe0ff */
[----:B------:R-:W-:Y:S05]  /*0ea0*/  BRA `(.L_x_4765) ;  /* 0x0000004000007947 */ /* 0x000fea0003800000 */
.L_x_4753:
[----:B--2---:R-:W-:Y:S01]  /*0eb0*/  IMAD.MOV.U32 R237, RZ, RZ, RZ ;  /* 0x000000ffffed7224 */ /* 0x004fe200078e00ff */
[----:B------:R-:W-:Y:S01]  /*0ec0*/  MOV R238, RZ ;  /* 0x000000ff00ee7202 */ /* 0x000fe20000000f00 */
[----:B------:R-:W-:Y:S01]  /*0ed0*/  IMAD.U32 R236, RZ, RZ, UR4 ;  /* 0x00000004ffec7e24 */ /* 0x000fe2000f8e00ff */
[----:B------:R-:W-:Y:S02]  /*0ee0*/  MOV R239, c[0x0][0x53c] ;  /* 0x00014f0000ef7a02 */ /* 0x000fe40000000f00 */
.L_x_4765:
[----:B------:R-:W-:Y:S01]  /*0ef0*/  ISETP.NE.AND P0, PT, R3, RZ, PT ;  /* 0x000000ff0300720c */ /* 0x000fe20003f05270 */
[----:B------:R-:W-:-:S12]  /*0f00*/  WARPSYNC 0xffffffff ;  /* 0xffffffff00007948 */ /* 0x000fd80003800000 */
[----:B------:R1:W-:Y:S04]  /*0f10*/  @!P0 STS.128 [0x20100], R236 ;  /* 0x020100ecff008388 */ /* 0x0003e80000000c00 */
[----:B------:R-:W-:Y:S06]  /*0f20*/  BAR.ARV 0x5, 0x100 ;  /* 0x0144000000007b1d */ /* 0x000fec0000002000 */
.L_x_4751:
[----:B-12---:R-:W-:-:S13]  /*0f30*/  ISETP.GE.AND P0, PT, R239, c[0x0][0x53c], PT ;  /* 0x00014f00ef007a0c */ /* 0x006fda0003f06270 */
[----:B------:R-:W-:Y:S05]  /*0f40*/  @P0 EXIT ;  /* 0x000000000000094d */ /* 0x000fea0003800000 */
[----:B------:R-:W-:-:S04]  /*0f50*/  SHF.R.S32.HI R11, RZ, 0x1f, R246 ;  /* 0x0000001fff0b7819 */ /* 0x000fc800000114f6 */
[CC--:B------:R-:W-:Y:S02]  /*0f60*/  LEA.HI R9, R11.reuse, R246.reuse, RZ, 0x4 ;  /* 0x000000f60b097211 */ /* 0x0c0fe400078f20ff */
[----:B------:R-:W-:Y:S02]  /*0f70*/  LEA.HI R2, R11, R246, RZ, 0x3 ;  /* 0x000000f60b027211 */ /* 0x000fe400078f18ff */
[----:B------:R-:W-:Y:S02]  /*0f80*/  SHF.R.S32.HI R0, RZ, 0x4, R9 ;  /* 0x00000004ff007819 */ /* 0x000fe40000011409 */
[----:B------:R-:W-:Y:S02]  /*0f90*/  LOP3.LUT R5, R2, 0xfffffff8, RZ, 0xc0, !PT ;  /* 0xfffffff802057812 */ /* 0x000fe400078ec0ff */
[----:B------:R-:W-:Y:S02]  /*0fa0*/  SHF.R.S32.HI R18, RZ, 0x3, R2 ;  /* 0x00000003ff127819 */ /* 0x000fe40000011402 */
[C---:B------:R-:W-:Y:S01]  /*0fb0*/  LEA.HI R4, R9.reuse, R0, RZ, 0x1 ;  /* 0x0000000009047211 */ /* 0x040fe200078f08ff */
[----:B------:R-:W-:Y:S01]  /*0fc0*/  IMAD.IADD R5, R246, 0x1, -R5 ;  /* 0x00000001f6057824 */ /* 0x000fe200078e0a05 */
[----:B------:R-:W-:Y:S01]  /*0fd0*/  LOP3.LUT R9, R9, 0xfffffff0, RZ, 0xc0, !PT ;  /* 0xfffffff009097812 */ /* 0x000fe200078ec0ff */
[----:B------:R-:W-:Y:S01]  /*0fe0*/  IMAD.SHL.U32 R249, R18, 0x40, RZ ;  /* 0x0000004012f97824 */ /* 0x000fe200078e00ff */
[----:B------:R-:W-:Y:S01]  /*0ff0*/  LOP3.LUT R4, R4, 0xfffffffe, RZ, 0xc0, !PT ;  /* 0xfffffffe04047812 */ /* 0x000fe200078ec0ff */
[----:B------:R-:W-:Y:S01]  /*1000*/  IMAD.SHL.U32 R16, R5, 0x8, RZ ;  /* 0x0000000805107824 */ /* 0x000fe200078e00ff */
[-C--:B------:R-:W-:Y:S01]  /*1010*/  LEA.HI R7, R11, R246.reuse, RZ, 0x2 ;  /* 0x000000f60b077211 */ /* 0x080fe200078f10ff */
[----:B------:R-:W-:Y:S01]  /*1020*/  IMAD.IADD R9, R246, 0x1, -R9 ;  /* 0x00000001f6097824 */ /* 0x000fe200078e0a09 */
[----:B------:R-:W-:Y:S01]  /*1030*/  LOP3.LUT R249, R249, 0x1c0, RZ, 0xc0, !PT ;  /* 0x000001c0f9f97812 */ /* 0x000fe200078ec0ff */
[----:B------:R-:W-:Y:S01]  /*1040*/  IMAD.IADD R4, R0, 0x1, -R4 ;  /* 0x0000000100047824 */ /* 0x000fe200078e0a04 */
[----:B------:R-:W-:Y:S01]  /*1050*/  LEA.HI R12, R11, R246, RZ, 0x5 ;  /* 0x000000f60b0c7211 */ /* 0x000fe200078f28ff */
[----:B------:R-:W-:Y:S01]  /*1060*/  IMAD.SHL.U32 R3, R5, 0x40, RZ ;  /* 0x0000004005037824 */ /* 0x000fe200078e00ff */
[----:B------:R-:W-:-:S02]  /*1070*/  SHF.R.S32.HI R10, RZ, 0x1f, R9 ;  /* 0x0000001fff0a7819 */ /* 0x000fc40000011409 */
[----:B------:R-:W-:Y:S02]  /*1080*/  LOP3.LUT R0, R249, 0x38, R16, 0xf8, !PT ;  /* 0x00000038f9007812 */ /* 0x000fe400078ef810 */
[----:B------:R-:W-:Y:S02]  /*1090*/  SHF.R.U32.HI R249, RZ, 0x3, R249 ;  /* 0x00000003fff97819 */ /* 0x000fe400000116f9 */
[----:B------:R-:W-:Y:S02]  /*10a0*/  LEA.HI R10, R10, R9, RZ, 0x3 ;  /* 0x000000090a0a7211 */ /* 0x000fe400078f18ff */
[----:B------:R-:W-:Y:S02]  /*10b0*/  LOP3.LUT R249, R0, R249, RZ, 0x3c, !PT ;  /* 0x000000f900f97212 */ /* 0x000fe400078e3cff */
[C---:B------:R-:W-:Y:S01]  /*10c0*/  LOP3.LUT R6, R10.reuse, 0xfffffff8, RZ, 0xc0, !PT ;  /* 0xfffffff80a067812 */ /* 0x040fe200078ec0ff */
[----:B------:R-:W-:Y:S01]  /*10d0*/  IMAD.SHL.U32 R10, R10, 0x40, RZ ;  /* 0x000000400a0a7824 */ /* 0x000fe200078e00ff */
[----:B------:R-:W-:-:S02]  /*10e0*/  LEA.HI R0, R11, R246, RZ, 0x6 ;  /* 0x000000f60b007211 */ /* 0x000fc400078f30ff */
[--C-:B------:R-:W-:Y:S01]  /*10f0*/  SHF.R.S32.HI R13, RZ, 0x2, R7.reuse ;  /* 0x00000002ff0d7819 */ /* 0x100fe20000011407 */
[----:B------:R-:W-:Y:S01]  /*1100*/  IMAD.IADD R6, R9, 0x1, -R6 ;  /* 0x0000000109067824 */ /* 0x000fe200078e0a06 */
[----:B------:R-:W-:Y:S01]  /*1110*/  SHF.R.S32.HI R8, RZ, 0x1f, R7 ;  /* 0x0000001fff087819 */ /* 0x000fe20000011407 */
[----:B------:R-:W-:Y:S01]  /*1120*/  IMAD.SHL.U32 R0, R0, 0x8, RZ ;  /* 0x0000000800007824 */ /* 0x000fe200078e00ff */
[----:B------:R-:W-:Y:S02]  /*1130*/  LOP3.LUT R11, R12, 0xffffffe0, RZ, 0xc0, !PT ;  /* 0xffffffe00c0b7812 */ /* 0x000fe400078ec0ff */
[----:B------:R-:W-:Y:S02]  /*1140*/  LEA.HI R8, R8, R13, RZ, 0x3 ;  /* 0x0000000d08087211 */ /* 0x000fe400078f18ff */
[--C-:B------:R-:W-:Y:S01]  /*1150*/  SHF.R.S32.HI R9, RZ, 0x5, R12.reuse ;  /* 0x00000005ff097819 */ /* 0x100fe2000001140c */
[----:B------:R-:W-:Y:S01]  /*1160*/  IMAD.IADD R15, R246, 0x1, -R11 ;  /* 0x00000001f60f7824 */ /* 0x000fe200078e0a0b */
[----:B------:R-:W-:Y:S01]  /*1170*/  SHF.R.S32.HI R12, RZ, 0x1f, R12 ;  /* 0x0000001fff0c7819 */ /* 0x000fe2000001140c */
[----:B------:R-:W-:Y:S01]  /*1180*/  IMAD.SHL.U32 R11, R4, 0x8, RZ ;  /* 0x00000008040b7824 */ /* 0x000fe200078e00ff */
[----:B------:R-:W-:-:S02]  /*1190*/  LOP3.LUT R8, R8, 0xfffffff8, RZ, 0xc0, !PT ;  /* 0xfffffff808087812 */ /* 0x000fc400078ec0ff */
[----:B------:R-:W-:Y:S02]  /*11a0*/  LOP3.LUT R3, R3, 0x1c0, RZ, 0xc0, !PT ;  /* 0x000001c003037812 */ /* 0x000fe400078ec0ff */
[----:B------:R-:W-:Y:S01]  /*11b0*/  LEA.HI R12, R12, R9, RZ, 0x3 ;  /* 0x000000090c0c7211 */ /* 0x000fe200078f18ff */
[----:B------:R-:W-:Y:S01]  /*11c0*/  IMAD.IADD R8, R13, 0x1, -R8 ;  /* 0x000000010d087824 */ /* 0x000fe200078e0a08 */
[----:B------:R-:W-:Y:S02]  /*11d0*/  SHF.R.S32.HI R251, RZ, 0x1f, R15 ;  /* 0x0000001ffffb7819 */ /* 0x000fe4000001140f */
[----:B------:R-:W-:Y:S02]  /*11e0*/  LOP3.LUT R7, R7, 0xfffffffc, RZ, 0xc0, !PT ;  /* 0xfffffffc07077812 */ /* 0x000fe400078ec0ff */
[----:B------:R-:W-:Y:S02]  /*11f0*/  LOP3.LUT R2, R3, 0x8, R2, 0xf8, !PT ;  /* 0x0000000803027812 */ /* 0x000fe400078ef802 */
[----:B------:R-:W-:-:S02]  /*1200*/  LOP3.LUT R12, R12, 0xffffff8, RZ, 0xc0, !PT ;  /* 0x0ffffff80c0c7812 */ /* 0x000fc400078ec0ff */
[----:B------:R-:W-:Y:S02]  /*1210*/  LEA.HI R251, R251, R15, RZ, 0x2 ;  /* 0x0000000ffbfb7211 */ /* 0x000fe400078f10ff */
[----:B------:R-:W-:Y:S01]  /*1220*/  SHF.R.U32.HI R3, RZ, 0x3, R3 ;  /* 0x00000003ff037819 */ /* 0x000fe20000011603 */
[----:B------:R-:W-:Y:S01]  /*1230*/  IMAD.IADD R12, R9, 0x1, -R12 ;  /* 0x00000001090c7824 */ /* 0x000fe200078e0a0c */
[----:B------:R-:W-:Y:S01]  /*1240*/  LOP3.LUT R249, R249, 0x7ffffe00, R0, 0xf8, !PT ;  /* 0x7ffffe00f9f97812 */ /* 0x000fe200078ef800 */
[----:B------:R-:W-:Y:S01]  /*1250*/  IMAD.IADD R0, R246, 0x1, -R7 ;  /* 0x00000001f6007824 */ /* 0x000fe200078e0a07 */
[----:B------:R-:W-:Y:S01]  /*1260*/  LOP3.LUT R13, R8, 0x1, RZ, 0xc0, !PT ;  /* 0x00000001080d7812 */ /* 0x000fe200078ec0ff */
[----:B------:R-:W-:Y:S01]  /*1270*/  IMAD.SHL.U32 R9, R9, 0x400, RZ ;  /* 0x0000040009097824 */ /* 0x000fe200078e00ff */
[----:B------:R-:W-:Y:S01]  /*1280*/  SHF.R.S32.HI R7, RZ, 0x2, R251 ;  /* 0x00000002ff077819 */ /* 0x000fe200000114fb */
[----:B------:R-:W-:Y:S01]  /*1290*/  IMAD.SHL.U32 R249, R249, 0x2, RZ ;  /* 0x00000002f9f97824 */ /* 0x000fe200078e00ff */
[----:B------:R-:W-:Y:S01]  /*12a0*/  LOP3.LUT R3, R2, R3, RZ, 0x3c, !PT ;  /* 0x0000000302037212 */ /* 0x000fe200078e3cff */
[----:B------:R-:W-:Y:S01]  /*12b0*/  IMAD.SHL.U32 R2, R6, 0x40, RZ ;  /* 0x0000004006027824 */ /* 0x000fe200078e00ff */
[----:B------:R-:W-:Y:S01]  /*12c0*/  ISETP.NE.U32.AND P0, PT, R13, 0x1, PT ;  /* 0x000000010d00780c */ /* 0x000fe20003f05070 */
[----:B------:R-:W-:Y:S01]  /*12d0*/  IMAD R14, R12, 0x10, R7 ;  /* 0x000000100c0e7824 */ /* 0x000fe200078e0207 */
[----:B------:R-:W-:-:S02]  /*12e0*/  LEA.HI R7, R0, R0, RZ, 0x1 ;  /* 0x0000000000077211 */ /* 0x000fc400078f08ff */
[----:B------:R-:W-:Y:S02]  /*12f0*/  LOP3.LUT R2, R2, 0x1c0, RZ, 0xc0, !PT ;  /* 0x000001c002027812 */ /* 0x000fe400078ec0ff */
[C---:B------:R-:W-:Y:S01]  /*1300*/  R2P PR, R8.reuse, 0x6 ;  /* 0x0000000608007804 */ /* 0x040fe20000000000 */
[----:B------:R-:W-:Y:S01]  /*1310*/  IMAD.SHL.U32 R8, R8, 0x40, RZ ;  /* 0x0000004008087824 */ /* 0x000fe200078e00ff */
[----:B------:R-:W-:Y:S01]  /*1320*/  LOP3.LUT R7, R7, 0x1ffffffe, RZ, 0xc0, !PT ;  /* 0x1ffffffe07077812 */ /* 0x000fe200078ec0ff */
[----:B------:R1:W-:Y:S01]  /*1330*/  STL [R1], R14 ;  /* 0x0000000e01007387 */ /* 0x0003e20000100800 */
[----:B------:R-:W-:Y:S02]  /*1340*/  LOP3.LUT R11, R2, 0x8, R11, 0xf8, !PT ;  /* 0x00000008020b7812 */ /* 0x000fe400078ef80b */
[----:B------:R-:W-:Y:S01]  /*1350*/  SHF.R.U32.HI R2, RZ, 0x3, R2 ;  /* 0x00000003ff027819 */ /* 0x000fe20000011602 */
[----:B------:R-:W-:Y:S01]  /*1360*/  IMAD.IADD R252, R0, 0x1, -R7 ;  /* 0x0000000100fc7824 */ /* 0x000fe200078e0a07 */
[----:B------:R-:W-:-:S02]  /*1370*/  LOP3.LUT R251, R251, 0x7ffffffc, RZ, 0xc0, !PT ;  /* 0x7ffffffcfbfb7812 */ /* 0x000fc400078ec0ff */
[----:B------:R-:W-:Y:S01]  /*1380*/  LOP3.LUT R8, R8, 0x1c0, RZ, 0xc0, !PT ;  /* 0x000001c008087812 */ /* 0x000fe200078ec0ff */
[----:B------:R-:W-:Y:S01]  /*1390*/  IMAD R252, R252, 0x8, R14 ;  /* 0x00000008fcfc7824 */ /* 0x000fe200078e020e */
[----:B------:R-:W-:Y:S01]  /*13a0*/  LOP3.LUT R2, R11, R2, RZ, 0x3c, !PT ;  /* 0x000000020b027212 */ /* 0x000fe200078e3cff */
[----:B------:R-:W-:Y:S01]  /*13b0*/  IMAD R11, R0, 0x2, R9 ;  /* 0x00000002000b7824 */ /* 0x000fe200078e0209 */
[----:B------:R-:W-:Y:S01]  /*13c0*/  LOP3.LUT R7, R10, 0xfffffe00, RZ, 0xc0, !PT ;  /* 0xfffffe000a077812 */ /* 0x000fe200078ec0ff */
[----:B------:R-:W-:Y:S01]  /*13d0*/  IMAD.IADD R251, R15, 0x1, -R251 ;  /* 0x000000010ffb7824 */ /* 0x000fe200078e0afb */
[----:B------:R-:W-:Y:S01]  /*13e0*/  LEA.HI R8, R8, R8, RZ, 0x1d ;  /* 0x0000000808087211 */ /* 0x000fe200078fe8ff */
[----:B------:R-:W-:Y:S01]  /*13f0*/  IMAD R0, R4, 0x200, R3 ;  /* 0x0000020004007824 */ /* 0x000fe200078e0203 */
[----:B------:R-:W-:Y:S01]  /*1400*/  LOP3.LUT P4, RZ, R5, 0x2, RZ, 0xc0, !PT ;  /* 0x0000000205ff7812 */ /* 0x000fe2000788c0ff */
[----:B------:R-:W-:Y:S01]  /*1410*/  IMAD.SHL.U32 R251, R251, 0x2, RZ ;  /* 0x00000002fbfb7824 */ /* 0x000fe200078e00ff */
[-C--:B------:R-:W-:Y:S01]  /*1420*/  IADD3 R4, R2, R7.reuse, R9 ;  /* 0x0000000702047210 */ /* 0x080fe20007ffe009 */
[----:B------:R-:W-:Y:S01]  /*1430*/  IMAD.MOV.U32 R9, RZ, RZ, 0x20 ;  /* 0x00000020ff097424 */ /* 0x000fe200078e00ff */
[C---:B------:R-:W-:Y:S01]  /*1440*/  LOP3.LUT P3, RZ, R5.reuse, 0x4, RZ, 0xc0, !PT ;  /* 0x0000000405ff7812 */ /* 0x040fe2000786c0ff */
[----:B------:R-:W-:Y:S01]  /*1450*/  IMAD R5, R5, 0x20, R18 ;  /* 0x0000002005057824 */ /* 0x000fe200078e0212 */
[----:B------:R-:W-:Y:S01]  /*1460*/  LOP3.LUT P6, RZ, R6, 0x2, RZ, 0xc0, !PT ;  /* 0x0000000206ff7812 */ /* 0x000fe200078cc0ff */
[----:B------:R-:W-:Y:S01]  /*1470*/  IMAD.IADD R8, R11, 0x1, R8 ;  /* 0x000000010b087824 */ /* 0x000fe200078e0208 */
[----:B------:R-:W-:Y:S01]  /*1480*/  SHF.R.S32.HI R17, RZ, 0x1f, R16 ;  /* 0x0000001fff117819 */ /* 0x000fe20000011410 */
[----:B------:R-:W-:Y:S01]  /*1490*/  IMAD.MOV.U32 R3, RZ, RZ, 0x40 ;  /* 0x00000040ff037424 */ /* 0x000fe200078e00ff */
[----:B------:R-:W-:Y:S01]  /*14a0*/  LOP3.LUT R2, R2, R7, RZ, 0xfc, !PT ;  /* 0x0000000702027212 */ /* 0x000fe200078efcff */
[----:B------:R2:W-:Y:S01]  /*14b0*/  STL [R1+0x4], R5 ;  /* 0x0000040501007387 */ /* 0x0005e20000100800 */
[----:B------:R-:W-:-:S02]  /*14c0*/  LEA R233, R0, 0x8100, 0x1 ;  /* 0x0000810000e97811 */ /* 0x000fc400078e08ff */
[C---:B------:R-:W-:Y:S01]  /*14d0*/  SEL R7, R9.reuse, 0xffffffe0, !P1 ;  /* 0xffffffe009077807 */ /* 0x040fe20004800000 */
[----:B------:R3:W-:Y:S01]  /*14e0*/  STL.64 [R1+0x10], R16 ;  /* 0x0000101001007387 */ /* 0x0007e20000100a00 */
[----:B------:R-:W-:Y:S02]  /*14f0*/  SEL R0, R9, 0xffffffe0, !P6 ;  /* 0xffffffe009007807 */ /* 0x000fe40007000000 */
[C---:B------:R-:W-:Y:S02]  /*1500*/  IADD3 R10, R251.reuse, 0x8, RZ ;  /* 0x00000008fb0a7810 */ /* 0x040fe40007ffe0ff */
[C---:B------:R-:W-:Y:S02]  /*1510*/  IADD3 R9, R251.reuse, 0x10, RZ ;  /* 0x00000010fb097810 */ /* 0x040fe40007ffe0ff */
[C---:B------:R-:W-:Y:S02]  /*1520*/  IADD3 R19, R251.reuse, 0xb0, RZ ;  /* 0x000000b0fb137810 */ /* 0x040fe40007ffe0ff */
[----:B------:R-:W-:-:S02]  /*1530*/  IADD3 R9, R251, 0xf8, RZ ;  /* 0x000000f8fb097810 */ /* 0x000fc40007ffe0ff */
[----:B------:R-:W-:Y:S02]  /*1540*/  LEA R10, R8, 0x80, 0x1 ;  /* 0x00000080080a7811 */ /* 0x000fe400078e08ff */
[C---:B-1----:R-:W-:Y:S02]  /*1550*/  IADD3 R14, R251.reuse, 0xd8, RZ ;  /* 0x000000d8fb0e7810 */ /* 0x042fe40007ffe0ff */
[----:B------:R-:W-:Y:S01]  /*1560*/  LOP3.LUT P5, RZ, R6, 0x4, RZ, 0xc0, !PT ;  /* 0x0000000406ff7812 */ /* 0x000fe200078ac0ff */
[----:B------:R-:W-:Y:S01]  /*1570*/  STL [R1+0x24], R10 ;  /* 0x0000240a01007387 */ /* 0x000fe20000100800 */
[----:B------:R-:W-:Y:S02]  /*1580*/  IADD3 R11, R251, 0xf0, RZ ;  /* 0x000000f0fb0b7810 */ /* 0x000fe40007ffe0ff */
[----:B------:R-:W-:Y:S02]  /*1590*/  IADD3 R231, R233, 0x20, RZ ;  /* 0x00000020e9e77810 */ /* 0x000fe40007ffe0ff */
[----:B--2---:R-:W-:-:S02]  /*15a0*/  SEL R5, R3, 0xffffffc0, !P2 ;  /* 0xffffffc003057807 */ /* 0x004fc40005000000 */
[----:B------:R-:W-:Y:S02]  /*15b0*/  SEL R6, R3, 0xffffffc0, !P3 ;  /* 0xffffffc003067807 */ /* 0x000fe40005800000 */
[----:B------:R-:W-:Y:S02]  /*15c0*/  SHF.R.S32.HI R8, RZ, 0x1f, R19 ;  /* 0x0000001fff087819 */ /* 0x000fe40000011413 */
[----:B---3--:R-:W-:Y:S01]  /*15d0*/  IADD3 R17, R251, 0xc0, RZ ;  /* 0x000000c0fb117810 */ /* 0x008fe20007ffe0ff */
[C---:B------:R-:W-:Y:S01]  /*15e0*/  IMAD.IADD R229, R233.reuse, 0x1, R6 ;  /* 0x00000001e9e57824 */ /* 0x040fe200078e0206 */
[----:B------:R-:W-:Y:S02]  /*15f0*/  @P4 IADD3 R231, R233, -0x20, RZ ;  /* 0xffffffe0e9e74810 */ /* 0x000fe40007ffe0ff */
[----:B------:R-:W-:Y:S02]  /*1600*/  SHF.R.S32.HI R8, RZ, 0x1f, R17 ;  /* 0x0000001fff087819 */ /* 0x000fe40000011411 */
[----:B------:R-:W-:Y:S01]  /*1610*/  SHF.R.S32.HI R9, RZ, 0x1f, R9 ;  /* 0x0000001fff097819 */ /* 0x000fe20000011409 */
[----:B------:R-:W-:Y:S01]  /*1620*/  IMAD.IADD R9, R10, 0x1, R7 ;  /* 0x000000010a097824 */ /* 0x000fe200078e0207 */
[----:B------:R-:W-:Y:S01]  /*1630*/  SHF.R.S32.HI R8, RZ, 0x1f, R14 ;  /* 0x0000001fff087819 */ /* 0x000fe2000001140e */
[----:B------:R-:W-:Y:S01]  /*1640*/  IMAD.IADD R220, R6, 0x1, R231 ;  /* 0x0000000106dc7824 */ /* 0x000fe200078e02e7 */
[----:B------:R-:W-:Y:S01]  /*1650*/  SHF.R.S32.HI R8, RZ, 0x1f, R11 ;  /* 0x0000001fff087819 */ /* 0x000fe2000001140b */
[C-C-:B------:R-:W-:Y:S01]  /*1660*/  IMAD.IADD R11, R10.reuse, 0x1, R5.reuse ;  /* 0x000000010a0b7824 */ /* 0x140fe200078e0205 */
[C---:B------:R-:W-:Y:S01]  /*1670*/  IADD3 R8, R10.reuse, -0x10, RZ ;  /* 0xfffffff00a087810 */ /* 0x040fe20007ffe0ff */
[----:B------:R-:W-:Y:S01]  /*1680*/  IMAD.IADD R6, R9, 0x1, R5 ;  /* 0x0000000109067824 */ /* 0x000fe200078e0205 */
[----:B------:R-:W-:-:S02]  /*1690*/  @P0 IADD3 R8, R10, 0x10, RZ ;  /* 0x000000100a080810 */ /* 0x000fc40007ffe0ff */
[----:B------:R-:W-:Y:S01]  /*16a0*/  STL [R1+0x18], R11 ;  /* 0x0000180b01007387 */ /* 0x000fe20000100800 */
[----:B------:R-:W-:Y:S02]  /*16b0*/  LEA R234, R4, 0x10100, 0x1 ;  /* 0x0001010004ea7811 */ /* 0x000fe400078e08ff */
[----:B------:R-:W-:Y:S01]  /*16c0*/  LEA R227, R2, 0x100, 0x1 ;  /* 0x0000010002e37811 */ /* 0x000fe200078e08ff */
[----:B------:R-:W-:Y:S01]  /*16d0*/  STL [R1+0x1c], R9 ;  /* 0x00001c0901007387 */ /* 0x000fe20000100800 */
[----:B------:R-:W-:Y:S01]  /*16e0*/  IMAD.IADD R2, R5, 0x1, R8 ;  /* 0x0000000105027824 */ /* 0x000fe200078e0208 */
[----:B------:R-:W-:Y:S01]  /*16f0*/  IADD3 R250, R16, 0x40, RZ ;  /* 0x0000004010fa7810 */ /* 0x000fe20007ffe0ff */
[----:B------:R-:W-:Y:S01]  /*1700*/  IMAD.IADD R232, R234, 0x1, R0 ;  /* 0x00000001eae87824 */ /* 0x000fe200078e0200 */
[----:B------:R1:W-:Y:S01]  /*1710*/  STL [R1+0x28], R6 ;  /* 0x0000280601007387 */ /* 0x0003e20000100800 */
[----:B------:R-:W-:Y:S01]  /*1720*/  IMAD.IADD R226, R0, 0x1, R227 ;  /* 0x0000000100e27824 */ /* 0x000fe200078e02e3 */
[----:B------:R-:W-:-:S02]  /*1730*/  IADD3 R247, R16, 0x80, RZ ;  /* 0x0000008010f77810 */ /* 0x000fc40007ffe0ff */
[----:B------:R2:W-:Y:S01]  /*1740*/  STL [R1+0x20], R8 ;  /* 0x0000200801007387 */ /* 0x0005e20000100800 */
[----:B------:R-:W-:Y:S02]  /*1750*/  IADD3 R248, R16, 0xc0, RZ ;  /* 0x000000c010f87810 */ /* 0x000fe40007ffe0ff */
[----:B------:R-:W-:Y:S01]  /*1760*/  SEL R3, R3, 0xffffffc0, !P5 ;  /* 0xffffffc003037807 */ /* 0x000fe20006800000 */
[----:B------:R2:W-:Y:S01]  /*1770*/  STL [R1+0x2c], R2 ;  /* 0x00002c0201007387 */ /* 0x0005e20000100800 */
[C---:B------:R-:W-:Y:S02]  /*1780*/  IADD3 R18, R251.reuse, 0xb8, RZ ;  /* 0x000000b8fb127810 */ /* 0x040fe40007ffe0ff */
[C---:B------:R-:W-:Y:S01]  /*1790*/  IADD3 R16, R251.reuse, 0xc8, RZ ;  /* 0x000000c8fb107810 */ /* 0x040fe20007ffe0ff */
[----:B------:R-:W-:Y:S01]  /*17a0*/  IMAD.IADD R230, R234, 0x1, R3 ;  /* 0x00000001eae67824 */ /* 0x000fe200078e0203 */
[----:B------:R-:W-:Y:S01]  /*17b0*/  IADD3 R15, R251, 0xd0, RZ ;  /* 0x000000d0fb0f7810 */ /* 0x000fe20007ffe0ff */
[----:B------:R-:W-:Y:S01]  /*17c0*/  IMAD.IADD R225, R3, 0x1, R227 ;  /* 0x0000000103e17824 */ /* 0x000fe200078e02e3 */
[C---:B------:R-:W-:Y:S01]  /*17d0*/  IADD3 R13, R251.reuse, 0xe0, RZ ;  /* 0x000000e0fb0d7810 */ /* 0x040fe20007ffe0ff */
[----:B------:R-:W-:Y:S01]  /*17e0*/  IMAD.IADD R228, R232, 0x1, R3 ;  /* 0x00000001e8e47824 */ /* 0x000fe200078e0203 */
[----:B------:R-:W-:Y:S01]  /*17f0*/  IADD3 R12, R251, 0xe8, RZ ;  /* 0x000000e8fb0c7810 */ /* 0x000fe20007ffe0ff */
[----:B------:R-:W-:Y:S01]  /*1800*/  IMAD.IADD R224, R3, 0x1, R226 ;  /* 0x0000000103e07824 */ /* 0x000fe200078e02e2 */
[----:B------:R-:W-:-:S02]  /*1810*/  SHF.R.S32.HI R243, RZ, 0x1f, R250 ;  /* 0x0000001ffff37819 */ /* 0x000fc400000114fa */
[----:B------:R-:W-:Y:S02]  /*1820*/  SHF.R.S32.HI R242, RZ, 0x1f, R247 ;  /* 0x0000001ffff27819 */ /* 0x000fe400000114f7 */
[----:B------:R-:W-:Y:S01]  /*1830*/  SHF.R.S32.HI R241, RZ, 0x1f, R248 ;  /* 0x0000001ffff17819 */ /* 0x000fe200000114f8 */
[----:B-1----:R-:W-:Y:S01]  /*1840*/  IMAD.IADD R6, R7, 0x1, R8 ;  /* 0x0000000107067824 */ /* 0x002fe200078e0208 */
[----:B------:R-:W-:Y:S02]  /*1850*/  SHF.R.S32.HI R18, RZ, 0x1f, R18 ;  /* 0x0000001fff127819 */ /* 0x000fe40000011412 */
[----:B------:R-:W-:Y:S01]  /*1860*/  SHF.R.S32.HI R16, RZ, 0x1f, R16 ;  /* 0x0000001fff107819 */ /* 0x000fe20000011410 */
[----:B------:R-:W-:Y:S01]  /*1870*/  IMAD.IADD R0, R6, 0x1, R5 ;  /* 0x0000000106007824 */ /* 0x000fe200078e0205 */
[----:B------:R2:W-:Y:S01]  /*1880*/  STL [R1+0x30], R6 ;  /* 0x0000300601007387 */ /* 0x0005e20000100800 */
[----:B------:R-:W-:Y:S02]  /*1890*/  SHF.R.S32.HI R15, RZ, 0x1f, R15 ;  /* 0x0000001fff0f7819 */ /* 0x000fe4000001140f */
[----:B------:R-:W-:Y:S01]  /*18a0*/  SHF.R.S32.HI R13, RZ, 0x1f, R13 ;  /* 0x0000001fff0d7819 */ /* 0x000fe2000001140d */
[----:B------:R2:W-:Y:S01]  /*18b0*/  STL [R1+0x34], R0 ;  /* 0x0000340001007387 */ /* 0x0005e20000100800 */
[----:B------:R-:W-:-:S02]  /*18c0*/  SHF.R.S32.HI R12, RZ, 0x1f, R12 ;  /* 0x0000001fff0c7819 */ /* 0x000fc4000001140c */
        /* <DEDUP_REMOVED lines=14> */
[----:B--2---:R-:W-:Y:S02]  /*19b0*/  IADD3 R208, R231, 0x7800, RZ ;  /* 0x00007800e7d07810 */ /* 0x004fe40007ffe0ff */
.L_x_4852:
[----:B------:R-:W-:-:S04]  /*19c0*/  IMAD.MOV.U32 R2, RZ, RZ, 0x4 ;  /* 0x00000004ff027424 */ /* 0x000fc800078e00ff */
[----:B------:R-:W-:-:S05]  /*19d0*/  IMAD.WIDE R4, R239, R2, c[0x0][0x588] ;  /* 0x00016200ef047625 */ /* 0x000fca00078e0202 */
[----:B------:R1:W2:Y:S01]  /*19e0*/  LDG.E R24, [R4.64] ;  /* 0x0000000604187981 */ /* 0x0002a2000c1e1900 */
        /* <DEDUP_REMOVED lines=9> */
[----:B-1----:R-:W-:Y:S01]  /*1a80*/  IMAD.MOV.U32 R5, RZ, RZ, RZ ;  /* 0x000000ffff057224 */ /* 0x002fe200078e00ff */
[----:B--2---:R-:W-:Y:S01]  /*1a90*/  SHF.R.S32.HI R23, RZ, 0x1f, R24 ;  /* 0x0000001fff177819 */ /* 0x004fe20000011418 */
[----:B------:R1:W-:Y:S01]  /*1aa0*/  STL [R1+0x3c], R24 ;  /* 0x00003c1801007387 */ /* 0x0003e20000100800 */
[C---:B------:R-:W-:Y:S02]  /*1ab0*/  @P0 LEA R14, P1, R24.reuse, c[0x0][0x370], 0x2 ;  /* 0x0000dc00180e0a11 */ /* 0x040fe400078210ff */
[C---:B------:R-:W-:Y:S01]  /*1ac0*/  LEA R10, P3, R24.reuse, c[0x0][0x348], 0x2 ;  /* 0x0000d200180a7a11 */ /* 0x040fe200078610ff */
[----:B------:R1:W-:Y:S01]  /*1ad0*/  STL [R1+0x38], R23 ;  /* 0x0000381701007387 */ /* 0x0003e20000100800 */
[----:B------:R-:W-:-:S05]  /*1ae0*/  @P0 LEA.HI.X R15, R24, c[0x0][0x374], R23, 0x2, P1 ;  /* 0x0000dd00180f0a11 */ /* 0x000fca00008f1417 */
[----:B------:R1:W5:Y:S01]  /*1af0*/  @P0 LDG.E R7, [R14.64] ;  /* 0x000000060e070981 */ /* 0x000362000c1e1900 */
[C---:B------:R-:W-:Y:S02]  /*1b00*/  @P4 LEA R12, P0, R24.reuse, c[0x0][0x360], 0x2 ;  /* 0x0000d800180c4a11 */ /* 0x040fe400078010ff */
[C---:B------:R-:W-:Y:S02]  /*1b10*/  LEA R8, P1, R24.reuse, c[0x0][0x350], 0x2 ;  /* 0x0000d40018087a11 */ /* 0x040fe400078210ff */
[C-C-:B------:R-:W-:Y:S02]  /*1b20*/  @P4 LEA.HI.X R13, R24.reuse, c[0x0][0x364], R23.reuse, 0x2, P0 ;  /* 0x0000d900180d4a11 */ /* 0x140fe400000f1417 */
[C-C-:B------:R-:W-:Y:S02]  /*1b30*/  LEA.HI.X R11, R24.reuse, c[0x0][0x34c], R23.reuse, 0x2, P3 ;  /* 0x0000d300180b7a11 */ /* 0x140fe400018f1417 */
[----:B------:R-:W-:Y:S01]  /*1b40*/  LEA.HI.X R9, R24, c[0x0][0x354], R23, 0x2, P1 ;  /* 0x0000d50018097a11 */ /* 0x000fe200008f1417 */
[----:B------:R-:W2:Y:S04]  /*1b50*/  @P4 LDG.E R0, [R12.64] ;  /* 0x000000060c004981 */ /* 0x000ea8000c1e1900 */
[----:B------:R1:W5:Y:S04]  /*1b60*/  @P2 LDG.E R5, [R10.64] ;  /* 0x000000060a052981 */ /* 0x000368000c1e1900 */
[----:B------:R1:W5:Y:S01]  /*1b70*/  @P6 LDG.E R6, [R8.64] ;  /* 0x0000000608066981 */ /* 0x000362000c1e1900 */
[----:B------:R-:W-:Y:S01]  /*1b80*/  LOP3.LUT R22, R238, 0xffff, RZ, 0xc0, !PT ;  /* 0x0000ffffee167812 */ /* 0x000fe200078ec0ff */
[----:B------:R-:W-:Y:S04]  /*1b90*/  YIELD ;  /* 0x0000000000007946 */ /* 0x000fe80003800000 */
[----:B------:R1:W-:Y:S04]  /*1ba0*/  STL [R1+0x40], R22 ;  /* 0x0000401601007387 */ /* 0x0003e80000100800 */
[----:B--2---:R1:W-:Y:S01]  /*1bb0*/  @P4 STL [R1+0x74], R0 ;  /* 0x0000740001004387 */ /* 0x0043e20000100800 */
[----:B------:R-:W-:Y:S05]  /*1bc0*/  @P4 BRA `(.L_x_4766) ;  /* 0x0000007000004947 */ /* 0x000fea0003800000 */
[----:B-1----:R-:W-:-:S05]  /*1bd0*/  MOV R0, c[0x0][0x168] ;  /* 0x00005a0000007a02 */ /* 0x002fca0000000f00 */
[----:B------:R1:W-:Y:S01]  /*1be0*/  STL [R1+0x74], R0 ;  /* 0x0000740001007387 */ /* 0x0003e20000100800 */
[----:B------:R-:W-:Y:S05]  /*1bf0*/  @!P2 BRA `(.L_x_4766) ;  /* 0x000000400000a947 */ /* 0x000fea0003800000 */
[----:B-1----:R-:W2:Y:S04]  /*1c00*/  LDG.E R0, [R10.64] ;  /* 0x000000060a007981 */ /* 0x002ea8000c1e1900 */
[----:B------:R-:W2:Y:S02]  /*1c10*/  LDG.E R3, [R10.64+0x4] ;  /* 0x000004060a037981 */ /* 0x000ea4000c1e1900 */
[----:B--2---:R-:W-:-:S05]  /*1c20*/  IADD3 R0, -R0, R3, RZ ;  /* 0x0000000300007210 */ /* 0x004fca0007ffe1ff */
[----:B------:R1:W-:Y:S02]  /*1c30*/  STL [R1+0x74], R0 ;  /* 0x0000740001007387 */ /* 0x0003e40000100800 */
.L_x_4766:
[----:B------:R-:W-:-:S04]  /*1c40*/  ISETP.NE.U32.AND P0, PT, RZ, c[0x0][0x368], PT ;  /* 0x0000da00ff007a0c */ /* 0x000fc80003f05070 */
[----:B------:R-:W-:-:S13]  /*1c50*/  ISETP.NE.AND.EX P0, PT, RZ, c[0x0][0x36c], PT, P0 ;  /* 0x0000db00ff007a0c */ /* 0x000fda0003f05300 */
[----:B------:R-:W-:Y:S05]  /*1c60*/  @!P0 BRA `(.L_x_4767) ;  /* 0x0000004000008947 */ /* 0x000fea0003800000 */
[----:B-1----:R-:W-:-:S04]  /*1c70*/  LEA R8, P0, R24, c[0x0][0x368], 0x2 ;  /* 0x0000da0018087a11 */ /* 0x002fc800078010ff */
[----:B------:R-:W-:-:S05]  /*1c80*/  LEA.HI.X R9, R24, c[0x0][0x36c], R23, 0x2, P0 ;  /* 0x0000db0018097a11 */ /* 0x000fca00000f1417 */
[----:B------:R1:W5:Y:S01]  /*1c90*/  LDG.E R4, [R8.64] ;  /* 0x0000000608047981 */ /* 0x000362000c1e1900 */
[----:B------:R-:W-:Y:S05]  /*1ca0*/  BRA `(.L_x_4768) ;  /* 0x0000005000007947 */ /* 0x000fea0003800000 */
.L_x_4767:
[----:B------:R-:W-:Y:S01]  /*1cb0*/  MOV R4, c[0x0][0x1d0] ;  /* 0x0000740000047a02 */ /* 0x000fe20000000f00 */
[----:B------:R-:W-:Y:S05]  /*1cc0*/  @!P6 BRA `(.L_x_4768) ;  /* 0x000000300000e947 */ /* 0x000fea0003800000 */
[----:B------:R-:W2:Y:S04]  /*1cd0*/  LDG.E R4, [R8.64] ;  /* 0x0000000608047981 */ /* 0x000ea8000c1e1900 */
[----:B------:R-:W2:Y:S02]  /*1ce0*/  LDG.E R3, [R8.64+0x4] ;  /* 0x0000040608037981 */ /* 0x000ea4000c1e1900 */
[----:B--2---:R-:W-:Y:S02]  /*1cf0*/  IADD3 R4, -R4, R3, RZ ;  /* 0x0000000304047210 */ /* 0x004fe40007ffe1ff */
.L_x_4768:
[----:B------:R-:W2:Y:S01]  /*1d00*/  LDL R3, [R1+0x74] ;  /* 0x0000740001037983 */ /* 0x000ea20000100800 */
[----:B-1----:R-:W-:Y:S01]  /*1d10*/  IMAD.MOV.U32 R0, RZ, RZ, c[0x0][0x2c4] ;  /* 0x0000b100ff007624 */ /* 0x002fe200078e00ff */
[----:B------:R-:W-:Y:S01]  /*1d20*/  BSSY B0, `(.L_x_4769) ;  /* 0x000003a000007945 */ /* 0x000fe20003800000 */
[----:B------:R-:W-:-:S02]  /*1d30*/  IMAD.SHL.U32 R237, R237, 0x80, RZ ;  /* 0x00000080eded7824 */ /* 0x000fc400078e00ff */
[--C-:B-----5:R-:W-:Y:S01]  /*1d40*/  IMAD.IADD R8, R4, 0x1, -R7.reuse ;  /* 0x0000000104087824 */ /* 0x120fe200078e0a07 */
[----:B------:R-:W-:Y:S01]  /*1d50*/  ISETP.NE.AND P1, PT, R0, 0x1, PT ;  /* 0x000000010000780c */ /* 0x000fe20003f25270 */
[----:B------:R-:W-:Y:S01]  /*1d60*/  IMAD.IADD R6, R6, 0x1, R7 ;  /* 0x0000000106067824 */ /* 0x000fe200078e0207 */
[----:B------:R-:W-:Y:S02]  /*1d70*/  IADD3 R0, R237, 0x7f, RZ ;  /* 0x0000007fed007810 */ /* 0x000fe40007ffe0ff */
[----:B------:R-:W-:Y:S01]  /*1d80*/  IADD3 R9, R8, 0x3f, RZ ;  /* 0x0000003f08097810 */ /* 0x000fe20007ffe0ff */
[----:B------:R1:W-:Y:S08]  /*1d90*/  STL [R1+0x78], R8 ;  /* 0x0000780801007387 */ /* 0x0003f00000100800 */
[----:B------:R-:W-:-:S05]  /*1da0*/  @P1 IMAD.HI.U32 R4, R0, c[0x0][0x2c8], RZ ;  /* 0x0000b20000041a27 */ /* 0x000fca00078e00ff */
[----:B------:R-:W-:Y:S02]  /*1db0*/  @P1 SHF.R.U32.HI R0, RZ, c[0x0][0x2cc], R4 ;  /* 0x0000b300ff001a19 */ /* 0x000fe40000011604 */
[----:B------:R-:W-:-:S04]  /*1dc0*/  SHF.R.S32.HI R4, RZ, 0x1f, R9 ;  /* 0x0000001fff047819 */ /* 0x000fc80000011409 */
[----:B------:R-:W-:-:S04]  /*1dd0*/  LEA.HI R4, R4, R9, RZ, 0x6 ;  /* 0x0000000904047211 */ /* 0x000fc800078f30ff */
[----:B------:R-:W-:Y:S02]  /*1de0*/  SHF.R.S32.HI R4, RZ, 0x6, R4 ;  /* 0x00000006ff047819 */ /* 0x000fe40000011404 */
[----:B--2---:R-:W-:-:S05]  /*1df0*/  IADD3 R3, R8, 0x40, -R3 ;  /* 0x0000004008037810 */ /* 0x004fca0007ffe803 */
[----:B------:R-:W-:-:S05]  /*1e00*/  IMAD.IADD R3, R3, 0x1, R0 ;  /* 0x0000000103037824 */ /* 0x000fca00078e0200 */
[----:B------:R-:W-:-:S04]  /*1e10*/  SHF.R.S32.HI R0, RZ, 0x1f, R3 ;  /* 0x0000001fff007819 */ /* 0x000fc80000011403 */
[----:B------:R-:W-:Y:S02]  /*1e20*/  LEA.HI R3, R0, R3, RZ, 0x6 ;  /* 0x0000000300037211 */ /* 0x000fe400078f30ff */
[C---:B------:R-:W-:Y:S02]  /*1e30*/  LOP3.LUT R0, R238.reuse, 0xff000000, RZ, 0xc0, !PT ;  /* 0xff000000ee007812 */ /* 0x040fe400078ec0ff */
[----:B------:R-:W-:Y:S02]  /*1e40*/  LOP3.LUT R238, R238, 0xff0000, RZ, 0xc0, !PT ;  /* 0x00ff0000eeee7812 */ /* 0x000fe400078ec0ff */
[----:B------:R-:W-:Y:S02]  /*1e50*/  SHF.R.U32.HI R9, RZ, 0x8, R0 ;  /* 0x00000008ff097819 */ /* 0x000fe40000011600 */
[----:B------:R-:W-:Y:S02]  /*1e60*/  SHF.R.S32.HI R3, RZ, 0x6, R3 ;  /* 0x00000006ff037819 */ /* 0x000fe40000011403 */
[----:B------:R-:W-:-:S02]  /*1e70*/  LEA.HI R0, R238, R9, RZ, 0x10 ;  /* 0x00000009ee007211 */ /* 0x000fc400078f80ff */
[----:B------:R-:W-:Y:S01]  /*1e80*/  IMNMX R3, R4, R3, PT ;  /* 0x0000000304037217 */ /* 0x000fe20003800200 */
[----:B------:R-:W-:Y:S01]  /*1e90*/  IMAD.MOV.U32 R4, RZ, RZ, RZ ;  /* 0x000000ffff047224 */ /* 0x000fe200078e00ff */
[----:B------:R-:W-:Y:S02]  /*1ea0*/  LOP3.LUT R14, R0, 0xff, RZ, 0xc0, !PT ;  /* 0x000000ff000e7812 */ /* 0x000fe400078ec0ff */
[----:B-1----:R-:W-:Y:S02]  /*1eb0*/  SHF.R.U32.HI R8, RZ, 0x10, R0 ;  /* 0x00000010ff087819 */ /* 0x002fe40000011600 */
[----:B------:R-:W-:Y:S01]  /*1ec0*/  ISETP.GE.AND P0, PT, R3, 0x1, PT ;  /* 0x000000010300780c */ /* 0x000fe20003f06270 */
[----:B------:R1:W-:Y:S04]  /*1ed0*/  STL [R1+0x54], R14 ;  /* 0x0000540e01007387 */ /* 0x0003e80000100800 */
[----:B------:R1:W-:Y:S08]  /*1ee0*/  STL [R1+0x50], R8 ;  /* 0x0000500801007387 */ /* 0x0003f00000100800 */
[----:B------:R-:W-:Y:S05]  /*1ef0*/  @!P0 BRA `(.L_x_4770) ;  /* 0x000001c000008947 */ /* 0x000fea0003800000 */
[----:B------:R-:W-:-:S04]  /*1f00*/  ISETP.NE.AND P0, PT, R8, RZ, PT ;  /* 0x000000ff0800720c */ /* 0x000fc80003f05270 */
[----:B-1----:R-:W-:-:S04]  /*1f10*/  SEL R8, R8, c[0x0][0x338], P0 ;  /* 0x0000ce0008087a07 */ /* 0x002fc80000000000 */
[-C--:B------:R-:W-:Y:S02]  /*1f20*/  IABS R9, R8.reuse ;  /* 0x0000000800097213 */ /* 0x080fe40000000000 */
[----:B------:R-:W-:Y:S02]  /*1f30*/  IADD3 R11, R8, -0x1, R3 ;  /* 0xffffffff080b7810 */ /* 0x000fe40007ffe003 */
[----:B------:R-:W1:Y:S01]  /*1f40*/  I2F.RP R10, R9 ;  /* 0x00000009000a7306 */ /* 0x000e620000209400 */
[----:B------:R-:W-:-:S05]  /*1f50*/  IABS R0, R8 ;  /* 0x0000000800007213 */ /* 0x000fca0000000000 */
[----:B------:R-:W-:Y:S02]  /*1f60*/  IMAD.MOV R0, RZ, RZ, -R0 ;  /* 0x000000ffff007224 */ /* 0x000fe400078e0a00 */
[----:B-1----:R-:W1:Y:S02]  /*1f70*/  MUFU.RCP R12, R10 ;  /* 0x0000000a000c7308 */ /* 0x002e640000001000 */
[----:B-1----:R-:W-:-:S06]  /*1f80*/  IADD3 R12, R12, 0xffffffe, RZ ;  /* 0x0ffffffe0c0c7810 */ /* 0x002fcc0007ffe0ff */
[----:B------:R-:W1:Y:S02]  /*1f90*/  F2I.FTZ.U32.TRUNC.NTZ R13, R12 ;  /* 0x0000000c000d7305 */ /* 0x000e64000021f000 */
[--C-:B-1----:R-:W-:Y:S02]  /*1fa0*/  IMAD.MOV R4, RZ, RZ, -R13.reuse ;  /* 0x000000ffff047224 */ /* 0x102fe400078e0a0d */
[----:B------:R-:W-:Y:S02]  /*1fb0*/  IMAD.MOV.U32 R12, RZ, RZ, RZ ;  /* 0x000000ffff0c7224 */ /* 0x000fe400078e00ff */
[----:B------:R-:W-:Y:S01]  /*1fc0*/  IMAD R7, R4, R9, RZ ;  /* 0x0000000904077224 */ /* 0x000fe200078e02ff */
[----:B------:R-:W-:Y:S02]  /*1fd0*/  IABS R4, R11 ;  /* 0x0000000b00047213 */ /* 0x000fe40000000000 */
[----:B------:R-:W-:Y:S01]  /*1fe0*/  LOP3.LUT R11, R11, R8, RZ, 0x3c, !PT ;  /* 0x000000080b0b7212 */ /* 0x000fe200078e3cff */
[----:B------:R-:W-:-:S03]  /*1ff0*/  IMAD.HI.U32 R7, R13, R7, R12 ;  /* 0x000000070d077227 */ /* 0x000fc600078e000c */
[----:B------:R-:W-:-:S03]  /*2000*/  ISETP.GE.AND P0, PT, R11, RZ, PT ;  /* 0x000000ff0b00720c */ /* 0x000fc60003f06270 */
        /* <DEDUP_REMOVED lines=8> */
[----:B------:R-:W-:-:S04]  /*2090*/  IMAD.MOV.U32 R4, RZ, RZ, R7 ;  /* 0x000000ffff047224 */ /* 0x000fc800078e0007 */
[----:B------:R-:W-:Y:S01]  /*20a0*/  @!P0 IMAD.MOV R4, RZ, RZ, -R4 ;  /* 0x000000ffff048224 */ /* 0x000fe200078e0a04 */
[----:B------:R-:W-:Y:S02]  /*20b0*/  @!P3 LOP3.LUT R4, RZ, R8, RZ, 0x33, !PT ;  /* 0x00000008ff04b212 */ /* 0x000fe400078e33ff */
.L_x_4770:
[----:B------:R-:W-:Y:S05]  /*20c0*/  BSYNC B0 ;  /* 0x0000000000007941 */ /* 0x000fea0003800000 */
.L_x_4769:
[----:B-1----:R-:W-:Y:S01]  /*20d0*/  IMAD R8, R14, R4, RZ ;  /* 0x000000040e087224 */ /* 0x002fe200078e02ff */
[----:B------:R-:W-:Y:S01]  /*20e0*/  PRMT R7, RZ, 0x7610, R7 ;  /* 0x00007610ff077816 */ /* 0x000fe20000000007 */
[----:B------:R-:W-:Y:S01]  /*20f0*/  CS2R R130, SRZ ;  /* 0x0000000000827805 */ /* 0x000fe2000001ff00 */
[----:B------:R-:W-:Y:S01]  /*2100*/  MOV R0, RZ ;  /* 0x000000ff00007202 */ /* 0x000fe20000000f00 */
[----:B------:R-:W-:Y:S01]  /*2110*/  IMAD.IADD R4, R8, 0x1, R4 ;  /* 0x0000000108047824 */ /* 0x000fe200078e0204 */
[----:B------:R1:W-:Y:S01]  /*2120*/  STL [R1+0x4c], R8 ;  /* 0x00004c0801007387 */ /* 0x0003e20000100800 */
[----:B------:R-:W-:Y:S01]  /*2130*/  CS2R R128, SRZ ;  /* 0x0000000000807805 */ /* 0x000fe2000001ff00 */
[----:B------:R-:W-:Y:S01]  /*2140*/  CS2R R126, SRZ ;  /* 0x00000000007e7805 */ /* 0x000fe2000001ff00 */
[----:B------:R-:W-:Y:S01]  /*2150*/  CS2R R124, SRZ ;  /* 0x00000000007c7805 */ /* 0x000fe2000001ff00 */
[----:B------:R-:W-:Y:S01]  /*2160*/  IMNMX R3, R3, R4, PT ;  /* 0x0000000403037217 */ /* 0x000fe20003800200 */
[----:B------:R-:W-:Y:S01]  /*2170*/  IMAD.MOV.U32 R4, RZ, RZ, RZ ;  /* 0x000000ffff047224 */ /* 0x000fe200078e00ff */
        /* <DEDUP_REMOVED lines=62> */
[----:B-1----:R-:W2:Y:S01]  /*2560*/  LDL R12, [R1+0x4] ;  /* 0x00000400010c7983 */ /* 0x002ea20000100800 */
[----:B------:R-:W-:-:S03]  /*2570*/  ISETP.NE.U32.AND P0, PT, RZ, c[0x0][0x340], PT ;  /* 0x0000d000ff007a0c */ /* 0x000fc60003f05070 */
[----:B------:R-:W3:Y:S01]  /*2580*/  LDL.64 R20, [R1+0x10] ;  /* 0x0000100001147983 */ /* 0x000ee20000100a00 */
[----:B------:R-:W-:-:S03]  /*2590*/  ISETP.NE.AND.EX P0, PT, RZ, c[0x0][0x344], PT, P0 ;  /* 0x0000d100ff007a0c */ /* 0x000fc60003f05300 */
[----:B------:R-:W4:Y:S10]  /*25a0*/  LDL.LU R18, [R1+0x44] ;  /* 0x0000440001127983 */ /* 0x000f340000300800 */
[----:B------:R-:W-:-:S05]  /*25b0*/  @P0 IMAD.WIDE R10, R24, R2, c[0x0][0x340] ;  /* 0x0000d000180a0625 */ /* 0x000fca00078e0202 */
[----:B------:R1:W5:Y:S01]  /*25c0*/  @P0 LDG.E R0, [R10.64] ;  /* 0x000000060a000981 */ /* 0x000362000c1e1900 */
[----:B------:R-:W-:Y:S01]  /*25d0*/  SHF.R.S32.HI R2, RZ, 0x1f, R5 ;  /* 0x0000001fff027819 */ /* 0x000fe20000011405 */
[----:B------:R-:W-:-:S04]  /*25e0*/  IMAD.WIDE.U32 R8, R5, c[0x0][0x178], RZ ;  /* 0x00005e0005087a25 */ /* 0x000fc800078e00ff */
[----:B------:R-:W-:-:S04]  /*25f0*/  IMAD R2, R2, c[0x0][0x178], RZ ;  /* 0x00005e0002027a24 */ /* 0x000fc800078e02ff */
[----:B------:R-:W-:Y:S01]  /*2600*/  IMAD R5, R5, c[0x0][0x17c], R2 ;  /* 0x00005f0005057a24 */ /* 0x000fe200078e0202 */
[----:B------:R-:W-:-:S03]  /*2610*/  SHF.R.S32.HI R19, RZ, 0x1f, R246 ;  /* 0x0000001fff137819 */ /* 0x000fc600000114f6 */
[----:B------:R-:W-:Y:S01]  /*2620*/  IMAD.IADD R9, R9, 0x1, R5 ;  /* 0x0000000109097824 */ /* 0x000fe200078e0205 */
[----:B------:R-:W-:Y:S02]  /*2630*/  SEL R4, R23, RZ, !P2 ;  /* 0x000000ff17047207 */ /* 0x000fe40005000000 */
[----:B------:R-:W-:Y:S01]  /*2640*/  LEA.HI R19, R19, R246, RZ, 0x3 ;  /* 0x000000f613137211 */ /* 0x000fe200078f18ff */
[----:B------:R-:W-:-:S03]  /*2650*/  IMAD.WIDE.U32 R8, R22, c[0x0][0x1b8], R8 ;  /* 0x00006e0016087a25 */ /* 0x000fc600078e0008 */
[----:B------:R-:W-:Y:S01]  /*2660*/  SHF.R.S32.HI R19, RZ, 0x3, R19 ;  /* 0x00000003ff137819 */ /* 0x000fe20000011413 */
[----:B------:R-:W-:Y:S02]  /*2670*/  IMAD R9, R22, c[0x0][0x1bc], R9 ;  /* 0x00006f0016097a24 */ /* 0x000fe400078e0209 */
[----:B-1----:R-:W-:Y:S01]  /*2680*/  IMAD R11, R4, c[0x0][0x1c0], RZ ;  /* 0x00007000040b7a24 */ /* 0x002fe200078e02ff */
[----:B------:R-:W-:Y:S02]  /*2690*/  ISETP.GE.AND P4, PT, R250, c[0x0][0x1d4], PT ;  /* 0x00007500fa007a0c */ /* 0x000fe40003f86270 */
[----:B------:R-:W-:Y:S01]  /*26a0*/  ISETP.GE.AND P3, PT, R247, c[0x0][0x1d4], PT ;  /* 0x00007500f7007a0c */ /* 0x000fe20003f66270 */
[----:B--2---:R-:W-:Y:S01]  /*26b0*/  IMAD.IADD R2, R12, 0x1, R237 ;  /* 0x000000010c027824 */ /* 0x004fe200078e02ed */
[----:B------:R-:W-:-:S03]  /*26c0*/  SEL R12, R24, RZ, !P2 ;  /* 0x000000ff180c7207 */ /* 0x000fc60005000000 */
[----:B------:R-:W-:-:S04]  /*26d0*/  @P1 IMAD.HI.U32 R7, R2, c[0x0][0x2c8], RZ ;  /* 0x0000b20002071a27 */ /* 0x000fc800078e00ff */
[----:B------:R-:W-:Y:S01]  /*26e0*/  IMAD.MOV.U32 R5, RZ, RZ, R2 ;  /* 0x000000ffff057224 */ /* 0x000fe200078e0002 */
[----:B------:R-:W-:Y:S01]  /*26f0*/  @P1 SHF.R.U32.HI R5, RZ, c[0x0][0x2cc], R7 ;  /* 0x0000b300ff051a19 */ /* 0x000fe20000011607 */
[C---:B------:R-:W-:Y:S01]  /*2700*/  IMAD R4, R12.reuse, c[0x0][0x1c4], R11 ;  /* 0x000071000c047a24 */ /* 0x040fe200078e020b */
[----:B------:R-:W-:Y:S01]  /*2710*/  SHF.R.S32.HI R7, RZ, 0x1f, R6 ;  /* 0x0000001fff077819 */ /* 0x000fe20000011406 */
[----:B------:R-:W-:Y:S01]  /*2720*/  IMAD.WIDE.U32 R12, R12, c[0x0][0x1c0], R8 ;  /* 0x000070000c0c7a25 */ /* 0x000fe200078e0008 */
[----:B------:R-:W-:-:S04]  /*2730*/  IADD3 R9, P2, R19, R6, RZ ;  /* 0x0000000613097210 */ /* 0x000fc80007f5e0ff */
[----:B------:R-:W-:-:S05]  /*2740*/  LEA.HI.X.SX32 R7, R19, R7, 0x1, P2 ;  /* 0x0000000713077211 */ /* 0x000fca00010f0eff */
[C---:B------:R-:W-:Y:S02]  /*2750*/  IMAD R8, R7.reuse, c[0x0][0x1e0], RZ ;  /* 0x0000780007087a24 */ /* 0x040fe400078e02ff */
[----:B------:R-:W-:Y:S02]  /*2760*/  IMAD R7, R7, c[0x0][0x208], RZ ;  /* 0x0000820007077a24 */ /* 0x000fe400078e02ff */
[----:B---3--:R-:W-:-:S04]  /*2770*/  IMAD.WIDE.U32 R16, R9, c[0x0][0x1e0], R20 ;  /* 0x0000780009107a25 */ /* 0x008fc800078e0014 */
[----:B------:R-:W-:-:S04]  /*2780*/  IMAD.WIDE.U32 R14, R9, c[0x0][0x208], R20 ;  /* 0x00008200090e7a25 */ /* 0x000fc800078e0014 */
[C---:B------:R-:W-:Y:S02]  /*2790*/  IMAD R8, R9.reuse, c[0x0][0x1e4], R8 ;  /* 0x0000790009087a24 */ /* 0x040fe400078e0208 */
[----:B------:R-:W-:Y:S02]  /*27a0*/  IMAD R7, R9, c[0x0][0x20c], R7 ;  /* 0x0000830009077a24 */ /* 0x000fe400078e0207 */
[----:B------:R-:W-:Y:S01]  /*27b0*/  IMAD.IADD R13, R13, 0x1, R4 ;  /* 0x000000010d0d7824 */ /* 0x000fe200078e0204 */
[--C-:B------:R-:W-:Y:S01]  /*27c0*/  SHF.R.S32.HI R4, RZ, 0x1f, R5.reuse ;  /* 0x0000001fff047819 */ /* 0x100fe20000011405 */
[----:B------:R-:W-:Y:S01]  /*27d0*/  IMAD.MOV R9, RZ, RZ, -R5 ;  /* 0x000000ffff097224 */ /* 0x000fe200078e0a05 */
[----:B------:R-:W-:Y:S02]  /*27e0*/  ISETP.GE.AND P5, PT, R20, c[0x0][0x1d4], PT ;  /* 0x0000750014007a0c */ /* 0x000fe40003fa6270 */
[----:B------:R-:W-:Y:S01]  /*27f0*/  SEL R6, RZ, 0xffffffff, P4 ;  /* 0xffffffffff067807 */ /* 0x000fe20002000000 */
[----:B------:R-:W-:-:S02]  /*2800*/  IMAD R9, R9, c[0x0][0x2c4], R2 ;  /* 0x0000b10009097a24 */ /* 0x000fc400078e0202 */
[----:B------:R-:W-:Y:S01]  /*2810*/  IMAD R4, R4, c[0x0][0x1b0], RZ ;  /* 0x00006c0004047a24 */ /* 0x000fe200078e02ff */
[----:B------:R-:W-:Y:S01]  /*2820*/  SEL R11, RZ, 0x1, P5 ;  /* 0x00000001ff0b7807 */ /* 0x000fe20002800000 */
[C---:B------:R-:W-:Y:S01]  /*2830*/  IMAD.WIDE.U32 R12, R5.reuse, c[0x0][0x1b0], R12 ;  /* 0x00006c00050c7a25 */ /* 0x040fe200078e000c */
[----:B------:R-:W-:Y:S02]  /*2840*/  SHF.L.U32 R6, R6, 0x1, RZ ;  /* 0x0000000106067819 */ /* 0x000fe400000006ff */
[----:B------:R-:W-:Y:S01]  /*2850*/  SHF.R.S32.HI R2, RZ, 0x1f, R9 ;  /* 0x0000001fff027819 */ /* 0x000fe20000011409 */
[----:B------:R-:W-:Y:S01]  /*2860*/  IMAD R4, R5, c[0x0][0x1b4], R4 ;  /* 0x00006d0005047a24 */ /* 0x000fe200078e0204 */
[----:B------:R-:W-:Y:S01]  /*2870*/  LOP3.LUT R6, R6, 0x2, R11, 0xe2, !PT ;  /* 0x0000000206067812 */ /* 0x000fe200078ee20b */
[----:B------:R-:W-:Y:S01]  /*2880*/  IMAD.IADD R15, R15, 0x1, R7 ;  /* 0x000000010f0f7824 */ /* 0x000fe200078e0207 */
[----:B------:R-:W-:Y:S01]  /*2890*/  MOV R10, R12 ;  /* 0x0000000c000a7202 */ /* 0x000fe20000000f00 */
[----:B------:R-:W-:Y:S01]  /*28a0*/  IMAD.IADD R11, R13, 0x1, R4 ;  /* 0x000000010d0b7824 */ /* 0x000fe200078e0204 */
[----:B-----5:R-:W-:Y:S01]  /*28b0*/  @P0 SHF.R.S32.HI R7, RZ, 0x1f, R0 ;  /* 0x0000001fff070819 */ /* 0x020fe20000011400 */
[----:B------:R-:W-:-:S02]  /*28c0*/  IMAD R2, R2, c[0x0][0x1a8], RZ ;  /* 0x00006a0002027a24 */ /* 0x000fc400078e02ff */
[----:B------:R-:W-:Y:S02]  /*28d0*/  @!P0 IMAD.MOV.U32 R0, RZ, RZ, R24 ;  /* 0x000000ffff008224 */ /* 0x000fe400078e0018 */
[----:B------:R-:W-:Y:S02]  /*28e0*/  @!P0 IMAD.MOV.U32 R7, RZ, RZ, R23 ;  /* 0x000000ffff078224 */ /* 0x000fe400078e0017 */
[C---:B------:R-:W-:Y:S01]  /*28f0*/  IMAD R12, R9.reuse, c[0x0][0x1ac], R2 ;  /* 0x00006b00090c7a24 */ /* 0x040fe200078e0202 */
[----:B------:R-:W-:Y:S01]  /*2900*/  SEL R2, R0, RZ, !P6 ;  /* 0x000000ff00027207 */ /* 0x000fe20007000000 */
[----:B------:R-:W-:Y:S01]  /*2910*/  IMAD.WIDE.U32 R10, R9, c[0x0][0x1a8], R10 ;  /* 0x00006a00090a7a25 */ /* 0x000fe200078e000a */
[----:B------:R-:W-:Y:S02]  /*2920*/  SEL R7, R7, RZ, !P6 ;  /* 0x000000ff07077207 */ /* 0x000fe40007000000 */
[----:B------:R-:W-:Y:S02]  /*2930*/  ISETP.GE.AND P6, PT, R20, c[0x0][0x198], PT ;  /* 0x0000660014007a0c */ /* 0x000fe40003fc6270 */
[----:B------:R-:W-:-:S02]  /*2940*/  IADD3 R12, R11, R12, RZ ;  /* 0x0000000c0b0c7210 */ /* 0x000fc40007ffe0ff */
[----:B------:R-:W-:Y:S02]  /*2950*/  LEA R13, P0, R10, c[0x0][0x160], 0x1 ;  /* 0x000058000a0d7a11 */ /* 0x000fe400078008ff */
[----:B----4-:R-:W-:Y:S02]  /*2960*/  LOP3.LUT R18, R18, 0xfffffff7, RZ, 0xc0, !PT ;  /* 0xfffffff712127812 */ /* 0x010fe400078ec0ff */
[----:B------:R-:W-:Y:S02]  /*2970*/  LEA.HI.X R12, R10, c[0x0][0x164], R12, 0x1, P0 ;  /* 0x000059000a0c7a11 */ /* 0x000fe400000f0c0c */
[----:B------:R-:W-:-:S03]  /*2980*/  ISETP.GE.AND P0, PT, R250, c[0x0][0x198], PT ;  /* 0x00006600fa007a0c */ /* 0x000fc60003f06270 */
[----:B------:R-:W-:Y:S02]  /*2990*/  @P6 LOP3.LUT R18, R18, 0x8, RZ, 0xfc, !PT ;  /* 0x0000000812126812 */ /* 0x000fe400078efcff */
[----:B------:R-:W-:Y:S02]  /*29a0*/  ISETP.GE.AND P2, PT, R248, c[0x0][0x1d4], PT ;  /* 0x00007500f8007a0c */ /* 0x000fe40003f46270 */
[----:B------:R-:W-:Y:S02]  /*29b0*/  LOP3.LUT R18, R18, 0xfffffffb, RZ, 0xc0, !PT ;  /* 0xfffffffb12127812 */ /* 0x000fe400078ec0ff */
[----:B------:R-:W-:Y:S02]  /*29c0*/  SEL R5, RZ, 0x4, P3 ;  /* 0x00000004ff057807 */ /* 0x000fe40001800000 */
[----:B------:R-:W-:Y:S02]  /*29d0*/  SEL R29, RZ, 0x8, P2 ;  /* 0x00000008ff1d7807 */ /* 0x000fe40001000000 */
[----:B------:R-:W-:-:S02]  /*29e0*/  IADD3 R17, R17, R8, RZ ;  /* 0x0000000811117210 */ /* 0x000fc40007ffe0ff */
[----:B------:R-:W-:Y:S02]  /*29f0*/  ISETP.GE.AND P6, PT, R247, c[0x0][0x198], PT ;  /* 0x00006600f7007a0c */ /* 0x000fe40003fc6270 */
[----:B------:R-:W-:Y:S02]  /*2a00*/  @P0 LOP3.LUT R18, R18, 0x4, RZ, 0xfc, !PT ;  /* 0x0000000412120812 */ /* 0x000fe400078efcff */
[----:B------:R-:W-:Y:S01]  /*2a10*/  LOP3.LUT R29, R29, R6, R5, 0xfe, !PT ;  /* 0x000000061d1d7212 */ /* 0x000fe200078efe05 */
[----:B------:R-:W-:Y:S01]  /*2a20*/  IMAD.WIDE.U32 R4, R22, c[0x0][0x1e8], R16 ;  /* 0x00007a0016047a25 */ /* 0x000fe200078e0010 */
[----:B------:R-:W-:Y:S02]  /*2a30*/  ISETP.GE.AND P0, PT, R248, c[0x0][0x198], PT ;  /* 0x00006600f8007a0c */ /* 0x000fe40003f06270 */
[----:B------:R-:W-:Y:S01]  /*2a40*/  LOP3.LUT R18, R18, 0xfffffffe, RZ, 0xc0, !PT ;  /* 0xfffffffe12127812 */ /* 0x000fe200078ec0ff */
[----:B------:R-:W-:-:S03]  /*2a50*/  IMAD.WIDE.U32 R8, R22, c[0x0][0x210], R14 ;  /* 0x0000840016087a25 */ /* 0x000fc600078e000e */
[----:B------:R-:W-:Y:S01]  /*2a60*/  LOP3.LUT R18, R18, 0xfffffffd, RZ, 0xc0, !PT ;  /* 0xfffffffd12127812 */ /* 0x000fe200078ec0ff */
[C---:B------:R-:W-:Y:S02]  /*2a70*/  IMAD R5, R22.reuse, c[0x0][0x1ec], R5 ;  /* 0x00007b0016057a24 */ /* 0x040fe400078e0205 */
[----:B------:R-:W-:Y:S02]  /*2a80*/  IMAD R11, R7, c[0x0][0x1f0], RZ ;  /* 0x00007c00070b7a24 */ /* 0x000fe400078e02ff */
[----:B------:R-:W-:Y:S01]  /*2a90*/  IMAD R9, R22, c[0x0][0x214], R9 ;  /* 0x0000850016097a24 */ /* 0x000fe200078e0209 */
[----:B------:R-:W-:Y:S01]  /*2aa0*/  @P6 LOP3.LUT R18, R18, 0x2, RZ, 0xfc, !PT ;  /* 0x0000000212126812 */ /* 0x000fe200078efcff */
[C---:B------:R-:W-:Y:S02]  /*2ab0*/  IMAD R0, R2.reuse, c[0x0][0x1f4], R11 ;  /* 0x00007d0002007a24 */ /* 0x040fe400078e020b */
[----:B------:R-:W-:Y:S01]  /*2ac0*/  IMAD.WIDE.U32 R4, R2, c[0x0][0x1f0], R4 ;  /* 0x00007c0002047a25 */ /* 0x000fe200078e0004 */
[----:B------:R-:W-:-:S03]  /*2ad0*/  @P0 LOP3.LUT R18, R18, 0x1, RZ, 0xfc, !PT ;  /* 0x0000000112120812 */ /* 0x000fc600078efcff */
[----:B------:R-:W-:Y:S01]  /*2ae0*/  IMAD.WIDE.U32 R14, R2, c[0x0][0x218], R8 ;  /* 0x00008600020e7a25 */ /* 0x000fe200078e0008 */
[----:B------:R1:W-:Y:S03]  /*2af0*/  STL.64 [R1+0x68], R4 ;  /* 0x0000680401007387 */ /* 0x0003e60000100a00 */
[----:B------:R-:W-:Y:S01]  /*2b00*/  IMAD.IADD R0, R5, 0x1, R0 ;  /* 0x0000000105007824 */ /* 0x000fe200078e0200 */
[----:B------:R1:W-:Y:S04]  /*2b10*/  STL.64 [R1+0x60], R14 ;  /* 0x0000600e01007387 */ /* 0x0003e80000100a00 */
[----:B------:R1:W-:Y:S04]  /*2b20*/  STL [R1+0x48], R0 ;  /* 0x0000480001007387 */ /* 0x0003e80000100800 */
[----:B------:R1:W-:Y:S01]  /*2b30*/  STL [R1+0x44], R18 ;  /* 0x0000441201007387 */ /* 0x0003e20000100800 */
[----:B------:R-:W-:-:S04]  /*2b40*/  IMAD R7, R7, c[0x0][0x218], RZ ;  /* 0x0000860007077a24 */ /* 0x000fc800078e02ff */
[----:B------:R-:W-:Y:S01]  /*2b50*/  IMAD R238, R2, c[0x0][0x21c], R7 ;  /* 0x0000870002ee7a24 */ /* 0x000fe200078e0207 */
[----:B------:R-:W-:Y:S01]  /*2b60*/  IADD3 R2, R3, -0x1, RZ ;  /* 0xffffffff03027810 */ /* 0x000fe20007ffe0ff */
[----:B------:R-:W-:-:S03]  /*2b70*/  IMAD.IADD R11, R19, 0x1, R237 ;  /* 0x00000001130b7824 */ /* 0x000fc600078e02ed */
[----:B------:R-:W-:Y:S01]  /*2b80*/  IADD3 R238, R15, R238, RZ ;  /* 0x000000ee0fee7210 */ /* 0x000fe20007ffe0ff */
[----:B------:R-:W-:Y:S05]  /*2b90*/  BRA.DIV ~URZ, `(.L_x_4772) ;  /* 0x000105927f007947 */ /* 0x000fea000b800000 */
[----:B-1----:R1:W2:Y:S02]  /*2ba0*/  SHFL.IDX PT, R14, R12, RZ, 0x181f ;  /* 0x00181fff0c0e7589 */ /* 0x0022a400000e0000 */
.L_x_4857:
[----:B------:R-:W-:Y:S05]  /*2bb0*/  BRA.DIV ~URZ, `(.L_x_4773) ;  /* 0x000105e27f007947 */ /* 0x000fea000b800000 */
[----:B------:R3:W4:Y:S02]  /*2bc0*/  SHFL.IDX PT, R5, R13, RZ, 0x181f ;  /* 0x00181fff0d057589 */ /* 0x00072400000e0000 */
.L_x_4858:
[----:B------:R-:W5:Y:S01]  /*2bd0*/  LDL R0, [R1+0x74] ;  /* 0x0000740001007983 */ /* 0x000f620000100800 */
[----:B------:R-:W-:Y:S01]  /*2be0*/  BSSY B0, `(.L_x_4774) ;  /* 0x000001d000007945 */ /* 0x000fe20003800000 */
[----:B-----5:R-:W-:-:S05]  /*2bf0*/  IMAD R10, R0, c[0x0][0x2c4], RZ ;  /* 0x0000b100000a7a24 */ /* 0x020fca00078e02ff */
[----:B------:R-:W-:-:S13]  /*2c00*/  ISETP.GE.AND P0, PT, R11, R10, PT ;  /* 0x0000000a0b00720c */ /* 0x000fda0003f06270 */
[----:B------:R-:W-:Y:S05]  /*2c10*/  @P0 BRA `(.L_x_4775) ;  /* 0x0000019000000947 */ /* 0x000fea0003800000 */
[----:B------:R-:W5:Y:S04]  /*2c20*/  LDL.64 R6, [R1+0x10] ;  /* 0x0000100001067983 */ /* 0x000f680000100a00 */
[----:B---3--:R-:W3:Y:S01]  /*2c30*/  LDL R15, [R1+0x44] ;  /* 0x00004400010f7983 */ /* 0x008ee20000100800 */
[----:B------:R-:W-:Y:S02]  /*2c40*/  P2R R4, PR, RZ, 0x4 ;  /* 0x00000004ff047803 */ /* 0x000fe40000000000 */
[----:B------:R-:W-:Y:S02]  /*2c50*/  P2R R0, PR, RZ, 0x2 ;  /* 0x00000002ff007803 */ /* 0x000fe40000000000 */
[----:B----45:R-:W-:-:S04]  /*2c60*/  LEA R16, P0, R6, R5, 0x1 ;  /* 0x0000000506107211 */ /* 0x030fc800078008ff */
[-C--:B--2---:R-:W-:Y:S02]  /*2c70*/  LEA.HI.X R17, R6, R14.reuse, R7, 0x1, P0 ;  /* 0x0000000e06117211 */ /* 0x084fe400000f0c07 */
[CC--:B------:R-:W-:Y:S02]  /*2c80*/  LEA R8, P0, R250.reuse, R5.reuse, 0x1 ;  /* 0x00000005fa087211 */ /* 0x0c0fe400078008ff */
[----:B---3--:R-:W-:Y:S02]  /*2c90*/  LOP3.LUT P2, RZ, R15, 0x8, RZ, 0xc0, !PT ;  /* 0x000000080fff7812 */ /* 0x008fe4000784c0ff */
[----:B------:R-:W-:Y:S02]  /*2ca0*/  LEA.HI.X R9, R250, R14, R243, 0x1, P0 ;  /* 0x0000000efa097211 */ /* 0x000fe400000f0cf3 */
[----:B------:R-:W-:Y:S02]  /*2cb0*/  LEA R6, P0, R247, R5, 0x1 ;  /* 0x00000005f7067211 */ /* 0x000fe400078008ff */
[----:B------:R-:W-:-:S02]  /*2cc0*/  LOP3.LUT P1, RZ, R15, 0x4, RZ, 0xc0, !PT ;  /* 0x000000040fff7812 */ /* 0x000fc4000782c0ff */
[-C--:B------:R-:W-:Y:S02]  /*2cd0*/  LEA.HI.X R7, R247, R14.reuse, R242, 0x1, P0 ;  /* 0x0000000ef7077211 */ /* 0x080fe400000f0cf2 */
[C---:B------:R-:W-:Y:S02]  /*2ce0*/  LEA R18, P0, R248.reuse, R5, 0x1 ;  /* 0x00000005f8127211 */ /* 0x040fe400078008ff */
[C---:B------:R-:W-:Y:S01]  /*2cf0*/  LOP3.LUT P6, RZ, R15.reuse, 0x1, RZ, 0xc0, !PT ;  /* 0x000000010fff7812 */ /* 0x040fe200078cc0ff */
[----:B------:R-:W-:Y:S01]  /*2d00*/  @!PT LDS RZ, [RZ] ;  /* 0x00000000fffff984 */ /* 0x000fe20000000800 */
[----:B------:R-:W-:Y:S01]  /*2d10*/  @!PT LDS RZ, [RZ] ;  /* 0x00000000fffff984 */ /* 0x000fe20000000800 */
[----:B------:R-:W-:Y:S01]  /*2d20*/  @!PT LDS RZ, [RZ] ;  /* 0x00000000fffff984 */ /* 0x000fe20000000800 */
[----:B------:R2:W-:Y:S01]  /*2d30*/  LDGSTS.E.BYPASS.LTC128B.128 [R249+0x10100], [R16.64], !P2 ;  /* 0x1010000010f97fae */ /* 0x0005e2000d101d46 */
[----:B------:R-:W-:Y:S02]  /*2d40*/  LEA.HI.X R19, R248, R14, R241, 0x1, P0 ;  /* 0x0000000ef8137211 */ /* 0x000fe400000f0cf1 */
[----:B------:R-:W-:Y:S02]  /*2d50*/  LOP3.LUT P0, RZ, R15, 0x2, RZ, 0xc0, !PT ;  /* 0x000000020fff7812 */ /* 0x000fe4000780c0ff */
[----:B------:R-:W-:Y:S01]  /*2d60*/  ISETP.NE.AND P2, PT, R4, RZ, PT ;  /* 0x000000ff0400720c */ /* 0x000fe20003f45270 */
[----:B------:R2:W-:Y:S01]  /*2d70*/  LDGSTS.E.BYPASS.LTC128B.128 [R249+0x14100], [R8.64], !P1 ;  /* 0x1410000008f97fae */ /* 0x0005e2000c901d46 */
[----:B------:R-:W-:-:S09]  /*2d80*/  ISETP.NE.AND P1, PT, R0, RZ, PT ;  /* 0x000000ff0000720c */ /* 0x000fd20003f25270 */
[----:B------:R2:W-:Y:S04]  /*2d90*/  LDGSTS.E.BYPASS.LTC128B.128 [R249+0x18100], [R6.64], !P0 ;  /* 0x1810000006f97fae */ /* 0x0005e8000c101d46 */
[----:B------:R2:W-:Y:S02]  /*2da0*/  LDGSTS.E.BYPASS.LTC128B.128 [R249+0x1c100], [R18.64], !P6 ;  /* 0x1c10000012f97fae */ /* 0x0005e4000f101d46 */
.L_x_4775:
[----:B------:R-:W-:Y:S05]  /*2db0*/  BSYNC B0 ;  /* 0x0000000000007941 */ /* 0x000fea0003800000 */
.L_x_4774:
[----:B------:R-:W-:Y:S05]  /*2dc0*/  BRA.DIV ~URZ, `(.L_x_4776) ;  /* 0x000104327f007947 */ /* 0x000fea000b800000 */
[----:B--2---:R2:W1:Y:S04]  /*2dd0*/  SHFL.IDX PT, R14, R12, 0x1, 0x181f ;  /* 0x00381f000c0e7f89 */ /* 0x00446800000e0000 */
[----:B----4-:R2:W4:Y:S02]  /*2de0*/  SHFL.IDX PT, R5, R13, 0x1, 0x181f ;  /* 0x00381f000d057f89 */ /* 0x01052400000e0000 */
.L_x_4859:
[----:B------:R-:W-:Y:S01]  /*2df0*/  IADD3 R7, R11, 0x20, RZ ;  /* 0x000000200b077810 */ /* 0x000fe20007ffe0ff */
[----:B------:R-:W-:Y:S03]  /*2e00*/  BSSY B0, `(.L_x_4777) ;  /* 0x000001c000007945 */ /* 0x000fe60003800000 */
[----:B------:R-:W-:-:S13]  /*2e10*/  ISETP.GE.AND P0, PT, R7, R10, PT ;  /* 0x0000000a0700720c */ /* 0x000fda0003f06270 */
[----:B------:R-:W-:Y:S05]  /*2e20*/  @P0 BRA `(.L_x_4778) ;  /* 0x0000019000000947 */ /* 0x000fea0003800000 */
[----:B------:R-:W5:Y:S04]  /*2e30*/  LDL.64 R8, [R1+0x10] ;  /* 0x0000100001087983 */ /* 0x000f680000100a00 */
[----:B--2---:R-:W2:Y:S01]  /*2e40*/  LDL R15, [R1+0x44] ;  /* 0x00004400010f7983 */ /* 0x004ea20000100800 */
[----:B------:R-:W-:Y:S02]  /*2e50*/  P2R R4, PR, RZ, 0x4 ;  /* 0x00000004ff047803 */ /* 0x000fe40000000000 */
[----:B------:R-:W-:Y:S02]  /*2e60*/  P2R R0, PR, RZ, 0x2 ;  /* 0x00000002ff007803 */ /* 0x000fe40000000000 */
[----:B----45:R-:W-:-:S04]  /*2e70*/  LEA R16, P0, R8, R5, 0x1 ;  /* 0x0000000508107211 */ /* 0x030fc800078008ff */
[-C--:B-1----:R-:W-:Y:S02]  /*2e80*/  LEA.HI.X R17, R8, R14.reuse, R9, 0x1, P0 ;  /* 0x0000000e08117211 */ /* 0x082fe400000f0c09 */
[CC--:B------:R-:W-:Y:S02]  /*2e90*/  LEA R8, P0, R250.reuse, R5.reuse, 0x1 ;  /* 0x00000005fa087211 */ /* 0x0c0fe400078008ff */
[----:B--2---:R-:W-:Y:S02]  /*2ea0*/  LOP3.LUT P2, RZ, R15, 0x8, RZ, 0xc0, !PT ;  /* 0x000000080fff7812 */ /* 0x004fe4000784c0ff */
        /* <DEDUP_REMOVED lines=17> */
.L_x_4778:
[----:B------:R-:W-:Y:S05]  /*2fc0*/  BSYNC B0 ;  /* 0x0000000000007941 */ /* 0x000fea0003800000 */
.L_x_4777:
[----:B------:R-:W-:Y:S05]  /*2fd0*/  BRA.DIV ~URZ, `(.L_x_4779) ;  /* 0x000102e27f007947 */ /* 0x000fea000b800000 */
[----:B-1----:R1:W2:Y:S02]  /*2fe0*/  SHFL.IDX PT, R14, R12, 0x2, 0x181f ;  /* 0x00581f000c0e7f89 */ /* 0x0022a400000e0000 */
.L_x_4860:
[----:B------:R-:W-:Y:S05]  /*2ff0*/  BRA.DIV ~URZ, `(.L_x_4780) ;  /* 0x000103327f007947 */ /* 0x000fea000b800000 */
[----:B----4-:R4:W1:Y:S02]  /*3000*/  SHFL.IDX PT, R5, R13, 0x2, 0x181f ;  /* 0x00581f000d057f89 */ /* 0x01086400000e0000 */
.L_x_4861:
[----:B------:R-:W-:Y:S01]  /*3010*/  IADD3 R7, R11, 0x40, RZ ;  /* 0x000000400b077810 */ /* 0x000fe20007ffe0ff */
[----:B------:R-:W-:Y:S03]  /*3020*/  BSSY B0, `(.L_x_4781) ;  /* 0x000001c000007945 */ /* 0x000fe60003800000 */
[----:B------:R-:W-:-:S13]  /*3030*/  ISETP.GE.AND P0, PT, R7, R10, PT ;  /* 0x0000000a0700720c */ /* 0x000fda0003f06270 */
[----:B------:R-:W-:Y:S05]  /*3040*/  @P0 BRA `(.L_x_4782) ;  /* 0x0000019000000947 */ /* 0x000fea0003800000 */
[----:B------:R-:W5:Y:S04]  /*3050*/  LDL.64 R8, [R1+0x10] ;  /* 0x0000100001087983 */ /* 0x000f680000100a00 */
[----:B---3--:R-:W3:Y:S01]  /*3060*/  LDL R15, [R1+0x44] ;  /* 0x00004400010f7983 */ /* 0x008ee20000100800 */
[----:B------:R-:W-:Y:S02]  /*3070*/  P2R R4, PR, RZ, 0x4 ;  /* 0x00000004ff047803 */ /* 0x000fe40000000000 */
[----:B------:R-:W-:Y:S02]  /*3080*/  P2R R0, PR, RZ, 0x2 ;  /* 0x00000002ff007803 */ /* 0x000fe40000000000 */
[----:B-1---5:R-:W-:-:S04]  /*3090*/  LEA R16, P0, R8, R5, 0x1 ;  /* 0x0000000508107211 */ /* 0x022fc800078008ff */
        /* <DEDUP_REMOVED lines=20> */
.L_x_4782:
[----:B------:R-:W-:Y:S05]  /*31e0*/  BSYNC B0 ;  /* 0x0000000000007941 */ /* 0x000fea0003800000 */
.L_x_4781:
[----:B------:R-:W-:Y:S05]  /*31f0*/  BRA.DIV ~URZ, `(.L_x_4783) ;  /* 0x000101927f007947 */ /* 0x000fea000b800000 */
[----:B-12---:R-:W1:Y:S04]  /*3200*/  SHFL.IDX PT, R12, R12, 0x3, 0x181f ;  /* 0x00781f000c0c7f89 */ /* 0x006e6800000e0000 */
[----:B------:R2:W3:Y:S02]  /*3210*/  SHFL.IDX PT, R5, R13, 0x3, 0x181f ;  /* 0x00781f000d057f89 */ /* 0x0004e400000e0000 */
.L_x_4862:
[----:B------:R-:W5:Y:S04]  /*3220*/  LDL.64 R6, [R1+0x10] ;  /* 0x0000100001067983 */ /* 0x000f680000100a00 */
[----:B--2---:R-:W2:Y:S04]  /*3230*/  LDL R4, [R1+0x44] ;  /* 0x0000440001047983 */ /* 0x004ea80000100800 */
[----:B----4-:R-:W4:Y:S04]  /*3240*/  LDL R170, [R1+0x78] ;  /* 0x0000780001aa7983 */ /* 0x010f280000100800 */
[----:B---3--:R-:W3:Y:S04]  /*3250*/  LDL.64 R80, [R1+0x68] ;  /* 0x0000680001507983 */ /* 0x008ee80000100a00 */
[----:B------:R-:W2:Y:S04]  /*3260*/  LDL R78, [R1+0x48] ;  /* 0x00004800014e7983 */ /* 0x000ea80000100800 */
[----:B------:R-:W3:Y:S01]  /*3270*/  LDL.64 R20, [R1+0x60] ;  /* 0x0000600001147983 */ /* 0x000ee20000100a00 */
[----:B------:R-:W-:-:S02]  /*3280*/  IADD3 R11, R11, 0x60, RZ ;  /* 0x000000600b0b7810 */ /* 0x000fc40007ffe0ff */
[----:B------:R-:W-:Y:S01]  /*3290*/  SHF.R.S32.HI R18, RZ, 0x1f, R246 ;  /* 0x0000001fff127819 */ /* 0x000fe200000114f6 */
[----:B------:R-:W3:Y:S01]  /*32a0*/  LDL R168, [R1+0x4c] ;  /* 0x00004c0001a87983 */ /* 0x000ee20000100800 */
[----:B------:R-:W-:Y:S02]  /*32b0*/  ISETP.GE.AND P6, PT, R11, R10, PT ;  /* 0x0000000a0b00720c */ /* 0x000fe40003fc6270 */
[----:B------:R-:W-:Y:S02]  /*32c0*/  LEA.HI R18, R18, R246, RZ, 0x3 ;  /* 0x000000f612127211 */ /* 0x000fe400078f18ff */
[----:B------:R-:W-:Y:S02]  /*32d0*/  P2R R0, PR, RZ, 0x4 ;  /* 0x00000004ff007803 */ /* 0x000fe40000000000 */
[----:B------:R-:W-:Y:S02]  /*32e0*/  P2R R30, PR, RZ, 0x2 ;  /* 0x00000002ff1e7803 */ /* 0x000fe40000000000 */
[----:B------:R-:W-:-:S02]  /*32f0*/  SHF.R.S32.HI R18, RZ, 0x3, R18 ;  /* 0x00000003ff127819 */ /* 0x000fc40000011412 */
[----:B------:R-:W-:Y:S02]  /*3300*/  P2R R31, PR, RZ, 0x20 ;  /* 0x00000020ff1f7803 */ /* 0x000fe40000000000 */
[----:B------:R-:W-:Y:S02]  /*3310*/  P2R R36, PR, RZ, 0x10 ;  /* 0x00000010ff247803 */ /* 0x000fe40000000000 */
[----:B-----5:R-:W-:-:S04]  /*3320*/  @!P6 LEA R8, P0, R6, R5, 0x1 ;  /* 0x000000050608e211 */ /* 0x020fc800078008ff */
[----:B-1----:R-:W-:Y:S02]  /*3330*/  @!P6 LEA.HI.X R9, R6, R12, R7, 0x1, P0 ;  /* 0x0000000c0609e211 */ /* 0x002fe400000f0c07 */
[----:B------:R-:W-:-:S04]  /*3340*/  @!P6 LEA R16, P0, R250, R5, 0x1 ;  /* 0x00000005fa10e211 */ /* 0x000fc800078008ff */
[----:B------:R-:W-:Y:S02]  /*3350*/  @!P6 LEA.HI.X R17, R250, R12, R243, 0x1, P0 ;  /* 0x0000000cfa11e211 */ /* 0x000fe400000f0cf3 */
[----:B------:R-:W-:-:S04]  /*3360*/  @!P6 LEA R14, P0, R247, R5, 0x1 ;  /* 0x00000005f70ee211 */ /* 0x000fc800078008ff */
[----:B------:R-:W-:Y:S02]  /*3370*/  @!P6 LEA.HI.X R15, R247, R12, R242, 0x1, P0 ;  /* 0x0000000cf70fe211 */ /* 0x000fe400000f0cf2 */
[C---:B--2---:R-:W-:Y:S02]  /*3380*/  LOP3.LUT P0, RZ, R4.reuse, 0x8, RZ, 0xc0, !PT ;  /* 0x0000000804ff7812 */ /* 0x044fe4000780c0ff */
[C---:B------:R-:W-:Y:S02]  /*3390*/  LOP3.LUT P2, RZ, R4.reuse, 0x4, RZ, 0xc0, !PT ;  /* 0x0000000404ff7812 */ /* 0x040fe4000784c0ff */
[----:B------:R-:W-:-:S09]  /*33a0*/  LOP3.LUT P1, RZ, R4, 0x1, RZ, 0xc0, !PT ;  /* 0x0000000104ff7812 */ /* 0x000fd2000782c0ff */
[----:B------:R-:W-:Y:S01]  /*33b0*/  @!PT LDS RZ, [RZ] ;  /* 0x00000000fffff984 */ /* 0x000fe20000000800 */
[----:B------:R-:W-:Y:S01]  /*33c0*/  @!PT LDS RZ, [RZ] ;  /* 0x00000000fffff984 */ /* 0x000fe20000000800 */
[----:B------:R-:W-:Y:S01]  /*33d0*/  @!PT LDS RZ, [RZ] ;  /* 0x00000000fffff984 */ /* 0x000fe20000000800 */
[----:B------:R1:W-:Y:S01]  /*33e0*/  @!P6 LDGSTS.E.BYPASS.LTC128B.128 [R249+0x13100], [R8.64], !P0 ;  /* 0x1310000008f9efae */ /* 0x0003e2000c101d46 */
[C---:B------:R-:W-:Y:S02]  /*33f0*/  @!P6 LEA R10, P0, R248.reuse, R5, 0x1 ;  /* 0x00000005f80ae211 */ /* 0x040fe400078008ff */
[----:B------:R-:W-:Y:S01]  /*3400*/  SHF.R.S32.HI R7, RZ, 0x1f, R2 ;  /* 0x0000001fff077819 */ /* 0x000fe20000011402 */
[----:B------:R2:W-:Y:S01]  /*3410*/  @!P6 LDGSTS.E.BYPASS.LTC128B.128 [R249+0x17100], [R16.64], !P2 ;  /* 0x1710000010f9efae */ /* 0x0005e2000d101d46 */
[----:B------:R-:W-:Y:S02]  /*3420*/  @!P6 LEA.HI.X R11, R248, R12, R241, 0x1, P0 ;  /* 0x0000000cf80be211 */ /* 0x000fe400000f0cf1 */
[----:B------:R-:W-:Y:S01]  /*3430*/  LOP3.LUT P0, RZ, R4, 0x2, RZ, 0xc0, !PT ;  /* 0x0000000204ff7812 */ /* 0x000fe2000780c0ff */
[----:B----4-:R-:W-:-:S04]  /*3440*/  IMAD.IADD R5, R170, 0x1, -R18 ;  /* 0x00000001aa057824 */ /* 0x010fc800078e0a12 */
[----:B------:R-:W-:Y:S02]  /*3450*/  IMAD R6, R2, -0x40, R5 ;  /* 0xffffffc002067824 */ /* 0x000fe400078e0205 */
[----:B------:R-:W-:Y:S01]  /*3460*/  IMAD R5, R7, c[0x0][0x1e0], RZ ;  /* 0x0000780007057a24 */ /* 0x000fe200078e02ff */
[----:B------:R-:W-:-:S05]  /*3470*/  ISETP.NE.AND P2, PT, R0, RZ, PT ;  /* 0x000000ff0000720c */ /* 0x000fca0003f45270 */
[----:B------:R4:W-:Y:S01]  /*3480*/  @!P6 LDGSTS.E.BYPASS.LTC128B.128 [R249+0x1b100], [R14.64], !P0 ;  /* 0x1b1000000ef9efae */ /* 0x0009e2000c101d46 */
[----:B------:R-:W-:-:S03]  /*3490*/  ISETP.GE.AND P0, PT, R6, 0x1, PT ;  /* 0x000000010600780c */ /* 0x000fc60003f06270 */
[----:B------:R5:W-:Y:S01]  /*34a0*/  @!P6 LDGSTS.E.BYPASS.LTC128B.128 [R249+0x1f100], [R10.64], !P1 ;  /* 0x1f1000000af9efae */ /* 0x000be2000c901d46 */
[----:B------:R-:W-:-:S03]  /*34b0*/  IMAD R0, R2, c[0x0][0x1e4], R5 ;  /* 0x0000790002007a24 */ /* 0x000fc600078e0205 */
[----:B------:R-:W0:Y:S01]  /*34c0*/  LDGDEPBAR ;  /* 0x00000000000079af */ /* 0x000e220000000000 */
[----:B------:R-:W-:Y:S01]  /*34d0*/  WARPSYNC 0xffffffff ;  /* 0xffffffff00007948 */ /* 0x000fe20003800000 */
[----:B-1----:R-:W-:Y:S02]  /*34e0*/  IMAD.WIDE.U32 R8, R2, c[0x0][0x1e0], RZ ;  /* 0x0000780002087a25 */ /* 0x002fe400078e00ff */
[----:B------:R-:W-:Y:S02]  /*34f0*/  BAR.SYNC.DEFER_BLOCKING 0x0 ;  /* 0x0000000000007b1d */ /* 0x000fe40000010000 */
[----:B------:R-:W-:Y:S01]  /*3500*/  IMAD.IADD R0, R9, 0x1, R0 ;  /* 0x0000000109007824 */ /* 0x000fe200078e0200 */
[----:B---3--:R-:W-:-:S04]  /*3510*/  LEA R5, P6, R8, R80, 0x6 ;  /* 0x0000005008057211 */ /* 0x008fc800078c30ff */
[----:B------:R-:W-:Y:S02]  /*3520*/  LEA.HI.X R0, R8, R78, R0, 0x6, P6 ;  /* 0x0000004e08007211 */ /* 0x000fe400030f3400 */
[----:B------:R-:W-:-:S04]  /*3530*/  @P0 LEA R12, P6, R5, c[0x0][0x1c8], 0x1 ;  /* 0x00007200050c0a11 */ /* 0x000fc800078c08ff */
[----:B------:R-:W-:Y:S02]  /*3540*/  @P0 LEA.HI.X R13, R5, c[0x0][0x1cc], R0, 0x1, P6 ;  /* 0x00007300050d0a11 */ /* 0x000fe400030f0c00 */
[----:B------:R-:W-:Y:S01]  /*3550*/  ISETP.GE.AND P6, PT, R6, 0x21, PT ;  /* 0x000000210600780c */ /* 0x000fe20003fc6270 */
[----:B------:R-:W-:-:S04]  /*3560*/  IMAD.MOV.U32 R4, RZ, RZ, 0x20 ;  /* 0x00000020ff047424 */ /* 0x000fc800078e00ff */
[C---:B-----5:R-:W-:Y:S01]  /*3570*/  IMAD.WIDE.U32 R10, R4.reuse, c[0x0][0x1e0], RZ ;  /* 0x00007800040a7a25 */ /* 0x060fe200078e00ff */
[----:B------:R-:W-:Y:S01]  /*3580*/  @!PT LDS RZ, [RZ] ;  /* 0x00000000fffff984 */ /* 0x000fe20000000800 */
[----:B------:R-:W-:Y:S01]  /*3590*/  @!PT LDS RZ, [RZ] ;  /* 0x00000000fffff984 */ /* 0x000fe20000000800 */
[----:B------:R-:W-:Y:S01]  /*35a0*/  @!PT LDS RZ, [RZ] ;  /* 0x00000000fffff984 */ /* 0x000fe20000000800 */
[----:B------:R4:W-:Y:S03]  /*35b0*/  @P0 LDGSTS.E.BYPASS.LTC128B.128 [R249+0x8100], [R12.64], !P5 ;  /* 0x081000000cf90fae */ /* 0x0009e6000e901d46 */
[----:B------:R-:W-:Y:S01]  /*35c0*/  IMAD R9, R4, c[0x0][0x1e4], RZ ;  /* 0x0000790004097a24 */ /* 0x000fe200078e02ff */
[----:B------:R4:W-:Y:S04]  /*35d0*/  @P0 LDGSTS.E.BYPASS.LTC128B.128 [R249+0xa100], [R12.64+0x80], !P4 ;  /* 0x0a1000800cf90fae */ /* 0x0009e8000e101d46 */
[----:B------:R4:W-:Y:S04]  /*35e0*/  @P0 LDGSTS.E.BYPASS.LTC128B.128 [R249+0xc100], [R12.64+0x100], !P3 ;  /* 0x0c1001000cf90fae */ /* 0x0009e8000d901d46 */
[----:B------:R4:W-:Y:S01]  /*35f0*/  @P0 LDGSTS.E.BYPASS.LTC128B.128 [R249+0xe100], [R12.64+0x180], !P2 ;  /* 0x0e1001800cf90fae */ /* 0x0009e2000d101d46 */
[----:B------:R-:W-:-:S04]  /*3600*/  @P6 IADD3 R5, P0, R5, R10, RZ ;  /* 0x0000000a05056210 */ /* 0x000fc80007f1e0ff */
        /* <DEDUP_REMOVED lines=11> */
[----:B------:R-:W-:-:S03]  /*36c0*/  LEA R5, P0, R8, R20, 0x6 ;  /* 0x0000001408057211 */ /* 0x000fc600078030ff */
[----:B------:R-:W-:Y:S01]  /*36d0*/  IMAD.IADD R7, R9, 0x1, R7 ;  /* 0x0000000109077824 */ /* 0x000fe200078e0207 */
[----:B------:R-:W-:Y:S01]  /*36e0*/  LOP3.LUT R6, R29, 0x1, RZ, 0xc0, !PT ;  /* 0x000000011d067812 */ /* 0x000fe200078ec0ff */
[----:B------:R-:W-:-:S03]  /*36f0*/  IMAD R0, R2, -0x40, R170 ;  /* 0xffffffc002007824 */ /* 0x000fc600078e02aa */
[----:B------:R-:W-:Y:S01]  /*3700*/  LEA.HI.X R4, R8, R238, R7, 0x6, P0 ;  /* 0x000000ee08047211 */ /* 0x000fe200000f3407 */
[----:B------:R-:W-:Y:S01]  /*3710*/  IMAD.MOV.U32 R7, RZ, RZ, c[0x0][0x208] ;  /* 0x00008200ff077624 */ /* 0x000fe200078e00ff */
[----:B------:R-:W-:Y:S01]  /*3720*/  LEA R38, P0, R5, c[0x0][0x1f8], 0x1 ;  /* 0x00007e0005267a11 */ /* 0x000fe200078008ff */
[----:B------:R-:W-:-:S04]  /*3730*/  DEPBAR.LE SB0, 0x1 ;  /* 0x000080400000791a */ /* 0x000fc80000000000 */
[----:B------:R-:W-:-:S04]  /*3740*/  DEPBAR.LE SB0, 0x0 ;  /* 0x000080000000791a */ /* 0x000fc80000000000 */
[----:B------:R-:W-:Y:S01]  /*3750*/  BAR.SYNC.DEFER_BLOCKING 0x0 ;  /* 0x0000000000007b1d */ /* 0x000fe20000010000 */
[----:B------:R-:W-:Y:S01]  /*3760*/  LEA.HI.X R39, R5, c[0x0][0x1fc], R4, 0x1, P0 ;  /* 0x00007f0005277a11 */ /* 0x000fe200000f0c04 */
[----:B------:R-:W-:Y:S01]  /*3770*/  IMAD.MOV.U32 R5, RZ, RZ, c[0x0][0x20c] ;  /* 0x00008300ff057624 */ /* 0x000fe200078e00ff */
[C---:B------:R-:W-:Y:S01]  /*3780*/  LEA R76, P0, R7.reuse, R38, 0x6 ;  /* 0x00000026074c7211 */ /* 0x040fe200078030ff */
[----:B------:R-:W-:Y:S01]  /*3790*/  IMAD.IADD R28, R0, 0x1, -R18 ;  /* 0x00000001001c7824 */ /* 0x000fe200078e0a12 */
[----:B------:R-:W-:Y:S02]  /*37a0*/  ISETP.NE.U32.AND P5, PT, R6, 0x1, PT ;  /* 0x000000010600780c */ /* 0x000fe40003fa5070 */
[----:B------:R-:W-:Y:S02]  /*37b0*/  LEA.HI.X R77, R7, R39, R5, 0x6, P0 ;  /* 0x00000027074d7211 */ /* 0x000fe400000f3405 */
[C---:B------:R-:W-:Y:S02]  /*37c0*/  ISETP.LT.OR P0, PT, R28.reuse, 0x1, P5 ;  /* 0x000000011c00780c */ /* 0x040fe40002f01670 */
[----:B------:R-:W-:Y:S01]  /*37d0*/  LOP3.LUT P1, RZ, R29, 0x2, RZ, 0xc0, !PT ;  /* 0x000000021dff7812 */ /* 0x000fe2000782c0ff */
[----:B------:R-:W-:Y:S04]  /*37e0*/  LDSM.16.M88.4 R24, [R234] ;  /* 0x00000000ea18783b */ /* 0x000fe80000000200 */
[----:B------:R-:W3:Y:S04]  /*37f0*/  LDSM.16.M88.4 R48, [R233] ;  /* 0x00000000e930783b */ /* 0x000ee80000000200 */
[----:B------:R-:W5:Y:S04]  /*3800*/  LDSM.16.M88.4 R40, [R233+0x800] ;  /* 0x00080000e928783b */ /* 0x000f680000000200 */
[----:B------:R-:W-:Y:S04]  /*3810*/  LDSM.16.M88.4 R32, [R233+0x1000] ;  /* 0x00100000e920783b */ /* 0x000fe80000000200 */
[----:B------:R-:W3:Y:S04]  /*3820*/  LDSM.16.M88.4 R56, [R233+0x1800] ;  /* 0x00180000e938783b */ /* 0x000ee80000000200 */
[----:B------:R-:W-:Y:S04]  /*3830*/  LDSM.16.M88.4 R4, [R232] ;  /* 0x00000000e804783b */ /* 0x000fe80000000200 */
[----:B------:R-:W3:Y:S04]  /*3840*/  LDSM.16.M88.4 R20, [R231] ;  /* 0x00000000e714783b */ /* 0x000ee80000000200 */
[----:B--2---:R-:W2:Y:S04]  /*3850*/  LDSM.16.M88.4 R16, [R223] ;  /* 0x00000000df10783b */ /* 0x004ea80000000200 */
[----:B----4-:R-:W4:Y:S04]  /*3860*/  LDSM.16.M88.4 R12, [R222] ;  /* 0x00000000de0c783b */ /* 0x010f280000000200 */
[----:B-1----:R-:W1:Y:S04]  /*3870*/  LDSM.16.M88.4 R8, [R221] ;  /* 0x00000000dd08783b */ /* 0x002e680000000200 */
        /* <DEDUP_REMOVED lines=15> */
[C---:B---3--:R-:W-:Y:S08]  /*3970*/  HMMA.16816.F32 R52, R24.reuse, R48, RZ ;  /* 0x000000301834723c */ /* 0x048ff000000018ff */
[----:B------:R1:W-:Y:S01]  /*3980*/  LDGSTS.E.BYPASS.LTC128B.128 [R249+0x6100], [R38.64+0x180], !P4 ;  /* 0x0610018026f97fae */ /* 0x0003e2000e101d46 */
[----:B------:R-:W-:Y:S01]  /*3990*/  ISETP.NE.AND P4, PT, R36, RZ, PT ;  /* 0x000000ff2400720c */ /* 0x000fe20003f85270 */
[----:B-----5:R-:W-:Y:S02]  /*39a0*/  HMMA.16816.F32 R44, R24, R40, RZ ;  /* 0x00000028182c723c */ /* 0x020fe400000018ff */
[----:B------:R3:W-:Y:S01]  /*39b0*/  LDGSTS.E.BYPASS.LTC128B.128 [R249+0x1100], [R76.64], !P5 ;  /* 0x011000004cf97fae */ /* 0x0007e2000e901d46 */
[----:B------:R-:W-:-:S03]  /*39c0*/  ISETP.NE.AND P5, PT, R31, RZ, PT ;  /* 0x000000ff1f00720c */ /* 0x000fc60003fa5270 */
[----:B------:R3:W-:Y:S01]  /*39d0*/  LDGSTS.E.BYPASS.LTC128B.128 [R249+0x3100], [R76.64+0x80], !P1 ;  /* 0x031000804cf97fae */ /* 0x0007e2000c901d46 */
[----:B------:R-:W-:Y:S01]  /*39e0*/  ISETP.NE.AND P1, PT, R30, RZ, PT ;  /* 0x000000ff1e00720c */ /* 0x000fe20003f25270 */
[C---:B------:R-:W-:Y:S02]  /*39f0*/  HMMA.16816.F32 R48, R24.reuse, R50, RZ ;  /* 0x000000321830723c */ /* 0x040fe400000018ff */
[----:B------:R3:W-:Y:S04]  /*3a00*/  LDGSTS.E.BYPASS.LTC128B.128 [R249+0x5100], [R76.64+0x100], !P6 ;  /* 0x051001004cf97fae */ /* 0x0007e8000f101d46 */
[----:B------:R3:W-:Y:S02]  /*3a10*/  LDGSTS.E.BYPASS.LTC128B.128 [R249+0x7100], [R76.64+0x180], !P0 ;  /* 0x071001804cf97fae */ /* 0x0007e4000c101d46 */
[C---:B------:R-:W-:Y:S02]  /*3a20*/  HMMA.16816.F32 R40, R24.reuse, R42, RZ ;  /* 0x0000002a1828723c */ /* 0x040fe400000018ff */
[----:B------:R-:W-:Y:S04]  /*3a30*/  LDSM.16.M88.4 R72, [R229] ;  /* 0x00000000e548783b */ /* 0x000fe80000000200 */
[----:B------:R-:W-:Y:S02]  /*3a40*/  LDSM.16.M88.4 R68, [R229+0x800] ;  /* 0x00080000e544783b */ /* 0x000fe40000000200 */
[C---:B------:R-:W-:Y:S02]  /*3a50*/  HMMA.16816.F32 R28, R24.reuse, R56, RZ ;  /* 0x00000038181c723c */ /* 0x040fe400000018ff */
[----:B------:R-:W-:Y:S04]  /*3a60*/  LDSM.16.M88.4 R64, [R229+0x1000] ;  /* 0x00100000e540783b */ /* 0x000fe80000000200 */
[----:B------:R-:W-:Y:S02]  /*3a70*/  LDSM.16.M88.4 R60, [R229+0x1800] ;  /* 0x00180000e53c783b */ /* 0x000fe40000000200 */
[C---:B-1----:R-:W-:Y:S02]  /*3a80*/  HMMA.16816.F32 R36, R24.reuse, R32, RZ ;  /* 0x000000201824723c */ /* 0x042fe400000018ff */
[----:B------:R-:W0:Y:S06]  /*3a90*/  LDGDEPBAR ;  /* 0x00000000000079af */ /* 0x000e2c0000000000 */
[C---:B------:R-:W-:Y:S08]  /*3aa0*/  HMMA.16816.F32 R32, R24.reuse, R34, RZ ;  /* 0x000000221820723c */ /* 0x040ff000000018ff */
[----:B------:R-:W-:Y:S01]  /*3ab0*/  HMMA.16816.F32 R24, R24, R58, RZ ;  /* 0x0000003a1818723c */ /* 0x000fe200000018ff */
[----:B------:R-:W1:Y:S07]  /*3ac0*/  LDSM.16.M88.4 R56, [R230] ;  /* 0x00000000e638783b */ /* 0x000e6e0000000200 */
[C---:B------:R-:W-:Y:S08]  /*3ad0*/  HMMA.16816.F32 R52, R4.reuse, R20, R52 ;  /* 0x000000140434723c */ /* 0x040ff00000001834 */
[C---:B------:R-:W-:Y:S01]  /*3ae0*/  HMMA.16816.F32 R48, R4.reuse, R22, R48 ;  /* 0x000000160430723c */ /* 0x040fe20000001830 */
[----:B------:R-:W-:Y:S07]  /*3af0*/  LDSM.16.M88.4 R20, [R220] ;  /* 0x00000000dc14783b */ /* 0x000fee0000000200 */
[C---:B--2---:R-:W-:Y:S08]  /*3b00*/  HMMA.16816.F32 R44, R4.reuse, R16, R44 ;  /* 0x00000010042c723c */ /* 0x044ff0000000182c */
[C---:B------:R-:W-:Y:S01]  /*3b10*/  HMMA.16816.F32 R40, R4.reuse, R18, R40 ;  /* 0x000000120428723c */ /* 0x040fe20000001828 */
[----:B------:R-:W-:Y:S07]  /*3b20*/  LDSM.16.M88.4 R16, [R220+0x800] ;  /* 0x00080000dc10783b */ /* 0x000fee0000000200 */
[C---:B----4-:R-:W-:Y:S08]  /*3b30*/  HMMA.16816.F32 R36, R4.reuse, R12, R36 ;  /* 0x0000000c0424723c */ /* 0x050ff00000001824 */
[C---:B------:R-:W-:Y:S01]  /*3b40*/  HMMA.16816.F32 R32, R4.reuse, R14, R32 ;  /* 0x0000000e0420723c */ /* 0x040fe20000001820 */
[----:B------:R-:W-:Y:S07]  /*3b50*/  LDSM.16.M88.4 R12, [R220+0x1000] ;  /* 0x00100000dc0c783b */ /* 0x000fee0000000200 */
[C---:B------:R-:W-:Y:S08]  /*3b60*/  HMMA.16816.F32 R28, R4.reuse, R8, R28 ;  /* 0x00000008041c723c */ /* 0x040ff0000000181c */
[----:B------:R-:W-:Y:S01]  /*3b70*/  HMMA.16816.F32 R24, R4, R10, R24 ;  /* 0x0000000a0418723c */ /* 0x000fe20000001818 */
[----:B------:R-:W2:Y:S04]  /*3b80*/  LDSM.16.M88.4 R4, [R228] ;  /* 0x00000000e404783b */ /* 0x000ea80000000200 */
[----:B------:R-:W4:Y:S03]  /*3b90*/  LDSM.16.M88.4 R8, [R220+0x1800] ;  /* 0x00180000dc08783b */ /* 0x000f260000000200 */
        /* <DEDUP_REMOVED lines=12> */
[----:B------:R-:W5:Y:S03]  /*3c60*/  LDSM.16.M88.4 R60, [R233+0x3800] ;  /* 0x00380000e93c783b */ /* 0x000f660000000200 */
        /* <DEDUP_REMOVED lines=12> */
[----:B------:R-:W4:Y:S03]  /*3d30*/  LDSM.16.M88.4 R8, [R216] ;  /* 0x00000000d808783b */ /* 0x000f260000000200 */
        /* <DEDUP_REMOVED lines=9> */
[C---:B-----5:R-:W-:Y:S08]  /*3dd0*/  HMMA.16816.F32 R28, R56.reuse, R60, R28 ;  /* 0x0000003c381c723c */ /* 0x060ff0000000181c */
[----:B------:R-:W-:Y:S01]  /*3de0*/  HMMA.16816.F32 R24, R56, R62, R24 ;  /* 0x0000003e3818723c */ /* 0x000fe20000001818 */
[----:B------:R-:W1:Y:S04]  /*3df0*/  LDSM.16.M88.4 R56, [R230+0x4000] ;  /* 0x00400000e638783b */ /* 0x000e680000000200 */
[----:B------:R-:W5:Y:S03]  /*3e00*/  LDSM.16.M88.4 R60, [R229+0x3800] ;  /* 0x00380000e53c783b */ /* 0x000f660000000200 */
        /* <DEDUP_REMOVED lines=100> */
[C---:B-----5:R-:W-:Y:S08]  /*4450*/  HMMA.16816.F32 R28, R56.reuse, R60, R28 ;  /* 0x0000003c381c723c */ /* 0x060ff0000000181c */
[----:B------:R-:W-:Y:S01]  /*4460*/  HMMA.16816.F32 R24, R56, R62, R24 ;  /* 0x0000003e3818723c */ /* 0x000fe20000001818 */
[----:B------:R-:W5:Y:S04]  /*4470*/  LDSM.16.M88.4 R60, [R229+0x7000] ;  /* 0x00700000e53c783b */ /* 0x000f680000000200 */
[----:B------:R-:W1:Y:S03]  /*4480*/  LDSM.16.M88.4 R56, [R229+0x7800] ;  /* 0x00780000e538783b */ /* 0x000e660000000200 */
[C---:B--2---:R-:W-:Y:S08]  /*4490*/  HMMA.16816.F32 R52, R4.reuse, R20, R52 ;  /* 0x000000140434723c */ /* 0x044ff00000001834 */
[C---:B------:R-:W-:Y:S01]  /*44a0*/  HMMA.16816.F32 R48, R4.reuse, R22, R48 ;  /* 0x000000160430723c */ /* 0x040fe20000001830 */
[----:B------:R-:W-:Y:S07]  /*44b0*/  LDSM.16.M88.4 R20, [R228+0xc000] ;  /* 0x00c00000e414783b */ /* 0x000fee0000000200 */
        /* <DEDUP_REMOVED lines=8> */
[----:B------:R-:W4:Y:S04]  /*4540*/  LDSM.16.M88.4 R8, [R220+0x7000] ;  /* 0x00700000dc08783b */ /* 0x000f280000000200 */
[----:B------:R-:W2:Y:S01]  /*4550*/  LDSM.16.M88.4 R4, [R220+0x7800] ;  /* 0x00780000dc04783b */ /* 0x000ea20000000200 */
[----:B------:R-:W-:Y:S01]  /*4560*/  ISETP.GT.AND P0, PT, R2, R168, PT ;  /* 0x000000a80200720c */ /* 0x000fe20003f04270 */
[----:B------:R-:W-:-:S04]  /*4570*/  DEPBAR.LE SB0, 0x0 ;  /* 0x000080000000791a */ /* 0x000fc80000000000 */
[C---:B-1----:R-:W-:Y:S08]  /*4580*/  HMMA.16816.F32 R52, R72.reuse, R68, R52 ;  /* 0x000000444834723c */ /* 0x042ff00000001834 */
[C---:B------:R-:W-:Y:S08]  /*4590*/  HMMA.16816.F32 R48, R72.reuse, R70, R48 ;  /* 0x000000464830723c */ /* 0x040ff00000001830 */
[C---:B------:R-:W-:Y:S08]  /*45a0*/  HMMA.16816.F32 R44, R72.reuse, R64, R44 ;  /* 0x00000040482c723c */ /* 0x040ff0000000182c */
[C---:B------:R-:W-:Y:S08]  /*45b0*/  HMMA.16816.F32 R40, R72.reuse, R66, R40 ;  /* 0x000000424828723c */ /* 0x040ff00000001828 */
[C---:B-----5:R-:W-:Y:S08]  /*45c0*/  HMMA.16816.F32 R36, R72.reuse, R60, R36 ;  /* 0x0000003c4824723c */ /* 0x060ff00000001824 */
        /* <DEDUP_REMOVED lines=8> */
[C---:B----4-:R-:W-:Y:S08]  /*4650*/  HMMA.16816.F32 R36, R20.reuse, R8, R36 ;  /* 0x000000081424723c */ /* 0x050ff00000001824 */
[C---:B------:R-:W-:Y:S08]  /*4660*/  HMMA.16816.F32 R32, R20.reuse, R10, R32 ;  /* 0x0000000a1420723c */ /* 0x040ff00000001820 */
[C---:B------:R-:W-:Y:S08]  /*4670*/  HMMA.16816.F32 R28, R20.reuse, R4, R28 ;  /* 0x00000004141c723c */ /* 0x040ff0000000181c */
[----:B------:R-:W-:Y:S01]  /*4680*/  HMMA.16816.F32 R24, R20, R6, R24 ;  /* 0x000000061418723c */ /* 0x000fe20000001818 */
[----:B------:R-:W-:Y:S06]  /*4690*/  BAR.SYNC.DEFER_BLOCKING 0x0 ;  /* 0x0000000000007b1d */ /* 0x000fec0000010000 */
[----:B------:R-:W-:Y:S01]  /*46a0*/  @!UPT UIADD3 URZ, URZ, URZ, URZ ;  /* 0x0000003f3f3ff290 */ /* 0x000fe2000fffe03f */
[----:B------:R-:W-:Y:S11]  /*46b0*/  @!P0 BRA `(.L_x_4785) ;  /* 0x0000019000008947 */ /* 0x000ff60003800000 */
[----:B---3--:R-:W-:-:S04]  /*46c0*/  IADD3 R7, R3, -0x2, RZ ;  /* 0xfffffffe03077810 */ /* 0x008fc80007ffe0ff */
        /* <DEDUP_REMOVED lines=8> */
[----:B------:R-:W-:Y:S01]  /*4750*/  LEA.HI.X R6, R4, R78, R6, 0x6, P0 ;  /* 0x0000004e04067211 */ /* 0x000fe200000f3406 */
[----:B------:R-:W-:Y:S01]  /*4760*/  IMAD.MOV.U32 R4, RZ, RZ, c[0x0][0x1e4] ;  /* 0x00007900ff047624 */ /* 0x000fe200078e00ff */
        /* <DEDUP_REMOVED lines=14> */
.L_x_4785:
[----:B---3--:R-:W-:Y:S05]  /*4850*/  BSYNC B0 ;  /* 0x0000000000007941 */ /* 0x008fea0003800000 */
.L_x_4784:
[----:B------:R-:W2:Y:S01]  /*4860*/  LDL R172, [R1+0x74] ;  /* 0x0000740001ac7983 */ /* 0x000ea20000100800 */
[----:B------:R-:W-:Y:S01]  /*4870*/  IMAD.IADD R7, R252, 0x1, R237 ;  /* 0x00000001fc077824 */ /* 0x000fe200078e02ed */
[----:B------:R-:W-:Y:S01]  /*4880*/  IADD3 R200, R3, -0x2, RZ ;  /* 0xfffffffe03c87810 */ /* 0x000fe20007ffe0ff */
[----:B------:R-:W-:Y:S01]  /*4890*/  IMAD.MOV.U32 R5, RZ, RZ, -0x40 ;  /* 0xffffffc0ff057424 */ /* 0x000fe200078e00ff */
[----:B------:R-:W-:Y:S01]  /*48a0*/  LDSM.16.MT88.4 R72, [R227+0x4000] ;  /* 0x00400000e348783b */ /* 0x000fe20000004200 */
[----:B------:R-:W-:-:S03]  /*48b0*/  @P1 IMAD.HI.U32 R4, R7, c[0x0][0x2c8], RZ ;  /* 0x0000b20007041a27 */ /* 0x000fc600078e00ff */
[----:B------:R-:W-:Y:S01]  /*48c0*/  LDSM.16.MT88.4 R152, [R224] ;  /* 0x00000000e098783b */ /* 0x000fe20000004200 */
[----:B------:R-:W-:Y:S01]  /*48d0*/  IMAD R2, R2, R5, 0x1 ;  /* 0x0000000102027424 */ /* 0x000fe200078e0205 */
[----:B------:R-:W-:Y:S01]  /*48e0*/  @P1 SHF.R.U32.HI R7, RZ, c[0x0][0x2cc], R4 ;  /* 0x0000b300ff071a19 */ /* 0x000fe20000011604 */
[----:B------:R-:W-:Y:S01]  /*48f0*/  IMAD.IADD R0, R0, 0x1, -R251 ;  /* 0x0000000100007824 */ /* 0x000fe200078e0afb */
[----:B------:R-:W-:Y:S02]  /*4900*/  LDSM.16.MT88.4 R88, [R225+0x4000] ;  /* 0x00400000e158783b */ /* 0x000fe40000004200 */
[----:B------:R-:W-:Y:S02]  /*4910*/  IADD3 R2, -R251, R2, R170 ;  /* 0x00000002fb027210 */ /* 0x000fe40007ffe1aa */
[----:B------:R-:W3:Y:S04]  /*4920*/  SHFL.IDX PT, R6, R7, RZ, 0x1c1f ;  /* 0x001c1fff07067589 */ /* 0x000ee800000e0000 */
[----:B------:R-:W4:Y:S04]  /*4930*/  SHFL.IDX PT, R4, R7, 0x1, 0x1c1f ;  /* 0x003c1f0007047f89 */ /* 0x000f2800000e0000 */
[----:B------:R-:W-:Y:S04]  /*4940*/  LDSM.16.MT88.4 R64, [R224+0x2000] ;  /* 0x00200000e040783b */ /* 0x000fe80000004200 */
[----:B------:R-:W-:Y:S04]  /*4950*/  LDSM.16.MT88.4 R104, [R227+0x6000] ;  /* 0x00600000e368783b */ /* 0x000fe80000004200 */
[----:B------:R-:W-:Y:S04]  /*4960*/  LDSM.16.MT88.4 R96, [R224+0x4000] ;  /* 0x00400000e060783b */ /* 0x000fe80000004200 */
[----:B------:R-:W-:Y:S04]  /*4970*/  LDSM.16.MT88.4 R136, [R226] ;  /* 0x00000000e288783b */ /* 0x000fe80000004200 */
[----:B------:R-:W-:Y:S04]  /*4980*/  LDSM.16.MT88.4 R144, [R225] ;  /* 0x00000000e190783b */ /* 0x000fe80000004200 */
[----:B------:R-:W-:Y:S04]  /*4990*/  LDSM.16.MT88.4 R20, [R226+0x800] ;  /* 0x00080000e214783b */ /* 0x000fe80000004200 */
[----:B------:R-:W-:Y:S04]  /*49a0*/  LDSM.16.MT88.4 R56, [R225+0x2000] ;  /* 0x00200000e138783b */ /* 0x000fe80000004200 */
[----:B------:R-:W-:Y:S04]  /*49b0*/  LDSM.16.MT88.4 R80, [R226+0x4000] ;  /* 0x00400000e250783b */ /* 0x000fe80000004200 */
[----:B------:R-:W-:Y:S04]  /*49c0*/  LDSM.16.MT88.4 R156, [R227] ;  /* 0x00000000e39c783b */ /* 0x000fe80000004200 */
[----:B------:R-:W0:Y:S01]  /*49d0*/  LDGDEPBAR ;  /* 0x00000000000079af */ /* 0x000e220000000000 */
[----:B--2---:R-:W-:-:S04]  /*49e0*/  IMAD.IADD R5, R2, 0x1, -R172 ;  /* 0x0000000102057824 */ /* 0x004fc800078e0aac */
[C---:B-1-3--:R-:W-:Y:S02]  /*49f0*/  IMAD.IADD R9, R5.reuse, 0x1, R6 ;  /* 0x0000000105097824 */ /* 0x04afe400078e0206 */
[----:B----4-:R-:W-:-:S03]  /*4a00*/  IMAD.IADD R5, R5, 0x1, R4 ;  /* 0x0000000105057824 */ /* 0x010fc600078e0204 */
[C---:B------:R-:W-:Y:S02]  /*4a10*/  IMNMX R2, R0.reuse, R9, PT ;  /* 0x0000000900027217 */ /* 0x040fe40003800200 */
[----:B------:R-:W-:Y:S02]  /*4a20*/  IMNMX R0, R0, R5, PT ;  /* 0x0000000500007217 */ /* 0x000fe40003800200 */
[C---:B------:R-:W-:Y:S02]  /*4a30*/  ISETP.GT.AND P6, PT, R2.reuse, RZ, PT ;  /* 0x000000ff0200720c */ /* 0x040fe40003fc4270 */
[----:B------:R-:W-:Y:S02]  /*4a40*/  ISETP.GT.AND P0, PT, R2, 0x1, PT ;  /* 0x000000010200780c */ /* 0x000fe40003f04270 */
[----:B------:R-:W-:Y:S02]  /*4a50*/  FSEL R52, R52, -INF , P6 ;  /* 0xff80000034347808 */ /* 0x000fe40003000000 */
[----:B------:R-:W-:-:S02]  /*4a60*/  ISETP.GT.AND P6, PT, R2, 0x8, PT ;  /* 0x000000080200780c */ /* 0x000fc40003fc4270 */
[----:B------:R-:W-:Y:S02]  /*4a70*/  FSEL R53, R53, -INF , P0 ;  /* 0xff80000035357808 */ /* 0x000fe40000000000 */
[----:B------:R-:W-:Y:S02]  /*4a80*/  FSEL R13, R48, -INF , P6 ;  /* 0xff800000300d7808 */ /* 0x000fe40003000000 */
[C---:B------:R-:W-:Y:S02]  /*4a90*/  ISETP.GT.AND P0, PT, R2.reuse, 0x9, PT ;  /* 0x000000090200780c */ /* 0x040fe40003f04270 */
[----:B------:R-:W-:Y:S02]  /*4aa0*/  ISETP.GT.AND P6, PT, R2, 0x10, PT ;  /* 0x000000100200780c */ /* 0x000fe40003fc4270 */
[----:B------:R-:W-:Y:S02]  /*4ab0*/  FMNMX.FTZ R4, R52, R53, !PT ;  /* 0x0000003534047209 */ /* 0x000fe40007810000 */
[----:B------:R-:W-:-:S02]  /*4ac0*/  FSEL R49, R49, -INF , P0 ;  /* 0xff80000031317808 */ /* 0x000fc40000000000 */
[----:B------:R-:W-:Y:S02]  /*4ad0*/  FSEL R11, R44, -INF , P6 ;  /* 0xff8000002c0b7808 */ /* 0x000fe40003000000 */
[C---:B------:R-:W-:Y:S02]  /*4ae0*/  ISETP.GT.AND P0, PT, R2.reuse, 0x11, PT ;  /* 0x000000110200780c */ /* 0x040fe40003f04270 */
[----:B------:R-:W-:Y:S02]  /*4af0*/  ISETP.GT.AND P6, PT, R2, 0x18, PT ;  /* 0x000000180200780c */ /* 0x000fe40003fc4270 */
[----:B------:R-:W-:Y:S02]  /*4b00*/  FMNMX.FTZ R4, R13, R4, !PT ;  /* 0x000000040d047209 */ /* 0x000fe40007810000 */
[----:B------:R-:W-:Y:S02]  /*4b10*/  FSEL R45, R45, -INF , P0 ;  /* 0xff8000002d2d7808 */ /* 0x000fe40000000000 */
[----:B------:R-:W-:-:S02]  /*4b20*/  FSEL R7, R40, -INF , P6 ;  /* 0xff80000028077808 */ /* 0x000fc40003000000 */
[----:B------:R-:W-:Y:S02]  /*4b30*/  FMNMX.FTZ R4, R49, R4, !PT ;  /* 0x0000000431047209 */ /* 0x000fe40007810000 */
[C---:B------:R-:W-:Y:S02]  /*4b40*/  ISETP.GT.AND P0, PT, R2.reuse, 0x19, PT ;  /* 0x000000190200780c */ /* 0x040fe40003f04270 */
[----:B------:R-:W-:Y:S02]  /*4b50*/  ISETP.GT.AND P6, PT, R2, 0x20, PT ;  /* 0x000000200200780c */ /* 0x000fe40003fc4270 */
[----:B------:R-:W-:Y:S02]  /*4b60*/  FMNMX.FTZ R4, R11, R4, !PT ;  /* 0x000000040b047209 */ /* 0x000fe40007810000 */
[----:B------:R-:W-:Y:S02]  /*4b70*/  FSEL R41, R41, -INF , P0 ;  /* 0xff80000029297808 */ /* 0x000fe40000000000 */
[----:B------:R-:W-:-:S02]  /*4b80*/  FSEL R116, R36, -INF , P6 ;  /* 0xff80000024747808 */ /* 0x000fc40003000000 */
        /* <DEDUP_REMOVED lines=10> */
[----:B------:R-:W-:Y:S02]  /*4c30*/  ISETP.GT.AND P0, PT, R2, 0x31, PT ;  /* 0x000000310200780c */ /* 0x000fe40003f04270 */
[----:B------:R-:W-:-:S02]  /*4c40*/  ISETP.GT.AND P6, PT, R0, RZ, PT ;  /* 0x000000ff0000720c */ /* 0x000fc40003fc4270 */
[----:B------:R-:W-:Y:S02]  /*4c50*/  FMNMX.FTZ R5, R41, R4, !PT ;  /* 0x0000000429057209 */ /* 0x000fe40007810000 */
[----:B------:R-:W-:Y:S02]  /*4c60*/  FSEL R125, R29, -INF , P0 ;  /* 0xff8000001d7d7808 */ /* 0x000fe40000000000 */
[----:B------:R-:W-:Y:S02]  /*4c70*/  FSEL R54, R54, -INF , P6 ;  /* 0xff80000036367808 */ /* 0x000fe40003000000 */
[----:B------:R-:W-:Y:S02]  /*4c80*/  FMNMX.FTZ R4, R116, R5, !PT ;  /* 0x0000000574047209 */ /* 0x000fe40007810000 */
[C---:B------:R-:W-:Y:S02]  /*4c90*/  ISETP.GT.AND P0, PT, R0.reuse, 0x1, PT ;  /* 0x000000010000780c */ /* 0x040fe40003f04270 */
[----:B------:R-:W-:-:S02]  /*4ca0*/  ISETP.GT.AND P6, PT, R0, 0x8, PT ;  /* 0x000000080000780c */ /* 0x000fc40003fc4270 */
[----:B------:R-:W-:Y:S02]  /*4cb0*/  FMNMX.FTZ R5, R117, R4, !PT ;  /* 0x0000000475057209 */ /* 0x000fe40007810000 */
[----:B------:R-:W-:Y:S02]  /*4cc0*/  FSEL R55, R55, -INF , P0 ;  /* 0xff80000037377808 */ /* 0x000fe40000000000 */
[----:B------:R-:W-:Y:S02]  /*4cd0*/  FSEL R9, R50, -INF , P6 ;  /* 0xff80000032097808 */ /* 0x000fe40003000000 */
[----:B------:R-:W-:Y:S02]  /*4ce0*/  ISETP.GT.AND P6, PT, R2, 0x38, PT ;  /* 0x000000380200780c */ /* 0x000fe40003fc4270 */
[----:B------:R-:W-:Y:S02]  /*4cf0*/  FMNMX.FTZ R4, R118, R5, !PT ;  /* 0x0000000576047209 */ /* 0x000fe40007810000 */
[----:B------:R-:W-:-:S02]  /*4d00*/  ISETP.GT.AND P0, PT, R0, 0x9, PT ;  /* 0x000000090000780c */ /* 0x000fc40003f04270 */
[----:B------:R-:W-:Y:S02]  /*4d10*/  FMNMX.FTZ R6, R54, R55, !PT ;  /* 0x0000003736067209 */ /* 0x000fe40007810000 */
[----:B------:R-:W-:Y:S02]  /*4d20*/  FSEL R126, R24, -INF , P6 ;  /* 0xff800000187e7808 */ /* 0x000fe40003000000 */
[----:B------:R-:W-:Y:S02]  /*4d30*/  ISETP.GT.AND P6, PT, R0, 0x10, PT ;  /* 0x000000100000780c */ /* 0x000fe40003fc4270 */
[----:B------:R-:W-:Y:S02]  /*4d40*/  FMNMX.FTZ R5, R119, R4, !PT ;  /* 0x0000000477057209 */ /* 0x000fe40007810000 */
[----:B------:R-:W-:Y:S02]  /*4d50*/  FSEL R51, R51, -INF , P0 ;  /* 0xff80000033337808 */ /* 0x000fe40000000000 */
[----:B------:R-:W-:-:S02]  /*4d60*/  FMNMX.FTZ R6, R9, R6, !PT ;  /* 0x0000000609067209 */ /* 0x000fc40007810000 */
[----:B------:R-:W-:Y:S02]  /*4d70*/  FSEL R15, R46, -INF , P6 ;  /* 0xff8000002e0f7808 */ /* 0x000fe40003000000 */
[----:B------:R-:W-:Y:S02]  /*4d80*/  FMNMX.FTZ R4, R124, R5, !PT ;  /* 0x000000057c047209 */ /* 0x000fe40007810000 */
[----:B------:R-:W-:Y:S02]  /*4d90*/  ISETP.GT.AND P6, PT, R2, 0x39, PT ;  /* 0x000000390200780c */ /* 0x000fe40003fc4270 */
[----:B------:R-:W-:Y:S02]  /*4da0*/  ISETP.GT.AND P0, PT, R0, 0x11, PT ;  /* 0x000000110000780c */ /* 0x000fe40003f04270 */
[----:B------:R-:W-:Y:S02]  /*4db0*/  FMNMX.FTZ R6, R51, R6, !PT ;  /* 0x0000000633067209 */ /* 0x000fe40007810000 */
[----:B------:R-:W-:-:S02]  /*4dc0*/  FMNMX.FTZ R5, R125, R4, !PT ;  /* 0x000000047d057209 */ /* 0x000fc40007810000 */
[----:B------:R-:W-:Y:S02]  /*4dd0*/  FSEL R127, R25, -INF , P6 ;  /* 0xff800000197f7808 */ /* 0x000fe40003000000 */
[----:B------:R-:W-:Y:S02]  /*4de0*/  FSEL R47, R47, -INF , P0 ;  /* 0xff8000002f2f7808 */ /* 0x000fe40000000000 */
[----:B------:R-:W-:Y:S02]  /*4df0*/  ISETP.GT.AND P6, PT, R0, 0x18, PT ;  /* 0x000000180000780c */ /* 0x000fe40003fc4270 */
[----:B------:R-:W-:Y:S02]  /*4e00*/  FMNMX.FTZ R4, R15, R6, !PT ;  /* 0x000000060f047209 */ /* 0x000fe40007810000 */
[----:B------:R-:W-:Y:S02]  /*4e10*/  FMNMX.FTZ R2, R126, R5, !PT ;  /* 0x000000057e027209 */ /* 0x000fe40007810000 */
[----:B------:R-:W-:-:S02]  /*4e20*/  ISETP.GT.AND P0, PT, R0, 0x19, PT ;  /* 0x000000190000780c */ /* 0x000fc40003f04270 */
[----:B------:R-:W-:Y:S02]  /*4e30*/  FSEL R5, R42, -INF , P6 ;  /* 0xff8000002a057808 */ /* 0x000fe40003000000 */
        /* <DEDUP_REMOVED lines=10> */
[----:B------:R-:W-:-:S02]  /*4ee0*/  FMNMX.FTZ R2, R127, R2, !PT ;  /* 0x000000027f027209 */ /* 0x000fc40007810000 */
[----:B------:R-:W-:Y:S02]  /*4ef0*/  ISETP.GT.AND P0, PT, R0, 0x29, PT ;  /* 0x000000290000780c */ /* 0x000fe40003f04270 */
[----:B------:R-:W-:Y:S01]  /*4f00*/  FSEL R165, R34, -INF , P6 ;  /* 0xff80000022a57808 */ /* 0x000fe20003000000 */
[----:B------:R-:W1:Y:S01]  /*4f10*/  SHFL.BFLY PT, R17, R2, 0x2, 0x1f ;  /* 0x0c401f0002117f89 */ /* 0x000e6200000e0000 */
[----:B------:R-:W-:Y:S02]  /*4f20*/  FMNMX.FTZ R4, R171, R4, !PT ;  /* 0x00000004ab047209 */ /* 0x000fe40007810000 */
[----:B------:R-:W-:Y:S02]  /*4f30*/  FSEL R167, R35, -INF , P0 ;  /* 0xff80000023a77808 */ /* 0x000fe40000000000 */
[----:B------:R-:W-:Y:S02]  /*4f40*/  ISETP.GT.AND P6, PT, R0, 0x30, PT ;  /* 0x000000300000780c */ /* 0x000fe40003fc4270 */
[----:B------:R-:W-:-:S02]  /*4f50*/  FMNMX.FTZ R4, R165, R4, !PT ;  /* 0x00000004a5047209 */ /* 0x000fc40007810000 */
[----:B------:R-:W-:Y:S02]  /*4f60*/  ISETP.GT.AND P0, PT, R0, 0x31, PT ;  /* 0x000000310000780c */ /* 0x000fe40003f04270 */
[----:B------:R-:W-:Y:S02]  /*4f70*/  FSEL R35, R30, -INF , P6 ;  /* 0xff8000001e237808 */ /* 0x000fe40003000000 */
        /* <DEDUP_REMOVED lines=8> */
[----:B------:R-:W-:Y:S01]  /*5000*/  FMNMX.FTZ R4, R31, R4, !PT ;  /* 0x000000041f047209 */ /* 0x000fe20007810000 */
[----:B------:R-:W-:Y:S01]  /*5010*/  LDSM.16.MT88.4 R24, [R227+0x800] ;  /* 0x00080000e318783b */ /* 0x000fe20000004200 */
        /* <DEDUP_REMOVED lines=11> */
[--C-:B------:R-:W-:Y:S02]  /*50d0*/  FFMA.FTZ R113, R52, c[0x0][0x2d0], -R166.reuse ;  /* 0x0000b40034717a23 */ /* 0x100fe400000108a6 */
[--C-:B------:R-:W-:Y:S02]  /*50e0*/  FFMA.FTZ R110, R53, c[0x0][0x2d0], -R166.reuse ;  /* 0x0000b400356e7a23 */ /* 0x100fe400000108a6 */
[--C-:B------:R-:W-:Y:S01]  /*50f0*/  FFMA.FTZ R111, R13, c[0x0][0x2d0], -R166.reuse ;  /* 0x0000b4000d6f7a23 */ /* 0x100fe200000108a6 */
[----:B------:R-:W-:Y:S01]  /*5100*/  MUFU.EX2 R32, R32 ;  /* 0x0000002000207308 */ /* 0x000fe20000000800 */
[--C-:B------:R-:W-:Y:S02]  /*5110*/  FFMA.FTZ R122, R49, c[0x0][0x2d0], -R166.reuse ;  /* 0x0000b400317a7a23 */ /* 0x100fe400000108a6 */
[----:B------:R-:W-:-:S02]  /*5120*/  FFMA.FTZ R121, R11, c[0x0][0x2d0], -R166 ;  /* 0x0000b4000b797a23 */ /* 0x000fc400000108a6 */
[--C-:B------:R-:W-:Y:S02]  /*5130*/  FFMA.FTZ R164, R45, c[0x0][0x2d0], -R166.reuse ;  /* 0x0000b4002da47a23 */ /* 0x100fe400000108a6 */
[----:B------:R-:W-:Y:S01]  /*5140*/  FFMA.FTZ R173, R7, c[0x0][0x2d0], -R166 ;  /* 0x0000b40007ad7a23 */ /* 0x000fe200000108a6 */
[----:B------:R-:W-:Y:S01]  /*5150*/  MUFU.EX2 R113, R113 ;  /* 0x0000007100717308 */ /* 0x000fe20000000800 */
[----:B-1----:R-:W-:Y:S02]  /*5160*/  FMNMX.FTZ R2, R4, R17, !PT ;  /* 0x0000001104027209 */ /* 0x002fe40007810000 */
[----:B------:R-:W-:Y:S02]  /*5170*/  LDSM.16.MT88.4 R16, [R225+0x800] ;  /* 0x00080000e110783b */ /* 0x000fe40000004200 */
[C---:B------:R-:W-:Y:S01]  /*5180*/  FSETP.NEU.FTZ.AND P0, PT, R2.reuse, -INF , PT ;  /* 0xff8000000200780b */ /* 0x040fe20003f1d000 */
[----:B------:R-:W-:Y:S02]  /*5190*/  FMUL.FTZ R28, R2, c[0x0][0x2d0] ;  /* 0x0000b400021c7a20 */ /* 0x000fe40000410000 */
[----:B------:R-:W1:Y:S03]  /*51a0*/  MUFU.EX2 R110, R110 ;  /* 0x0000006e006e7308 */ /* 0x000e660000000800 */
[----:B------:R-:W-:-:S05]  /*51b0*/  FSEL R28, R28, RZ, P0 ;  /* 0x000000ff1c1c7208 */ /* 0x000fca0000000000 */
[----:B------:R-:W-:Y:S01]  /*51c0*/  MUFU.EX2 R111, R111 ;  /* 0x0000006f006f7308 */ /* 0x000fe20000000800 */
[--C-:B------:R-:W-:Y:S02]  /*51d0*/  FFMA.FTZ R175, R43, c[0x0][0x2d0], -R28.reuse ;  /* 0x0000b4002baf7a23 */ /* 0x100fe4000001081c */
[----:B------:R-:W2:Y:S01]  /*51e0*/  LDSM.16.MT88.4 R40, [R227+0x2000] ;  /* 0x00200000e328783b */ /* 0x000ea20000004200 */
[--C-:B------:R-:W-:Y:S02]  /*51f0*/  FFMA.FTZ R109, R54, c[0x0][0x2d0], -R28.reuse ;  /* 0x0000b400366d7a23 */ /* 0x100fe4000001081c */
[--C-:B------:R-:W-:Y:S02]  /*5200*/  FFMA.FTZ R108, R55, c[0x0][0x2d0], -R28.reuse ;  /* 0x0000b400376c7a23 */ /* 0x100fe4000001081c */
[--C-:B------:R-:W-:Y:S01]  /*5210*/  FFMA.FTZ R123, R9, c[0x0][0x2d0], -R28.reuse ;  /* 0x0000b400097b7a23 */ /* 0x100fe2000001081c */
[----:B------:R-:W3:Y:S01]  /*5220*/  MUFU.EX2 R122, R122 ;  /* 0x0000007a007a7308 */ /* 0x000ee20000000800 */
[--C-:B------:R-:W-:Y:S01]  /*5230*/  FFMA.FTZ R120, R51, c[0x0][0x2d0], -R28.reuse ;  /* 0x0000b40033787a23 */ /* 0x100fe2000001081c */
[----:B------:R-:W4:Y:S01]  /*5240*/  LDSM.16.MT88.4 R8, [R227+0x2800] ;  /* 0x00280000e308783b */ /* 0x000f220000004200 */
[----:B-1----:R-:W-:Y:S01]  /*5250*/  F2FP.PACK_AB R128, R110, R113 ;  /* 0x000000716e80723e */ /* 0x002fe200000000ff */
[----:B------:R-:W-:-:S02]  /*5260*/  FFMA.FTZ R177, R15, c[0x0][0x2d0], -R28 ;  /* 0x0000b4000fb17a23 */ /* 0x000fc4000001081c */
[--C-:B------:R-:W-:Y:S01]  /*5270*/  FFMA.FTZ R34, R47, c[0x0][0x2d0], -R28.reuse ;  /* 0x0000b4002f227a23 */ /* 0x100fe2000001081c */
[----:B------:R-:W1:Y:S01]  /*5280*/  LDSM.16.MT88.4 R12, [R224+0x800] ;  /* 0x00080000e00c783b */ /* 0x000e620000004200 */
[----:B------:R-:W-:Y:S01]  /*5290*/  MUFU.EX2 R109, R109 ;  /* 0x0000006d006d7308 */ /* 0x000fe20000000800 */
[----:B------:R-:W-:Y:S02]  /*52a0*/  FFMA.FTZ R30, R5, c[0x0][0x2d0], -R28 ;  /* 0x0000b400051e7a23 */ /* 0x000fe4000001081c */
[----:B------:R-:W-:Y:S01]  /*52b0*/  FADD.FTZ R110, R113, R110 ;  /* 0x0000006e716e7221 */ /* 0x000fe20000010000 */
[----:B------:R-:W-:Y:S04]  /*52c0*/  LDSM.16.MT88.4 R48, [R226+0x2000] ;  /* 0x00200000e230783b */ /* 0x000fe80000004200 */
[----:B------:R-:W5:Y:S01]  /*52d0*/  MUFU.EX2 R108, R108 ;  /* 0x0000006c006c7308 */ /* 0x000f620000000800 */
[----:B---3--:R-:W-:Y:S01]  /*52e0*/  F2FP.PACK_AB R130, R122, R111 ;  /* 0x0000006f7a82723e */ /* 0x008fe200000000ff */
[----:B------:R-:W-:Y:S06]  /*52f0*/  LDSM.16.MT88.4 R112, [R226+0x6000] ;  /* 0x00600000e270783b */ /* 0x000fec0000004200 */
[----:B------:R-:W-:Y:S08]  /*5300*/  MUFU.EX2 R123, R123 ;  /* 0x0000007b007b7308 */ /* 0x000ff00000000800 */
[----:B------:R-:W3:Y:S01]  /*5310*/  MUFU.EX2 R120, R120 ;  /* 0x0000007800787308 */ /* 0x000ee20000000800 */
[----:B-----5:R-:W-:-:S07]  /*5320*/  F2FP.PACK_AB R129, R108, R109 ;  /* 0x0000006d6c81723e */ /* 0x020fce00000000ff */
[----:B------:R-:W-:Y:S01]  /*5330*/  MUFU.EX2 R121, R121 ;  /* 0x0000007900797308 */ /* 0x000fe20000000800 */
[----:B---3--:R-:W-:-:S07]  /*5340*/  F2FP.PACK_AB R131, R120, R123 ;  /* 0x0000007b7883723e */ /* 0x008fce00000000ff */
[----:B------:R-:W3:Y:S01]  /*5350*/  MUFU.EX2 R164, R164 ;  /* 0x000000a400a47308 */ /* 0x000ee20000000800 */
[C---:B--2---:R-:W-:Y:S07]  /*5360*/  HMMA.16816.F32 R36, R128.reuse, R40, RZ ;  /* 0x000000288024723c */ /* 0x044fee00000018ff */
[----:B------:R-:W2:Y:S01]  /*5370*/  MUFU.EX2 R173, R173 ;  /* 0x000000ad00ad7308 */ /* 0x000ea20000000800 */
[C---:B------:R-:W-:Y:S07]  /*5380*/  HMMA.16816.F32 R40, R128.reuse, R42, RZ ;  /* 0x0000002a8028723c */ /* 0x040fee00000018ff */
[----:B------:R-:W-:Y:S01]  /*5390*/  MUFU.EX2 R177, R177 ;  /* 0x000000b100b17308 */ /* 0x000fe20000000800 */
[----:B---3--:R-:W-:Y:S01]  /*53a0*/  F2FP.PACK_AB R4, R164, R121 ;  /* 0x00000079a404723e */ /* 0x008fe200000000ff */
[C---:B------:R-:W-:Y:S06]  /*53b0*/  HMMA.16816.F32 R68, R128.reuse, R72, RZ ;  /* 0x000000488044723c */ /* 0x040fec00000018ff */
[----:B------:R-:W3:Y:S01]  /*53c0*/  MUFU.EX2 R34, R34 ;  /* 0x0000002200227308 */ /* 0x000ee20000000800 */
[----:B--2---:R-:W-:Y:S01]  /*53d0*/  F2FP.PACK_AB R6, R32, R173 ;  /* 0x000000ad2006723e */ /* 0x004fe200000000ff */
[C---:B------:R-:W-:Y:S06]  /*53e0*/  HMMA.16816.F32 R72, R128.reuse, R74, RZ ;  /* 0x0000004a8048723c */ /* 0x040fec00000018ff */
[----:B------:R-:W-:Y:S02]  /*53f0*/  MUFU.EX2 R30, R30 ;  /* 0x0000001e001e7308 */ /* 0x000fe40000000800 */
[C---:B------:R-:W-:Y:S06]  /*5400*/  HMMA.16816.F32 R148, R128.reuse, R152, RZ ;  /* 0x000000988094723c */ /* 0x040fec00000018ff */
[----:B------:R-:W2:Y:S01]  /*5410*/  MUFU.EX2 R175, R175 ;  /* 0x000000af00af7308 */ /* 0x000ea20000000800 */
[----:B---3--:R-:W-:Y:S01]  /*5420*/  F2FP.PACK_AB R5, R34, R177 ;  /* 0x000000b12205723e */ /* 0x008fe200000000ff */
[C---:B------:R-:W-:Y:S08]  /*5430*/  HMMA.16816.F32 R152, R128.reuse, R154, RZ ;  /* 0x0000009a8098723c */ /* 0x040ff000000018ff */
[----:B------:R-:W-:Y:S01]  /*5440*/  HMMA.16816.F32 R84, R128, R88, RZ ;  /* 0x000000588054723c */ /* 0x000fe200000018ff */
[----:B--2---:R-:W-:-:S07]  /*5450*/  F2FP.PACK_AB R7, R175, R30 ;  /* 0x0000001eaf07723e */ /* 0x004fce00000000ff */
[----:B------:R-:W-:Y:S08]  /*5460*/  HMMA.16816.F32 R88, R128, R90, RZ ;  /* 0x0000005a8058723c */ /* 0x000ff000000018ff */
[C---:B----4-:R-:W-:Y:S08]  /*5470*/  HMMA.16816.F32 R36, R4.reuse, R8, R36 ;  /* 0x000000080424723c */ /* 0x050ff00000001824 */
[C---:B------:R-:W-:Y:S01]  /*5480*/  HMMA.16816.F32 R40, R4.reuse, R10, R40 ;  /* 0x0000000a0428723c */ /* 0x040fe20000001828 */
[----:B------:R-:W2:Y:S07]  /*5490*/  LDSM.16.MT88.4 R8, [R227+0x4800] ;  /* 0x00480000e308783b */ /* 0x000eae0000004200 */
[C---:B-1----:R-:W-:Y:S08]  /*54a0*/  HMMA.16816.F32 R148, R4.reuse, R12, R148 ;  /* 0x0000000c0494723c */ /* 0x042ff00000001894 */
[----:B------:R-:W-:Y:S01]  /*54b0*/  HMMA.16816.F32 R152, R4, R14, R152 ;  /* 0x0000000e0498723c */ /* 0x000fe20000001898 */
[----:B------:R-:W1:Y:S07]  /*54c0*/  LDSM.16.MT88.4 R12, [R224+0x2800] ;  /* 0x00280000e00c783b */ /* 0x000e6e0000004200 */
[C---:B------:R-:W-:Y:S08]  /*54d0*/  HMMA.16816.F32 R60, R128.reuse, R64, RZ ;  /* 0x00000040803c723c */ /* 0x040ff000000018ff */
[C---:B------:R-:W-:Y:S08]  /*54e0*/  HMMA.16816.F32 R64, R128.reuse, R66, RZ ;  /* 0x000000428040723c */ /* 0x040ff000000018ff */
[----:B------:R-:W-:Y:S08]  /*54f0*/  HMMA.16816.F32 R100, R128, R104, RZ ;  /* 0x000000688064723c */ /* 0x000ff000000018ff */
[C---:B--2---:R-:W-:Y:S08]  /*5500*/  HMMA.16816.F32 R68, R4.reuse, R8, R68 ;  /* 0x000000080444723c */ /* 0x044ff00000001844 */
        /* <DEDUP_REMOVED lines=9> */
[----:B------:R-:W-:Y:S01]  /*55a0*/  HMMA.16816.F32 R88, R4, R10, R88 ;  /* 0x0000000a0458723c */ /* 0x000fe20000001858 */
[----:B------:R-:W2:Y:S07]  /*55b0*/  LDSM.16.MT88.4 R8, [R227+0x6800] ;  /* 0x00680000e308783b */ /* 0x000eae0000004200 */
[C---:B------:R-:W-:Y:S08]  /*55c0*/  HMMA.16816.F32 R136, R128.reuse, R138, RZ ;  /* 0x0000008a8088723c */ /* 0x040ff000000018ff */
[----:B------:R-:W-:Y:S08]  /*55d0*/  HMMA.16816.F32 R140, R128, R144, RZ ;  /* 0x00000090808c723c */ /* 0x000ff000000018ff */
[----:B-1----:R-:W-:Y:S07]  /*55e0*/  HMMA.16816.F32 R92, R4, R12, R92 ;  /* 0x0000000c045c723c */ /* 0x002fee000000185c */
[----:B------:R-:W-:Y:S01]  /*55f0*/  FADD.FTZ R12, R109, R108 ;  /* 0x0000006c6d0c7221 */ /* 0x000fe20000010000 */
[----:B------:R-:W-:Y:S01]  /*5600*/  HMMA.16816.F32 R144, R128, R146, RZ ;  /* 0x000000928090723c */ /* 0x000fe200000018ff */
[----:B------:R-:W-:-:S02]  /*5610*/  FADD.FTZ R13, R111, R110 ;  /* 0x0000006e6f0d7221 */ /* 0x000fc40000010000 */
[----:B------:R-:W-:Y:S02]  /*5620*/  FADD.FTZ R123, R123, R12 ;  /* 0x0000000c7b7b7221 */ /* 0x000fe40000010000 */
[----:B------:R-:W-:Y:S02]  /*5630*/  FADD.FTZ R122, R122, R13 ;  /* 0x0000000d7a7a7221 */ /* 0x000fe40000010000 */
[--C-:B------:R-:W-:Y:S01]  /*5640*/  FFMA.FTZ R12, R124, c[0x0][0x2d0], -R166.reuse ;  /* 0x0000b4007c0c7a23 */ /* 0x100fe200000108a6 */
[----:B------:R-:W-:Y:S01]  /*5650*/  HMMA.16816.F32 R108, R128, R112, RZ ;  /* 0x00000070806c723c */ /* 0x000fe200000018ff */
[----:B------:R-:W-:-:S06]  /*5660*/  FFMA.FTZ R13, R125, c[0x0][0x2d0], -R166 ;  /* 0x0000b4007d0d7a23 */ /* 0x000fcc00000108a6 */
[----:B------:R-:W-:Y:S01]  /*5670*/  MUFU.EX2 R13, R13 ;  /* 0x0000000d000d7308 */ /* 0x000fe20000000800 */
[C---:B--2---:R-:W-:Y:S08]  /*5680*/  HMMA.16816.F32 R100, R4.reuse, R8, R100 ;  /* 0x000000080464723c */ /* 0x044ff00000001864 */
[C---:B------:R-:W-:Y:S01]  /*5690*/  HMMA.16816.F32 R104, R4.reuse, R10, R104 ;  /* 0x0000000a0468723c */ /* 0x040fe20000001868 */
[----:B------:R-:W1:Y:S07]  /*56a0*/  LDSM.16.MT88.4 R8, [R226+0x6800] ;  /* 0x00680000e208783b */ /* 0x000e6e0000004200 */
[C---:B------:R-:W-:Y:S08]  /*56b0*/  HMMA.16816.F32 R132, R4.reuse, R20, R132 ;  /* 0x000000140484723c */ /* 0x040ff00000001884 */
[C---:B------:R-:W-:Y:S01]  /*56c0*/  HMMA.16816.F32 R136, R4.reuse, R22, R136 ;  /* 0x000000160488723c */ /* 0x040fe20000001888 */
[----:B------:R-:W2:Y:S07]  /*56d0*/  LDSM.16.MT88.4 R20, [R225+0x2800] ;  /* 0x00280000e114783b */ /* 0x000eae0000004200 */
[C---:B------:R-:W-:Y:S08]  /*56e0*/  HMMA.16816.F32 R140, R4.reuse, R16, R140 ;  /* 0x00000010048c723c */ /* 0x040ff0000000188c */
[----:B------:R-:W-:Y:S01]  /*56f0*/  HMMA.16816.F32 R144, R4, R18, R144 ;  /* 0x000000120490723c */ /* 0x000fe20000001890 */
[----:B------:R-:W3:Y:S07]  /*5700*/  LDSM.16.MT88.4 R16, [R226+0x4800] ;  /* 0x00480000e210783b */ /* 0x000eee0000004200 */
[----:B------:R-:W-:Y:S08]  /*5710*/  HMMA.16816.F32 R52, R128, R56, RZ ;  /* 0x000000388034723c */ /* 0x000ff000000018ff */
[----:B-1----:R-:W-:Y:S07]  /*5720*/  HMMA.16816.F32 R108, R4, R8, R108 ;  /* 0x00000008046c723c */ /* 0x002fee000000186c */
[----:B------:R-:W-:Y:S01]  /*5730*/  FADD.FTZ R8, R120, R123 ;  /* 0x0000007b78087221 */ /* 0x000fe20000010000 */
[----:B------:R-:W-:Y:S01]  /*5740*/  HMMA.16816.F32 R112, R128, R114, RZ ;  /* 0x000000728070723c */ /* 0x000fe200000018ff */
[----:B------:R-:W-:-:S02]  /*5750*/  FADD.FTZ R9, R121, R122 ;  /* 0x0000007a79097221 */ /* 0x000fc40000010000 */
[----:B------:R-:W1:Y:S02]  /*5760*/  LDSM.16.MT88.4 R120, [R225+0x6000] ;  /* 0x00600000e178783b */ /* 0x000e640000004200 */
[----:B------:R-:W-:-:S03]  /*5770*/  FADD.FTZ R164, R164, R9 ;  /* 0x00000009a4a47221 */ /* 0x000fc60000010000 */
[C---:B------:R-:W-:Y:S08]  /*5780*/  HMMA.16816.F32 R76, R128.reuse, R80, RZ ;  /* 0x00000050804c723c */ /* 0x040ff000000018ff */
[----:B------:R-:W-:Y:S08]  /*5790*/  HMMA.16816.F32 R80, R128, R82, RZ ;  /* 0x000000528050723c */ /* 0x000ff000000018ff */
[C---:B--2---:R-:W-:Y:S07]  /*57a0*/  HMMA.16816.F32 R52, R4.reuse, R20, R52 ;  /* 0x000000140434723c */ /* 0x044fee0000001834 */
[----:B------:R-:W-:Y:S01]  /*57b0*/  FADD.FTZ R21, R177, R8 ;  /* 0x00000008b1157221 */ /* 0x000fe20000010000 */
[----:B------:R-:W-:Y:S01]  /*57c0*/  HMMA.16816.F32 R112, R4, R10, R112 ;  /* 0x0000000a0470723c */ /* 0x000fe20000001870 */
[----:B------:R-:W2:Y:S02]  /*57d0*/  LDSM.16.MT88.4 R8, [R225+0x6800] ;  /* 0x00680000e108783b */ /* 0x000ea40000004200 */
[----:B------:R-:W-:-:S04]  /*57e0*/  FADD.FTZ R21, R34, R21 ;  /* 0x0000001522157221 */ /* 0x000fc80000010000 */
[----:B------:R-:W-:Y:S01]  /*57f0*/  FADD.FTZ R20, R30, R21 ;  /* 0x000000151e147221 */ /* 0x000fe20000010000 */
[----:B---3--:R-:W-:Y:S01]  /*5800*/  HMMA.16816.F32 R76, R4, R16, R76 ;  /* 0x00000010044c723c */ /* 0x008fe2000000184c */
[----:B------:R-:W-:Y:S02]  /*5810*/  FFMA.FTZ R21, R167, c[0x0][0x2d0], -R28 ;  /* 0x0000b400a7157a23 */ /* 0x000fe4000001081c */
[----:B------:R-:W-:-:S04]  /*5820*/  FADD.FTZ R20, R175, R20 ;  /* 0x00000014af147221 */ /* 0x000fc80000010000 */
[--C-:B------:R-:W-:Y:S01]  /*5830*/  FFMA.FTZ R17, R118, c[0x0][0x2d0], -R166.reuse ;  /* 0x0000b40076117a23 */ /* 0x100fe200000108a6 */
[----:B------:R-:W-:Y:S01]  /*5840*/  HMMA.16816.F32 R80, R4, R18, R80 ;  /* 0x000000120450723c */ /* 0x000fe20000001850 */
[--C-:B------:R-:W-:Y:S01]  /*5850*/  FFMA.FTZ R16, R119, c[0x0][0x2d0], -R166.reuse ;  /* 0x0000b40077107a23 */ /* 0x100fe200000108a6 */
[----:B------:R-:W-:Y:S05]  /*5860*/  MUFU.EX2 R21, R21 ;  /* 0x0000001500157308 */ /* 0x000fea0000000800 */
[--C-:B------:R-:W-:Y:S01]  /*5870*/  FFMA.FTZ R18, R116, c[0x0][0x2d0], -R166.reuse ;  /* 0x0000b40074127a23 */ /* 0x100fe200000108a6 */
[C---:B------:R-:W-:Y:S01]  /*5880*/  HMMA.16816.F32 R96, R128.reuse, R98, RZ ;  /* 0x000000628060723c */ /* 0x040fe200000018ff */
[--C-:B------:R-:W-:Y:S01]  /*5890*/  FFMA.FTZ R19, R117, c[0x0][0x2d0], -R166.reuse ;  /* 0x0000b40075137a23 */ /* 0x100fe200000108a6 */
[----:B------:R-:W-:Y:S06]  /*58a0*/  MUFU.EX2 R17, R17 ;  /* 0x0000001100117308 */ /* 0x000fec0000000800 */
[C---:B-1----:R-:W-:Y:S02]  /*58b0*/  HMMA.16816.F32 R116, R128.reuse, R120, RZ ;  /* 0x000000788074723c */ /* 0x042fe400000018ff */
[----:B------:R-:W-:Y:S06]  /*58c0*/  MUFU.EX2 R19, R19 ;  /* 0x0000001300137308 */ /* 0x000fec0000000800 */
[C---:B------:R-:W-:Y:S02]  /*58d0*/  HMMA.16816.F32 R120, R128.reuse, R122, RZ ;  /* 0x0000007a8078723c */ /* 0x040fe400000018ff */
[----:B------:R-:W-:Y:S06]  /*58e0*/  MUFU.EX2 R16, R16 ;  /* 0x0000001000107308 */ /* 0x000fec0000000800 */
[----:B------:R-:W-:Y:S08]  /*58f0*/  HMMA.16816.F32 R160, R128, R156, RZ ;  /* 0x0000009c80a0723c */ /* 0x000ff000000018ff */
[C---:B--2---:R-:W-:Y:S08]  /*5900*/  HMMA.16816.F32 R116, R4.reuse, R8, R116 ;  /* 0x000000080474723c */ /* 0x044ff00000001874 */
[----:B------:R-:W-:Y:S01]  /*5910*/  HMMA.16816.F32 R120, R4, R10, R120 ;  /* 0x0000000a0478723c */ /* 0x000fe20000001878 */
[----:B------:R-:W1:Y:S07]  /*5920*/  LDSM.16.MT88.4 R8, [R224+0x6000] ;  /* 0x00600000e008783b */ /* 0x000e6e0000004200 */
[----:B------:R-:W-:Y:S08]  /*5930*/  HMMA.16816.F32 R156, R128, R158, RZ ;  /* 0x0000009e809c723c */ /* 0x000ff000000018ff */
[----:B------:R-:W-:Y:S07]  /*5940*/  HMMA.16816.F32 R96, R4, R14, R96 ;  /* 0x0000000e0460723c */ /* 0x000fee0000001860 */
[--C-:B------:R-:W-:Y:S01]  /*5950*/  FFMA.FTZ R14, R126, c[0x0][0x2d0], -R166.reuse ;  /* 0x0000b4007e0e7a23 */ /* 0x100fe200000108a6 */
[----:B------:R-:W-:Y:S01]  /*5960*/  HMMA.16816.F32 R44, R128, R48, RZ ;  /* 0x00000030802c723c */ /* 0x000fe200000018ff */
[----:B------:R-:W-:-:S07]  /*5970*/  FFMA.FTZ R15, R127, c[0x0][0x2d0], -R166 ;  /* 0x0000b4007f0f7a23 */ /* 0x000fce00000108a6 */
[C---:B------:R-:W-:Y:S08]  /*5980*/  HMMA.16816.F32 R48, R128.reuse, R50, RZ ;  /* 0x000000328030723c */ /* 0x040ff000000018ff */
[C---:B------:R-:W-:Y:S08]  /*5990*/  HMMA.16816.F32 R56, R128.reuse, R58, RZ ;  /* 0x0000003a8038723c */ /* 0x040ff000000018ff */
[C---:B-1----:R-:W-:Y:S08]  /*59a0*/  HMMA.16816.F32 R124, R128.reuse, R8, RZ ;  /* 0x00000008807c723c */ /* 0x042ff000000018ff */
[----:B------:R-:W-:Y:S01]  /*59b0*/  HMMA.16816.F32 R128, R128, R10, RZ ;  /* 0x0000000a8080723c */ /* 0x000fe200000018ff */
[----:B------:R-:W1:Y:S07]  /*59c0*/  LDSM.16.MT88.4 R8, [R224+0x6800] ;  /* 0x00680000e008783b */ /* 0x000e6e0000004200 */
[C---:B------:R-:W-:Y:S08]  /*59d0*/  HMMA.16816.F32 R160, R4.reuse, R24, R160 ;  /* 0x0000001804a0723c */ /* 0x040ff000000018a0 */
[C---:B------:R-:W-:Y:S01]  /*59e0*/  HMMA.16816.F32 R156, R4.reuse, R26, R156 ;  /* 0x0000001a049c723c */ /* 0x040fe2000000189c */
[----:B------:R-:W2:Y:S07]  /*59f0*/  LDSM.16.MT88.4 R24, [R226+0x2800] ;  /* 0x00280000e218783b */ /* 0x000eae0000004200 */
[C---:B------:R-:W-:Y:S01]  /*5a00*/  HMMA.16816.F32 R56, R4.reuse, R22, R56 ;  /* 0x000000160438723c */ /* 0x040fe20000001838 */
[----:B------:R-:W-:Y:S07]  /*5a10*/  MUFU.EX2 R23, R15 ;  /* 0x0000000f00177308 */ /* 0x000fee0000000800 */
[C---:B-1----:R-:W-:Y:S08]  /*5a20*/  HMMA.16816.F32 R124, R4.reuse, R8, R124 ;  /* 0x00000008047c723c */ /* 0x042ff0000000187c */
[C---:B------:R-:W-:Y:S01]  /*5a30*/  HMMA.16816.F32 R128, R4.reuse, R10, R128 ;  /* 0x0000000a0480723c */ /* 0x040fe20000001880 */
[----:B------:R-:W1:Y:S07]  /*5a40*/  LDSM.16.MT88.4 R8, [R227+0x1000] ;  /* 0x00100000e308783b */ /* 0x000e6e0000004200 */
[C---:B--2---:R-:W-:Y:S07]  /*5a50*/  HMMA.16816.F32 R44, R4.reuse, R24, R44 ;  /* 0x00000018042c723c */ /* 0x044fee000000182c */
[--C-:B------:R-:W-:Y:S01]  /*5a60*/  FFMA.FTZ R24, R33, c[0x0][0x2d0], -R28.reuse ;  /* 0x0000b40021187a23 */ /* 0x100fe2000001081c */
[----:B------:R-:W-:Y:S01]  /*5a70*/  HMMA.16816.F32 R48, R4, R26, R48 ;  /* 0x0000001a0430723c */ /* 0x000fe20000001830 */
[----:B------:R2:W3:Y:S01]  /*5a80*/  MUFU.EX2 R4, R18 ;  /* 0x0000001200047308 */ /* 0x0004e20000000800 */
[----:B------:R-:W-:-:S05]  /*5a90*/  FFMA.FTZ R25, R31, c[0x0][0x2d0], -R28 ;  /* 0x0000b4001f197a23 */ /* 0x000fca000001081c */
[--C-:B------:R-:W-:Y:S02]  /*5aa0*/  FFMA.FTZ R5, R169, c[0x0][0x2d0], -R28.reuse ;  /* 0x0000b400a9057a23 */ /* 0x100fe4000001081c */
[----:B------:R-:W-:Y:S01]  /*5ab0*/  FFMA.FTZ R6, R171, c[0x0][0x2d0], -R28 ;  /* 0x0000b400ab067a23 */ /* 0x000fe2000001081c */
[----:B------:R-:W-:Y:S01]  /*5ac0*/  MUFU.EX2 R24, R24 ;  /* 0x0000001800187308 */ /* 0x000fe20000000800 */
[----:B------:R-:W-:-:S04]  /*5ad0*/  FADD.FTZ R7, R173, R164 ;  /* 0x000000a4ad077221 */ /* 0x000fc80000010000 */
[----:B------:R-:W-:Y:S02]  /*5ae0*/  FADD.FTZ R7, R32, R7 ;  /* 0x0000000720077221 */ /* 0x000fe40000010000 */
[----:B--2---:R-:W-:Y:S01]  /*5af0*/  FFMA.FTZ R18, R165, c[0x0][0x2d0], -R28 ;  /* 0x0000b400a5127a23 */ /* 0x004fe2000001081c */
[----:B------:R-:W2:Y:S01]  /*5b00*/  MUFU.EX2 R5, R5 ;  /* 0x0000000500057308 */ /* 0x000ea20000000800 */
[----:B---3--:R-:W-:Y:S01]  /*5b10*/  FADD.FTZ R22, R4, R7 ;  /* 0x0000000704167221 */ /* 0x008fe20000010000 */
[----:B------:R-:W-:-:S06]  /*5b20*/  F2FP.PACK_AB R4, R19, R4 ;  /* 0x000000041304723e */ /* 0x000fcc00000000ff */
[----:B------:R-:W3:Y:S08]  /*5b30*/  MUFU.EX2 R6, R6 ;  /* 0x0000000600067308 */ /* 0x000ef00000000800 */
[----:B------:R-:W4:Y:S01]  /*5b40*/  MUFU.EX2 R18, R18 ;  /* 0x0000001200127308 */ /* 0x000f220000000800 */
[----:B--2---:R-:W-:Y:S02]  /*5b50*/  FADD.FTZ R7, R5, R20 ;  /* 0x0000001405077221 */ /* 0x004fe40000010000 */
[----:B------:R-:W-:-:S02]  /*5b60*/  FADD.FTZ R20, R19, R22 ;  /* 0x0000001613147221 */ /* 0x000fc40000010000 */
[C---:B---3--:R-:W-:Y:S01]  /*5b70*/  FADD.FTZ R19, R6.reuse, R7 ;  /* 0x0000000706137221 */ /* 0x048fe20000010000 */
[----:B------:R-:W-:Y:S02]  /*5b80*/  F2FP.PACK_AB R5, R6, R5 ;  /* 0x000000050605723e */ /* 0x000fe400000000ff */
[----:B------:R-:W-:Y:S01]  /*5b90*/  MUFU.EX2 R22, R14 ;  /* 0x0000000e00167308 */ /* 0x000fe20000000800 */
[----:B------:R-:W-:Y:S01]  /*5ba0*/  F2FP.PACK_AB R6, R16, R17 ;  /* 0x000000111006723e */ /* 0x000fe200000000ff */
[----:B------:R-:W-:Y:S01]  /*5bb0*/  FADD.FTZ R17, R17, R20 ;  /* 0x0000001411117221 */ /* 0x000fe20000010000 */
[----:B----4-:R-:W-:Y:S01]  /*5bc0*/  F2FP.PACK_AB R7, R21, R18 ;  /* 0x000000121507723e */ /* 0x010fe200000000ff */
[----:B------:R-:W-:-:S04]  /*5bd0*/  FADD.FTZ R18, R18, R19 ;  /* 0x0000001312127221 */ /* 0x000fc80000010000 */
[----:B------:R-:W-:Y:S01]  /*5be0*/  MUFU.EX2 R25, R25 ;  /* 0x0000001900197308 */ /* 0x000fe20000000800 */
        /* <DEDUP_REMOVED lines=50> */
[----:B------:R-:W2:Y:S05]  /*5f10*/  MUFU.EX2 R4, R12 ;  /* 0x0000000c00047308 */ /* 0x000eaa0000000800 */
[----:B------:R-:W-:-:S02]  /*5f20*/  FFMA.FTZ R5, R35, c[0x0][0x2d0], -R28 ;  /* 0x0000b40023057a23 */ /* 0x000fc4000001081c */
[----:B------:R-:W-:-:S04]  /*5f30*/  FFMA.FTZ R28, R29, c[0x0][0x2d0], -R28 ;  /* 0x0000b4001d1c7a23 */ /* 0x000fc8000001081c */
[----:B------:R-:W3:Y:S01]  /*5f40*/  MUFU.EX2 R5, R5 ;  /* 0x0000000500057308 */ /* 0x000ee20000000800 */
[----:B--2---:R-:W-:Y:S01]  /*5f50*/  FADD.FTZ R6, R4, R17 ;  /* 0x0000001104067221 */ /* 0x004fe20000010000 */
[----:B------:R-:W-:-:S06]  /*5f60*/  F2FP.PACK_AB R4, R13, R4 ;  /* 0x000000040d04723e */ /* 0x000fcc00000000ff */
[----:B------:R-:W2:Y:S01]  /*5f70*/  MUFU.EX2 R20, R28 ;  /* 0x0000001c00147308 */ /* 0x000ea20000000800 */
[----:B------:R-:W-:Y:S01]  /*5f80*/  FADD.FTZ R21, R13, R6 ;  /* 0x000000060d157221 */ /* 0x000fe20000010000 */
[----:B------:R-:W-:Y:S01]  /*5f90*/  F2FP.PACK_AB R6, R23, R22 ;  /* 0x000000161706723e */ /* 0x000fe200000000ff */
[----:B------:R-:W4:Y:S02]  /*5fa0*/  LDSM.16.MT88.4 R12, [R225+0x1800] ;  /* 0x00180000e10c783b */ /* 0x000f240000004200 */
[----:B------:R-:W-:Y:S02]  /*5fb0*/  FADD.FTZ R22, R22, R21 ;  /* 0x0000001516167221 */ /* 0x000fe40000010000 */
[----:B---3--:R-:W-:Y:S01]  /*5fc0*/  FADD.FTZ R27, R5, R18 ;  /* 0x00000012051b7221 */ /* 0x008fe20000010000 */
[C---:B------:R-:W-:Y:S01]  /*5fd0*/  F2FP.PACK_AB R5, R24.reuse, R5 ;  /* 0x000000051805723e */ /* 0x040fe200000000ff */
[----:B------:R-:W3:Y:S02]  /*5fe0*/  LDSM.16.MT88.4 R16, [R226+0x1800] ;  /* 0x00180000e210783b */ /* 0x000ee40000004200 */
[----:B------:R-:W-:Y:S01]  /*5ff0*/  FADD.FTZ R24, R24, R27 ;  /* 0x0000001b18187221 */ /* 0x000fe20000010000 */
[----:B--2---:R-:W-:-:S03]  /*6000*/  F2FP.PACK_AB R7, R20, R25 ;  /* 0x000000191407723e */ /* 0x004fc600000000ff */
[----:B------:R-:W-:-:S04]  /*6010*/  FADD.FTZ R25, R25, R24 ;  /* 0x0000001819197221 */ /* 0x000fc80000010000 */
[----:B------:R-:W-:Y:S01]  /*6020*/  FADD.FTZ R3, R20, R25 ;  /* 0x0000001914037221 */ /* 0x000fe20000010000 */
[C---:B-1----:R-:W-:Y:S08]  /*6030*/  HMMA.16816.F32 R160, R4.reuse, R8, R160 ;  /* 0x0000000804a0723c */ /* 0x042ff000000018a0 */
[C---:B------:R-:W-:Y:S01]  /*6040*/  HMMA.16816.F32 R156, R4.reuse, R10, R156 ;  /* 0x0000000a049c723c */ /* 0x040fe2000000189c */
[----:B------:R-:W1:Y:S07]  /*6050*/  LDSM.16.MT88.4 R8, [R224+0x1800] ;  /* 0x00180000e008783b */ /* 0x000e6e0000004200 */
[C---:B----4-:R-:W-:Y:S08]  /*6060*/  HMMA.16816.F32 R140, R4.reuse, R12, R140 ;  /* 0x0000000c048c723c */ /* 0x050ff0000000188c */
[C---:B---3--:R-:W-:Y:S08]  /*6070*/  HMMA.16816.F32 R132, R4.reuse, R16, R132 ;  /* 0x000000100484723c */ /* 0x048ff00000001884 */
[C---:B------:R-:W-:Y:S01]  /*6080*/  HMMA.16816.F32 R136, R4.reuse, R18, R136 ;  /* 0x000000120488723c */ /* 0x040fe20000001888 */
[----:B------:R-:W2:Y:S07]  /*6090*/  LDSM.16.MT88.4 R16, [R227+0x3800] ;  /* 0x00380000e310783b */ /* 0x000eae0000004200 */
        /* <DEDUP_REMOVED lines=37> */
[----:B------:R-:W-:Y:S07]  /*62f0*/  HMMA.16816.F32 R128, R4, R10, R128 ;  /* 0x0000000a0480723c */ /* 0x000fee0000001880 */
[----:B------:R-:W-:-:S04]  /*6300*/  @P1 IMAD.HI.U32 R4, R237, c[0x0][0x2c8], RZ ;  /* 0x0000b200ed041a27 */ /* 0x000fc800078e00ff */
[----:B------:R-:W-:Y:S01]  /*6310*/  IMAD.MOV.U32 R5, RZ, RZ, R237 ;  /* 0x000000ffff057224 */ /* 0x000fe200078e00ed */
[----:B------:R-:W-:-:S04]  /*6320*/  @P1 SHF.R.U32.HI R5, RZ, c[0x0][0x2cc], R4 ;  /* 0x0000b300ff051a19 */ /* 0x000fc80000011604 */
[----:B------:R-:W-:-:S04]  /*6330*/  IADD3 R5, R5, R170, -R172 ;  /* 0x000000aa05057210 */ /* 0x000fc80007ffe8ac */
[----:B------:R-:W-:-:S04]  /*6340*/  SHF.R.S32.HI R4, RZ, 0x1f, R5 ;  /* 0x0000001fff047819 */ /* 0x000fc80000011405 */
[----:B------:R-:W-:-:S04]  /*6350*/  LEA.HI R4, R4, R5, RZ, 0x6 ;  /* 0x0000000504047211 */ /* 0x000fc800078f30ff */
[----:B------:R-:W-:-:S04]  /*6360*/  SHF.R.S32.HI R4, RZ, 0x6, R4 ;  /* 0x00000006ff047819 */ /* 0x000fc80000011404 */
[----:B------:R-:W-:Y:S01]  /*6370*/  IMNMX R6, R168, R4, !PT ;  /* 0x00000004a8067217 */ /* 0x000fe20007800200 */
[----:B------:R-:W-:-:S03]  /*6380*/  FADD.FTZ R4, R23, R22 ;  /* 0x0000001617047221 */ /* 0x000fc60000010000 */
[----:B------:R-:W-:Y:S01]  /*6390*/  ISETP.GE.AND P0, PT, R200, R6, PT ;  /* 0x00000006c800720c */ /* 0x000fe20003f06270 */
[----:B------:R1:W-:Y:S04]  /*63a0*/  STL [R1+0x7c], R6 ;  /* 0x00007c0601007387 */ /* 0x0003e80000100800 */
[----:B------:R1:W-:Y:S04]  /*63b0*/  STL [R1+0x58], R3 ;  /* 0x0000580301007387 */ /* 0x0003e80000100800 */
[----:B------:R1:W-:Y:S04]  /*63c0*/  STL [R1+0x70], R4 ;  /* 0x0000700401007387 */ /* 0x0003e80000100800 */
[----:B------:R-:W-:Y:S05]  /*63d0*/  @!P0 BRA `(.L_x_4786) ;  /* 0x00003a0000008947 */ /* 0x000fea0003800000 */
[----:B------:R2:W-:Y:S01]  /*63e0*/  STL [R1+0x80], R200 ;  /* 0x000080c801007387 */ /* 0x0005e20000100800 */
[----:B------:R-:W-:-:S02]  /*63f0*/  MOV R165, R2 ;  /* 0x0000000200a57202 */ /* 0x000fc40000000f00 */
[----:B-1----:R-:W-:Y:S02]  /*6400*/  MOV R3, R0 ;  /* 0x0000000000037202 */ /* 0x002fe40000000f00 */
.L_x_4787:
[----:B------:R-:W3:Y:S01]  /*6410*/  LDL.64 R16, [R1+0x60] ;  /* 0x0000600001107983 */ /* 0x000ee20000100a00 */
[----:B------:R-:W-:Y:S04]  /*6420*/  DEPBAR.LE SB0, 0x0 ;  /* 0x000080000000791a */ /* 0x000fe80000000000 */
[----:B------:R-:W-:Y:S01]  /*6430*/  WARPSYNC 0xffffffff ;  /* 0xffffffff00007948 */ /* 0x000fe20003800000 */
[----:B------:R-:W4:Y:S06]  /*6440*/  LDL.LU R14, [R1+0x80] ;  /* 0x00008000010e7983 */ /* 0x000f2c0000300800 */
[----:B------:R-:W4:Y:S06]  /*6450*/  LDL R164, [R1+0x4c] ;  /* 0x00004c0001a47983 */ /* 0x000f2c0000100800 */
[----:B------:R-:W-:Y:S06]  /*6460*/  BAR.SYNC.DEFER_BLOCKING 0x0 ;  /* 0x0000000000007b1d */ /* 0x000fec0000010000 */
[----:B------:R-:W-:Y:S06]  /*6470*/  LDSM.16.M88.4 R168, [R234] ;  /* 0x00000000eaa8783b */ /* 0x000fec0000000200 */
[----:B------:R-:W1:Y:S06]  /*6480*/  LDSM.16.M88.4 R172, [R233] ;  /* 0x00000000e9ac783b */ /* 0x000e6c0000000200 */
[----:B------:R-:W5:Y:S06]  /*6490*/  LDSM.16.M88.4 R176, [R233+0x800] ;  /* 0x00080000e9b0783b */ /* 0x000f6c0000000200 */
[----:B--2---:R-:W2:Y:S06]  /*64a0*/  LDSM.16.M88.4 R180, [R233+0x1000] ;  /* 0x00100000e9b4783b */ /* 0x004eac0000000200 */
[----:B------:R-:W1:Y:S06]  /*64b0*/  LDSM.16.M88.4 R184, [R233+0x1800] ;  /* 0x00180000e9b8783b */ /* 0x000e6c0000000200 */
[----:B------:R-:W-:Y:S06]  /*64c0*/  LDSM.16.M88.4 R188, [R232] ;  /* 0x00000000e8bc783b */ /* 0x000fec0000000200 */
[----:B------:R-:W1:Y:S06]  /*64d0*/  LDSM.16.M88.4 R192, [R231] ;  /* 0x00000000e7c0783b */ /* 0x000e6c0000000200 */
[----:B------:R-:W1:Y:S06]  /*64e0*/  LDSM.16.M88.4 R196, [R223] ;  /* 0x00000000dfc4783b */ /* 0x000e6c0000000200 */
[----:B--2---:R-:W2:Y:S06]  /*64f0*/  LDSM.16.M88.4 R200, [R222] ;  /* 0x00000000dec8783b */ /* 0x004eac0000000200 */
[----:B------:R-:W1:Y:S01]  /*6500*/  LDSM.16.M88.4 R204, [R221] ;  /* 0x00000000ddcc783b */ /* 0x000e620000000200 */
[----:B----4-:R-:W-:Y:S11]  /*6510*/  ISETP.GT.AND P6, PT, R164, R14, PT ;  /* 0x0000000ea400720c */ /* 0x010ff60003fc4270 */
[----:B------:R-:W-:Y:S02]  /*6520*/  @!UPT UIADD3 URZ, URZ, URZ, URZ ;  /* 0x0000003f3f3ff290 */ /* 0x000fe4000fffe03f */
[----:B------:R-:W-:Y:S01]  /*6530*/  @!P6 SHF.R.S32.HI R5, RZ, 0x1f, R14 ;  /* 0x0000001fff05e819 */ /* 0x000fe2000001140e */
[----:B------:R-:W-:Y:S01]  /*6540*/  @!P6 IMAD.WIDE.U32 R6, R14, c[0x0][0x208], RZ ;  /* 0x000082000e06ea25 */ /* 0x000fe200078e00ff */
[----:B---3--:R-:W-:Y:S02]  /*6550*/  @!P6 IADD3 R10, P0, R16, 0x40, RZ ;  /* 0x00000040100ae810 */ /* 0x008fe40007f1e0ff */
[----:B------:R-:W-:Y:S01]  /*6560*/  @!P6 MOV R2, c[0x0][0x208] ;  /* 0x000082000002ea02 */ /* 0x000fe20000000f00 */
[----:B------:R-:W-:Y:S01]  /*6570*/  @!P6 IMAD R5, R5, c[0x0][0x208], RZ ;  /* 0x000082000505ea24 */ /* 0x000fe200078e02ff */
[----:B------:R-:W-:Y:S02]  /*6580*/  @!P6 MOV R0, c[0x0][0x20c] ;  /* 0x000083000000ea02 */ /* 0x000fe40000000f00 */
[----:B------:R-:W-:Y:S01]  /*6590*/  @!P6 IADD3.X R4, RZ, R238, RZ, P0, !PT ;  /* 0x000000eeff04e210 */ /* 0x000fe200007fe4ff */
[----:B------:R-:W-:Y:S05]  /*65a0*/  @!P6 IMAD R5, R14, c[0x0][0x20c], R5 ;  /* 0x000083000e05ea24 */ /* 0x000fea00078e0205 */
[----:B------:R-:W-:Y:S01]  /*65b0*/  @!P6 IADD3 R5, R7, R5, RZ ;  /* 0x000000050705e210 */ /* 0x000fe20007ffe0ff */
[C---:B------:R-:W-:Y:S03]  /*65c0*/  @!P6 IMAD.SHL.U32 R7, R6.reuse, 0x40, RZ ;  /* 0x000000400607e824 */ /* 0x040fe600078e00ff */
[----:B------:R-:W-:Y:S02]  /*65d0*/  @!P6 SHF.L.U64.HI R5, R6, 0x6, R5 ;  /* 0x000000060605e819 */ /* 0x000fe40000010205 */
[C---:B------:R-:W-:Y:S04]  /*65e0*/  @!P6 LEA R11, P0, R2.reuse, R7, 0x5 ;  /* 0x00000007020be211 */ /* 0x040fe800078028ff */
[----:B------:R-:W-:Y:S02]  /*65f0*/  @!P6 LEA.HI.X R13, R2, R5, R0, 0x5, P0 ;  /* 0x00000005020de211 */ /* 0x000fe400000f2c00 */
[----:B------:R-:W-:Y:S05]  /*6600*/  @!P6 IADD3 R15, P0, R7, R16, RZ ;  /* 0x00000010070fe210 */ /* 0x000fea0007f1e0ff */
[----:B------:R-:W-:Y:S01]  /*6610*/  @!P6 IMAD.X R2, R5, 0x1, R238, P0 ;  /* 0x000000010502e824 */ /* 0x000fe200000e06ee */
[----:B------:R-:W-:Y:S04]  /*6620*/  @!P6 IADD3 R9, P0, R7, R10, RZ ;  /* 0x0000000a0709e210 */ /* 0x000fe80007f1e0ff */
[----:B------:R-:W-:Y:S02]  /*6630*/  @!P6 IADD3.X R0, R5, R4, RZ, P0, !PT ;  /* 0x000000040500e210 */ /* 0x000fe400007fe4ff */
[C---:B------:R-:W-:Y:S04]  /*6640*/  @!P6 LEA R20, P0, R15.reuse, c[0x0][0x1f8], 0x1 ;  /* 0x00007e000f14ea11 */ /* 0x040fe800078008ff */
[----:B------:R-:W-:Y:S02]  /*6650*/  @!P6 LEA.HI.X R21, R15, c[0x0][0x1fc], R2, 0x1, P0 ;  /* 0x00007f000f15ea11 */ /* 0x000fe400000f0c02 */
[C---:B------:R-:W-:Y:S03]  /*6660*/  @!P6 LEA R28, P0, R9.reuse, c[0x0][0x1f8], 0x1 ;  /* 0x00007e00091cea11 */ /* 0x040fe600078008ff */
[----:B------:R-:W-:Y:S01]  /*6670*/  @!PT LDS RZ, [RZ] ;  /* 0x00000000fffff984 */ /* 0x000fe20000000800 */
[----:B------:R-:W-:Y:S01]  /*6680*/  @!PT LDS RZ, [RZ] ;  /* 0x00000000fffff984 */ /* 0x000fe20000000800 */
[----:B------:R-:W-:Y:S01]  /*6690*/  @!PT LDS RZ, [RZ] ;  /* 0x00000000fffff984 */ /* 0x000fe20000000800 */
[----:B------:R3:W-:Y:S01]  /*66a0*/  @!P6 LDGSTS.E.BYPASS.LTC128B.128 [R249+0x100], [R20.64], !P5 ;  /* 0x0010000014f9efae */ /* 0x0007e2000e901d46 */
[----:B------:R-:W-:Y:S02]  /*66b0*/  @!P6 LEA.HI.X R29, R9, c[0x0][0x1fc], R0, 0x1, P0 ;  /* 0x00007f00091dea11 */ /* 0x000fe400000f0c00 */
[C---:B------:R-:W-:Y:S03]  /*66c0*/  @!P6 IADD3 R8, P0, R16.reuse, 0x80, RZ ;  /* 0x000000801008e810 */ /* 0x040fe60007f1e0ff */
[----:B------:R4:W-:Y:S01]  /*66d0*/  @!P6 LDGSTS.E.BYPASS.LTC128B.128 [R249+0x2100], [R28.64], !P4 ;  /* 0x021000001cf9efae */ /* 0x0009e2000e101d46 */
[----:B------:R-:W-:Y:S02]  /*66e0*/  @!P6 IADD3.X R2, RZ, R238, RZ, P0, !PT ;  /* 0x000000eeff02e210 */ /* 0x000fe400007fe4ff */
[----:B------:R-:W-:Y:S05]  /*66f0*/  @!P6 IADD3 R9, P0, R7, R8, RZ ;  /* 0x000000080709e210 */ /* 0x000fea0007f1e0ff */
[----:B------:R-:W-:Y:S01]  /*6700*/  @!P6 IMAD.X R0, R5, 0x1, R2, P0 ;  /* 0x000000010500e824 */ /* 0x000fe200000e0602 */
[C---:B------:R-:W-:Y:S04]  /*6710*/  @!P6 LEA R26, P0, R9.reuse, c[0x0][0x1f8], 0x1 ;  /* 0x00007e00091aea11 */ /* 0x040fe800078008ff */
[----:B------:R-:W-:Y:S02]  /*6720*/  @!P6 LEA.HI.X R27, R9, c[0x0][0x1fc], R0, 0x1, P0 ;  /* 0x00007f00091bea11 */ /* 0x000fe400000f0c00 */
[----:B------:R-:W-:Y:S03]  /*6730*/  @!P6 IADD3 R6, P0, R16, 0xc0, RZ ;  /* 0x000000c01006e810 */ /* 0x000fe60007f1e0ff */
[----:B------:R1:W-:Y:S01]  /*6740*/  @!P6 LDGSTS.E.BYPASS.LTC128B.128 [R249+0x4100], [R26.64], !P3 ;  /* 0x041000001af9efae */ /* 0x0003e2000d901d46 */
[----:B------:R-:W-:Y:S02]  /*6750*/  @!P6 IADD3.X R0, RZ, R238, RZ, P0, !PT ;  /* 0x000000eeff00e210 */ /* 0x000fe400007fe4ff */
[----:B------:R-:W-:Y:S04]  /*6760*/  @!P6 IADD3 R12, P0, R7, R6, RZ ;  /* 0x00000006070ce210 */ /* 0x000fe80007f1e0ff */
[----:B------:R-:W-:Y:S02]  /*6770*/  @!P6 IADD3.X R5, R5, R0, RZ, P0, !PT ;  /* 0x000000000505e210 */ /* 0x000fe400007fe4ff */
[C---:B------:R-:W-:Y:S04]  /*6780*/  @!P6 LEA R32, P0, R12.reuse, c[0x0][0x1f8], 0x1 ;  /* 0x00007e000c20ea11 */ /* 0x040fe800078008ff */
[----:B------:R-:W-:Y:S02]  /*6790*/  @!P6 LEA.HI.X R33, R12, c[0x0][0x1fc], R5, 0x1, P0 ;  /* 0x00007f000c21ea11 */ /* 0x000fe400000f0c05 */
[----:B------:R-:W-:Y:S03]  /*67a0*/  @!P6 IADD3 R9, P0, R11, R10, RZ ;  /* 0x0000000a0b09e210 */ /* 0x000fe60007f1e0ff */
[----:B------:R1:W-:Y:S02]  /*67b0*/  @!P6 LDGSTS.E.BYPASS.LTC128B.128 [R249+0x6100], [R32.64], !P2 ;  /* 0x0610000020f9efae */ /* 0x0003e4000d101d46 */
[----:B------:R-:W-:Y:S01]  /*67c0*/  @!P6 IMAD.X R4, R13, 0x1, R4, P0 ;  /* 0x000000010d04e824 */ /* 0x000fe200000e0604 */
[----:B------:R-:W-:Y:S04]  /*67d0*/  @!P6 IADD3 R7, P0, R11, R8, RZ ;  /* 0x000000080b07e210 */ /* 0x000fe80007f1e0ff */
[----:B------:R-:W-:Y:S02]  /*67e0*/  @!P6 IADD3.X R2, R13, R2, RZ, P0, !PT ;  /* 0x000000020d02e210 */ /* 0x000fe400007fe4ff */
[----:B------:R-:W-:Y:S04]  /*67f0*/  @!P6 IADD3 R5, P0, R11, R6, RZ ;  /* 0x000000060b05e210 */ /* 0x000fe80007f1e0ff */
[----:B------:R-:W-:Y:S02]  /*6800*/  @!P6 IADD3.X R0, R13, R0, RZ, P0, !PT ;  /* 0x000000000d00e210 */ /* 0x000fe400007fe4ff */
[----:B------:R-:W-:Y:S05]  /*6810*/  @!P6 IADD3 R11, P0, R11, R16, RZ ;  /* 0x000000100b0be210 */ /* 0x000fea0007f1e0ff */
[----:B------:R-:W-:Y:S01]  /*6820*/  @!P6 IMAD.X R6, R13, 0x1, R238, P0 ;  /* 0x000000010d06e824 */ /* 0x000fe200000e06ee */
[C---:B------:R-:W-:Y:S04]  /*6830*/  @!P6 LEA R12, P0, R11.reuse, c[0x0][0x1f8], 0x1 ;  /* 0x00007e000b0cea11 */ /* 0x040fe800078008ff */
[----:B------:R-:W-:Y:S02]  /*6840*/  @!P6 LEA.HI.X R13, R11, c[0x0][0x1fc], R6, 0x1, P0 ;  /* 0x00007f000b0dea11 */ /* 0x000fe400000f0c06 */
[C---:B------:R-:W-:Y:S03]  /*6850*/  @!P6 LEA R16, P0, R9.reuse, c[0x0][0x1f8], 0x1 ;  /* 0x00007e000910ea11 */ /* 0x040fe600078008ff */
[----:B------:R5:W-:Y:S01]  /*6860*/  @!P6 LDGSTS.E.BYPASS.LTC128B.128 [R249+0x1100], [R12.64], !P5 ;  /* 0x011000000cf9efae */ /* 0x000be2000e901d46 */
[----:B------:R-:W-:Y:S02]  /*6870*/  @!P6 LEA.HI.X R17, R9, c[0x0][0x1fc], R4, 0x1, P0 ;  /* 0x00007f000911ea11 */ /* 0x000fe400000f0c04 */
[C---:B------:R-:W-:Y:S03]  /*6880*/  @!P6 LEA R24, P0, R7.reuse, c[0x0][0x1f8], 0x1 ;  /* 0x00007e000718ea11 */ /* 0x040fe600078008ff */
[----:B------:R2:W-:Y:S01]  /*6890*/  @!P6 LDGSTS.E.BYPASS.LTC128B.128 [R249+0x3100], [R16.64], !P4 ;  /* 0x0310000010f9efae */ /* 0x0005e2000e101d46 */
[----:B------:R-:W-:Y:S02]  /*68a0*/  @!P6 LEA.HI.X R25, R7, c[0x0][0x1fc], R2, 0x1, P0 ;  /* 0x00007f000719ea11 */ /* 0x000fe400000f0c02 */
[C---:B------:R-:W-:Y:S02]  /*68b0*/  @!P6 LEA R166, P0, R5.reuse, c[0x0][0x1f8], 0x1 ;  /* 0x00007e0005a6ea11 */ /* 0x040fe400078008ff */
[----:B------:R-:W-:Y:S01]  /*68c0*/  MOV R2, R14 ;  /* 0x0000000e00027202 */ /* 0x000fe20000000f00 */
[----:B------:R2:W-:Y:S01]  /*68d0*/  @!P6 LDGSTS.E.BYPASS.LTC128B.128 [R249+0x5100], [R24.64], !P3 ;  /* 0x0510000018f9efae */ /* 0x0005e2000d901d46 */
[----:B------:R-:W-:Y:S02]  /*68e0*/  @!P6 LEA.HI.X R167, R5, c[0x0][0x1fc], R0, 0x1, P0 ;  /* 0x00007f0005a7ea11 */ /* 0x000fe400000f0c00 */
[C---:B-1----:R-:W-:Y:S03]  /*68f0*/  HMMA.16816.F32 R4, R168.reuse, R172, RZ ;  /* 0x000000aca804723c */ /* 0x042fe600000018ff */
[----:B------:R1:W-:Y:S05]  /*6900*/  @!P6 LDGSTS.E.BYPASS.LTC128B.128 [R249+0x7100], [R166.64], !P2 ;  /* 0x07100000a6f9efae */ /* 0x0003ea000d101d46 */
[C---:B------:R-:W-:Y:S01]  /*6910*/  HMMA.16816.F32 R8, R168.reuse, R174, RZ ;  /* 0x000000aea808723c */ /* 0x040fe200000018ff */
[----:B------:R-:W-:Y:S06]  /*6920*/  LDSM.16.M88.4 R172, [R229] ;  /* 0x00000000e5ac783b */ /* 0x000fec0000000200 */
[----:B------:R-:W0:Y:S01]  /*6930*/  LDGDEPBAR ;  /* 0x00000000000079af */ /* 0x000e220000000000 */
[C---:B-----5:R-:W-:Y:S08]  /*6940*/  HMMA.16816.F32 R12, R168.reuse, R176, RZ ;  /* 0x000000b0a80c723c */ /* 0x060ff000000018ff */
[C---:B--2---:R-:W-:Y:S01]  /*6950*/  HMMA.16816.F32 R16, R168.reuse, R178, RZ ;  /* 0x000000b2a810723c */ /* 0x044fe200000018ff */
[----:B------:R-:W-:Y:S07]  /*6960*/  LDSM.16.M88.4 R176, [R229+0x800] ;  /* 0x00080000e5b0783b */ /* 0x000fee0000000200 */
[C---:B---3--:R-:W-:Y:S08]  /*6970*/  HMMA.16816.F32 R20, R168.reuse, R180, RZ ;  /* 0x000000b4a814723c */ /* 0x048ff000000018ff */
[C---:B------:R-:W-:Y:S01]  /*6980*/  HMMA.16816.F32 R24, R168.reuse, R182, RZ ;  /* 0x000000b6a818723c */ /* 0x040fe200000018ff */
[----:B------:R-:W-:Y:S07]  /*6990*/  LDSM.16.M88.4 R180, [R229+0x1000] ;  /* 0x00100000e5b4783b */ /* 0x000fee0000000200 */
[C---:B----4-:R-:W-:Y:S08]  /*69a0*/  HMMA.16816.F32 R28, R168.reuse, R184, RZ ;  /* 0x000000b8a81c723c */ /* 0x050ff000000018ff */
[----:B------:R-:W-:Y:S01]  /*69b0*/  HMMA.16816.F32 R32, R168, R186, RZ ;  /* 0x000000baa820723c */ /* 0x000fe200000018ff */
[----:B------:R-:W2:Y:S06]  /*69c0*/  LDSM.16.M88.4 R168, [R230] ;  /* 0x00000000e6a8783b */ /* 0x000eac0000000200 */
[----:B------:R-:W3:Y:S01]  /*69d0*/  LDSM.16.M88.4 R184, [R229+0x1800] ;  /* 0x00180000e5b8783b */ /* 0x000ee20000000200 */
[C---:B------:R-:W-:Y:S07]  /*69e0*/  HMMA.16816.F32 R4, R188.reuse, R192, R4 ;  /* 0x000000c0bc04723c */ /* 0x040fee0000001804 */
[----:B------:R-:W-:Y:S01]  /*69f0*/  MOV R192, R2 ;  /* 0x0000000200c07202 */ /* 0x000fe20000000f00 */
[C---:B------:R-:W-:Y:S03]  /*6a00*/  HMMA.16816.F32 R8, R188.reuse, R194, R8 ;  /* 0x000000c2bc08723c */ /* 0x040fe60000001808 */
[C---:B------:R-:W-:Y:S05]  /*6a10*/  ISETP.GT.AND P6, PT, R192.reuse, R164, PT ;  /* 0x000000a4c000720c */ /* 0x040fea0003fc4270 */
[C---:B------:R-:W-:Y:S01]  /*6a20*/  HMMA.16816.F32 R12, R188.reuse, R196, R12 ;  /* 0x000000c4bc0c723c */ /* 0x040fe2000000180c */
[----:B------:R-:W4:Y:S07]  /*6a30*/  LDL R196, [R1+0x48] ;  /* 0x0000480001c47983 */ /* 0x000f2e0000100800 */
[C---:B------:R-:W-:Y:S01]  /*6a40*/  HMMA.16816.F32 R16, R188.reuse, R198, R16 ;  /* 0x000000c6bc10723c */ /* 0x040fe20000001810 */
[----:B------:R-:W-:Y:S07]  /*6a50*/  @P6 IMAD.MOV.U32 R2, RZ, RZ, c[0x0][0x1e4] ;  /* 0x00007900ff026624 */ /* 0x000fee00078e00ff */
[C---:B------:R-:W-:Y:S07]  /*6a60*/  HMMA.16816.F32 R20, R188.reuse, R200, R20 ;  /* 0x000000c8bc14723c */ /* 0x040fee0000001814 */
[----:B------:R-:W-:Y:S01]  /*6a70*/  IADD3 R200, R192, -0x1, RZ ;  /* 0xffffffffc0c87810 */ /* 0x000fe20007ffe0ff */
[C---:B------:R-:W-:Y:S04]  /*6a80*/  HMMA.16816.F32 R24, R188.reuse, R202, R24 ;  /* 0x000000cabc18723c */ /* 0x040fe80000001818 */
[----:B-1----:R-:W-:Y:S03]  /*6a90*/  @P6 SHF.R.S32.HI R167, RZ, 0x1f, R200 ;  /* 0x0000001fffa76819 */ /* 0x002fe600000114c8 */
[----:B------:R-:W-:Y:S01]  /*6aa0*/  @P6 IMAD.WIDE.U32 R202, R200, c[0x0][0x1e0], RZ ;  /* 0x00007800c8ca6a25 */ /* 0x000fe200078e00ff */
[C---:B------:R-:W-:Y:S04]  /*6ab0*/  HMMA.16816.F32 R28, R188.reuse, R204, R28 ;  /* 0x000000ccbc1c723c */ /* 0x040fe8000000181c */
[----:B------:R-:W-:Y:S01]  /*6ac0*/  @P6 SHF.L.U32 R0, R202, 0x6, RZ ;  /* 0x00000006ca006819 */ /* 0x000fe200000006ff */
[----:B------:R-:W-:Y:S03]  /*6ad0*/  @P6 IMAD R167, R167, c[0x0][0x1e0], RZ ;  /* 0x00007800a7a76a24 */ /* 0x000fe600078e02ff */
[----:B------:R-:W-:Y:S04]  /*6ae0*/  HMMA.16816.F32 R32, R188, R206, R32 ;  /* 0x000000cebc20723c */ /* 0x000fe80000001820 */
[----:B------:R-:W-:Y:S03]  /*6af0*/  @P6 IMAD R167, R200, c[0x0][0x1e4], R167 ;  /* 0x00007900c8a76a24 */ /* 0x000fe600078e02a7 */
[----:B------:R-:W-:Y:S01]  /*6b00*/  IADD3 R206, R252, R237, RZ ;  /* 0x000000edfcce7210 */ /* 0x000fe20007ffe0ff */
[C---:B--2---:R-:W-:Y:S05]  /*6b10*/  HMMA.16816.F32 R4, R168.reuse, R172, R4 ;  /* 0x000000aca804723c */ /* 0x044fea0000001804 */
[----:B------:R-:W-:Y:S01]  /*6b20*/  @P6 IMAD.IADD R164, R203, 0x1, R167 ;  /* 0x00000001cba46824 */ /* 0x000fe200078e02a7 */
[----:B------:R-:W-:Y:S01]  /*6b30*/  @P6 MOV R167, c[0x0][0x1e0] ;  /* 0x0000780000a76a02 */ /* 0x000fe20000000f00 */
[----:B------:R-:W-:Y:S01]  /*6b40*/  @P1 IMAD.HI.U32 R205, R206, c[0x0][0x2c8], RZ ;  /* 0x0000b200cecd1a27 */ /* 0x000fe200078e00ff */
[C---:B------:R-:W-:Y:S01]  /*6b50*/  HMMA.16816.F32 R8, R168.reuse, R174, R8 ;  /* 0x000000aea808723c */ /* 0x040fe20000001808 */
[----:B------:R-:W-:Y:S03]  /*6b60*/  LDSM.16.M88.4 R172, [R228] ;  /* 0x00000000e4ac783b */ /* 0x000fe60000000200 */
[----:B------:R-:W-:Y:S02]  /*6b70*/  @P6 SHF.L.U64.HI R164, R202, 0x6, R164 ;  /* 0x00000006caa46819 */ /* 0x000fe400000102a4 */
[C---:B------:R-:W-:Y:S02]  /*6b80*/  @P6 LEA R166, P0, R167.reuse, R0, 0x5 ;  /* 0x00000000a7a66211 */ /* 0x040fe400078028ff */
[C---:B------:R-:W-:Y:S04]  /*6b90*/  HMMA.16816.F32 R12, R168.reuse, R176, R12 ;  /* 0x000000b0a80c723c */ /* 0x040fe8000000180c */
[----:B------:R-:W-:Y:S02]  /*6ba0*/  @P6 LEA.HI.X R2, R167, R164, R2, 0x5, P0 ;  /* 0x000000a4a7026211 */ /* 0x000fe400000f2c02 */
[----:B------:R-:W-:Y:S02]  /*6bb0*/  @P1 SHF.R.U32.HI R206, RZ, c[0x0][0x2cc], R205 ;  /* 0x0000b300ffce1a19 */ /* 0x000fe400000116cd */
[C---:B------:R-:W-:Y:S01]  /*6bc0*/  HMMA.16816.F32 R16, R168.reuse, R178, R16 ;  /* 0x000000b2a810723c */ /* 0x040fe20000001810 */
[----:B------:R-:W1:Y:S07]  /*6bd0*/  LDSM.16.M88.4 R176, [R220] ;  /* 0x00000000dcb0783b */ /* 0x000e6e0000000200 */
[C---:B------:R-:W-:Y:S08]  /*6be0*/  HMMA.16816.F32 R20, R168.reuse, R180, R20 ;  /* 0x000000b4a814723c */ /* 0x040ff00000001814 */
[C---:B------:R-:W-:Y:S01]  /*6bf0*/  HMMA.16816.F32 R24, R168.reuse, R182, R24 ;  /* 0x000000b6a818723c */ /* 0x040fe20000001818 */
[----:B------:R-:W2:Y:S07]  /*6c00*/  LDSM.16.M88.4 R180, [R220+0x800] ;  /* 0x00080000dcb4783b */ /* 0x000eae0000000200 */
[C---:B---3--:R-:W-:Y:S08]  /*6c10*/  HMMA.16816.F32 R28, R168.reuse, R184, R28 ;  /* 0x000000b8a81c723c */ /* 0x048ff0000000181c */
[----:B------:R-:W-:Y:S01]  /*6c20*/  HMMA.16816.F32 R32, R168, R186, R32 ;  /* 0x000000baa820723c */ /* 0x000fe20000001820 */
[----:B------:R-:W3:Y:S06]  /*6c30*/  LDSM.16.M88.4 R168, [R220+0x1000] ;  /* 0x00100000dca8783b */ /* 0x000eec0000000200 */
[----:B------:R-:W5:Y:S01]  /*6c40*/  LDSM.16.M88.4 R184, [R220+0x1800] ;  /* 0x00180000dcb8783b */ /* 0x000f620000000200 */
[C---:B-1----:R-:W-:Y:S08]  /*6c50*/  HMMA.16816.F32 R4, R172.reuse, R176, R4 ;  /* 0x000000b0ac04723c */ /* 0x042ff00000001804 */
[C---:B------:R-:W-:Y:S01]  /*6c60*/  HMMA.16816.F32 R8, R172.reuse, R178, R8 ;  /* 0x000000b2ac08723c */ /* 0x040fe20000001808 */
[----:B------:R-:W-:Y:S07]  /*6c70*/  LDSM.16.M88.4 R176, [R233+0x2000] ;  /* 0x00200000e9b0783b */ /* 0x000fee0000000200 */
[C---:B--2---:R-:W-:Y:S08]  /*6c80*/  HMMA.16816.F32 R12, R172.reuse, R180, R12 ;  /* 0x000000b4ac0c723c */ /* 0x044ff0000000180c */
[C---:B------:R-:W-:Y:S01]  /*6c90*/  HMMA.16816.F32 R16, R172.reuse, R182, R16 ;  /* 0x000000b6ac10723c */ /* 0x040fe20000001810 */
[----:B------:R-:W-:Y:S07]  /*6ca0*/  LDSM.16.M88.4 R180, [R233+0x2800] ;  /* 0x00280000e9b4783b */ /* 0x000fee0000000200 */
[C---:B---3--:R-:W-:Y:S08]  /*6cb0*/  HMMA.16816.F32 R20, R172.reuse, R168, R20 ;  /* 0x000000a8ac14723c */ /* 0x048ff00000001814 */
[C---:B------:R-:W-:Y:S01]  /*6cc0*/  HMMA.16816.F32 R24, R172.reuse, R170, R24 ;  /* 0x000000aaac18723c */ /* 0x040fe20000001818 */
[----:B------:R-:W1:Y:S07]  /*6cd0*/  LDSM.16.M88.4 R168, [R234+0x4000] ;  /* 0x00400000eaa8783b */ /* 0x000e6e0000000200 */
[C---:B-----5:R-:W-:Y:S08]  /*6ce0*/  HMMA.16816.F32 R28, R172.reuse, R184, R28 ;  /* 0x000000b8ac1c723c */ /* 0x060ff0000000181c */
        /* <DEDUP_REMOVED lines=112> */
[----:B------:R-:W1:Y:S07]  /*73f0*/  LDSM.16.M88.4 R180, [R211] ;  /* 0x00000000d3b4783b */ /* 0x000e6e0000000200 */
[C---:B--2---:R-:W-:Y:S08]  /*7400*/  HMMA.16816.F32 R20, R168.reuse, R172, R20 ;  /* 0x000000aca814723c */ /* 0x044ff00000001814 */
[C---:B------:R-:W-:Y:S01]  /*7410*/  HMMA.16816.F32 R24, R168.reuse, R174, R24 ;  /* 0x000000aea818723c */ /* 0x040fe20000001818 */
[----:B------:R-:W2:Y:S07]  /*7420*/  LDSM.16.M88.4 R172, [R210] ;  /* 0x00000000d2ac783b */ /* 0x000eae0000000200 */
[C---:B---3--:R-:W-:Y:S08]  /*7430*/  HMMA.16816.F32 R28, R168.reuse, R184, R28 ;  /* 0x000000b8a81c723c */ /* 0x048ff0000000181c */
[----:B------:R-:W-:Y:S01]  /*7440*/  HMMA.16816.F32 R32, R168, R186, R32 ;  /* 0x000000baa820723c */ /* 0x000fe20000001820 */
[----:B------:R-:W3:Y:S06]  /*7450*/  LDSM.16.M88.4 R168, [R209] ;  /* 0x00000000d1a8783b */ /* 0x000eec0000000200 */
[----:B------:R-:W5:Y:S01]  /*7460*/  LDSM.16.M88.4 R184, [R208] ;  /* 0x00000000d0b8783b */ /* 0x000f620000000200 */
        /* <DEDUP_REMOVED lines=9> */
[C---:B-----5:R-:W-:Y:S08]  /*7500*/  HMMA.16816.F32 R28, R176.reuse, R184, R28 ;  /* 0x000000b8b01c723c */ /* 0x060ff0000000181c */
        /* <DEDUP_REMOVED lines=12> */
[C---:B-----5:R-:W-:Y:S01]  /*75d0*/  HMMA.16816.F32 R28, R172.reuse, R184, R28 ;  /* 0x000000b8ac1c723c */ /* 0x060fe2000000181c */
[----:B------:R-:W3:Y:S07]  /*75e0*/  LDL.64 R184, [R1+0x68] ;  /* 0x0000680001b87983 */ /* 0x000eee0000100a00 */
[----:B------:R-:W-:Y:S01]  /*75f0*/  HMMA.16816.F32 R32, R172, R186, R32 ;  /* 0x000000baac20723c */ /* 0x000fe20000001820 */
[----:B------:R-:W5:Y:S06]  /*7600*/  LDL R187, [R1+0x78] ;  /* 0x0000780001bb7983 */ /* 0x000f6c0000100800 */
[----:B------:R-:W5:Y:S01]  /*7610*/  LDL R186, [R1+0x74] ;  /* 0x0000740001ba7983 */ /* 0x000f620000100800 */
[C---:B-1----:R-:W-:Y:S05]  /*7620*/  HMMA.16816.F32 R4, R168.reuse, R180, R4 ;  /* 0x000000b4a804723c */ /* 0x042fea0000001804 */
[----:B------:R-:W1:Y:S03]  /*7630*/  LDSM.16.M88.4 R172, [R220+0x7000] ;  /* 0x00700000dcac783b */ /* 0x000e660000000200 */
[C---:B------:R-:W-:Y:S03]  /*7640*/  HMMA.16816.F32 R8, R168.reuse, R182, R8 ;  /* 0x000000b6a808723c */ /* 0x040fe60000001808 */
[----:B------:R-:W4:Y:S01]  /*7650*/  LDSM.16.M88.4 R180, [R220+0x7800] ;  /* 0x00780000dcb4783b */ /* 0x000f220000000200 */
[----:B------:R-:W-:Y:S04]  /*7660*/  DEPBAR.LE SB0, 0x0 ;  /* 0x000080000000791a */ /* 0x000fe80000000000 */
[C---:B--2---:R-:W-:Y:S01]  /*7670*/  HMMA.16816.F32 R12, R168.reuse, R176, R12 ;  /* 0x000000b0a80c723c */ /* 0x044fe2000000180c */
[----:B------:R-:W-:Y:S07]  /*7680*/  BAR.SYNC.DEFER_BLOCKING 0x0 ;  /* 0x0000000000007b1d */ /* 0x000fee0000010000 */
[C---:B------:R-:W-:Y:S08]  /*7690*/  HMMA.16816.F32 R16, R168.reuse, R178, R16 ;  /* 0x000000b2a810723c */ /* 0x040ff00000001810 */
[C---:B-1----:R-:W-:Y:S08]  /*76a0*/  HMMA.16816.F32 R20, R168.reuse, R172, R20 ;  /* 0x000000aca814723c */ /* 0x042ff00000001814 */
[C---:B------:R-:W-:Y:S08]  /*76b0*/  HMMA.16816.F32 R24, R168.reuse, R174, R24 ;  /* 0x000000aea818723c */ /* 0x040ff00000001818 */
[C---:B----4-:R-:W-:Y:S08]  /*76c0*/  HMMA.16816.F32 R28, R168.reuse, R180, R28 ;  /* 0x000000b4a81c723c */ /* 0x050ff0000000181c */
[----:B------:R-:W-:Y:S07]  /*76d0*/  HMMA.16816.F32 R32, R168, R182, R32 ;  /* 0x000000b6a820723c */ /* 0x000fee0000001820 */
[----:B------:R-:W-:Y:S05]  /*76e0*/  IMAD.MOV.U32 R169, RZ, RZ, -0x40 ;  /* 0xffffffc0ffa97424 */ /* 0x000fea00078e00ff */
[----:B------:R-:W-:Y:S01]  /*76f0*/  IMAD R174, R192, R169, 0x1 ;  /* 0x00000001c0ae7424 */ /* 0x000fe200078e02a9 */
[----:B---3--:R-:W-:Y:S04]  /*7700*/  @P6 IADD3 R204, P0, R0, R184, RZ ;  /* 0x000000b800cc6210 */ /* 0x008fe80007f1e0ff */
[-C--:B------:R-:W-:Y:S02]  /*7710*/  @P6 IADD3.X R167, R164, R196.reuse, RZ, P0, !PT ;  /* 0x000000c4a4a76210 */ /* 0x080fe400007fe4ff */
[C---:B------:R-:W-:Y:S04]  /*7720*/  @P6 LEA R202, P0, R204.reuse, c[0x0][0x1c8], 0x1 ;  /* 0x00007200ccca6a11 */ /* 0x040fe800078008ff */
[----:B------:R-:W-:Y:S02]  /*7730*/  @P6 LEA.HI.X R203, R204, c[0x0][0x1cc], R167, 0x1, P0 ;  /* 0x00007300cccb6a11 */ /* 0x000fe400000f0ca7 */
[----:B------:R-:W-:Y:S03]  /*7740*/  @P6 IADD3 R201, P0, R184, 0x40, RZ ;  /* 0x00000040b8c96810 */ /* 0x000fe60007f1e0ff */
[----:B------:R-:W-:Y:S01]  /*7750*/  @!PT LDS RZ, [RZ] ;  /* 0x00000000fffff984 */ /* 0x000fe20000000800 */
[----:B------:R-:W-:Y:S01]  /*7760*/  @!PT LDS RZ, [RZ] ;  /* 0x00000000fffff984 */ /* 0x000fe20000000800 */
[----:B------:R-:W-:Y:S01]  /*7770*/  @!PT LDS RZ, [RZ] ;  /* 0x00000000fffff984 */ /* 0x000fe20000000800 */
[----:B------:R1:W-:Y:S02]  /*7780*/  @P6 LDGSTS.E.BYPASS.LTC128B.128 [R249+0x8100], [R202.64], !P5 ;  /* 0x08100000caf96fae */ /* 0x0003e4000e901d46 */
[----:B------:R-:W-:Y:S01]  /*7790*/  @P6 IMAD.X R167, RZ, RZ, R196, P0 ;  /* 0x000000ffffa76224 */ /* 0x000fe200000e06c4 */
[----:B------:R-:W-:Y:S04]  /*77a0*/  @P6 IADD3 R204, P0, R0, R201, RZ ;  /* 0x000000c900cc6210 */ /* 0x000fe80007f1e0ff */
[----:B------:R-:W-:Y:S02]  /*77b0*/  @P6 IADD3.X R207, R164, R167, RZ, P0, !PT ;  /* 0x000000a7a4cf6210 */ /* 0x000fe400007fe4ff */
[C---:B------:R-:W-:Y:S04]  /*77c0*/  @P6 LEA R198, P0, R204.reuse, c[0x0][0x1c8], 0x1 ;  /* 0x00007200ccc66a11 */ /* 0x040fe800078008ff */
[----:B------:R-:W-:Y:S02]  /*77d0*/  @P6 LEA.HI.X R199, R204, c[0x0][0x1cc], R207, 0x1, P0 ;  /* 0x00007300ccc76a11 */ /* 0x000fe400000f0ccf */
[----:B------:R-:W2:Y:S01]  /*77e0*/  SHFL.IDX PT, R204, R206, RZ, 0x1c1f ;  /* 0x001c1fffcecc7589 */ /* 0x000ea200000e0000 */
[----:B------:R-:W-:Y:S04]  /*77f0*/  @P6 IADD3 R205, P0, R184, 0x80, RZ ;  /* 0x00000080b8cd6810 */ /* 0x000fe80007f1e0ff */
[----:B------:R-:W-:Y:S01]  /*7800*/  @P6 IADD3.X R188, RZ, R196, RZ, P0, !PT ;  /* 0x000000c4ffbc6210 */ /* 0x000fe200007fe4ff */
[----:B------:R3:W4:Y:S01]  /*7810*/  SHFL.IDX PT, R207, R206, 0x1, 0x1c1f ;  /* 0x003c1f00cecf7f89 */ /* 0x00072200000e0000 */
[----:B------:R-:W-:Y:S04]  /*7820*/  @P6 IADD3 R171, P0, R0, R205, RZ ;  /* 0x000000cd00ab6210 */ /* 0x000fe80007f1e0ff */
[----:B------:R-:W-:Y:S02]  /*7830*/  @P6 IADD3.X R170, R164, R188, RZ, P0, !PT ;  /* 0x000000bca4aa6210 */ /* 0x000fe400007fe4ff */
[C---:B------:R-:W-:Y:S04]  /*7840*/  @P6 LEA R168, P0, R171.reuse, c[0x0][0x1c8], 0x1 ;  /* 0x00007200aba86a11 */ /* 0x040fe800078008ff */
[----:B------:R-:W-:Y:S02]  /*7850*/  @P6 LEA.HI.X R169, R171, c[0x0][0x1cc], R170, 0x1, P0 ;  /* 0x00007300aba96a11 */ /* 0x000fe400000f0caa */
[----:B-----5:R-:W-:Y:S02]  /*7860*/  IADD3 R170, R187, R174, -R251 ;  /* 0x000000aebbaa7210 */ /* 0x020fe40007ffe8fb */
[----:B------:R-:W-:Y:S04]  /*7870*/  @P6 IADD3 R191, P0, R184, 0xc0, RZ ;  /* 0x000000c0b8bf6810 */ /* 0x000fe80007f1e0ff */
[----:B------:R-:W-:Y:S02]  /*7880*/  @P6 IADD3.X R189, RZ, R196, RZ, P0, !PT ;  /* 0x000000c4ffbd6210 */ /* 0x000fe400007fe4ff */
[----:B---3--:R-:W-:Y:S01]  /*7890*/  @P6 IADD3 R206, P0, R0, R191, RZ ;  /* 0x000000bf00ce6210 */ /* 0x008fe20007f1e0ff */
[----:B------:R-:W-:Y:S03]  /*78a0*/  IMAD.IADD R0, R170, 0x1, -R186 ;  /* 0x00000001aa007824 */ /* 0x000fe600078e0aba */
[----:B------:R-:W-:Y:S02]  /*78b0*/  @P6 IADD3.X R171, R164, R189, RZ, P0, !PT ;  /* 0x000000bda4ab6210 */ /* 0x000fe400007fe4ff */
[----:B------:R-:W-:Y:S02]  /*78c0*/  @P6 LEA R170, P0, R206, c[0x0][0x1c8], 0x1 ;  /* 0x00007200ceaa6a11 */ /* 0x000fe400078008ff */
[C---:B--2---:R-:W-:Y:S01]  /*78d0*/  IADD3 R164, R0.reuse, R204, RZ ;  /* 0x000000cc00a47210 */ /* 0x044fe20007ffe0ff */
[----:B----4-:R-:W-:Y:S01]  /*78e0*/  IMAD.IADD R0, R0, 0x1, R207 ;  /* 0x0000000100007824 */ /* 0x010fe200078e02cf */
[----:B------:R-:W-:Y:S02]  /*78f0*/  @P6 LEA.HI.X R171, R206, c[0x0][0x1cc], R171, 0x1, P0 ;  /* 0x00007300ceab6a11 */ /* 0x000fe400000f0cab */
[----:B------:R-:W-:Y:S04]  /*7900*/  ISETP.GT.AND P0, PT, R164, RZ, PT ;  /* 0x000000ffa400720c */ /* 0x000fe80003f04270 */
[----:B------:R-:W-:Y:S02]  /*7910*/  FSEL R204, R4, -INF , P0 ;  /* 0xff80000004cc7808 */ /* 0x000fe40000000000 */
[----:B------:R-:W-:Y:S04]  /*7920*/  ISETP.GT.AND P0, PT, R164, 0x1, PT ;  /* 0x00000001a400780c */ /* 0x000fe80003f04270 */
[----:B------:R-:W-:Y:S02]  /*7930*/  FSEL R4, R5, -INF , P0 ;  /* 0xff80000005047808 */ /* 0x000fe40000000000 */
[----:B------:R-:W-:Y:S02]  /*7940*/  ISETP.GT.AND P0, PT, R0, RZ, PT ;  /* 0x000000ff0000720c */ /* 0x000fe40003f04270 */
[----:B------:R-:W-:Y:S02]  /*7950*/  FMNMX.FTZ R5, R204, R3, !PT ;  /* 0x00000003cc057209 */ /* 0x000fe40007810000 */
[----:B------:R-:W-:Y:S02]  /*7960*/  FSEL R206, R6, -INF , P0 ;  /* 0xff80000006ce7808 */ /* 0x000fe40000000000 */
        /* <DEDUP_REMOVED lines=25> */
[----:B------:R-:W-:Y:S02]  /*7b00*/  MOV R16, R198 ;  /* 0x000000c600107202 */ /* 0x000fe40000000f00 */
        /* <DEDUP_REMOVED lines=35> */
[----:B------:R-:W-:Y:S02]  /*7d40*/  FMNMX.FTZ R5, R179, R14, !PT ;  /* 0x0000000eb3057209 */ /* 0x000fe40007810000 */
[----:B------:R-:W-:Y:S02]  /*7d50*/  FMNMX.FTZ R12, R180, R7, !PT ;  /* 0x00000007b40c7209 */ /* 0x000fe40007810000 */
[----:B------:R-:W-:Y:S02]  /*7d60*/  MOV R19, R185 ;  /* 0x000000b900137202 */ /* 0x000fe40000000f00 */
        /* <DEDUP_REMOVED lines=17> */
[C---:B------:R-:W-:Y:S02]  /*7e80*/  ISETP.GT.AND P0, PT, R0.reuse, 0x31, PT ;  /* 0x000000310000780c */ /* 0x040fe40003f04270 */
[----:B------:R-:W-:Y:S02]  /*7e90*/  FMNMX.FTZ R12, R185, R12, !PT ;  /* 0x0000000cb90c7209 */ /* 0x000fe40007810000 */
[----:B------:R-:W-:Y:S02]  /*7ea0*/  FMNMX.FTZ R5, R193, R14, !PT ;  /* 0x0000000ec1057209 */ /* 0x000fe40007810000 */
[----:B------:R-:W-:Y:S02]  /*7eb0*/  FSEL R178, R31, -INF , P0 ;  /* 0xff8000001fb27808 */ /* 0x000fe40000000000 */
[----:B------:R-:W-:Y:S02]  /*7ec0*/  ISETP.GT.AND P0, PT, R0, 0x38, PT ;  /* 0x000000380000780c */ /* 0x000fe40003f04270 */
[----:B------:R-:W-:Y:S02]  /*7ed0*/  FMNMX.FTZ R5, R182, R5, !PT ;  /* 0x00000005b6057209 */ /* 0x000fe40007810000 */
[----:B------:R-:W-:Y:S02]  /*7ee0*/  FMNMX.FTZ R11, R187, R12, !PT ;  /* 0x0000000cbb0b7209 */ /* 0x000fe40007810000 */
[----:B------:R-:W-:Y:S02]  /*7ef0*/  FSEL R174, R34, -INF , P0 ;  /* 0xff80000022ae7808 */ /* 0x000fe40000000000 */
[----:B------:R-:W-:Y:S01]  /*7f00*/  ISETP.GT.AND P0, PT, R0, 0x39, PT ;  /* 0x000000390000780c */ /* 0x000fe20003f04270 */
[----:B------:R-:W2:Y:S01]  /*7f10*/  SHFL.BFLY PT, R12, R11, 0x2, 0x1f ;  /* 0x0c401f000b0c7f89 */ /* 0x000ea200000e0000 */
[----:B------:R-:W-:Y:S02]  /*7f20*/  FMNMX.FTZ R7, R178, R5, !PT ;  /* 0x00000005b2077209 */ /* 0x000fe40007810000 */
[----:B------:R-:W-:Y:S02]  /*7f30*/  FSEL R164, R35, -INF , P0 ;  /* 0xff80000023a47808 */ /* 0x000fe40000000000 */
[----:B------:R-:W-:Y:S02]  /*7f40*/  @P6 IADD3 R0, P0, R166, R18, RZ ;  /* 0x00000012a6006210 */ /* 0x000fe40007f1e0ff */
[----:B------:R-:W-:Y:S02]  /*7f50*/  FMNMX.FTZ R7, R174, R7, !PT ;  /* 0x00000007ae077209 */ /* 0x000fe40007810000 */
[----:B------:R-:W-:Y:S02]  /*7f60*/  @P6 IADD3.X R13, R2, R196, RZ, P0, !PT ;  /* 0x000000c4020d6210 */ /* 0x000fe400007fe4ff */
[----:B------:R-:W-:Y:S02]  /*7f70*/  @P6 LEA R16, P0, R0, c[0x0][0x1c8], 0x1 ;  /* 0x0000720000106a11 */ /* 0x000fe400078008ff */
[----:B------:R-:W-:Y:S02]  /*7f80*/  FMNMX.FTZ R5, R164, R7, !PT ;  /* 0x00000007a4057209 */ /* 0x000fe40007810000 */
[----:B------:R-:W-:Y:S02]  /*7f90*/  MOV R21, R17 ;  /* 0x0000001100157202 */ /* 0x000fe40000000f00 */
[----:B------:R-:W-:Y:S02]  /*7fa0*/  @P6 LEA.HI.X R17, R0, c[0x0][0x1cc], R13, 0x1, P0 ;  /* 0x0000730000116a11 */ /* 0x000fe400000f0c0d */
[----:B------:R-:W3:Y:S01]  /*7fb0*/  SHFL.BFLY PT, R0, R5, 0x2, 0x1f ;  /* 0x0c401f0005007f89 */ /* 0x000ee200000e0000 */
[----:B------:R-:W-:Y:S02]  /*7fc0*/  @P6 IADD3 R201, P0, R166, R201, RZ ;  /* 0x000000c9a6c96210 */ /* 0x000fe40007f1e0ff */
[----:B--2---:R-:W-:Y:S03]  /*7fd0*/  FMNMX.FTZ R11, R11, R12, !PT ;  /* 0x0000000c0b0b7209 */ /* 0x004fe60007810000 */
[----:B------:R2:W-:Y:S01]  /*7fe0*/  @P6 LDGSTS.E.BYPASS.LTC128B.128 [R249+0xa100], [R20.64], !P4 ;  /* 0x0a10000014f96fae */ /* 0x0005e2000e101d46 */
[----:B------:R-:W-:Y:S02]  /*7ff0*/  @P6 IADD3.X R14, R2, R167, RZ, P0, !PT ;  /* 0x000000a7020e6210 */ /* 0x000fe400007fe4ff */
[C---:B------:R-:W-:Y:S03]  /*8000*/  @P6 LEA R18, P0, R201.reuse, c[0x0][0x1c8], 0x1 ;  /* 0x00007200c9126a11 */ /* 0x040fe600078008ff */
[----:B------:R-:W4:Y:S01]  /*8010*/  SHFL.BFLY PT, R12, R11, 0x1, 0x1f ;  /* 0x0c201f000b0c7f89 */ /* 0x000f2200000e0000 */
[----:B------:R-:W-:Y:S02]  /*8020*/  @P6 LEA.HI.X R19, R201, c[0x0][0x1cc], R14, 0x1, P0 ;  /* 0x00007300c9136a11 */ /* 0x000fe400000f0c0e */
[----:B------:R-:W-:Y:S03]  /*8030*/  @P6 IADD3 R205, P0, R166, R205, RZ ;  /* 0x000000cda6cd6210 */ /* 0x000fe60007f1e0ff */
[----:B------:R5:W-:Y:S02]  /*8040*/  @P6 LDGSTS.E.BYPASS.LTC128B.128 [R249+0xc100], [R168.64], !P3 ;  /* 0x0c100000a8f96fae */ /* 0x000be4000d901d46 */
[----:B------:R-:W-:Y:S01]  /*8050*/  @P6 IMAD.X R14, R2, 0x1, R188, P0 ;  /* 0x00000001020e6824 */ /* 0x000fe200000e06bc */
[----:B------:R-:W-:Y:S02]  /*8060*/  @P6 IADD3 R166, P0, R166, R191, RZ ;  /* 0x000000bfa6a66210 */ /* 0x000fe40007f1e0ff */
[----:B---3--:R-:W-:Y:S01]  /*8070*/  FMNMX.FTZ R5, R5, R0, !PT ;  /* 0x0000000005057209 */ /* 0x008fe20007810000 */
[----:B------:R3:W-:Y:S01]  /*8080*/  @P6 LDGSTS.E.BYPASS.LTC128B.128 [R249+0xe100], [R170.64], !P2 ;  /* 0x0e100000aaf96fae */ /* 0x0007e2000d101d46 */
[----:B------:R-:W-:Y:S02]  /*8090*/  @P6 IADD3.X R7, R2, R189, RZ, P0, !PT ;  /* 0x000000bd02076210 */ /* 0x000fe400007fe4ff */
[C---:B------:R-:W-:Y:S03]  /*80a0*/  @P6 LEA R24, P0, R205.reuse, c[0x0][0x1c8], 0x1 ;  /* 0x00007200cd186a11 */ /* 0x040fe600078008ff */
[----:B------:R-:W1:Y:S01]  /*80b0*/  SHFL.BFLY PT, R2, R5, 0x1, 0x1f ;  /* 0x0c201f0005027f89 */ /* 0x000e6200000e0000 */
[----:B------:R-:W-:Y:S02]  /*80c0*/  @P6 LEA.HI.X R25, R205, c[0x0][0x1cc], R14, 0x1, P0 ;  /* 0x00007300cd196a11 */ /* 0x000fe400000f0c0e */
[C---:B------:R-:W-:Y:S02]  /*80d0*/  @P6 LEA R26, P0, R166.reuse, c[0x0][0x1c8], 0x1 ;  /* 0x00007200a61a6a11 */ /* 0x040fe400078008ff */
[----:B----4-:R-:W-:Y:S01]  /*80e0*/  FMNMX.FTZ R0, R11, R12, !PT ;  /* 0x0000000c0b007209 */ /* 0x010fe20007810000 */
[----:B------:R4:W-:Y:S01]  /*80f0*/  @P6 LDGSTS.E.BYPASS.LTC128B.128 [R249+0x9100], [R16.64], !P5 ;  /* 0x0910000010f96fae */ /* 0x0009e2000e901d46 */
[----:B------:R-:W-:Y:S02]  /*8100*/  @P6 LEA.HI.X R27, R166, c[0x0][0x1cc], R7, 0x1, P0 ;  /* 0x00007300a61b6a11 */ /* 0x000fe400000f0c07 */
[C---:B------:R-:W-:Y:S01]  /*8110*/  FSETP.NEU.FTZ.AND P0, PT, R0.reuse, -INF , PT ;  /* 0xff8000000000780b */ /* 0x040fe20003f1d000 */
[----:B------:R-:W-:Y:S02]  /*8120*/  FMUL.FTZ R11, R0, c[0x0][0x2d0] ;  /* 0x0000b400000b7a20 */ /* 0x000fe40000410000 */
[----:B------:R2:W-:Y:S03]  /*8130*/  @P6 LDGSTS.E.BYPASS.LTC128B.128 [R249+0xb100], [R18.64], !P4 ;  /* 0x0b10000012f96fae */ /* 0x0005e6000e101d46 */
[----:B------:R-:W-:Y:S03]  /*8140*/  FSEL R191, R11, RZ, P0 ;  /* 0x000000ff0bbf7208 */ /* 0x000fe60000000000 */
[----:B------:R3:W-:Y:S02]  /*8150*/  @P6 LDGSTS.E.BYPASS.LTC128B.128 [R249+0xd100], [R24.64], !P3 ;  /* 0x0d10000018f96fae */ /* 0x0007e4000d901d46 */
[--C-:B------:R-:W-:Y:S01]  /*8160*/  FFMA.FTZ R205, R4, c[0x0][0x2d0], -R191.reuse ;  /* 0x0000b40004cd7a23 */ /* 0x100fe200000108bf */
[----:B------:R-:W-:Y:S01]  /*8170*/  FSEL R4, R0, RZ, P0 ;  /* 0x000000ff00047208 */ /* 0x000fe20000000000 */
[--C-:B------:R-:W-:Y:S01]  /*8180*/  FFMA.FTZ R7, R204, c[0x0][0x2d0], -R191.reuse ;  /* 0x0000b400cc077a23 */ /* 0x100fe200000108bf */
[----:B-1----:R-:W-:Y:S01]  /*8190*/  FMNMX.FTZ R2, R5, R2, !PT ;  /* 0x0000000205027209 */ /* 0x002fe20007810000 */
[----:B------:R-:W-:Y:S01]  /*81a0*/  FFMA.FTZ R204, R207, c[0x0][0x2d0], -R191 ;  /* 0x0000b400cfcc7a23 */ /* 0x000fe200000108bf */
[----:B------:R1:W-:Y:S01]  /*81b0*/  @P6 LDGSTS.E.BYPASS.LTC128B.128 [R249+0xf100], [R26.64], !P2 ;  /* 0x0f1000001af96fae */ /* 0x0003e2000d101d46 */
[----:B------:R-:W-:Y:S01]  /*81c0*/  FADD.FTZ R3, -R4, R3 ;  /* 0x0000000304037221 */ /* 0x000fe20000010100 */
[C---:B------:R-:W-:Y:S01]  /*81d0*/  FSETP.NEU.FTZ.AND P0, PT, R2.reuse, -INF , PT ;  /* 0xff8000000200780b */ /* 0x040fe20003f1d000 */
[C---:B------:R-:W-:Y:S01]  /*81e0*/  FMUL.FTZ R207, R2.reuse, c[0x0][0x2d0] ;  /* 0x0000b40002cf7a20 */ /* 0x040fe20000410000 */
[----:B------:R-:W-:Y:S01]  /*81f0*/  MUFU.EX2 R189, R7 ;  /* 0x0000000700bd7308 */ /* 0x000fe20000000800 */
[----:B------:R-:W-:Y:S01]  /*8200*/  FMUL.FTZ R5, R3, c[0x0][0x2d0] ;  /* 0x0000b40003057a20 */ /* 0x000fe20000410000 */
[----:B------:R-:W-:Y:S01]  /*8210*/  FSEL R4, R2, RZ, P0 ;  /* 0x000000ff02047208 */ /* 0x000fe20000000000 */
[----:B------:R-:W1:Y:S01]  /*8220*/  LDSM.16.MT88.4 R12, [R227] ;  /* 0x00000000e30c783b */ /* 0x000e620000004200 */
[----:B------:R-:W-:Y:S01]  /*8230*/  FSEL R207, R207, RZ, P0 ;  /* 0x000000ffcfcf7208 */ /* 0x000fe20000000000 */
[----:B------:R-:W-:Y:S02]  /*8240*/  FFMA.FTZ R9, R9, c[0x0][0x2d0], -R191 ;  /* 0x0000b40009097a23 */ /* 0x000fe400000108bf */
[----:B------:R-:W-:Y:S02]  /*8250*/  FADD.FTZ R3, -R4, R165 ;  /* 0x000000a504037221 */ /* 0x000fe40000010100 */
[--C-:B------:R-:W-:Y:S01]  /*8260*/  FFMA.FTZ R202, R10, c[0x0][0x2d0], -R207.reuse ;  /* 0x0000b4000aca7a23 */ /* 0x100fe200000108cf */
[----:B------:R-:W-:Y:S01]  /*8270*/  MUFU.EX2 R203, R9 ;  /* 0x0000000900cb7308 */ /* 0x000fe20000000800 */
[--C-:B------:R-:W-:Y:S01]  /*8280*/  FFMA.FTZ R167, R6, c[0x0][0x2d0], -R207.reuse ;  /* 0x0000b40006a77a23 */ /* 0x100fe200000108cf */
[----:B--2---:R-:W5:Y:S01]  /*8290*/  LDSM.16.MT88.4 R20, [R226] ;  /* 0x00000000e214783b */ /* 0x004f620000004200 */
[--C-:B------:R-:W-:Y:S02]  /*82a0*/  FFMA.FTZ R201, R8, c[0x0][0x2d0], -R207.reuse ;  /* 0x0000b40008c97a23 */ /* 0x100fe400000108cf */
[--C-:B------:R-:W-:Y:S02]  /*82b0*/  FFMA.FTZ R206, R206, c[0x0][0x2d0], -R207.reuse ;  /* 0x0000b400cece7a23 */ /* 0x100fe400000108cf */
[----:B------:R-:W-:Y:S01]  /*82c0*/  FMUL.FTZ R8, R3, c[0x0][0x2d0] ;  /* 0x0000b40003087a20 */ /* 0x000fe20000410000 */
[----:B------:R-:W1:Y:S02]  /*82d0*/  LDSM.16.MT88.4 R28, [R225] ;  /* 0x00000000e11c783b */ /* 0x000e640000004200 */
[----:B------:R-:W3:Y:S04]  /*82e0*/  MUFU.EX2 R166, R5 ;  /* 0x0000000500a67308 */ /* 0x000ee80000000800 */
[----:B------:R-:W2:Y:S06]  /*82f0*/  LDL.LU R188, [R1+0x70] ;  /* 0x0000700001bc7983 */ /* 0x000eac0000300800 */
[----:B------:R-:W5:Y:S01]  /*8300*/  MUFU.EX2 R3, R8 ;  /* 0x0000000800037308 */ /* 0x000f620000000800 */
[----:B------:R-:W0:Y:S09]  /*8310*/  LDGDEPBAR ;  /* 0x00000000000079af */ /* 0x000e320000000000 */
[----:B------:R-:W1:Y:S01]  /*8320*/  MUFU.EX2 R205, R205 ;  /* 0x000000cd00cd7308 */ /* 0x000e620000000800 */
[C---:B---3--:R-:W-:Y:S02]  /*8330*/  FMUL.FTZ R4, R166.reuse, R160 ;  /* 0x000000a0a6047220 */ /* 0x048fe40000410000 */
[C---:B------:R-:W-:Y:S01]  /*8340*/  FMUL.FTZ R5, R166.reuse, R161 ;  /* 0x000000a1a6057220 */ /* 0x040fe20000410000 */
[----:B------:R-:W3:Y:S01]  /*8350*/  LDL.LU R160, [R1+0x58] ;  /* 0x0000580001a07983 */ /* 0x000ee20000300800 */
[C---:B------:R-:W-:Y:S05]  /*8360*/  FMUL.FTZ R9, R166.reuse, R157 ;  /* 0x0000009da6097220 */ /* 0x040fea0000410000 */
[----:B------:R-:W1:Y:S01]  /*8370*/  MUFU.EX2 R204, R204 ;  /* 0x000000cc00cc7308 */ /* 0x000e620000000800 */
[C---:B----4-:R-:W-:Y:S02]  /*8380*/  FMUL.FTZ R16, R166.reuse, R136 ;  /* 0x00000088a6107220 */ /* 0x050fe40000410000 */
[C---:B------:R-:W-:Y:S02]  /*8390*/  FMUL.FTZ R17, R166.reuse, R137 ;  /* 0x00000089a6117220 */ /* 0x040fe40000410000 */
[C---:B-----5:R-:W-:Y:S02]  /*83a0*/  FMUL.FTZ R6, R3.reuse, R162 ;  /* 0x000000a203067220 */ /* 0x060fe40000410000 */
[C---:B------:R-:W-:Y:S02]  /*83b0*/  FMUL.FTZ R7, R3.reuse, R163 ;  /* 0x000000a303077220 */ /* 0x040fe40000410000 */
[C---:B------:R-:W-:Y:S01]  /*83c0*/  FMUL.FTZ R8, R166.reuse, R156 ;  /* 0x0000009ca6087220 */ /* 0x040fe20000410000 */
[----:B------:R-:W-:Y:S01]  /*83d0*/  MUFU.EX2 R206, R206 ;  /* 0x000000ce00ce7308 */ /* 0x000fe20000000800 */
[C---:B------:R-:W-:Y:S02]  /*83e0*/  FMUL.FTZ R10, R3.reuse, R158 ;  /* 0x0000009e030a7220 */ /* 0x040fe40000410000 */
[----:B------:R-:W-:Y:S01]  /*83f0*/  FMUL.FTZ R11, R3, R159 ;  /* 0x0000009f030b7220 */ /* 0x000fe20000410000 */
[----:B-1----:R-:W-:Y:S01]  /*8400*/  F2FP.PACK_AB R168, R205, R189 ;  /* 0x000000bdcda8723e */ /* 0x002fe200000000ff */
[C---:B------:R-:W-:Y:S01]  /*8410*/  FMUL.FTZ R18, R3.reuse, R138 ;  /* 0x0000008a03127220 */ /* 0x040fe20000410000 */
[----:B------:R-:W-:Y:S01]  /*8420*/  LDSM.16.MT88.4 R156, [R227+0x1800] ;  /* 0x00180000e39c783b */ /* 0x000fe20000004200 */
[C---:B------:R-:W-:Y:S02]  /*8430*/  FMUL.FTZ R19, R3.reuse, R139 ;  /* 0x0000008b03137220 */ /* 0x040fe40000410000 */
[C---:B------:R-:W-:Y:S01]  /*8440*/  FMUL.FTZ R26, R3.reuse, R146 ;  /* 0x00000092031a7220 */ /* 0x040fe20000410000 */
[----:B------:R-:W1:Y:S01]  /*8450*/  MUFU.EX2 R167, R167 ;  /* 0x000000a700a77308 */ /* 0x000e620000000800 */
[----:B------:R-:W-:Y:S01]  /*8460*/  FMUL.FTZ R27, R3, R147 ;  /* 0x00000093031b7220 */ /* 0x000fe20000410000 */
[----:B------:R-:W-:Y:S01]  /*8470*/  LDSM.16.MT88.4 R136, [R227+0x2000] ;  /* 0x00200000e388783b */ /* 0x000fe20000004200 */
[C---:B------:R-:W-:Y:S01]  /*8480*/  FMUL.FTZ R25, R166.reuse, R145 ;  /* 0x00000091a6197220 */ /* 0x040fe20000410000 */
[----:B------:R-:W-:Y:S01]  /*8490*/  F2FP.PACK_AB R170, R203, R204 ;  /* 0x000000cccbaa723e */ /* 0x000fe200000000ff */
        /* <DEDUP_REMOVED lines=10> */
[----:B------:R-:W-:Y:S02]  /*8540*/  FMUL.FTZ R39, R3, R39 ;  /* 0x0000002703277220 */ /* 0x000fe40000410000 */
[C---:B------:R-:W-:Y:S01]  /*8550*/  FMUL.FTZ R40, R166.reuse, R40 ;  /* 0x00000028a6287220 */ /* 0x040fe20000410000 */
        /* <DEDUP_REMOVED lines=11> */
[----:B----4-:R-:W-:Y:S01]  /*8610*/  F2FP.PACK_AB R171, R201, R202 ;  /* 0x000000cac9ab723e */ /* 0x010fe200000000ff */
[----:B------:R-:W-:Y:S02]  /*8620*/  FFMA.FTZ R145, R179, c[0x0][0x2d0], -R207 ;  /* 0x0000b400b3917a23 */ /* 0x000fe400000108cf */
[----:B------:R-:W-:Y:S02]  /*8630*/  FFMA.FTZ R154, R181, c[0x0][0x2d0], -R191 ;  /* 0x0000b400b59a7a23 */ /* 0x000fe400000108bf */
[----:B------:R-:W-:Y:S01]  /*8640*/  MUFU.EX2 R179, R145 ;  /* 0x0000009100b37308 */ /* 0x000fe20000000800 */
[C---:B------:R-:W-:Y:S01]  /*8650*/  FMUL.FTZ R51, R3.reuse, R51 ;  /* 0x0000003303337220 */ /* 0x040fe20000410000 */
[C---:B------:R-:W-:Y:S03]  /*8660*/  HMMA.16816.F32 R4, R168.reuse, R12, R4 ;  /* 0x0000000ca804723c */ /* 0x040fe60000001804 */
[C---:B------:R-:W-:Y:S02]  /*8670*/  FMUL.FTZ R52, R166.reuse, R52 ;  /* 0x00000034a6347220 */ /* 0x040fe40000410000 */
[C---:B------:R-:W-:Y:S02]  /*8680*/  FMUL.FTZ R53, R166.reuse, R53 ;  /* 0x00000035a6357220 */ /* 0x040fe40000410000 */
[C---:B------:R-:W-:Y:S01]  /*8690*/  FMUL.FTZ R12, R166.reuse, R132 ;  /* 0x00000084a60c7220 */ /* 0x040fe20000410000 */
[C---:B------:R-:W-:Y:S01]  /*86a0*/  HMMA.16816.F32 R8, R168.reuse, R14, R8 ;  /* 0x0000000ea808723c */ /* 0x040fe20000001808 */
[----:B------:R-:W-:Y:S03]  /*86b0*/  MUFU.EX2 R181, R154 ;  /* 0x0000009a00b57308 */ /* 0x000fe60000000800 */
[C---:B------:R-:W-:Y:S02]  /*86c0*/  FMUL.FTZ R13, R166.reuse, R133 ;  /* 0x00000085a60d7220 */ /* 0x040fe40000410000 */
[C---:B------:R-:W-:Y:S02]  /*86d0*/  FMUL.FTZ R54, R3.reuse, R54 ;  /* 0x0000003603367220 */ /* 0x040fe40000410000 */
[C---:B------:R-:W-:Y:S04]  /*86e0*/  FMUL.FTZ R14, R3.reuse, R134 ;  /* 0x00000086030e7220 */ /* 0x040fe80000410000 */
[C---:B------:R-:W-:Y:S02]  /*86f0*/  FMUL.FTZ R15, R3.reuse, R135 ;  /* 0x00000087030f7220 */ /* 0x040fe40000410000 */
[----:B------:R-:W1:Y:S01]  /*8700*/  LDSM.16.MT88.4 R132, [R224] ;  /* 0x00000000e084783b */ /* 0x000e620000004200 */
[C---:B------:R-:W-:Y:S02]  /*8710*/  FMUL.FTZ R55, R3.reuse, R55 ;  /* 0x0000003703377220 */ /* 0x040fe40000410000 */
[C---:B------:R-:W-:Y:S02]  /*8720*/  FMUL.FTZ R56, R166.reuse, R56 ;  /* 0x00000038a6387220 */ /* 0x040fe40000410000 */
        /* <DEDUP_REMOVED lines=9> */
[----:B------:R-:W4:Y:S01]  /*87c0*/  LDSM.16.MT88.4 R140, [R226+0x2000] ;  /* 0x00200000e28c783b */ /* 0x000f220000004200 */
        /* <DEDUP_REMOVED lines=8> */
[----:B------:R-:W-:Y:S02]  /*8850*/  FMUL.FTZ R64, R166, R64 ;  /* 0x00000040a6407220 */ /* 0x000fe40000410000 */
[C---:B------:R-:W-:Y:S04]  /*8860*/  FMUL.FTZ R30, R3.reuse, R150 ;  /* 0x00000096031e7220 */ /* 0x040fe80000410000 */
[----:B------:R-:W-:Y:S02]  /*8870*/  FMUL.FTZ R31, R3, R151 ;  /* 0x00000097031f7220 */ /* 0x000fe40000410000 */
[--C-:B------:R-:W-:Y:S02]  /*8880*/  FFMA.FTZ R149, R172, c[0x0][0x2d0], -R207.reuse ;  /* 0x0000b400ac957a23 */ /* 0x100fe400000108cf */
[----:B------:R-:W5:Y:S01]  /*8890*/  LDL R172, [R1+0x7c] ;  /* 0x00007c0001ac7983 */ /* 0x000f620000100800 */
[----:B------:R-:W-:Y:S02]  /*88a0*/  FFMA.FTZ R148, R176, c[0x0][0x2d0], -R207 ;  /* 0x0000b400b0947a23 */ /* 0x000fe400000108cf */
[C---:B-1----:R-:W-:Y:S03]  /*88b0*/  HMMA.16816.F32 R28, R168.reuse, R132, R28 ;  /* 0x00000084a81c723c */ /* 0x042fe6000000181c */
[--C-:B------:R-:W-:Y:S02]  /*88c0*/  FFMA.FTZ R151, R199, c[0x0][0x2d0], -R191.reuse ;  /* 0x0000b400c7977a23 */ /* 0x100fe400000108bf */
[C---:B------:R-:W-:Y:S02]  /*88d0*/  FMUL.FTZ R65, R166.reuse, R65 ;  /* 0x00000041a6417220 */ /* 0x040fe40000410000 */
[----:B------:R-:W-:Y:S01]  /*88e0*/  MUFU.EX2 R199, R151 ;  /* 0x0000009700c77308 */ /* 0x000fe20000000800 */
[C---:B------:R-:W-:Y:S01]  /*88f0*/  HMMA.16816.F32 R32, R168.reuse, R134, R32 ;  /* 0x00000086a820723c */ /* 0x040fe20000001820 */
[----:B------:R-:W1:Y:S03]  /*8900*/  LDSM.16.MT88.4 R132, [R225+0x2000] ;  /* 0x00200000e184783b */ /* 0x000e660000004200 */
[C---:B------:R-:W-:Y:S02]  /*8910*/  FMUL.FTZ R66, R3.reuse, R66 ;  /* 0x0000004203427220 */ /* 0x040fe40000410000 */
[C---:B------:R-:W-:Y:S02]  /*8920*/  FMUL.FTZ R67, R3.reuse, R67 ;  /* 0x0000004303437220 */ /* 0x040fe40000410000 */
[C---:B------:R-:W-:Y:S04]  /*8930*/  HMMA.16816.F32 R36, R168.reuse, R136, R36 ;  /* 0x00000088a824723c */ /* 0x040fe80000001824 */
[C---:B------:R-:W-:Y:S02]  /*8940*/  FMUL.FTZ R68, R166.reuse, R68 ;  /* 0x00000044a6447220 */ /* 0x040fe40000410000 */
[C---:B------:R-:W-:Y:S02]  /*8950*/  FMUL.FTZ R69, R166.reuse, R69 ;  /* 0x00000045a6457220 */ /* 0x040fe40000410000 */
[C---:B------:R-:W-:Y:S01]  /*8960*/  HMMA.16816.F32 R40, R168.reuse, R138, R40 ;  /* 0x0000008aa828723c */ /* 0x040fe20000001828 */
[----:B------:R-:W1:Y:S03]  /*8970*/  LDSM.16.MT88.4 R136, [R224+0x2000] ;  /* 0x00200000e088783b */ /* 0x000e660000004200 */
[C---:B------:R-:W-:Y:S02]  /*8980*/  FMUL.FTZ R70, R3.reuse, R70 ;  /* 0x0000004603467220 */ /* 0x040fe40000410000 */
[C---:B------:R-:W-:Y:S02]  /*8990*/  FMUL.FTZ R71, R3.reuse, R71 ;  /* 0x0000004703477220 */ /* 0x040fe40000410000 */
[C---:B----4-:R-:W-:Y:S04]  /*89a0*/  HMMA.16816.F32 R44, R168.reuse, R140, R44 ;  /* 0x0000008ca82c723c */ /* 0x050fe8000000182c */
[C---:B------:R-:W-:Y:S02]  /*89b0*/  FMUL.FTZ R72, R166.reuse, R72 ;  /* 0x00000048a6487220 */ /* 0x040fe40000410000 */
[C---:B------:R-:W-:Y:S02]  /*89c0*/  FMUL.FTZ R73, R166.reuse, R73 ;  /* 0x00000049a6497220 */ /* 0x040fe40000410000 */
[C---:B------:R-:W-:Y:S01]  /*89d0*/  HMMA.16816.F32 R48, R168.reuse, R142, R48 ;  /* 0x0000008ea830723c */ /* 0x040fe20000001830 */
[----:B------:R-:W4:Y:S03]  /*89e0*/  LDSM.16.MT88.4 R140, [R227+0x4000] ;  /* 0x00400000e38c783b */ /* 0x000f260000004200 */
        /* <DEDUP_REMOVED lines=15> */
[----:B------:R-:W2:Y:S03]  /*8ae0*/  LDSM.16.MT88.4 R136, [R225+0x4000] ;  /* 0x00400000e188783b */ /* 0x000ea60000004200 */
        /* <DEDUP_REMOVED lines=19> */
[C---:B------:R-:W-:Y:S02]  /*8c20*/  FMUL.FTZ R96, R166.reuse, R96 ;  /* 0x00000060a6607220 */ /* 0x040fe40000410000 */
[C---:B------:R-:W-:Y:S02]  /*8c30*/  FMUL.FTZ R97, R166.reuse, R97 ;  /* 0x00000061a6617220 */ /* 0x040fe40000410000 */
[C---:B------:R-:W-:Y:S01]  /*8c40*/  HMMA.16816.F32 R88, R168.reuse, R138, R88 ;  /* 0x0000008aa858723c */ /* 0x040fe20000001858 */
[----:B------:R-:W2:Y:S03]  /*8c50*/  LDSM.16.MT88.4 R136, [R226+0x6000] ;  /* 0x00600000e288783b */ /* 0x000ea60000004200 */
[--C-:B------:R-:W-:Y:S02]  /*8c60*/  FFMA.FTZ R144, R173, c[0x0][0x2d0], -R191.reuse ;  /* 0x0000b400ad907a23 */ /* 0x100fe400000108bf */
[C---:B------:R-:W-:Y:S02]  /*8c70*/  FMUL.FTZ R98, R3.reuse, R98 ;  /* 0x0000006203627220 */ /* 0x040fe40000410000 */
[C---:B----4-:R-:W-:Y:S01]  /*8c80*/  HMMA.16816.F32 R92, R168.reuse, R140, R92 ;  /* 0x0000008ca85c723c */ /* 0x050fe2000000185c */
[----:B------:R4:W-:Y:S03]  /*8c90*/  MUFU.EX2 R173, R144 ;  /* 0x0000009000ad7308 */ /* 0x0009e60000000800 */
[C---:B------:R-:W-:Y:S02]  /*8ca0*/  FMUL.FTZ R99, R3.reuse, R99 ;  /* 0x0000006303637220 */ /* 0x040fe40000410000 */
[----:B------:R-:W-:Y:S02]  /*8cb0*/  FMUL.FTZ R100, R166, R100 ;  /* 0x00000064a6647220 */ /* 0x000fe40000410000 */
[----:B------:R-:W-:Y:S03]  /*8cc0*/  FFMA.FTZ R140, R186, c[0x0][0x2d0], -R191 ;  /* 0x0000b400ba8c7a23 */ /* 0x000fe600000108bf */
[C---:B------:R-:W-:Y:S01]  /*8cd0*/  HMMA.16816.F32 R96, R168.reuse, R142, R96 ;  /* 0x0000008ea860723c */ /* 0x040fe20000001860 */
[----:B------:R2:W2:Y:S02]  /*8ce0*/  MUFU.EX2 R186, R140 ;  /* 0x0000008c00ba7308 */ /* 0x0004a40000000800 */
[C---:B------:R-:W-:Y:S02]  /*8cf0*/  FMUL.FTZ R101, R166.reuse, R101 ;  /* 0x00000065a6657220 */ /* 0x040fe40000410000 */
[C---:B------:R-:W-:Y:S02]  /*8d00*/  FMUL.FTZ R102, R3.reuse, R102 ;  /* 0x0000006603667220 */ /* 0x040fe40000410000 */
[----:B------:R-:W-:Y:S02]  /*8d10*/  FMUL.FTZ R103, R3, R103 ;  /* 0x0000006703677220 */ /* 0x000fe40000410000 */
[C---:B------:R-:W-:Y:S03]  /*8d20*/  FMUL.FTZ R104, R166.reuse, R104 ;  /* 0x00000068a6687220 */ /* 0x040fe60000410000 */
[----:B------:R-:W-:Y:S02]  /*8d30*/  FMUL.FTZ R105, R166, R105 ;  /* 0x00000069a6697220 */ /* 0x000fe40000410000 */
[C---:B-1----:R-:W-:Y:S03]  /*8d40*/  HMMA.16816.F32 R100, R168.reuse, R132, R100 ;  /* 0x00000084a864723c */ /* 0x042fe60000001864 */
[--C-:B----4-:R-:W-:Y:S02]  /*8d50*/  FFMA.FTZ R144, R175, c[0x0][0x2d0], -R207.reuse ;  /* 0x0000b400af907a23 */ /* 0x110fe400000108cf */
[C---:B------:R-:W-:Y:S02]  /*8d60*/  FMUL.FTZ R106, R3.reuse, R106 ;  /* 0x0000006a036a7220 */ /* 0x040fe40000410000 */
[----:B------:R-:W-:Y:S01]  /*8d70*/  FFMA.FTZ R132, R190, c[0x0][0x2d0], -R207 ;  /* 0x0000b400be847a23 */ /* 0x000fe200000108cf */
[----:B------:R1:W-:Y:S01]  /*8d80*/  MUFU.EX2 R175, R144 ;  /* 0x0000009000af7308 */ /* 0x0003e20000000800 */
[C---:B------:R-:W-:Y:S01]  /*8d90*/  FMUL.FTZ R107, R3.reuse, R107 ;  /* 0x0000006b036b7220 */ /* 0x040fe20000410000 */
[----:B--2---:R-:W2:Y:S02]  /*8da0*/  LDSM.16.MT88.4 R140, [R225+0x6000] ;  /* 0x00600000e18c783b */ /* 0x004ea40000004200 */
[C---:B------:R-:W-:Y:S02]  /*8db0*/  FMUL.FTZ R108, R166.reuse, R108 ;  /* 0x0000006ca66c7220 */ /* 0x040fe40000410000 */
[C---:B------:R-:W-:Y:S02]  /*8dc0*/  FMUL.FTZ R109, R166.reuse, R109 ;  /* 0x0000006da66d7220 */ /* 0x040fe40000410000 */
[C---:B------:R-:W-:Y:S02]  /*8dd0*/  HMMA.16816.F32 R104, R168.reuse, R134, R104 ;  /* 0x00000086a868723c */ /* 0x040fe40000001868 */
[----:B------:R4:W2:Y:S01]  /*8de0*/  MUFU.EX2 R190, R132 ;  /* 0x0000008400be7308 */ /* 0x0008a20000000800 */
[C---:B------:R-:W-:Y:S02]  /*8df0*/  FMUL.FTZ R110, R3.reuse, R110 ;  /* 0x0000006e036e7220 */ /* 0x040fe40000410000 */
[C---:B------:R-:W-:Y:S02]  /*8e00*/  FMUL.FTZ R111, R3.reuse, R111 ;  /* 0x0000006f036f7220 */ /* 0x040fe40000410000 */
[C---:B------:R-:W-:Y:S02]  /*8e10*/  FMUL.FTZ R112, R166.reuse, R112 ;  /* 0x00000070a6707220 */ /* 0x040fe40000410000 */
[----:B------:R-:W-:Y:S03]  /*8e20*/  FMUL.FTZ R113, R166, R113 ;  /* 0x00000071a6717220 */ /* 0x000fe60000410000 */
[C---:B------:R-:W-:Y:S03]  /*8e30*/  HMMA.16816.F32 R108, R168.reuse, R136, R108 ;  /* 0x00000088a86c723c */ /* 0x040fe6000000186c */
[----:B------:R-:W-:Y:S02]  /*8e40*/  FMUL.FTZ R114, R3, R114 ;  /* 0x0000007203727220 */ /* 0x000fe40000410000 */
[--C-:B-1----:R-:W-:Y:S02]  /*8e50*/  FFMA.FTZ R144, R177, c[0x0][0x2d0], -R191.reuse ;  /* 0x0000b400b1907a23 */ /* 0x102fe400000108bf */
[----:B------:R-:W-:Y:S02]  /*8e60*/  FFMA.FTZ R136, R194, c[0x0][0x2d0], -R191 ;  /* 0x0000b400c2887a23 */ /* 0x000fe400000108bf */
[----:B------:R1:W-:Y:S03]  /*8e70*/  MUFU.EX2 R177, R144 ;  /* 0x0000009000b17308 */ /* 0x0003e60000000800 */
[C---:B------:R-:W-:Y:S01]  /*8e80*/  FMUL.FTZ R115, R3.reuse, R115 ;  /* 0x0000007303737220 */ /* 0x040fe20000410000 */
[----:B----4-:R-:W4:Y:S01]  /*8e90*/  LDSM.16.MT88.4 R132, [R224+0x6000] ;  /* 0x00600000e084783b */ /* 0x010f220000004200 */
[C---:B------:R-:W-:Y:S02]  /*8ea0*/  FMUL.FTZ R116, R166.reuse, R116 ;  /* 0x00000074a6747220 */ /* 0x040fe40000410000 */
[C---:B------:R-:W-:Y:S03]  /*8eb0*/  FMUL.FTZ R117, R166.reuse, R117 ;  /* 0x00000075a6757220 */ /* 0x040fe60000410000 */
[C---:B------:R-:W-:Y:S01]  /*8ec0*/  HMMA.16816.F32 R112, R168.reuse, R138, R112 ;  /* 0x0000008aa870723c */ /* 0x040fe20000001870 */
[----:B------:R3:W3:Y:S02]  /*8ed0*/  MUFU.EX2 R194, R136 ;  /* 0x0000008800c27308 */ /* 0x0006e40000000800 */
[C---:B------:R-:W-:Y:S02]  /*8ee0*/  FMUL.FTZ R118, R3.reuse, R118 ;  /* 0x0000007603767220 */ /* 0x040fe40000410000 */
[C---:B------:R-:W-:Y:S02]  /*8ef0*/  FMUL.FTZ R119, R3.reuse, R119 ;  /* 0x0000007703777220 */ /* 0x040fe40000410000 */
[C---:B------:R-:W-:Y:S02]  /*8f00*/  FMUL.FTZ R120, R166.reuse, R120 ;  /* 0x00000078a6787220 */ /* 0x040fe40000410000 */
[----:B------:R-:W-:Y:S03]  /*8f10*/  FMUL.FTZ R121, R166, R121 ;  /* 0x00000079a6797220 */ /* 0x000fe60000410000 */
[C---:B--2---:R-:W-:Y:S03]  /*8f20*/  HMMA.16816.F32 R116, R168.reuse, R140, R116 ;  /* 0x0000008ca874723c */ /* 0x044fe60000001874 */
[C---:B------:R-:W-:Y:S02]  /*8f30*/  FMUL.FTZ R122, R3.reuse, R122 ;  /* 0x0000007a037a7220 */ /* 0x040fe40000410000 */
[C---:B------:R-:W-:Y:S02]  /*8f40*/  FMUL.FTZ R123, R3.reuse, R123 ;  /* 0x0000007b037b7220 */ /* 0x040fe40000410000 */
[----:B-1----:R-:W-:Y:S02]  /*8f50*/  FFMA.FTZ R144, R198, c[0x0][0x2d0], -R207 ;  /* 0x0000b400c6907a23 */ /* 0x002fe400000108cf */
[----:B------:R-:W-:Y:S02]  /*8f60*/  FFMA.FTZ R150, R184, c[0x0][0x2d0], -R191 ;  /* 0x0000b400b8967a23 */ /* 0x000fe400000108bf */
[----:B------:R1:W2:Y:S01]  /*8f70*/  MUFU.EX2 R198, R144 ;  /* 0x0000009000c67308 */ /* 0x0002a20000000800 */
[C---:B------:R-:W-:Y:S01]  /*8f80*/  HMMA.16816.F32 R120, R168.reuse, R142, R120 ;  /* 0x0000008ea878723c */ /* 0x040fe20000001878 */
[----:B---3--:R-:W3:Y:S02]  /*8f90*/  LDSM.16.MT88.4 R136, [R227+0x800] ;  /* 0x00080000e388783b */ /* 0x008ee40000004200 */
[C---:B------:R-:W-:Y:S02]  /*8fa0*/  FMUL.FTZ R124, R166.reuse, R124 ;  /* 0x0000007ca67c7220 */ /* 0x040fe40000410000 */
[C---:B------:R-:W-:Y:S02]  /*8fb0*/  FMUL.FTZ R125, R166.reuse, R125 ;  /* 0x0000007da67d7220 */ /* 0x040fe40000410000 */
[C---:B------:R-:W-:Y:S01]  /*8fc0*/  FMUL.FTZ R126, R3.reuse, R126 ;  /* 0x0000007e037e7220 */ /* 0x040fe20000410000 */
[----:B------:R-:W3:Y:S01]  /*8fd0*/  LDSM.16.MT88.4 R140, [R226+0x800] ;  /* 0x00080000e28c783b */ /* 0x000ee20000004200 */
[----:B------:R-:W-:Y:S03]  /*8fe0*/  FMUL.FTZ R127, R3, R127 ;  /* 0x0000007f037f7220 */ /* 0x000fe60000410000 */
[----:B------:R-:W-:Y:S02]  /*8ff0*/  FFMA.FTZ R155, R193, c[0x0][0x2d0], -R207 ;  /* 0x0000b400c19b7a23 */ /* 0x000fe400000108cf */
[--C-:B------:R-:W-:Y:S02]  /*9000*/  FFMA.FTZ R153, R183, c[0x0][0x2d0], -R191.reuse ;  /* 0x0000b400b7997a23 */ /* 0x100fe400000108bf */
[C---:B----4-:R-:W-:Y:S01]  /*9010*/  HMMA.16816.F32 R124, R168.reuse, R132, R124 ;  /* 0x00000084a87c723c */ /* 0x050fe2000000187c */
[----:B------:R4:W-:Y:S02]  /*9020*/  MUFU.EX2 R193, R155 ;  /* 0x0000009b00c17308 */ /* 0x0009e40000000800 */
[C---:B------:R-:W-:Y:S02]  /*9030*/  FMUL.FTZ R128, R166.reuse, R128 ;  /* 0x00000080a6807220 */ /* 0x040fe40000410000 */
[----:B------:R-:W-:Y:S02]  /*9040*/  FMUL.FTZ R129, R166, R129 ;  /* 0x00000081a6817220 */ /* 0x000fe40000410000 */
[C---:B------:R-:W-:Y:S01]  /*9050*/  FMUL.FTZ R130, R3.reuse, R130 ;  /* 0x0000008203827220 */ /* 0x040fe20000410000 */
[----:B-1----:R-:W1:Y:S01]  /*9060*/  LDSM.16.MT88.4 R144, [R225+0x800] ;  /* 0x00080000e190783b */ /* 0x002e620000004200 */
[C---:B------:R-:W-:Y:S02]  /*9070*/  FMUL.FTZ R131, R3.reuse, R131 ;  /* 0x0000008303837220 */ /* 0x040fe40000410000 */
[----:B------:R3:W-:Y:S01]  /*9080*/  MUFU.EX2 R183, R153 ;  /* 0x0000009900b77308 */ /* 0x0007e20000000800 */
[----:B------:R-:W-:Y:S01]  /*9090*/  F2FP.PACK_AB R132, R186, R173 ;  /* 0x000000adba84723e */ /* 0x000fe200000000ff */
[----:B------:R-:W-:Y:S01]  /*90a0*/  FFMA.FTZ R206, R3, R160, R206 ;  /* 0x000000a003ce7223 */ /* 0x000fe200000100ce */
[----:B------:R-:W-:Y:S01]  /*90b0*/  F2FP.PACK_AB R133, R190, R175 ;  /* 0x000000afbe85723e */ /* 0x000fe200000000ff */
[----:B------:R-:W-:Y:S01]  /*90c0*/  FFMA.FTZ R152, R180, c[0x0][0x2d0], -R191 ;  /* 0x0000b400b4987a23 */ /* 0x000fe200000108bf */
[----:B------:R-:W-:Y:S03]  /*90d0*/  HMMA.16816.F32 R128, R168, R134, R128 ;  /* 0x00000086a880723c */ /* 0x000fe60000001880 */
[----:B------:R-:W-:Y:S02]  /*90e0*/  FADD.FTZ R167, R167, R206 ;  /* 0x000000cea7a77221 */ /* 0x000fe40000010000 */
[----:B------:R-:W-:Y:S01]  /*90f0*/  MUFU.EX2 R168, R149 ;  /* 0x0000009500a87308 */ /* 0x000fe20000000800 */
[----:B------:R-:W-:Y:S01]  /*9100*/  FFMA.FTZ R189, R166, R188, R189 ;  /* 0x000000bca6bd7223 */ /* 0x000fe200000100bd */
[----:B------:R-:W-:Y:S01]  /*9110*/  F2FP.PACK_AB R134, R194, R177 ;  /* 0x000000b1c286723e */ /* 0x000fe200000000ff */
[----:B------:R-:W-:Y:S01]  /*9120*/  FADD.FTZ R202, R202, R167 ;  /* 0x000000a7caca7221 */ /* 0x000fe20000010000 */
[----:B--2---:R-:W-:Y:S03]  /*9130*/  F2FP.PACK_AB R135, R198, R179 ;  /* 0x000000b3c687723e */ /* 0x004fe600000000ff */
[--C-:B----4-:R-:W-:Y:S02]  /*9140*/  FFMA.FTZ R155, R182, c[0x0][0x2d0], -R207.reuse ;  /* 0x0000b400b69b7a23 */ /* 0x110fe400000108cf */
[----:B------:R-:W-:Y:S01]  /*9150*/  FADD.FTZ R202, R201, R202 ;  /* 0x000000cac9ca7221 */ /* 0x000fe20000010000 */
[----:B------:R-:W-:Y:S01]  /*9160*/  MUFU.EX2 R171, R148 ;  /* 0x0000009400ab7308 */ /* 0x000fe20000000800 */
[C---:B---3--:R-:W-:Y:S05]  /*9170*/  HMMA.16816.F32 R4, R132.reuse, R136, R4 ;  /* 0x000000888404723c */ /* 0x048fea0000001804 */
[----:B------:R-:W-:Y:S02]  /*9180*/  FFMA.FTZ R153, R174, c[0x0][0x2d0], -R207 ;  /* 0x0000b400ae997a23 */ /* 0x000fe400000108cf */
[----:B------:R-:W-:Y:S01]  /*9190*/  FADD.FTZ R205, R205, R189 ;  /* 0x000000bdcdcd7221 */ /* 0x000fe20000010000 */
[C---:B------:R-:W-:Y:S01]  /*91a0*/  HMMA.16816.F32 R8, R132.reuse, R138, R8 ;  /* 0x0000008a8408723c */ /* 0x040fe20000001808 */
[----:B------:R-:W2:Y:S01]  /*91b0*/  LDSM.16.MT88.4 R136, [R224+0x800] ;  /* 0x00080000e088783b */ /* 0x000ea20000004200 */
[----:B------:R-:W-:Y:S02]  /*91c0*/  MUFU.EX2 R174, R153 ;  /* 0x0000009900ae7308 */ /* 0x000fe40000000800 */
[----:B------:R-:W-:Y:S04]  /*91d0*/  FADD.FTZ R204, R204, R205 ;  /* 0x000000cdcccc7221 */ /* 0x000fe80000010000 */
[C---:B------:R-:W-:Y:S04]  /*91e0*/  HMMA.16816.F32 R12, R132.reuse, R140, R12 ;  /* 0x0000008c840c723c */ /* 0x040fe8000000180c */
[----:B------:R3:W-:Y:S01]  /*91f0*/  MUFU.EX2 R169, R150 ;  /* 0x0000009600a97308 */ /* 0x0007e20000000800 */
[----:B------:R-:W-:Y:S01]  /*9200*/  FADD.FTZ R204, R203, R204 ;  /* 0x000000cccbcc7221 */ /* 0x000fe20000010000 */
[----:B-----5:R-:W-:Y:S02]  /*9210*/  ISETP.GT.AND P0, PT, R192, R172, PT ;  /* 0x000000acc000720c */ /* 0x020fe40003f04270 */
[C---:B------:R-:W-:Y:S01]  /*9220*/  HMMA.16816.F32 R16, R132.reuse, R142, R16 ;  /* 0x0000008e8410723c */ /* 0x040fe20000001810 */
[----:B------:R-:W4:Y:S03]  /*9230*/  LDSM.16.MT88.4 R140, [R227+0x2800] ;  /* 0x00280000e38c783b */ /* 0x000f260000004200 */
[----:B------:R-:W-:Y:S02]  /*9240*/  FADD.FTZ R3, R173, R204 ;  /* 0x000000ccad037221 */ /* 0x000fe40000010000 */
[----:B------:R5:W-:Y:S02]  /*9250*/  MUFU.EX2 R170, R152 ;  /* 0x0000009800aa7308 */ /* 0x000be40000000800 */
[C---:B-1----:R-:W-:Y:S08]  /*9260*/  HMMA.16816.F32 R20, R132.reuse, R144, R20 ;  /* 0x000000908414723c */ /* 0x042ff00000001814 */
[C---:B------:R-:W-:Y:S01]  /*9270*/  HMMA.16816.F32 R24, R132.reuse, R146, R24 ;  /* 0x000000928418723c */ /* 0x040fe20000001818 */
[----:B------:R-:W1:Y:S03]  /*9280*/  LDSM.16.MT88.4 R144, [R226+0x2800] ;  /* 0x00280000e290783b */ /* 0x000e660000004200 */
[----:B---3--:R-:W-:Y:S04]  /*9290*/  FFMA.FTZ R150, R197, c[0x0][0x2d0], -R207 ;  /* 0x0000b400c5967a23 */ /* 0x008fe800000108cf */
[----:B------:R3:W-:Y:S01]  /*92a0*/  MUFU.EX2 R197, R150 ;  /* 0x0000009600c57308 */ /* 0x0007e20000000800 */
[C---:B--2---:R-:W-:Y:S03]  /*92b0*/  HMMA.16816.F32 R28, R132.reuse, R136, R28 ;  /* 0x00000088841c723c */ /* 0x044fe6000000181c */
[--C-:B-----5:R-:W-:Y:S05]  /*92c0*/  FFMA.FTZ R152, R195, c[0x0][0x2d0], -R191.reuse ;  /* 0x0000b400c3987a23 */ /* 0x120fea00000108bf */
[C---:B------:R-:W-:Y:S01]  /*92d0*/  HMMA.16816.F32 R32, R132.reuse, R138, R32 ;  /* 0x0000008a8420723c */ /* 0x040fe20000001820 */
[----:B------:R-:W2:Y:S01]  /*92e0*/  LDSM.16.MT88.4 R136, [R225+0x2800] ;  /* 0x00280000e188783b */ /* 0x000ea20000004200 */
[----:B------:R5:W-:Y:S06]  /*92f0*/  MUFU.EX2 R195, R152 ;  /* 0x0000009800c37308 */ /* 0x000bec0000000800 */
[C---:B----4-:R-:W-:Y:S01]  /*9300*/  HMMA.16816.F32 R36, R132.reuse, R140, R36 ;  /* 0x0000008c8424723c */ /* 0x050fe20000001824 */
[----:B---3--:R-:W-:Y:S07]  /*9310*/  LDSM.16.MT88.4 R148, [R224+0x1000] ;  /* 0x00100000e094783b */ /* 0x008fee0000004200 */
[C---:B------:R-:W-:Y:S01]  /*9320*/  HMMA.16816.F32 R40, R132.reuse, R142, R40 ;  /* 0x0000008e8428723c */ /* 0x040fe20000001828 */
[----:B------:R-:W3:Y:S07]  /*9330*/  LDSM.16.MT88.4 R140, [R224+0x2800] ;  /* 0x00280000e08c783b */ /* 0x000eee0000004200 */
[C---:B-1----:R-:W-:Y:S04]  /*9340*/  HMMA.16816.F32 R44, R132.reuse, R144, R44 ;  /* 0x00000090842c723c */ /* 0x042fe8000000182c */
[--C-:B-----5:R-:W-:Y:S02]  /*9350*/  FFMA.FTZ R152, R185, c[0x0][0x2d0], -R191.reuse ;  /* 0x0000b400b9987a23 */ /* 0x120fe400000108bf */
[----:B------:R-:W-:Y:S01]  /*9360*/  MUFU.EX2 R185, R155 ;  /* 0x0000009b00b97308 */ /* 0x000fe20000000800 */
[----:B------:R-:W-:Y:S01]  /*9370*/  FFMA.FTZ R191, R187, c[0x0][0x2d0], -R191 ;  /* 0x0000b400bbbf7a23 */ /* 0x000fe200000108bf */
[C---:B------:R-:W-:Y:S01]  /*9380*/  HMMA.16816.F32 R48, R132.reuse, R146, R48 ;  /* 0x000000928430723c */ /* 0x040fe20000001830 */
[----:B------:R-:W1:Y:S07]  /*9390*/  LDSM.16.MT88.4 R144, [R227+0x4800] ;  /* 0x00480000e390783b */ /* 0x000e6e0000004200 */
[----:B------:R4:W-:Y:S01]  /*93a0*/  MUFU.EX2 R182, R152 ;  /* 0x0000009800b67308 */ /* 0x0009e20000000800 */
[C---:B--2---:R-:W-:Y:S08]  /*93b0*/  HMMA.16816.F32 R52, R132.reuse, R136, R52 ;  /* 0x000000888434723c */ /* 0x044ff00000001834 */
[C---:B------:R-:W-:Y:S01]  /*93c0*/  HMMA.16816.F32 R56, R132.reuse, R138, R56 ;  /* 0x0000008a8438723c */ /* 0x040fe20000001838 */
[----:B------:R-:W2:Y:S01]  /*93d0*/  LDSM.16.MT88.4 R136, [R226+0x4800] ;  /* 0x00480000e288783b */ /* 0x000ea20000004200 */
[----:B------:R-:W5:Y:S06]  /*93e0*/  MUFU.EX2 R191, R191 ;  /* 0x000000bf00bf7308 */ /* 0x000f6c0000000800 */
[C---:B---3--:R-:W-:Y:S01]  /*93f0*/  HMMA.16816.F32 R60, R132.reuse, R140, R60 ;  /* 0x0000008c843c723c */ /* 0x048fe2000000183c */
[----:B----4-:R-:W-:Y:S07]  /*9400*/  LDSM.16.MT88.4 R152, [R224+0x1800] ;  /* 0x00180000e098783b */ /* 0x010fee0000004200 */
[C---:B------:R-:W-:Y:S01]  /*9410*/  HMMA.16816.F32 R64, R132.reuse, R142, R64 ;  /* 0x0000008e8440723c */ /* 0x040fe20000001840 */
[----:B------:R-:W3:Y:S03]  /*9420*/  LDSM.16.MT88.4 R140, [R225+0x4800] ;  /* 0x00480000e18c783b */ /* 0x000ee60000004200 */
[----:B-----5:R-:W-:Y:S04]  /*9430*/  F2FP.PACK_AB R166, R191, R182 ;  /* 0x000000b6bfa6723e */ /* 0x020fe800000000ff */
        /* <DEDUP_REMOVED lines=64> */
[C---:B---3--:R-:W-:Y:S07]  /*9840*/  HMMA.16816.F32 R100, R132.reuse, R140, R100 ;  /* 0x0000008c8464723c */ /* 0x048fee0000001864 */
[--C-:B------:R-:W-:Y:S01]  /*9850*/  FFMA.FTZ R140, R178, c[0x0][0x2d0], -R207.reuse ;  /* 0x0000b400b28c7a23 */ /* 0x100fe200000108cf */
[C---:B------:R-:W-:Y:S03]  /*9860*/  HMMA.16816.F32 R104, R132.reuse, R142, R104 ;  /* 0x0000008e8468723c */ /* 0x040fe60000001868 */
[----:B------:R3:W5:Y:S01]  /*9870*/  MUFU.EX2 R178, R140 ;  /* 0x0000008c00b27308 */ /* 0x0007620000000800 */
[----:B------:R-:W-:Y:S01]  /*9880*/  FFMA.FTZ R207, R164, c[0x0][0x2d0], -R207 ;  /* 0x0000b400a4cf7a23 */ /* 0x000fe200000108cf */
[----:B------:R-:W-:Y:S03]  /*9890*/  F2FP.PACK_AB R164, R183, R181 ;  /* 0x000000b5b7a4723e */ /* 0x000fe600000000ff */
[C---:B-1----:R-:W-:Y:S05]  /*98a0*/  HMMA.16816.F32 R108, R132.reuse, R144, R108 ;  /* 0x00000090846c723c */ /* 0x042fea000000186c */
[----:B------:R-:W1:Y:S03]  /*98b0*/  MUFU.EX2 R207, R207 ;  /* 0x000000cf00cf7308 */ /* 0x000e660000000800 */
[C---:B------:R-:W-:Y:S01]  /*98c0*/  HMMA.16816.F32 R112, R132.reuse, R146, R112 ;  /* 0x000000928470723c */ /* 0x040fe20000001870 */
[----:B------:R-:W-:Y:S07]  /*98d0*/  LDSM.16.MT88.4 R144, [R225+0x1800] ;  /* 0x00180000e190783b */ /* 0x000fee0000004200 */
[C---:B--2---:R-:W-:Y:S01]  /*98e0*/  HMMA.16816.F32 R116, R132.reuse, R136, R116 ;  /* 0x000000888474723c */ /* 0x044fe20000001874 */
[----:B---3--:R-:W2:Y:S03]  /*98f0*/  LDSM.16.MT88.4 R140, [R226+0x1800] ;  /* 0x00180000e28c783b */ /* 0x008ea60000004200 */
[----:B-----5:R-:W-:Y:S04]  /*9900*/  F2FP.PACK_AB R165, R178, R185 ;  /* 0x000000b9b2a5723e */ /* 0x020fe800000000ff */
[C---:B------:R-:W-:Y:S04]  /*9910*/  HMMA.16816.F32 R120, R132.reuse, R138, R120 ;  /* 0x0000008a8478723c */ /* 0x040fe80000001878 */
[----:B-1----:R-:W-:Y:S04]  /*9920*/  F2FP.PACK_AB R167, R207, R174 ;  /* 0x000000aecfa7723e */ /* 0x002fe800000000ff */
[C---:B----4-:R-:W-:Y:S08]  /*9930*/  HMMA.16816.F32 R124, R132.reuse, R148, R124 ;  /* 0x00000094847c723c */ /* 0x050ff0000000187c */
[----:B------:R-:W-:Y:S08]  /*9940*/  HMMA.16816.F32 R128, R132, R150, R128 ;  /* 0x000000968480723c */ /* 0x000ff00000001880 */
[C---:B------:R-:W-:Y:S01]  /*9950*/  HMMA.16816.F32 R160, R164.reuse, R156, R4 ;  /* 0x0000009ca4a0723c */ /* 0x040fe20000001804 */
[----:B------:R-:W1:Y:S07]  /*9960*/  LDSM.16.MT88.4 R4, [R227+0x3800] ;  /* 0x00380000e304783b */ /* 0x000e6e0000004200 */
[C---:B------:R-:W-:Y:S01]  /*9970*/  HMMA.16816.F32 R156, R164.reuse, R158, R8 ;  /* 0x0000009ea49c723c */ /* 0x040fe20000001808 */
[----:B------:R-:W3:Y:S07]  /*9980*/  LDSM.16.MT88.4 R8, [R226+0x3800] ;  /* 0x00380000e208783b */ /* 0x000eee0000004200 */
[C---:B--2---:R-:W-:Y:S01]  /*9990*/  HMMA.16816.F32 R132, R164.reuse, R140, R12 ;  /* 0x0000008ca484723c */ /* 0x044fe2000000180c */
[----:B------:R-:W2:Y:S07]  /*99a0*/  LDSM.16.MT88.4 R12, [R225+0x3800] ;  /* 0x00380000e10c783b */ /* 0x000eae0000004200 */
        /* <DEDUP_REMOVED lines=26> */
[C---:B---3--:R-:W-:Y:S07]  /*9b50*/  HMMA.16816.F32 R84, R164.reuse, R8, R84 ;  /* 0x00000008a454723c */ /* 0x048fee0000001854 */
[----:B------:R-:W-:Y:S01]  /*9b60*/  FADD.FTZ R9, R175, R202 ;  /* 0x000000caaf097221 */ /* 0x000fe20000010000 */
[C---:B------:R-:W-:Y:S04]  /*9b70*/  HMMA.16816.F32 R88, R164.reuse, R10, R88 ;  /* 0x0000000aa458723c */ /* 0x040fe80000001858 */
[----:B------:R-:W-:Y:S03]  /*9b80*/  FADD.FTZ R8, R186, R3 ;  /* 0x00000003ba087221 */ /* 0x000fe60000010000 */
[----:B------:R-:W-:Y:S01]  /*9b90*/  FADD.FTZ R10, R190, R9 ;  /* 0x00000009be0a7221 */ /* 0x000fe20000010000 */
[C---:B--2---:R-:W-:Y:S04]  /*9ba0*/  HMMA.16816.F32 R92, R164.reuse, R12, R92 ;  /* 0x0000000ca45c723c */ /* 0x044fe8000000185c */
        /* <DEDUP_REMOVED lines=15> */
[----:B------:R-:W-:Y:S04]  /*9ca0*/  FADD.FTZ R10, R193, R10 ;  /* 0x0000000ac10a7221 */ /* 0x000fe80000010000 */
[C---:B-----5:R-:W-:Y:S04]  /*9cb0*/  HMMA.16816.F32 R116, R164.reuse, R20, R116 ;  /* 0x00000014a474723c */ /* 0x060fe80000001874 */
[----:B------:R-:W-:Y:S04]  /*9cc0*/  FADD.FTZ R3, R185, R10 ;  /* 0x0000000ab9037221 */ /* 0x000fe80000010000 */
[C---:B------:R-:W-:Y:S04]  /*9cd0*/  HMMA.16816.F32 R120, R164.reuse, R22, R120 ;  /* 0x00000016a478723c */ /* 0x040fe80000001878 */
[----:B------:R-:W-:Y:S04]  /*9ce0*/  FADD.FTZ R3, R178, R3 ;  /* 0x00000003b2037221 */ /* 0x000fe80000010000 */
[C---:B-1----:R-:W-:Y:S07]  /*9cf0*/  HMMA.16816.F32 R124, R164.reuse, R4, R124 ;  /* 0x00000004a47c723c */ /* 0x042fee000000187c */
[----:B------:R-:W-:Y:S01]  /*9d00*/  FADD.FTZ R4, R195, R8 ;  /* 0x00000008c3047221 */ /* 0x000fe20000010000 */
[----:B------:R-:W-:Y:S04]  /*9d10*/  HMMA.16816.F32 R128, R164, R6, R128 ;  /* 0x00000006a480723c */ /* 0x000fe80000001880 */
[----:B------:R-:W-:Y:S03]  /*9d20*/  FADD.FTZ R4, R181, R4 ;  /* 0x00000004b5047221 */ /* 0x000fe60000010000 */
[----:B------:R-:W-:Y:S01]  /*9d30*/  FADD.FTZ R6, R174, R3 ;  /* 0x00000003ae067221 */ /* 0x000fe20000010000 */
[----:B------:R-:W-:Y:S01]  /*9d40*/  MOV R165, R2 ;  /* 0x0000000200a57202 */ /* 0x000fe20000000f00 */
[----:B------:R-:W-:Y:S03]  /*9d50*/  FADD.FTZ R5, R183, R4 ;  /* 0x00000004b7057221 */ /* 0x000fe60000010000 */
[----:B------:R-:W-:Y:S02]  /*9d60*/  FADD.FTZ R3, R207, R6 ;  /* 0x00000006cf037221 */ /* 0x000fe40000010000 */
[----:B------:R-:W-:Y:S04]  /*9d70*/  FADD.FTZ R4, R182, R5 ;  /* 0x00000005b6047221 */ /* 0x000fe80000010000 */
[----:B------:R-:W-:Y:S05]  /*9d80*/  FADD.FTZ R4, R191, R4 ;  /* 0x00000004bf047221 */ /* 0x000fea0000010000 */
[----:B------:R-:W-:Y:S06]  /*9d90*/  STL [R1+0x70], R4 ;  /* 0x0000700401007387 */ /* 0x000fec0000100800 */
[----:B------:R1:W-:Y:S06]  /*9da0*/  STL [R1+0x58], R3 ;  /* 0x0000580301007387 */ /* 0x0003ec0000100800 */
[----:B------:R2:W-:Y:S01]  /*9db0*/  STL [R1+0x80], R200 ;  /* 0x000080c801007387 */ /* 0x0005e20000100800 */
[----:B-1----:R-:W-:Y:S01]  /*9dc0*/  MOV R3, R0 ;  /* 0x0000000000037202 */ /* 0x002fe20000000f00 */
[----:B------:R-:W-:-:S05]  /*9dd0*/  @P0 BRA `(.L_x_4787) ;  /* 0xffffc63000000947 */ /* 0x000fca000383ffff */
.L_x_4786:
[----:B-1----:R-:W3:Y:S02]  /*9de0*/  LDL R4, [R1+0x4c] ;  /* 0x00004c0001047983 */ /* 0x002ee40000100800 */
[----:B---3--:R-:W-:-:S13]  /*9df0*/  ISETP.GE.AND P0, PT, R200, R4, PT ;  /* 0x00000004c800720c */ /* 0x008fda0003f06270 */
[----:B------:R-:W-:Y:S05]  /*9e00*/  @!P0 BRA `(.L_x_4788) ;  /* 0x000033b000008947 */ /* 0x000fea0003800000 */
[----:B------:R-:W-:Y:S02]  /*9e10*/  MOV R3, R2 ;  /* 0x0000000200037202 */ /* 0x000fe40000000f00 */
[----:B------:R-:W-:Y:S02]  /*9e20*/  MOV R165, R0 ;  /* 0x0000000000a57202 */ /* 0x000fe40000000f00 */
.L_x_4789:
[----:B------:R-:W3:Y:S01]  /*9e30*/  LDL.64 R166, [R1+0x60] ;  /* 0x0000600001a67983 */ /* 0x000ee20000100a00 */
[----:B------:R-:W-:Y:S01]  /*9e40*/  SHF.R.S32.HI R5, RZ, 0x1f, R200 ;  /* 0x0000001fff057819 */ /* 0x000fe200000114c8 */
[----:B------:R-:W-:Y:S04]  /*9e50*/  DEPBAR.LE SB0, 0x0 ;  /* 0x000080000000791a */ /* 0x000fe80000000000 */
[----:B------:R-:W-:Y:S01]  /*9e60*/  WARPSYNC 0xffffffff ;  /* 0xffffffff00007948 */ /* 0x000fe20003800000 */
[----:B------:R-:W-:Y:S01]  /*9e70*/  BAR.SYNC.DEFER_BLOCKING 0x0 ;  /* 0x0000000000007b1d */ /* 0x000fe20000010000 */
[----:B------:R-:W-:Y:S01]  /*9e80*/  IMAD R5, R5, c[0x0][0x208], RZ ;  /* 0x0000820005057a24 */ /* 0x000fe200078e02ff */
[----:B------:R-:W-:Y:S01]  /*9e90*/  MOV R21, c[0x0][0x208] ;  /* 0x0000820000157a02 */ /* 0x000fe20000000f00 */
[C---:B------:R-:W-:Y:S01]  /*9ea0*/  IMAD.WIDE.U32 R8, R200.reuse, c[0x0][0x208], RZ ;  /* 0x00008200c8087a25 */ /* 0x040fe200078e00ff */
[----:B------:R-:W-:Y:S03]  /*9eb0*/  MOV R14, c[0x0][0x20c] ;  /* 0x00008300000e7a02 */ /* 0x000fe60000000f00 */
[----:B------:R-:W-:Y:S01]  /*9ec0*/  IMAD R5, R200, c[0x0][0x20c], R5 ;  /* 0x00008300c8057a24 */ /* 0x000fe200078e0205 */
[C---:B------:R-:W-:Y:S04]  /*9ed0*/  SHF.L.U32 R7, R8.reuse, 0x6, RZ ;  /* 0x0000000608077819 */ /* 0x040fe800000006ff */
[----:B------:R-:W-:Y:S04]  /*9ee0*/  IADD3 R5, R9, R5, RZ ;  /* 0x0000000509057210 */ /* 0x000fe80007ffe0ff */
[----:B------:R-:W-:Y:S01]  /*9ef0*/  SHF.L.U64.HI R5, R8, 0x6, R5 ;  /* 0x0000000608057819 */ /* 0x000fe20000010205 */
[----:B------:R-:W-:Y:S06]  /*9f00*/  LDSM.16.M88.4 R32, [R234] ;  /* 0x00000000ea20783b */ /* 0x000fec0000000200 */
[----:B------:R-:W-:Y:S06]  /*9f10*/  LDSM.16.M88.4 R16, [R233+0x800] ;  /* 0x00080000e910783b */ /* 0x000fec0000000200 */
[----:B------:R-:W-:Y:S06]  /*9f20*/  LDSM.16.M88.4 R24, [R233+0x1000] ;  /* 0x00100000e918783b */ /* 0x000fec0000000200 */
[----:B------:R-:W-:Y:S06]  /*9f30*/  LDSM.16.M88.4 R168, [R233+0x1800] ;  /* 0x00180000e9a8783b */ /* 0x000fec0000000200 */
[----:B------:R-:W-:Y:S06]  /*9f40*/  LDSM.16.M88.4 R172, [R232] ;  /* 0x00000000e8ac783b */ /* 0x000fec0000000200 */
[----:B------:R-:W-:Y:S06]  /*9f50*/  LDSM.16.M88.4 R176, [R231] ;  /* 0x00000000e7b0783b */ /* 0x000fec0000000200 */
[----:B------:R-:W-:Y:S06]  /*9f60*/  LDSM.16.M88.4 R180, [R223] ;  /* 0x00000000dfb4783b */ /* 0x000fec0000000200 */
[----:B------:R-:W-:Y:S06]  /*9f70*/  LDSM.16.M88.4 R184, [R222] ;  /* 0x00000000deb8783b */ /* 0x000fec0000000200 */
[----:B------:R-:W-:Y:S06]  /*9f80*/  LDSM.16.M88.4 R188, [R221] ;  /* 0x00000000ddbc783b */ /* 0x000fec0000000200 */
[----:B------:R-:W4:Y:S06]  /*9f90*/  LDL R197, [R1+0x4c] ;  /* 0x00004c0001c57983 */ /* 0x000f2c0000100800 */
[----:B------:R-:W5:Y:S06]  /*9fa0*/  LDL.64 R198, [R1+0x68] ;  /* 0x0000680001c67983 */ /* 0x000f6c0000100a00 */
[----:B--2---:R-:W2:Y:S01]  /*9fb0*/  LDL R196, [R1+0x48] ;  /* 0x0000480001c47983 */ /* 0x004ea20000100800 */
[C---:B---3--:R-:W-:Y:S02]  /*9fc0*/  IADD3 R20, P0, R166.reuse, 0x40, RZ ;  /* 0x00000040a6147810 */ /* 0x048fe40007f1e0ff */
[C---:B------:R-:W-:Y:S02]  /*9fd0*/  IADD3 R11, P6, R7.reuse, R166, RZ ;  /* 0x000000a6070b7210 */ /* 0x040fe40007fde0ff */
[----:B------:R-:W-:Y:S02]  /*9fe0*/  IADD3 R9, P1, R7, R20, RZ ;  /* 0x0000001407097210 */ /* 0x000fe40007f3e0ff */
[-C--:B------:R-:W-:Y:S02]  /*9ff0*/  IADD3.X R4, RZ, R238.reuse, RZ, P0, !PT ;  /* 0x000000eeff047210 */ /* 0x080fe400007fe4ff */
[----:B------:R-:W-:Y:S02]  /*a000*/  LEA R22, P0, R11, c[0x0][0x1f8], 0x1 ;  /* 0x00007e000b167a11 */ /* 0x000fe400078008ff */
[----:B------:R-:W-:Y:S02]  /*a010*/  IADD3.X R2, R5, R238, RZ, P6, !PT ;  /* 0x000000ee05027210 */ /* 0x000fe400037fe4ff */
[----:B------:R-:W-:Y:S02]  /*a020*/  LEA R30, P6, R9, c[0x0][0x1f8], 0x1 ;  /* 0x00007e00091e7a11 */ /* 0x000fe400078c08ff */
[----:B------:R-:W-:Y:S02]  /*a030*/  IADD3.X R0, R5, R4, RZ, P1, !PT ;  /* 0x0000000405007210 */ /* 0x000fe40000ffe4ff */
[----:B------:R-:W-:Y:S02]  /*a040*/  LEA.HI.X R23, R11, c[0x0][0x1fc], R2, 0x1, P0 ;  /* 0x00007f000b177a11 */ /* 0x000fe400000f0c02 */
[----:B------:R-:W-:Y:S02]  /*a050*/  LEA.HI.X R31, R9, c[0x0][0x1fc], R0, 0x1, P6 ;  /* 0x00007f00091f7a11 */ /* 0x000fe400030f0c00 */
[----:B------:R-:W1:Y:S01]  /*a060*/  LDSM.16.M88.4 R8, [R233] ;  /* 0x00000000e908783b */ /* 0x000e620000000200 */
[C---:B------:R-:W-:Y:S04]  /*a070*/  IADD3 R12, P0, R166.reuse, 0x80, RZ ;  /* 0x00000080a60c7810 */ /* 0x040fe80007f1e0ff */
[----:B------:R-:W-:Y:S01]  /*a080*/  IADD3.X R6, RZ, R238, RZ, P0, !PT ;  /* 0x000000eeff067210 */ /* 0x000fe200007fe4ff */
[----:B------:R-:W-:Y:S01]  /*a090*/  @!PT LDS RZ, [RZ] ;  /* 0x00000000fffff984 */ /* 0x000fe20000000800 */
[----:B------:R-:W-:Y:S01]  /*a0a0*/  @!PT LDS RZ, [RZ] ;  /* 0x00000000fffff984 */ /* 0x000fe20000000800 */
[----:B------:R-:W-:Y:S01]  /*a0b0*/  @!PT LDS RZ, [RZ] ;  /* 0x00000000fffff984 */ /* 0x000fe20000000800 */
[----:B------:R3:W-:Y:S01]  /*a0c0*/  LDGSTS.E.BYPASS.LTC128B.128 [R249+0x100], [R22.64], !P5 ;  /* 0x0010000016f97fae */ /* 0x0007e2000e901d46 */
[----:B------:R-:W-:Y:S04]  /*a0d0*/  IADD3 R13, P1, R7, R12, RZ ;  /* 0x0000000c070d7210 */ /* 0x000fe80007f3e0ff */
[----:B------:R-:W-:Y:S01]  /*a0e0*/  LEA R28, P0, R13, c[0x0][0x1f8], 0x1 ;  /* 0x00007e000d1c7a11 */ /* 0x000fe200078008ff */
[----:B------:R1:W-:Y:S01]  /*a0f0*/  LDGSTS.E.BYPASS.LTC128B.128 [R249+0x2100], [R30.64], !P4 ;  /* 0x021000001ef97fae */ /* 0x0003e2000e101d46 */
[----:B------:R-:W-:Y:S04]  /*a100*/  IADD3.X R0, R5, R6, RZ, P1, !PT ;  /* 0x0000000605007210 */ /* 0x000fe80000ffe4ff */
[----:B------:R-:W-:Y:S02]  /*a110*/  LEA.HI.X R29, R13, c[0x0][0x1fc], R0, 0x1, P0 ;  /* 0x00007f000d1d7a11 */ /* 0x000fe400000f0c00 */
[----:B------:R-:W-:Y:S02]  /*a120*/  IADD3 R0, P0, R166, 0xc0, RZ ;  /* 0x000000c0a6007810 */ /* 0x000fe40007f1e0ff */
[----:B------:R-:W-:Y:S01]  /*a130*/  LEA R13, P1, R21, R7, 0x5 ;  /* 0x00000007150d7211 */ /* 0x000fe200078228ff */
[----:B------:R1:W-:Y:S01]  /*a140*/  LDGSTS.E.BYPASS.LTC128B.128 [R249+0x4100], [R28.64], !P3 ;  /* 0x041000001cf97fae */ /* 0x0003e2000d901d46 */
[----:B------:R-:W-:Y:S02]  /*a150*/  IADD3 R7, P6, R7, R0, RZ ;  /* 0x0000000007077210 */ /* 0x000fe40007fde0ff */
[----:B------:R-:W-:Y:S02]  /*a160*/  IADD3.X R2, RZ, R238, RZ, P0, !PT ;  /* 0x000000eeff027210 */ /* 0x000fe400007fe4ff */
[----:B------:R-:W-:Y:S02]  /*a170*/  LEA.HI.X R21, R21, R5, R14, 0x5, P1 ;  /* 0x0000000515157211 */ /* 0x000fe400008f2c0e */
[----:B------:R-:W-:Y:S02]  /*a180*/  IADD3.X R14, R5, R2, RZ, P6, !PT ;  /* 0x00000002050e7210 */ /* 0x000fe400037fe4ff */
[----:B------:R-:W-:Y:S02]  /*a190*/  IADD3 R5, P6, R13, R20, RZ ;  /* 0x000000140d057210 */ /* 0x000fe40007fde0ff */
[----:B---3--:R-:W-:Y:S02]  /*a1a0*/  LEA R22, P0, R7, c[0x0][0x1f8], 0x1 ;  /* 0x00007e0007167a11 */ /* 0x008fe400078008ff */
[----:B------:R-:W-:Y:S02]  /*a1b0*/  IADD3.X R4, R21, R4, RZ, P6, !PT ;  /* 0x0000000415047210 */ /* 0x000fe400037fe4ff */
[----:B------:R-:W-:Y:S02]  /*a1c0*/  LEA.HI.X R23, R7, c[0x0][0x1fc], R14, 0x1, P0 ;  /* 0x00007f0007177a11 */ /* 0x000fe400000f0c0e */
[----:B------:R-:W-:Y:S02]  /*a1d0*/  IADD3 R14, P1, R13, R166, RZ ;  /* 0x000000a60d0e7210 */ /* 0x000fe40007f3e0ff */
[----:B------:R-:W-:Y:S01]  /*a1e0*/  LEA R192, P6, R5, c[0x0][0x1f8], 0x1 ;  /* 0x00007e0005c07a11 */ /* 0x000fe200078c08ff */
[----:B------:R3:W-:Y:S01]  /*a1f0*/  LDGSTS.E.BYPASS.LTC128B.128 [R249+0x6100], [R22.64], !P2 ;  /* 0x0610000016f97fae */ /* 0x0007e2000d101d46 */
[----:B------:R-:W-:Y:S02]  /*a200*/  IADD3.X R7, R21, R238, RZ, P1, !PT ;  /* 0x000000ee15077210 */ /* 0x000fe40000ffe4ff */
[----:B------:R-:W-:Y:S02]  /*a210*/  LEA.HI.X R193, R5, c[0x0][0x1fc], R4, 0x1, P6 ;  /* 0x00007f0005c17a11 */ /* 0x000fe400030f0c04 */
[C---:B-1----:R-:W-:Y:S04]  /*a220*/  LEA R28, P0, R14.reuse, c[0x0][0x1f8], 0x1 ;  /* 0x00007e000e1c7a11 */ /* 0x042fe800078008ff */
[----:B------:R-:W-:Y:S02]  /*a230*/  LEA.HI.X R29, R14, c[0x0][0x1fc], R7, 0x1, P0 ;  /* 0x00007f000e1d7a11 */ /* 0x000fe400000f0c07 */
[C---:B------:R-:W-:Y:S02]  /*a240*/  IADD3 R7, P1, R13.reuse, R12, RZ ;  /* 0x0000000c0d077210 */ /* 0x040fe40007f3e0ff */
[----:B------:R-:W-:Y:S01]  /*a250*/  IADD3 R0, P0, R13, R0, RZ ;  /* 0x000000000d007210 */ /* 0x000fe20007f1e0ff */
[----:B------:R1:W-:Y:S01]  /*a260*/  LDGSTS.E.BYPASS.LTC128B.128 [R249+0x1100], [R28.64], !P5 ;  /* 0x011000001cf97fae */ /* 0x0003e2000e901d46 */
[----:B------:R-:W-:Y:S02]  /*a270*/  IADD3.X R6, R21, R6, RZ, P1, !PT ;  /* 0x0000000615067210 */ /* 0x000fe40000ffe4ff */
[----:B------:R-:W-:Y:S02]  /*a280*/  LEA R166, P1, R7, c[0x0][0x1f8], 0x1 ;  /* 0x00007e0007a67a11 */ /* 0x000fe400078208ff */
[----:B------:R-:W-:Y:S01]  /*a290*/  IADD3.X R21, R21, R2, RZ, P0, !PT ;  /* 0x0000000215157210 */ /* 0x000fe200007fe4ff */
[----:B------:R1:W-:Y:S01]  /*a2a0*/  LDGSTS.E.BYPASS.LTC128B.128 [R249+0x3100], [R192.64], !P4 ;  /* 0x03100000c0f97fae */ /* 0x0003e2000e101d46 */
[----:B------:R-:W-:Y:S02]  /*a2b0*/  LEA.HI.X R167, R7, c[0x0][0x1fc], R6, 0x1, P1 ;  /* 0x00007f0007a77a11 */ /* 0x000fe400008f0c06 */
[C---:B------:R-:W-:Y:S03]  /*a2c0*/  HMMA.16816.F32 R4, R32.reuse, R8, RZ ;  /* 0x000000082004723c */ /* 0x040fe600000018ff */
[----:B------:R1:W-:Y:S01]  /*a2d0*/  LDGSTS.E.BYPASS.LTC128B.128 [R249+0x5100], [R166.64], !P3 ;  /* 0x05100000a6f97fae */ /* 0x0003e2000d901d46 */
[----:B------:R-:W-:Y:S02]  /*a2e0*/  LEA R194, P0, R0, c[0x0][0x1f8], 0x1 ;  /* 0x00007e0000c27a11 */ /* 0x000fe400078008ff */
[----:B----4-:R-:W-:Y:S02]  /*a2f0*/  ISETP.GT.AND P6, PT, R200, R197, PT ;  /* 0x000000c5c800720c */ /* 0x010fe40003fc4270 */
[C---:B------:R-:W-:Y:S01]  /*a300*/  HMMA.16816.F32 R8, R32.reuse, R10, RZ ;  /* 0x0000000a2008723c */ /* 0x040fe200000018ff */
[----:B------:R-:W-:Y:S03]  /*a310*/  LEA.HI.X R195, R0, c[0x0][0x1fc], R21, 0x1, P0 ;  /* 0x00007f0000c37a11 */ /* 0x000fe600000f0c15 */
[----:B------:R-:W-:Y:S02]  /*a320*/  IADD3 R200, R200, -0x1, RZ ;  /* 0xffffffffc8c87810 */ /* 0x000fe40007ffe0ff */
[----:B------:R4:W-:Y:S02]  /*a330*/  LDGSTS.E.BYPASS.LTC128B.128 [R249+0x7100], [R194.64], !P2 ;  /* 0x07100000c2f97fae */ /* 0x0009e4000d101d46 */
[C---:B------:R-:W-:Y:S04]  /*a340*/  HMMA.16816.F32 R12, R32.reuse, R16, RZ ;  /* 0x00000010200c723c */ /* 0x040fe800000018ff */
[----:B------:R-:W0:Y:S04]  /*a350*/  LDGDEPBAR ;  /* 0x00000000000079af */ /* 0x000e280000000000 */
[C---:B------:R-:W-:Y:S08]  /*a360*/  HMMA.16816.F32 R16, R32.reuse, R18, RZ ;  /* 0x000000122010723c */ /* 0x040ff000000018ff */
[C---:B---3--:R-:W-:Y:S08]  /*a370*/  HMMA.16816.F32 R20, R32.reuse, R24, RZ ;  /* 0x000000182014723c */ /* 0x048ff000000018ff */
        /* <DEDUP_REMOVED lines=15> */
[----:B------:R-:W2:Y:S06]  /*a470*/  LDSM.16.M88.4 R172, [R229+0x1000] ;  /* 0x00100000e5ac783b */ /* 0x000eac0000000200 */
[----:B------:R-:W4:Y:S01]  /*a480*/  LDL.LU R191, [R1+0x70] ;  /* 0x0000700001bf7983 */ /* 0x000f220000300800 */
[C---:B-1----:R-:W-:Y:S08]  /*a490*/  HMMA.16816.F32 R4, R168.reuse, R176, R4 ;  /* 0x000000b0a804723c */ /* 0x042ff00000001804 */
[C---:B------:R-:W-:Y:S01]  /*a4a0*/  HMMA.16816.F32 R8, R168.reuse, R178, R8 ;  /* 0x000000b2a808723c */ /* 0x040fe20000001808 */
[----:B------:R-:W-:Y:S07]  /*a4b0*/  LDSM.16.M88.4 R176, [R220] ;  /* 0x00000000dcb0783b */ /* 0x000fee0000000200 */
[C---:B---3--:R-:W-:Y:S08]  /*a4c0*/  HMMA.16816.F32 R12, R168.reuse, R180, R12 ;  /* 0x000000b4a80c723c */ /* 0x048ff0000000180c */
[C---:B------:R-:W-:Y:S01]  /*a4d0*/  HMMA.16816.F32 R16, R168.reuse, R182, R16 ;  /* 0x000000b6a810723c */ /* 0x040fe20000001810 */
[----:B------:R-:W-:Y:S07]  /*a4e0*/  LDSM.16.M88.4 R180, [R220+0x800] ;  /* 0x00080000dcb4783b */ /* 0x000fee0000000200 */
[C---:B--2---:R-:W-:Y:S08]  /*a4f0*/  HMMA.16816.F32 R20, R168.reuse, R172, R20 ;  /* 0x000000aca814723c */ /* 0x044ff00000001814 */
[C---:B------:R-:W-:Y:S01]  /*a500*/  HMMA.16816.F32 R24, R168.reuse, R174, R24 ;  /* 0x000000aea818723c */ /* 0x040fe20000001818 */
[----:B------:R-:W1:Y:S07]  /*a510*/  LDSM.16.M88.4 R172, [R228] ;  /* 0x00000000e4ac783b */ /* 0x000e6e0000000200 */
[C---:B------:R-:W-:Y:S08]  /*a520*/  HMMA.16816.F32 R28, R168.reuse, R184, R28 ;  /* 0x000000b8a81c723c */ /* 0x040ff0000000181c */
        /* <DEDUP_REMOVED lines=157> */
[----:B------:R-:W3:Y:S06]  /*af00*/  LDSM.16.M88.4 R168, [R220+0x7000] ;  /* 0x00700000dca8783b */ /* 0x000eec0000000200 */
[----:B------:R-:W4:Y:S01]  /*af10*/  LDSM.16.M88.4 R184, [R220+0x7800] ;  /* 0x00780000dcb8783b */ /* 0x000f220000000200 */
[----:B------:R-:W-:Y:S04]  /*af20*/  DEPBAR.LE SB0, 0x0 ;  /* 0x000080000000791a */ /* 0x000fe80000000000 */
[C---:B-1----:R-:W-:Y:S01]  /*af30*/  HMMA.16816.F32 R4, R176.reuse, R180, R4 ;  /* 0x000000b4b004723c */ /* 0x042fe20000001804 */
[----:B------:R-:W-:Y:S06]  /*af40*/  BAR.SYNC.DEFER_BLOCKING 0x0 ;  /* 0x0000000000007b1d */ /* 0x000fec0000010000 */
[----:B------:R-:W-:Y:S01]  /*af50*/  @P6 SHF.R.S32.HI R180, RZ, 0x1f, R200 ;  /* 0x0000001fffb46819 */ /* 0x000fe200000114c8 */
[C---:B------:R-:W-:Y:S04]  /*af60*/  HMMA.16816.F32 R8, R176.reuse, R182, R8 ;  /* 0x000000b6b008723c */ /* 0x040fe80000001808 */
[----:B------:R-:W-:Y:S03]  /*af70*/  @P6 IMAD R180, R180, c[0x0][0x1e0], RZ ;  /* 0x00007800b4b46a24 */ /* 0x000fe600078e02ff */
[----:B------:R-:W-:Y:S01]  /*af80*/  @P6 MOV R182, c[0x0][0x1e0] ;  /* 0x0000780000b66a02 */ /* 0x000fe20000000f00 */
[C---:B--2---:R-:W-:Y:S01]  /*af90*/  HMMA.16816.F32 R12, R176.reuse, R172, R12 ;  /* 0x000000acb00c723c */ /* 0x044fe2000000180c */
[----:B------:R-:W-:Y:S03]  /*afa0*/  @P6 MOV R183, c[0x0][0x1e4] ;  /* 0x0000790000b76a02 */ /* 0x000fe60000000f00 */
[----:B------:R-:W-:Y:S04]  /*afb0*/  @P6 IMAD R180, R200, c[0x0][0x1e4], R180 ;  /* 0x00007900c8b46a24 */ /* 0x000fe800078e02b4 */
[C---:B------:R-:W-:Y:S04]  /*afc0*/  HMMA.16816.F32 R16, R176.reuse, R174, R16 ;  /* 0x000000aeb010723c */ /* 0x040fe80000001810 */
[----:B------:R-:W-:Y:S04]  /*afd0*/  FMNMX.FTZ R0, R4, R165, !PT ;  /* 0x000000a504007209 */ /* 0x000fe80007810000 */
[C---:B---3--:R-:W-:Y:S04]  /*afe0*/  HMMA.16816.F32 R20, R176.reuse, R168, R20 ;  /* 0x000000a8b014723c */ /* 0x048fe80000001814 */
[----:B------:R-:W-:Y:S02]  /*aff0*/  FMNMX.FTZ R167, R5, R0, !PT ;  /* 0x0000000005a77209 */ /* 0x000fe40007810000 */
[----:B------:R-:W-:Y:S02]  /*b000*/  FMNMX.FTZ R0, R6, R3, !PT ;  /* 0x0000000306007209 */ /* 0x000fe40007810000 */
[C---:B------:R-:W-:Y:S04]  /*b010*/  HMMA.16816.F32 R24, R176.reuse, R170, R24 ;  /* 0x000000aab018723c */ /* 0x040fe80000001818 */
[----:B------:R-:W-:Y:S02]  /*b020*/  FMNMX.FTZ R2, R8, R167, !PT ;  /* 0x000000a708027209 */ /* 0x000fe40007810000 */
[----:B------:R-:W-:Y:S02]  /*b030*/  FMNMX.FTZ R169, R7, R0, !PT ;  /* 0x0000000007a97209 */ /* 0x000fe40007810000 */
[C---:B----4-:R-:W-:Y:S04]  /*b040*/  HMMA.16816.F32 R28, R176.reuse, R184, R28 ;  /* 0x000000b8b01c723c */ /* 0x050fe8000000181c */
        /* <DEDUP_REMOVED lines=23> */
[----:B------:R-:W-:Y:S01]  /*b1c0*/  FMNMX.FTZ R164, R30, R171, !PT ;  /* 0x000000ab1ea47209 */ /* 0x000fe20007810000 */
[----:B------:R-:W-:Y:S01]  /*b1d0*/  @P6 IMAD.WIDE.U32 R170, R200, c[0x0][0x1e0], RZ ;  /* 0x00007800c8aa6a25 */ /* 0x000fe200078e00ff */
[----:B------:R-:W-:Y:S02]  /*b1e0*/  FMNMX.FTZ R2, R33, R0, !PT ;  /* 0x0000000021027209 */ /* 0x000fe40007810000 */
[----:B------:R-:W-:Y:S02]  /*b1f0*/  FMNMX.FTZ R167, R31, R164, !PT ;  /* 0x000000a41fa77209 */ /* 0x000fe40007810000 */
[----:B------:R-:W-:Y:S01]  /*b200*/  @P6 SHF.L.U32 R175, R170, 0x6, RZ ;  /* 0x00000006aaaf6819 */ /* 0x000fe200000006ff */
[----:B------:R-:W1:Y:S01]  /*b210*/  SHFL.BFLY PT, R173, R2, 0x2, 0x1f ;  /* 0x0c401f0002ad7f89 */ /* 0x000e6200000e0000 */
[----:B------:R-:W-:Y:S02]  /*b220*/  FMNMX.FTZ R0, R34, R167, !PT ;  /* 0x000000a722007209 */ /* 0x000fe40007810000 */
[----:B------:R-:W-:Y:S02]  /*b230*/  @P6 IADD3 R180, R171, R180, RZ ;  /* 0x000000b4abb46210 */ /* 0x000fe40007ffe0ff */
[----:B------:R-:W-:Y:S02]  /*b240*/  FMNMX.FTZ R169, R35, R0, !PT ;  /* 0x0000000023a97209 */ /* 0x000fe40007810000 */
[----:B------:R-:W-:Y:S03]  /*b250*/  @P6 SHF.L.U64.HI R180, R170, 0x6, R180 ;  /* 0x00000006aab46819 */ /* 0x000fe600000102b4 */
[----:B------:R-:W2:Y:S01]  /*b260*/  SHFL.BFLY PT, R0, R169, 0x2, 0x1f ;  /* 0x0c401f00a9007f89 */ /* 0x000ea200000e0000 */
[----:B-1----:R-:W-:Y:S05]  /*b270*/  FMNMX.FTZ R173, R2, R173, !PT ;  /* 0x000000ad02ad7209 */ /* 0x002fea0007810000 */
[----:B------:R-:W1:Y:S01]  /*b280*/  SHFL.BFLY PT, R164, R173, 0x1, 0x1f ;  /* 0x0c201f00ada47f89 */ /* 0x000e6200000e0000 */
[----:B--2---:R-:W-:Y:S02]  /*b290*/  FMNMX.FTZ R167, R169, R0, !PT ;  /* 0x00000000a9a77209 */ /* 0x004fe40007810000 */
[----:B-----5:R-:W-:Y:S03]  /*b2a0*/  @P6 IADD3 R169, P0, R175, R198, RZ ;  /* 0x000000c6afa96210 */ /* 0x020fe60007f1e0ff */
[----:B------:R-:W2:Y:S01]  /*b2b0*/  SHFL.BFLY PT, R2, R167, 0x1, 0x1f ;  /* 0x0c201f00a7027f89 */ /* 0x000ea200000e0000 */
[C---:B------:R-:W-:Y:S02]  /*b2c0*/  @P6 LEA R178, P1, R169.reuse, c[0x0][0x1c8], 0x1 ;  /* 0x00007200a9b26a11 */ /* 0x040fe400078208ff */
[-C--:B------:R-:W-:Y:S02]  /*b2d0*/  @P6 IADD3.X R0, R180, R196.reuse, RZ, P0, !PT ;  /* 0x000000c4b4006210 */ /* 0x080fe400007fe4ff */
[C---:B------:R-:W-:Y:S02]  /*b2e0*/  @P6 IADD3 R174, P0, R198.reuse, 0x40, RZ ;  /* 0x00000040c6ae6810 */ /* 0x040fe40007f1e0ff */
[----:B------:R-:W-:Y:S02]  /*b2f0*/  @P6 LEA.HI.X R179, R169, c[0x0][0x1cc], R0, 0x1, P1 ;  /* 0x00007300a9b36a11 */ /* 0x000fe400008f0c00 */
[----:B------:R-:W-:Y:S02]  /*b300*/  @P6 IADD3.X R171, RZ, R196, RZ, P0, !PT ;  /* 0x000000c4ffab6210 */ /* 0x000fe400007fe4ff */
[----:B------:R-:W-:Y:S01]  /*b310*/  @P6 IADD3 R177, P0, R175, R174, RZ ;  /* 0x000000aeafb16210 */ /* 0x000fe20007f1e0ff */
[----:B------:R3:W-:Y:S01]  /*b320*/  @P6 LDGSTS.E.BYPASS.LTC128B.128 [R249+0x8100], [R178.64], !P5 ;  /* 0x08100000b2f96fae */ /* 0x0007e2000e901d46 */
[----:B------:R-:W-:Y:S02]  /*b330*/  @P6 IADD3 R169, P1, R198, 0x80, RZ ;  /* 0x00000080c6a96810 */ /* 0x000fe40007f3e0ff */
[----:B-1----:R-:W-:Y:S02]  /*b340*/  FMNMX.FTZ R0, R173, R164, !PT ;  /* 0x000000a4ad007209 */ /* 0x002fe40007810000 */
[----:B------:R-:W-:Y:S02]  /*b350*/  @P6 IADD3.X R166, R180, R171, RZ, P0, !PT ;  /* 0x000000abb4a66210 */ /* 0x000fe400007fe4ff */
[C---:B------:R-:W-:Y:S01]  /*b360*/  @P6 LEA R176, P0, R177.reuse, c[0x0][0x1c8], 0x1 ;  /* 0x00007200b1b06a11 */ /* 0x040fe200078008ff */
[C---:B------:R-:W-:Y:S01]  /*b370*/  FADD.FTZ R164, -R0.reuse, R165 ;  /* 0x000000a500a47221 */ /* 0x040fe20000010100 */
[----:B------:R-:W-:Y:S01]  /*b380*/  @P6 IADD3.X R168, RZ, R196, RZ, P1, !PT ;  /* 0x000000c4ffa86210 */ /* 0x000fe20000ffe4ff */
[----:B------:R-:W-:Y:S01]  /*b390*/  FMUL.FTZ R190, R0, c[0x0][0x2d0] ;  /* 0x0000b40000be7a20 */ /* 0x000fe20000410000 */
[----:B------:R-:W-:Y:S01]  /*b3a0*/  @P6 LEA.HI.X R177, R177, c[0x0][0x1cc], R166, 0x1, P0 ;  /* 0x00007300b1b16a11 */ /* 0x000fe200000f0ca6 */
[----:B------:R-:W-:Y:S01]  /*b3b0*/  FMUL.FTZ R166, R164, c[0x0][0x2d0] ;  /* 0x0000b400a4a67a20 */ /* 0x000fe20000410000 */
[----:B------:R-:W-:Y:S01]  /*b3c0*/  @P6 IADD3 R181, P1, R175, R169, RZ ;  /* 0x000000a9afb56210 */ /* 0x000fe20007f3e0ff */
[----:B------:R-:W-:Y:S01]  /*b3d0*/  FFMA.FTZ R187, R4, c[0x0][0x2d0], -R190 ;  /* 0x0000b40004bb7a23 */ /* 0x000fe200000108be */
[----:B--2---:R-:W-:Y:S01]  /*b3e0*/  FMNMX.FTZ R2, R167, R2, !PT ;  /* 0x00000002a7027209 */ /* 0x004fe20007810000 */
[----:B------:R1:W2:Y:S01]  /*b3f0*/  MUFU.EX2 R164, R166 ;  /* 0x000000a600a47308 */ /* 0x0002a20000000800 */
[----:B------:R-:W-:Y:S01]  /*b400*/  @P6 IADD3.X R170, R180, R168, RZ, P1, !PT ;  /* 0x000000a8b4aa6210 */ /* 0x000fe20000ffe4ff */
[----:B------:R3:W-:Y:S01]  /*b410*/  @P6 LDGSTS.E.BYPASS.LTC128B.128 [R249+0xa100], [R176.64], !P4 ;  /* 0x0a100000b0f96fae */ /* 0x0007e2000e101d46 */
[C---:B------:R-:W-:Y:S01]  /*b420*/  @P6 LEA R172, P1, R181.reuse, c[0x0][0x1c8], 0x1 ;  /* 0x00007200b5ac6a11 */ /* 0x040fe200078208ff */
[C---:B------:R-:W-:Y:S02]  /*b430*/  FADD.FTZ R165, -R2.reuse, R3 ;  /* 0x0000000302a57221 */ /* 0x040fe40000010100 */
[----:B------:R-:W-:Y:S01]  /*b440*/  FMUL.FTZ R189, R2, c[0x0][0x2d0] ;  /* 0x0000b40002bd7a20 */ /* 0x000fe20000410000 */
[----:B------:R-:W-:Y:S01]  /*b450*/  @P6 LEA.HI.X R173, R181, c[0x0][0x1cc], R170, 0x1, P1 ;  /* 0x00007300b5ad6a11 */ /* 0x000fe200008f0caa */
[----:B------:R-:W-:Y:S01]  /*b460*/  FMUL.FTZ R3, R165, c[0x0][0x2d0] ;  /* 0x0000b400a5037a20 */ /* 0x000fe20000410000 */
[----:B------:R-:W-:Y:S01]  /*b470*/  @P6 IADD3 R170, P0, R198, 0xc0, RZ ;  /* 0x000000c0c6aa6810 */ /* 0x000fe20007f1e0ff */
[----:B------:R-:W-:Y:S01]  /*b480*/  MUFU.EX2 R187, R187 ;  /* 0x000000bb00bb7308 */ /* 0x000fe20000000800 */
[--C-:B------:R-:W-:Y:S01]  /*b490*/  FFMA.FTZ R186, R17, c[0x0][0x2d0], -R190.reuse ;  /* 0x0000b40011ba7a23 */ /* 0x100fe200000108be */
[----:B------:R4:W-:Y:S01]  /*b4a0*/  @P6 LDGSTS.E.BYPASS.LTC128B.128 [R249+0xc100], [R172.64], !P3 ;  /* 0x0c100000acf96fae */ /* 0x0009e2000d901d46 */
[----:B------:R-:W-:Y:S01]  /*b4b0*/  @P6 IADD3.X R167, RZ, R196, RZ, P0, !PT ;  /* 0x000000c4ffa76210 */ /* 0x000fe200007fe4ff */
[--C-:B------:R-:W-:Y:S01]  /*b4c0*/  FFMA.FTZ R185, R18, c[0x0][0x2d0], -R189.reuse ;  /* 0x0000b40012b97a23 */ /* 0x100fe200000108bd */
[----:B------:R-:W-:Y:S01]  /*b4d0*/  @P6 IADD3 R181, P1, R175, R170, RZ ;  /* 0x000000aaafb56210 */ /* 0x000fe20007f3e0ff */
[----:B------:R-:W-:Y:S01]  /*b4e0*/  FFMA.FTZ R188, R19, c[0x0][0x2d0], -R189 ;  /* 0x0000b40013bc7a23 */ /* 0x000fe200000108bd */
[----:B------:R-:W-:Y:S02]  /*b4f0*/  @P6 LEA R175, P0, R182, R175, 0x5 ;  /* 0x000000afb6af6211 */ /* 0x000fe400078028ff */
[----:B------:R-:W-:Y:S01]  /*b500*/  @P6 IADD3.X R184, R180, R167, RZ, P1, !PT ;  /* 0x000000a7b4b86210 */ /* 0x000fe20000ffe4ff */
[----:B------:R-:W5:Y:S01]  /*b510*/  MUFU.EX2 R3, R3 ;  /* 0x0000000300037308 */ /* 0x000f620000000800 */
[----:B------:R-:W-:Y:S02]  /*b520*/  @P6 LEA R192, P1, R181, c[0x0][0x1c8], 0x1 ;  /* 0x00007200b5c06a11 */ /* 0x000fe400078208ff */
[----:B------:R-:W-:Y:S01]  /*b530*/  @P6 LEA.HI.X R180, R182, R180, R183, 0x5, P0 ;  /* 0x000000b4b6b46211 */ /* 0x000fe200000f2cb7 */
[----:B------:R-:W-:Y:S01]  /*b540*/  FFMA.FTZ R182, R5, c[0x0][0x2d0], -R190 ;  /* 0x0000b40005b67a23 */ /* 0x000fe200000108be */
[----:B------:R-:W-:Y:S01]  /*b550*/  @P6 LEA.HI.X R193, R181, c[0x0][0x1cc], R184, 0x1, P1 ;  /* 0x00007300b5c16a11 */ /* 0x000fe200008f0cb8 */
[--C-:B------:R-:W-:Y:S01]  /*b560*/  FFMA.FTZ R181, R11, c[0x0][0x2d0], -R189.reuse ;  /* 0x0000b4000bb57a23 */ /* 0x100fe200000108bd */
[----:B------:R-:W-:Y:S01]  /*b570*/  @P6 IADD3 R165, P1, R175, R198, RZ ;  /* 0x000000c6afa56210 */ /* 0x000fe20007f3e0ff */
[----:B------:R-:W-:Y:S02]  /*b580*/  FFMA.FTZ R184, R6, c[0x0][0x2d0], -R189 ;  /* 0x0000b40006b87a23 */ /* 0x000fe400000108bd */
[----:B------:R3:W-:Y:S01]  /*b590*/  @P6 LDGSTS.E.BYPASS.LTC128B.128 [R249+0xe100], [R192.64], !P2 ;  /* 0x0e100000c0f96fae */ /* 0x0007e2000d101d46 */
[----:B------:R-:W-:Y:S01]  /*b5a0*/  @P6 LEA R194, P0, R165, c[0x0][0x1c8], 0x1 ;  /* 0x00007200a5c26a11 */ /* 0x000fe200078008ff */
[----:B------:R-:W4:Y:S01]  /*b5b0*/  MUFU.EX2 R182, R182 ;  /* 0x000000b600b67308 */ /* 0x000f220000000800 */
[----:B-1----:R-:W-:Y:S01]  /*b5c0*/  @P6 IADD3.X R166, R180, R196, RZ, P1, !PT ;  /* 0x000000c4b4a66210 */ /* 0x002fe20000ffe4ff */
[C---:B--2---:R-:W-:Y:S01]  /*b5d0*/  FMUL.FTZ R4, R164.reuse, R160 ;  /* 0x000000a0a4047220 */ /* 0x044fe20000410000 */
[----:B------:R-:W-:Y:S01]  /*b5e0*/  @P6 IADD3 R174, P1, R175, R174, RZ ;  /* 0x000000aeafae6210 */ /* 0x000fe20007f3e0ff */
[----:B------:R-:W-:Y:S01]  /*b5f0*/  FMUL.FTZ R5, R164, R161 ;  /* 0x000000a1a4057220 */ /* 0x000fe20000410000 */
[----:B------:R-:W-:Y:S01]  /*b600*/  @P6 LEA.HI.X R195, R165, c[0x0][0x1cc], R166, 0x1, P0 ;  /* 0x00007300a5c36a11 */ /* 0x000fe200000f0ca6 */
[--C-:B------:R-:W-:Y:S01]  /*b610*/  FFMA.FTZ R165, R8, c[0x0][0x2d0], -R190.reuse ;  /* 0x0000b40008a57a23 */ /* 0x100fe200000108be */
[----:B------:R-:W-:Y:S01]  /*b620*/  @P6 IADD3.X R171, R180, R171, RZ, P1, !PT ;  /* 0x000000abb4ab6210 */ /* 0x000fe20000ffe4ff */
[----:B------:R-:W-:Y:S01]  /*b630*/  FFMA.FTZ R166, R9, c[0x0][0x2d0], -R190 ;  /* 0x0000b40009a67a23 */ /* 0x000fe200000108be */
[C---:B------:R-:W-:Y:S01]  /*b640*/  @P6 LEA R196, P0, R174.reuse, c[0x0][0x1c8], 0x1 ;  /* 0x00007200aec46a11 */ /* 0x040fe200078008ff */
[----:B------:R1:W-:Y:S01]  /*b650*/  @P6 LDGSTS.E.BYPASS.LTC128B.128 [R249+0x9100], [R194.64], !P5 ;  /* 0x09100000c2f96fae */ /* 0x0003e2000e901d46 */
[----:B------:R-:W-:Y:S01]  /*b660*/  @P6 IADD3 R169, P1, R175, R169, RZ ;  /* 0x000000a9afa96210 */ /* 0x000fe20007f3e0ff */
[----:B------:R-:W-:Y:S01]  /*b670*/  MUFU.EX2 R165, R165 ;  /* 0x000000a500a57308 */ /* 0x000fe20000000800 */
[----:B------:R-:W-:Y:S01]  /*b680*/  @P6 LEA.HI.X R197, R174, c[0x0][0x1cc], R171, 0x1, P0 ;  /* 0x00007300aec56a11 */ /* 0x000fe200000f0cab */
[----:B-----5:R-:W-:Y:S01]  /*b690*/  FMUL.FTZ R6, R3, R162 ;  /* 0x000000a203067220 */ /* 0x020fe20000410000 */
[----:B------:R-:W-:Y:S01]  /*b6a0*/  @P6 IADD3 R170, P0, R175, R170, RZ ;  /* 0x000000aaafaa6210 */ /* 0x000fe20007f1e0ff */
[----:B------:R-:W-:Y:S01]  /*b6b0*/  FMUL.FTZ R11, R3, R159 ;  /* 0x0000009f030b7220 */ /* 0x000fe20000410000 */
[C---:B------:R-:W-:Y:S01]  /*b6c0*/  @P6 IADD3.X R168, R180.reuse, R168, RZ, P1, !PT ;  /* 0x000000a8b4a86210 */ /* 0x040fe20000ffe4ff */
[----:B------:R1:W-:Y:S01]  /*b6d0*/  @P6 LDGSTS.E.BYPASS.LTC128B.128 [R249+0xb100], [R196.64], !P4 ;  /* 0x0b100000c4f96fae */ /* 0x0003e2000e101d46 */
[----:B------:R-:W-:Y:S01]  /*b6e0*/  @P6 IADD3.X R167, R180, R167, RZ, P0, !PT ;  /* 0x000000a7b4a76210 */ /* 0x000fe200007fe4ff */
[----:B------:R-:W-:Y:S01]  /*b6f0*/  FFMA.FTZ R180, R10, c[0x0][0x2d0], -R189 ;  /* 0x0000b4000ab47a23 */ /* 0x000fe200000108bd */
[----:B------:R-:W-:Y:S01]  /*b700*/  @P6 LEA R8, P0, R169, c[0x0][0x1c8], 0x1 ;  /* 0x00007200a9086a11 */ /* 0x000fe200078008ff */
[----:B------:R-:W2:Y:S01]  /*b710*/  MUFU.EX2 R166, R166 ;  /* 0x000000a600a67308 */ /* 0x000ea20000000800 */
[----:B------:R-:W-:Y:S01]  /*b720*/  FMUL.FTZ R10, R3, R158 ;  /* 0x0000009e030a7220 */ /* 0x000fe20000410000 */
[----:B----4-:R-:W-:Y:S01]  /*b730*/  F2FP.PACK_AB R160, R182, R187 ;  /* 0x000000bbb6a0723e */ /* 0x010fe200000000ff */
[C---:B------:R-:W-:Y:S01]  /*b740*/  FMUL.FTZ R132, R164.reuse, R132 ;  /* 0x00000084a4847220 */ /* 0x040fe20000410000 */
[----:B------:R-:W-:Y:S01]  /*b750*/  @P6 LEA.HI.X R9, R169, c[0x0][0x1cc], R168, 0x1, P0 ;  /* 0x00007300a9096a11 */ /* 0x000fe200000f0ca8 */
[----:B------:R-:W-:Y:S01]  /*b760*/  FMUL.FTZ R133, R164, R133 ;  /* 0x00000085a4857220 */ /* 0x000fe20000410000 */
[C---:B------:R-:W-:Y:S01]  /*b770*/  @P6 LEA R198, P0, R170.reuse, c[0x0][0x1c8], 0x1 ;  /* 0x00007200aac66a11 */ /* 0x040fe200078008ff */
[----:B------:R-:W-:Y:S02]  /*b780*/  FMUL.FTZ R134, R3, R134 ;  /* 0x0000008603867220 */ /* 0x000fe40000410000 */
[----:B------:R4:W-:Y:S01]  /*b790*/  @P6 LDGSTS.E.BYPASS.LTC128B.128 [R249+0xd100], [R8.64], !P3 ;  /* 0x0d10000008f96fae */ /* 0x0009e2000d901d46 */
[----:B------:R-:W-:Y:S01]  /*b7a0*/  @P6 LEA.HI.X R199, R170, c[0x0][0x1cc], R167, 0x1, P0 ;  /* 0x00007300aac76a11 */ /* 0x000fe200000f0ca7 */
[--C-:B------:R-:W-:Y:S01]  /*b7b0*/  FFMA.FTZ R167, R7, c[0x0][0x2d0], -R189.reuse ;  /* 0x0000b40007a77a23 */ /* 0x100fe200000108bd */
[----:B------:R-:W-:Y:S01]  /*b7c0*/  MUFU.EX2 R184, R184 ;  /* 0x000000b800b87308 */ /* 0x000fe20000000800 */
[C---:B------:R-:W-:Y:S02]  /*b7d0*/  FMUL.FTZ R7, R3.reuse, R163 ;  /* 0x000000a303077220 */ /* 0x040fe40000410000 */
[----:B------:R1:W-:Y:S01]  /*b7e0*/  @P6 LDGSTS.E.BYPASS.LTC128B.128 [R249+0xf100], [R198.64], !P2 ;  /* 0x0f100000c6f96fae */ /* 0x0003e2000d101d46 */
[C---:B------:R-:W-:Y:S02]  /*b7f0*/  FMUL.FTZ R135, R3.reuse, R135 ;  /* 0x0000008703877220 */ /* 0x040fe40000410000 */
[C---:B------:R-:W-:Y:S02]  /*b800*/  FMUL.FTZ R136, R164.reuse, R136 ;  /* 0x00000088a4887220 */ /* 0x040fe40000410000 */
[----:B------:R-:W-:Y:S01]  /*b810*/  FMUL.FTZ R137, R164, R137 ;  /* 0x00000089a4897220 */ /* 0x000fe20000410000 */
[----:B------:R-:W5:Y:S01]  /*b820*/  LDSM.16.MT88.4 R168, [R227] ;  /* 0x00000000e3a8783b */ /* 0x000f620000004200 */
[----:B------:R-:W1:Y:S01]  /*b830*/  MUFU.EX2 R167, R167 ;  /* 0x000000a700a77308 */ /* 0x000e620000000800 */
[C---:B------:R-:W-:Y:S01]  /*b840*/  FMUL.FTZ R138, R3.reuse, R138 ;  /* 0x0000008a038a7220 */ /* 0x040fe20000410000 */
[----:B--2---:R-:W-:Y:S01]  /*b850*/  F2FP.PACK_AB R162, R166, R165 ;  /* 0x000000a5a6a2723e */ /* 0x004fe200000000ff */
[C---:B------:R-:W-:Y:S02]  /*b860*/  FMUL.FTZ R139, R3.reuse, R139 ;  /* 0x0000008b038b7220 */ /* 0x040fe40000410000 */
[----:B------:R-:W2:Y:S01]  /*b870*/  LDSM.16.MT88.4 R172, [R226] ;  /* 0x00000000e2ac783b */ /* 0x000ea20000004200 */
[C---:B------:R-:W-:Y:S02]  /*b880*/  FMUL.FTZ R140, R164.reuse, R140 ;  /* 0x0000008ca48c7220 */ /* 0x040fe40000410000 */
[C---:B------:R-:W-:Y:S02]  /*b890*/  FMUL.FTZ R141, R164.reuse, R141 ;  /* 0x0000008da48d7220 */ /* 0x040fe40000410000 */
[----:B------:R-:W-:Y:S01]  /*b8a0*/  MUFU.EX2 R180, R180 ;  /* 0x000000b400b47308 */ /* 0x000fe20000000800 */
[----:B---3--:R-:W3:Y:S01]  /*b8b0*/  LDSM.16.MT88.4 R176, [R225] ;  /* 0x00000000e1b0783b */ /* 0x008ee20000004200 */
[C---:B------:R-:W-:Y:S02]  /*b8c0*/  FMUL.FTZ R142, R3.reuse, R142 ;  /* 0x0000008e038e7220 */ /* 0x040fe40000410000 */
[C---:B----4-:R-:W-:Y:S02]  /*b8d0*/  FMUL.FTZ R8, R164.reuse, R156 ;  /* 0x0000009ca4087220 */ /* 0x050fe40000410000 */
[C---:B------:R-:W-:Y:S01]  /*b8e0*/  FMUL.FTZ R9, R164.reuse, R157 ;  /* 0x0000009da4097220 */ /* 0x040fe20000410000 */
[----:B------:R-:W0:Y:S01]  /*b8f0*/  LDGDEPBAR ;  /* 0x00000000000079af */ /* 0x000e220000000000 */
[----:B------:R-:W-:Y:S02]  /*b900*/  FMUL.FTZ R143, R3, R143 ;  /* 0x0000008f038f7220 */ /* 0x000fe40000410000 */
[----:B------:R-:W4:Y:S01]  /*b910*/  MUFU.EX2 R181, R181 ;  /* 0x000000b500b57308 */ /* 0x000f220000000800 */
[C---:B------:R-:W-:Y:S02]  /*b920*/  FMUL.FTZ R144, R164.reuse, R144 ;  /* 0x00000090a4907220 */ /* 0x040fe40000410000 */
[----:B------:R-:W2:Y:S01]  /*b930*/  LDSM.16.MT88.4 R156, [R224] ;  /* 0x00000000e09c783b */ /* 0x000ea20000004200 */
[----:B-1----:R-:W-:Y:S01]  /*b940*/  F2FP.PACK_AB R161, R167, R184 ;  /* 0x000000b8a7a1723e */ /* 0x002fe200000000ff */
[----:B------:R-:W-:Y:S02]  /*b950*/  FMUL.FTZ R145, R164, R145 ;  /* 0x00000091a4917220 */ /* 0x000fe40000410000 */
[C---:B------:R-:W-:Y:S02]  /*b960*/  FMUL.FTZ R146, R3.reuse, R146 ;  /* 0x0000009203927220 */ /* 0x040fe40000410000 */
[C---:B------:R-:W-:Y:S01]  /*b970*/  FMUL.FTZ R147, R3.reuse, R147 ;  /* 0x0000009303937220 */ /* 0x040fe20000410000 */
[----:B------:R-:W-:Y:S01]  /*b980*/  MUFU.EX2 R186, R186 ;  /* 0x000000ba00ba7308 */ /* 0x000fe20000000800 */
[--C-:B------:R-:W-:Y:S02]  /*b990*/  FFMA.FTZ R183, R16, c[0x0][0x2d0], -R190.reuse ;  /* 0x0000b40010b77a23 */ /* 0x100fe400000108be */
[----:B------:R-:W-:Y:S01]  /*b9a0*/  LDSM.16.MT88.4 R16, [R225+0x800] ;  /* 0x00080000e110783b */ /* 0x000fe20000004200 */
[C---:B------:R-:W-:Y:S02]  /*b9b0*/  FMUL.FTZ R148, R164.reuse, R148 ;  /* 0x00000094a4947220 */ /* 0x040fe40000410000 */
[C---:B------:R-:W-:Y:S02]  /*b9c0*/  FMUL.FTZ R149, R164.reuse, R149 ;  /* 0x00000095a4957220 */ /* 0x040fe40000410000 */
[C---:B------:R-:W-:Y:S02]  /*b9d0*/  FMUL.FTZ R150, R3.reuse, R150 ;  /* 0x0000009603967220 */ /* 0x040fe40000410000 */
[----:B------:R-:W-:Y:S01]  /*b9e0*/  FMUL.FTZ R151, R3, R151 ;  /* 0x0000009703977220 */ /* 0x000fe20000410000 */
[----:B------:R-:W1:Y:S01]  /*b9f0*/  MUFU.EX2 R183, R183 ;  /* 0x000000b700b77308 */ /* 0x000e620000000800 */
[C---:B------:R-:W-:Y:S01]  /*ba00*/  FMUL.FTZ R152, R164.reuse, R152 ;  /* 0x00000098a4987220 */ /* 0x040fe20000410000 */
[----:B----4-:R-:W-:Y:S01]  /*ba10*/  F2FP.PACK_AB R163, R181, R180 ;  /* 0x000000b4b5a3723e */ /* 0x010fe200000000ff */
[C---:B------:R-:W-:Y:S02]  /*ba20*/  FMUL.FTZ R153, R164.reuse, R153 ;  /* 0x00000099a4997220 */ /* 0x040fe40000410000 */
[C---:B------:R-:W-:Y:S02]  /*ba30*/  FMUL.FTZ R154, R3.reuse, R154 ;  /* 0x0000009a039a7220 */ /* 0x040fe40000410000 */
[C---:B------:R-:W-:Y:S02]  /*ba40*/  FMUL.FTZ R155, R3.reuse, R155 ;  /* 0x0000009b039b7220 */ /* 0x040fe40000410000 */
[C---:B-----5:R-:W-:Y:S01]  /*ba50*/  HMMA.16816.F32 R4, R160.reuse, R168, R4 ;  /* 0x000000a8a004723c */ /* 0x060fe20000001804 */
[----:B------:R-:W-:Y:S04]  /*ba60*/  MUFU.EX2 R185, R185 ;  /* 0x000000b900b97308 */ /* 0x000fe80000000800 */
[C---:B------:R-:W-:Y:S02]  /*ba70*/  FMUL.FTZ R36, R164.reuse, R36 ;  /* 0x00000024a4247220 */ /* 0x040fe40000410000 */
[C---:B------:R-:W-:Y:S01]  /*ba80*/  FMUL.FTZ R37, R164.reuse, R37 ;  /* 0x00000025a4257220 */ /* 0x040fe20000410000 */
[C---:B------:R-:W-:Y:S01]  /*ba90*/  HMMA.16816.F32 R8, R160.reuse, R170, R8 ;  /* 0x000000aaa008723c */ /* 0x040fe20000001808 */
[----:B------:R-:W4:Y:S02]  /*baa0*/  LDSM.16.MT88.4 R168, [R227+0x2000] ;  /* 0x00200000e3a8783b */ /* 0x000f240000004200 */
[----:B------:R-:W5:Y:S01]  /*bab0*/  MUFU.EX2 R188, R188 ;  /* 0x000000bc00bc7308 */ /* 0x000f620000000800 */
        /* <DEDUP_REMOVED lines=12> */
[C---:B------:R-:W-:Y:S04]  /*bb80*/  HMMA.16816.F32 R144, R160.reuse, R178, R144 ;  /* 0x000000b2a090723c */ /* 0x040fe80000001890 */
        /* <DEDUP_REMOVED lines=30> */
[C---:B------:R-:W-:Y:S02]  /*bd70*/  FMUL.FTZ R64, R164.reuse, R64 ;  /* 0x00000040a4407220 */ /* 0x040fe40000410000 */
[C---:B------:R-:W-:Y:S02]  /*bd80*/  FMUL.FTZ R65, R164.reuse, R65 ;  /* 0x00000041a4417220 */ /* 0x040fe40000410000 */
[C---:B----4-:R-:W-:Y:S04]  /*bd90*/  HMMA.16816.F32 R60, R160.reuse, R168, R60 ;  /* 0x000000a8a03c723c */ /* 0x050fe8000000183c */
[C---:B------:R-:W-:Y:S02]  /*bda0*/  FMUL.FTZ R66, R3.reuse, R66 ;  /* 0x0000004203427220 */ /* 0x040fe40000410000 */
[C---:B------:R-:W-:Y:S02]  /*bdb0*/  FMUL.FTZ R67, R3.reuse, R67 ;  /* 0x0000004303437220 */ /* 0x040fe40000410000 */
[C---:B------:R-:W-:Y:S04]  /*bdc0*/  FMUL.FTZ R68, R164.reuse, R68 ;  /* 0x00000044a4447220 */ /* 0x040fe80000410000 */
[C---:B------:R-:W-:Y:S01]  /*bdd0*/  FMUL.FTZ R69, R164.reuse, R69 ;  /* 0x00000045a4457220 */ /* 0x040fe20000410000 */
[C---:B------:R-:W-:Y:S01]  /*bde0*/  HMMA.16816.F32 R64, R160.reuse, R170, R64 ;  /* 0x000000aaa040723c */ /* 0x040fe20000001840 */
[----:B------:R-:W4:Y:S02]  /*bdf0*/  LDSM.16.MT88.4 R168, [R225+0x4000] ;  /* 0x00400000e1a8783b */ /* 0x000f240000004200 */
[C---:B------:R-:W-:Y:S02]  /*be00*/  FMUL.FTZ R70, R3.reuse, R70 ;  /* 0x0000004603467220 */ /* 0x040fe40000410000 */
[C---:B------:R-:W-:Y:S02]  /*be10*/  FMUL.FTZ R71, R3.reuse, R71 ;  /* 0x0000004703477220 */ /* 0x040fe40000410000 */
[C---:B------:R-:W-:Y:S02]  /*be20*/  FMUL.FTZ R72, R164.reuse, R72 ;  /* 0x00000048a4487220 */ /* 0x040fe40000410000 */
[C---:B------:R-:W-:Y:S03]  /*be30*/  FMUL.FTZ R73, R164.reuse, R73 ;  /* 0x00000049a4497220 */ /* 0x040fe60000410000 */
[C---:B--2---:R-:W-:Y:S03]  /*be40*/  HMMA.16816.F32 R68, R160.reuse, R172, R68 ;  /* 0x000000aca044723c */ /* 0x044fe60000001844 */
[C---:B------:R-:W-:Y:S02]  /*be50*/  FMUL.FTZ R74, R3.reuse, R74 ;  /* 0x0000004a034a7220 */ /* 0x040fe40000410000 */
[C---:B------:R-:W-:Y:S02]  /*be60*/  FMUL.FTZ R75, R3.reuse, R75 ;  /* 0x0000004b034b7220 */ /* 0x040fe40000410000 */
[C---:B------:R-:W-:Y:S02]  /*be70*/  FMUL.FTZ R76, R164.reuse, R76 ;  /* 0x0000004ca44c7220 */ /* 0x040fe40000410000 */
[C---:B------:R-:W-:Y:S03]  /*be80*/  FMUL.FTZ R77, R164.reuse, R77 ;  /* 0x0000004da44d7220 */ /* 0x040fe60000410000 */
[C---:B------:R-:W-:Y:S01]  /*be90*/  HMMA.16816.F32 R72, R160.reuse, R174, R72 ;  /* 0x000000aea048723c */ /* 0x040fe20000001848 */
[----:B------:R-:W2:Y:S02]  /*bea0*/  LDSM.16.MT88.4 R172, [R224+0x4000] ;  /* 0x00400000e0ac783b */ /* 0x000ea40000004200 */
[C---:B------:R-:W-:Y:S02]  /*beb0*/  FMUL.FTZ R78, R3.reuse, R78 ;  /* 0x0000004e034e7220 */ /* 0x040fe40000410000 */
[C---:B------:R-:W-:Y:S02]  /*bec0*/  FMUL.FTZ R79, R3.reuse, R79 ;  /* 0x0000004f034f7220 */ /* 0x040fe40000410000 */
[C---:B------:R-:W-:Y:S02]  /*bed0*/  FMUL.FTZ R80, R164.reuse, R80 ;  /* 0x00000050a4507220 */ /* 0x040fe40000410000 */
[C---:B------:R-:W-:Y:S03]  /*bee0*/  FMUL.FTZ R81, R164.reuse, R81 ;  /* 0x00000051a4517220 */ /* 0x040fe60000410000 */
[C---:B---3--:R-:W-:Y:S03]  /*bef0*/  HMMA.16816.F32 R76, R160.reuse, R156, R76 ;  /* 0x0000009ca04c723c */ /* 0x048fe6000000184c */
[C---:B------:R-:W-:Y:S02]  /*bf00*/  FMUL.FTZ R82, R3.reuse, R82 ;  /* 0x0000005203527220 */ /* 0x040fe40000410000 */
[C---:B------:R-:W-:Y:S02]  /*bf10*/  FMUL.FTZ R83, R3.reuse, R83 ;  /* 0x0000005303537220 */ /* 0x040fe40000410000 */
[C---:B------:R-:W-:Y:S02]  /*bf20*/  FMUL.FTZ R84, R164.reuse, R84 ;  /* 0x00000054a4547220 */ /* 0x040fe40000410000 */
[C---:B------:R-:W-:Y:S03]  /*bf30*/  FMUL.FTZ R85, R164.reuse, R85 ;  /* 0x00000055a4557220 */ /* 0x040fe60000410000 */
[C---:B------:R-:W-:Y:S01]  /*bf40*/  HMMA.16816.F32 R80, R160.reuse, R158, R80 ;  /* 0x0000009ea050723c */ /* 0x040fe20000001850 */
[----:B------:R-:W3:Y:S02]  /*bf50*/  LDSM.16.MT88.4 R156, [R227+0x6000] ;  /* 0x00600000e39c783b */ /* 0x000ee40000004200 */
[C---:B------:R-:W-:Y:S02]  /*bf60*/  FMUL.FTZ R86, R3.reuse, R86 ;  /* 0x0000005603567220 */ /* 0x040fe40000410000 */
[C---:B------:R-:W-:Y:S02]  /*bf70*/  FMUL.FTZ R87, R3.reuse, R87 ;  /* 0x0000005703577220 */ /* 0x040fe40000410000 */
[C---:B------:R-:W-:Y:S02]  /*bf80*/  FMUL.FTZ R88, R164.reuse, R88 ;  /* 0x00000058a4587220 */ /* 0x040fe40000410000 */
[C---:B------:R-:W-:Y:S03]  /*bf90*/  FMUL.FTZ R89, R164.reuse, R89 ;  /* 0x00000059a4597220 */ /* 0x040fe60000410000 */
[C---:B----4-:R-:W-:Y:S03]  /*bfa0*/  HMMA.16816.F32 R84, R160.reuse, R168, R84 ;  /* 0x000000a8a054723c */ /* 0x050fe60000001854 */
[C---:B------:R-:W-:Y:S02]  /*bfb0*/  FMUL.FTZ R90, R3.reuse, R90 ;  /* 0x0000005a035a7220 */ /* 0x040fe40000410000 */
[C---:B------:R-:W-:Y:S02]  /*bfc0*/  FMUL.FTZ R91, R3.reuse, R91 ;  /* 0x0000005b035b7220 */ /* 0x040fe40000410000 */
[C---:B------:R-:W-:Y:S02]  /*bfd0*/  FMUL.FTZ R92, R164.reuse, R92 ;  /* 0x0000005ca45c7220 */ /* 0x040fe40000410000 */
[C---:B------:R-:W-:Y:S03]  /*bfe0*/  FMUL.FTZ R93, R164.reuse, R93 ;  /* 0x0000005da45d7220 */ /* 0x040fe60000410000 */
        /* <DEDUP_REMOVED lines=32> */
[----:B------:R-:W-:Y:S03]  /*c1f0*/  FMUL.FTZ R117, R164, R117 ;  /* 0x00000075a4757220 */ /* 0x000fe60000410000 */
[C---:B------:R-:W-:Y:S01]  /*c200*/  HMMA.16816.F32 R112, R160.reuse, R170, R112 ;  /* 0x000000aaa070723c */ /* 0x040fe20000001870 */
[----:B------:R-:W4:Y:S02]  /*c210*/  LDSM.16.MT88.4 R168, [R227+0x800] ;  /* 0x00080000e3a8783b */ /* 0x000f240000004200 */
[C---:B------:R-:W-:Y:S02]  /*c220*/  FMUL.FTZ R118, R3.reuse, R118 ;  /* 0x0000007603767220 */ /* 0x040fe40000410000 */
[----:B------:R-:W-:Y:S02]  /*c230*/  FMUL.FTZ R119, R3, R119 ;  /* 0x0000007703777220 */ /* 0x000fe40000410000 */
[--C-:B------:R-:W-:Y:S02]  /*c240*/  FFMA.FTZ R176, R12, c[0x0][0x2d0], -R190.reuse ;  /* 0x0000b4000cb07a23 */ /* 0x100fe400000108be */
[--C-:B------:R-:W-:Y:S03]  /*c250*/  FFMA.FTZ R177, R13, c[0x0][0x2d0], -R190.reuse ;  /* 0x0000b4000db17a23 */ /* 0x100fe600000108be */
[C---:B--2---:R-:W-:Y:S01]  /*c260*/  HMMA.16816.F32 R116, R160.reuse, R172, R116 ;  /* 0x000000aca074723c */ /* 0x044fe20000001874 */
[----:B------:R-:W-:Y:S02]  /*c270*/  MUFU.EX2 R176, R176 ;  /* 0x000000b000b07308 */ /* 0x000fe40000000800 */
[--C-:B------:R-:W-:Y:S01]  /*c280*/  FFMA.FTZ R178, R14, c[0x0][0x2d0], -R189.reuse ;  /* 0x0000b4000eb27a23 */ /* 0x100fe200000108bd */
[----:B-1----:R-:W-:Y:S01]  /*c290*/  F2FP.PACK_AB R14, R186, R183 ;  /* 0x000000b7ba0e723e */ /* 0x002fe200000000ff */
[----:B------:R-:W-:Y:S01]  /*c2a0*/  FFMA.FTZ R179, R15, c[0x0][0x2d0], -R189 ;  /* 0x0000b4000fb37a23 */ /* 0x000fe200000108bd */
[----:B-----5:R-:W-:Y:S01]  /*c2b0*/  F2FP.PACK_AB R15, R188, R185 ;  /* 0x000000b9bc0f723e */ /* 0x020fe200000000ff */
[C---:B------:R-:W-:Y:S02]  /*c2c0*/  FMUL.FTZ R120, R164.reuse, R120 ;  /* 0x00000078a4787220 */ /* 0x040fe40000410000 */
[C---:B------:R-:W-:Y:S02]  /*c2d0*/  FMUL.FTZ R121, R164.reuse, R121 ;  /* 0x00000079a4797220 */ /* 0x040fe40000410000 */
[----:B------:R-:W1:Y:S01]  /*c2e0*/  MUFU.EX2 R177, R177 ;  /* 0x000000b100b17308 */ /* 0x000e620000000800 */
[C---:B------:R-:W-:Y:S02]  /*c2f0*/  FMUL.FTZ R122, R3.reuse, R122 ;  /* 0x0000007a037a7220 */ /* 0x040fe40000410000 */
[C---:B------:R-:W-:Y:S02]  /*c300*/  FMUL.FTZ R123, R3.reuse, R123 ;  /* 0x0000007b037b7220 */ /* 0x040fe40000410000 */
[C---:B------:R-:W-:Y:S02]  /*c310*/  FMUL.FTZ R124, R164.reuse, R124 ;  /* 0x0000007ca47c7220 */ /* 0x040fe40000410000 */
[C---:B------:R-:W-:Y:S02]  /*c320*/  FMUL.FTZ R125, R164.reuse, R125 ;  /* 0x0000007da47d7220 */ /* 0x040fe40000410000 */
[C---:B------:R-:W-:Y:S01]  /*c330*/  FMUL.FTZ R126, R3.reuse, R126 ;  /* 0x0000007e037e7220 */ /* 0x040fe20000410000 */
[C---:B------:R-:W-:Y:S01]  /*c340*/  HMMA.16816.F32 R120, R160.reuse, R174, R120 ;  /* 0x000000aea078723c */ /* 0x040fe20000001878 */
[----:B------:R-:W-:Y:S01]  /*c350*/  MUFU.EX2 R178, R178 ;  /* 0x000000b200b27308 */ /* 0x000fe20000000800 */
[----:B------:R-:W2:Y:S01]  /*c360*/  LDSM.16.MT88.4 R172, [R226+0x800] ;  /* 0x00080000e2ac783b */ /* 0x000ea20000004200 */
[C---:B------:R-:W-:Y:S02]  /*c370*/  FMUL.FTZ R127, R3.reuse, R127 ;  /* 0x0000007f037f7220 */ /* 0x040fe40000410000 */
[C---:B------:R-:W-:Y:S02]  /*c380*/  FMUL.FTZ R128, R164.reuse, R128 ;  /* 0x00000080a4807220 */ /* 0x040fe40000410000 */
[C---:B------:R-:W-:Y:S02]  /*c390*/  FMUL.FTZ R129, R164.reuse, R129 ;  /* 0x00000081a4817220 */ /* 0x040fe40000410000 */
[C---:B------:R-:W-:Y:S01]  /*c3a0*/  FMUL.FTZ R130, R3.reuse, R130 ;  /* 0x0000008203827220 */ /* 0x040fe20000410000 */
[C---:B---3--:R-:W-:Y:S01]  /*c3b0*/  HMMA.16816.F32 R124, R160.reuse, R156, R124 ;  /* 0x0000009ca07c723c */ /* 0x048fe2000000187c */
[----:B------:R-:W3:Y:S02]  /*c3c0*/  MUFU.EX2 R179, R179 ;  /* 0x000000b300b37308 */ /* 0x000ee40000000800 */
[----:B------:R-:W-:Y:S01]  /*c3d0*/  FMUL.FTZ R131, R3, R131 ;  /* 0x0000008303837220 */ /* 0x000fe20000410000 */
[----:B-1----:R-:W-:Y:S01]  /*c3e0*/  F2FP.PACK_AB R12, R177, R176 ;  /* 0x000000b0b10c723e */ /* 0x002fe200000000ff */
[----:B------:R-:W-:Y:S02]  /*c3f0*/  FFMA.FTZ R187, R164, R191, R187 ;  /* 0x000000bfa4bb7223 */ /* 0x000fe400000100bb */
[----:B------:R-:W-:Y:S02]  /*c400*/  FFMA.FTZ R192, R34, c[0x0][0x2d0], -R189 ;  /* 0x0000b40022c07a23 */ /* 0x000fe400000108bd */
[----:B------:R-:W-:Y:S01]  /*c410*/  FADD.FTZ R182, R182, R187 ;  /* 0x000000bbb6b67221 */ /* 0x000fe20000010000 */
[----:B------:R-:W-:Y:S01]  /*c420*/  HMMA.16816.F32 R128, R160, R158, R128 ;  /* 0x0000009ea080723c */ /* 0x000fe20000001880 */
[----:B------:R-:W1:Y:S02]  /*c430*/  LDSM.16.MT88.4 R156, [R224+0x800] ;  /* 0x00080000e09c783b */ /* 0x000e640000004200 */
[----:B------:R-:W-:Y:S04]  /*c440*/  MUFU.EX2 R192, R192 ;  /* 0x000000c000c07308 */ /* 0x000fe80000000800 */
[----:B------:R-:W5:Y:S01]  /*c450*/  LDSM.16.MT88.4 R160, [R227+0x2800] ;  /* 0x00280000e3a0783b */ /* 0x000f620000004200 */
[----:B---3--:R-:W-:Y:S07]  /*c460*/  F2FP.PACK_AB R13, R179, R178 ;  /* 0x000000b2b30d723e */ /* 0x008fee00000000ff */
[C---:B----4-:R-:W-:Y:S07]  /*c470*/  HMMA.16816.F32 R4, R12.reuse, R168, R4 ;  /* 0x000000a80c04723c */ /* 0x050fee0000001804 */
[--C-:B------:R-:W-:Y:S01]  /*c480*/  FFMA.FTZ R168, R20, c[0x0][0x2d0], -R190.reuse ;  /* 0x0000b40014a87a23 */ /* 0x100fe200000108be */
[C---:B------:R-:W-:Y:S04]  /*c490*/  HMMA.16816.F32 R8, R12.reuse, R170, R8 ;  /* 0x000000aa0c08723c */ /* 0x040fe80000001808 */
[--C-:B------:R-:W-:Y:S01]  /*c4a0*/  FFMA.FTZ R169, R21, c[0x0][0x2d0], -R190.reuse ;  /* 0x0000b40015a97a23 */ /* 0x100fe200000108be */
[----:B------:R-:W-:Y:S02]  /*c4b0*/  MUFU.EX2 R168, R168 ;  /* 0x000000a800a87308 */ /* 0x000fe40000000800 */
[--C-:B------:R-:W-:Y:S01]  /*c4c0*/  FFMA.FTZ R170, R22, c[0x0][0x2d0], -R189.reuse ;  /* 0x0000b40016aa7a23 */ /* 0x100fe200000108bd */
[C---:B--2---:R-:W-:Y:S04]  /*c4d0*/  HMMA.16816.F32 R132, R12.reuse, R172, R132 ;  /* 0x000000ac0c84723c */ /* 0x044fe80000001884 */
[--C-:B------:R-:W-:Y:S02]  /*c4e0*/  FFMA.FTZ R171, R23, c[0x0][0x2d0], -R189.reuse ;  /* 0x0000b40017ab7a23 */ /* 0x100fe400000108bd */
[----:B------:R-:W-:Y:S01]  /*c4f0*/  LDSM.16.MT88.4 R20, [R226+0x1000] ;  /* 0x00100000e214783b */ /* 0x000fe20000004200 */
[--C-:B------:R-:W-:Y:S01]  /*c500*/  FFMA.FTZ R172, R24, c[0x0][0x2d0], -R190.reuse ;  /* 0x0000b40018ac7a23 */ /* 0x100fe200000108be */
[C---:B------:R-:W-:Y:S01]  /*c510*/  HMMA.16816.F32 R136, R12.reuse, R174, R136 ;  /* 0x000000ae0c88723c */ /* 0x040fe20000001888 */
[----:B------:R-:W2:Y:S03]  /*c520*/  MUFU.EX2 R169, R169 ;  /* 0x000000a900a97308 */ /* 0x000ea60000000800 */
[--C-:B------:R-:W-:Y:S03]  /*c530*/  FFMA.FTZ R173, R25, c[0x0][0x2d0], -R190.reuse ;  /* 0x0000b40019ad7a23 */ /* 0x100fe600000108be */
[--C-:B------:R-:W-:Y:S01]  /*c540*/  FFMA.FTZ R174, R26, c[0x0][0x2d0], -R189.reuse ;  /* 0x0000b4001aae7a23 */ /* 0x100fe200000108bd */
[C---:B------:R-:W-:Y:S03]  /*c550*/  HMMA.16816.F32 R140, R12.reuse, R16, R140 ;  /* 0x000000100c8c723c */ /* 0x040fe6000000188c */
[----:B------:R-:W-:Y:S01]  /*c560*/  MUFU.EX2 R170, R170 ;  /* 0x000000aa00aa7308 */ /* 0x000fe20000000800 */
[--C-:B------:R-:W-:Y:S02]  /*c570*/  FFMA.FTZ R175, R27, c[0x0][0x2d0], -R189.reuse ;  /* 0x0000b4001baf7a23 */ /* 0x100fe400000108bd */
[----:B------:R-:W-:Y:S02]  /*c580*/  LDSM.16.MT88.4 R24, [R225+0x1000] ;  /* 0x00100000e118783b */ /* 0x000fe40000004200 */
[C---:B------:R-:W-:Y:S04]  /*c590*/  HMMA.16816.F32 R144, R12.reuse, R18, R144 ;  /* 0x000000120c90723c */ /* 0x040fe80000001890 */
[----:B------:R-:W3:Y:S01]  /*c5a0*/  LDSM.16.MT88.4 R16, [R226+0x2800] ;  /* 0x00280000e210783b */ /* 0x000ee20000004200 */
[----:B------:R-:W4:Y:S03]  /*c5b0*/  MUFU.EX2 R171, R171 ;  /* 0x000000ab00ab7308 */ /* 0x000f260000000800 */
[C---:B-1----:R-:W-:Y:S07]  /*c5c0*/  HMMA.16816.F32 R148, R12.reuse, R156, R148 ;  /* 0x0000009c0c94723c */ /* 0x042fee0000001894 */
[----:B------:R-:W-:Y:S01]  /*c5d0*/  MUFU.EX2 R172, R172 ;  /* 0x000000ac00ac7308 */ /* 0x000fe20000000800 */
[C---:B------:R-:W-:Y:S01]  /*c5e0*/  HMMA.16816.F32 R152, R12.reuse, R158, R152 ;  /* 0x0000009e0c98723c */ /* 0x040fe20000001898 */
[----:B------:R-:W1:Y:S07]  /*c5f0*/  LDSM.16.MT88.4 R156, [R225+0x2800] ;  /* 0x00280000e19c783b */ /* 0x000e6e0000004200 */
[C---:B-----5:R-:W-:Y:S01]  /*c600*/  HMMA.16816.F32 R36, R12.reuse, R160, R36 ;  /* 0x000000a00c24723c */ /* 0x060fe20000001824 */
[----:B------:R-:W5:Y:S07]  /*c610*/  MUFU.EX2 R173, R173 ;  /* 0x000000ad00ad7308 */ /* 0x000f6e0000000800 */
[C---:B------:R-:W-:Y:S01]  /*c620*/  HMMA.16816.F32 R40, R12.reuse, R162, R40 ;  /* 0x000000a20c28723c */ /* 0x040fe20000001828 */
[----:B------:R-:W2:Y:S02]  /*c630*/  LDSM.16.MT88.4 R160, [R224+0x2800] ;  /* 0x00280000e0a0783b */ /* 0x000ea40000004200 */
[----:B------:R-:W-:Y:S05]  /*c640*/  MUFU.EX2 R174, R174 ;  /* 0x000000ae00ae7308 */ /* 0x000fea0000000800 */
[C---:B---3--:R-:W-:Y:S05]  /*c650*/  HMMA.16816.F32 R44, R12.reuse, R16, R44 ;  /* 0x000000100c2c723c */ /* 0x048fea000000182c */
[----:B------:R-:W3:Y:S03]  /*c660*/  MUFU.EX2 R175, R175 ;  /* 0x000000af00af7308 */ /* 0x000ee60000000800 */
        /* <DEDUP_REMOVED lines=25> */
[C---:B------:R-:W-:Y:S01]  /*c800*/  HMMA.16816.F32 R112, R12.reuse, R162, R112 ;  /* 0x000000a20c70723c */ /* 0x040fe20000001870 */
[----:B------:R-:W2:Y:S03]  /*c810*/  LDL.LU R162, [R1+0x58] ;  /* 0x0000580001a27983 */ /* 0x000ea60000300800 */
[--C-:B------:R-:W-:Y:S02]  /*c820*/  FFMA.FTZ R160, R32, c[0x0][0x2d0], -R190.reuse ;  /* 0x0000b40020a07a23 */ /* 0x100fe400000108be */
[--C-:B------:R-:W-:Y:S02]  /*c830*/  FFMA.FTZ R32, R31, c[0x0][0x2d0], -R189.reuse ;  /* 0x0000b4001f207a23 */ /* 0x100fe400000108bd */
[----:B------:R-:W-:Y:S01]  /*c840*/  MUFU.EX2 R34, R160 ;  /* 0x000000a000227308 */ /* 0x000fe20000000800 */
[C---:B---3--:R-:W-:Y:S08]  /*c850*/  HMMA.16816.F32 R116, R12.reuse, R16, R116 ;  /* 0x000000100c74723c */ /* 0x048ff00000001874 */
[C---:B------:R-:W-:Y:S01]  /*c860*/  HMMA.16816.F32 R120, R12.reuse, R18, R120 ;  /* 0x000000120c78723c */ /* 0x040fe20000001878 */
[----:B------:R-:W3:Y:S01]  /*c870*/  LDSM.16.MT88.4 R16, [R227+0x1000] ;  /* 0x00100000e310783b */ /* 0x000ee20000004200 */
[----:B------:R-:W-:Y:S06]  /*c880*/  MUFU.EX2 R32, R32 ;  /* 0x0000002000207308 */ /* 0x000fec0000000800 */
[C---:B-1----:R-:W-:Y:S07]  /*c890*/  HMMA.16816.F32 R124, R12.reuse, R156, R124 ;  /* 0x0000009c0c7c723c */ /* 0x042fee000000187c */
[--C-:B------:R-:W-:Y:S01]  /*c8a0*/  FFMA.FTZ R156, R28, c[0x0][0x2d0], -R190.reuse ;  /* 0x0000b4001c9c7a23 */ /* 0x100fe200000108be */
[----:B------:R-:W-:Y:S03]  /*c8b0*/  HMMA.16816.F32 R128, R12, R158, R128 ;  /* 0x0000009e0c80723c */ /* 0x000fe60000001880 */
[----:B------:R1:W-:Y:S01]  /*c8c0*/  MUFU.EX2 R164, R156 ;  /* 0x0000009c00a47308 */ /* 0x0003e20000000800 */
[----:B------:R-:W-:Y:S02]  /*c8d0*/  FFMA.FTZ R190, R33, c[0x0][0x2d0], -R190 ;  /* 0x0000b40021be7a23 */ /* 0x000fe400000108be */
[--C-:B------:R-:W-:Y:S01]  /*c8e0*/  FFMA.FTZ R33, R30, c[0x0][0x2d0], -R189.reuse ;  /* 0x0000b4001e217a23 */ /* 0x100fe200000108bd */
[----:B------:R-:W-:Y:S01]  /*c8f0*/  F2FP.PACK_AB R12, R169, R168 ;  /* 0x000000a8a90c723e */ /* 0x000fe200000000ff */
[----:B------:R-:W1:Y:S01]  /*c900*/  LDSM.16.MT88.4 R28, [R224+0x1000] ;  /* 0x00100000e01c783b */ /* 0x000e620000004200 */
[----:B----4-:R-:W-:Y:S03]  /*c910*/  F2FP.PACK_AB R13, R171, R170 ;  /* 0x000000aaab0d723e */ /* 0x010fe600000000ff */
[----:B-----5:R-:W-:Y:S01]  /*c920*/  F2FP.PACK_AB R14, R173, R172 ;  /* 0x000000acad0e723e */ /* 0x020fe200000000ff */
[----:B------:R-:W-:Y:S01]  /*c930*/  MUFU.EX2 R191, R190 ;  /* 0x000000be00bf7308 */ /* 0x000fe20000000800 */
[----:B------:R-:W-:Y:S01]  /*c940*/  F2FP.PACK_AB R15, R175, R174 ;  /* 0x000000aeaf0f723e */ /* 0x000fe200000000ff */
[----:B------:R-:W-:Y:S08]  /*c950*/  FFMA.FTZ R189, R35, c[0x0][0x2d0], -R189 ;  /* 0x0000b40023bd7a23 */ /* 0x000ff000000108bd */
[----:B------:R-:W4:Y:S01]  /*c960*/  MUFU.EX2 R35, R161 ;  /* 0x000000a100237308 */ /* 0x000f220000000800 */
[C---:B---3--:R-:W-:Y:S01]  /*c970*/  HMMA.16816.F32 R4, R12.reuse, R16, R4 ;  /* 0x000000100c04723c */ /* 0x048fe20000001804 */
[----:B-1----:R-:W-:Y:S07]  /*c980*/  LDSM.16.MT88.4 R156, [R227+0x1800] ;  /* 0x00180000e39c783b */ /* 0x002fee0000004200 */
[C---:B------:R-:W-:Y:S01]  /*c990*/  HMMA.16816.F32 R8, R12.reuse, R18, R8 ;  /* 0x000000120c08723c */ /* 0x040fe20000001808 */
[----:B------:R-:W1:Y:S01]  /*c9a0*/  LDSM.16.MT88.4 R16, [R227+0x3000] ;  /* 0x00300000e310783b */ /* 0x000e620000004200 */
[----:B------:R-:W-:Y:S06]  /*c9b0*/  MUFU.EX2 R189, R189 ;  /* 0x000000bd00bd7308 */ /* 0x000fec0000000800 */
[C---:B------:R-:W-:Y:S04]  /*c9c0*/  HMMA.16816.F32 R132, R12.reuse, R20, R132 ;  /* 0x000000140c84723c */ /* 0x040fe80000001884 */
[----:B------:R-:W3:Y:S04]  /*c9d0*/  MUFU.EX2 R33, R33 ;  /* 0x0000002100217308 */ /* 0x000ee80000000800 */
[C---:B------:R-:W-:Y:S01]  /*c9e0*/  HMMA.16816.F32 R136, R12.reuse, R22, R136 ;  /* 0x000000160c88723c */ /* 0x040fe20000001888 */
[----:B------:R-:W5:Y:S07]  /*c9f0*/  LDSM.16.MT88.4 R20, [R226+0x3000] ;  /* 0x00300000e214783b */ /* 0x000f6e0000004200 */
[C---:B------:R-:W-:Y:S08]  /*ca00*/  HMMA.16816.F32 R140, R12.reuse, R24, R140 ;  /* 0x000000180c8c723c */ /* 0x040ff0000000188c */
[C---:B------:R-:W-:Y:S01]  /*ca10*/  HMMA.16816.F32 R144, R12.reuse, R26, R144 ;  /* 0x0000001a0c90723c */ /* 0x040fe20000001890 */
[----:B------:R-:W3:Y:S07]  /*ca20*/  LDSM.16.MT88.4 R24, [R225+0x3000] ;  /* 0x00300000e118783b */ /* 0x000eee0000004200 */
[C---:B------:R-:W-:Y:S08]  /*ca30*/  HMMA.16816.F32 R148, R12.reuse, R28, R148 ;  /* 0x0000001c0c94723c */ /* 0x040ff00000001894 */
[C---:B------:R-:W-:Y:S01]  /*ca40*/  HMMA.16816.F32 R152, R12.reuse, R30, R152 ;  /* 0x0000001e0c98723c */ /* 0x040fe20000001898 */
[----:B------:R-:W-:Y:S07]  /*ca50*/  LDSM.16.MT88.4 R28, [R227+0x5000] ;  /* 0x00500000e31c783b */ /* 0x000fee0000004200 */
        /* <DEDUP_REMOVED lines=15> */
[C---:B-----5:R-:W-:Y:S08]  /*cb50*/  HMMA.16816.F32 R76, R12.reuse, R20, R76 ;  /* 0x000000140c4c723c */ /* 0x060ff0000000184c */
[C---:B------:R-:W-:Y:S01]  /*cb60*/  HMMA.16816.F32 R80, R12.reuse, R22, R80 ;  /* 0x000000160c50723c */ /* 0x040fe20000001850 */
[----:B------:R-:W-:Y:S07]  /*cb70*/  LDSM.16.MT88.4 R20, [R225+0x7000] ;  /* 0x00700000e114783b */ /* 0x000fee0000004200 */
[C---:B-1----:R-:W-:Y:S08]  /*cb80*/  HMMA.16816.F32 R84, R12.reuse, R16, R84 ;  /* 0x000000100c54723c */ /* 0x042ff00000001854 */
[C---:B------:R-:W-:Y:S01]  /*cb90*/  HMMA.16816.F32 R88, R12.reuse, R18, R88 ;  /* 0x000000120c58723c */ /* 0x040fe20000001858 */
[----:B------:R-:W1:Y:S07]  /*cba0*/  LDSM.16.MT88.4 R16, [R226+0x7000] ;  /* 0x00700000e210783b */ /* 0x000e6e0000004200 */
[C---:B------:R-:W-:Y:S08]  /*cbb0*/  HMMA.16816.F32 R92, R12.reuse, R24, R92 ;  /* 0x000000180c5c723c */ /* 0x040ff0000000185c */
        /* <DEDUP_REMOVED lines=11> */
[C---:B-----5:R-:W-:Y:S04]  /*cc70*/  HMMA.16816.F32 R124, R12.reuse, R24, R124 ;  /* 0x000000180c7c723c */ /* 0x060fe8000000187c */
[----:B--2---:R-:W-:Y:S02]  /*cc80*/  FFMA.FTZ R184, R3, R162, R184 ;  /* 0x000000a203b87223 */ /* 0x004fe400000100b8 */
[----:B------:R-:W-:Y:S01]  /*cc90*/  FADD.FTZ R3, R165, R182 ;  /* 0x000000b6a5037221 */ /* 0x000fe20000010000 */
[----:B------:R-:W-:Y:S01]  /*cca0*/  MOV R165, R0 ;  /* 0x0000000000a57202 */ /* 0x000fe20000000f00 */
[----:B------:R-:W-:Y:S01]  /*ccb0*/  HMMA.16816.F32 R128, R12, R26, R128 ;  /* 0x0000001a0c80723c */ /* 0x000fe20000001880 */
[----:B------:R-:W2:Y:S03]  /*ccc0*/  LDSM.16.MT88.4 R24, [R227+0x3800] ;  /* 0x00380000e318783b */ /* 0x000ea60000004200 */
[----:B------:R-:W-:Y:S02]  /*ccd0*/  FADD.FTZ R3, R166, R3 ;  /* 0x00000003a6037221 */ /* 0x000fe40000010000 */
[----:B------:R-:W-:Y:S01]  /*cce0*/  FADD.FTZ R167, R167, R184 ;  /* 0x000000b8a7a77221 */ /* 0x000fe20000010000 */
[----:B----4-:R-:W-:Y:S02]  /*ccf0*/  F2FP.PACK_AB R12, R35, R164 ;  /* 0x000000a4230c723e */ /* 0x010fe400000000ff */
[----:B------:R-:W-:Y:S03]  /*cd00*/  F2FP.PACK_AB R13, R32, R33 ;  /* 0x00000021200d723e */ /* 0x000fe600000000ff */
[----:B------:R-:W-:Y:S01]  /*cd10*/  F2FP.PACK_AB R14, R191, R34 ;  /* 0x00000022bf0e723e */ /* 0x000fe200000000ff */
[----:B------:R-:W-:Y:S01]  /*cd20*/  FADD.FTZ R180, R180, R167 ;  /* 0x000000a7b4b47221 */ /* 0x000fe20000010000 */
[----:B------:R-:W-:Y:S03]  /*cd30*/  F2FP.PACK_AB R15, R189, R192 ;  /* 0x000000c0bd0f723e */ /* 0x000fe600000000ff */
[----:B------:R-:W-:Y:S04]  /*cd40*/  FADD.FTZ R181, R181, R180 ;  /* 0x000000b4b5b57221 */ /* 0x000fe80000010000 */
[C---:B------:R-:W-:Y:S01]  /*cd50*/  HMMA.16816.F32 R160, R12.reuse, R156, R4 ;  /* 0x0000009c0ca0723c */ /* 0x040fe20000001804 */
[----:B------:R-:W4:Y:S07]  /*cd60*/  LDSM.16.MT88.4 R4, [R226+0x3800] ;  /* 0x00380000e204783b */ /* 0x000f2e0000004200 */
[C---:B------:R-:W-:Y:S01]  /*cd70*/  HMMA.16816.F32 R156, R12.reuse, R158, R8 ;  /* 0x0000009e0c9c723c */ /* 0x040fe20000001808 */
[----:B------:R-:W5:Y:S07]  /*cd80*/  LDSM.16.MT88.4 R8, [R225+0x3800] ;  /* 0x00380000e108783b */ /* 0x000f6e0000004200 */
[C---:B-1----:R-:W-:Y:S08]  /*cd90*/  HMMA.16816.F32 R132, R12.reuse, R16, R132 ;  /* 0x000000100c84723c */ /* 0x042ff00000001884 */
[C---:B------:R-:W-:Y:S01]  /*cda0*/  HMMA.16816.F32 R136, R12.reuse, R18, R136 ;  /* 0x000000120c88723c */ /* 0x040fe20000001888 */
[----:B------:R-:W1:Y:S07]  /*cdb0*/  LDSM.16.MT88.4 R16, [R224+0x3800] ;  /* 0x00380000e010783b */ /* 0x000e6e0000004200 */
[C---:B---3--:R-:W-:Y:S08]  /*cdc0*/  HMMA.16816.F32 R140, R12.reuse, R20, R140 ;  /* 0x000000140c8c723c */ /* 0x048ff0000000188c */
[C---:B------:R-:W-:Y:S01]  /*cdd0*/  HMMA.16816.F32 R144, R12.reuse, R22, R144 ;  /* 0x000000160c90723c */ /* 0x040fe20000001890 */
[----:B------:R-:W3:Y:S07]  /*cde0*/  LDSM.16.MT88.4 R20, [R227+0x5800] ;  /* 0x00580000e314783b */ /* 0x000eee0000004200 */
[C---:B------:R-:W-:Y:S08]  /*cdf0*/  HMMA.16816.F32 R148, R12.reuse, R28, R148 ;  /* 0x0000001c0c94723c */ /* 0x040ff00000001894 */
        /* <DEDUP_REMOVED lines=8> */
[C---:B-----5:R-:W-:Y:S08]  /*ce80*/  HMMA.16816.F32 R52, R12.reuse, R8, R52 ;  /* 0x000000080c34723c */ /* 0x060ff00000001834 */
[C---:B------:R-:W-:Y:S01]  /*ce90*/  HMMA.16816.F32 R56, R12.reuse, R10, R56 ;  /* 0x0000000a0c38723c */ /* 0x040fe20000001838 */
[----:B------:R-:W4:Y:S07]  /*cea0*/  LDSM.16.MT88.4 R8, [R224+0x5800] ;  /* 0x00580000e008783b */ /* 0x000f2e0000004200 */
        /* <DEDUP_REMOVED lines=8> */
[----:B------:R-:W5:Y:S07]  /*cf30*/  LDSM.16.MT88.4 R28, [R224+0x7800] ;  /* 0x00780000e01c783b */ /* 0x000f6e0000004200 */
[C---:B--2---:R-:W-:Y:S07]  /*cf40*/  HMMA.16816.F32 R84, R12.reuse, R4, R84 ;  /* 0x000000040c54723c */ /* 0x044fee0000001854 */
[----:B------:R-:W-:Y:S01]  /*cf50*/  FADD.FTZ R4, R176, R3 ;  /* 0x00000003b0047221 */ /* 0x000fe20000010000 */
[C---:B------:R-:W-:Y:S04]  /*cf60*/  HMMA.16816.F32 R88, R12.reuse, R6, R88 ;  /* 0x000000060c58723c */ /* 0x040fe80000001858 */
[----:B------:R-:W-:Y:S03]  /*cf70*/  FADD.FTZ R4, R177, R4 ;  /* 0x00000004b1047221 */ /* 0x000fe60000010000 */
[----:B------:R-:W-:Y:S01]  /*cf80*/  FADD.FTZ R6, R178, R181 ;  /* 0x000000b5b2067221 */ /* 0x000fe20000010000 */
[C---:B----4-:R-:W-:Y:S04]  /*cf90*/  HMMA.16816.F32 R92, R12.reuse, R8, R92 ;  /* 0x000000080c5c723c */ /* 0x050fe8000000185c */
[----:B------:R-:W-:Y:S02]  /*cfa0*/  FADD.FTZ R3, R183, R4 ;  /* 0x00000004b7037221 */ /* 0x000fe40000010000 */
[----:B------:R-:W-:Y:S02]  /*cfb0*/  FADD.FTZ R6, R179, R6 ;  /* 0x00000006b3067221 */ /* 0x000fe40000010000 */
[C---:B------:R-:W-:Y:S04]  /*cfc0*/  HMMA.16816.F32 R96, R12.reuse, R10, R96 ;  /* 0x0000000a0c60723c */ /* 0x040fe80000001860 */
        /* <DEDUP_REMOVED lines=20> */
[C---:B-----5:R-:W-:Y:S04]  /*d110*/  HMMA.16816.F32 R124, R12.reuse, R28, R124 ;  /* 0x0000001c0c7c723c */ /* 0x060fe8000000187c */
[----:B------:R-:W-:Y:S02]  /*d120*/  FADD.FTZ R34, R34, R35 ;  /* 0x0000002322227221 */ /* 0x000fe40000010000 */
[----:B------:R-:W-:Y:S02]  /*d130*/  FADD.FTZ R33, R32, R33 ;  /* 0x0000002120217221 */ /* 0x000fe40000010000 */
[----:B------:R-:W-:Y:S01]  /*d140*/  FADD.FTZ R3, R191, R34 ;  /* 0x00000022bf037221 */ /* 0x000fe20000010000 */
[----:B------:R-:W-:Y:S03]  /*d150*/  HMMA.16816.F32 R128, R12, R30, R128 ;  /* 0x0000001e0c80723c */ /* 0x000fe60000001880 */
[----:B------:R-:W-:Y:S01]  /*d160*/  FADD.FTZ R192, R192, R33 ;  /* 0x00000021c0c07221 */ /* 0x000fe20000010000 */
[----:B------:R1:W-:Y:S03]  /*d170*/  STL [R1+0x70], R3 ;  /* 0x0000700301007387 */ /* 0x0003e60000100800 */
[----:B------:R-:W-:Y:S05]  /*d180*/  FADD.FTZ R4, R189, R192 ;  /* 0x000000c0bd047221 */ /* 0x000fea0000010000 */
[----:B------:R2:W-:Y:S01]  /*d190*/  STL [R1+0x58], R4 ;  /* 0x0000580401007387 */ /* 0x0005e20000100800 */
[----:B-1----:R-:W-:Y:S01]  /*d1a0*/  MOV R3, R2 ;  /* 0x0000000200037202 */ /* 0x002fe20000000f00 */
[----:B------:R-:W-:-:S05]  /*d1b0*/  @P6 BRA `(.L_x_4789) ;  /* 0xffffcc7000006947 */ /* 0x000fca000383ffff */
.L_x_4788:
[----:B--2---:R-:W-:Y:S02]  /*d1c0*/  MOV R4, 0x1f ;  /* 0x0000001f00047802 */ /* 0x004fe40000000f00 */
[----:B------:R-:W-:Y:S01]  /*d1d0*/  MOV R3, 0xffffffff ;  /* 0xffffffff00037802 */ /* 0x000fe20000000f00 */
[----:B------:R-:W-:Y:S05]  /*d1e0*/  BRA.DIV ~URZ, `(.L_x_4790) ;  /* 0x000062627f007947 */ /* 0x000fea000b800000 */
[----:B------:R-:W2:Y:S04]  /*d1f0*/  LDL R6, [R1+0x70] ;  /* 0x0000700001067983 */ /* 0x000ea80000100800 */
[----:B--2---:R1:W2:Y:S02]  /*d200*/  SHFL.BFLY PT, R5, R6, 0x2, 0x1f ;  /* 0x0c401f0006057f89 */ /* 0x0042a400000e0000 */
.L_x_4863:
        /* <DEDUP_REMOVED lines=9> */
.L_x_4864:
[----:B--2---:R-:W-:Y:S01]  /*d2a0*/  FADD.FTZ R5, R5, R8 ;  /* 0x0000000805057221 */ /* 0x004fe20000010000 */
[----:B------:R-:W-:Y:S02]  /*d2b0*/  FSETP.NE.FTZ.AND P1, PT, R7, RZ, PT ;  /* 0x000000ff0700720b */ /* 0x000fe40003f35000 */
[----:B------:R-:W-:Y:S02]  /*d2c0*/  MOV R6, RZ ;  /* 0x000000ff00067202 */ /* 0x000fe40000000f00 */
[----:B------:R-:W-:Y:S02]  /*d2d0*/  FSETP.NE.FTZ.AND P0, PT, R5, RZ, PT ;  /* 0x000000ff0500720b */ /* 0x000fe40003f15000 */
[----:B------:R-:W-:Y:S02]  /*d2e0*/  MOV R3, RZ ;  /* 0x000000ff00037202 */ /* 0x000fe40000000f00 */
[----:B------:R-:W-:-:S05]  /*d2f0*/  MOV R4, 0xff800000 ;  /* 0xff80000000047802 */ /* 0x000fca0000000f00 */
[----:B------:R-:W2:Y:S01]  /*d300*/  @P1 MUFU.LG2 R9, R7 ;  /* 0x0000000700091308 */ /* 0x000ea20000000c00 */
[----:B-1----:R-:W-:-:S05]  /*d310*/  @P1 MOV R8, 0x3f317218 ;  /* 0x3f31721800081802 */ /* 0x002fca0000000f00 */
[----:B------:R-:W-:Y:S02]  /*d320*/  @P1 FMUL.FTZ R8, R8, c[0x0][0x2d0] ;  /* 0x0000b40008081a20 */ /* 0x000fe40000410000 */
[----:B------:R1:W3:Y:S08]  /*d330*/  @P1 MUFU.RCP R6, R7 ;  /* 0x0000000700061308 */ /* 0x0002f00000001000 */
[----:B------:R-:W-:Y:S01]  /*d340*/  @P0 MUFU.RCP R3, R5 ;  /* 0x0000000500030308 */ /* 0x000fe20000001000 */
[----:B--2---:R-:W-:-:S04]  /*d350*/  @P1 FMUL.FTZ R9, R9, 0.69314718246459960938 ;  /* 0x3f31721809091820 */ /* 0x004fc80000410000 */
[----:B------:R-:W-:Y:S01]  /*d360*/  @P1 FFMA.FTZ R4, R8, R0, R9 ;  /* 0x0000000008041223 */ /* 0x000fe20000010009 */
[----:B------:R-:W-:Y:S02]  /*d370*/  MOV R0, 0xff800000 ;  /* 0xff80000000007802 */ /* 0x000fe40000000f00 */
[----:B------:R-:W2:Y:S01]  /*d380*/  @P0 MUFU.LG2 R5, R5 ;  /* 0x0000000500050308 */ /* 0x000ea20000000c00 */
[----:B-1----:R-:W-:Y:S01]  /*d390*/  @P0 MOV R7, 0x3f317218 ;  /* 0x3f31721800070802 */ /* 0x002fe20000000f00 */
[C---:B---3--:R-:W-:Y:S02]  /*d3a0*/  FMUL.FTZ R160, R6.reuse, R160 ;  /* 0x000000a006a07220 */ /* 0x048fe40000410000 */
        /* <DEDUP_REMOVED lines=63> */
[----:B--2---:R-:W-:Y:S02]  /*d7a0*/  @P0 FMUL.FTZ R6, R5, 0.69314718246459960938 ;  /* 0x3f31721805060820 */ /* 0x004fe40000410000 */
[----:B------:R-:W-:Y:S01]  /*d7b0*/  @P0 FMUL.FTZ R5, R7, c[0x0][0x2d0] ;  /* 0x0000b40007050a20 */ /* 0x000fe20000410000 */
        /* <DEDUP_REMOVED lines=65> */
[----:B------:R-:W-:Y:S02]  /*dbd0*/  @P0 FFMA.FTZ R0, R5, R2, R6 ;  /* 0x0000000205000223 */ /* 0x000fe40000010006 */
.L_x_4771:
[----:B-1----:R-:W-:Y:S01]  /*dbe0*/  LOP3.LUT P0, RZ, R246, 0xff, RZ, 0xc0, !PT ;  /* 0x000000fff6ff7812 */ /* 0x002fe2000780c0ff */
[----:B------:R-:W-:-:S12]  /*dbf0*/  BSSY B0, `(.L_x_4792) ;  /* 0x000000f000007945 */ /* 0x000fd80003800000 */
[----:B------:R-:W-:Y:S05]  /*dc00*/  @P0 BRA `(.L_x_4793) ;  /* 0x000000d000000947 */ /* 0x000fea0003800000 */
[----:B------:R-:W1:Y:S01]  /*dc10*/  S2R R3, SR_LANEID ;  /* 0x0000000000037919 */ /* 0x000e620000000000 */
[----:B------:R-:W-:Y:S01]  /*dc20*/  VOTEU.ANY UR4, UPT, PT ;  /* 0x0000000000047886 */ /* 0x000fe200038e0100 */
[----:B------:R-:W-:Y:S01]  /*dc30*/  IMAD.MOV.U32 R8, RZ, RZ, c[0x0][0x560] ;  /* 0x00015800ff087624 */ /* 0x000fe200078e00ff */
[----:B------:R-:W1:Y:S01]  /*dc40*/  FLO.U32 R6, UR4 ;  /* 0x0000000400067d00 */ /* 0x000e6200080e0000 */
[----:B------:R-:W-:-:S07]  /*dc50*/  IMAD.MOV.U32 R9, RZ, RZ, c[0x0][0x564] ;  /* 0x00015900ff097624 */ /* 0x000fce00078e00ff */
[----:B------:R-:W2:Y:S01]  /*dc60*/  POPC R5, UR4 ;  /* 0x0000000400057d09 */ /* 0x000ea20008000000 */
[----:B-1----:R-:W-:-:S13]  /*dc70*/  ISETP.EQ.U32.AND P0, PT, R6, R3, PT ;  /* 0x000000030600720c */ /* 0x002fda0003f02070 */
[----:B--2---:R-:W2:Y:S04]  /*dc80*/  @P0 ATOMG.E.ADD.STRONG.GPU PT, R3, [R8.64], R5 ;  /* 0x00000005080309a8 */ /* 0x004ea800081ee1c6 */
[----:B------:R-:W1:Y:S02]  /*dc90*/  S2R R2, SR_LTMASK ;  /* 0x0000000000027919 */ /* 0x000e640000003900 */
[----:B-1----:R-:W-:-:S04]  /*dca0*/  LOP3.LUT R2, R2, UR4, RZ, 0xc0, !PT ;  /* 0x0000000402027c12 */ /* 0x002fc8000f8ec0ff */
[----:B------:R-:W1:Y:S01]  /*dcb0*/  POPC R236, R2 ;  /* 0x0000000200ec7309 */ /* 0x000e620000000000 */
[----:B--2---:R-:W1:Y:S02]  /*dcc0*/  SHFL.IDX PT, R3, R3, R6, 0x1f ;  /* 0x00001f0603037589 */ /* 0x004e6400000e0000 */
[----:B-1----:R-:W-:-:S05]  /*dcd0*/  IADD3 R236, R3, c[0x0][0xc], R236 ;  /* 0x0000030003ec7a10 */ /* 0x002fca0007ffe0ec */
.L_x_4793:
[----:B------:R-:W-:Y:S05]  /*dce0*/  BSYNC B0 ;  /* 0x0000000000007941 */ /* 0x000fea0003800000 */
.L_x_4792:
        /* <DEDUP_REMOVED lines=19> */
[----:B------:R-:W4:Y:S01]  /*de20*/  LDL R20, [R1+0x3c] ;  /* 0x00003c0001147983 */ /* 0x000f220000100800 */
[----:B------:R-:W-:Y:S02]  /*de30*/  F2FP.PACK_AB R3, R133, R132 ;  /* 0x000000848503723e */ /* 0x000fe400000000ff */
[----:B------:R-:W-:Y:S02]  /*de40*/  F2FP.PACK_AB R10, R135, R134 ;  /* 0x00000086870a723e */ /* 0x000fe400000000ff */
[----:B------:R-:W-:-:S02]  /*de50*/  F2FP.PACK_AB R9, R137, R136 ;  /* 0x000000888909723e */ /* 0x000fc400000000ff */
[----:B------:R-:W-:Y:S01]  /*de60*/  F2FP.PACK_AB R8, R139, R138 ;  /* 0x0000008a8b08723e */ /* 0x000fe200000000ff */
[----:B--2---:R1:W-:Y:S04]  /*de70*/  STS [R16], R7 ;  /* 0x0000000710007388 */ /* 0x0043e80000000800 */
[----:B------:R2:W-:Y:S04]  /*de80*/  STS [R16+0x400], R6 ;  /* 0x0004000610007388 */ /* 0x0005e80000000800 */
[----:B---3--:R3:W-:Y:S04]  /*de90*/  STS [R19], R5 ;  /* 0x0000000513007388 */ /* 0x0087e80000000800 */
[----:B------:R4:W-:Y:S04]  /*dea0*/  STS [R19+0x400], R11 ;  /* 0x0004000b13007388 */ /* 0x0009e80000000800 */
[----:B----4-:R4:W-:Y:S04]  /*deb0*/  STS [R15], R3 ;  /* 0x000000030f007388 */ /* 0x0109e80000000800 */
[----:B------:R4:W-:Y:S04]  /*dec0*/  STS [R15+0x400], R10 ;  /* 0x0004000a0f007388 */ /* 0x0009e80000000800 */
[----:B------:R4:W-:Y:S01]  /*ded0*/  STS [R14], R9 ;  /* 0x000000090e007388 */ /* 0x0009e20000000800 */
[----:B-1----:R-:W-:-:S03]  /*dee0*/  F2FP.PACK_AB R7, R141, R140 ;  /* 0x0000008c8d07723e */ /* 0x002fc600000000ff */
[----:B------:R1:W-:Y:S01]  /*def0*/  STS [R14+0x400], R8 ;  /* 0x000400080e007388 */ /* 0x0003e20000000800 */
[----:B--2---:R-:W-:-:S03]  /*df00*/  F2FP.PACK_AB R6, R143, R142 ;  /* 0x0000008e8f06723e */ /* 0x004fc600000000ff */
[----:B------:R2:W-:Y:S01]  /*df10*/  STS [R13], R7 ;  /* 0x000000070d007388 */ /* 0x0005e20000000800 */
[----:B---3--:R-:W-:-:S03]  /*df20*/  F2FP.PACK_AB R5, R145, R144 ;  /* 0x000000909105723e */ /* 0x008fc600000000ff */
[----:B------:R3:W-:Y:S01]  /*df30*/  STS [R13+0x400], R6 ;  /* 0x000400060d007388 */ /* 0x0007e20000000800 */
[----:B------:R-:W-:-:S03]  /*df40*/  F2FP.PACK_AB R11, R147, R146 ;  /* 0x00000092930b723e */ /* 0x000fc600000000ff */
[----:B------:R3:W-:Y:S01]  /*df50*/  STS [R12], R5 ;  /* 0x000000050c007388 */ /* 0x0007e20000000800 */
[----:B----4-:R-:W-:-:S03]  /*df60*/  F2FP.PACK_AB R3, R149, R148 ;  /* 0x000000949503723e */ /* 0x010fc600000000ff */
[----:B------:R4:W-:Y:S01]  /*df70*/  STS [R12+0x400], R11 ;  /* 0x0004000b0c007388 */ /* 0x0009e20000000800 */
[----:B------:R-:W-:-:S03]  /*df80*/  F2FP.PACK_AB R10, R151, R150 ;  /* 0x00000096970a723e */ /* 0x000fc600000000ff */
[----:B------:R4:W-:Y:S01]  /*df90*/  STS [R18], R3 ;  /* 0x0000000312007388 */ /* 0x0009e20000000800 */
[----:B------:R-:W-:-:S03]  /*dfa0*/  F2FP.PACK_AB R9, R153, R152 ;  /* 0x000000989909723e */ /* 0x000fc600000000ff */
[----:B------:R4:W-:Y:S01]  /*dfb0*/  STS [R18+0x400], R10 ;  /* 0x0004000a12007388 */ /* 0x0009e20000000800 */
[----:B-1----:R-:W-:-:S03]  /*dfc0*/  F2FP.PACK_AB R8, R155, R154 ;  /* 0x0000009a9b08723e */ /* 0x002fc600000000ff */
[----:B------:R1:W-:Y:S01]  /*dfd0*/  STS [R17], R9 ;  /* 0x0000000911007388 */ /* 0x0003e20000000800 */
[----:B--2---:R-:W-:-:S03]  /*dfe0*/  F2FP.PACK_AB R7, R37, R36 ;  /* 0x000000242507723e */ /* 0x004fc600000000ff */
[----:B------:R2:W-:Y:S01]  /*dff0*/  STS [R17+0x400], R8 ;  /* 0x0004000811007388 */ /* 0x0005e20000000800 */
[----:B---3--:R-:W-:-:S03]  /*e000*/  F2FP.PACK_AB R6, R39, R38 ;  /* 0x000000262706723e */ /* 0x008fc600000000ff */
[----:B------:R3:W-:Y:S01]  /*e010*/  STS [R16+0x4000], R7 ;  /* 0x0040000710007388 */ /* 0x0007e20000000800 */
[----:B------:R-:W-:-:S03]  /*e020*/  F2FP.PACK_AB R5, R41, R40 ;  /* 0x000000282905723e */ /* 0x000fc600000000ff */
[----:B------:R3:W-:Y:S01]  /*e030*/  STS [R16+0x4400], R6 ;  /* 0x0044000610007388 */ /* 0x0007e20000000800 */
[----:B----4-:R-:W-:-:S03]  /*e040*/  F2FP.PACK_AB R11, R43, R42 ;  /* 0x0000002a2b0b723e */ /* 0x010fc600000000ff */
[----:B------:R4:W-:Y:S01]  /*e050*/  STS [R19+0x4000], R5 ;  /* 0x0040000513007388 */ /* 0x0009e20000000800 */
[----:B------:R-:W-:-:S03]  /*e060*/  F2FP.PACK_AB R3, R45, R44 ;  /* 0x0000002c2d03723e */ /* 0x000fc600000000ff */
[----:B------:R4:W-:Y:S01]  /*e070*/  STS [R19+0x4400], R11 ;  /* 0x0044000b13007388 */ /* 0x0009e20000000800 */
[----:B------:R-:W-:-:S03]  /*e080*/  F2FP.PACK_AB R10, R47, R46 ;  /* 0x0000002e2f0a723e */ /* 0x000fc600000000ff */
[----:B------:R4:W-:Y:S01]  /*e090*/  STS [R15+0x4000], R3 ;  /* 0x004000030f007388 */ /* 0x0009e20000000800 */
[----:B-1----:R-:W-:-:S03]  /*e0a0*/  F2FP.PACK_AB R9, R49, R48 ;  /* 0x000000303109723e */ /* 0x002fc600000000ff */
[----:B------:R1:W-:Y:S01]  /*e0b0*/  STS [R15+0x4400], R10 ;  /* 0x0044000a0f007388 */ /* 0x0003e20000000800 */
        /* <DEDUP_REMOVED lines=45> */
[----:B------:R-:W-:Y:S01]  /*e390*/  STS [R18+0x8000], R3 ;  /* 0x0080000312007388 */ /* 0x000fe20000000800 */
[----:B------:R-:W-:-:S03]  /*e3a0*/  F2FP.PACK_AB R9, R97, R96 ;  /* 0x000000606109723e */ /* 0x000fc600000000ff */
[----:B------:R-:W-:Y:S01]  /*e3b0*/  STS [R18+0x8400], R10 ;  /* 0x0084000a12007388 */ /* 0x000fe20000000800 */
[----:B----4-:R-:W-:-:S03]  /*e3c0*/  F2FP.PACK_AB R8, R99, R98 ;  /* 0x000000626308723e */ /* 0x010fc600000000ff */
[----:B------:R-:W-:Y:S01]  /*e3d0*/  STS [R17+0x8000], R9 ;  /* 0x0080000911007388 */ /* 0x000fe20000000800 */
[----:B------:R-:W-:-:S03]  /*e3e0*/  F2FP.PACK_AB R7, R101, R100 ;  /* 0x000000646507723e */ /* 0x000fc600000000ff */
[----:B------:R-:W-:Y:S01]  /*e3f0*/  STS [R17+0x8400], R8 ;  /* 0x0084000811007388 */ /* 0x000fe20000000800 */
[----:B------:R-:W-:-:S03]  /*e400*/  F2FP.PACK_AB R6, R103, R102 ;  /* 0x000000666706723e */ /* 0x000fc600000000ff */
[----:B------:R-:W-:Y:S01]  /*e410*/  STS [R16+0xc000], R7 ;  /* 0x00c0000710007388 */ /* 0x000fe20000000800 */
[----:B-1----:R-:W-:-:S03]  /*e420*/  F2FP.PACK_AB R5, R105, R104 ;  /* 0x000000686905723e */ /* 0x002fc600000000ff */
[----:B------:R1:W-:Y:S01]  /*e430*/  STS [R16+0xc400], R6 ;  /* 0x00c4000610007388 */ /* 0x0003e20000000800 */
[----:B--2---:R-:W-:-:S03]  /*e440*/  F2FP.PACK_AB R11, R107, R106 ;  /* 0x0000006a6b0b723e */ /* 0x004fc600000000ff */
[----:B-1----:R-:W2:Y:S01]  /*e450*/  LDL R16, [R1+0x38] ;  /* 0x0000380001107983 */ /* 0x002ea20000100800 */
[----:B------:R-:W-:Y:S02]  /*e460*/  F2FP.PACK_AB R3, R109, R108 ;  /* 0x0000006c6d03723e */ /* 0x000fe400000000ff */
[----:B------:R-:W-:Y:S01]  /*e470*/  F2FP.PACK_AB R10, R111, R110 ;  /* 0x0000006e6f0a723e */ /* 0x000fe200000000ff */
[----:B------:R1:W-:Y:S01]  /*e480*/  STS [R19+0xc000], R5 ;  /* 0x00c0000513007388 */ /* 0x0003e20000000800 */
[----:B------:R-:W-:Y:S02]  /*e490*/  F2FP.PACK_AB R9, R113, R112 ;  /* 0x000000707109723e */ /* 0x000fe400000000ff */
[----:B------:R-:W-:Y:S01]  /*e4a0*/  F2FP.PACK_AB R8, R115, R114 ;  /* 0x000000727308723e */ /* 0x000fe200000000ff */
[----:B------:R-:W-:Y:S01]  /*e4b0*/  STS [R19+0xc400], R11 ;  /* 0x00c4000b13007388 */ /* 0x000fe20000000800 */
[----:B------:R-:W-:Y:S02]  /*e4c0*/  F2FP.PACK_AB R7, R117, R116 ;  /* 0x000000747507723e */ /* 0x000fe400000000ff */
[----:B------:R-:W-:Y:S01]  /*e4d0*/  F2FP.PACK_AB R6, R119, R118 ;  /* 0x000000767706723e */ /* 0x000fe200000000ff */
[----:B------:R3:W-:Y:S04]  /*e4e0*/  STS [R15+0xc000], R3 ;  /* 0x00c000030f007388 */ /* 0x0007e80000000800 */
[----:B------:R4:W-:Y:S04]  /*e4f0*/  STS [R15+0xc400], R10 ;  /* 0x00c4000a0f007388 */ /* 0x0009e80000000800 */
[----:B------:R-:W-:Y:S04]  /*e500*/  STS [R14+0xc000], R9 ;  /* 0x00c000090e007388 */ /* 0x000fe80000000800 */
[----:B------:R4:W-:Y:S01]  /*e510*/  STS [R14+0xc400], R8 ;  /* 0x00c400080e007388 */ /* 0x0009e20000000800 */
[----:B-1----:R-:W-:-:S03]  /*e520*/  F2FP.PACK_AB R5, R121, R120 ;  /* 0x000000787905723e */ /* 0x002fc600000000ff */
[----:B------:R1:W-:Y:S04]  /*e530*/  STS [R13+0xc000], R7 ;  /* 0x00c000070d007388 */ /* 0x0003e80000000800 */
[----:B------:R1:W-:Y:S01]  /*e540*/  STS [R13+0xc400], R6 ;  /* 0x00c400060d007388 */ /* 0x0003e20000000800 */
[----:B---3--:R-:W-:-:S03]  /*e550*/  F2FP.PACK_AB R3, R123, R122 ;  /* 0x0000007a7b03723e */ /* 0x008fc600000000ff */
[----:B------:R3:W-:Y:S04]  /*e560*/  STS [R12+0xc000], R5 ;  /* 0x00c000050c007388 */ /* 0x0007e80000000800 */
[----:B------:R3:W-:Y:S01]  /*e570*/  STS [R12+0xc400], R3 ;  /* 0x00c400030c007388 */ /* 0x0007e20000000800 */
[----:B------:R-:W-:Y:S02]  /*e580*/  ISETP.NE.U32.AND P2, PT, RZ, c[0x0][0x508], PT ;  /* 0x00014200ff007a0c */ /* 0x000fe40003f45070 */
[----:B------:R-:W-:Y:S01]  /*e590*/  ISETP.NE.U32.AND P1, PT, RZ, c[0x0][0x500], PT ;  /* 0x00014000ff007a0c */ /* 0x000fe20003f25070 */
[----:B----4-:R-:W4:Y:S01]  /*e5a0*/  LDL.LU R15, [R1+0x50] ;  /* 0x00005000010f7983 */ /* 0x010f220000300800 */
[----:B------:R-:W-:Y:S02]  /*e5b0*/  ISETP.NE.AND.EX P2, PT, RZ, c[0x0][0x50c], PT, P2 ;  /* 0x00014300ff007a0c */ /* 0x000fe40003f45320 */
[----:B------:R-:W-:-:S02]  /*e5c0*/  F2FP.PACK_AB R14, R125, R124 ;  /* 0x0000007c7d0e723e */ /* 0x000fc400000000ff */
[----:B------:R-:W-:-:S03]  /*e5d0*/  ISETP.NE.AND.EX P1, PT, RZ, c[0x0][0x504], PT, P1 ;  /* 0x00014100ff007a0c */ /* 0x000fc60003f25310 */
[----:B------:R2:W-:Y:S01]  /*e5e0*/  STS [R18+0xc000], R14 ;  /* 0x00c0000e12007388 */ /* 0x0005e20000000800 */
[----:B-1----:R-:W-:Y:S02]  /*e5f0*/  F2FP.PACK_AB R7, R131, R130 ;  /* 0x000000828307723e */ /* 0x002fe400000000ff */
[----:B------:R-:W-:Y:S01]  /*e600*/  F2FP.PACK_AB R13, R127, R126 ;  /* 0x0000007e7f0d723e */ /* 0x000fe200000000ff */
[----:B------:R-:W-:Y:S02]  /*e610*/  IMAD.MOV.U32 R6, RZ, RZ, 0x4 ;  /* 0x00000004ff067424 */ /* 0x000fe400078e00ff */
[C---:B------:R-:W-:Y:S01]  /*e620*/  @P2 LEA R8, P0, R20.reuse, c[0x0][0x508], 0x2 ;  /* 0x0001420014082a11 */ /* 0x040fe200078010ff */
[----:B---3--:R-:W-:Y:S01]  /*e630*/  IMAD.MOV.U32 R5, RZ, RZ, RZ ;  /* 0x000000ffff057224 */ /* 0x008fe200078e00ff */
[----:B------:R1:W-:Y:S01]  /*e640*/  STS [R18+0xc400], R13 ;  /* 0x00c4000d12007388 */ /* 0x0003e20000000800 */
[----:B------:R-:W-:Y:S01]  /*e650*/  IMAD.WIDE R10, R20, R6, c[0x0][0x500] ;  /* 0x00014000140a7625 */ /* 0x000fe200078e0206 */
[----:B------:R-:W-:-:S03]  /*e660*/  F2FP.PACK_AB R12, R129, R128 ;  /* 0x00000080810c723e */ /* 0x000fc600000000ff */
[----:B------:R-:W-:Y:S02]  /*e670*/  IMAD.MOV.U32 R3, RZ, RZ, c[0x0][0x388] ;  /* 0x0000e200ff037624 */ /* 0x000fe400078e00ff */
[----:B------:R1:W-:Y:S04]  /*e680*/  STS [R17+0xc000], R12 ;  /* 0x00c0000c11007388 */ /* 0x0003e80000000800 */
[----:B------:R1:W-:Y:S04]  /*e690*/  STS [R17+0xc400], R7 ;  /* 0x00c4000711007388 */ /* 0x0003e80000000800 */
[----:B------:R-:W-:Y:S06]  /*e6a0*/  BAR.SYNC.DEFER_BLOCKING 0x1, 0x100 ;  /* 0x0044000000007b1d */ /* 0x000fec0000010000 */
[----:B------:R1:W5:Y:S01]  /*e6b0*/  @P1 LDG.E R5, [R10.64] ;  /* 0x000000060a051981 */ /* 0x000362000c1e1900 */
[----:B--2---:R-:W-:-:S05]  /*e6c0*/  @P2 LEA.HI.X R9, R20, c[0x0][0x50c], R16, 0x2, P0 ;  /* 0x0001430014092a11 */ /* 0x004fca00000f1410 */
[----:B------:R1:W5:Y:S01]  /*e6d0*/  @P2 LDG.E R3, [R8.64] ;  /* 0x0000000608032981 */ /* 0x000362000c1e1900 */
[----:B----4-:R-:W-:-:S04]  /*e6e0*/  ISETP.NE.AND P0, PT, R15, RZ, PT ;  /* 0x000000ff0f00720c */ /* 0x010fc80003f05270 */
[----:B------:R-:W-:Y:S01]  /*e6f0*/  SEL R6, R15, c[0x0][0x3d4], P0 ;  /* 0x0000f5000f067a07 */ /* 0x000fe20000000000 */
[----:B------:R-:W-:Y:S05]  /*e700*/  @P2 BRA `(.L_x_4796) ;  /* 0x0000004000002947 */ /* 0x000fea0003800000 */
[----:B-1----:R-:W-:Y:S05]  /*e710*/  @!P1 BRA `(.L_x_4796) ;  /* 0x0000003000009947 */ /* 0x002fea0003800000 */
[----:B-----5:R-:W2:Y:S04]  /*e720*/  LDG.E R3, [R10.64] ;  /* 0x000000060a037981 */ /* 0x020ea8000c1e1900 */
[----:B------:R-:W2:Y:S02]  /*e730*/  LDG.E R8, [R10.64+0x4] ;  /* 0x000004060a087981 */ /* 0x000ea4000c1e1900 */
[----:B--2---:R-:W-:Y:S02]  /*e740*/  IADD3 R3, -R3, R8, RZ ;  /* 0x0000000803037210 */ /* 0x004fe40007ffe1ff */
.L_x_4796:
[----:B-1----:R-:W2:Y:S04]  /*e750*/  LDL R23, [R1+0x40] ;  /* 0x0000400001177983 */ /* 0x002ea80000100800 */
[----:B------:R-:W3:Y:S04]  /*e760*/  LDL R17, [R1+0x54] ;  /* 0x0000540001117983 */ /* 0x000ee80000100800 */
[----:B------:R-:W4:Y:S01]  /*e770*/  LDL R24, [R1] ;  /* 0x0000000001187983 */ /* 0x000f220000100800 */
[----:B------:R-:W-:Y:S01]  /*e780*/  IMAD.MOV.U32 R22, RZ, RZ, 0x368 ;  /* 0x00000368ff167424 */ /* 0x000fe200078e00ff */
[----:B------:R-:W-:-:S04]  /*e790*/  ISETP.GT.AND P3, PT, R6, 0x1, PT ;  /* 0x000000010600780c */ /* 0x000fc80003f64270 */
[----:B------:R-:W-:-:S04]  /*e7a0*/  SEL R22, R22, 0x328, P3 ;  /* 0x0000032816167807 */ /* 0x000fc80001800000 */
[----:B------:R-:W1:Y:S08]  /*e7b0*/  LDC.64 R14, c[0x0][R22+0x170] ;  /* 0x00005c00160e7b82 */ /* 0x000e700000000a00 */
[----:B------:R1:W2:Y:S08]  /*e7c0*/  LDC.64 R10, c[0x0][R22+0x168] ;  /* 0x00005a00160a7b82 */ /* 0x0002b00000000a00 */
        /* <DEDUP_REMOVED lines=8> */
[----:B------:R-:W-:Y:S02]  /*e850*/  IMAD.IADD R6, R252, 0x1, R237 ;  /* 0x00000001fc067824 */ /* 0x000fe400078e02ed */
[----:B-1----:R-:W-:-:S04]  /*e860*/  IMAD R9, R15, R7, RZ ;  /* 0x000000070f097224 */ /* 0x002fc800078e02ff */
[----:B------:R-:W-:Y:S02]  /*e870*/  IMAD R9, R14, R8, R9 ;  /* 0x000000080e097224 */ /* 0x000fe400078e0209 */
[----:B------:R-:W-:-:S04]  /*e880*/  @P2 IMAD.HI.U32 R8, R6, c[0x0][0x4ec], RZ ;  /* 0x00013b0006082a27 */ /* 0x000fc800078e00ff */
[----:B------:R-:W-:-:S04]  /*e890*/  IMAD.WIDE.U32 R14, R14, R7, RZ ;  /* 0x000000070e0e7225 */ /* 0x000fc800078e00ff */
[----:B------:R-:W-:Y:S01]  /*e8a0*/  IMAD.MOV.U32 R16, RZ, RZ, R6 ;  /* 0x000000ffff107224 */ /* 0x000fe200078e0006 */
[----:B------:R-:W-:Y:S01]  /*e8b0*/  @P2 SHF.R.U32.HI R16, RZ, c[0x0][0x4f0], R8 ;  /* 0x00013c00ff102a19 */ /* 0x000fe20000011608 */
[----:B------:R-:W-:Y:S01]  /*e8c0*/  IMAD.IADD R9, R15, 0x1, R9 ;  /* 0x000000010f097824 */ /* 0x000fe200078e0209 */
[----:B-----5:R-:W-:Y:S02]  /*e8d0*/  SHF.R.S32.HI R8, RZ, 0x1f, R5 ;  /* 0x0000001fff087819 */ /* 0x020fe40000011405 */
[----:B------:R-:W-:-:S04]  /*e8e0*/  SHF.R.S32.HI R22, RZ, 0x1f, R246 ;  /* 0x0000001fff167819 */ /* 0x000fc800000114f6 */
[----:B------:R-:W-:-:S04]  /*e8f0*/  LEA.HI R22, R22, R246, RZ, 0x5 ;  /* 0x000000f616167211 */ /* 0x000fc800078f28ff */
[----:B------:R-:W-:Y:S01]  /*e900*/  LOP3.LUT R22, R22, 0xffffffe0, RZ, 0xc0, !PT ;  /* 0xffffffe016167812 */ /* 0x000fe200078ec0ff */
[----:B------:R-:W-:-:S04]  /*e910*/  IMAD R3, R3, c[0x0][0x4e8], RZ ;  /* 0x00013a0003037a24 */ /* 0x000fc800078e02ff */
[----:B------:R-:W-:Y:S02]  /*e920*/  IMAD.IADD R22, R246, 0x1, -R22 ;  /* 0x00000001f6167824 */ /* 0x000fe400078e0a16 */
[----:B--2---:R-:W-:Y:S01]  /*e930*/  IMAD.WIDE.U32 R20, R10, R23, RZ ;  /* 0x000000170a147225 */ /* 0x004fe200078e00ff */
[----:B---3--:R-:W-:-:S03]  /*e940*/  SEL R17, R17, RZ, P3 ;  /* 0x000000ff11117207 */ /* 0x008fc60001800000 */
[----:B------:R-:W-:Y:S01]  /*e950*/  IMAD R10, R11, R23, RZ ;  /* 0x000000170b0a7224 */ /* 0x000fe200078e02ff */
[----:B------:R-:W-:Y:S01]  /*e960*/  IADD3 R15, P1, P0, R14, R20, R5 ;  /* 0x000000140e0f7210 */ /* 0x000fe2000783e005 */
[----:B------:R-:W-:Y:S02]  /*e970*/  IMAD.MOV R11, RZ, RZ, -R16 ;  /* 0x000000ffff0b7224 */ /* 0x000fe400078e0a10 */
[----:B------:R-:W-:Y:S02]  /*e980*/  IMAD.IADD R10, R21, 0x1, R10 ;  /* 0x00000001150a7824 */ /* 0x000fe400078e020a */
[-C--:B------:R-:W-:Y:S02]  /*e990*/  IMAD R14, R19, R17.reuse, RZ ;  /* 0x00000011130e7224 */ /* 0x080fe400078e02ff */
[----:B------:R-:W-:Y:S01]  /*e9a0*/  IMAD.WIDE.U32 R18, R18, R17, RZ ;  /* 0x0000001112127225 */ /* 0x000fe200078e00ff */
[----:B------:R-:W-:Y:S02]  /*e9b0*/  IADD3.X R9, R9, R10, R8, P1, P0 ;  /* 0x0000000a09097210 */ /* 0x000fe40000fe0408 */
[----:B------:R-:W-:Y:S01]  /*e9c0*/  SHF.R.S32.HI R10, RZ, 0x1f, R16 ;  /* 0x0000001fff0a7819 */ /* 0x000fe20000011410 */
[----:B------:R-:W-:Y:S01]  /*e9d0*/  IMAD R11, R11, c[0x0][0x4e8], R6 ;  /* 0x00013a000b0b7a24 */ /* 0x000fe200078e0206 */
[----:B------:R-:W-:Y:S01]  /*e9e0*/  IADD3 R18, P1, P0, R16, R15, R18 ;  /* 0x0000000f10127210 */ /* 0x000fe2000783e012 */
[----:B------:R-:W-:-:S02]  /*e9f0*/  IMAD.IADD R14, R19, 0x1, R14 ;  /* 0x00000001130e7824 */ /* 0x000fc400078e020e */
[----:B------:R-:W-:Y:S01]  /*ea00*/  IMAD R13, R13, R11, RZ ;  /* 0x0000000b0d0d7224 */ /* 0x000fe200078e02ff */
[----:B------:R-:W-:Y:S02]  /*ea10*/  SHF.R.S32.HI R15, RZ, 0x1f, R11 ;  /* 0x0000001fff0f7819 */ /* 0x000fe4000001140b */
[----:B------:R-:W-:Y:S01]  /*ea20*/  IADD3.X R19, R10, R9, R14, P1, P0 ;  /* 0x000000090a137210 */ /* 0x000fe20000fe040e */
[----:B------:R-:W-:Y:S02]  /*ea30*/  IMAD.MOV.U32 R9, RZ, RZ, c[0x0][0x4a8] ;  /* 0x00012a00ff097624 */ /* 0x000fe400078e00ff */
[C---:B------:R-:W-:Y:S02]  /*ea40*/  IMAD R13, R12.reuse, R15, R13 ;  /* 0x0000000f0c0d7224 */ /* 0x040fe400078e020d */
[----:B------:R-:W-:Y:S01]  /*ea50*/  IMAD.WIDE.U32 R18, R12, R11, R18 ;  /* 0x0000000b0c127225 */ /* 0x000fe200078e0012 */
[----:B------:R-:W-:-:S03]  /*ea60*/  SEL R9, R9, c[0x0][0x450], P3 ;  /* 0x0001140009097a07 */ /* 0x000fc60001800000 */
[----:B------:R-:W-:Y:S01]  /*ea70*/  IMAD.MOV.U32 R10, RZ, RZ, c[0x0][0x4ac] ;  /* 0x00012b00ff0a7624 */ /* 0x000fe200078e00ff */
[----:B------:R-:W-:Y:S01]  /*ea80*/  LEA R9, P0, R18, R9, 0x2 ;  /* 0x0000000912097211 */ /* 0x000fe200078010ff */
[----:B------:R-:W-:-:S03]  /*ea90*/  IMAD.IADD R13, R19, 0x1, R13 ;  /* 0x00000001130d7824 */ /* 0x000fc600078e020d */
[----:B------:R-:W-:-:S04]  /*eaa0*/  SEL R10, R10, c[0x0][0x454], P3 ;  /* 0x000115000a0a7a07 */ /* 0x000fc80001800000 */
[----:B------:R-:W-:Y:S01]  /*eab0*/  LEA.HI.X R18, R18, R10, R13, 0x2, P0 ;  /* 0x0000000a12127211 */ /* 0x000fe200000f140d */
[----:B------:R-:W-:Y:S01]  /*eac0*/  SHFL.IDX PT, R12, R9, RZ, 0x1c1f ;  /* 0x001c1fff090c7589 */ /* 0x000fe200000e0000 */
[----:B----4-:R-:W-:-:S03]  /*ead0*/  IMAD.IADD R10, R24, 0x1, R237 ;  /* 0x00000001180a7824 */ /* 0x010fc600078e02ed */
[----:B------:R-:W1:Y:S04]  /*eae0*/  SHFL.IDX PT, R13, R18, RZ, 0x1c1f ;  /* 0x001c1fff120d7589 */ /* 0x000e6800000e0000 */
[----:B------:R-:W-:Y:S04]  /*eaf0*/  SHFL.IDX PT, R16, R9, 0x1, 0x1c1f ;  /* 0x003c1f0009107f89 */ /* 0x000fe800000e0000 */
[----:B------:R-:W2:Y:S01]  /*eb00*/  SHFL.IDX PT, R17, R18, 0x1, 0x1c1f ;  /* 0x003c1f0012117f89 */ /* 0x000ea200000e0000 */
[----:B------:R-:W-:Y:S02]  /*eb10*/  LOP3.LUT P0, RZ, R22, 0x3, RZ, 0xc0, !PT ;  /* 0x0000000316ff7812 */ /* 0x000fe4000780c0ff */
[----:B------:R-:W-:-:S02]  /*eb20*/  IADD3 R14, R10, 0x8, RZ ;  /* 0x000000080a0e7810 */ /* 0x000fc40007ffe0ff */
[-C--:B------:R-:W-:Y:S02]  /*eb30*/  ISETP.GE.OR P1, PT, R10, R3.reuse, P0 ;  /* 0x000000030a00720c */ /* 0x080fe40000726670 */
[----:B------:R-:W-:-:S11]  /*eb40*/  ISETP.GE.OR P0, PT, R14, R3, P0 ;  /* 0x000000030e00720c */ /* 0x000fd60000706670 */
[----:B-1----:R1:W-:Y:S01]  /*eb50*/  @!P1 ST.E [R12.64], R4 ;  /* 0x000000040c009985 */ /* 0x0023e2000c101906 */
[----:B------:R-:W-:-:S03]  /*eb60*/  ISETP.GE.AND P1, PT, R10, R3, PT ;  /* 0x000000030a00720c */ /* 0x000fc60003f26270 */
[----:B--2---:R1:W-:Y:S01]  /*eb70*/  @!P0 ST.E [R16.64], R0 ;  /* 0x0000000010008985 */ /* 0x0043e2000c101906 */
[----:B------:R-:W-:Y:S01]  /*eb80*/  ISETP.GE.AND P0, PT, R14, R3, PT ;  /* 0x000000030e00720c */ /* 0x000fe20003f06270 */
[----:B------:R-:W-:Y:S05]  /*eb90*/  @P3 BRA `(.L_x_4797) ;  /* 0x0000097000003947 */ /* 0x000fea0003800000 */
[----:B------:R-:W2:Y:S01]  /*eba0*/  LDL R22, [R1+0x4] ;  /* 0x0000040001167983 */ /* 0x000ea20000100800 */
[----:B-1----:R-:W-:Y:S01]  /*ebb0*/  IMAD R0, R8, c[0x0][0x3a0], RZ ;  /* 0x0000e80008007a24 */ /* 0x002fe200078e02ff */
[----:B------:R-:W-:Y:S01]  /*ebc0*/  SHF.R.S32.HI R6, RZ, 0x1f, R7 ;  /* 0x0000001fff067819 */ /* 0x000fe20000011407 */
[C---:B------:R-:W-:Y:S01]  /*ebd0*/  IMAD.WIDE.U32 R8, R5.reuse, c[0x0][0x3a0], RZ ;  /* 0x0000e80005087a25 */ /* 0x040fe200078e00ff */
[----:B------:R1:W3:Y:S01]  /*ebe0*/  LDS.128 R72, [R249+0x80] ;  /* 0x00008000f9487984 */ /* 0x0002e20000000c00 */
[----:B------:R-:W-:Y:S02]  /*ebf0*/  SHF.R.S32.HI R76, RZ, 0x1f, R246 ;  /* 0x0000001fff4c7819 */ /* 0x000fe400000114f6 */
[----:B------:R-:W-:Y:S01]  /*ec00*/  IMAD R5, R5, c[0x0][0x3a4], R0 ;  /* 0x0000e90005057a24 */ /* 0x000fe200078e0200 */
[----:B------:R1:W4:Y:S01]  /*ec10*/  LDS.128 R68, [R249+0x1080] ;  /* 0x00108000f9447984 */ /* 0x0003220000000c00 */
[----:B------:R-:W-:Y:S01]  /*ec20*/  IMAD R6, R6, c[0x0][0x3f0], RZ ;  /* 0x0000fc0006067a24 */ /* 0x000fe200078e02ff */
[----:B------:R-:W-:-:S02]  /*ec30*/  LEA.HI R76, R76, R246, RZ, 0x3 ;  /* 0x000000f64c4c7211 */ /* 0x000fc400078f18ff */
[----:B------:R-:W-:Y:S01]  /*ec40*/  IADD3 R9, R9, R5, RZ ;  /* 0x0000000509097210 */ /* 0x000fe20007ffe0ff */
[----:B------:R1:W1:Y:S01]  /*ec50*/  LDS.128 R64, [R249+0x2080] ;  /* 0x00208000f9407984 */ /* 0x0002620000000c00 */
[----:B------:R-:W-:-:S03]  /*ec60*/  SHF.R.S32.HI R76, RZ, 0x3, R76 ;  /* 0x00000003ff4c7819 */ /* 0x000fc6000001144c */
[C---:B------:R-:W-:Y:S01]  /*ec70*/  IMAD.WIDE.U32 R8, R23.reuse, c[0x0][0x3e8], R8 ;  /* 0x0000fa0017087a25 */ /* 0x040fe200078e0008 */
[----:B------:R1:W1:Y:S01]  /*ec80*/  LDS.128 R60, [R249+0x3080] ;  /* 0x00308000f93c7984 */ /* 0x0002620000000c00 */
[-C--:B------:R-:W-:Y:S02]  /*ec90*/  IADD3 R76, R76, R237.reuse, RZ ;  /* 0x000000ed4c4c7210 */ /* 0x080fe40007ffe0ff */
[----:B------:R-:W-:Y:S01]  /*eca0*/  IMAD R9, R23, c[0x0][0x3ec], R9 ;  /* 0x0000fb0017097a24 */ /* 0x000fe200078e0209 */
[----:B------:R1:W1:Y:S03]  /*ecb0*/  LDS.128 R56, [R249+0x4080] ;  /* 0x00408000f9387984 */ /* 0x0002660000000c00 */
[----:B------:R-:W-:Y:S01]  /*ecc0*/  IMAD.WIDE.U32 R8, R7, c[0x0][0x3f0], R8 ;  /* 0x0000fc0007087a25 */ /* 0x000fe200078e0008 */
        /* <DEDUP_REMOVED lines=9> */
[----:B------:R1:W1:Y:S01]  /*ed60*/  LDS.128 R12, [R249+0xf080] ;  /* 0x00f08000f90c7984 */ /* 0x0002620000000c00 */
[----:B--2---:R-:W-:-:S03]  /*ed70*/  IADD3 R0, R22, R237, RZ ;  /* 0x000000ed16007210 */ /* 0x004fc60007ffe0ff */
[----:B------:R2:W1:Y:S01]  /*ed80*/  LDS.128 R20, [R249+0xd080] ;  /* 0x00d08000f9147984 */ /* 0x0004620000000c00 */
        /* <DEDUP_REMOVED lines=20> */
[----:B-1234-:R1:W2:Y:S02]  /*eed0*/  SHFL.IDX PT, R77, R10, RZ, 0x181f ;  /* 0x00181fff0a4d7589 */ /* 0x01e2a400000e0000 */
.L_x_4865:
[----:B------:R-:W-:Y:S05]  /*eee0*/  BRA.DIV ~URZ, `(.L_x_4799) ;  /* 0x000047127f007947 */ /* 0x000fea000b800000 */
[----:B------:R3:W4:Y:S02]  /*eef0*/  SHFL.IDX PT, R5, R11, RZ, 0x181f ;  /* 0x00181fff0b057589 */ /* 0x00072400000e0000 */
.L_x_4866:
[----:B------:R-:W-:Y:S01]  /*ef00*/  ISETP.GE.AND P0, PT, R76, R3, PT ;  /* 0x000000034c00720c */ /* 0x000fe20003f06270 */
[----:B------:R-:W-:-:S12]  /*ef10*/  BSSY B0, `(.L_x_4800) ;  /* 0x0000013000007945 */ /* 0x000fd80003800000 */
[----:B------:R-:W-:Y:S05]  /*ef20*/  @P0 BRA `(.L_x_4801) ;  /* 0x0000011000000947 */ /* 0x000fea0003800000 */
[----:B------:R-:W5:Y:S01]  /*ef30*/  LDL.64 R78, [R1+0x10] ;  /* 0x00001000014e7983 */ /* 0x000f620000100a00 */
[----:B------:R-:W-:Y:S02]  /*ef40*/  ISETP.GE.AND P5, PT, R250, c[0x0][0x3c8], PT ;  /* 0x0000f200fa007a0c */ /* 0x000fe40003fa6270 */
[----:B------:R-:W-:Y:S02]  /*ef50*/  ISETP.GE.AND P4, PT, R247, c[0x0][0x3c8], PT ;  /* 0x0000f200f7007a0c */ /* 0x000fe40003f86270 */
[----:B------:R-:W-:-:S09]  /*ef60*/  ISETP.GE.AND P3, PT, R248, c[0x0][0x3c8], PT ;  /* 0x0000f200f8007a0c */ /* 0x000fd20003f66270 */
[CC--:B----4-:R-:W-:Y:S02]  /*ef70*/  @!P5 LEA R6, P2, R250.reuse, R5.reuse, 0x1 ;  /* 0x00000005fa06d211 */ /* 0x0d0fe400078408ff */
[----:B------:R-:W-:Y:S02]  /*ef80*/  @!P4 LEA R4, P1, R247, R5, 0x1 ;  /* 0x00000005f704c211 */ /* 0x000fe400078208ff */
[----:B--2---:R-:W-:Y:S02]  /*ef90*/  @!P5 LEA.HI.X R7, R250, R77, R243, 0x1, P2 ;  /* 0x0000004dfa07d211 */ /* 0x004fe400010f0cf3 */
[----:B-----5:R-:W-:-:S13]  /*efa0*/  ISETP.GE.AND P6, PT, R78, c[0x0][0x3c8], PT ;  /* 0x0000f2004e007a0c */ /* 0x020fda0003fc6270 */
[----:B------:R-:W-:-:S04]  /*efb0*/  @!P6 LEA R8, P0, R78, R5, 0x1 ;  /* 0x000000054e08e211 */ /* 0x000fc800078008ff */
[----:B------:R-:W-:Y:S02]  /*efc0*/  @!P6 LEA.HI.X R9, R78, R77, R79, 0x1, P0 ;  /* 0x0000004d4e09e211 */ /* 0x000fe400000f0c4f */
[C---:B------:R-:W-:Y:S02]  /*efd0*/  @!P3 LEA R78, P0, R248.reuse, R5, 0x1 ;  /* 0x00000005f84eb211 */ /* 0x040fe400078008ff */
[-C--:B------:R-:W-:Y:S01]  /*efe0*/  @!P4 LEA.HI.X R5, R247, R77.reuse, R242, 0x1, P1 ;  /* 0x0000004df705c211 */ /* 0x080fe200008f0cf2 */
[----:B------:R2:W-:Y:S01]  /*eff0*/  @!P6 ST.E.128 [R8.64], R72 ;  /* 0x000000480800e985 */ /* 0x0005e2000c101d06 */
[----:B------:R-:W-:-:S03]  /*f000*/  @!P3 LEA.HI.X R79, R248, R77, R241, 0x1, P0 ;  /* 0x0000004df84fb211 */ /* 0x000fc600000f0cf1 */
[----:B------:R2:W-:Y:S04]  /*f010*/  @!P5 ST.E.128 [R6.64], R56 ;  /* 0x000000380600d985 */ /* 0x0005e8000c101d06 */
[----:B------:R2:W-:Y:S04]  /*f020*/  @!P4 ST.E.128 [R4.64], R40 ;  /* 0x000000280400c985 */ /* 0x0005e8000c101d06 */
[----:B------:R2:W-:Y:S02]  /*f030*/  @!P3 ST.E.128 [R78.64], R24 ;  /* 0x000000184e00b985 */ /* 0x0005e4000c101d06 */
.L_x_4801:
[----:B------:R-:W-:Y:S05]  /*f040*/  BSYNC B0 ;  /* 0x0000000000007941 */ /* 0x000fea0003800000 */
.L_x_4800:
[----:B------:R-:W-:Y:S05]  /*f050*/  BRA.DIV ~URZ, `(.L_x_4802) ;  /* 0x000046027f007947 */ /* 0x000fea000b800000 */
[----:B--2---:R2:W1:Y:S04]  /*f060*/  SHFL.IDX PT, R24, R10, 0x1, 0x181f ;  /* 0x00381f000a187f89 */ /* 0x00446800000e0000 */
[----:B----4-:R2:W4:Y:S02]  /*f070*/  SHFL.IDX PT, R5, R11, 0x1, 0x181f ;  /* 0x00381f000b057f89 */ /* 0x01052400000e0000 */
.L_x_4867:
[----:B------:R-:W-:Y:S01]  /*f080*/  IADD3 R0, R76, 0x20, RZ ;  /* 0x000000204c007810 */ /* 0x000fe20007ffe0ff */
[----:B------:R-:W-:Y:S03]  /*f090*/  BSSY B0, `(.L_x_4803) ;  /* 0x0000014000007945 */ /* 0x000fe60003800000 */
[----:B------:R-:W-:-:S13]  /*f0a0*/  ISETP.GE.AND P0, PT, R0, R3, PT ;  /* 0x000000030000720c */ /* 0x000fda0003f06270 */
[----:B------:R-:W-:Y:S05]  /*f0b0*/  @P0 BRA `(.L_x_4804) ;  /* 0x0000011000000947 */ /* 0x000fea0003800000 */
[----:B------:R-:W5:Y:S01]  /*f0c0*/  LDL.64 R26, [R1+0x10] ;  /* 0x00001000011a7983 */ /* 0x000f620000100a00 */
[----:B------:R-:W-:Y:S02]  /*f0d0*/  ISETP.GE.AND P2, PT, R250, c[0x0][0x3c8], PT ;  /* 0x0000f200fa007a0c */ /* 0x000fe40003f46270 */
[----:B------:R-:W-:Y:S02]  /*f0e0*/  ISETP.GE.AND P1, PT, R247, c[0x0][0x3c8], PT ;  /* 0x0000f200f7007a0c */ /* 0x000fe40003f26270 */
[----:B------:R-:W-:-:S09]  /*f0f0*/  ISETP.GE.AND P0, PT, R248, c[0x0][0x3c8], PT ;  /* 0x0000f200f8007a0c */ /* 0x000fd20003f06270 */
[CC--:B----4-:R-:W-:Y:S02]  /*f100*/  @!P2 LEA R6, P6, R250.reuse, R5.reuse, 0x1 ;  /* 0x00000005fa06a211 */ /* 0x0d0fe400078c08ff */
[----:B------:R-:W-:Y:S02]  /*f110*/  @!P1 LEA R4, P5, R247, R5, 0x1 ;  /* 0x00000005f7049211 */ /* 0x000fe400078a08ff */
[----:B-1----:R-:W-:Y:S02]  /*f120*/  @!P2 LEA.HI.X R7, R250, R24, R243, 0x1, P6 ;  /* 0x00000018fa07a211 */ /* 0x002fe400030f0cf3 */
[----:B-----5:R-:W-:-:S13]  /*f130*/  ISETP.GE.AND P3, PT, R26, c[0x0][0x3c8], PT ;  /* 0x0000f2001a007a0c */ /* 0x020fda0003f66270 */
[----:B------:R-:W-:-:S04]  /*f140*/  @!P3 LEA R8, P4, R26, R5, 0x1 ;  /* 0x000000051a08b211 */ /* 0x000fc800078808ff */
[-C--:B------:R-:W-:Y:S02]  /*f150*/  @!P3 LEA.HI.X R9, R26, R24.reuse, R27, 0x1, P4 ;  /* 0x000000181a09b211 */ /* 0x080fe400020f0c1b */
[C---:B------:R-:W-:Y:S02]  /*f160*/  @!P0 LEA R26, P4, R248.reuse, R5, 0x1 ;  /* 0x00000005f81a8211 */ /* 0x040fe400078808ff */
[-C--:B------:R-:W-:Y:S01]  /*f170*/  @!P1 LEA.HI.X R5, R247, R24.reuse, R242, 0x1, P5 ;  /* 0x00000018f7059211 */ /* 0x080fe200028f0cf2 */
[----:B------:R1:W-:Y:S01]  /*f180*/  @!P3 ST.E.128 [R8.64], R68 ;  /* 0x000000440800b985 */ /* 0x0003e2000c101d06 */
[----:B------:R-:W-:-:S03]  /*f190*/  @!P0 LEA.HI.X R27, R248, R24, R241, 0x1, P4 ;  /* 0x00000018f81b8211 */ /* 0x000fc600020f0cf1 */
[----:B------:R1:W-:Y:S04]  /*f1a0*/  @!P2 ST.E.128 [R6.64], R52 ;  /* 0x000000340600a985 */ /* 0x0003e8000c101d06 */
[----:B------:R1:W-:Y:S04]  /*f1b0*/  @!P1 ST.E.128 [R4.64], R36 ;  /* 0x0000002404009985 */ /* 0x0003e8000c101d06 */
[----:B------:R1:W-:Y:S02]  /*f1c0*/  @!P0 ST.E.128 [R26.64], R20 ;  /* 0x000000141a008985 */ /* 0x0003e4000c101d06 */
.L_x_4804:
[----:B------:R-:W-:Y:S05]  /*f1d0*/  BSYNC B0 ;  /* 0x0000000000007941 */ /* 0x000fea0003800000 */
.L_x_4803:
[----:B------:R-:W-:Y:S05]  /*f1e0*/  BRA.DIV ~URZ, `(.L_x_4805) ;  /* 0x000045327f007947 */ /* 0x000fea000b800000 */
[----:B-1----:R1:W2:Y:S02]  /*f1f0*/  SHFL.IDX PT, R20, R10, 0x2, 0x181f ;  /* 0x00581f000a147f89 */ /* 0x0022a400000e0000 */
.L_x_4868:
[----:B------:R-:W-:Y:S05]  /*f200*/  BRA.DIV ~URZ, `(.L_x_4806) ;  /* 0x000045827f007947 */ /* 0x000fea000b800000 */
[----:B----4-:R4:W1:Y:S02]  /*f210*/  SHFL.IDX PT, R5, R11, 0x2, 0x181f ;  /* 0x00581f000b057f89 */ /* 0x01086400000e0000 */
.L_x_4869:
        /* <DEDUP_REMOVED lines=8> */
[CC--:B-1----:R-:W-:Y:S02]  /*f2a0*/  @!P2 LEA R6, P6, R250.reuse, R5.reuse, 0x1 ;  /* 0x00000005fa06a211 */ /* 0x0c2fe400078c08ff */
[----:B------:R-:W-:Y:S02]  /*f2b0*/  @!P1 LEA R4, P5, R247, R5, 0x1 ;  /* 0x00000005f7049211 */ /* 0x000fe400078a08ff */
[----:B--2---:R-:W-:Y:S02]  /*f2c0*/  @!P2 LEA.HI.X R7, R250, R20, R243, 0x1, P6 ;  /* 0x00000014fa07a211 */ /* 0x004fe400030f0cf3 */
        /* <DEDUP_REMOVED lines=10> */
.L_x_4808:
[----:B------:R-:W-:Y:S05]  /*f370*/  BSYNC B0 ;  /* 0x0000000000007941 */ /* 0x000fea0003800000 */
.L_x_4807:
[----:B------:R-:W-:Y:S05]  /*f380*/  BRA.DIV ~URZ, `(.L_x_4809) ;  /* 0x000044627f007947 */ /* 0x000fea000b800000 */
[----:B-12---:R-:W1:Y:S04]  /*f390*/  SHFL.IDX PT, R10, R10, 0x3, 0x181f ;  /* 0x00781f000a0a7f89 */ /* 0x006e6800000e0000 */
[----:B------:R2:W3:Y:S02]  /*f3a0*/  SHFL.IDX PT, R5, R11, 0x3, 0x181f ;  /* 0x00781f000b057f89 */ /* 0x0004e400000e0000 */
.L_x_4870:
[----:B------:R-:W-:-:S04]  /*f3b0*/  IADD3 R76, R76, 0x60, RZ ;  /* 0x000000604c4c7810 */ /* 0x000fc80007ffe0ff */
[----:B------:R-:W-:-:S13]  /*f3c0*/  ISETP.GE.AND P0, PT, R76, R3, PT ;  /* 0x000000034c00720c */ /* 0x000fda0003f06270 */
[----:B------:R-:W-:Y:S05]  /*f3d0*/  @P0 BRA `(.L_x_4810) ;  /* 0x00002ab000000947 */ /* 0x000fea0003800000 */
[----:B------:R-:W5:Y:S01]  /*f3e0*/  LDL.64 R18, [R1+0x10] ;  /* 0x0000100001127983 */ /* 0x000f620000100a00 */
[----:B------:R-:W-:Y:S02]  /*f3f0*/  ISETP.GE.AND P1, PT, R250, c[0x0][0x3c8], PT ;  /* 0x0000f200fa007a0c */ /* 0x000fe40003f26270 */
[----:B------:R-:W-:-:S11]  /*f400*/  ISETP.GE.AND P0, PT, R247, c[0x0][0x3c8], PT ;  /* 0x0000f200f7007a0c */ /* 0x000fd60003f06270 */
[CC--:B---3--:R-:W-:Y:S02]  /*f410*/  @!P1 LEA R8, P4, R250.reuse, R5.reuse, 0x1 ;  /* 0x00000005fa089211 */ /* 0x0c8fe400078808ff */
[C---:B------:R-:W-:Y:S02]  /*f420*/  @!P0 LEA R6, P3, R247.reuse, R5, 0x1 ;  /* 0x00000005f7068211 */ /* 0x040fe400078608ff */
[-C--:B-1----:R-:W-:Y:S02]  /*f430*/  @!P1 LEA.HI.X R9, R250, R10.reuse, R243, 0x1, P4 ;  /* 0x0000000afa099211 */ /* 0x082fe400020f0cf3 */
[----:B------:R-:W-:Y:S02]  /*f440*/  @!P0 LEA.HI.X R7, R247, R10, R242, 0x1, P3 ;  /* 0x0000000af7078211 */ /* 0x000fe400018f0cf2 */
[----:B-----5:R-:W-:-:S13]  /*f450*/  ISETP.GE.AND P2, PT, R18, c[0x0][0x3c8], PT ;  /* 0x0000f20012007a0c */ /* 0x020fda0003f46270 */
[----:B------:R-:W-:-:S04]  /*f460*/  @!P2 LEA R16, P5, R18, R5, 0x1 ;  /* 0x000000051210a211 */ /* 0x000fc800078a08ff */
[----:B------:R-:W-:-:S05]  /*f470*/  @!P2 LEA.HI.X R17, R18, R10, R19, 0x1, P5 ;  /* 0x0000000a1211a211 */ /* 0x000fca00028f0c13 */
[----:B------:R1:W-:Y:S04]  /*f480*/  @!P2 ST.E.128 [R16.64], R60 ;  /* 0x0000003c1000a985 */ /* 0x0003e8000c101d06 */
        /* <DEDUP_REMOVED lines=8> */
.L_x_4797:
[----:B------:R-:W2:Y:S04]  /*f510*/  LDL.LU R3, [R1+0x40] ;  /* 0x0000400001037983 */ /* 0x000ea80000300800 */
[----:B-1----:R-:W3:Y:S01]  /*f520*/  LDL.LU R12, [R1+0x54] ;  /* 0x00005400010c7983 */ /* 0x002ee20000300800 */
[----:B------:R-:W-:Y:S01]  /*f530*/  IMAD R8, R8, c[0x0][0x408], RZ ;  /* 0x0001020008087a24 */ /* 0x000fe200078e02ff */
[----:B------:R-:W-:Y:S01]  /*f540*/  SHF.R.S32.HI R0, RZ, 0x1f, R7 ;  /* 0x0000001fff007819 */ /* 0x000fe20000011407 */
[----:B------:R-:W-:-:S04]  /*f550*/  IMAD.WIDE.U32 R10, R5, c[0x0][0x408], RZ ;  /* 0x00010200050a7a25 */ /* 0x000fc800078e00ff */
[----:B------:R-:W-:Y:S02]  /*f560*/  IMAD R5, R5, c[0x0][0x40c], R8 ;  /* 0x0001030005057a24 */ /* 0x000fe400078e0208 */
[----:B------:R-:W-:-:S03]  /*f570*/  IMAD R0, R0, c[0x0][0x440], RZ ;  /* 0x0001100000007a24 */ /* 0x000fc600078e02ff */
[----:B------:R-:W-:Y:S01]  /*f580*/  IADD3 R11, R11, R5, RZ ;  /* 0x000000050b0b7210 */ /* 0x000fe20007ffe0ff */
[----:B------:R-:W-:-:S04]  /*f590*/  IMAD R0, R7, c[0x0][0x444], R0 ;  /* 0x0001110007007a24 */ /* 0x000fc800078e0200 */
[----:B--2---:R-:W-:-:S04]  /*f5a0*/  IMAD.WIDE.U32 R4, R3, c[0x0][0x438], R10 ;  /* 0x00010e0003047a25 */ /* 0x004fc800078e000a */
[----:B------:R-:W-:Y:S02]  /*f5b0*/  IMAD R5, R3, c[0x0][0x43c], R5 ;  /* 0x00010f0003057a24 */ /* 0x000fe400078e0205 */
[----:B------:R-:W-:-:S04]  /*f5c0*/  @P2 IMAD.HI.U32 R3, R6, c[0x0][0x4ec], RZ ;  /* 0x00013b0006032a27 */ /* 0x000fc800078e00ff */
        /* <DEDUP_REMOVED lines=22> */
.L_x_4871:
[----:B------:R-:W-:Y:S05]  /*f730*/  BRA.DIV ~URZ, `(.L_x_4812) ;  /* 0x000041e27f007947 */ /* 0x000fea000b800000 */
[----:B------:R3:W4:Y:S02]  /*f740*/  SHFL.IDX PT, R5, R10, RZ, 0x1c1f ;  /* 0x001c1fff0a057589 */ /* 0x00072400000e0000 */
.L_x_4872:
        /* <DEDUP_REMOVED lines=8> */
[----:B------:R-:W-:Y:S01]  /*f7d0*/  IADD3 R0, R251, 0x20, RZ ;  /* 0x00000020fb007810 */ /* 0x000fe20007ffe0ff */
[----:B----4-:R-:W-:Y:S01]  /*f7e0*/  @!P1 IMAD.MOV.U32 R6, RZ, RZ, R5 ;  /* 0x000000ffff069224 */ /* 0x010fe200078e0005 */
[----:B------:R-:W-:Y:S01]  /*f7f0*/  ISETP.GE.AND P5, PT, R9, c[0x0][0x3c8], PT ;  /* 0x0000f20009007a0c */ /* 0x000fe20003fa6270 */
[----:B--2---:R-:W-:Y:S01]  /*f800*/  @!P1 IMAD.MOV.U32 R7, RZ, RZ, R11 ;  /* 0x000000ffff079224 */ /* 0x004fe200078e000b */
[----:B------:R-:W-:Y:S02]  /*f810*/  ISETP.GE.AND P6, PT, R0, c[0x0][0x3c8], PT ;  /* 0x0000f20000007a0c */ /* 0x000fe40003fc6270 */
[----:B------:R-:W-:Y:S01]  /*f820*/  SHF.R.S32.HI R8, RZ, 0x1f, R16 ;  /* 0x0000001fff087819 */ /* 0x000fe20000011410 */
[----:B------:R-:W-:Y:S01]  /*f830*/  @!P1 IMAD.WIDE R14, R251, 0x4, R6 ;  /* 0x00000004fb0e9825 */ /* 0x000fe200078e0206 */
[----:B------:R-:W-:-:S02]  /*f840*/  SHF.R.S32.HI R7, RZ, 0x1f, R4 ;  /* 0x0000001fff077819 */ /* 0x000fc40000011404 */
[----:B------:R-:W-:Y:S02]  /*f850*/  IADD3 R6, R251, 0x28, RZ ;  /* 0x00000028fb067810 */ /* 0x000fe40007ffe0ff */
[----:B------:R2:W-:Y:S01]  /*f860*/  @!P1 ST.E.64 [R14.64], R160 ;  /* 0x000000a00e009985 */ /* 0x0005e2000c101b06 */
[-C--:B------:R-:W-:Y:S02]  /*f870*/  @!P4 LEA R12, P1, R4, R5.reuse, 0x2 ;  /* 0x00000005040cc211 */ /* 0x080fe400078210ff */
[----:B------:R-:W-:Y:S02]  /*f880*/  @!P2 LEA R18, P3, R16, R5, 0x2 ;  /* 0x000000051012a211 */ /* 0x000fe400078610ff */
[-C--:B------:R-:W-:Y:S02]  /*f890*/  @!P4 LEA.HI.X R13, R4, R11.reuse, R7, 0x2, P1 ;  /* 0x0000000b040dc211 */ /* 0x080fe400008f1407 */
[----:B------:R-:W-:Y:S02]  /*f8a0*/  ISETP.GE.AND P1, PT, R6, c[0x0][0x3c8], PT ;  /* 0x0000f20006007a0c */ /* 0x000fe40003f26270 */
[----:B------:R-:W-:-:S02]  /*f8b0*/  @!P2 LEA.HI.X R19, R16, R11, R8, 0x2, P3 ;  /* 0x0000000b1013a211 */ /* 0x000fc400018f1408 */
[----:B------:R-:W-:Y:S02]  /*f8c0*/  SHF.R.S32.HI R8, RZ, 0x1f, R9 ;  /* 0x0000001fff087819 */ /* 0x000fe40000011409 */
[----:B------:R-:W-:Y:S01]  /*f8d0*/  SHF.R.S32.HI R7, RZ, 0x1f, R0 ;  /* 0x0000001fff077819 */ /* 0x000fe20000011400 */
[----:B------:R4:W-:Y:S01]  /*f8e0*/  @!P2 ST.E.64 [R18.64], R156 ;  /* 0x0000009c1200a985 */ /* 0x0009e2000c101b06 */
[----:B------:R-:W-:Y:S02]  /*f8f0*/  @!P5 LEA R16, P3, R9, R5, 0x2 ;  /* 0x000000050910d211 */ /* 0x000fe400078610ff */
[----:B------:R-:W-:Y:S02]  /*f900*/  IADD3 R4, R251, 0x30, RZ ;  /* 0x00000030fb047810 */ /* 0x000fe40007ffe0ff */
[----:B------:R-:W-:Y:S02]  /*f910*/  @!P5 LEA.HI.X R17, R9, R11, R8, 0x2, P3 ;  /* 0x0000000b0911d211 */ /* 0x000fe400018f1408 */
[----:B------:R-:W-:-:S02]  /*f920*/  ISETP.GE.AND P3, PT, R4, c[0x0][0x3c8], PT ;  /* 0x0000f20004007a0c */ /* 0x000fc40003f66270 */
[C---:B------:R-:W-:Y:S01]  /*f930*/  IADD3 R29, R251.reuse, 0xb0, RZ ;  /* 0x000000b0fb1d7810 */ /* 0x040fe20007ffe0ff */
[----:B------:R-:W-:Y:S01]  /*f940*/  @!P5 ST.E.64 [R16.64], R132 ;  /* 0x000000841000d985 */ /* 0x000fe2000c101b06 */
[C---:B------:R-:W-:Y:S02]  /*f950*/  IADD3 R27, R251.reuse, 0xb8, RZ ;  /* 0x000000b8fb1b7810 */ /* 0x040fe40007ffe0ff */
[C---:B------:R-:W-:Y:S01]  /*f960*/  IADD3 R25, R251.reuse, 0xc0, RZ ;  /* 0x000000c0fb197810 */ /* 0x040fe20007ffe0ff */
[----:B------:R5:W-:Y:S01]  /*f970*/  @!P4 ST.E.64 [R12.64], R136 ;  /* 0x000000880c00c985 */ /* 0x000be2000c101b06 */
[C---:B--2---:R-:W-:Y:S02]  /*f980*/  @!P6 LEA R14, P2, R0.reuse, R5, 0x2 ;  /* 0x00000005000ee211 */ /* 0x044fe400078410ff */
[----:B------:R-:W-:Y:S02]  /*f990*/  IADD3 R26, R251, 0xc8, RZ ;  /* 0x000000c8fb1a7810 */ /* 0x000fe40007ffe0ff */
[----:B------:R-:W-:-:S02]  /*f9a0*/  @!P6 LEA.HI.X R15, R0, R11, R7, 0x2, P2 ;  /* 0x0000000b000fe211 */ /* 0x000fc400010f1407 */
[----:B------:R-:W-:Y:S02]  /*f9b0*/  SHF.R.S32.HI R0, RZ, 0x1f, R6 ;  /* 0x0000001fff007819 */ /* 0x000fe40000011406 */
[C---:B------:R-:W-:Y:S01]  /*f9c0*/  @!P1 LEA R8, P2, R6.reuse, R5, 0x2 ;  /* 0x0000000506089211 */ /* 0x040fe200078410ff */
[----:B------:R-:W-:Y:S01]  /*f9d0*/  @!P6 ST.E.64 [R14.64], R140 ;  /* 0x0000008c0e00e985 */ /* 0x000fe2000c101b06 */
[----:B------:R-:W-:Y:S02]  /*f9e0*/  SHF.R.S32.HI R7, RZ, 0x1f, R4 ;  /* 0x0000001fff077819 */ /* 0x000fe40000011404 */
[----:B------:R-:W-:Y:S02]  /*f9f0*/  @!P1 LEA.HI.X R9, R6, R11, R0, 0x2, P2 ;  /* 0x0000000b06099211 */ /* 0x000fe400010f1400 */
[C---:B------:R-:W-:Y:S02]  /*fa00*/  IADD3 R0, R251.reuse, 0x38, RZ ;  /* 0x00000038fb007810 */ /* 0x040fe40007ffe0ff */
[----:B----4-:R-:W-:Y:S01]  /*fa10*/  IADD3 R18, R251, 0x40, RZ ;  /* 0x00000040fb127810 */ /* 0x010fe20007ffe0ff */
[----:B------:R2:W-:Y:S01]  /*fa20*/  @!P1 ST.E.64 [R8.64], R144 ;  /* 0x0000009008009985 */ /* 0x0005e2000c101b06 */
[----:B------:R-:W-:-:S02]  /*fa30*/  ISETP.GE.AND P5, PT, R0, c[0x0][0x3c8], PT ;  /* 0x0000f20000007a0c */ /* 0x000fc40003fa6270 */
[----:B------:R-:W-:Y:S02]  /*fa40*/  ISETP.GE.AND P4, PT, R18, c[0x0][0x3c8], PT ;  /* 0x0000f20012007a0c */ /* 0x000fe40003f86270 */
[C---:B------:R-:W-:Y:S02]  /*fa50*/  @!P3 LEA R20, P2, R4.reuse, R5, 0x2 ;  /* 0x000000050414b211 */ /* 0x040fe400078410ff */
[----:B------:R-:W-:Y:S02]  /*fa60*/  IADD3 R6, R251, 0x48, RZ ;  /* 0x00000048fb067810 */ /* 0x000fe40007ffe0ff */
[----:B------:R-:W-:Y:S02]  /*fa70*/  @!P3 LEA.HI.X R21, R4, R11, R7, 0x2, P2 ;  /* 0x0000000b0415b211 */ /* 0x000fe400010f1407 */
[----:B------:R-:W-:Y:S02]  /*fa80*/  ISETP.GE.AND P6, PT, R6, c[0x0][0x3c8], PT ;  /* 0x0000f20006007a0c */ /* 0x000fe40003fc6270 */
[----:B-----5:R-:W-:Y:S01]  /*fa90*/  SHF.R.S32.HI R12, RZ, 0x1f, R0 ;  /* 0x0000001fff0c7819 */ /* 0x020fe20000011400 */
[----:B------:R4:W-:Y:S01]  /*faa0*/  @!P3 ST.E.64 [R20.64], R148 ;  /* 0x000000941400b985 */ /* 0x0009e2000c101b06 */
[----:B------:R-:W-:-:S02]  /*fab0*/  @!P5 LEA R22, P1, R0, R5, 0x2 ;  /* 0x000000050016d211 */ /* 0x000fc400078210ff */
[C---:B------:R-:W-:Y:S02]  /*fac0*/  IADD3 R4, R251.reuse, 0x50, RZ ;  /* 0x00000050fb047810 */ /* 0x040fe40007ffe0ff */
[----:B------:R-:W-:Y:S02]  /*fad0*/  @!P5 LEA.HI.X R23, R0, R11, R12, 0x2, P1 ;  /* 0x0000000b0017d211 */ /* 0x000fe400008f140c */
[----:B------:R-:W-:Y:S02]  /*fae0*/  ISETP.GE.AND P1, PT, R4, c[0x0][0x3c8], PT ;  /* 0x0000f20004007a0c */ /* 0x000fe40003f26270 */
[----:B------:R-:W-:Y:S01]  /*faf0*/  SHF.R.S32.HI R7, RZ, 0x1f, R18 ;  /* 0x0000001fff077819 */ /* 0x000fe20000011412 */
[----:B------:R-:W-:Y:S01]  /*fb00*/  @!P5 ST.E.64 [R22.64], R152 ;  /* 0x000000981600d985 */ /* 0x000fe2000c101b06 */
[----:B------:R-:W-:Y:S02]  /*fb10*/  @!P4 LEA R16, P2, R18, R5, 0x2 ;  /* 0x000000051210c211 */ /* 0x000fe400078410ff */
        /* <DEDUP_REMOVED lines=8> */
[C---:B--2---:R-:W-:Y:S01]  /*fba0*/  @!P1 LEA R8, P2, R4.reuse, R5, 0x2 ;  /* 0x0000000504089211 */ /* 0x044fe200078410ff */
[----:B------:R2:W-:Y:S01]  /*fbb0*/  @!P6 ST.E.64 [R12.64], R40 ;  /* 0x000000280c00e985 */ /* 0x0005e2000c101b06 */
[C---:B------:R-:W-:Y:S02]  /*fbc0*/  IADD3 R14, R251.reuse, 0x68, RZ ;  /* 0x00000068fb0e7810 */ /* 0x040fe40007ffe0ff */
[----:B------:R-:W-:Y:S02]  /*fbd0*/  @!P1 LEA.HI.X R9, R4, R11, R6, 0x2, P2 ;  /* 0x0000000b04099211 */ /* 0x000fe400010f1406 */
[----:B------:R-:W-:Y:S02]  /*fbe0*/  IADD3 R4, R251, 0x60, RZ ;  /* 0x00000060fb047810 */ /* 0x000fe40007ffe0ff */
[----:B------:R-:W-:Y:S01]  /*fbf0*/  SHF.R.S32.HI R7, RZ, 0x1f, R0 ;  /* 0x0000001fff077819 */ /* 0x000fe20000011400 */
[----:B------:R1:W-:Y:S01]  /*fc00*/  @!P1 ST.E.64 [R8.64], R44 ;  /* 0x0000002c08009985 */ /* 0x0003e2000c101b06 */
[----:B------:R-:W-:-:S02]  /*fc10*/  ISETP.GE.AND P5, PT, R4, c[0x0][0x3c8], PT ;  /* 0x0000f20004007a0c */ /* 0x000fc40003fa6270 */
[----:B------:R-:W-:Y:S02]  /*fc20*/  @!P3 LEA R18, P2, R0, R5, 0x2 ;  /* 0x000000050012b211 */ /* 0x000fe400078410ff */
[----:B------:R-:W-:Y:S02]  /*fc30*/  ISETP.GE.AND P4, PT, R14, c[0x0][0x3c8], PT ;  /* 0x0000f2000e007a0c */ /* 0x000fe40003f86270 */
[----:B------:R-:W-:Y:S02]  /*fc40*/  IADD3 R6, R251, 0x70, RZ ;  /* 0x00000070fb067810 */ /* 0x000fe40007ffe0ff */
[----:B------:R-:W-:Y:S02]  /*fc50*/  @!P3 LEA.HI.X R19, R0, R11, R7, 0x2, P2 ;  /* 0x0000000b0013b211 */ /* 0x000fe400010f1407 */
[----:B------:R-:W-:Y:S02]  /*fc60*/  ISETP.GE.AND P6, PT, R6, c[0x0][0x3c8], PT ;  /* 0x0000f20006007a0c */ /* 0x000fe40003fc6270 */
[----:B------:R-:W-:Y:S01]  /*fc70*/  SHF.R.S32.HI R15, RZ, 0x1f, R4 ;  /* 0x0000001fff0f7819 */ /* 0x000fe20000011404 */
[----:B------:R3:W-:Y:S01]  /*fc80*/  @!P3 ST.E.64 [R18.64], R48 ;  /* 0x000000301200b985 */ /* 0x0007e2000c101b06 */
[----:B----4-:R-:W-:-:S02]  /*fc90*/  @!P5 LEA R20, P2, R4, R5, 0x2 ;  /* 0x000000050414d211 */ /* 0x010fc400078410ff */
[C---:B------:R-:W-:Y:S02]  /*fca0*/  IADD3 R0, R251.reuse, 0x78, RZ ;  /* 0x00000078fb007810 */ /* 0x040fe40007ffe0ff */
[----:B------:R-:W-:Y:S02]  /*fcb0*/  @!P5 LEA.HI.X R21, R4, R11, R15, 0x2, P2 ;  /* 0x0000000b0415d211 */ /* 0x000fe400010f140f */
[----:B------:R-:W-:Y:S02]  /*fcc0*/  ISETP.GE.AND P2, PT, R0, c[0x0][0x3c8], PT ;  /* 0x0000f20000007a0c */ /* 0x000fe40003f46270 */
[----:B------:R-:W-:Y:S01]  /*fcd0*/  SHF.R.S32.HI R7, RZ, 0x1f, R14 ;  /* 0x0000001fff077819 */ /* 0x000fe2000001140e */
[----:B------:R4:W-:Y:S01]  /*fce0*/  @!P5 ST.E.64 [R20.64], R52 ;  /* 0x000000341400d985 */ /* 0x0009e2000c101b06 */
[----:B-----5:R-:W-:Y:S02]  /*fcf0*/  @!P4 LEA R16, P1, R14, R5, 0x2 ;  /* 0x000000050e10c211 */ /* 0x020fe400078210ff */
[----:B------:R-:W-:-:S02]  /*fd00*/  IADD3 R4, R251, 0x80, RZ ;  /* 0x00000080fb047810 */ /* 0x000fc40007ffe0ff */
[----:B------:R-:W-:Y:S02]  /*fd10*/  @!P4 LEA.HI.X R17, R14, R11, R7, 0x2, P1 ;  /* 0x0000000b0e11c211 */ /* 0x000fe400008f1407 */
[----:B------:R-:W-:Y:S02]  /*fd20*/  SHF.R.S32.HI R7, RZ, 0x1f, R6 ;  /* 0x0000001fff077819 */ /* 0x000fe40000011406 */
[----:B--2---:R-:W-:Y:S01]  /*fd30*/  @!P6 LEA R12, P1, R6, R5, 0x2 ;  /* 0x00000005060ce211 */ /* 0x004fe200078210ff */
[----:B------:R2:W-:Y:S01]  /*fd40*/  @!P4 ST.E.64 [R16.64], R56 ;  /* 0x000000381000c985 */ /* 0x0005e2000c101b06 */
[----:B------:R-:W-:Y:S02]  /*fd50*/  ISETP.GE.AND P3, PT, R4, c[0x0][0x3c8], PT ;  /* 0x0000f20004007a0c */ /* 0x000fe40003f66270 */
[----:B------:R-:W-:Y:S02]  /*fd60*/  @!P6 LEA.HI.X R13, R6, R11, R7, 0x2, P1 ;  /* 0x0000000b060de211 */ /* 0x000fe400008f1407 */
[----:B------:R-:W-:-:S02]  /*fd70*/  SHF.R.S32.HI R6, RZ, 0x1f, R0 ;  /* 0x0000001fff067819 */ /* 0x000fc40000011400 */
[C---:B-1----:R-:W-:Y:S01]  /*fd80*/  @!P2 LEA R8, P1, R0.reuse, R5, 0x2 ;  /* 0x000000050008a211 */ /* 0x042fe200078210ff */
[----:B------:R1:W-:Y:S01]  /*fd90*/  @!P6 ST.E.64 [R12.64], R60 ;  /* 0x0000003c0c00e985 */ /* 0x0003e2000c101b06 */
[C---:B------:R-:W-:Y:S02]  /*fda0*/  IADD3 R14, R251.reuse, 0x90, RZ ;  /* 0x00000090fb0e7810 */ /* 0x040fe40007ffe0ff */
[----:B------:R-:W-:Y:S02]  /*fdb0*/  @!P2 LEA.HI.X R9, R0, R11, R6, 0x2, P1 ;  /* 0x0000000b0009a211 */ /* 0x000fe400008f1406 */
[----:B------:R-:W-:Y:S02]  /*fdc0*/  IADD3 R0, R251, 0x88, RZ ;  /* 0x00000088fb007810 */ /* 0x000fe40007ffe0ff */
[----:B------:R-:W-:Y:S01]  /*fdd0*/  ISETP.GE.AND P1, PT, R14, c[0x0][0x3c8], PT ;  /* 0x0000f2000e007a0c */ /* 0x000fe20003f26270 */
[----:B------:R5:W-:Y:S01]  /*fde0*/  @!P2 ST.E.64 [R8.64], R64 ;  /* 0x000000400800a985 */ /* 0x000be2000c101b06 */
[----:B------:R-:W-:-:S02]  /*fdf0*/  ISETP.GE.AND P5, PT, R0, c[0x0][0x3c8], PT ;  /* 0x0000f20000007a0c */ /* 0x000fc40003fa6270 */
[----:B------:R-:W-:Y:S02]  /*fe00*/  IADD3 R6, R251, 0x98, RZ ;  /* 0x00000098fb067810 */ /* 0x000fe40007ffe0ff */
[----:B------:R-:W-:Y:S02]  /*fe10*/  SHF.R.S32.HI R7, RZ, 0x1f, R4 ;  /* 0x0000001fff077819 */ /* 0x000fe40000011404 */
[----:B------:R-:W-:Y:S02]  /*fe20*/  ISETP.GE.AND P6, PT, R6, c[0x0][0x3c8], PT ;  /* 0x0000f20006007a0c */ /* 0x000fe40003fc6270 */
[C---:B---3--:R-:W-:Y:S02]  /*fe30*/  @!P3 LEA R18, P4, R4.reuse, R5, 0x2 ;  /* 0x000000050412b211 */ /* 0x048fe400078810ff */
[----:B------:R-:W-:Y:S02]  /*fe40*/  SHF.R.S32.HI R15, RZ, 0x1f, R0 ;  /* 0x0000001fff0f7819 */ /* 0x000fe40000011400 */
[----:B------:R-:W-:-:S02]  /*fe50*/  @!P3 LEA.HI.X R19, R4, R11, R7, 0x2, P4 ;  /* 0x0000000b0413b211 */ /* 0x000fc400020f1407 */
[-C--:B----4-:R-:W-:Y:S02]  /*fe60*/  @!P5 LEA R20, P4, R0, R5.reuse, 0x2 ;  /* 0x000000050014d211 */ /* 0x090fe400078810ff */
[----:B------:R-:W-:Y:S01]  /*fe70*/  SHF.R.S32.HI R7, RZ, 0x1f, R14 ;  /* 0x0000001fff077819 */ /* 0x000fe2000001140e */
[----:B------:R-:W-:Y:S01]  /*fe80*/  @!P3 ST.E.64 [R18.64], R68 ;  /* 0x000000441200b985 */ /* 0x000fe2000c101b06 */
[----:B--2---:R-:W-:Y:S02]  /*fe90*/  @!P1 LEA R16, P2, R14, R5, 0x2 ;  /* 0x000000050e109211 */ /* 0x004fe400078410ff */
[----:B------:R-:W-:Y:S02]  /*fea0*/  IADD3 R4, R251, 0xa0, RZ ;  /* 0x000000a0fb047810 */ /* 0x000fe40007ffe0ff */
[-C--:B------:R-:W-:Y:S02]  /*feb0*/  @!P5 LEA.HI.X R21, R0, R11.reuse, R15, 0x2, P4 ;  /* 0x0000000b0015d211 */ /* 0x080fe400020f140f */
[----:B------:R-:W-:-:S02]  /*fec0*/  @!P1 LEA.HI.X R17, R14, R11, R7, 0x2, P2 ;  /* 0x0000000b0e119211 */ /* 0x000fc400010f1407 */
[----:B------:R-:W-:Y:S01]  /*fed0*/  ISETP.GE.AND P4, PT, R4, c[0x0][0x3c8], PT ;  /* 0x0000f20004007a0c */ /* 0x000fe20003f86270 */
[----:B------:R-:W-:Y:S01]  /*fee0*/  @!P5 ST.E.64 [R20.64], R72 ;  /* 0x000000481400d985 */ /* 0x000fe2000c101b06 */
[----:B------:R-:W-:Y:S02]  /*fef0*/  SHF.R.S32.HI R7, RZ, 0x1f, R6 ;  /* 0x0000001fff077819 */ /* 0x000fe40000011406 */
[C---:B-1----:R-:W-:Y:S01]  /*ff00*/  @!P6 LEA R12, P2, R6.reuse, R5, 0x2 ;  /* 0x00000005060ce211 */ /* 0x042fe200078410ff */
[----:B------:R1:W-:Y:S01]  /*ff10*/  @!P1 ST.E.64 [R16.64], R76 ;  /* 0x0000004c10009985 */ /* 0x0003e2000c101b06 */
[----:B------:R-:W-:Y:S02]  /*ff20*/  IADD3 R0, R251, 0xa8, RZ ;  /* 0x000000a8fb007810 */ /* 0x000fe40007ffe0ff */
[----:B------:R-:W-:Y:S02]  /*ff30*/  @!P6 LEA.HI.X R13, R6, R11, R7, 0x2, P2 ;  /* 0x0000000b060de211 */ /* 0x000fe400010f1407 */
[----:B------:R-:W-:-:S02]  /*ff40*/  ISETP.GE.AND P2, PT, R0, c[0x0][0x3c8], PT ;  /* 0x0000f20000007a0c */ /* 0x000fc40003f46270 */
[----:B------:R-:W-:Y:S01]  /*ff50*/  SHF.R.S32.HI R6, RZ, 0x1f, R4 ;  /* 0x0000001fff067819 */ /* 0x000fe20000011404 */
[----:B------:R2:W-:Y:S01]  /*ff60*/  @!P6 ST.E.64 [R12.64], R80 ;  /* 0x000000500c00e985 */ /* 0x0005e2000c101b06 */
[C---:B-----5:R-:W-:Y:S02]  /*ff70*/  @!P4 LEA R8, P3, R4.reuse, R5, 0x2 ;  /* 0x000000050408c211 */ /* 0x060fe400078610ff */
[----:B------:R-:W-:Y:S02]  /*ff80*/  ISETP.GE.AND P5, PT, R29, c[0x0][0x3c8], PT ;  /* 0x0000f2001d007a0c */ /* 0x000fe40003fa6270 */
[----:B------:R-:W-:Y:S02]  /*ff90*/  ISETP.GE.AND P1, PT, R27, c[0x0][0x3c8], PT ;  /* 0x0000f2001b007a0c */ /* 0x000fe40003f26270 */
[----:B------:R-:W-:Y:S02]  /*ffa0*/  @!P4 LEA.HI.X R9, R4, R11, R6, 0x2, P3 ;  /* 0x0000000b0409c211 */ /* 0x000fe400018f1406 */
[----:B------:R-:W-:-:S02]  /*ffb0*/  SHF.R.S32.HI R4, RZ, 0x1f, R0 ;  /* 0x0000001fff047819 */ /* 0x000fc40000011400 */
[C---:B------:R-:W-:Y:S01]  /*ffc0*/  @!P2 LEA R6, P3, R0.reuse, R5, 0x2 ;  /* 0x000000050006a211 */ /* 0x040fe200078610ff */
[----:B------:R3:W-:Y:S01]  /*ffd0*/  @!P4 ST.E.64 [R8.64], R84 ;  /* 0x000000540800c985 */ /* 0x0007e2000c101b06 */
[----:B------:R-:W-:Y:S02]  /*ffe0*/  IADD3 R30, R251, 0xb0, RZ ;  /* 0x000000b0fb1e7810 */ /* 0x000fe40007ffe0ff */
[----:B------:R-:W-:Y:S02]  /*fff0*/  @!P2 LEA.HI.X R7, R0, R11, R4, 0x2, P3 ;  /* 0x0000000b0007a211 */ /* 0x000fe400018f1404 */
[----:B------:R-:W-:Y:S02]  /*10000*/  ISETP.GE.AND P6, PT, R25, c[0x0][0x3c8], PT ;  /* 0x0000f20019007a0c */ /* 0x000fe40003fc6270 */
[----:B------:R-:W-:Y:S01]  /*10010*/  ISETP.GE.AND P4, PT, R26, c[0x0][0x3c8], PT ;  /* 0x0000f2001a007a0c */ /* 0x000fe20003f86270 */
[----:B------:R4:W-:Y:S01]  /*10020*/  @!P2 ST.E.64 [R6.64], R88 ;  /* 0x000000580600a985 */ /* 0x0009e2000c101b06 */
[----:B------:R-:W-:-:S02]  /*10030*/  IADD3 R28, R251, 0xb8, RZ ;  /* 0x000000b8fb1c7810 */ /* 0x000fc40007ffe0ff */
[-C--:B------:R-:W-:Y:S02]  /*10040*/  @!P5 LEA R14, P3, R29, R5.reuse, 0x2 ;  /* 0x000000051d0ed211 */ /* 0x080fe400078610ff */
[----:B------:R-:W-:Y:S02]  /*10050*/  SHF.R.S32.HI R30, RZ, 0x1f, R30 ;  /* 0x0000001fff1e7819 */ /* 0x000fe4000001141e */
[----:B------:R-:W-:Y:S02]  /*10060*/  SHF.R.S32.HI R28, RZ, 0x1f, R28 ;  /* 0x0000001fff1c7819 */ /* 0x000fe4000001141c */
[----:B-1----:R-:W-:Y:S02]  /*10070*/  @!P1 LEA R16, P2, R27, R5, 0x2 ;  /* 0x000000051b109211 */ /* 0x002fe400078410ff */
        /* <DEDUP_REMOVED lines=8> */
[----:B------:R-:W-:Y:S02]  /*10100*/  IADD3 R28, R251, 0xd8, RZ ;  /* 0x000000d8fb1c7810 */ /* 0x000fe40007ffe0ff */
[----:B--2---:R-:W-:-:S02]  /*10110*/  @!P6 LEA R12, P2, R25, R5, 0x2 ;  /* 0x00000005190ce211 */ /* 0x004fc400078410ff */
[----:B------:R-:W-:Y:S02]  /*10120*/  SHF.R.S32.HI R29, RZ, 0x1f, R29 ;  /* 0x0000001fff1d7819 */ /* 0x000fe4000001141d */
[----:B---3--:R-:W-:Y:S02]  /*10130*/  @!P4 LEA R8, P5, R26, R5, 0x2 ;  /* 0x000000051a08c211 */ /* 0x008fe400078a10ff */
[----:B------:R-:W-:Y:S02]  /*10140*/  SHF.R.S32.HI R27, RZ, 0x1f, R27 ;  /* 0x0000001fff1b7819 */ /* 0x000fe4000001141b */
[----:B------:R-:W-:Y:S02]  /*10150*/  ISETP.GE.AND P1, PT, R28, c[0x0][0x3c8], PT ;  /* 0x0000f2001c007a0c */ /* 0x000fe40003f26270 */
[-C--:B------:R-:W-:Y:S02]  /*10160*/  @!P6 LEA.HI.X R13, R25, R11.reuse, R29, 0x2, P2 ;  /* 0x0000000b190de211 */ /* 0x080fe400010f141d */
[----:B------:R-:W-:-:S02]  /*10170*/  @!P4 LEA.HI.X R9, R26, R11, R27, 0x2, P5 ;  /* 0x0000000b1a09c211 */ /* 0x000fc400028f141b */
[C---:B------:R-:W-:Y:S01]  /*10180*/  IADD3 R26, R251.reuse, 0xd0, RZ ;  /* 0x000000d0fb1a7810 */ /* 0x040fe20007ffe0ff */
[----:B------:R2:W-:Y:S01]  /*10190*/  @!P6 ST.E.64 [R12.64], R100 ;  /* 0x000000640c00e985 */ /* 0x0005e2000c101b06 */
[----:B------:R-:W-:Y:S02]  /*101a0*/  IADD3 R25, R251, 0xe0, RZ ;  /* 0x000000e0fb197810 */ /* 0x000fe40007ffe0ff */
[----:B----4-:R-:W-:Y:S01]  /*101b0*/  @!P3 LEA R6, P2, R24, R5, 0x2 ;  /* 0x000000051806b211 */ /* 0x010fe200078410ff */
[----:B------:R3:W-:Y:S01]  /*101c0*/  @!P4 ST.E.64 [R8.64], R104 ;  /* 0x000000680800c985 */ /* 0x0007e2000c101b06 */
[----:B------:R-:W-:Y:S02]  /*101d0*/  SHF.R.S32.HI R26, RZ, 0x1f, R26 ;  /* 0x0000001fff1a7819 */ /* 0x000fe4000001141a */
[----:B------:R-:W-:Y:S02]  /*101e0*/  ISETP.GE.AND P6, PT, R25, c[0x0][0x3c8], PT ;  /* 0x0000f20019007a0c */ /* 0x000fe40003fc6270 */
[----:B------:R-:W-:-:S02]  /*101f0*/  IADD3 R27, R251, 0xe8, RZ ;  /* 0x000000e8fb1b7810 */ /* 0x000fc40007ffe0ff */
[C---:B------:R-:W-:Y:S02]  /*10200*/  IADD3 R29, R251.reuse, 0xd8, RZ ;  /* 0x000000d8fb1d7810 */ /* 0x040fe40007ffe0ff */
[----:B------:R-:W-:Y:S02]  /*10210*/  @!P3 LEA.HI.X R7, R24, R11, R26, 0x2, P2 ;  /* 0x0000000b1807b211 */ /* 0x000fe400010f141a */
[----:B------:R-:W-:Y:S02]  /*10220*/  IADD3 R26, R251, 0xf0, RZ ;  /* 0x000000f0fb1a7810 */ /* 0x000fe40007ffe0ff */
[----:B------:R-:W-:Y:S01]  /*10230*/  ISETP.GE.AND P5, PT, R27, c[0x0][0x3c8], PT ;  /* 0x0000f2001b007a0c */ /* 0x000fe20003fa6270 */
[----:B------:R4:W-:Y:S01]  /*10240*/  @!P3 ST.E.64 [R6.64], R108 ;  /* 0x0000006c0600b985 */ /* 0x0009e2000c101b06 */
[----:B------:R-:W-:Y:S02]  /*10250*/  SHF.R.S32.HI R29, RZ, 0x1f, R29 ;  /* 0x0000001fff1d7819 */ /* 0x000fe4000001141d */
[----:B-1----:R-:W-:-:S02]  /*10260*/  @!P1 LEA R14, P2, R28, R5, 0x2 ;  /* 0x000000051c0e9211 */ /* 0x002fc400078410ff */
[C---:B------:R-:W-:Y:S02]  /*10270*/  IADD3 R24, R251.reuse, 0xf8, RZ ;  /* 0x000000f8fb187810 */ /* 0x040fe40007ffe0ff */
[----:B------:R-:W-:Y:S02]  /*10280*/  ISETP.GE.AND P4, PT, R26, c[0x0][0x3c8], PT ;  /* 0x0000f2001a007a0c */ /* 0x000fe40003f86270 */
[----:B------:R-:W-:Y:S02]  /*10290*/  @!P1 LEA.HI.X R15, R28, R11, R29, 0x2, P2 ;  /* 0x0000000b1c0f9211 */ /* 0x000fe400010f141d */
[----:B------:R-:W-:Y:S02]  /*102a0*/  ISETP.GE.AND P3, PT, R24, c[0x0][0x3c8], PT ;  /* 0x0000f20018007a0c */ /* 0x000fe40003f66270 */
[----:B------:R-:W-:Y:S01]  /*102b0*/  IADD3 R28, R251, 0xe0, RZ ;  /* 0x000000e0fb1c7810 */ /* 0x000fe20007ffe0ff */
[----:B------:R4:W-:Y:S01]  /*102c0*/  @!P1 ST.E.64 [R14.64], R112 ;  /* 0x000000700e009985 */ /* 0x0009e2000c101b06 */
[----:B-----5:R-:W-:-:S02]  /*102d0*/  @!P6 LEA R16, P2, R25, R5, 0x2 ;  /* 0x000000051910e211 */ /* 0x020fc400078410ff */
[----:B------:R-:W-:Y:S02]  /*102e0*/  SHF.R.S32.HI R28, RZ, 0x1f, R28 ;  /* 0x0000001fff1c7819 */ /* 0x000fe4000001141c */
[----:B------:R-:W-:Y:S02]  /*102f0*/  IADD3 R18, R251, 0xe8, RZ ;  /* 0x000000e8fb127810 */ /* 0x000fe40007ffe0ff */
[----:B--2---:R-:W-:Y:S02]  /*10300*/  @!P5 LEA R12, P1, R27, R5, 0x2 ;  /* 0x000000051b0cd211 */ /* 0x004fe400078210ff */
[----:B------:R-:W-:Y:S02]  /*10310*/  @!P6 LEA.HI.X R17, R25, R11, R28, 0x2, P2 ;  /* 0x0000000b1911e211 */ /* 0x000fe400010f141c */
[----:B------:R-:W-:Y:S02]  /*10320*/  SHF.R.S32.HI R18, RZ, 0x1f, R18 ;  /* 0x0000001fff127819 */ /* 0x000fe40000011412 */
[C---:B------:R-:W-:Y:S01]  /*10330*/  IADD3 R0, R251.reuse, 0xf0, RZ ;  /* 0x000000f0fb007810 */ /* 0x040fe20007ffe0ff */
[----:B------:R4:W-:Y:S01]  /*10340*/  @!P6 ST.E.64 [R16.64], R116 ;  /* 0x000000741000e985 */ /* 0x0009e2000c101b06 */
[----:B------:R-:W-:-:S02]  /*10350*/  IADD3 R25, R251, 0xf8, RZ ;  /* 0x000000f8fb197810 */ /* 0x000fc40007ffe0ff */
[----:B------:R-:W-:Y:S02]  /*10360*/  @!P4 LEA R4, P2, R26, R5, 0x2 ;  /* 0x000000051a04c211 */ /* 0x000fe400078410ff */
[----:B------:R-:W-:Y:S02]  /*10370*/  SHF.R.S32.HI R0, RZ, 0x1f, R0 ;  /* 0x0000001fff007819 */ /* 0x000fe40000011400 */
[----:B------:R-:W-:Y:S02]  /*10380*/  @!P5 LEA.HI.X R13, R27, R11, R18, 0x2, P1 ;  /* 0x0000000b1b0dd211 */ /* 0x000fe400008f1412 */
[----:B------:R-:W-:Y:S02]  /*10390*/  SHF.R.S32.HI R25, RZ, 0x1f, R25 ;  /* 0x0000001fff197819 */ /* 0x000fe40000011419 */
[----:B---3--:R-:W-:Y:S01]  /*103a0*/  @!P3 LEA R8, P1, R24, R5, 0x2 ;  /* 0x000000051808b211 */ /* 0x008fe200078210ff */
[----:B------:R4:W-:Y:S01]  /*103b0*/  @!P5 ST.E.64 [R12.64], R120 ;  /* 0x000000780c00d985 */ /* 0x0009e2000c101b06 */
[----:B------:R-:W-:-:S02]  /*103c0*/  @!P4 LEA.HI.X R5, R26, R11, R0, 0x2, P2 ;  /* 0x0000000b1a05c211 */ /* 0x000fc400010f1400 */
[----:B------:R-:W-:-:S03]  /*103d0*/  @!P3 LEA.HI.X R9, R24, R11, R25, 0x2, P1 ;  /* 0x0000000b1809b211 */ /* 0x000fc600008f1419 */
[----:B------:R4:W-:Y:S04]  /*103e0*/  @!P4 ST.E.64 [R4.64], R124 ;  /* 0x0000007c0400c985 */ /* 0x0009e8000c101b06 */
[----:B------:R4:W-:Y:S02]  /*103f0*/  @!P3 ST.E.64 [R8.64], R128 ;  /* 0x000000800800b985 */ /* 0x0009e4000c101b06 */
.L_x_4814:
[----:B------:R-:W-:Y:S05]  /*10400*/  BSYNC B0 ;  /* 0x0000000000007941 */ /* 0x000fea0003800000 */
.L_x_4813:
[----:B------:R-:W-:Y:S05]  /*10410*/  BRA.DIV ~URZ, `(.L_x_4815) ;  /* 0x000035627f007947 */ /* 0x000fea000b800000 */
[----:B-1----:R-:W1:Y:S04]  /*10420*/  SHFL.IDX PT, R3, R3, 0x1, 0x1c1f ;  /* 0x003c1f0003037f89 */ /* 0x002e6800000e0000 */
[----:B----4-:R4:W3:Y:S02]  /*10430*/  SHFL.IDX PT, R5, R10, 0x1, 0x1c1f ;  /* 0x003c1f000a057f89 */ /* 0x0108e400000e0000 */
.L_x_4873:
[----:B------:R-:W-:Y:S05]  /*10440*/  @P0 BRA `(.L_x_4810) ;  /* 0x00001a4000000947 */ /* 0x000fea0003800000 */
[C---:B------:R-:W-:Y:S02]  /*10450*/  ISETP.GE.AND P1, PT, R251.reuse, c[0x0][0x3c8], PT ;  /* 0x0000f200fb007a0c */ /* 0x040fe40003f26270 */
[----:B--2---:R-:W-:-:S02]  /*10460*/  IADD3 R11, R251, 0x8, RZ ;  /* 0x00000008fb0b7810 */ /* 0x004fc40007ffe0ff */
[----:B------:R-:W-:Y:S02]  /*10470*/  IADD3 R0, R251, 0x18, RZ ;  /* 0x00000018fb007810 */ /* 0x000fe40007ffe0ff */
[----:B------:R-:W-:Y:S02]  /*10480*/  ISETP.GE.AND P4, PT, R11, c[0x0][0x3c8], PT ;  /* 0x0000f2000b007a0c */ /* 0x000fe40003f86270 */
[----:B------:R-:W-:Y:S02]  /*10490*/  ISETP.GE.AND P3, PT, R0, c[0x0][0x3c8], PT ;  /* 0x0000f20000007a0c */ /* 0x000fe40003f66270 */
[C---:B------:R-:W-:Y:S02]  /*104a0*/  IADD3 R4, R251.reuse, 0x20, RZ ;  /* 0x00000020fb047810 */ /* 0x040fe40007ffe0ff */
[----:B------:R-:W-:Y:S01]  /*104b0*/  IADD3 R9, R251, 0x10, RZ ;  /* 0x00000010fb097810 */ /* 0x000fe20007ffe0ff */
[----:B---3--:R-:W-:Y:S01]  /*104c0*/  @!P1 IMAD.MOV.U32 R6, RZ, RZ, R5 ;  /* 0x000000ffff069224 */ /* 0x008fe200078e0005 */
[----:B------:R-:W-:Y:S01]  /*104d0*/  ISETP.GE.AND P2, PT, R4, c[0x0][0x3c8], PT ;  /* 0x0000f20004007a0c */ /* 0x000fe20003f46270 */
[----:B-1----:R-:W-:Y:S01]  /*104e0*/  @!P1 IMAD.MOV.U32 R7, RZ, RZ, R3 ;  /* 0x000000ffff079224 */ /* 0x002fe200078e0003 */
[----:B------:R-:W-:-:S02]  /*104f0*/  ISETP.GE.AND P0, PT, R9, c[0x0][0x3c8], PT ;  /* 0x0000f20009007a0c */ /* 0x000fc40003f06270 */
[C---:B----4-:R-:W-:Y:S01]  /*10500*/  IADD3 R10, R251.reuse, 0x28, RZ ;  /* 0x00000028fb0a7810 */ /* 0x050fe20007ffe0ff */
[----:B------:R-:W-:Y:S01]  /*10510*/  @!P1 IMAD.WIDE R16, R251, 0x4, R6 ;  /* 0x00000004fb109825 */ /* 0x000fe200078e0206 */
[----:B------:R-:W-:Y:S02]  /*10520*/  SHF.R.S32.HI R6, RZ, 0x1f, R0 ;  /* 0x0000001fff067819 */ /* 0x000fe40000011400 */
[-C--:B------:R-:W-:Y:S02]  /*10530*/  @!P3 LEA R12, P5, R0, R5.reuse, 0x2 ;  /* 0x00000005000cb211 */ /* 0x080fe400078a10ff */
[----:B------:R1:W-:Y:S01]  /*10540*/  @!P1 ST.E.64 [R16.64], R162 ;  /* 0x000000a210009985 */ /* 0x0003e2000c101b06 */
[----:B------:R-:W-:Y:S02]  /*10550*/  ISETP.GE.AND P1, PT, R10, c[0x0][0x3c8], PT ;  /* 0x0000f2000a007a0c */ /* 0x000fe40003f26270 */
[----:B------:R-:W-:Y:S02]  /*10560*/  SHF.R.S32.HI R8, RZ, 0x1f, R11 ;  /* 0x0000001fff087819 */ /* 0x000fe4000001140b */
[----:B------:R-:W-:-:S02]  /*10570*/  @!P4 LEA R14, P6, R11, R5, 0x2 ;  /* 0x000000050b0ec211 */ /* 0x000fc400078c10ff */
[-C--:B------:R-:W-:Y:S02]  /*10580*/  @!P3 LEA.HI.X R13, R0, R3.reuse, R6, 0x2, P5 ;  /* 0x00000003000db211 */ /* 0x080fe400028f1406 */
[----:B------:R-:W-:Y:S02]  /*10590*/  @!P4 LEA.HI.X R15, R11, R3, R8, 0x2, P6 ;  /* 0x000000030b0fc211 */ /* 0x000fe400030f1408 */
[----:B------:R-:W-:Y:S02]  /*105a0*/  SHF.R.S32.HI R6, RZ, 0x1f, R9 ;  /* 0x0000001fff067819 */ /* 0x000fe40000011409 */
[----:B------:R-:W-:Y:S01]  /*105b0*/  SHF.R.S32.HI R0, RZ, 0x1f, R4 ;  /* 0x0000001fff007819 */ /* 0x000fe20000011404 */
[----:B------:R-:W-:Y:S01]  /*105c0*/  @!P4 ST.E.64 [R14.64], R158 ;  /* 0x0000009e0e00c985 */ /* 0x000fe2000c101b06 */
[----:B------:R-:W-:Y:S02]  /*105d0*/  @!P0 LEA R18, P6, R9, R5, 0x2 ;  /* 0x0000000509128211 */ /* 0x000fe400078c10ff */
[----:B------:R-:W-:-:S02]  /*105e0*/  IADD3 R8, R251, 0x30, RZ ;  /* 0x00000030fb087810 */ /* 0x000fc40007ffe0ff */
[----:B------:R-:W-:Y:S02]  /*105f0*/  @!P0 LEA.HI.X R19, R9, R3, R6, 0x2, P6 ;  /* 0x0000000309138211 */ /* 0x000fe400030f1406 */
[-C--:B------:R-:W-:Y:S02]  /*10600*/  @!P1 LEA R6, P6, R10, R5.reuse, 0x2 ;  /* 0x000000050a069211 */ /* 0x080fe400078c10ff */
[C---:B------:R-:W-:Y:S01]  /*10610*/  IADD3 R20, R251.reuse, 0x40, RZ ;  /* 0x00000040fb147810 */ /* 0x040fe20007ffe0ff */
[----:B------:R2:W-:Y:S01]  /*10620*/  @!P0 ST.E.64 [R18.64], R134 ;  /* 0x0000008612008985 */ /* 0x0005e2000c101b06 */
[----:B------:R-:W-:Y:S02]  /*10630*/  IADD3 R29, R251, 0xb0, RZ ;  /* 0x000000b0fb1d7810 */ /* 0x000fe40007ffe0ff */
[----:B------:R-:W-:Y:S01]  /*10640*/  ISETP.GE.AND P4, PT, R20, c[0x0][0x3c8], PT ;  /* 0x0000f20014007a0c */ /* 0x000fe20003f86270 */
[----:B------:R3:W-:Y:S01]  /*10650*/  @!P3 ST.E.64 [R12.64], R138 ;  /* 0x0000008a0c00b985 */ /* 0x0007e2000c101b06 */
[----:B-1----:R-:W-:-:S02]  /*10660*/  @!P2 LEA R16, P5, R4, R5, 0x2 ;  /* 0x000000050410a211 */ /* 0x002fc400078a10ff */
[C---:B------:R-:W-:Y:S02]  /*10670*/  IADD3 R24, R251.reuse, 0xc0, RZ ;  /* 0x000000c0fb187810 */ /* 0x040fe40007ffe0ff */
[-C--:B------:R-:W-:Y:S02]  /*10680*/  @!P2 LEA.HI.X R17, R4, R3.reuse, R0, 0x2, P5 ;  /* 0x000000030411a211 */ /* 0x080fe400028f1400 */
[----:B------:R-:W-:Y:S02]  /*10690*/  SHF.R.S32.HI R0, RZ, 0x1f, R10 ;  /* 0x0000001fff007819 */ /* 0x000fe4000001140a */
[----:B------:R-:W-:Y:S01]  /*106a0*/  ISETP.GE.AND P5, PT, R8, c[0x0][0x3c8], PT ;  /* 0x0000f20008007a0c */ /* 0x000fe20003fa6270 */
[----:B------:R1:W-:Y:S01]  /*106b0*/  @!P2 ST.E.64 [R16.64], R142 ;  /* 0x0000008e1000a985 */ /* 0x0003e2000c101b06 */
[----:B------:R-:W-:Y:S02]  /*106c0*/  @!P1 LEA.HI.X R7, R10, R3, R0, 0x2, P6 ;  /* 0x000000030a079211 */ /* 0x000fe400030f1400 */
[----:B------:R-:W-:-:S02]  /*106d0*/  IADD3 R0, R251, 0x38, RZ ;  /* 0x00000038fb007810 */ /* 0x000fc40007ffe0ff */
[----:B------:R-:W-:Y:S01]  /*106e0*/  SHF.R.S32.HI R4, RZ, 0x1f, R8 ;  /* 0x0000001fff047819 */ /* 0x000fe20000011408 */
[----:B------:R4:W-:Y:S01]  /*106f0*/  @!P1 ST.E.64 [R6.64], R146 ;  /* 0x0000009206009985 */ /* 0x0009e2000c101b06 */
[----:B------:R-:W-:Y:S02]  /*10700*/  ISETP.GE.AND P0, PT, R0, c[0x0][0x3c8], PT ;  /* 0x0000f20000007a0c */ /* 0x000fe40003f06270 */
[----:B------:R-:W-:Y:S02]  /*10710*/  IADD3 R10, R251, 0x48, RZ ;  /* 0x00000048fb0a7810 */ /* 0x000fe40007ffe0ff */
[----:B------:R-:W-:Y:S02]  /*10720*/  SHF.R.S32.HI R9, RZ, 0x1f, R0 ;  /* 0x0000001fff097819 */ /* 0x000fe40000011400 */
[----:B------:R-:W-:Y:S02]  /*10730*/  @!P5 LEA R22, P6, R8, R5, 0x2 ;  /* 0x000000050816d211 */ /* 0x000fe400078c10ff */
[----:B------:R-:W-:-:S02]  /*10740*/  ISETP.GE.AND P3, PT, R10, c[0x0][0x3c8], PT ;  /* 0x0000f2000a007a0c */ /* 0x000fc40003f66270 */
[----:B------:R-:W-:Y:S02]  /*10750*/  @!P5 LEA.HI.X R23, R8, R3, R4, 0x2, P6 ;  /* 0x000000030817d211 */ /* 0x000fe400030f1404 */
[----:B------:R-:W-:Y:S02]  /*10760*/  IADD3 R4, R251, 0x50, RZ ;  /* 0x00000050fb047810 */ /* 0x000fe40007ffe0ff */
[C---:B--2---:R-:W-:Y:S01]  /*10770*/  @!P0 LEA R18, P2, R0.reuse, R5, 0x2 ;  /* 0x0000000500128211 */ /* 0x044fe200078410ff */
[----:B------:R2:W-:Y:S01]  /*10780*/  @!P5 ST.E.64 [R22.64], R150 ;  /* 0x000000961600d985 */ /* 0x0005e2000c101b06 */
[----:B------:R-:W-:Y:S02]  /*10790*/  SHF.R.S32.HI R8, RZ, 0x1f, R20 ;  /* 0x0000001fff087819 */ /* 0x000fe40000011414 */
[----:B------:R-:W-:Y:S02]  /*107a0*/  @!P0 LEA.HI.X R19, R0, R3, R9, 0x2, P2 ;  /* 0x0000000300138211 */ /* 0x000fe400010f1409 */
[----:B------:R-:W-:-:S02]  /*107b0*/  ISETP.GE.AND P2, PT, R4, c[0x0][0x3c8], PT ;  /* 0x0000f20004007a0c */ /* 0x000fc40003f46270 */
[C---:B------:R-:W-:Y:S01]  /*107c0*/  @!P4 LEA R14, P6, R20.reuse, R5, 0x2 ;  /* 0x00000005140ec211 */ /* 0x040fe200078c10ff */
[----:B------:R5:W-:Y:S01]  /*107d0*/  @!P0 ST.E.64 [R18.64], R154 ;  /* 0x0000009a12008985 */ /* 0x000be2000c101b06 */
[----:B------:R-:W-:Y:S02]  /*107e0*/  IADD3 R0, R251, 0x58, RZ ;  /* 0x00000058fb007810 */ /* 0x000fe40007ffe0ff */
[----:B------:R-:W-:Y:S02]  /*107f0*/  @!P4 LEA.HI.X R15, R20, R3, R8, 0x2, P6 ;  /* 0x00000003140fc211 */ /* 0x000fe400030f1408 */
[----:B------:R-:W-:Y:S02]  /*10800*/  SHF.R.S32.HI R8, RZ, 0x1f, R10 ;  /* 0x0000001fff087819 */ /* 0x000fe4000001140a */
[----:B---3--:R-:W-:Y:S01]  /*10810*/  @!P3 LEA R12, P6, R10, R5, 0x2 ;  /* 0x000000050a0cb211 */ /* 0x008fe200078c10ff */
[----:B------:R-:W-:Y:S01]  /*10820*/  @!P4 ST.E.64 [R14.64], R38 ;  /* 0x000000260e00c985 */ /* 0x000fe2000c101b06 */
[----:B------:R-:W-:-:S02]  /*10830*/  ISETP.GE.AND P1, PT, R0, c[0x0][0x3c8], PT ;  /* 0x0000f20000007a0c */ /* 0x000fc40003f26270 */
[----:B------:R-:W-:Y:S02]  /*10840*/  @!P3 LEA.HI.X R13, R10, R3, R8, 0x2, P6 ;  /* 0x000000030a0db211 */ /* 0x000fe400030f1408 */
[----:B------:R-:W-:Y:S02]  /*10850*/  SHF.R.S32.HI R8, RZ, 0x1f, R4 ;  /* 0x0000001fff087819 */ /* 0x000fe40000011404 */
[C---:B------:R-:W-:Y:S01]  /*10860*/  @!P2 LEA R10, P6, R4.reuse, R5, 0x2 ;  /* 0x00000005040aa211 */ /* 0x040fe200078c10ff */
[----:B------:R3:W-:Y:S01]  /*10870*/  @!P3 ST.E.64 [R12.64], R42 ;  /* 0x0000002a0c00b985 */ /* 0x0007e2000c101b06 */
[C---:B-1----:R-:W-:Y:S02]  /*10880*/  IADD3 R16, R251.reuse, 0x68, RZ ;  /* 0x00000068fb107810 */ /* 0x042fe40007ffe0ff */
[----:B------:R-:W-:Y:S02]  /*10890*/  @!P2 LEA.HI.X R11, R4, R3, R8, 0x2, P6 ;  /* 0x00000003040ba211 */ /* 0x000fe400030f1408 */
[----:B------:R-:W-:-:S02]  /*108a0*/  IADD3 R4, R251, 0x60, RZ ;  /* 0x00000060fb047810 */ /* 0x000fc40007ffe0ff */
[----:B------:R-:W-:Y:S01]  /*108b0*/  SHF.R.S32.HI R8, RZ, 0x1f, R0 ;  /* 0x0000001fff087819 */ /* 0x000fe20000011400 */
[----:B------:R1:W-:Y:S01]  /*108c0*/  @!P2 ST.E.64 [R10.64], R46 ;  /* 0x0000002e0a00a985 */ /* 0x0003e2000c101b06 */
[----:B------:R-:W-:Y:S02]  /*108d0*/  ISETP.GE.AND P0, PT, R4, c[0x0][0x3c8], PT ;  /* 0x0000f20004007a0c */ /* 0x000fe40003f06270 */
[----:B------:R-:W-:Y:S02]  /*108e0*/  @!P1 LEA R20, P6, R0, R5, 0x2 ;  /* 0x0000000500149211 */ /* 0x000fe400078c10ff */
[----:B------:R-:W-:Y:S02]  /*108f0*/  ISETP.GE.AND P5, PT, R16, c[0x0][0x3c8], PT ;  /* 0x0000f20010007a0c */ /* 0x000fe40003fa6270 */
[----:B----4-:R-:W-:Y:S02]  /*10900*/  IADD3 R6, R251, 0x70, RZ ;  /* 0x00000070fb067810 */ /* 0x010fe40007ffe0ff */
[----:B------:R-:W-:-:S02]  /*10910*/  @!P1 LEA.HI.X R21, R0, R3, R8, 0x2, P6 ;  /* 0x0000000300159211 */ /* 0x000fc400030f1408 */
[----:B------:R-:W-:Y:S02]  /*10920*/  ISETP.GE.AND P4, PT, R6, c[0x0][0x3c8], PT ;  /* 0x0000f20006007a0c */ /* 0x000fe40003f86270 */
[----:B------:R-:W-:Y:S01]  /*10930*/  SHF.R.S32.HI R8, RZ, 0x1f, R4 ;  /* 0x0000001fff087819 */ /* 0x000fe20000011404 */
[----:B------:R4:W-:Y:S01]  /*10940*/  @!P1 ST.E.64 [R20.64], R50 ;  /* 0x0000003214009985 */ /* 0x0009e2000c101b06 */
[C---:B--2---:R-:W-:Y:S02]  /*10950*/  @!P0 LEA R22, P3, R4.reuse, R5, 0x2 ;  /* 0x0000000504168211 */ /* 0x044fe400078610ff */
[----:B------:R-:W-:Y:S02]  /*10960*/  IADD3 R0, R251, 0x78, RZ ;  /* 0x00000078fb007810 */ /* 0x000fe40007ffe0ff */
[----:B------:R-:W-:Y:S02]  /*10970*/  @!P0 LEA.HI.X R23, R4, R3, R8, 0x2, P3 ;  /* 0x0000000304178211 */ /* 0x000fe400018f1408 */
[----:B------:R-:W-:-:S02]  /*10980*/  ISETP.GE.AND P3, PT, R0, c[0x0][0x3c8], PT ;  /* 0x0000f20000007a0c */ /* 0x000fc40003f66270 */
[----:B------:R-:W-:Y:S01]  /*10990*/  SHF.R.S32.HI R7, RZ, 0x1f, R16 ;  /* 0x0000001fff077819 */ /* 0x000fe20000011410 */
[----:B------:R-:W-:Y:S01]  /*109a0*/  @!P0 ST.E.64 [R22.64], R54 ;  /* 0x0000003616008985 */ /* 0x000fe2000c101b06 */
[C---:B-----5:R-:W-:Y:S02]  /*109b0*/  @!P5 LEA R18, P6, R16.reuse, R5, 0x2 ;  /* 0x000000051012d211 */ /* 0x060fe400078c10ff */
[----:B------:R-:W-:Y:S02]  /*109c0*/  IADD3 R4, R251, 0x80, RZ ;  /* 0x00000080fb047810 */ /* 0x000fe40007ffe0ff */
[----:B------:R-:W-:Y:S02]  /*109d0*/  @!P5 LEA.HI.X R19, R16, R3, R7, 0x2, P6 ;  /* 0x000000031013d211 */ /* 0x000fe400030f1407 */
[----:B------:R-:W-:Y:S02]  /*109e0*/  SHF.R.S32.HI R7, RZ, 0x1f, R6 ;  /* 0x0000001fff077819 */ /* 0x000fe40000011406 */
[----:B------:R-:W-:Y:S01]  /*109f0*/  @!P4 LEA R8, P6, R6, R5, 0x2 ;  /* 0x000000050608c211 */ /* 0x000fe200078c10ff */
[----:B------:R-:W-:Y:S01]  /*10a00*/  @!P5 ST.E.64 [R18.64], R58 ;  /* 0x0000003a1200d985 */ /* 0x000fe2000c101b06 */
[----:B------:R-:W-:-:S02]  /*10a10*/  ISETP.GE.AND P2, PT, R4, c[0x0][0x3c8], PT ;  /* 0x0000f20004007a0c */ /* 0x000fc40003f46270 */
[----:B------:R-:W-:Y:S02]  /*10a20*/  @!P4 LEA.HI.X R9, R6, R3, R7, 0x2, P6 ;  /* 0x000000030609c211 */ /* 0x000fe400030f1407 */
[----:B------:R-:W-:Y:S02]  /*10a30*/  SHF.R.S32.HI R6, RZ, 0x1f, R0 ;  /* 0x0000001fff067819 */ /* 0x000fe40000011400 */
[C---:B---3--:R-:W-:Y:S01]  /*10a40*/  @!P3 LEA R12, P6, R0.reuse, R5, 0x2 ;  /* 0x00000005000cb211 */ /* 0x048fe200078c10ff */
[----:B------:R2:W-:Y:S01]  /*10a50*/  @!P4 ST.E.64 [R8.64], R62 ;  /* 0x0000003e0800c985 */ /* 0x0005e2000c101b06 */
[C---:B------:R-:W-:Y:S02]  /*10a60*/  IADD3 R14, R251.reuse, 0x90, RZ ;  /* 0x00000090fb0e7810 */ /* 0x040fe40007ffe0ff */
[----:B------:R-:W-:Y:S02]  /*10a70*/  @!P3 LEA.HI.X R13, R0, R3, R6, 0x2, P6 ;  /* 0x00000003000db211 */ /* 0x000fe400030f1406 */
[----:B------:R-:W-:-:S02]  /*10a80*/  IADD3 R0, R251, 0x88, RZ ;  /* 0x00000088fb007810 */ /* 0x000fc40007ffe0ff */
[----:B------:R-:W-:Y:S01]  /*10a90*/  ISETP.GE.AND P0, PT, R14, c[0x0][0x3c8], PT ;  /* 0x0000f2000e007a0c */ /* 0x000fe20003f06270 */
[----:B------:R-:W-:Y:S01]  /*10aa0*/  @!P3 ST.E.64 [R12.64], R66 ;  /* 0x000000420c00b985 */ /* 0x000fe2000c101b06 */
[----:B------:R-:W-:Y:S02]  /*10ab0*/  ISETP.GE.AND P1, PT, R0, c[0x0][0x3c8], PT ;  /* 0x0000f20000007a0c */ /* 0x000fe40003f26270 */
[----:B------:R-:W-:Y:S02]  /*10ac0*/  IADD3 R6, R251, 0x98, RZ ;  /* 0x00000098fb067810 */ /* 0x000fe40007ffe0ff */
[----:B------:R-:W-:Y:S02]  /*10ad0*/  SHF.R.S32.HI R7, RZ, 0x1f, R4 ;  /* 0x0000001fff077819 */ /* 0x000fe40000011404 */
[----:B------:R-:W-:Y:S02]  /*10ae0*/  ISETP.GE.AND P5, PT, R6, c[0x0][0x3c8], PT ;  /* 0x0000f20006007a0c */ /* 0x000fe40003fa6270 */
[----:B-1----:R-:W-:-:S02]  /*10af0*/  @!P2 LEA R10, P6, R4, R5, 0x2 ;  /* 0x00000005040aa211 */ /* 0x002fc400078c10ff */
[----:B------:R-:W-:Y:S02]  /*10b00*/  SHF.R.S32.HI R15, RZ, 0x1f, R0 ;  /* 0x0000001fff0f7819 */ /* 0x000fe40000011400 */
[----:B------:R-:W-:Y:S02]  /*10b10*/  @!P2 LEA.HI.X R11, R4, R3, R7, 0x2, P6 ;  /* 0x00000003040ba211 */ /* 0x000fe400030f1407 */
[-C--:B----4-:R-:W-:Y:S02]  /*10b20*/  @!P1 LEA R20, P4, R0, R5.reuse, 0x2 ;  /* 0x0000000500149211 */ /* 0x090fe400078810ff */
[----:B------:R-:W-:Y:S01]  /*10b30*/  SHF.R.S32.HI R7, RZ, 0x1f, R14 ;  /* 0x0000001fff077819 */ /* 0x000fe2000001140e */
[----:B------:R1:W-:Y:S01]  /*10b40*/  @!P2 ST.E.64 [R10.64], R70 ;  /* 0x000000460a00a985 */ /* 0x0003e2000c101b06 */
[----:B------:R-:W-:Y:S02]  /*10b50*/  @!P0 LEA R16, P6, R14, R5, 0x2 ;  /* 0x000000050e108211 */ /* 0x000fe400078c10ff */
[----:B------:R-:W-:-:S02]  /*10b60*/  @!P1 LEA.HI.X R21, R0, R3, R15, 0x2, P4 ;  /* 0x0000000300159211 */ /* 0x000fc400020f140f */
[----:B------:R-:W-:Y:S02]  /*10b70*/  @!P0 LEA.HI.X R17, R14, R3, R7, 0x2, P6 ;  /* 0x000000030e118211 */ /* 0x000fe400030f1407 */
[----:B------:R-:W-:Y:S01]  /*10b80*/  IADD3 R4, R251, 0xa0, RZ ;  /* 0x000000a0fb047810 */ /* 0x000fe20007ffe0ff */
[----:B------:R-:W-:Y:S01]  /*10b90*/  @!P1 ST.E.64 [R20.64], R74 ;  /* 0x0000004a14009985 */ /* 0x000fe2000c101b06 */
[----:B------:R-:W-:Y:S02]  /*10ba0*/  SHF.R.S32.HI R0, RZ, 0x1f, R6 ;  /* 0x0000001fff007819 */ /* 0x000fe40000011406 */
[----:B------:R-:W-:Y:S01]  /*10bb0*/  @!P5 LEA R14, P6, R6, R5, 0x2 ;  /* 0x00000005060ed211 */ /* 0x000fe200078c10ff */
[----:B------:R-:W-:Y:S01]  /*10bc0*/  @!P0 ST.E.64 [R16.64], R78 ;  /* 0x0000004e10008985 */ /* 0x000fe2000c101b06 */
[----:B------:R-:W-:Y:S02]  /*10bd0*/  ISETP.GE.AND P4, PT, R4, c[0x0][0x3c8], PT ;  /* 0x0000f20004007a0c */ /* 0x000fe40003f86270 */
[----:B------:R-:W-:-:S02]  /*10be0*/  @!P5 LEA.HI.X R15, R6, R3, R0, 0x2, P6 ;  /* 0x00000003060fd211 */ /* 0x000fc400030f1400 */
[----:B------:R-:W-:Y:S02]  /*10bf0*/  IADD3 R0, R251, 0xa8, RZ ;  /* 0x000000a8fb007810 */ /* 0x000fe40007ffe0ff */
[----:B------:R-:W-:Y:S01]  /*10c00*/  ISETP.GE.AND P2, PT, R29, c[0x0][0x3c8], PT ;  /* 0x0000f2001d007a0c */ /* 0x000fe20003f46270 */
[----:B------:R-:W-:Y:S01]  /*10c10*/  @!P5 ST.E.64 [R14.64], R82 ;  /* 0x000000520e00d985 */ /* 0x000fe2000c101b06 */
[----:B------:R-:W-:Y:S02]  /*10c20*/  ISETP.GE.AND P3, PT, R0, c[0x0][0x3c8], PT ;  /* 0x0000f20000007a0c */ /* 0x000fe40003f66270 */
[----:B------:R-:W-:Y:S02]  /*10c30*/  IADD3 R26, R251, 0xb8, RZ ;  /* 0x000000b8fb1a7810 */ /* 0x000fe40007ffe0ff */
[----:B------:R-:W-:Y:S02]  /*10c40*/  SHF.R.S32.HI R6, RZ, 0x1f, R4 ;  /* 0x0000001fff067819 */ /* 0x000fe40000011404 */
[----:B--2---:R-:W-:-:S02]  /*10c50*/  @!P4 LEA R8, P6, R4, R5, 0x2 ;  /* 0x000000050408c211 */ /* 0x004fc400078c10ff */
[----:B------:R-:W-:Y:S02]  /*10c60*/  ISETP.GE.AND P0, PT, R24, c[0x0][0x3c8], PT ;  /* 0x0000f20018007a0c */ /* 0x000fe40003f06270 */
[----:B------:R-:W-:Y:S02]  /*10c70*/  ISETP.GE.AND P1, PT, R26, c[0x0][0x3c8], PT ;  /* 0x0000f2001a007a0c */ /* 0x000fe40003f26270 */
[----:B------:R-:W-:Y:S02]  /*10c80*/  @!P4 LEA.HI.X R9, R4, R3, R6, 0x2, P6 ;  /* 0x000000030409c211 */ /* 0x000fe400030f1406 */
[----:B------:R-:W-:Y:S02]  /*10c90*/  SHF.R.S32.HI R4, RZ, 0x1f, R0 ;  /* 0x0000001fff047819 */ /* 0x000fe40000011400 */
[----:B------:R-:W-:Y:S01]  /*10ca0*/  @!P3 LEA R6, P6, R0, R5, 0x2 ;  /* 0x000000050006b211 */ /* 0x000fe200078c10ff */
[----:B------:R2:W-:Y:S01]  /*10cb0*/  @!P4 ST.E.64 [R8.64], R86 ;  /* 0x000000560800c985 */ /* 0x0005e2000c101b06 */
[----:B------:R-:W-:-:S02]  /*10cc0*/  IADD3 R31, R251, 0xb0, RZ ;  /* 0x000000b0fb1f7810 */ /* 0x000fc40007ffe0ff */
[----:B------:R-:W-:Y:S02]  /*10cd0*/  @!P3 LEA.HI.X R7, R0, R3, R4, 0x2, P6 ;  /* 0x000000030007b211 */ /* 0x000fe400030f1404 */
[----:B------:R-:W-:Y:S02]  /*10ce0*/  IADD3 R30, R251, 0xc8, RZ ;  /* 0x000000c8fb1e7810 */ /* 0x000fe40007ffe0ff */
[----:B------:R-:W-:Y:S01]  /*10cf0*/  @!P2 LEA R18, P5, R29, R5, 0x2 ;  /* 0x000000051d12a211 */ /* 0x000fe200078a10ff */
[----:B------:R3:W-:Y:S01]  /*10d00*/  @!P3 ST.E.64 [R6.64], R90 ;  /* 0x0000005a0600b985 */ /* 0x0007e2000c101b06 */
[----:B------:R-:W-:Y:S02]  /*10d10*/  SHF.R.S32.HI R31, RZ, 0x1f, R31 ;  /* 0x0000001fff1f7819 */ /* 0x000fe4000001141f */
[C---:B------:R-:W-:Y:S02]  /*10d20*/  IADD3 R27, R251.reuse, 0xd0, RZ ;  /* 0x000000d0fb1b7810 */ /* 0x040fe40007ffe0ff */
[----:B------:R-:W-:-:S02]  /*10d30*/  IADD3 R25, R251, 0xc0, RZ ;  /* 0x000000c0fb197810 */ /* 0x000fc40007ffe0ff */
[----:B------:R-:W-:Y:S02]  /*10d40*/  IADD3 R28, R251, 0xb8, RZ ;  /* 0x000000b8fb1c7810 */ /* 0x000fe40007ffe0ff */
[----:B------:R-:W-:Y:S02]  /*10d50*/  ISETP.GE.AND P4, PT, R30, c[0x0][0x3c8], PT ;  /* 0x0000f2001e007a0c */ /* 0x000fe40003f86270 */
[----:B------:R-:W-:Y:S02]  /*10d60*/  @!P2 LEA.HI.X R19, R29, R3, R31, 0x2, P5 ;  /* 0x000000031d13a211 */ /* 0x000fe400028f141f */
[----:B-1----:R-:W-:Y:S02]  /*10d70*/  @!P0 LEA R10, P3, R24, R5, 0x2 ;  /* 0x00000005180a8211 */ /* 0x002fe400078610ff */
[----:B------:R-:W-:Y:S01]  /*10d80*/  SHF.R.S32.HI R25, RZ, 0x1f, R25 ;  /* 0x0000001fff197819 */ /* 0x000fe20000011419 */
[----:B------:R-:W-:Y:S01]  /*10d90*/  @!P2 ST.E.64 [R18.64], R94 ;  /* 0x0000005e1200a985 */ /* 0x000fe2000c101b06 */
[----:B------:R-:W-:-:S02]  /*10da0*/  ISETP.GE.AND P5, PT, R27, c[0x0][0x3c8], PT ;  /* 0x0000f2001b007a0c */ /* 0x000fc40003fa6270 */
[----:B------:R-:W-:Y:S02]  /*10db0*/  @!P1 LEA R12, P6, R26, R5, 0x2 ;  /* 0x000000051a0c9211 */ /* 0x000fe400078c10ff */
[----:B------:R-:W-:Y:S02]  /*10dc0*/  SHF.R.S32.HI R28, RZ, 0x1f, R28 ;  /* 0x0000001fff1c7819 */ /* 0x000fe4000001141c */
[-C--:B------:R-:W-:Y:S02]  /*10dd0*/  @!P0 LEA.HI.X R11, R24, R3.reuse, R25, 0x2, P3 ;  /* 0x00000003180b8211 */ /* 0x080fe400018f1419 */
[----:B------:R-:W-:Y:S02]  /*10de0*/  @!P1 LEA.HI.X R13, R26, R3, R28, 0x2, P6 ;  /* 0x000000031a0d9211 */ /* 0x000fe400030f141c */
[C---:B------:R-:W-:Y:S02]  /*10df0*/  IADD3 R25, R251.reuse, 0xd8, RZ ;  /* 0x000000d8fb197810 */ /* 0x040fe40007ffe0ff */
[----:B------:R-:W-:Y:S01]  /*10e00*/  IADD3 R31, R251, 0xc8, RZ ;  /* 0x000000c8fb1f7810 */ /* 0x000fe20007ffe0ff */
[----:B------:R1:W-:Y:S01]  /*10e10*/  @!P1 ST.E.64 [R12.64], R98 ;  /* 0x000000620c009985 */ /* 0x0003e2000c101b06 */
[----:B------:R-:W-:-:S02]  /*10e20*/  ISETP.GE.AND P3, PT, R25, c[0x0][0x3c8], PT ;  /* 0x0000f20019007a0c */ /* 0x000fc40003f66270 */
[C---:B------:R-:W-:Y:S01]  /*10e30*/  IADD3 R29, R251.reuse, 0xd0, RZ ;  /* 0x000000d0fb1d7810 */ /* 0x040fe20007ffe0ff */
[----:B------:R4:W-:Y:S01]  /*10e40*/  @!P0 ST.E.64 [R10.64], R102 ;  /* 0x000000660a008985 */ /* 0x0009e2000c101b06 */
[-C--:B--2---:R-:W-:Y:S02]  /*10e50*/  @!P4 LEA R8, P0, R30, R5.reuse, 0x2 ;  /* 0x000000051e08c211 */ /* 0x084fe400078010ff */
[----:B------:R-:W-:Y:S02]  /*10e60*/  SHF.R.S32.HI R31, RZ, 0x1f, R31 ;  /* 0x0000001fff1f7819 */ /* 0x000fe4000001141f */
[----:B------:R-:W-:Y:S02]  /*10e70*/  IADD3 R28, R251, 0xe0, RZ ;  /* 0x000000e0fb1c7810 */ /* 0x000fe40007ffe0ff */
[----:B------:R-:W-:Y:S02]  /*10e80*/  SHF.R.S32.HI R29, RZ, 0x1f, R29 ;  /* 0x0000001fff1d7819 */ /* 0x000fe4000001141d */
[----:B---3--:R-:W-:-:S02]  /*10e90*/  @!P5 LEA R6, P6, R27, R5, 0x2 ;  /* 0x000000051b06d211 */ /* 0x008fc400078c10ff */
[C---:B------:R-:W-:Y:S02]  /*10ea0*/  IADD3 R26, R251.reuse, 0xe8, RZ ;  /* 0x000000e8fb1a7810 */ /* 0x040fe40007ffe0ff */
[----:B------:R-:W-:Y:S02]  /*10eb0*/  IADD3 R24, R251, 0xf0, RZ ;  /* 0x000000f0fb187810 */ /* 0x000fe40007ffe0ff */
[-C--:B------:R-:W-:Y:S02]  /*10ec0*/  @!P4 LEA.HI.X R9, R30, R3.reuse, R31, 0x2, P0 ;  /* 0x000000031e09c211 */ /* 0x080fe400000f141f */
[----:B------:R-:W-:Y:S02]  /*10ed0*/  ISETP.GE.AND P2, PT, R28, c[0x0][0x3c8], PT ;  /* 0x0000f2001c007a0c */ /* 0x000fe40003f46270 */
[----:B------:R-:W-:Y:S01]  /*10ee0*/  @!P5 LEA.HI.X R7, R27, R3, R29, 0x2, P6 ;  /* 0x000000031b07d211 */ /* 0x000fe200030f141d */
[----:B------:R2:W-:Y:S01]  /*10ef0*/  @!P4 ST.E.64 [R8.64], R106 ;  /* 0x0000006a0800c985 */ /* 0x0005e2000c101b06 */
[----:B------:R-:W-:-:S02]  /*10f00*/  ISETP.GE.AND P1, PT, R26, c[0x0][0x3c8], PT ;  /* 0x0000f2001a007a0c */ /* 0x000fc40003f26270 */
[----:B------:R-:W-:Y:S01]  /*10f10*/  IADD3 R27, R251, 0xd8, RZ ;  /* 0x000000d8fb1b7810 */ /* 0x000fe20007ffe0ff */
[----:B------:R2:W-:Y:S01]  /*10f20*/  @!P5 ST.E.64 [R6.64], R110 ;  /* 0x0000006e0600d985 */ /* 0x0005e2000c101b06 */
[----:B------:R-:W-:Y:S02]  /*10f30*/  ISETP.GE.AND P0, PT, R24, c[0x0][0x3c8], PT ;  /* 0x0000f20018007a0c */ /* 0x000fe40003f06270 */
[----:B-1----:R-:W-:Y:S02]  /*10f40*/  @!P3 LEA R12, P4, R25, R5, 0x2 ;  /* 0x00000005190cb211 */ /* 0x002fe400078810ff */
[----:B------:R-:W-:Y:S02]  /*10f50*/  SHF.R.S32.HI R27, RZ, 0x1f, R27 ;  /* 0x0000001fff1b7819 */ /* 0x000fe4000001141b */
[----:B------:R-:W-:Y:S02]  /*10f60*/  IADD3 R29, R251, 0xe0, RZ ;  /* 0x000000e0fb1d7810 */ /* 0x000fe40007ffe0ff */
[----:B------:R-:W-:-:S02]  /*10f70*/  @!P3 LEA.HI.X R13, R25, R3, R27, 0x2, P4 ;  /* 0x00000003190db211 */ /* 0x000fc400020f141b */
[C---:B------:R-:W-:Y:S02]  /*10f80*/  IADD3 R27, R251.reuse, 0xe8, RZ ;  /* 0x000000e8fb1b7810 */ /* 0x040fe40007ffe0ff */
[----:B------:R-:W-:Y:S01]  /*10f90*/  IADD3 R25, R251, 0xf0, RZ ;  /* 0x000000f0fb197810 */ /* 0x000fe20007ffe0ff */
[----:B------:R2:W-:Y:S01]  /*10fa0*/  @!P3 ST.E.64 [R12.64], R114 ;  /* 0x000000720c00b985 */ /* 0x0005e2000c101b06 */
[-C--:B------:R-:W-:Y:S02]  /*10fb0*/  @!P2 LEA R16, P6, R28, R5.reuse, 0x2 ;  /* 0x000000051c10a211 */ /* 0x080fe400078c10ff */
[----:B------:R-:W-:Y:S02]  /*10fc0*/  SHF.R.S32.HI R29, RZ, 0x1f, R29 ;  /* 0x0000001fff1d7819 */ /* 0x000fe4000001141d */
[----:B------:R-:W-:Y:S02]  /*10fd0*/  @!P1 LEA R14, P5, R26, R5, 0x2 ;  /* 0x000000051a0e9211 */ /* 0x000fe400078a10ff */
[----:B------:R-:W-:-:S02]  /*10fe0*/  SHF.R.S32.HI R27, RZ, 0x1f, R27 ;  /* 0x0000001fff1b7819 */ /* 0x000fc4000001141b */
[----:B------:R-:W-:Y:S02]  /*10ff0*/  SHF.R.S32.HI R25, RZ, 0x1f, R25 ;  /* 0x0000001fff197819 */ /* 0x000fe40000011419 */
[----:B----4-:R-:W-:Y:S02]  /*11000*/  @!P0 LEA R10, P4, R24, R5, 0x2 ;  /* 0x00000005180a8211 */ /* 0x010fe400078810ff */
[-C--:B------:R-:W-:Y:S02]  /*11010*/  @!P2 LEA.HI.X R17, R28, R3.reuse, R29, 0x2, P6 ;  /* 0x000000031c11a211 */ /* 0x080fe400030f141d */
[-C--:B------:R-:W-:Y:S02]  /*11020*/  @!P1 LEA.HI.X R15, R26, R3.reuse, R27, 0x2, P5 ;  /* 0x000000031a0f9211 */ /* 0x080fe400028f141b */
[----:B------:R-:W-:Y:S01]  /*11030*/  @!P0 LEA.HI.X R11, R24, R3, R25, 0x2, P4 ;  /* 0x00000003180b8211 */ /* 0x000fe200020f1419 */
[----:B------:R2:W-:Y:S01]  /*11040*/  @!P2 ST.E.64 [R16.64], R118 ;  /* 0x000000761000a985 */ /* 0x0005e2000c101b06 */
[----:B------:R-:W-:-:S03]  /*11050*/  IADD3 R24, R251, 0xf8, RZ ;  /* 0x000000f8fb187810 */ /* 0x000fc60007ffe0ff */
[----:B------:R2:W-:Y:S04]  /*11060*/  @!P1 ST.E.64 [R14.64], R122 ;  /* 0x0000007a0e009985 */ /* 0x0005e8000c101b06 */
[----:B------:R2:W-:Y:S01]  /*11070*/  @!P0 ST.E.64 [R10.64], R126 ;  /* 0x0000007e0a008985 */ /* 0x0005e2000c101b06 */
[----:B------:R-:W-:-:S13]  /*11080*/  ISETP.GE.AND P0, PT, R24, c[0x0][0x3c8], PT ;  /* 0x0000f20018007a0c */ /* 0x000fda0003f06270 */
[----:B------:R-:W-:Y:S05]  /*11090*/  @P0 BRA `(.L_x_4810) ;  /* 0x00000df000000947 */ /* 0x000fea0003800000 */
[----:B------:R-:W-:Y:S02]  /*110a0*/  IADD3 R0, R251, 0xf8, RZ ;  /* 0x000000f8fb007810 */ /* 0x000fe40007ffe0ff */
[----:B------:R-:W-:Y:S02]  /*110b0*/  LEA R4, P0, R24, R5, 0x2 ;  /* 0x0000000518047211 */ /* 0x000fe400078010ff */
[----:B------:R-:W-:-:S04]  /*110c0*/  SHF.R.S32.HI R0, RZ, 0x1f, R0 ;  /* 0x0000001fff007819 */ /* 0x000fc80000011400 */
[----:B------:R-:W-:-:S05]  /*110d0*/  LEA.HI.X R5, R24, R3, R0, 0x2, P0 ;  /* 0x0000000318057211 */ /* 0x000fca00000f1400 */
[----:B------:R1:W-:Y:S01]  /*110e0*/  ST.E.64 [R4.64], R130 ;  /* 0x0000008204007985 */ /* 0x0003e2000c101b06 */
[----:B------:R-:W-:Y:S05]  /*110f0*/  BRA `(.L_x_4810) ;  /* 0x00000d9000007947 */ /* 0x000fea0003800000 */
.L_x_4795:
[----:B------:R-:W2:Y:S04]  /*11100*/  LDL.LU R4, [R1+0x50] ;  /* 0x0000500001047983 */ /* 0x000ea80000300800 */
[----:B------:R-:W3:Y:S04]  /*11110*/  LDL R5, [R1+0x3c] ;  /* 0x00003c0001057983 */ /* 0x000ee80000100800 */
[----:B------:R-:W4:Y:S01]  /*11120*/  LDL R10, [R1+0x38] ;  /* 0x00003800010a7983 */ /* 0x000f220000100800 */
        /* <DEDUP_REMOVED lines=16> */
[----:B-----5:R-:W2:Y:S04]  /*11230*/  LDG.E R3, [R6.64] ;  /* 0x0000000606037981 */ /* 0x020ea8000c1e1900 */
[----:B-1----:R-:W2:Y:S02]  /*11240*/  LDG.E R8, [R6.64+0x4] ;  /* 0x0000040606087981 */ /* 0x002ea4000c1e1900 */
[----:B--2---:R-:W-:Y:S02]  /*11250*/  IADD3 R3, -R3, R8, RZ ;  /* 0x0000000803037210 */ /* 0x004fe40007ffe1ff */
.L_x_4816:
[----:B------:R-:W-:Y:S01]  /*11260*/  ISETP.GT.AND P0, PT, R246, 0x7f, PT ;  /* 0x0000007ff600780c */ /* 0x000fe20003f04270 */
[----:B------:R-:W-:Y:S01]  /*11270*/  BSSY B0, `(.L_x_4817) ;  /* 0x0000036000007945 */ /* 0x000fe20003800000 */
[----:B------:R-:W-:Y:S02]  /*11280*/  SEL R5, R5, RZ, !P2 ;  /* 0x000000ff05057207 */ /* 0x000fe40005000000 */
[----:B-1----:R-:W-:-:S02]  /*11290*/  SEL R7, R10, RZ, !P2 ;  /* 0x000000ff0a077207 */ /* 0x002fc40005000000 */
[----:B-----5:R-:W-:-:S07]  /*112a0*/  SHF.R.S32.HI R8, RZ, 0x1f, R0 ;  /* 0x0000001fff087819 */ /* 0x020fce0000011400 */
        /* <DEDUP_REMOVED lines=8> */
[----:B------:R-:W-:Y:S01]  /*11330*/  ISETP.GT.AND P2, PT, R4, 0x1, PT ;  /* 0x000000010400780c */ /* 0x000fe20003f44270 */
[----:B------:R-:W-:Y:S01]  /*11340*/  IMAD.MOV.U32 R9, RZ, RZ, c[0x0][0x4e8] ;  /* 0x00013a00ff097624 */ /* 0x000fe200078e00ff */
[----:B------:R-:W-:Y:S02]  /*11350*/  MOV R12, R6 ;  /* 0x00000006000c7202 */ /* 0x000fe40000000f00 */
[----:B------:R-:W-:-:S02]  /*11360*/  SEL R26, R26, 0x328, P2 ;  /* 0x000003281a1a7807 */ /* 0x000fc40001000000 */
[----:B------:R-:W-:Y:S02]  /*11370*/  ISETP.NE.AND P0, PT, R9, 0x1, PT ;  /* 0x000000010900780c */ /* 0x000fe40003f05270 */
[----:B------:R-:W1:Y:S08]  /*11380*/  LDC.64 R24, c[0x0][R26+0x170] ;  /* 0x00005c001a187b82 */ /* 0x000e700000000a00 */
[----:B------:R-:W2:Y:S03]  /*11390*/  LDC.64 R18, c[0x0][R26+0x168] ;  /* 0x00005a001a127b82 */ /* 0x000ea60000000a00 */
[----:B------:R-:W-:-:S05]  /*113a0*/  @P0 IMAD.HI.U32 R11, R6, c[0x0][0x4ec], RZ ;  /* 0x00013b00060b0a27 */ /* 0x000fca00078e00ff */
[----:B------:R-:W4:Y:S01]  /*113b0*/  LDC.64 R22, c[0x0][R26+0x178] ;  /* 0x00005e001a167b82 */ /* 0x000f220000000a00 */
[----:B------:R-:W-:-:S07]  /*113c0*/  @P0 SHF.R.U32.HI R12, RZ, c[0x0][0x4f0], R11 ;  /* 0x00013c00ff0c0a19 */ /* 0x000fce000001160b */
[----:B------:R-:W5:Y:S01]  /*113d0*/  LDC.64 R20, c[0x0][R26+0x160] ;  /* 0x000058001a147b82 */ /* 0x000f620000000a00 */
[-C--:B-1----:R-:W-:Y:S02]  /*113e0*/  IMAD R14, R25, R5.reuse, RZ ;  /* 0x00000005190e7224 */ /* 0x082fe400078e02ff */
[----:B------:R-:W-:-:S04]  /*113f0*/  IMAD.WIDE.U32 R16, R24, R5, RZ ;  /* 0x0000000518107225 */ /* 0x000fc800078e00ff */
[----:B------:R-:W-:-:S05]  /*11400*/  IMAD R9, R24, R7, R14 ;  /* 0x0000000718097224 */ /* 0x000fca00078e020e */
[----:B------:R-:W-:Y:S01]  /*11410*/  IADD3 R9, R17, R9, RZ ;  /* 0x0000000911097210 */ /* 0x000fe20007ffe0ff */
[-C--:B--2---:R-:W-:Y:S02]  /*11420*/  IMAD R10, R19, R15.reuse, RZ ;  /* 0x0000000f130a7224 */ /* 0x084fe400078e02ff */
[----:B------:R-:W-:Y:S01]  /*11430*/  IMAD.WIDE.U32 R18, R18, R15, RZ ;  /* 0x0000000f12127225 */ /* 0x000fe200078e00ff */
[----:B---3--:R-:W-:-:S03]  /*11440*/  SEL R11, R13, RZ, P2 ;  /* 0x000000ff0d0b7207 */ /* 0x008fc60001000000 */
[----:B------:R-:W-:Y:S01]  /*11450*/  IMAD.IADD R13, R19, 0x1, R10 ;  /* 0x00000001130d7824 */ /* 0x000fe200078e020a */
[----:B------:R-:W-:Y:S01]  /*11460*/  IADD3 R19, P1, P0, R16, R18, R0 ;  /* 0x0000001210137210 */ /* 0x000fe2000783e000 */
[----:B------:R-:W-:Y:S02]  /*11470*/  IMAD.MOV R15, RZ, RZ, -R12 ;  /* 0x000000ffff0f7224 */ /* 0x000fe400078e0a0c */
[----:B----4-:R-:W-:Y:S01]  /*11480*/  IMAD R10, R23, R11, RZ ;  /* 0x0000000b170a7224 */ /* 0x010fe200078e02ff */
[----:B------:R-:W-:Y:S01]  /*11490*/  IADD3.X R9, R9, R13, R8, P1, P0 ;  /* 0x0000000d09097210 */ /* 0x000fe20000fe0408 */
[----:B------:R-:W-:-:S04]  /*114a0*/  IMAD.WIDE.U32 R22, R22, R11, RZ ;  /* 0x0000000b16167225 */ /* 0x000fc800078e00ff */
[----:B------:R-:W-:Y:S01]  /*114b0*/  IMAD R15, R15, c[0x0][0x4e8], R6 ;  /* 0x00013a000f0f7a24 */ /* 0x000fe200078e0206 */
[----:B------:R-:W-:Y:S02]  /*114c0*/  IADD3 R22, P1, P0, R12, R19, R22 ;  /* 0x000000130c167210 */ /* 0x000fe4000783e016 */
[----:B------:R-:W-:Y:S01]  /*114d0*/  IADD3 R10, R23, R10, RZ ;  /* 0x0000000a170a7210 */ /* 0x000fe20007ffe0ff */
[----:B-----5:R-:W-:Y:S01]  /*114e0*/  IMAD R11, R21, R15, RZ ;  /* 0x0000000f150b7224 */ /* 0x020fe200078e02ff */
[----:B------:R-:W-:Y:S02]  /*114f0*/  SHF.R.S32.HI R12, RZ, 0x1f, R12 ;  /* 0x0000001fff0c7819 */ /* 0x000fe4000001140c */
[----:B------:R-:W-:Y:S02]  /*11500*/  SHF.R.S32.HI R6, RZ, 0x1f, R15 ;  /* 0x0000001fff067819 */ /* 0x000fe4000001140f */
[----:B------:R-:W-:Y:S01]  /*11510*/  IADD3.X R23, R12, R9, R10, P1, P0 ;  /* 0x000000090c177210 */ /* 0x000fe20000fe040a */
[----:B------:R-:W-:Y:S01]  /*11520*/  IMAD.MOV.U32 R9, RZ, RZ, c[0x0][0x4a8] ;  /* 0x00012a00ff097624 */ /* 0x000fe200078e00ff */
[----:B------:R-:W-:Y:S01]  /*11530*/  MOV R10, c[0x0][0x4ac] ;  /* 0x00012b00000a7a02 */ /* 0x000fe20000000f00 */
[----:B------:R-:W-:-:S02]  /*11540*/  IMAD R6, R20, R6, R11 ;  /* 0x0000000614067224 */ /* 0x000fc400078e020b */
[----:B------:R-:W-:Y:S01]  /*11550*/  IMAD.WIDE.U32 R22, R20, R15, R22 ;  /* 0x0000000f14167225 */ /* 0x000fe200078e0016 */
[----:B------:R-:W-:Y:S02]  /*11560*/  SEL R9, R9, c[0x0][0x450], P2 ;  /* 0x0001140009097a07 */ /* 0x000fe40001000000 */
[----:B------:R-:W-:Y:S01]  /*11570*/  SEL R10, R10, c[0x0][0x454], P2 ;  /* 0x000115000a0a7a07 */ /* 0x000fe20001000000 */
[----:B------:R-:W-:Y:S01]  /*11580*/  IMAD.IADD R11, R23, 0x1, R6 ;  /* 0x00000001170b7824 */ /* 0x000fe200078e0206 */
[C---:B------:R-:W-:Y:S02]  /*11590*/  LEA R12, P0, R22.reuse, R9, 0x2 ;  /* 0x00000009160c7211 */ /* 0x040fe400078010ff */
[----:B------:R-:W-:Y:S02]  /*115a0*/  MOV R9, 0xff800000 ;  /* 0xff80000000097802 */ /* 0x000fe40000000f00 */
[----:B------:R-:W-:-:S05]  /*115b0*/  LEA.HI.X R13, R22, R10, R11, 0x2, P0 ;  /* 0x0000000a160d7211 */ /* 0x000fca00000f140b */
[----:B------:R1:W-:Y:S04]  /*115c0*/  STG.E [R12.64], R9 ;  /* 0x000000090c007986 */ /* 0x0003e8000c101906 */
.L_x_4818:
[----:B------:R-:W-:Y:S05]  /*115d0*/  BSYNC B0 ;  /* 0x0000000000007941 */ /* 0x000fea0003800000 */
.L_x_4817:
[----:B------:R-:W-:-:S13]  /*115e0*/  ISETP.GT.AND P0, PT, R4, 0x1, PT ;  /* 0x000000010400780c */ /* 0x000fda0003f04270 */
[----:B------:R-:W-:Y:S05]  /*115f0*/  @P0 BRA `(.L_x_4810) ;  /* 0x0000089000000947 */ /* 0x000fea0003800000 */
[----:B-1----:R-:W2:Y:S04]  /*11600*/  LDL.LU R9, [R1+0x40] ;  /* 0x0000400001097983 */ /* 0x002ea80000300800 */
[----:B------:R-:W3:Y:S01]  /*11610*/  LDL R6, [R1+0x4] ;  /* 0x0000040001067983 */ /* 0x000ee20000100800 */
[----:B------:R-:W-:Y:S01]  /*11620*/  MOV R4, c[0x0][0x4e8] ;  /* 0x00013a0000047a02 */ /* 0x000fe20000000f00 */
[----:B------:R-:W-:-:S03]  /*11630*/  IMAD R11, R8, c[0x0][0x3a0], RZ ;  /* 0x0000e800080b7a24 */ /* 0x000fc600078e02ff */
[----:B------:R-:W-:Y:S01]  /*11640*/  ISETP.NE.AND P0, PT, R4, 0x1, PT ;  /* 0x000000010400780c */ /* 0x000fe20003f05270 */
[C---:B------:R-:W-:Y:S01]  /*11650*/  IMAD R11, R0.reuse, c[0x0][0x3a4], R11 ;  /* 0x0000e900000b7a24 */ /* 0x040fe200078e020b */
[----:B--2---:R-:W-:Y:S01]  /*11660*/  MOV R12, R9 ;  /* 0x00000009000c7202 */ /* 0x004fe20000000f00 */
[----:B------:R-:W-:Y:S01]  /*11670*/  IMAD.WIDE.U32 R8, R0, c[0x0][0x3a0], RZ ;  /* 0x0000e80000087a25 */ /* 0x000fe200078e00ff */
[----:B---3--:R-:W-:-:S04]  /*11680*/  IADD3 R0, R6, R237, RZ ;  /* 0x000000ed06007210 */ /* 0x008fc80007ffe0ff */
[----:B------:R-:W-:Y:S02]  /*11690*/  IADD3 R9, R9, R11, RZ ;  /* 0x0000000b09097210 */ /* 0x000fe40007ffe0ff */
[----:B------:R-:W-:-:S03]  /*116a0*/  MOV R6, R0 ;  /* 0x0000000000067202 */ /* 0x000fc60000000f00 */
[----:B------:R-:W-:-:S04]  /*116b0*/  @P0 IMAD.HI.U32 R4, R0, c[0x0][0x4ec], RZ ;  /* 0x00013b0000040a27 */ /* 0x000fc800078e00ff */
[----:B------:R-:W-:Y:S01]  /*116c0*/  IMAD.WIDE.U32 R10, R12, c[0x0][0x3e8], R8 ;  /* 0x0000fa000c0a7a25 */ /* 0x000fe200078e0008 */
[----:B------:R-:W-:-:S03]  /*116d0*/  @P0 SHF.R.U32.HI R6, RZ, c[0x0][0x4f0], R4 ;  /* 0x00013c00ff060a19 */ /* 0x000fc60000011604 */
[----:B------:R-:W-:Y:S01]  /*116e0*/  IMAD R8, R7, c[0x0][0x3f0], RZ ;  /* 0x0000fc0007087a24 */ /* 0x000fe200078e02ff */
[----:B------:R-:W-:Y:S01]  /*116f0*/  SHF.R.S32.HI R4, RZ, 0x1f, R6 ;  /* 0x0000001fff047819 */ /* 0x000fe20000011406 */
[----:B------:R-:W-:Y:S01]  /*11700*/  IMAD R11, R12, c[0x0][0x3ec], R11 ;  /* 0x0000fb000c0b7a24 */ /* 0x000fe200078e020b */
[----:B------:R-:W-:Y:S01]  /*11710*/  SHF.R.S32.HI R12, RZ, 0x1f, R246 ;  /* 0x0000001fff0c7819 */ /* 0x000fe200000114f6 */
[C---:B------:R-:W-:Y:S02]  /*11720*/  IMAD R8, R5.reuse, c[0x0][0x3f4], R8 ;  /* 0x0000fd0005087a24 */ /* 0x040fe400078e0208 */
[----:B------:R-:W-:Y:S01]  /*11730*/  IMAD.WIDE.U32 R10, R5, c[0x0][0x3f0], R10 ;  /* 0x0000fc00050a7a25 */ /* 0x000fe200078e000a */
[----:B------:R-:W-:Y:S02]  /*11740*/  IADD3 R5, -R6, RZ, RZ ;  /* 0x000000ff06057210 */ /* 0x000fe40007ffe1ff */
[----:B------:R-:W-:Y:S01]  /*11750*/  LEA.HI R12, R12, R246, RZ, 0x3 ;  /* 0x000000f60c0c7211 */ /* 0x000fe200078f18ff */
[----:B------:R-:W-:Y:S01]  /*11760*/  IMAD R7, R4, c[0x0][0x3e0], RZ ;  /* 0x0000f80004077a24 */ /* 0x000fe200078e02ff */
[----:B------:R-:W-:Y:S01]  /*11770*/  IADD3 R11, R11, R8, RZ ;  /* 0x000000080b0b7210 */ /* 0x000fe20007ffe0ff */
[----:B------:R-:W-:Y:S01]  /*11780*/  IMAD R5, R5, c[0x0][0x4e8], R0 ;  /* 0x00013a0005057a24 */ /* 0x000fe200078e0200 */
[----:B------:R-:W-:Y:S01]  /*11790*/  SHF.R.S32.HI R12, RZ, 0x3, R12 ;  /* 0x00000003ff0c7819 */ /* 0x000fe2000001140c */
[----:B------:R-:W-:-:S02]  /*117a0*/  IMAD R7, R6, c[0x0][0x3e4], R7 ;  /* 0x0000f90006077a24 */ /* 0x000fc400078e0207 */
[----:B------:R-:W-:Y:S01]  /*117b0*/  IMAD.WIDE.U32 R10, R6, c[0x0][0x3e0], R10 ;  /* 0x0000f800060a7a25 */ /* 0x000fe200078e000a */
[----:B------:R-:W-:Y:S02]  /*117c0*/  SHF.R.S32.HI R0, RZ, 0x1f, R5 ;  /* 0x0000001fff007819 */ /* 0x000fe40000011405 */
        /* <DEDUP_REMOVED lines=10> */
.L_x_4874:
[----:B------:R-:W-:Y:S05]  /*11870*/  BRA.DIV ~URZ, `(.L_x_4820) ;  /* 0x000022327f007947 */ /* 0x000fea000b800000 */
[----:B------:R3:W4:Y:S02]  /*11880*/  SHFL.IDX PT, R5, R10, RZ, 0x181f ;  /* 0x00181fff0a057589 */ /* 0x00072400000e0000 */
.L_x_4875:
[----:B------:R-:W-:Y:S01]  /*11890*/  IMAD R14, R3, c[0x0][0x4e8], RZ ;  /* 0x00013a00030e7a24 */ /* 0x000fe200078e02ff */
[----:B------:R-:W-:Y:S04]  /*118a0*/  BSSY B0, `(.L_x_4821) ;  /* 0x0000014000007945 */ /* 0x000fe80003800000 */
        /* <DEDUP_REMOVED lines=11> */
[-C--:B------:R-:W-:Y:S02]  /*11960*/  @!P3 LEA.HI.X R9, R16, R12.reuse, R17, 0x1, P4 ;  /* 0x0000000c1009b211 */ /* 0x080fe400020f0c11 */
[C---:B------:R-:W-:Y:S02]  /*11970*/  @!P0 LEA R16, P4, R248.reuse, R5, 0x1 ;  /* 0x00000005f8108211 */ /* 0x040fe400078808ff */
[-C--:B------:R-:W-:Y:S01]  /*11980*/  @!P1 LEA.HI.X R5, R247, R12.reuse, R242, 0x1, P5 ;  /* 0x0000000cf7059211 */ /* 0x080fe200028f0cf2 */
[----:B------:R2:W-:Y:S01]  /*11990*/  @!P3 ST.E.128 [R8.64], RZ ;  /* 0x000000ff0800b985 */ /* 0x0005e2000c101d06 */
[----:B------:R-:W-:-:S03]  /*119a0*/  @!P0 LEA.HI.X R17, R248, R12, R241, 0x1, P4 ;  /* 0x0000000cf8118211 */ /* 0x000fc600020f0cf1 */
[----:B------:R2:W-:Y:S04]  /*119b0*/  @!P2 ST.E.128 [R6.64], RZ ;  /* 0x000000ff0600a985 */ /* 0x0005e8000c101d06 */
[----:B------:R2:W-:Y:S04]  /*119c0*/  @!P1 ST.E.128 [R4.64], RZ ;  /* 0x000000ff04009985 */ /* 0x0005e8000c101d06 */
[----:B------:R2:W-:Y:S02]  /*119d0*/  @!P0 ST.E.128 [R16.64], RZ ;  /* 0x000000ff10008985 */ /* 0x0005e4000c101d06 */
.L_x_4822:
[----:B------:R-:W-:Y:S05]  /*119e0*/  BSYNC B0 ;  /* 0x0000000000007941 */ /* 0x000fea0003800000 */
.L_x_4821:
[----:B------:R-:W-:Y:S05]  /*119f0*/  BRA.DIV ~URZ, `(.L_x_4823) ;  /* 0x000021127f007947 */ /* 0x000fea000b800000 */
[----:B------:R1:W3:Y:S04]  /*11a00*/  SHFL.IDX PT, R3, R11, 0x1, 0x181f ;  /* 0x00381f000b037f89 */ /* 0x0002e800000e0000 */
[----:B--2-4-:R1:W2:Y:S02]  /*11a10*/  SHFL.IDX PT, R5, R10, 0x1, 0x181f ;  /* 0x00381f000a057f89 */ /* 0x0142a400000e0000 */
.L_x_4876:
[----:B------:R-:W-:Y:S01]  /*11a20*/  IADD3 R7, R237, 0x20, RZ ;  /* 0x00000020ed077810 */ /* 0x000fe20007ffe0ff */
[----:B------:R-:W-:Y:S03]  /*11a30*/  BSSY B0, `(.L_x_4824) ;  /* 0x0000014000007945 */ /* 0x000fe60003800000 */
[----:B------:R-:W-:-:S13]  /*11a40*/  ISETP.GE.AND P0, PT, R7, R14, PT ;  /* 0x0000000e0700720c */ /* 0x000fda0003f06270 */
[----:B------:R-:W-:Y:S05]  /*11a50*/  @P0 BRA `(.L_x_4825) ;  /* 0x0000011000000947 */ /* 0x000fea0003800000 */
[----:B------:R-:W4:Y:S01]  /*11a60*/  LDL.64 R12, [R1+0x10] ;  /* 0x00001000010c7983 */ /* 0x000f220000100a00 */
[----:B------:R-:W-:Y:S02]  /*11a70*/  ISETP.GE.AND P2, PT, R250, c[0x0][0x3c8], PT ;  /* 0x0000f200fa007a0c */ /* 0x000fe40003f46270 */
[----:B------:R-:W-:Y:S02]  /*11a80*/  ISETP.GE.AND P1, PT, R247, c[0x0][0x3c8], PT ;  /* 0x0000f200f7007a0c */ /* 0x000fe40003f26270 */
[----:B------:R-:W-:-:S09]  /*11a90*/  ISETP.GE.AND P0, PT, R248, c[0x0][0x3c8], PT ;  /* 0x0000f200f8007a0c */ /* 0x000fd20003f06270 */
[CC--:B--2---:R-:W-:Y:S02]  /*11aa0*/  @!P2 LEA R6, P6, R250.reuse, R5.reuse, 0x1 ;  /* 0x00000005fa06a211 */ /* 0x0c4fe400078c08ff */
[----:B------:R-:W-:Y:S02]  /*11ab0*/  @!P1 LEA R4, P5, R247, R5, 0x1 ;  /* 0x00000005f7049211 */ /* 0x000fe400078a08ff */
[----:B---3--:R-:W-:Y:S02]  /*11ac0*/  @!P2 LEA.HI.X R7, R250, R3, R243, 0x1, P6 ;  /* 0x00000003fa07a211 */ /* 0x008fe400030f0cf3 */
[----:B----4-:R-:W-:-:S13]  /*11ad0*/  ISETP.GE.AND P3, PT, R12, c[0x0][0x3c8], PT ;  /* 0x0000f2000c007a0c */ /* 0x010fda0003f66270 */
[----:B------:R-:W-:-:S04]  /*11ae0*/  @!P3 LEA R8, P4, R12, R5, 0x1 ;  /* 0x000000050c08b211 */ /* 0x000fc800078808ff */
[----:B------:R-:W-:Y:S02]  /*11af0*/  @!P3 LEA.HI.X R9, R12, R3, R13, 0x1, P4 ;  /* 0x000000030c09b211 */ /* 0x000fe400020f0c0d */
[C---:B------:R-:W-:Y:S02]  /*11b00*/  @!P0 LEA R12, P4, R248.reuse, R5, 0x1 ;  /* 0x00000005f80c8211 */ /* 0x040fe400078808ff */
[-C--:B------:R-:W-:Y:S01]  /*11b10*/  @!P1 LEA.HI.X R5, R247, R3.reuse, R242, 0x1, P5 ;  /* 0x00000003f7059211 */ /* 0x080fe200028f0cf2 */
[----:B------:R2:W-:Y:S01]  /*11b20*/  @!P3 ST.E.128 [R8.64], RZ ;  /* 0x000000ff0800b985 */ /* 0x0005e2000c101d06 */
[----:B------:R-:W-:-:S03]  /*11b30*/  @!P0 LEA.HI.X R13, R248, R3, R241, 0x1, P4 ;  /* 0x00000003f80d8211 */ /* 0x000fc600020f0cf1 */
[----:B------:R2:W-:Y:S04]  /*11b40*/  @!P2 ST.E.128 [R6.64], RZ ;  /* 0x000000ff0600a985 */ /* 0x0005e8000c101d06 */
[----:B------:R2:W-:Y:S04]  /*11b50*/  @!P1 ST.E.128 [R4.64], RZ ;  /* 0x000000ff04009985 */ /* 0x0005e8000c101d06 */
[----:B------:R2:W-:Y:S02]  /*11b60*/  @!P0 ST.E.128 [R12.64], RZ ;  /* 0x000000ff0c008985 */ /* 0x0005e4000c101d06 */
.L_x_4825:
[----:B------:R-:W-:Y:S05]  /*11b70*/  BSYNC B0 ;  /* 0x0000000000007941 */ /* 0x000fea0003800000 */
.L_x_4824:
[----:B------:R-:W-:Y:S05]  /*11b80*/  BRA.DIV ~URZ, `(.L_x_4826) ;  /* 0x000020427f007947 */ /* 0x000fea000b800000 */
[----:B---3--:R3:W4:Y:S02]  /*11b90*/  SHFL.IDX PT, R3, R11, 0x2, 0x181f ;  /* 0x00581f000b037f89 */ /* 0x00872400000e0000 */
.L_x_4877:
[----:B------:R-:W-:Y:S05]  /*11ba0*/  BRA.DIV ~URZ, `(.L_x_4827) ;  /* 0x000020927f007947 */ /* 0x000fea000b800000 */
[----:B--2---:R2:W1:Y:S02]  /*11bb0*/  SHFL.IDX PT, R5, R10, 0x2, 0x181f ;  /* 0x00581f000a057f89 */ /* 0x00446400000e0000 */
.L_x_4878:
        /* <DEDUP_REMOVED lines=10> */
[----:B----4-:R-:W-:Y:S02]  /*11c60*/  @!P2 LEA.HI.X R7, R250, R3, R243, 0x1, P6 ;  /* 0x00000003fa07a211 */ /* 0x010fe400030f0cf3 */
[----:B-----5:R-:W-:-:S13]  /*11c70*/  ISETP.GE.AND P3, PT, R12, c[0x0][0x3c8], PT ;  /* 0x0000f2000c007a0c */ /* 0x020fda0003f66270 */
        /* <DEDUP_REMOVED lines=9> */
.L_x_4829:
[----:B------:R-:W-:Y:S05]  /*11d10*/  BSYNC B0 ;  /* 0x0000000000007941 */ /* 0x000fea0003800000 */
.L_x_4828:
[----:B------:R-:W-:Y:S05]  /*11d20*/  BRA.DIV ~URZ, `(.L_x_4830) ;  /* 0x00001f727f007947 */ /* 0x000fea000b800000 */
[----:B-1-3--:R-:W1:Y:S04]  /*11d30*/  SHFL.IDX PT, R11, R11, 0x3, 0x181f ;  /* 0x00781f000b0b7f89 */ /* 0x00ae6800000e0000 */
[----:B------:R3:W2:Y:S02]  /*11d40*/  SHFL.IDX PT, R5, R10, 0x3, 0x181f ;  /* 0x00781f000a057f89 */ /* 0x0006a400000e0000 */
.L_x_4879:
[----:B------:R-:W-:-:S04]  /*11d50*/  IADD3 R237, R237, 0x60, RZ ;  /* 0x00000060eded7810 */ /* 0x000fc80007ffe0ff */
[----:B------:R-:W-:-:S13]  /*11d60*/  ISETP.GE.AND P0, PT, R237, R14, PT ;  /* 0x0000000eed00720c */ /* 0x000fda0003f06270 */
[----:B------:R-:W-:Y:S05]  /*11d70*/  @P0 BRA `(.L_x_4810) ;  /* 0x0000011000000947 */ /* 0x000fea0003800000 */
[----:B------:R-:W5:Y:S01]  /*11d80*/  LDL.64 R12, [R1+0x10] ;  /* 0x00001000010c7983 */ /* 0x000f620000100a00 */
[----:B------:R-:W-:Y:S02]  /*11d90*/  ISETP.GE.AND P2, PT, R250, c[0x0][0x3c8], PT ;  /* 0x0000f200fa007a0c */ /* 0x000fe40003f46270 */
[----:B------:R-:W-:Y:S02]  /*11da0*/  ISETP.GE.AND P1, PT, R247, c[0x0][0x3c8], PT ;  /* 0x0000f200f7007a0c */ /* 0x000fe40003f26270 */
[----:B------:R-:W-:-:S09]  /*11db0*/  ISETP.GE.AND P0, PT, R248, c[0x0][0x3c8], PT ;  /* 0x0000f200f8007a0c */ /* 0x000fd20003f06270 */
[CC--:B--2---:R-:W-:Y:S02]  /*11dc0*/  @!P2 LEA R6, P6, R250.reuse, R5.reuse, 0x1 ;  /* 0x00000005fa06a211 */ /* 0x0c4fe400078c08ff */
[----:B------:R-:W-:Y:S02]  /*11dd0*/  @!P1 LEA R4, P5, R247, R5, 0x1 ;  /* 0x00000005f7049211 */ /* 0x000fe400078a08ff */
[----:B-1----:R-:W-:Y:S02]  /*11de0*/  @!P2 LEA.HI.X R7, R250, R11, R243, 0x1, P6 ;  /* 0x0000000bfa07a211 */ /* 0x002fe400030f0cf3 */
[----:B-----5:R-:W-:-:S13]  /*11df0*/  ISETP.GE.AND P3, PT, R12, c[0x0][0x3c8], PT ;  /* 0x0000f2000c007a0c */ /* 0x020fda0003f66270 */
[----:B------:R-:W-:-:S04]  /*11e00*/  @!P3 LEA R8, P4, R12, R5, 0x1 ;  /* 0x000000050c08b211 */ /* 0x000fc800078808ff */
[----:B------:R-:W-:Y:S02]  /*11e10*/  @!P3 LEA.HI.X R9, R12, R11, R13, 0x1, P4 ;  /* 0x0000000b0c09b211 */ /* 0x000fe400020f0c0d */
[C---:B---3--:R-:W-:Y:S02]  /*11e20*/  @!P0 LEA R10, P4, R248.reuse, R5, 0x1 ;  /* 0x00000005f80a8211 */ /* 0x048fe400078808ff */
[-C--:B------:R-:W-:Y:S01]  /*11e30*/  @!P1 LEA.HI.X R5, R247, R11.reuse, R242, 0x1, P5 ;  /* 0x0000000bf7059211 */ /* 0x080fe200028f0cf2 */
[----:B------:R1:W-:Y:S01]  /*11e40*/  @!P3 ST.E.128 [R8.64], RZ ;  /* 0x000000ff0800b985 */ /* 0x0003e2000c101d06 */
[----:B------:R-:W-:-:S03]  /*11e50*/  @!P0 LEA.HI.X R11, R248, R11, R241, 0x1, P4 ;  /* 0x0000000bf80b8211 */ /* 0x000fc600020f0cf1 */
[----:B------:R1:W-:Y:S04]  /*11e60*/  @!P2 ST.E.128 [R6.64], RZ ;  /* 0x000000ff0600a985 */ /* 0x0003e8000c101d06 */
[----:B------:R1:W-:Y:S04]  /*11e70*/  @!P1 ST.E.128 [R4.64], RZ ;  /* 0x000000ff04009985 */ /* 0x0003e8000c101d06 */
[----:B------:R1:W-:Y:S02]  /*11e80*/  @!P0 ST.E.128 [R10.64], RZ ;  /* 0x000000ff0a008985 */ /* 0x0003e4000c101d06 */
.L_x_4810:
[----:B------:R-:W-:Y:S05]  /*11e90*/  BSYNC B1 ;  /* 0x0000000000017941 */ /* 0x000fea0003800000 */
.L_x_4794:
[----:B------:R-:W5:Y:S02]  /*11ea0*/  LDL R0, [R1+0x8] ;  /* 0x0000080001007983 */ /* 0x000f640000100800 */
[----:B-----5:R-:W-:-:S13]  /*11eb0*/  ISETP.NE.AND P0, PT, R0, RZ, PT ;  /* 0x000000ff0000720c */ /* 0x020fda0003f05270 */
[----:B------:R-:W-:Y:S01]  /*11ec0*/  @P0 WARPSYNC 0xffffffff ;  /* 0xffffffff00000948 */ /* 0x000fe20003800000 */
[----:B------:R-:W-:Y:S06]  /*11ed0*/  @P0 BAR.SYNC.DEFER_BLOCKING 0x5, 0x100 ;  /* 0x0144000000000b1d */ /* 0x000fec0000010000 */
[----:B------:R-:W4:Y:S04]  /*11ee0*/  @P0 LDS.128 R236, [0x20100] ;  /* 0x02010000ffec0984 */ /* 0x000f280000000c00 */
[----:B------:R-:W-:Y:S06]  /*11ef0*/  @P0 BAR.ARV 0x4, 0x100 ;  /* 0x0104000000000b1d */ /* 0x000fec0000002000 */
[----:B------:R-:W-:Y:S05]  /*11f00*/  @P0 BRA `(.L_x_4831) ;  /* 0x00000ea000000947 */ /* 0x000fea0003800000 */
[----:B-1234-:R-:W-:Y:S01]  /*11f10*/  LOP3.LUT R10, R246, 0x1f, RZ, 0xc0, !PT ;  /* 0x0000001ff60a7812 */ /* 0x01efe200078ec0ff */
[----:B------:R-:W-:-:S03]  /*11f20*/  IMAD.MOV.U32 R12, RZ, RZ, RZ ;  /* 0x000000ffff0c7224 */ /* 0x000fc600078e00ff */
[----:B------:R-:W-:Y:S01]  /*11f30*/  ISETP.NE.AND P5, PT, R10, 0x1f, PT ;  /* 0x0000001f0a00780c */ /* 0x000fe20003fa5270 */
[----:B------:R-:W-:Y:S10]  /*11f40*/  BRA.DIV ~URZ, `(.L_x_4832) ;  /* 0x00001e127f007947 */ /* 0x000ff4000b800000 */
[----:B------:R1:W2:Y:S02]  /*11f50*/  SHFL.IDX PT, R3, R2, RZ, 0x1f ;  /* 0x00001fff02037589 */ /* 0x0002a400000e0000 */
.L_x_4880:
[----:B------:R-:W-:Y:S05]  /*11f60*/  BRA.DIV ~URZ, `(.L_x_4833) ;  /* 0x00001e627f007947 */ /* 0x000fea000b800000 */
[----:B-1----:R-:W1:Y:S02]  /*11f70*/  SHFL.IDX PT, R2, R2, 0x1, 0x1f ;  /* 0x00201f0002027f89 */ /* 0x002e6400000e0000 */
.L_x_4881:
[----:B------:R-:W-:Y:S02]  /*11f80*/  IMAD.IADD R5, R239, 0x1, R10 ;  /* 0x00000001ef057824 */ /* 0x000fe400078e020a */
[----:B------:R-:W-:-:S03]  /*11f90*/  IMAD.MOV.U32 R237, RZ, RZ, RZ ;  /* 0x000000ffffed7224 */ /* 0x000fc600078e00ff */
        /* <DEDUP_REMOVED lines=16> */
.L_x_4882:
        /* <DEDUP_REMOVED lines=16> */
.L_x_4883:
[----:B----4-:R-:W-:Y:S01]  /*121a0*/  IMAD R5, R5, c[0x0][0x538], RZ ;  /* 0x00014e0005057a24 */ /* 0x010fe200078e02ff */
[----:B------:R-:W-:Y:S04]  /*121b0*/  BSSY B1, `(.L_x_4836) ;  /* 0x00000ba000017945 */ /* 0x000fe80003800000 */
[----:B-1----:R-:W-:-:S04]  /*121c0*/  IADD3 R236, R5, R2, RZ ;  /* 0x0000000205ec7210 */ /* 0x002fc80007ffe0ff */
[----:B--2---:R-:W-:-:S13]  /*121d0*/  ISETP.GT.AND P6, PT, R236, R3, PT ;  /* 0x00000003ec00720c */ /* 0x004fda0003fc4270 */
[----:B------:R-:W-:Y:S05]  /*121e0*/  @P6 BRA `(.L_x_4837) ;  /* 0x0000024000006947 */ /* 0x000fea0003800000 */
.L_x_4841:
        /* <DEDUP_REMOVED lines=16> */
.L_x_4884:
        /* <DEDUP_REMOVED lines=12> */
[----:B---3--:R-:W1:Y:S02]  /*123b0*/  SHFL.UP PT, R13, R0, 0x10, RZ ;  /* 0x06000000000d7989 */ /* 0x008e6400000e00ff */
[----:B-1----:R-:W-:-:S05]  /*123c0*/  SEL R13, R13, RZ, P4 ;  /* 0x000000ff0d0d7207 */ /* 0x002fca0002000000 */
[----:B------:R-:W-:-:S05]  /*123d0*/  IMAD.IADD R13, R0, 0x1, R13 ;  /* 0x00000001000d7824 */ /* 0x000fca00078e020d */
[----:B------:R1:W2:Y:S02]  /*123e0*/  SHFL.IDX PT, R5, R13, 0x1f, 0x1f ;  /* 0x03e01f000d057f89 */ /* 0x0002a400000e0000 */
.L_x_4885:
[----:B--2---:R-:W-:-:S05]  /*123f0*/  IMAD R5, R5, c[0x0][0x538], RZ ;  /* 0x00014e0005057a24 */ /* 0x004fca00078e02ff */
[----:B------:R-:W-:-:S04]  /*12400*/  IADD3 R236, R5, R236, RZ ;  /* 0x000000ec05ec7210 */ /* 0x000fc80007ffe0ff */
[----:B------:R-:W-:-:S13]  /*12410*/  ISETP.GT.AND P6, PT, R236, R3, PT ;  /* 0x00000003ec00720c */ /* 0x000fda0003fc4270 */
[----:B-1----:R-:W-:Y:S05]  /*12420*/  @!P6 BRA `(.L_x_4841) ;  /* 0xfffffdc00000e947 */ /* 0x002fea000383ffff */
.L_x_4837:
[----:B------:R-:W-:-:S05]  /*12430*/  IADD3 R236, -R5, R236, RZ ;  /* 0x000000ec05ec7210 */ /* 0x000fca0007ffe1ff */
[----:B------:R-:W-:-:S05]  /*12440*/  IMAD R0, R13, c[0x0][0x538], R236 ;  /* 0x00014e000d007a24 */ /* 0x000fca00078e02ec */
[----:B------:R-:W-:Y:S01]  /*12450*/  ISETP.GT.AND P0, PT, R0, R3, PT ;  /* 0x000000030000720c */ /* 0x000fe20003f04270 */
[----:B------:R-:W-:-:S12]  /*12460*/  BRA.DIV ~URZ, `(.L_x_4842) ;  /* 0x00001db27f007947 */ /* 0x000fd8000b800000 */
[----:B------:R-:W-:-:S04]  /*12470*/  VOTE.ANY R11, PT, !P0 ;  /* 0x00000000000b7806 */ /* 0x000fc800040e0100 */
.L_x_4886:
[----:B------:R-:W1:Y:S02]  /*12480*/  POPC R4, R11 ;  /* 0x0000000b00047309 */ /* 0x000e640000000000 */
[----:B-1----:R-:W-:Y:S01]  /*12490*/  IADD3 R239, R4, R239, RZ ;  /* 0x000000ef04ef7210 */ /* 0x002fe20007ffe0ff */
[----:B------:R-:W-:Y:S05]  /*124a0*/  BRA.DIV ~URZ, `(.L_x_4843) ;  /* 0x00001db27f007947 */ /* 0x000fea000b800000 */
[----:B------:R1:W2:Y:S04]  /*124b0*/  SHFL.IDX PT, R237, R237, R4, 0x1f ;  /* 0x00001f04eded7589 */ /* 0x0002a800000e0000 */
[----:B------:R1:W4:Y:S02]  /*124c0*/  SHFL.IDX PT, R2, R12, R4, 0x1f ;  /* 0x00001f040c027589 */ /* 0x00032400000e0000 */
.L_x_4887:
[----:B------:R-:W-:Y:S01]  /*124d0*/  ISETP.NE.AND P0, PT, R11, RZ, PT ;  /* 0x000000ff0b00720c */ /* 0x000fe20003f05270 */
[----:B------:R-:W-:-:S12]  /*124e0*/  BSSY B0, `(.L_x_4844) ;  /* 0x0000005000007945 */ /* 0x000fd80003800000 */
[----:B------:R-:W-:Y:S05]  /*124f0*/  @!P0 BRA `(.L_x_4845) ;  /* 0x0000003000008947 */ /* 0x000fea0003800000 */
[----:B-1----:R-:W-:Y:S01]  /*12500*/  IADD3 R4, R4, -0x1, RZ ;  /* 0xffffffff04047810 */ /* 0x002fe20007ffe0ff */
[----:B------:R-:W-:Y:S05]  /*12510*/  BRA.DIV ~URZ, `(.L_x_4846) ;  /* 0x00001df27f007947 */ /* 0x000fea000b800000 */
[----:B------:R1:W3:Y:S02]  /*12520*/  SHFL.IDX PT, R15, R13, R4, 0x1f ;  /* 0x00001f040d0f7589 */ /* 0x0002e400000e0000 */
.L_x_4845:
[----:B------:R-:W-:Y:S05]  /*12530*/  BSYNC B0 ;  /* 0x0000000000007941 */ /* 0x000fea0003800000 */
.L_x_4844:
[----:B----4-:R-:W-:Y:S01]  /*12540*/  ISETP.NE.AND P0, PT, R2, 0x1, PT ;  /* 0x000000010200780c */ /* 0x010fe20003f05270 */
[----:B---3--:R-:W-:Y:S01]  /*12550*/  IMAD R236, R15, c[0x0][0x538], R236 ;  /* 0x00014e000fec7a24 */ /* 0x008fe200078e02ec */
[----:B------:R-:W-:Y:S04]  /*12560*/  BSSY B0, `(.L_x_4847) ;  /* 0x0000077000007945 */ /* 0x000fe80003800000 */
[----:B------:R-:W-:-:S07]  /*12570*/  IADD3 R6, -R236, R3, RZ ;  /* 0x00000003ec067210 */ /* 0x000fce0007ffe1ff */
[----:B------:R-:W-:Y:S05]  /*12580*/  @!P0 BRA `(.L_x_4848) ;  /* 0x0000037000008947 */ /* 0x000fea0003800000 */
[-C--:B-12---:R-:W-:Y:S02]  /*12590*/  IABS R4, R237.reuse ;  /* 0x000000ed00047213 */ /* 0x086fe40000000000 */
        /* <DEDUP_REMOVED lines=12> */
[----:B------:R-:W-:-:S06]  /*12660*/  IMAD.HI.U32 R8, R13, R8, R12 ;  /* 0x000000080d087227 */ /* 0x000fcc00078e000c */
[----:B------:R-:W-:Y:S02]  /*12670*/  IMAD.HI.U32 R5, R8, R3, RZ ;  /* 0x0000000308057227 */ /* 0x000fe400078e00ff */
[----:B------:R-:W1:Y:S02]  /*12680*/  MUFU.RCP R8, R11 ;  /* 0x0000000b00087308 */ /* 0x000e640000001000 */
[----:B------:R-:W-:Y:S01]  /*12690*/  IMAD R3, R5, R0, R3 ;  /* 0x0000000005037224 */ /* 0x000fe200078e0203 */
[----:B------:R-:W-:-:S04]  /*126a0*/  LOP3.LUT R0, R6, R237, RZ, 0x3c, !PT ;  /* 0x000000ed06007212 */ /* 0x000fc800078e3cff */
[----:B------:R-:W-:Y:S02]  /*126b0*/  ISETP.GT.U32.AND P1, PT, R4, R3, PT ;  /* 0x000000030400720c */ /* 0x000fe40003f24070 */
[----:B------:R-:W-:Y:S02]  /*126c0*/  ISETP.GE.AND P0, PT, R0, RZ, PT ;  /* 0x000000ff0000720c */ /* 0x000fe40003f06270 */
[----:B------:R-:W-:Y:S02]  /*126d0*/  IABS R0, R2 ;  /* 0x0000000200007213 */ /* 0x000fe40000000000 */
[----:B-1----:R-:W-:-:S03]  /*126e0*/  IADD3 R8, R8, 0xffffffe, RZ ;  /* 0x0ffffffe08087810 */ /* 0x002fc60007ffe0ff */
[----:B------:R-:W-:-:S04]  /*126f0*/  IMAD.MOV R0, RZ, RZ, -R0 ;  /* 0x000000ffff007224 */ /* 0x000fc800078e0a00 */
[----:B------:R-:W-:Y:S01]  /*12700*/  @!P1 IMAD.IADD R3, R3, 0x1, -R4 ;  /* 0x0000000103039824 */ /* 0x000fe200078e0a04 */
[----:B------:R-:W1:Y:S01]  /*12710*/  F2I.FTZ.U32.TRUNC.NTZ R9, R8 ;  /* 0x0000000800097305 */ /* 0x000e62000021f000 */
[----:B------:R-:W-:Y:S02]  /*12720*/  @!P1 IADD3 R5, R5, 0x1, RZ ;  /* 0x0000000105059810 */ /* 0x000fe40007ffe0ff */
[----:B------:R-:W-:Y:S02]  /*12730*/  ISETP.NE.AND P1, PT, R237, RZ, PT ;  /* 0x000000ffed00720c */ /* 0x000fe40003f25270 */
[----:B------:R-:W-:Y:S01]  /*12740*/  ISETP.GE.U32.AND P2, PT, R3, R4, PT ;  /* 0x000000040300720c */ /* 0x000fe20003f46070 */
[----:B-1----:R-:W-:-:S12]  /*12750*/  IMAD.MOV R4, RZ, RZ, -R9 ;  /* 0x000000ffff047224 */ /* 0x002fd800078e0a09 */
[----:B------:R-:W-:Y:S01]  /*12760*/  @P2 IADD3 R5, R5, 0x1, RZ ;  /* 0x0000000105052810 */ /* 0x000fe20007ffe0ff */
[----:B------:R-:W-:Y:S02]  /*12770*/  IMAD.MOV.U32 R8, RZ, RZ, RZ ;  /* 0x000000ffff087224 */ /* 0x000fe400078e00ff */
[----:B------:R-:W-:Y:S02]  /*12780*/  IMAD R4, R4, R7, RZ ;  /* 0x0000000704047224 */ /* 0x000fe400078e02ff */
[----:B------:R-:W-:Y:S01]  /*12790*/  @!P0 IMAD.MOV R5, RZ, RZ, -R5 ;  /* 0x000000ffff058224 */ /* 0x000fe200078e0a05 */
[----:B------:R-:W-:Y:S01]  /*127a0*/  @!P1 LOP3.LUT R5, RZ, R237, RZ, 0x33, !PT ;  /* 0x000000edff059212 */ /* 0x000fe200078e33ff */
[----:B------:R-:W-:-:S03]  /*127b0*/  IMAD.HI.U32 R4, R9, R4, R8 ;  /* 0x0000000409047227 */ /* 0x000fc600078e0008 */
[----:B------:R-:W-:-:S05]  /*127c0*/  IABS R3, R5 ;  /* 0x0000000500037213 */ /* 0x000fca0000000000 */
        /* <DEDUP_REMOVED lines=16> */
[----:B------:R-:W-:-:S04]  /*128d0*/  IMAD R5, R2, 0x1000000, R4 ;  /* 0x0100000002057824 */ /* 0x000fc800078e0204 */
[----:B------:R-:W-:Y:S01]  /*128e0*/  IMAD R238, R0, 0x10000, R5 ;  /* 0x0001000000ee7824 */ /* 0x000fe200078e0205 */
[----:B------:R-:W-:Y:S05]  /*128f0*/  BRA `(.L_x_4849) ;  /* 0x000003d000007947 */ /* 0x000fea0003800000 */
.L_x_4848:
[----:B------:R-:W-:-:S04]  /*12900*/  IMAD.MOV.U32 R0, RZ, RZ, 0x4 ;  /* 0x00000004ff007424 */ /* 0x000fc800078e00ff */
[----:B-1----:R-:W-:-:S05]  /*12910*/  IMAD.WIDE R12, R239, R0, c[0x0][0x590] ;  /* 0x00016400ef0c7625 */ /* 0x002fca00078e0200 */
        /* <DEDUP_REMOVED lines=33> */
[----:B------:R-:W-:Y:S01]  /*12b30*/  IABS R7, R3 ;  /* 0x0000000300077213 */ /* 0x000fe20000000000 */
[----:B------:R-:W-:Y:S01]  /*12b40*/  IMAD.MOV R238, RZ, RZ, -R3 ;  /* 0x000000ffffee7224 */ /* 0x000fe200078e0a03 */
[----:B------:R-:W-:Y:S02]  /*12b50*/  IADD3 R4, R4, 0x1000000, R5 ;  /* 0x0100000004047810 */ /* 0x000fe40007ffe005 */
[----:B------:R-:W1:Y:S08]  /*12b60*/  I2F.RP R11, R7 ;  /* 0x00000007000b7306 */ /* 0x000e700000209400 */
[----:B-1----:R-:W1:Y:S02]  /*12b70*/  MUFU.RCP R8, R11 ;  /* 0x0000000b00087308 */ /* 0x002e640000001000 */
[----:B-1----:R-:W-:-:S06]  /*12b80*/  IADD3 R8, R8, 0xffffffe, RZ ;  /* 0x0ffffffe08087810 */ /* 0x002fcc0007ffe0ff */
[----:B------:R-:W1:Y:S02]  /*12b90*/  F2I.FTZ.U32.TRUNC.NTZ R9, R8 ;  /* 0x0000000800097305 */ /* 0x000e64000021f000 */
[----:B-1----:R-:W-:Y:S02]  /*12ba0*/  IMAD.MOV R0, RZ, RZ, -R9 ;  /* 0x000000ffff007224 */ /* 0x002fe400078e0a09 */
[----:B------:R-:W-:Y:S02]  /*12bb0*/  IMAD.MOV.U32 R8, RZ, RZ, RZ ;  /* 0x000000ffff087224 */ /* 0x000fe400078e00ff */
        /* <DEDUP_REMOVED lines=17> */
.L_x_4849:
[----:B------:R-:W-:Y:S05]  /*12cd0*/  BSYNC B0 ;  /* 0x0000000000007941 */ /* 0x000fea0003800000 */
.L_x_4847:
[----:B------:R-:W-:-:S04]  /*12ce0*/  LOP3.LUT R0, RZ, R9, RZ, 0x33, !PT ;  /* 0x00000009ff007212 */ /* 0x000fc800078e33ff */
[----:B------:R-:W-:Y:S01]  /*12cf0*/  IADD3 R237, R0, R237, RZ ;  /* 0x000000ed00ed7210 */ /* 0x000fe20007ffe0ff */
[----:B------:R-:W-:Y:S05]  /*12d00*/  BRA `(.L_x_4850) ;  /* 0x0000004000007947 */ /* 0x000fea0003800000 */
.L_x_4838:
[----:B------:R-:W-:Y:S01]  /*12d10*/  IMAD.MOV.U32 R236, RZ, RZ, R3 ;  /* 0x000000ffffec7224 */ /* 0x000fe200078e0003 */
[----:B------:R-:W-:Y:S01]  /*12d20*/  MOV R238, RZ ;  /* 0x000000ff00ee7202 */ /* 0x000fe20000000f00 */
[----:B------:R-:W-:Y:S01]  /*12d30*/  IMAD.MOV.U32 R237, RZ, RZ, RZ ;  /* 0x000000ffffed7224 */ /* 0x000fe200078e00ff */
[----:B------:R-:W-:Y:S02]  /*12d40*/  MOV R239, c[0x0][0x53c] ;  /* 0x00014f0000ef7a02 */ /* 0x000fe40000000f00 */
.L_x_4850:
[----:B------:R-:W-:Y:S05]  /*12d50*/  BSYNC B1 ;  /* 0x0000000000017941 */ /* 0x000fea0003800000 */
.L_x_4836:
[----:B------:R-:W-:Y:S01]  /*12d60*/  WARPSYNC 0xffffffff ;  /* 0xffffffff00007948 */ /* 0x000fe20003800000 */
[----:B------:R-:W-:Y:S01]  /*12d70*/  BAR.SYNC.DEFER_BLOCKING 0x4, 0x100 ;  /* 0x0104000000007b1d */ /* 0x000fe20000010000 */
[----:B------:R-:W-:-:S13]  /*12d80*/  ISETP.NE.AND P0, PT, R10, RZ, PT ;  /* 0x000000ff0a00720c */ /* 0x000fda0003f05270 */
[----:B------:R1:W-:Y:S04]  /*12d90*/  @!P0 STS.128 [0x20100], R236 ;  /* 0x020100ecff008388 */ /* 0x0003e80000000c00 */
[----:B------:R-:W-:Y:S06]  /*12da0*/  BAR.ARV 0x5, 0x100 ;  /* 0x0144000000007b1d */ /* 0x000fec0000002000 */
.L_x_4831:
[----:B----4-:R-:W-:-:S13]  /*12db0*/  ISETP.GE.AND P0, PT, R239, c[0x0][0x53c], PT ;  /* 0x00014f00ef007a0c */ /* 0x010fda0003f06270 */
[----:B-123--:R-:W-:Y:S01]  /*12dc0*/  @P0 CALL.REL.NOINC `(.L_x_4851) ;  /* 0x0000001000000944 */ /* 0x00efe20003c00000 */
[----:B------:R-:W-:Y:S05]  /*12dd0*/  BRA `(.L_x_4852) ;  /* 0xfffeebe000007947 */ /* 0x000fea000383ffff */
.L_x_4851:
[----:B------:R-:W-:Y:S05]  /*12de0*/  EXIT ;  /* 0x000000000000794d */ /* 0x000fea0003800000 */
.L_x_4754:
[----:B------:R-:W-:Y:S02]  /*12df0*/  MOV R4, 0x1 ;  /* 0x0000000100047802 */ /* 0x000fe40000000f00 */
[----:B------:R-:W-:Y:S02]  /*12e00*/  MOV R0, 0x12e20 ;  /* 0x00012e2000007802 */ /* 0x000fe40000000f00 */
[----:B--2---:R-:W-:Y:S05]  /*12e10*/  CALL.REL.NOINC `($__internal_98_$__cuda_sm70_shflsync_up_p) ;  /* 0x000015f000007944 */ /* 0x004fea0003c00000 */
[----:B-12---:R-:W-:Y:S05]  /*12e20*/  BRA `(.L_x_4853) ;  /* 0xfffed66000007947 */ /* 0x006fea000383ffff */
.L_x_4755:
[----:B------:R-:W-:Y:S02]  /*12e30*/  MOV R4, 0x2 ;  /* 0x0000000200047802 */ /* 0x000fe40000000f00 */
[----:B------:R-:W-:Y:S02]  /*12e40*/  MOV R0, 0x12e60 ;  /* 0x00012e6000007802 */ /* 0x000fe40000000f00 */
[----:B--2---:R-:W-:Y:S05]  /*12e50*/  CALL.REL.NOINC `($__internal_98_$__cuda_sm70_shflsync_up_p) ;  /* 0x000015b000007944 */ /* 0x004fea0003c00000 */
[----:B--2---:R-:W-:Y:S02]  /*12e60*/  SEL R4, R4, RZ, P4 ;  /* 0x000000ff04047207 */ /* 0x004fe40002000000 */
[----:B------:R-:W-:-:S03]  /*12e70*/  MOV R0, 0x12eb0 ;  /* 0x00012eb000007802 */ /* 0x000fc60000000f00 */
[----:B-1----:R-:W-:Y:S02]  /*12e80*/  IMAD.IADD R13, R13, 0x1, R4 ;  /* 0x000000010d0d7824 */ /* 0x002fe400078e0204 */
[----:B------:R-:W-:Y:S02]  /*12e90*/  IMAD.MOV.U32 R4, RZ, RZ, 0x4 ;  /* 0x00000004ff047424 */ /* 0x000fe400078e00ff */
[----:B------:R-:W-:Y:S05]  /*12ea0*/  CALL.REL.NOINC `($__internal_98_$__cuda_sm70_shflsync_up_p) ;  /* 0x0000156000007944 */ /* 0x000fea0003c00000 */
        /* <DEDUP_REMOVED lines=11> */
[----:B------:R-:W-:Y:S02]  /*12f60*/  MOV R5, 0x1f ;  /* 0x0000001f00057802 */ /* 0x000fe40000000f00 */
[----:B------:R-:W-:Y:S01]  /*12f70*/  MOV R0, 0x12fc0 ;  /* 0x00012fc000007802 */ /* 0x000fe20000000f00 */
[----:B-1----:R-:W-:Y:S02]  /*12f80*/  IMAD.IADD R13, R13, 0x1, R4 ;  /* 0x000000010d0d7824 */ /* 0x002fe400078e0204 */
[----:B------:R-:W-:Y:S02]  /*12f90*/  IMAD.MOV.U32 R4, RZ, RZ, 0x1f ;  /* 0x0000001fff047424 */ /* 0x000fe400078e00ff */
[----:B------:R-:W-:-:S02]  /*12fa0*/  IMAD.MOV.U32 R7, RZ, RZ, R13 ;  /* 0x000000ffff077224 */ /* 0x000fc400078e000d */
[----:B------:R-:W-:Y:S05]  /*12fb0*/  CALL.REL.NOINC `($__internal_97_$__cuda_sm70_shflsync_idx_p) ;  /* 0x0000140000007944 */ /* 0x000fea0003c00000 */
[----:B-12---:R-:W-:Y:S05]  /*12fc0*/  BRA `(.L_x_4854) ;  /* 0xfffed5c000007947 */ /* 0x006fea000383ffff */
.L_x_4757:
[----:B------:R-:W-:Y:S02]  /*12fd0*/  SEL R2, RZ, 0x1, P0 ;  /* 0x00000001ff027807 */ /* 0x000fe40000000000 */
[----:B------:R-:W-:-:S02]  /*12fe0*/  MOV R0, 0x13000 ;  /* 0x0001300000007802 */ /* 0x000fc40000000f00 */
[----:B------:R-:W-:Y:S05]  /*12ff0*/  CALL.REL.NOINC `($__internal_99_$__cuda_sm70_votesync_ballot) ;  /* 0x0000146000007944 */ /* 0x000fea0003c00000 */
[----:B------:R-:W-:Y:S05]  /*13000*/  BRA `(.L_x_4855) ;  /* 0xfffed61000007947 */ /* 0x000fea000383ffff */
.L_x_4758:
[----:B------:R-:W-:Y:S01]  /*13010*/  IMAD.MOV.U32 R7, RZ, RZ, R15 ;  /* 0x000000ffff077224 */ /* 0x000fe200078e000f */
[----:B------:R-:W-:-:S02]  /*13020*/  MOV R5, 0x1f ;  /* 0x0000001f00057802 */ /* 0x000fc40000000f00 */
[----:B------:R-:W-:Y:S02]  /*13030*/  MOV R0, 0x13050 ;  /* 0x0001305000007802 */ /* 0x000fe40000000f00 */
[----:B------:R-:W-:Y:S05]  /*13040*/  CALL.REL.NOINC `($__internal_97_$__cuda_sm70_shflsync_idx_p) ;  /* 0x0000137000007944 */ /* 0x000fea0003c00000 */
[----:B--2---:R-:W-:Y:S01]  /*13050*/  IMAD.MOV.U32 R15, RZ, RZ, R5 ;  /* 0x000000ffff0f7224 */ /* 0x004fe200078e0005 */
[----:B------:R-:W-:Y:S01]  /*13060*/  MOV R17, RZ ;  /* 0x000000ff00117202 */ /* 0x000fe20000000f00 */
[----:B-1----:R-:W-:Y:S01]  /*13070*/  IMAD.MOV.U32 R7, RZ, RZ, R10 ;  /* 0x000000ffff077224 */ /* 0x002fe200078e000a */
[----:B------:R-:W-:Y:S02]  /*13080*/  MOV R5, 0x1f ;  /* 0x0000001f00057802 */ /* 0x000fe40000000f00 */
[----:B------:R-:W-:Y:S02]  /*13090*/  MOV R0, 0x130b0 ;  /* 0x000130b000007802 */ /* 0x000fe40000000f00 */
[----:B------:R-:W-:Y:S05]  /*130a0*/  CALL.REL.NOINC `($__internal_97_$__cuda_sm70_shflsync_idx_p) ;  /* 0x0000131000007944 */ /* 0x000fea0003c00000 */
[----:B--2---:R-:W-:Y:S01]  /*130b0*/  MOV R10, R5 ;  /* 0x00000005000a7202 */ /* 0x004fe20000000f00 */
[----:B-1----:R-:W-:Y:S05]  /*130c0*/  BRA `(.L_x_4856) ;  /* 0xfffed5b000007947 */ /* 0x002fea000383ffff */
.L_x_4761:
[----:B------:R-:W-:Y:S01]  /*130d0*/  IMAD.MOV.U32 R7, RZ, RZ, R13 ;  /* 0x000000ffff077224 */ /* 0x000fe200078e000d */
[----:B------:R-:W-:Y:S02]  /*130e0*/  MOV R5, 0x1f ;  /* 0x0000001f00057802 */ /* 0x000fe40000000f00 */
[----:B------:R-:W-:Y:S02]  /*130f0*/  MOV R0, 0x13110 ;  /* 0x0001311000007802 */ /* 0x000fe40000000f00 */
[----:B--23--:R-:W-:Y:S05]  /*13100*/  CALL.REL.NOINC `($__internal_97_$__cuda_sm70_shflsync_idx_p) ;  /* 0x000012b000007944 */ /* 0x00cfea0003c00000 */
[----:B--2---:R-:W-:Y:S01]  /*13110*/  MOV R17, R5 ;  /* 0x0000000500117202 */ /* 0x004fe20000000f00 */
[----:B-1----:R-:W-:Y:S05]  /*13120*/  BRA `(.L_x_4760) ;  /* 0xfffed5b000007947 */ /* 0x002fea000383ffff */
.L_x_4772:
[----:B------:R-:W-:Y:S01]  /*13130*/  IMAD.MOV.U32 R7, RZ, RZ, R12 ;  /* 0x000000ffff077224 */ /* 0x000fe200078e000c */
[----:B-1----:R-:W-:Y:S01]  /*13140*/  MOV R4, RZ ;  /* 0x000000ff00047202 */ /* 0x002fe20000000f00 */
[----:B------:R-:W-:Y:S01]  /*13150*/  IMAD.MOV.U32 R5, RZ, RZ, 0x181f ;  /* 0x0000181fff057424 */ /* 0x000fe200078e00ff */
[----:B------:R-:W-:-:S02]  /*13160*/  MOV R0, 0x13180 ;  /* 0x0001318000007802 */ /* 0x000fc40000000f00 */
[----:B------:R-:W-:Y:S05]  /*13170*/  CALL.REL.NOINC `($__internal_97_$__cuda_sm70_shflsync_idx_p) ;  /* 0x0000124000007944 */ /* 0x000fea0003c00000 */
[----:B--2---:R-:W-:Y:S01]  /*13180*/  MOV R14, R5 ;  /* 0x00000005000e7202 */ /* 0x004fe20000000f00 */
[----:B-1----:R-:W-:Y:S05]  /*13190*/  BRA `(.L_x_4857) ;  /* 0xfffefa1000007947 */ /* 0x002fea000383ffff */
.L_x_4773:
[----:B------:R-:W-:Y:S01]  /*131a0*/  IMAD.MOV.U32 R7, RZ, RZ, R13 ;  /* 0x000000ffff077224 */ /* 0x000fe200078e000d */
[----:B------:R-:W-:Y:S01]  /*131b0*/  MOV R4, RZ ;  /* 0x000000ff00047202 */ /* 0x000fe20000000f00 */
[----:B------:R-:W-:Y:S01]  /*131c0*/  IMAD.MOV.U32 R5, RZ, RZ, 0x181f ;  /* 0x0000181fff057424 */ /* 0x000fe200078e00ff */
[----:B------:R-:W-:-:S02]  /*131d0*/  MOV R0, 0x131f0 ;  /* 0x000131f000007802 */ /* 0x000fc40000000f00 */
[----:B-12---:R-:W-:Y:S05]  /*131e0*/  CALL.REL.NOINC `($__internal_97_$__cuda_sm70_shflsync_idx_p) ;  /* 0x000011d000007944 */ /* 0x006fea0003c00000 */
[----:B-12---:R-:W-:Y:S05]  /*131f0*/  BRA `(.L_x_4858) ;  /* 0xfffef9d000007947 */ /* 0x006fea000383ffff */
.L_x_4776:
[----:B--2---:R-:W-:Y:S01]  /*13200*/  IMAD.MOV.U32 R7, RZ, RZ, R12 ;  /* 0x000000ffff077224 */ /* 0x004fe200078e000c */
[----:B------:R-:W-:Y:S01]  /*13210*/  MOV R4, 0x1 ;  /* 0x0000000100047802 */ /* 0x000fe20000000f00 */
[----:B----4-:R-:W-:Y:S01]  /*13220*/  IMAD.MOV.U32 R5, RZ, RZ, 0x181f ;  /* 0x0000181fff057424 */ /* 0x010fe200078e00ff */
[----:B------:R-:W-:-:S02]  /*13230*/  MOV R0, 0x13250 ;  /* 0x0001325000007802 */ /* 0x000fc40000000f00 */
[----:B-1-3--:R-:W-:Y:S05]  /*13240*/  CALL.REL.NOINC `($__internal_97_$__cuda_sm70_shflsync_idx_p) ;  /* 0x0000117000007944 */ /* 0x00afea0003c00000 */
[----:B--2---:R-:W-:Y:S01]  /*13250*/  IMAD.MOV.U32 R14, RZ, RZ, R5 ;  /* 0x000000ffff0e7224 */ /* 0x004fe200078e0005 */
[----:B-1----:R-:W-:Y:S01]  /*13260*/  MOV R4, 0x1 ;  /* 0x0000000100047802 */ /* 0x002fe20000000f00 */
[----:B------:R-:W-:Y:S01]  /*13270*/  IMAD.MOV.U32 R7, RZ, RZ, R13 ;  /* 0x000000ffff077224 */ /* 0x000fe200078e000d */
[----:B------:R-:W-:-:S02]  /*13280*/  MOV R5, 0x181f ;  /* 0x0000181f00057802 */ /* 0x000fc40000000f00 */
[----:B------:R-:W-:Y:S02]  /*13290*/  MOV R0, 0x132b0 ;  /* 0x000132b000007802 */ /* 0x000fe40000000f00 */
[----:B------:R-:W-:Y:S05]  /*132a0*/  CALL.REL.NOINC `($__internal_97_$__cuda_sm70_shflsync_idx_p) ;  /* 0x0000111000007944 */ /* 0x000fea0003c00000 */
[----:B-12---:R-:W-:Y:S05]  /*132b0*/  BRA `(.L_x_4859) ;  /* 0xfffefb3000007947 */ /* 0x006fea000383ffff */
.L_x_4779:
[----:B-1----:R-:W-:Y:S01]  /*132c0*/  IMAD.MOV.U32 R7, RZ, RZ, R12 ;  /* 0x000000ffff077224 */ /* 0x002fe200078e000c */
[----:B------:R-:W-:Y:S01]  /*132d0*/  MOV R4, 0x2 ;  /* 0x0000000200047802 */ /* 0x000fe20000000f00 */
[----:B----4-:R-:W-:Y:S01]  /*132e0*/  IMAD.MOV.U32 R5, RZ, RZ, 0x181f ;  /* 0x0000181fff057424 */ /* 0x010fe200078e00ff */
[----:B------:R-:W-:Y:S02]  /*132f0*/  MOV R0, 0x13310 ;  /* 0x0001331000007802 */ /* 0x000fe40000000f00 */
[----:B--23--:R-:W-:Y:S05]  /*13300*/  CALL.REL.NOINC `($__internal_97_$__cuda_sm70_shflsync_idx_p) ;  /* 0x000010b000007944 */ /* 0x00cfea0003c00000 */
[----:B--2---:R-:W-:Y:S01]  /*13310*/  MOV R14, R5 ;  /* 0x00000005000e7202 */ /* 0x004fe20000000f00 */
[----:B-1----:R-:W-:Y:S05]  /*13320*/  BRA `(.L_x_4860) ;  /* 0xfffefcc000007947 */ /* 0x002fea000383ffff */
.L_x_4780:
[----:B------:R-:W-:Y:S01]  /*13330*/  IMAD.MOV.U32 R7, RZ, RZ, R13 ;  /* 0x000000ffff077224 */ /* 0x000fe200078e000d */
[----:B------:R-:W-:Y:S01]  /*13340*/  MOV R4, 0x2 ;  /* 0x0000000200047802 */ /* 0x000fe20000000f00 */
[----:B----4-:R-:W-:Y:S01]  /*13350*/  IMAD.MOV.U32 R5, RZ, RZ, 0x181f ;  /* 0x0000181fff057424 */ /* 0x010fe200078e00ff */
[----:B------:R-:W-:Y:S02]  /*13360*/  MOV R0, 0x13380 ;  /* 0x0001338000007802 */ /* 0x000fe40000000f00 */
[----:B-123--:R-:W-:Y:S05]  /*13370*/  CALL.REL.NOINC `($__internal_97_$__cuda_sm70_shflsync_idx_p) ;  /* 0x0000104000007944 */ /* 0x00efea0003c00000 */
[----:B-12---:R-:W-:Y:S05]  /*13380*/  BRA `(.L_x_4861) ;  /* 0xfffefc8000007947 */ /* 0x006fea000383ffff */
.L_x_4783:
[----:B-1----:R-:W-:Y:S01]  /*13390*/  IMAD.MOV.U32 R7, RZ, RZ, R12 ;  /* 0x000000ffff077224 */ /* 0x002fe200078e000c */
[----:B------:R-:W-:Y:S01]  /*133a0*/  MOV R4, 0x3 ;  /* 0x0000000300047802 */ /* 0x000fe20000000f00 */
[----:B------:R-:W-:Y:S01]  /*133b0*/  IMAD.MOV.U32 R5, RZ, RZ, 0x181f ;  /* 0x0000181fff057424 */ /* 0x000fe200078e00ff */
[----:B------:R-:W-:-:S02]  /*133c0*/  MOV R0, 0x133e0 ;  /* 0x000133e000007802 */ /* 0x000fc40000000f00 */
[----:B--234-:R-:W-:Y:S05]  /*133d0*/  CALL.REL.NOINC `($__internal_97_$__cuda_sm70_shflsync_idx_p) ;  /* 0x00000fe000007944 */ /* 0x01cfea0003c00000 */
[----:B--2---:R-:W-:Y:S01]  /*133e0*/  IMAD.MOV.U32 R12, RZ, RZ, R5 ;  /* 0x000000ffff0c7224 */ /* 0x004fe200078e0005 */
[----:B-1----:R-:W-:Y:S01]  /*133f0*/  MOV R4, 0x3 ;  /* 0x0000000300047802 */ /* 0x002fe20000000f00 */
[----:B------:R-:W-:Y:S01]  /*13400*/  IMAD.MOV.U32 R7, RZ, RZ, R13 ;  /* 0x000000ffff077224 */ /* 0x000fe200078e000d */
[----:B------:R-:W-:-:S02]  /*13410*/  MOV R5, 0x181f ;  /* 0x0000181f00057802 */ /* 0x000fc40000000f00 */
[----:B------:R-:W-:Y:S02]  /*13420*/  MOV R0, 0x13440 ;  /* 0x0001344000007802 */ /* 0x000fe40000000f00 */
[----:B------:R-:W-:Y:S05]  /*13430*/  CALL.REL.NOINC `($__internal_97_$__cuda_sm70_shflsync_idx_p) ;  /* 0x00000f8000007944 */ /* 0x000fea0003c00000 */
[----:B-12---:R-:W-:Y:S05]  /*13440*/  BRA `(.L_x_4862) ;  /* 0xfffefdd000007947 */ /* 0x006fea000383ffff */
.L_x_4790:
[----:B------:R1:W5:Y:S01]  /*13450*/  LDL R8, [R1+0x70] ;  /* 0x0000700001087983 */ /* 0x0003620000100800 */
[----:B------:R-:W-:Y:S02]  /*13460*/  MOV R5, 0x2 ;  /* 0x0000000200057802 */ /* 0x000fe40000000f00 */
[----:B------:R-:W-:Y:S02]  /*13470*/  MOV R6, 0x13490 ;  /* 0x0001349000067802 */ /* 0x000fe40000000f00 */
[----:B-1---5:R-:W-:Y:S05]  /*13480*/  CALL.REL.NOINC `($__internal_96_$__cuda_sm70_shflsync_bfly_p) ;  /* 0x00000ee000007944 */ /* 0x022fea0003c00000 */
[----:B-12---:R-:W-:Y:S05]  /*13490*/  BRA `(.L_x_4863) ;  /* 0xffff9d7000007947 */ /* 0x006fea000383ffff */
.L_x_4791:
[----:B------:R-:W-:Y:S01]  /*134a0*/  IMAD.MOV.U32 R8, RZ, RZ, R10 ;  /* 0x000000ffff087224 */ /* 0x000fe200078e000a */
[----:B------:R-:W-:Y:S02]  /*134b0*/  MOV R5, 0x1 ;  /* 0x0000000100057802 */ /* 0x000fe40000000f00 */
[----:B------:R-:W-:Y:S02]  /*134c0*/  MOV R6, 0x134e0 ;  /* 0x000134e000067802 */ /* 0x000fe40000000f00 */
[----:B------:R-:W-:Y:S05]  /*134d0*/  CALL.REL.NOINC `($__internal_96_$__cuda_sm70_shflsync_bfly_p) ;  /* 0x00000e9000007944 */ /* 0x000fea0003c00000 */
[----:B-1----:R1:W5:Y:S01]  /*134e0*/  LDL R8, [R1+0x58] ;  /* 0x0000580001087983 */ /* 0x0023620000100800 */
[----:B--2---:R-:W-:Y:S01]  /*134f0*/  FADD.FTZ R7, R10, R5 ;  /* 0x000000050a077221 */ /* 0x004fe20000010000 */
[----:B------:R-:W-:Y:S02]  /*13500*/  MOV R5, 0x2 ;  /* 0x0000000200057802 */ /* 0x000fe40000000f00 */
[----:B------:R-:W-:-:S02]  /*13510*/  MOV R6, 0x13530 ;  /* 0x0001353000067802 */ /* 0x000fc40000000f00 */
[----:B-1---5:R-:W-:Y:S05]  /*13520*/  CALL.REL.NOINC `($__internal_96_$__cuda_sm70_shflsync_bfly_p) ;  /* 0x00000e4000007944 */ /* 0x022fea0003c00000 */
[----:B------:R-:W3:Y:S02]  /*13530*/  LDL.LU R6, [R1+0x58] ;  /* 0x0000580001067983 */ /* 0x000ee40000300800 */
[----:B-123--:R-:W-:Y:S01]  /*13540*/  FADD.FTZ R8, R6, R5 ;  /* 0x0000000506087221 */ /* 0x00efe20000010000 */
[----:B------:R-:W-:-:S02]  /*13550*/  MOV R5, 0x1 ;  /* 0x0000000100057802 */ /* 0x000fc40000000f00 */
[----:B------:R-:W-:Y:S02]  /*13560*/  MOV R6, 0x13580 ;  /* 0x0001358000067802 */ /* 0x000fe40000000f00 */
[----:B------:R-:W-:Y:S05]  /*13570*/  CALL.REL.NOINC `($__internal_96_$__cuda_sm70_shflsync_bfly_p) ;  /* 0x00000df000007944 */ /* 0x000fea0003c00000 */
[----:B-12---:R-:W-:Y:S05]  /*13580*/  BRA `(.L_x_4864) ;  /* 0xffff9d1000007947 */ /* 0x006fea000383ffff */
.L_x_4798:
[----:B-1234-:R-:W-:Y:S01]  /*13590*/  IMAD.MOV.U32 R7, RZ, RZ, R10 ;  /* 0x000000ffff077224 */ /* 0x01efe200078e000a */
[----:B------:R-:W-:Y:S01]  /*135a0*/  MOV R4, RZ ;  /* 0x000000ff00047202 */ /* 0x000fe20000000f00 */
[----:B------:R-:W-:Y:S01]  /*135b0*/  IMAD.MOV.U32 R5, RZ, RZ, 0x181f ;  /* 0x0000181fff057424 */ /* 0x000fe200078e00ff */
[----:B------:R-:W-:Y:S02]  /*135c0*/  MOV R0, 0x135e0 ;  /* 0x000135e000007802 */ /* 0x000fe40000000f00 */
[----:B------:R-:W-:Y:S05]  /*135d0*/  CALL.REL.NOINC `($__internal_97_$__cuda_sm70_shflsync_idx_p) ;  /* 0x00000de000007944 */ /* 0x000fea0003c00000 */
[----:B--2---:R-:W-:Y:S01]  /*135e0*/  MOV R77, R5 ;  /* 0x00000005004d7202 */ /* 0x004fe20000000f00 */
[----:B-1----:R-:W-:Y:S05]  /*135f0*/  BRA `(.L_x_4865) ;  /* 0xffffb8e000007947 */ /* 0x002fea000383ffff */
.L_x_4799:
[----:B------:R-:W-:Y:S01]  /*13600*/  IMAD.MOV.U32 R7, RZ, RZ, R11 ;  /* 0x000000ffff077224 */ /* 0x000fe200078e000b */
[----:B------:R-:W-:Y:S01]  /*13610*/  MOV R4, RZ ;  /* 0x000000ff00047202 */ /* 0x000fe20000000f00 */
[----:B------:R-:W-:Y:S01]  /*13620*/  IMAD.MOV.U32 R5, RZ, RZ, 0x181f ;  /* 0x0000181fff057424 */ /* 0x000fe200078e00ff */
[----:B------:R-:W-:Y:S02]  /*13630*/  MOV R0, 0x13650 ;  /* 0x0001365000007802 */ /* 0x000fe40000000f00 */
[----:B-12---:R-:W-:Y:S05]  /*13640*/  CALL.REL.NOINC `($__internal_97_$__cuda_sm70_shflsync_idx_p) ;  /* 0x00000d7000007944 */ /* 0x006fea0003c00000 */
[----:B-12---:R-:W-:Y:S05]  /*13650*/  BRA `(.L_x_4866) ;  /* 0xffffb8a000007947 */ /* 0x006fea000383ffff */
.L_x_4802:
        /* <DEDUP_REMOVED lines=12> */
.L_x_4805:
[----:B-1----:R-:W-:Y:S01]  /*13720*/  IMAD.MOV.U32 R7, RZ, RZ, R10 ;  /* 0x000000ffff077224 */ /* 0x002fe200078e000a */
[----:B------:R-:W-:Y:S01]  /*13730*/  MOV R4, 0x2 ;  /* 0x0000000200047802 */ /* 0x000fe20000000f00 */
[----:B----4-:R-:W-:Y:S01]  /*13740*/  IMAD.MOV.U32 R5, RZ, RZ, 0x181f ;  /* 0x0000181fff057424 */ /* 0x010fe200078e00ff */
[----:B------:R-:W-:Y:S02]  /*13750*/  MOV R0, 0x13770 ;  /* 0x0001377000007802 */ /* 0x000fe40000000f00 */
[----:B--23--:R-:W-:Y:S05]  /*13760*/  CALL.REL.NOINC `($__internal_97_$__cuda_sm70_shflsync_idx_p) ;  /* 0x00000c5000007944 */ /* 0x00cfea0003c00000 */
[----:B--2---:R-:W-:Y:S01]  /*13770*/  MOV R20, R5 ;  /* 0x0000000500147202 */ /* 0x004fe20000000f00 */
[----:B-1----:R-:W-:Y:S05]  /*13780*/  BRA `(.L_x_4868) ;  /* 0xffffba7000007947 */ /* 0x002fea000383ffff */
.L_x_4806:
[----:B------:R-:W-:Y:S01]  /*13790*/  IMAD.MOV.U32 R7, RZ, RZ, R11 ;  /* 0x000000ffff077224 */ /* 0x000fe200078e000b */
[----:B------:R-:W-:Y:S01]  /*137a0*/  MOV R4, 0x2 ;  /* 0x0000000200047802 */ /* 0x000fe20000000f00 */
[----:B----4-:R-:W-:Y:S01]  /*137b0*/  IMAD.MOV.U32 R5, RZ, RZ, 0x181f ;  /* 0x0000181fff057424 */ /* 0x010fe200078e00ff */
[----:B------:R-:W-:Y:S02]  /*137c0*/  MOV R0, 0x137e0 ;  /* 0x000137e000007802 */ /* 0x000fe40000000f00 */
[----:B-123--:R-:W-:Y:S05]  /*137d0*/  CALL.REL.NOINC `($__internal_97_$__cuda_sm70_shflsync_idx_p) ;  /* 0x00000be000007944 */ /* 0x00efea0003c00000 */
[----:B-12---:R-:W-:Y:S05]  /*137e0*/  BRA `(.L_x_4869) ;  /* 0xffffba3000007947 */ /* 0x006fea000383ffff */
.L_x_4809:
        /* <DEDUP_REMOVED lines=12> */
.L_x_4811:
[----:B------:R-:W-:Y:S01]  /*138b0*/  IMAD.MOV.U32 R7, RZ, RZ, R3 ;  /* 0x000000ffff077224 */ /* 0x000fe200078e0003 */
[----:B------:R-:W-:Y:S01]  /*138c0*/  MOV R4, RZ ;  /* 0x000000ff00047202 */ /* 0x000fe20000000f00 */
[----:B------:R-:W-:Y:S01]  /*138d0*/  IMAD.MOV.U32 R5, RZ, RZ, 0x1c1f ;  /* 0x00001c1fff057424 */ /* 0x000fe200078e00ff */
[----:B------:R-:W-:Y:S02]  /*138e0*/  MOV R0, 0x13900 ;  /* 0x0001390000007802 */ /* 0x000fe40000000f00 */
[----:B------:R-:W-:Y:S05]  /*138f0*/  CALL.REL.NOINC `($__internal_97_$__cuda_sm70_shflsync_idx_p) ;  /* 0x00000ac000007944 */ /* 0x000fea0003c00000 */
[----:B--2---:R-:W-:Y:S01]  /*13900*/  MOV R11, R5 ;  /* 0x00000005000b7202 */ /* 0x004fe20000000f00 */
[----:B-1----:R-:W-:Y:S05]  /*13910*/  BRA `(.L_x_4871) ;  /* 0xffffbe1000007947 */ /* 0x002fea000383ffff */
.L_x_4812:
[----:B------:R-:W-:Y:S01]  /*13920*/  IMAD.MOV.U32 R7, RZ, RZ, R10 ;  /* 0x000000ffff077224 */ /* 0x000fe200078e000a */
[----:B------:R-:W-:Y:S01]  /*13930*/  MOV R4, RZ ;  /* 0x000000ff00047202 */ /* 0x000fe20000000f00 */
[----:B------:R-:W-:Y:S01]  /*13940*/  IMAD.MOV.U32 R5, RZ, RZ, 0x1c1f ;  /* 0x00001c1fff057424 */ /* 0x000fe200078e00ff */
[----:B------:R-:W-:Y:S02]  /*13950*/  MOV R0, 0x13970 ;  /* 0x0001397000007802 */ /* 0x000fe40000000f00 */
[----:B-12---:R-:W-:Y:S05]  /*13960*/  CALL.REL.NOINC `($__internal_97_$__cuda_sm70_shflsync_idx_p) ;  /* 0x00000a5000007944 */ /* 0x006fea0003c00000 */
[----:B-12---:R-:W-:Y:S05]  /*13970*/  BRA `(.L_x_4872) ;  /* 0xffffbdd000007947 */ /* 0x006fea000383ffff */
.L_x_4815:
[----:B----4-:R-:W-:Y:S01]  /*13980*/  IMAD.MOV.U32 R7, RZ, RZ, R3 ;  /* 0x000000ffff077224 */ /* 0x010fe200078e0003 */
[----:B------:R-:W-:Y:S01]  /*13990*/  MOV R4, 0x1 ;  /* 0x0000000100047802 */ /* 0x000fe20000000f00 */
[----:B------:R-:W-:Y:S01]  /*139a0*/  IMAD.MOV.U32 R5, RZ, RZ, 0x1c1f ;  /* 0x00001c1fff057424 */ /* 0x000fe200078e00ff */
[----:B------:R-:W-:-:S02]  /*139b0*/  MOV R0, 0x139d0 ;  /* 0x000139d000007802 */ /* 0x000fc40000000f00 */
[----:B-123--:R-:W-:Y:S05]  /*139c0*/  CALL.REL.NOINC `($__internal_97_$__cuda_sm70_shflsync_idx_p) ;  /* 0x000009f000007944 */ /* 0x00efea0003c00000 */
[----:B--2---:R-:W-:Y:S01]  /*139d0*/  IMAD.MOV.U32 R3, RZ, RZ, R5 ;  /* 0x000000ffff037224 */ /* 0x004fe200078e0005 */
[----:B-1----:R-:W-:Y:S01]  /*139e0*/  MOV R4, 0x1 ;  /* 0x0000000100047802 */ /* 0x002fe20000000f00 */
[----:B------:R-:W-:Y:S01]  /*139f0*/  IMAD.MOV.U32 R7, RZ, RZ, R10 ;  /* 0x000000ffff077224 */ /* 0x000fe200078e000a */
[----:B------:R-:W-:-:S02]  /*13a00*/  MOV R5, 0x1c1f ;  /* 0x00001c1f00057802 */ /* 0x000fc40000000f00 */
[----:B------:R-:W-:Y:S02]  /*13a10*/  MOV R0, 0x13a30 ;  /* 0x00013a3000007802 */ /* 0x000fe40000000f00 */
[----:B------:R-:W-:Y:S05]  /*13a20*/  CALL.REL.NOINC `($__internal_97_$__cuda_sm70_shflsync_idx_p) ;  /* 0x0000099000007944 */ /* 0x000fea0003c00000 */
[----:B-12---:R-:W-:Y:S05]  /*13a30*/  BRA `(.L_x_4873) ;  /* 0xffffca0000007947 */ /* 0x006fea000383ffff */
.L_x_4819:
[----:B------:R-:W-:Y:S01]  /*13a40*/  IMAD.MOV.U32 R7, RZ, RZ, R11 ;  /* 0x000000ffff077224 */ /* 0x000fe200078e000b */
[----:B------:R-:W-:Y:S01]  /*13a50*/  MOV R4, RZ ;  /* 0x000000ff00047202 */ /* 0x000fe20000000f00 */
[----:B------:R-:W-:Y:S01]  /*13a60*/  IMAD.MOV.U32 R5, RZ, RZ, 0x181f ;  /* 0x0000181fff057424 */ /* 0x000fe200078e00ff */
[----:B------:R-:W-:Y:S02]  /*13a70*/  MOV R0, 0x13a90 ;  /* 0x00013a9000007802 */ /* 0x000fe40000000f00 */
[----:B------:R-:W-:Y:S05]  /*13a80*/  CALL.REL.NOINC `($__internal_97_$__cuda_sm70_shflsync_idx_p) ;  /* 0x0000093000007944 */ /* 0x000fea0003c00000 */
[----:B--2---:R-:W-:Y:S01]  /*13a90*/  MOV R12, R5 ;  /* 0x00000005000c7202 */ /* 0x004fe20000000f00 */
[----:B-1----:R-:W-:Y:S05]  /*13aa0*/  BRA `(.L_x_4874) ;  /* 0xffffddc000007947 */ /* 0x002fea000383ffff */
.L_x_4820:
[----:B------:R-:W-:Y:S01]  /*13ab0*/  IMAD.MOV.U32 R7, RZ, RZ, R10 ;  /* 0x000000ffff077224 */ /* 0x000fe200078e000a */
[----:B------:R-:W-:Y:S01]  /*13ac0*/  MOV R4, RZ ;  /* 0x000000ff00047202 */ /* 0x000fe20000000f00 */
[----:B------:R-:W-:Y:S01]  /*13ad0*/  IMAD.MOV.U32 R5, RZ, RZ, 0x181f ;  /* 0x0000181fff057424 */ /* 0x000fe200078e00ff */
[----:B------:R-:W-:Y:S02]  /*13ae0*/  MOV R0, 0x13b00 ;  /* 0x00013b0000007802 */ /* 0x000fe40000000f00 */
[----:B-12---:R-:W-:Y:S05]  /*13af0*/  CALL.REL.NOINC `($__internal_97_$__cuda_sm70_shflsync_idx_p) ;  /* 0x000008c000007944 */ /* 0x006fea0003c00000 */
[----:B-12---:R-:W-:Y:S05]  /*13b00*/  BRA `(.L_x_4875) ;  /* 0xffffdd8000007947 */ /* 0x006fea000383ffff */
.L_x_4823:
        /* <DEDUP_REMOVED lines=12> */
.L_x_4826:
[----:B--2---:R-:W-:Y:S01]  /*13bd0*/  IMAD.MOV.U32 R7, RZ, RZ, R11 ;  /* 0x000000ffff077224 */ /* 0x004fe200078e000b */
[----:B------:R-:W-:Y:S01]  /*13be0*/  MOV R4, 0x2 ;  /* 0x0000000200047802 */ /* 0x000fe20000000f00 */
[----:B------:R-:W-:Y:S01]  /*13bf0*/  IMAD.MOV.U32 R5, RZ, RZ, 0x181f ;  /* 0x0000181fff057424 */ /* 0x000fe200078e00ff */
[----:B------:R-:W-:Y:S02]  /*13c00*/  MOV R0, 0x13c20 ;  /* 0x00013c2000007802 */ /* 0x000fe40000000f00 */
[----:B-1-3--:R-:W-:Y:S05]  /*13c10*/  CALL.REL.NOINC `($__internal_97_$__cuda_sm70_shflsync_idx_p) ;  /* 0x000007a000007944 */ /* 0x00afea0003c00000 */
[----:B--2---:R-:W-:Y:S01]  /*13c20*/  MOV R3, R5 ;  /* 0x0000000500037202 */ /* 0x004fe20000000f00 */
[----:B-1----:R-:W-:Y:S05]  /*13c30*/  BRA `(.L_x_4877) ;  /* 0xffffdf6000007947 */ /* 0x002fea000383ffff */
.L_x_4827:
[----:B--2---:R-:W-:Y:S01]  /*13c40*/  IMAD.MOV.U32 R7, RZ, RZ, R10 ;  /* 0x000000ffff077224 */ /* 0x004fe200078e000a */
[----:B------:R-:W-:Y:S01]  /*13c50*/  MOV R4, 0x2 ;  /* 0x0000000200047802 */ /* 0x000fe20000000f00 */
[----:B------:R-:W-:Y:S01]  /*13c60*/  IMAD.MOV.U32 R5, RZ, RZ, 0x181f ;  /* 0x0000181fff057424 */ /* 0x000fe200078e00ff */
[----:B------:R-:W-:Y:S02]  /*13c70*/  MOV R0, 0x13c90 ;  /* 0x00013c9000007802 */ /* 0x000fe40000000f00 */
[----:B-1-34-:R-:W-:Y:S05]  /*13c80*/  CALL.REL.NOINC `($__internal_97_$__cuda_sm70_shflsync_idx_p) ;  /* 0x0000073000007944 */ /* 0x01afea0003c00000 */
[----:B-12---:R-:W-:Y:S05]  /*13c90*/  BRA `(.L_x_4878) ;  /* 0xffffdf2000007947 */ /* 0x006fea000383ffff */
.L_x_4830:
        /* <DEDUP_REMOVED lines=12> */
.L_x_4832:
[----:B------:R-:W-:Y:S01]  /*13d60*/  IMAD.MOV.U32 R7, RZ, RZ, R2 ;  /* 0x000000ffff077224 */ /* 0x000fe200078e0002 */
[----:B------:R-:W-:Y:S01]  /*13d70*/  MOV R4, RZ ;  /* 0x000000ff00047202 */ /* 0x000fe20000000f00 */
[----:B------:R-:W-:Y:S01]  /*13d80*/  IMAD.MOV.U32 R5, RZ, RZ, 0x1f ;  /* 0x0000001fff057424 */ /* 0x000fe200078e00ff */
[----:B------:R-:W-:Y:S02]  /*13d90*/  MOV R0, 0x13db0 ;  /* 0x00013db000007802 */ /* 0x000fe40000000f00 */
[----:B------:R-:W-:Y:S05]  /*13da0*/  CALL.REL.NOINC `($__internal_97_$__cuda_sm70_shflsync_idx_p) ;  /* 0x0000061000007944 */ /* 0x000fea0003c00000 */
[----:B--2---:R-:W-:Y:S01]  /*13db0*/  MOV R3, R5 ;  /* 0x0000000500037202 */ /* 0x004fe20000000f00 */
[----:B-1----:R-:W-:Y:S05]  /*13dc0*/  BRA `(.L_x_4880) ;  /* 0xffffe19000007947 */ /* 0x002fea000383ffff */
.L_x_4833:
[----:B------:R-:W-:Y:S01]  /*13dd0*/  IMAD.MOV.U32 R7, RZ, RZ, R2 ;  /* 0x000000ffff077224 */ /* 0x000fe200078e0002 */
[----:B------:R-:W-:Y:S01]  /*13de0*/  MOV R4, 0x1 ;  /* 0x0000000100047802 */ /* 0x000fe20000000f00 */
[----:B------:R-:W-:Y:S01]  /*13df0*/  IMAD.MOV.U32 R5, RZ, RZ, 0x1f ;  /* 0x0000001fff057424 */ /* 0x000fe200078e00ff */
[----:B------:R-:W-:Y:S02]  /*13e00*/  MOV R0, 0x13e20 ;  /* 0x00013e2000007802 */ /* 0x000fe40000000f00 */
[----:B-12---:R-:W-:Y:S05]  /*13e10*/  CALL.REL.NOINC `($__internal_97_$__cuda_sm70_shflsync_idx_p) ;  /* 0x000005a000007944 */ /* 0x006fea0003c00000 */
[----:B--2---:R-:W-:Y:S01]  /*13e20*/  MOV R2, R5 ;  /* 0x0000000500027202 */ /* 0x004fe20000000f00 */
[----:B-1----:R-:W-:Y:S05]  /*13e30*/  BRA `(.L_x_4881) ;  /* 0xffffe14000007947 */ /* 0x002fea000383ffff */
.L_x_4834:
[----:B------:R-:W-:Y:S02]  /*13e40*/  MOV R4, 0x1 ;  /* 0x0000000100047802 */ /* 0x000fe40000000f00 */
[----:B------:R-:W-:-:S02]  /*13e50*/  MOV R0, 0x13e70 ;  /* 0x00013e7000007802 */ /* 0x000fc40000000f00 */
[----:B-12---:R-:W-:Y:S05]  /*13e60*/  CALL.REL.NOINC `($__internal_98_$__cuda_sm70_shflsync_up_p) ;  /* 0x000005a000007944 */ /* 0x006fea0003c00000 */
[----:B-12---:R-:W-:Y:S05]  /*13e70*/  BRA `(.L_x_4882) ;  /* 0xffffe22000007947 */ /* 0x006fea000383ffff */
.L_x_4835:
[----:B------:R-:W-:Y:S02]  /*13e80*/  MOV R4, 0x2 ;  /* 0x0000000200047802 */ /* 0x000fe40000000f00 */
[----:B------:R-:W-:-:S02]  /*13e90*/  MOV R0, 0x13eb0 ;  /* 0x00013eb000007802 */ /* 0x000fc40000000f00 */
[----:B-12---:R-:W-:Y:S05]  /*13ea0*/  CALL.REL.NOINC `($__internal_98_$__cuda_sm70_shflsync_up_p) ;  /* 0x0000056000007944 */ /* 0x006fea0003c00000 */
        /* <DEDUP_REMOVED lines=23> */
.L_x_4839:
[----:B---3--:R-:W-:Y:S01]  /*14020*/  IMAD.MOV.U32 R13, RZ, RZ, R2 ;  /* 0x000000ffff0d7224 */ /* 0x008fe200078e0002 */
[----:B------:R-:W-:-:S02]  /*14030*/  MOV R4, 0x1 ;  /* 0x0000000100047802 */ /* 0x000fc40000000f00 */
[----:B------:R-:W-:Y:S02]  /*14040*/  MOV R0, 0x14060 ;  /* 0x0001406000007802 */ /* 0x000fe40000000f00 */
[----:B------:R-:W-:Y:S05]  /*14050*/  CALL.REL.NOINC `($__internal_98_$__cuda_sm70_shflsync_up_p) ;  /* 0x000003b000007944 */ /* 0x000fea0003c00000 */
[----:B-12---:R-:W-:Y:S05]  /*14060*/  BRA `(.L_x_4884) ;  /* 0xffffe28000007947 */ /* 0x006fea000383ffff */
.L_x_4840:
[----:B---3--:R-:W-:Y:S01]  /*14070*/  IMAD.MOV.U32 R13, RZ, RZ, R2 ;  /* 0x000000ffff0d7224 */ /* 0x008fe200078e0002 */
[----:B------:R-:W-:Y:S02]  /*14080*/  MOV R4, 0x2 ;  /* 0x0000000200047802 */ /* 0x000fe40000000f00 */
[----:B------:R-:W-:Y:S02]  /*14090*/  MOV R0, 0x140b0 ;  /* 0x000140b000007802 */ /* 0x000fe40000000f00 */
[----:B------:R-:W-:Y:S05]  /*140a0*/  CALL.REL.NOINC `($__internal_98_$__cuda_sm70_shflsync_up_p) ;  /* 0x0000036000007944 */ /* 0x000fea0003c00000 */
[----:B-12---:R-:W-:Y:S01]  /*140b0*/  SEL R13, R4, RZ, P1 ;  /* 0x000000ff040d7207 */ /* 0x006fe20000800000 */
[----:B------:R-:W-:Y:S01]  /*140c0*/  IMAD.MOV.U32 R4, RZ, RZ, 0x4 ;  /* 0x00000004ff047424 */ /* 0x000fe200078e00ff */
[----:B------:R-:W-:-:S03]  /*140d0*/  MOV R0, 0x14100 ;  /* 0x0001410000007802 */ /* 0x000fc60000000f00 */
[----:B------:R-:W-:Y:S02]  /*140e0*/  IMAD.IADD R13, R2, 0x1, R13 ;  /* 0x00000001020d7824 */ /* 0x000fe400078e020d */
        /* <DEDUP_REMOVED lines=19> */
.L_x_4842:
[----:B------:R-:W-:Y:S02]  /*14220*/  SEL R2, RZ, 0x1, P0 ;  /* 0x00000001ff027807 */ /* 0x000fe40000000000 */
[----:B------:R-:W-:-:S02]  /*14230*/  MOV R0, 0x14250 ;  /* 0x0001425000007802 */ /* 0x000fc40000000f00 */
[----:B---3--:R-:W-:Y:S05]  /*14240*/  CALL.REL.NOINC `($__internal_99_$__cuda_sm70_votesync_ballot) ;  /* 0x0000021000007944 */ /* 0x008fea0003c00000 */
[----:B------:R-:W-:Y:S05]  /*14250*/  BRA `(.L_x_4886) ;  /* 0xffffe22000007947 */ /* 0x000fea000383ffff */
.L_x_4843:
[----:B------:R-:W-:Y:S01]  /*14260*/  IMAD.MOV.U32 R7, RZ, RZ, R237 ;  /* 0x000000ffff077224 */ /* 0x000fe200078e00ed */
[----:B------:R-:W-:-:S02]  /*14270*/  MOV R5, 0x1f ;  /* 0x0000001f00057802 */ /* 0x000fc40000000f00 */
[----:B------:R-:W-:Y:S02]  /*14280*/  MOV R0, 0x142a0 ;  /* 0x000142a000007802 */ /* 0x000fe40000000f00 */
[----:B---3--:R-:W-:Y:S05]  /*14290*/  CALL.REL.NOINC `($__internal_97_$__cuda_sm70_shflsync_idx_p) ;  /* 0x0000012000007944 */ /* 0x008fea0003c00000 */
[----:B--2---:R-:W-:Y:S01]  /*142a0*/  IMAD.MOV.U32 R237, RZ, RZ, R5 ;  /* 0x000000ffffed7224 */ /* 0x004fe200078e0005 */
[----:B-1----:R-:W-:Y:S01]  /*142b0*/  MOV R7, R12 ;  /* 0x0000000c00077202 */ /* 0x002fe20000000f00 */
[----:B------:R-:W-:Y:S01]  /*142c0*/  IMAD.MOV.U32 R5, RZ, RZ, 0x1f ;  /* 0x0000001fff057424 */ /* 0x000fe200078e00ff */
[----:B------:R-:W-:Y:S02]  /*142d0*/  MOV R0, 0x142f0 ;  /* 0x000142f000007802 */ /* 0x000fe40000000f00 */
[----:B------:R-:W-:Y:S05]  /*142e0*/  CALL.REL.NOINC `($__internal_97_$__cuda_sm70_shflsync_idx_p) ;  /* 0x000000d000007944 */ /* 0x000fea0003c00000 */
[----:B--2---:R-:W-:Y:S01]  /*142f0*/  MOV R2, R5 ;  /* 0x0000000500027202 */ /* 0x004fe20000000f00 */
[----:B-1----:R-:W-:Y:S05]  /*14300*/  BRA `(.L_x_4887) ;  /* 0xffffe1c000007947 */ /* 0x002fea000383ffff */
.L_x_4846:
[----:B------:R-:W-:Y:S01]  /*14310*/  IMAD.MOV.U32 R7, RZ, RZ, R13 ;  /* 0x000000ffff077224 */ /* 0x000fe200078e000d */
[----:B------:R-:W-:Y:S02]  /*14320*/  MOV R5, 0x1f ;  /* 0x0000001f00057802 */ /* 0x000fe40000000f00 */
[----:B------:R-:W-:Y:S02]  /*14330*/  MOV R0, 0x14350 ;  /* 0x0001435000007802 */ /* 0x000fe40000000f00 */
[----:B--234-:R-:W-:Y:S05]  /*14340*/  CALL.REL.NOINC `($__internal_97_$__cuda_sm70_shflsync_idx_p) ;  /* 0x0000007000007944 */ /* 0x01cfea0003c00000 */
[----:B--2---:R-:W-:Y:S01]  /*14350*/  MOV R15, R5 ;  /* 0x00000005000f7202 */ /* 0x004fe20000000f00 */
[----:B-1----:R-:W-:Y:S05]  /*14360*/  BRA `(.L_x_4845) ;  /* 0xffffe1c000007947 */ /* 0x002fea000383ffff */
        .weak           $__internal_96_$__cuda_sm70_shflsync_bfly_p
        .type           $__internal_96_$__cuda_sm70_shflsync_bfly_p,@function
        .size           $__internal_96_$__cuda_sm70_shflsync_bfly_p,($__internal_97_$__cuda_sm70_shflsync_idx_p - $__internal_96_$__cuda_sm70_shflsync_bfly_p)
$__internal_96_$__cuda_sm70_shflsync_bfly_p:
[----:B------:R-:W-:Y:S01]  /*14370*/  MOV R12, R6 ;  /* 0x00000006000c7202 */ /* 0x000fe20000000f00 */
[----:B------:R-:W-:Y:S04]  /*14380*/  WARPSYNC R3 ;  /* 0x0000000300007348 */ /* 0x000fe80003800000 */
[----:B------:R-:W-:Y:S01]  /*14390*/  MOV R13, 0x0 ;  /* 0x00000000000d7802 */ /* 0x000fe20000000f00 */
[----:B------:R1:W2:Y:S03]  /*143a0*/  SHFL.BFLY PT, R5, R8, R5, R4 ;  /* 0x0c00000508057389 */ /* 0x0002a600000e0004 */
[----:B------:R-:W-:Y:S05]  /*143b0*/  RET.REL.NODEC R12 `(_ZN7cutlass13device_kernelIN5flash19enable_sm80_to_sm89INS1_16FlashAttnFwdSm80INS1_25CollectiveMainloopFwdSm80ILi8ELi1ELb0EN4cute5tupleIJNS5_1CILi128EEENS7_ILi64EEENS7_ILi256EEEEEELi256ENS_6half_tEfNS_4arch4Sm80ELb1ELb0ELb0ELb1ELb0ELb0ELb1ELb1EEENS1_21CollectiveEpilogueFwdINS6_IJS8_SA_S9_EEENS6_IJNS7_ILi1EEESI_SI_EEESC_SE_Li256ELb1ELb1ELb1ELb0EEENS1_36VarlenDynamicPersistentTileSchedulerILi128ELi64ELi256ELi256ELb1ELb1ELb0ELb1ELb1ELb1EEEEEEEEEvNT_6ParamsE) ;  /* 0xfffebc400c007950 */ /* 0x000fea0003c3ffff */
        .weak           $__internal_97_$__cuda_sm70_shflsync_idx_p
        .type           $__internal_97_$__cuda_sm70_shflsync_idx_p,@function
        .size           $__internal_97_$__cuda_sm70_shflsync_idx_p,($__internal_98_$__cuda_sm70_shflsync_up_p - $__internal_97_$__cuda_sm70_shflsync_idx_p)
$__internal_97_$__cuda_sm70_shflsync_idx_p:
[----:B------:R-:W-:Y:S01]  /*143c0*/  MOV R8, R0 ;  /* 0x0000000000087202 */ /* 0x000fe20000000f00 */
[----:B------:R-:W-:Y:S04]  /*143d0*/  WARPSYNC R240 ;  /* 0x000000f000007348 */ /* 0x000fe80003800000 */
[----:B------:R-:W-:Y:S01]  /*143e0*/  MOV R9, 0x0 ;  /* 0x0000000000097802 */ /* 0x000fe20000000f00 */
[----:B------:R1:W2:Y:S03]  /*143f0*/  SHFL.IDX PT, R5, R7, R4, R5 ;  /* 0x0000000407057389 */ /* 0x0002a600000e0005 */
[----:B------:R-:W-:Y:S05]  /*14400*/  RET.REL.NODEC R8 `(_ZN7cutlass13device_kernelIN5flash19enable_sm80_to_sm89INS1_16FlashAttnFwdSm80INS1_25CollectiveMainloopFwdSm80ILi8ELi1ELb0EN4cute5tupleIJNS5_1CILi128EEENS7_ILi64EEENS7_ILi256EEEEEELi256ENS_6half_tEfNS_4arch4Sm80ELb1ELb0ELb0ELb1ELb0ELb0ELb1ELb1EEENS1_21CollectiveEpilogueFwdINS6_IJS8_SA_S9_EEENS6_IJNS7_ILi1EEESI_SI_EEESC_SE_Li256ELb1ELb1ELb1ELb0EEENS1_36VarlenDynamicPersistentTileSchedulerILi128ELi64ELi256ELi256ELb1ELb1ELb0ELb1ELb1ELb1EEEEEEEEEvNT_6ParamsE) ;  /* 0xfffebbf008007950 */ /* 0x000fea0003c3ffff */
        .weak           $__internal_98_$__cuda_sm70_shflsync_up_p
        .type           $__internal_98_$__cuda_sm70_shflsync_up_p,@function
        .size           $__internal_98_$__cuda_sm70_shflsync_up_p,($__internal_99_$__cuda_sm70_votesync_ballot - $__internal_98_$__cuda_sm70_shflsync_up_p)
$__internal_98_$__cuda_sm70_shflsync_up_p:
[----:B------:R-:W-:Y:S01]  /*14410*/  MOV R6, R0 ;  /* 0x0000000000067202 */ /* 0x000fe20000000f00 */
[----:B------:R-:W-:Y:S04]  /*14420*/  WARPSYNC R244 ;  /* 0x000000f400007348 */ /* 0x000fe80003800000 */
[----:B------:R-:W-:Y:S01]  /*14430*/  MOV R7, 0x0 ;  /* 0x0000000000077802 */ /* 0x000fe20000000f00 */
[----:B------:R1:W2:Y:S03]  /*14440*/  SHFL.UP PT, R4, R13, R4, R245 ;  /* 0x040000040d047389 */ /* 0x0002a600000e00f5 */
[----:B------:R-:W-:Y:S05]  /*14450*/  RET.REL.NODEC R6 `(_ZN7cutlass13device_kernelIN5flash19enable_sm80_to_sm89INS1_16FlashAttnFwdSm80INS1_25CollectiveMainloopFwdSm80ILi8ELi1ELb0EN4cute5tupleIJNS5_1CILi128EEENS7_ILi64EEENS7_ILi256EEEEEELi256ENS_6half_tEfNS_4arch4Sm80ELb1ELb0ELb0ELb1ELb0ELb0ELb1ELb1EEENS1_21CollectiveEpilogueFwdINS6_IJS8_SA_S9_EEENS6_IJNS7_ILi1EEESI_SI_EEESC_SE_Li256ELb1ELb1ELb1ELb0EEENS1_36VarlenDynamicPersistentTileSchedulerILi128ELi64ELi256ELi256ELb1ELb1ELb0ELb1ELb1ELb1EEEEEEEEEvNT_6ParamsE) ;  /* 0xfffebba006007950 */ /* 0x000fea0003c3ffff */
        .weak           $__internal_99_$__cuda_sm70_votesync_ballot
        .type           $__internal_99_$__cuda_sm70_votesync_ballot,@function
        .size           $__internal_99_$__cuda_sm70_votesync_ballot,(.L_x_5272 - $__internal_99_$__cuda_sm70_votesync_ballot)
$__internal_99_$__cuda_sm70_votesync_ballot:
[----:B------:R-:W-:Y:S01]  /*14460*/  ISETP.NE.U32.AND P0, PT, R2, 0x1, PT ;  /* 0x000000010200780c */ /* 0x000fe20003f05070 */
[----:B------:R-:W-:Y:S01]  /*14470*/  IMAD.MOV.U32 R4, RZ, RZ, R0 ;  /* 0x000000ffff047224 */ /* 0x000fe200078e0000 */
[----:B------:R-:W-:Y:S04]  /*14480*/  WARPSYNC R235 ;  /* 0x000000eb00007348 */ /* 0x000fe80003800000 */
[----:B------:R-:W-:-:S07]  /*14490*/  IMAD.MOV.U32 R5, RZ, RZ, 0x0 ;  /* 0x00000000ff057424 */ /* 0x000fce00078e00ff */
[----:B------:R-:W-:-:S04]  /*144a0*/  VOTE.ANY R2, PT, !P0 ;  /* 0x0000000000027806 */ /* 0x000fc800040e0100 */
[----:B------:R-:W-:Y:S01]  /*144b0*/  LOP3.LUT R11, R2, R235, RZ, 0xc0, !PT ;  /* 0x000000eb020b7212 */ /* 0x000fe200078ec0ff */
[----:B------:R-:W-:Y:S06]  /*144c0*/  RET.REL.NODEC R4 `(_ZN7cutlass13device_kernelIN5flash19enable_sm80_to_sm89INS1_16FlashAttnFwdSm80INS1_25CollectiveMainloopFwdSm80ILi8ELi1ELb0EN4cute5tupleIJNS5_1CILi128EEENS7_ILi64EEENS7_ILi256EEEEEELi256ENS_6half_tEfNS_4arch4Sm80ELb1ELb0ELb0ELb1ELb0ELb0ELb1ELb1EEENS1_21CollectiveEpilogueFwdINS6_IJS8_SA_S9_EEENS6_IJNS7_ILi1EEESI_SI_EEESC_SE_Li256ELb1ELb1ELb1ELb0EEENS1_36VarlenDynamicPersistentTileSchedulerILi128ELi64ELi256ELi256ELb1ELb1ELb0ELb1ELb1ELb1EEEEEEEEEvNT_6ParamsE) ;  /* 0xfffebb3004007950 */ /* 0x000fec0003c3ffff */
.L_x_4888:
        /* <DEDUP_REMOVED lines=11> */
.L_x_5272:


//--------------------- .text._ZN7cutlass13device_kernelIN5flash19enable_sm80_to_sm89INS1_16FlashAttnFwdSm80INS1_25CollectiveMainloopFwdSm80ILi8ELi1ELb0EN4cute5tupleIJNS5_1CILi128EEENS7_ILi48EEENS7_ILi256EEEEEELi256ENS_6half_tEfNS_4arch4Sm80ELb1ELb0ELb0ELb1ELb0ELb1ELb1ELb1EEENS1_21CollectiveEpilogueFwdINS6_IJS8_SA_S9_EEENS6_IJNS7_ILi1EEESI_SI_EEESC_SE_Li256ELb1ELb1ELb1ELb0EEENS1_36VarlenDynamicPersistentTileSchedulerILi128ELi48ELi256ELi256ELb1ELb1ELb0ELb1ELb1ELb1EEEEEEEEEvNT_6ParamsE --------------------------
	.section	.text._ZN7cutlass13device_kernelIN5flash19enable_sm80_to_sm89INS1_16FlashAttnFwdSm80INS1_25CollectiveMainloopFwdSm80ILi8ELi1ELb0EN4cute5tupleIJNS5_1CILi128EEENS7_ILi48EEENS7_ILi256EEEEEELi256ENS_6half_tEfNS_4arch4Sm80ELb1ELb0ELb0ELb1ELb0ELb1ELb1ELb1EEENS1_21CollectiveEpilogueFwdINS6_IJS8_SA_S9_EEENS6_IJNS7_ILi1EEESI_SI_EEESC_SE_Li256ELb1ELb1ELb1ELb0EEENS1_36VarlenDynamicPersistentTileSchedulerILi128ELi48ELi256ELi256ELb1ELb1ELb0ELb1ELb1ELb1EEEEEEEEEvNT_6ParamsE,"ax",@progbits
	.sectioninfo	@"SHI_REGISTERS=255"
	.align	128
.text._ZN7cutlass13device_kernelIN5flash19enable_sm80_to_sm89INS1_16FlashAttnFwdSm80INS1_25CollectiveMainloopFwdSm80ILi8ELi1ELb0EN4cute5tupleIJNS5_1CILi128EEENS7_ILi48EEENS7_ILi256EEEEEELi256ENS_6half_tEfNS_4arch4Sm80ELb1ELb0ELb0ELb1ELb0ELb1ELb1ELb1EEENS1_21CollectiveEpilogueFwdINS6_IJS8_SA_S9_EEENS6_IJNS7_ILi1EEESI_SI_EEESC_SE_Li256ELb1ELb1ELb1ELb0EEENS1_36VarlenDynamicPersistentTileSchedulerILi128ELi48ELi256ELi256ELb1ELb1ELb0ELb1ELb1ELb1EEEEEEEEEvNT_6ParamsE:
        .type           _ZN7cutlass13device_kernelIN5flash19enable_sm80_to_sm89INS1_16FlashAttnFwdSm80INS1_25CollectiveMainloopFwdSm80ILi8ELi1ELb0EN4cute5tupleIJNS5_1CILi128EEENS7_ILi48EEENS7_ILi256EEEEEELi256ENS_6half_tEfNS_4arch4Sm80ELb1ELb0ELb0ELb1ELb0ELb1ELb1ELb1EEENS1_21CollectiveEpilogueFwdINS6_IJS8_SA_S9_EEENS6_IJNS7_ILi1EEESI_SI_EEESC_SE_Li256ELb1ELb1ELb1ELb0EEENS1_36VarlenDynamicPersistentTileSchedulerILi128ELi48ELi256ELi256ELb1ELb1ELb0ELb1ELb1ELb1EEEEEEEEEvNT_6ParamsE,@function
        .size           _ZN7cutlass13device_kernelIN5flash19enable_sm80_to_sm89INS1_16FlashAttnFwdSm80INS1_25CollectiveMainloopFwdSm80ILi8ELi1ELb0EN4cute5tupleIJNS5_1CILi128EEENS7_ILi48EEENS7_ILi256EEEEEELi256ENS_6half_tEfNS_4arch4Sm80ELb1ELb0ELb0ELb1ELb0ELb1ELb1ELb1EEENS1_21CollectiveEpilogueFwdINS6_IJS8_SA_S9_EEENS6_IJNS7_ILi1EEESI_SI_EEESC_SE_Li256ELb1ELb1ELb1ELb0EEENS1_36VarlenDynamicPersistentTileSchedulerILi128ELi48ELi256ELi256ELb1ELb1ELb0ELb1ELb1ELb1EEEEEEEEEvNT_6ParamsE,(.L_x_5277 - _ZN7cutlass13device_kernelIN5flash19enable_sm80_to_sm89INS1_16FlashAttnFwdSm80INS1_25CollectiveMainloopFwdSm80ILi8ELi1ELb0EN4cute5tupleIJNS5_1CILi128EEENS7_ILi48EEENS7_ILi256EEEEEELi256ENS_6half_tEfNS_4arch4Sm80ELb1ELb0ELb0ELb1ELb0ELb1ELb1ELb1EEENS1_21CollectiveEpilogueFwdINS6_IJS8_SA_S9_EEENS6_IJNS7_ILi1EEESI_SI_EEESC_SE_Li256ELb1ELb1ELb1ELb0EEENS1_36VarlenDynamicPersistentTileSchedulerILi128ELi48ELi256ELi256ELb1ELb1ELb0ELb1ELb1ELb1EEEEEEEEEvNT_6ParamsE)
        .other          _ZN7cutlass13device_kernelIN5flash19enable_sm80_to_sm89INS1_16FlashAttnFwdSm80INS1_25CollectiveMainloopFwdSm80ILi8ELi1ELb0EN4cute5tupleIJNS5_1CILi128EEENS7_ILi48EEENS7_ILi256EEEEEELi256ENS_6half_tEfNS_4arch4Sm80ELb1ELb0ELb0ELb1ELb0ELb1ELb1ELb1EEENS1_21CollectiveEpilogueFwdINS6_IJS8_SA_S9_EEENS6_IJNS7_ILi1EEESI_SI_EEESC_SE_Li256ELb1ELb1ELb1ELb0EEENS1_36VarlenDynamicPersistentTileSchedulerILi128ELi48ELi256ELi256ELb1ELb1ELb0ELb1ELb1ELb1EEEEEEEEEvNT_6ParamsE,@"STO_CUDA_ENTRY STV_DEFAULT"
_ZN7cutlass13device_kernelIN5flash19enable_sm80_to_sm89INS1_16FlashAttnFwdSm80INS1_25CollectiveMainloopFwdSm80ILi8ELi1ELb0EN4cute5tupleIJNS5_1CILi128EEENS7_ILi48EEENS7_ILi256EEEEEELi256ENS_6half_tEfNS_4arch4Sm80ELb1ELb0ELb0ELb1ELb0ELb1ELb1ELb1EEENS1_21CollectiveEpilogueFwdINS6_IJS8_SA_S9_EEENS6_IJNS7_ILi1EEESI_SI_EEESC_SE_Li256ELb1ELb1ELb1ELb0EEENS1_36VarlenDynamicPersistentTileSchedulerILi128ELi48ELi256ELi256ELb1ELb1ELb0ELb1ELb1ELb1EEEEEEEEEvNT_6ParamsE:
        /* <DEDUP_REMOVED lines=55> */
.L_x_4894:
        /* <DEDUP_REMOVED lines=17> */
.L_x_5105:
        /* <DEDUP_REMOVED lines=16> */
.L_x_5106:
[----:B--2---:R-:W-:-:S05]  /*0580*/  IMAD R0, R0, c[0x0][0x538], RZ ;  /* 0x00014e0000007a24 */ /* 0x004fca00078e02ff */
[----:B------:R-:W-:-:S04]  /*0590*/  IADD3 R6, R0, R6, RZ ;  /* 0x0000000600067210 */ /* 0x000fc80007ffe0ff */
[----:B------:R-:W-:-:S13]  /*05a0*/  ISETP.GT.AND P0, PT, R6, UR4, PT ;  /* 0x0000000406007c0c */ /* 0x000fda000bf04270 */
[----:B-1----:R-:W-:Y:S05]  /*05b0*/  @!P0 BRA `(.L_x_4894) ;  /* 0xfffffdb000008947 */ /* 0x002fea000383ffff */
.L_x_4890:
[----:B------:R-:W-:-:S05]  /*05c0*/  IADD3 R12, -R0, R6, RZ ;  /* 0x00000006000c7210 */ /* 0x000fca0007ffe1ff */
[----:B------:R-:W-:-:S05]  /*05d0*/  IMAD R0, R4, c[0x0][0x538], R12 ;  /* 0x00014e0004007a24 */ /* 0x000fca00078e020c */
[----:B------:R-:W-:Y:S01]  /*05e0*/  ISETP.GT.AND P0, PT, R0, UR4, PT ;  /* 0x0000000400007c0c */ /* 0x000fe2000bf04270 */
[----:B------:R-:W-:-:S12]  /*05f0*/  BRA.DIV ~URZ, `(.L_x_4895) ;  /* 0x00020d627f007947 */ /* 0x000fd8000b800000 */
[----:B------:R-:W-:-:S04]  /*0600*/  VOTE.ANY R11, PT, !P0 ;  /* 0x00000000000b7806 */ /* 0x000fc800040e0100 */
.L_x_5107:
[----:B------:R-:W1:Y:S02]  /*0610*/  POPC R0, R11 ;  /* 0x0000000b00007309 */ /* 0x000e640000000000 */
[----:B-1----:R-:W-:-:S05]  /*0620*/  IADD3 R2, R0, R7, RZ ;  /* 0x0000000700027210 */ /* 0x002fca0007ffe0ff */
[----:B------:R1:W-:Y:S01]  /*0630*/  STL [R1+0xc], R2 ;  /* 0x00000c0201007387 */ /* 0x0003e20000100800 */
[----:B------:R-:W-:Y:S05]  /*0640*/  BRA.DIV ~URZ, `(.L_x_4896) ;  /* 0x00020d627f007947 */ /* 0x000fea000b800000 */
[----:B------:R2:W3:Y:S01]  /*0650*/  SHFL.IDX PT, R13, R10, R0, 0x1f ;  /* 0x00001f000a0d7589 */ /* 0x0004e200000e0000 */
[----:B------:R-:W-:-:S03]  /*0660*/  MOV R6, RZ ;  /* 0x000000ff00067202 */ /* 0x000fc60000000f00 */
[----:B------:R2:W4:Y:S04]  /*0670*/  SHFL.IDX PT, R10, R8, R0, 0x1f ;  /* 0x00001f00080a7589 */ /* 0x00052800000e0000 */
.L_x_5108:
[----:B------:R-:W-:Y:S01]  /*0680*/  ISETP.NE.AND P0, PT, R11, RZ, PT ;  /* 0x000000ff0b00720c */ /* 0x000fe20003f05270 */
[----:B------:R-:W-:-:S12]  /*0690*/  BSSY B0, `(.L_x_4897) ;  /* 0x0000005000007945 */ /* 0x000fd80003800000 */
[----:B------:R-:W-:Y:S05]  /*06a0*/  @!P0 BRA `(.L_x_4898) ;  /* 0x0000003000008947 */ /* 0x000fea0003800000 */
[----:B------:R-:W-:Y:S01]  /*06b0*/  IADD3 R5, R0, -0x1, RZ ;  /* 0xffffffff00057810 */ /* 0x000fe20007ffe0ff */
[----:B------:R-:W-:Y:S05]  /*06c0*/  BRA.DIV ~URZ, `(.L_x_4899) ;  /* 0x00020dc27f007947 */ /* 0x000fea000b800000 */
[----:B------:R1:W2:Y:S02]  /*06d0*/  SHFL.IDX PT, R6, R4, R5, 0x1f ;  /* 0x00001f0504067589 */ /* 0x0002a400000e0000 */
.L_x_4898:
[----:B------:R-:W-:Y:S05]  /*06e0*/  BSYNC B0 ;  /* 0x0000000000007941 */ /* 0x000fea0003800000 */
.L_x_4897:
        /* <DEDUP_REMOVED lines=69> */
.L_x_4901:
        /* <DEDUP_REMOVED lines=70> */
.L_x_4902:
[----:B------:R-:W-:Y:S05]  /*0fa0*/  BSYNC B0 ;  /* 0x0000000000007941 */ /* 0x000fea0003800000 */
.L_x_4900:
[----:B------:R-:W-:-:S04]  /*0fb0*/  LOP3.LUT R0, RZ, R0, RZ, 0x33, !PT ;  /* 0x00000000ff007212 */ /* 0x000fc800078e33ff */
[----:B------:R-:W-:-:S05]  /*0fc0*/  IADD3 R0, R0, R13, RZ ;  /* 0x0000000d00007210 */ /* 0x000fca0007ffe0ff */
[----:B------:R2:W-:Y:S01]  /*0fd0*/  STL [R1+0x4], R0 ;  /* 0x0000040001007387 */ /* 0x0005e20000100800 */
[----:B------:R-:W-:Y:S05]  /*0fe0*/  BRA `(.L_x_4903) ;  /* 0x0000006000007947 */ /* 0x000fea0003800000 */
.L_x_4891:
[----:B------:R-:W-:Y:S01]  /*0ff0*/  MOV R0, UR4 ;  /* 0x0000000400007c02 */ /* 0x000fe20008000f00 */
[----:B------:R-:W-:Y:S04]  /*1000*/  STL [R1+0x4], RZ ;  /* 0x000004ff01007387 */ /* 0x000fe80000100800 */
[----:B------:R-:W-:Y:S04]  /*1010*/  STL [R1+0x8], RZ ;  /* 0x000008ff01007387 */ /* 0x000fe80000100800 */
[----:B------:R1:W-:Y:S02]  /*1020*/  STL [R1], R0 ;  /* 0x0000000001007387 */ /* 0x0003e40000100800 */
[----:B-1----:R-:W-:-:S05]  /*1030*/  MOV R0, c[0x0][0x53c] ;  /* 0x00014f0000007a02 */ /* 0x002fca0000000f00 */
[----:B------:R1:W-:Y:S02]  /*1040*/  STL [R1+0xc], R0 ;  /* 0x00000c0001007387 */ /* 0x0003e40000100800 */
.L_x_4903:
        /* <DEDUP_REMOVED lines=8> */
.L_x_4889:
        /* <DEDUP_REMOVED lines=129> */
[----:B--2---:R-:W-:Y:S01]  /*18e0*/  IADD3 R9, R231, 0x40, RZ ;  /* 0x00000040e7097810 */ /* 0x004fe20007ffe0ff */
[----:B------:R-:W-:Y:S01]  /*18f0*/  IMAD.IADD R199, R196, 0x1, R0 ;  /* 0x00000001c4c77824 */ /* 0x000fe200078e0200 */
        /* <DEDUP_REMOVED lines=14> */
.L_x_5104:
        /* <DEDUP_REMOVED lines=48> */
.L_x_4904:
[----:B------:R-:W-:-:S04]  /*1ce0*/  ISETP.NE.U32.AND P0, PT, RZ, c[0x0][0x368], PT ;  /* 0x0000da00ff007a0c */ /* 0x000fc80003f05070 */
[----:B------:R-:W-:-:S13]  /*1cf0*/  ISETP.NE.AND.EX P0, PT, RZ, c[0x0][0x36c], PT, P0 ;  /* 0x0000db00ff007a0c */ /* 0x000fda0003f05300 */
[----:B------:R-:W-:Y:S05]  /*1d00*/  @!P0 BRA `(.L_x_4905) ;  /* 0x0000004000008947 */ /* 0x000fea0003800000 */
[----:B-1----:R-:W-:-:S04]  /*1d10*/  LEA R4, P0, R252, c[0x0][0x368], 0x2 ;  /* 0x0000da00fc047a11 */ /* 0x002fc800078010ff */
[----:B------:R-:W-:-:S05]  /*1d20*/  LEA.HI.X R5, R252, c[0x0][0x36c], R16, 0x2, P0 ;  /* 0x0000db00fc057a11 */ /* 0x000fca00000f1410 */
[----:B------:R1:W5:Y:S01]  /*1d30*/  LDG.E R11, [R4.64] ;  /* 0x00000006040b7981 */ /* 0x000362000c1e1900 */
[----:B------:R-:W-:Y:S05]  /*1d40*/  BRA `(.L_x_4906) ;  /* 0x0000005000007947 */ /* 0x000fea0003800000 */
.L_x_4905:
[----:B------:R-:W-:Y:S01]  /*1d50*/  MOV R11, c[0x0][0x1d0] ;  /* 0x00007400000b7a02 */ /* 0x000fe20000000f00 */
[----:B------:R-:W-:Y:S05]  /*1d60*/  @!P6 BRA `(.L_x_4906) ;  /* 0x000000300000e947 */ /* 0x000fea0003800000 */
[----:B------:R-:W2:Y:S04]  /*1d70*/  LDG.E R6, [R4.64] ;  /* 0x0000000604067981 */ /* 0x000ea8000c1e1900 */
[----:B-1----:R-:W2:Y:S02]  /*1d80*/  LDG.E R0, [R4.64+0x4] ;  /* 0x0000040604007981 */ /* 0x002ea4000c1e1900 */
[----:B--2---:R-:W-:Y:S02]  /*1d90*/  IADD3 R11, -R6, R0, RZ ;  /* 0x00000000060b7210 */ /* 0x004fe40007ffe1ff */
.L_x_4906:
        /* <DEDUP_REMOVED lines=78> */
.L_x_4908:
[----:B------:R-:W-:Y:S05]  /*2280*/  BSYNC B0 ;  /* 0x0000000000007941 */ /* 0x000fea0003800000 */
.L_x_4907:
        /* <DEDUP_REMOVED lines=66> */
[----:B------:R-:W-:Y:S01]  /*26b0*/  IMAD R5, R20, c[0x0][0x24c], R4 ;  /* 0x0000930014057a24 */ /* 0x000fe200078e0204 */
        /* <DEDUP_REMOVED lines=48> */
[C---:B------:R-:W-:Y:S02]  /*29c0*/  SHF.L.U64.HI R162, R178.reuse, R168, c[0x0][0x284] ;  /* 0x0000a100b2a27619 */ /* 0x040fe400000102a8 */
        /* <DEDUP_REMOVED lines=9> */
[C---:B------:R-:W-:Y:S01]  /*2a60*/  IMAD R174, R144.reuse, c[0x0][0x284], RZ ;  /* 0x0000a10090ae7a24 */ /* 0x040fe200078e02ff */
        /* <DEDUP_REMOVED lines=48> */
[--C-:B------:R-:W-:Y:S01]  /*2d70*/  IMAD.WIDE.U32 R2, R24, c[0x0][0x260], R150.reuse ;  /* 0x0000980018027a25 */ /* 0x100fe200078e0096 */
        /* <DEDUP_REMOVED lines=43> */
[CC--:B------:R-:W-:Y:S02]  /*3030*/  LEA.HI R2, R5.reuse, R4.reuse, RZ, 0x3 ;  /* 0x0000000405027211 */ /* 0x0c0fe400078f18ff */
        /* <DEDUP_REMOVED lines=36> */
[----:B------:R-:W-:Y:S01]  /*3280*/  IMAD R6, R5, 0xc00, R153 ;  /* 0x00000c0005067824 */ /* 0x000fe200078e0299 */
        /* <DEDUP_REMOVED lines=25> */
.L_x_4950:
        /* <DEDUP_REMOVED lines=76> */
.L_x_4914:
[----:B------:R-:W-:Y:S05]  /*38e0*/  BSYNC B0 ;  /* 0x0000000000007941 */ /* 0x000fea0003800000 */
.L_x_4913:
        /* <DEDUP_REMOVED lines=68> */
.L_x_4916:
[----:B------:R-:W-:Y:S05]  /*3d30*/  BSYNC B0 ;  /* 0x0000000000007941 */ /* 0x000fea0003800000 */
.L_x_4915:
        /* <DEDUP_REMOVED lines=83> */
.L_x_4920:
[----:B------:R-:W-:Y:S05]  /*4270*/  BSYNC B0 ;  /* 0x0000000000007941 */ /* 0x000fea0003800000 */
.L_x_4919:
        /* <DEDUP_REMOVED lines=56> */
.L_x_4922:
[----:B------:R-:W-:Y:S05]  /*4600*/  BSYNC B0 ;  /* 0x0000000000007941 */ /* 0x000fea0003800000 */
.L_x_4921:
        /* <DEDUP_REMOVED lines=56> */
.L_x_4924:
[----:B------:R-:W-:Y:S05]  /*4990*/  BSYNC B0 ;  /* 0x0000000000007941 */ /* 0x000fea0003800000 */
.L_x_4923:
        /* <DEDUP_REMOVED lines=55> */
.L_x_4918:
[----:B------:R-:W-:Y:S05]  /*4d10*/  BSYNC B1 ;  /* 0x0000000000017941 */ /* 0x000fea0003800000 */
.L_x_4917:
        /* <DEDUP_REMOVED lines=57> */
.L_x_4927:
[----:B------:R-:W-:Y:S05]  /*50b0*/  BSYNC B0 ;  /* 0x0000000000007941 */ /* 0x000fea0003800000 */
.L_x_4926:
        /* <DEDUP_REMOVED lines=56> */
.L_x_4929:
[----:B------:R-:W-:Y:S05]  /*5440*/  BSYNC B0 ;  /* 0x0000000000007941 */ /* 0x000fea0003800000 */
.L_x_4928:
        /* <DEDUP_REMOVED lines=56> */
.L_x_4931:
[----:B------:R-:W-:Y:S05]  /*57d0*/  BSYNC B0 ;  /* 0x0000000000007941 */ /* 0x000fea0003800000 */
.L_x_4930:
        /* <DEDUP_REMOVED lines=56> */
.L_x_4912:
        /* <DEDUP_REMOVED lines=36> */
.L_x_4933:
[----:B------:R-:W-:Y:S05]  /*5da0*/  BSYNC B0 ;  /* 0x0000000000007941 */ /* 0x000fea0003800000 */
.L_x_4932:
        /* <DEDUP_REMOVED lines=59> */
.L_x_4935:
[----:B------:R-:W-:Y:S05]  /*6160*/  BSYNC B0 ;  /* 0x0000000000007941 */ /* 0x000fea0003800000 */
.L_x_4934:
        /* <DEDUP_REMOVED lines=143> */
.L_x_4939:
[----:B------:R-:W-:Y:S05]  /*6a60*/  BSYNC B0 ;  /* 0x0000000000007941 */ /* 0x000fea0003800000 */
.L_x_4938:
        /* <DEDUP_REMOVED lines=114> */
.L_x_4937:
[----:B------:R-:W-:Y:S05]  /*7190*/  BSYNC B1 ;  /* 0x0000000000017941 */ /* 0x000fea0003800000 */
.L_x_4936:
        /* <DEDUP_REMOVED lines=118> */
.L_x_4941:
[----:B------:R-:W-:Y:S05]  /*7900*/  BSYNC B0 ;  /* 0x0000000000007941 */ /* 0x000fea0003800000 */
.L_x_4940:
        /* <DEDUP_REMOVED lines=117> */
.L_x_4911:
        /* <DEDUP_REMOVED lines=22> */
.L_x_4943:
[----:B------:R-:W-:Y:S05]  /*81c0*/  BSYNC B0 ;  /* 0x0000000000007941 */ /* 0x000fea0003800000 */
.L_x_4942:
        /* <DEDUP_REMOVED lines=19> */
.L_x_4925:
[----:B------:R-:W-:Y:S05]  /*8300*/  BSYNC B2 ;  /* 0x0000000000027941 */ /* 0x000fea0003800000 */
.L_x_4910:
        /* <DEDUP_REMOVED lines=21> */
[----:B------:R-:W-:Y:S03]  /*8460*/  @P1 LEA R6, P2, R2, c[0x0][0x250], 0x1 ;  /* 0x0000940002061a11 */ /* 0x000fe600078408ff */
[----:B------:R-:W-:Y:S02]  /*8470*/  @P1 IMAD.IADD R3, R3, 0x1, R4 ;  /* 0x0000000103031824 */ /* 0x000fe400078e0204 */
[----:B------:R-:W-:Y:S03]  /*8480*/  @P0 IMAD R4, R8, c[0x0][0x258], RZ ;  /* 0x0000960008040a24 */ /* 0x000fe600078e02ff */
[----:B------:R-:W-:Y:S01]  /*8490*/  @P1 LEA.HI.X R7, R2, c[0x0][0x254], R3, 0x1, P2 ;  /* 0x0000950002071a11 */ /* 0x000fe200010f0c03 */
[----:B------:R-:W-:Y:S01]  /*84a0*/  @P0 IMAD.MOV.U32 R3, RZ, RZ, R108 ;  /* 0x000000ffff030224 */ /* 0x000fe200078e006c */
[----:B------:R-:W-:Y:S03]  /*84b0*/  @P0 MOV R2, R98 ;  /* 0x0000006200020202 */ /* 0x000fe60000000f00 */
[----:B------:R-:W-:Y:S01]  /*84c0*/  @!PT LDS RZ, [RZ] ;  /* 0x00000000fffff984 */ /* 0x000fe20000000800 */
[----:B------:R-:W-:Y:S01]  /*84d0*/  @!PT LDS RZ, [RZ] ;  /* 0x00000000fffff984 */ /* 0x000fe20000000800 */
[----:B------:R-:W-:Y:S01]  /*84e0*/  @!PT LDS RZ, [RZ] ;  /* 0x00000000fffff984 */ /* 0x000fe20000000800 */
[----:B------:R1:W-:Y:S02]  /*84f0*/  @P1 LDGSTS.E.BYPASS.LTC128B.128 [R212+0x4080], [R6.64], !P3 ;  /* 0x0408000006d41fae */ /* 0x0003e4000d901d46 */
[C---:B------:R-:W-:Y:S02]  /*8500*/  @P0 IMAD.WIDE.U32 R2, R5.reuse, c[0x0][0x258], R2 ;  /* 0x0000960005020a25 */ /* 0x040fe400078e0002 */
[----:B------:R1:W-:Y:S02]  /*8510*/  @P1 LDGSTS.E.BYPASS.LTC128B.128 [R212+0x5880], [R6.64+0x80], !P6 ;  /* 0x0588008006d41fae */ /* 0x0003e4000f101d46 */
[----:B------:R-:W-:Y:S01]  /*8520*/  @P0 IMAD R5, R5, c[0x0][0x25c], R4 ;  /* 0x0000970005050a24 */ /* 0x000fe200078e0204 */
[C---:B------:R-:W-:Y:S01]  /*8530*/  @P0 LEA R4, P2, R2.reuse, c[0x0][0x250], 0x1 ;  /* 0x0000940002040a11 */ /* 0x040fe200078408ff */
[----:B------:R1:W-:Y:S03]  /*8540*/  @P1 LDGSTS.E.BYPASS.LTC128B.128 [R212+0x7080], [R6.64+0x100], !P5 ;  /* 0x0708010006d41fae */ /* 0x0003e6000e901d46 */
[----:B------:R-:W-:Y:S01]  /*8550*/  @P0 IADD3 R3, R3, R5, RZ ;  /* 0x0000000503030210 */ /* 0x000fe20007ffe0ff */
[----:B------:R1:W-:Y:S03]  /*8560*/  @P1 LDGSTS.E.BYPASS.LTC128B.128 [R212+0x8880], [R6.64+0x180], !P4 ;  /* 0x0888018006d41fae */ /* 0x0003e6000e101d46 */
        /* <DEDUP_REMOVED lines=34> */
.L_x_4945:
[----:B-1----:R-:W-:Y:S05]  /*8790*/  BSYNC B0 ;  /* 0x0000000000007941 */ /* 0x002fea0003800000 */
.L_x_4944:
        /* <DEDUP_REMOVED lines=30> */
.L_x_4947:
[----:B------:R-:W-:Y:S05]  /*8980*/  BSYNC B0 ;  /* 0x0000000000007941 */ /* 0x000fea0003800000 */
.L_x_4946:
        /* <DEDUP_REMOVED lines=13> */
[C---:B------:R-:W-:Y:S11]  /*8a60*/  ISETP.GE.AND P1, PT, R5.reuse, 0x1, PT ;  /* 0x000000010500780c */ /* 0x040ff60003f26270 */
        /* <DEDUP_REMOVED lines=22> */
.L_x_4949:
[----:B------:R-:W-:Y:S05]  /*8bd0*/  BSYNC B0 ;  /* 0x0000000000007941 */ /* 0x000fea0003800000 */
.L_x_4948:
[----:B------:R-:W0:Y:S01]  /*8be0*/  LDGDEPBAR ;  /* 0x00000000000079af */ /* 0x000e220000000000 */
[----:B------:R-:W-:Y:S01]  /*8bf0*/  IADD3 R36, R36, -0x1, RZ ;  /* 0xffffffff24247810 */ /* 0x000fe20007ffe0ff */
[----:B------:R-:W-:-:S05]  /*8c00*/  @P3 BRA `(.L_x_4950) ;  /* 0xffffa81000003947 */ /* 0x000fca000383ffff */
[----:B------:R-:W-:Y:S01]  /*8c10*/  WARPSYNC 0xffffffff ;  /* 0xffffffff00007948 */ /* 0x000fe20003800000 */
[----:B------:R-:W-:Y:S06]  /*8c20*/  BAR.SYNC.DEFER_BLOCKING 0x0 ;  /* 0x0000000000007b1d */ /* 0x000fec0000010000 */
.L_x_4909:
        /* <DEDUP_REMOVED lines=45> */
.L_x_4952:
[----:B------:R-:W-:Y:S05]  /*8f00*/  BSYNC B0 ;  /* 0x0000000000007941 */ /* 0x000fea0003800000 */
.L_x_4951:
        /* <DEDUP_REMOVED lines=104> */
[C---:B------:R-:W-:Y:S01]  /*9590*/  IMAD R13, R12.reuse, c[0x0][0x1e0], RZ ;  /* 0x000078000c0d7a24 */ /* 0x040fe200078e02ff */
        /* <DEDUP_REMOVED lines=76> */
.L_x_5109:
[----:B------:R-:W-:Y:S05]  /*9a60*/  BRA.DIV ~URZ, `(.L_x_4955) ;  /* 0x00017af27f007947 */ /* 0x000fea000b800000 */
[----:B------:R3:W4:Y:S02]  /*9a70*/  SHFL.IDX PT, R2, R15, RZ, 0x181f ;  /* 0x00181fff0f027589 */ /* 0x00072400000e0000 */
.L_x_5110:
        /* <DEDUP_REMOVED lines=26> */
.L_x_4957:
[----:B------:R-:W-:Y:S05]  /*9c20*/  BSYNC B0 ;  /* 0x0000000000007941 */ /* 0x000fea0003800000 */
.L_x_4956:
[----:B------:R-:W-:Y:S05]  /*9c30*/  BRA.DIV ~URZ, `(.L_x_4958) ;  /* 0x000179927f007947 */ /* 0x000fea000b800000 */
[----:B--2---:R2:W3:Y:S04]  /*9c40*/  SHFL.IDX PT, R4, R12, 0x1, 0x181f ;  /* 0x00381f000c047f89 */ /* 0x0044e800000e0000 */
[----:B----4-:R2:W4:Y:S02]  /*9c50*/  SHFL.IDX PT, R2, R15, 0x1, 0x181f ;  /* 0x00381f000f027f89 */ /* 0x01052400000e0000 */
.L_x_5111:
        /* <DEDUP_REMOVED lines=21> */
.L_x_4960:
[----:B------:R-:W-:Y:S05]  /*9db0*/  BSYNC B0 ;  /* 0x0000000000007941 */ /* 0x000fea0003800000 */
.L_x_4959:
[----:B------:R-:W-:Y:S05]  /*9dc0*/  BRA.DIV ~URZ, `(.L_x_4961) ;  /* 0x000178d27f007947 */ /* 0x000fea000b800000 */
[----:B---3--:R3:W1:Y:S02]  /*9dd0*/  SHFL.IDX PT, R4, R12, 0x2, 0x181f ;  /* 0x00581f000c047f89 */ /* 0x00866400000e0000 */
.L_x_5112:
[----:B------:R-:W-:Y:S05]  /*9de0*/  BRA.DIV ~URZ, `(.L_x_4962) ;  /* 0x000179227f007947 */ /* 0x000fea000b800000 */
[----:B----4-:R4:W2:Y:S02]  /*9df0*/  SHFL.IDX PT, R2, R15, 0x2, 0x181f ;  /* 0x00581f000f027f89 */ /* 0x0108a400000e0000 */
.L_x_5113:
        /* <DEDUP_REMOVED lines=21> */
.L_x_4964:
[----:B------:R-:W-:Y:S05]  /*9f50*/  BSYNC B0 ;  /* 0x0000000000007941 */ /* 0x000fea0003800000 */
.L_x_4963:
[----:B------:R-:W-:Y:S05]  /*9f60*/  BRA.DIV ~URZ, `(.L_x_4965) ;  /* 0x000178127f007947 */ /* 0x000fea000b800000 */
[----:B-1----:R1:W3:Y:S04]  /*9f70*/  SHFL.IDX PT, R4, R12, 0x3, 0x181f ;  /* 0x00781f000c047f89 */ /* 0x0022e800000e0000 */
[----:B--2---:R1:W2:Y:S02]  /*9f80*/  SHFL.IDX PT, R2, R15, 0x3, 0x181f ;  /* 0x00781f000f027f89 */ /* 0x0042a400000e0000 */
.L_x_5114:
        /* <DEDUP_REMOVED lines=73> */
.L_x_4966:
[----:B------:R-:W-:Y:S01]  /*a420*/  ULDC.U8 UR4, c[0x0][0x298] ;  /* 0x0000a60000047ab9 */ /* 0x000fe20000000000 */
[----:B-1---5:R-:W-:Y:S01]  /*a430*/  SHF.R.S32.HI R2, RZ, 0x1f, R146 ;  /* 0x0000001fff027819 */ /* 0x022fe20000011492 */
        /* <DEDUP_REMOVED lines=95> */
.L_x_4970:
[----:B------:R-:W-:Y:S05]  /*aa30*/  BSYNC B0 ;  /* 0x0000000000007941 */ /* 0x000fea0003800000 */
.L_x_4969:
        /* <DEDUP_REMOVED lines=84> */
.L_x_4972:
[----:B------:R-:W-:Y:S05]  /*af80*/  BSYNC B0 ;  /* 0x0000000000007941 */ /* 0x000fea0003800000 */
.L_x_4971:
        /* <DEDUP_REMOVED lines=88> */
.L_x_4974:
[----:B------:R-:W-:Y:S05]  /*b510*/  BSYNC B0 ;  /* 0x0000000000007941 */ /* 0x000fea0003800000 */
.L_x_4973:
        /* <DEDUP_REMOVED lines=82> */
.L_x_4976:
[----:B---3--:R-:W-:Y:S05]  /*ba40*/  BSYNC B0 ;  /* 0x0000000000007941 */ /* 0x008fea0003800000 */
.L_x_4975:
        /* <DEDUP_REMOVED lines=78> */
.L_x_4980:
[----:B------:R-:W-:Y:S05]  /*bf30*/  BSYNC B0 ;  /* 0x0000000000007941 */ /* 0x000fea0003800000 */
.L_x_4979:
        /* <DEDUP_REMOVED lines=45> */
.L_x_4982:
[----:B------:R-:W-:Y:S05]  /*c210*/  BSYNC B0 ;  /* 0x0000000000007941 */ /* 0x000fea0003800000 */
.L_x_4981:
        /* <DEDUP_REMOVED lines=45> */
.L_x_4984:
[----:B------:R-:W-:Y:S05]  /*c4f0*/  BSYNC B0 ;  /* 0x0000000000007941 */ /* 0x000fea0003800000 */
.L_x_4983:
        /* <DEDUP_REMOVED lines=44> */
.L_x_4978:
[----:B------:R-:W-:Y:S05]  /*c7c0*/  BSYNC B1 ;  /* 0x0000000000017941 */ /* 0x000fea0003800000 */
.L_x_4977:
        /* <DEDUP_REMOVED lines=49> */
.L_x_4988:
[----:B------:R-:W-:Y:S05]  /*cae0*/  BSYNC B0 ;  /* 0x0000000000007941 */ /* 0x000fea0003800000 */
.L_x_4987:
        /* <DEDUP_REMOVED lines=45> */
.L_x_4990:
[----:B------:R-:W-:Y:S05]  /*cdc0*/  BSYNC B0 ;  /* 0x0000000000007941 */ /* 0x000fea0003800000 */
.L_x_4989:
        /* <DEDUP_REMOVED lines=45> */
.L_x_4992:
[----:B------:R-:W-:Y:S05]  /*d0a0*/  BSYNC B0 ;  /* 0x0000000000007941 */ /* 0x000fea0003800000 */
.L_x_4991:
        /* <DEDUP_REMOVED lines=44> */
.L_x_4986:
[----:B------:R-:W-:Y:S05]  /*d370*/  BSYNC B1 ;  /* 0x0000000000017941 */ /* 0x000fea0003800000 */
.L_x_4985:
        /* <DEDUP_REMOVED lines=48> */
.L_x_4996:
[----:B------:R-:W-:Y:S05]  /*d680*/  BSYNC B0 ;  /* 0x0000000000007941 */ /* 0x000fea0003800000 */
.L_x_4995:
        /* <DEDUP_REMOVED lines=45> */
.L_x_4998:
[----:B------:R-:W-:Y:S05]  /*d960*/  BSYNC B0 ;  /* 0x0000000000007941 */ /* 0x000fea0003800000 */
.L_x_4997:
        /* <DEDUP_REMOVED lines=45> */
.L_x_5000:
[----:B------:R-:W-:Y:S05]  /*dc40*/  BSYNC B0 ;  /* 0x0000000000007941 */ /* 0x000fea0003800000 */
.L_x_4999:
        /* <DEDUP_REMOVED lines=44> */
.L_x_4994:
[----:B------:R-:W-:Y:S05]  /*df10*/  BSYNC B1 ;  /* 0x0000000000017941 */ /* 0x000fea0003800000 */
.L_x_4993:
        /* <DEDUP_REMOVED lines=47> */
.L_x_5003:
[----:B------:R-:W-:Y:S05]  /*e210*/  BSYNC B0 ;  /* 0x0000000000007941 */ /* 0x000fea0003800000 */
.L_x_5002:
        /* <DEDUP_REMOVED lines=45> */
.L_x_5005:
[----:B------:R-:W-:Y:S05]  /*e4f0*/  BSYNC B0 ;  /* 0x0000000000007941 */ /* 0x000fea0003800000 */
.L_x_5004:
        /* <DEDUP_REMOVED lines=45> */
.L_x_5007:
[----:B------:R-:W-:Y:S05]  /*e7d0*/  BSYNC B0 ;  /* 0x0000000000007941 */ /* 0x000fea0003800000 */
.L_x_5006:
        /* <DEDUP_REMOVED lines=45> */
.L_x_4968:
        /* <DEDUP_REMOVED lines=59> */
.L_x_5009:
[----:B------:R-:W-:Y:S05]  /*ee60*/  BSYNC B0 ;  /* 0x0000000000007941 */ /* 0x000fea0003800000 */
.L_x_5008:
        /* <DEDUP_REMOVED lines=71> */
.L_x_5011:
[----:B--2---:R-:W-:Y:S05]  /*f2e0*/  BSYNC B0 ;  /* 0x0000000000007941 */ /* 0x004fea0003800000 */
.L_x_5010:
        /* <DEDUP_REMOVED lines=70> */
.L_x_5013:
[----:B----4-:R-:W-:Y:S05]  /*f750*/  BSYNC B0 ;  /* 0x0000000000007941 */ /* 0x010fea0003800000 */
.L_x_5012:
        /* <DEDUP_REMOVED lines=68> */
.L_x_5015:
[----:B----4-:R-:W-:Y:S05]  /*fba0*/  BSYNC B0 ;  /* 0x0000000000007941 */ /* 0x010fea0003800000 */
.L_x_5014:
        /* <DEDUP_REMOVED lines=134> */
.L_x_5019:
[----:B------:R-:W-:Y:S05]  /*10410*/  BSYNC B0 ;  /* 0x0000000000007941 */ /* 0x000fea0003800000 */
.L_x_5018:
        /* <DEDUP_REMOVED lines=105> */
.L_x_5017:
[----:B------:R-:W-:Y:S05]  /*10ab0*/  BSYNC B1 ;  /* 0x0000000000017941 */ /* 0x000fea0003800000 */
.L_x_5016:
        /* <DEDUP_REMOVED lines=106> */
.L_x_5023:
[----:B------:R-:W-:Y:S05]  /*11160*/  BSYNC B0 ;  /* 0x0000000000007941 */ /* 0x000fea0003800000 */
.L_x_5022:
        /* <DEDUP_REMOVED lines=104> */
.L_x_5021:
[----:B------:R-:W-:Y:S05]  /*117f0*/  BSYNC B1 ;  /* 0x0000000000017941 */ /* 0x000fea0003800000 */
.L_x_5020:
        /* <DEDUP_REMOVED lines=111> */
.L_x_5027:
[----:B------:R-:W-:Y:S05]  /*11ef0*/  BSYNC B0 ;  /* 0x0000000000007941 */ /* 0x000fea0003800000 */
.L_x_5026:
        /* <DEDUP_REMOVED lines=104> */
.L_x_5025:
[----:B------:R-:W-:Y:S05]  /*12580*/  BSYNC B1 ;  /* 0x0000000000017941 */ /* 0x000fea0003800000 */
.L_x_5024:
        /* <DEDUP_REMOVED lines=110> */
.L_x_5029:
[----:B------:R-:W-:Y:S05]  /*12c70*/  BSYNC B0 ;  /* 0x0000000000007941 */ /* 0x000fea0003800000 */
.L_x_5028:
        /* <DEDUP_REMOVED lines=104> */
.L_x_5001:
[----:B------:R-:W-:Y:S05]  /*13300*/  BSYNC B2 ;  /* 0x0000000000027941 */ /* 0x000fea0003800000 */
.L_x_4967:
        /* <DEDUP_REMOVED lines=17> */
[----:B---3--:R-:W-:Y:S03]  /*13420*/  LDSM.16.M88.4 R8, [R196] ;  /* 0x00000000c408783b */ /* 0x008fe60000000200 */
[----:B------:R-:W-:Y:S01]  /*13430*/  IMAD.IADD R0, R5, 0x1, R0 ;  /* 0x0000000105007824 */ /* 0x000fe200078e0200 */
[C---:B------:R-:W-:Y:S01]  /*13440*/  LEA R2, P0, R4.reuse, c[0x0][0x1f8], 0x1 ;  /* 0x00007e0004027a11 */ /* 0x040fe200078008ff */
[----:B------:R-:W1:Y:S02]  /*13450*/  LDSM.16.M88.4 R20, [R163] ;  /* 0x00000000a314783b */ /* 0x000e640000000200 */
[----:B------:R-:W-:Y:S01]  /*13460*/  @!P5 IMAD.MOV.U32 R5, RZ, RZ, c[0x0][0x208] ;  /* 0x00008200ff05d624 */ /* 0x000fe200078e00ff */
[----:B------:R-:W-:Y:S01]  /*13470*/  LEA.HI.X R3, R4, c[0x0][0x1fc], R0, 0x1, P0 ;  /* 0x00007f0004037a11 */ /* 0x000fe200000f0c00 */
[----:B------:R-:W-:Y:S01]  /*13480*/  @!P5 IMAD.MOV.U32 R6, RZ, RZ, c[0x0][0x20c] ;  /* 0x00008300ff06d624 */ /* 0x000fe200078e00ff */
[----:B------:R-:W2:Y:S01]  /*13490*/  LDSM.16.M88.4 R16, [R163+0x800] ;  /* 0x00080000a310783b */ /* 0x000ea20000000200 */
[----:B------:R-:W-:Y:S01]  /*134a0*/  IMAD.MOV.U32 R0, RZ, RZ, 0x40 ;  /* 0x00000040ff007424 */ /* 0x000fe200078e00ff */
[----:B------:R-:W-:-:S02]  /*134b0*/  @!P5 LEA R4, P0, R5, R2, 0x6 ;  /* 0x000000020504d211 */ /* 0x000fc400078030ff */
[----:B------:R-:W3:Y:S02]  /*134c0*/  LDSM.16.M88.4 R24, [R163+0x1000] ;  /* 0x00100000a318783b */ /* 0x000ee40000000200 */
[----:B------:R-:W-:Y:S02]  /*134d0*/  @!P5 LEA.HI.X R5, R5, R3, R6, 0x6, P0 ;  /* 0x000000030505d211 */ /* 0x000fe400000f3406 */
[----:B------:R-:W-:Y:S01]  /*134e0*/  LOP3.LUT P0, RZ, R100, 0x2, RZ, 0xc0, !PT ;  /* 0x0000000264ff7812 */ /* 0x000fe2000780c0ff */
[----:B------:R-:W-:Y:S01]  /*134f0*/  LDSM.16.M88.4 R12, [R197] ;  /* 0x00000000c50c783b */ /* 0x000fe20000000200 */
[----:B------:R-:W-:-:S11]  /*13500*/  IADD3 R6, R133, R139, -R218 ;  /* 0x0000008b85067210 */ /* 0x000fd60007ffe8da */
[C---:B------:R-:W-:Y:S02]  /*13510*/  @P0 IADD3 R200, R163.reuse, -0x20, RZ ;  /* 0xffffffe0a3c80810 */ /* 0x040fe40007ffe0ff */
[----:B------:R-:W-:Y:S02]  /*13520*/  LOP3.LUT P0, RZ, R100, 0x4, RZ, 0xc0, !PT ;  /* 0x0000000464ff7812 */ /* 0x000fe4000780c0ff */
[----:B------:R-:W-:Y:S01]  /*13530*/  IADD3 R211, R200, 0x1000, RZ ;  /* 0x00001000c8d37810 */ /* 0x000fe20007ffe0ff */
[----:B------:R-:W4:Y:S01]  /*13540*/  LDSM.16.M88.4 R40, [R200] ;  /* 0x00000000c828783b */ /* 0x000f220000000200 */
[----:B------:R-:W-:Y:S02]  /*13550*/  SEL R0, R0, 0xffffffc0, !P0 ;  /* 0xffffffc000007807 */ /* 0x000fe40004000000 */
[C---:B------:R-:W-:Y:S01]  /*13560*/  ISETP.LT.OR P0, PT, R6.reuse, 0x1, !P3 ;  /* 0x000000010600780c */ /* 0x040fe20005f01670 */
[----:B------:R-:W4:Y:S01]  /*13570*/  LDSM.16.M88.4 R48, [R200+0x800] ;  /* 0x00080000c830783b */ /* 0x000f220000000200 */
[----:B------:R-:W-:Y:S01]  /*13580*/  @!P5 ISETP.LT.OR P3, PT, R6, 0x21, !P3 ;  /* 0x000000210600d80c */ /* 0x000fe20005f61670 */
[--C-:B------:R-:W-:Y:S01]  /*13590*/  IMAD.IADD R162, R163, 0x1, R0.reuse ;  /* 0x00000001a3a27824 */ /* 0x100fe200078e0200 */
[C---:B------:R-:W-:Y:S01]  /*135a0*/  IADD3 R210, R200.reuse, 0x800, RZ ;  /* 0x00000800c8d27810 */ /* 0x040fe20007ffe0ff */
[----:B------:R-:W4:Y:S01]  /*135b0*/  LDSM.16.M88.4 R56, [R200+0x1000] ;  /* 0x00100000c838783b */ /* 0x000f220000000200 */
[----:B-1----:R-:W-:Y:S01]  /*135c0*/  HMMA.16816.F32 R28, R8, R20, RZ ;  /* 0x00000014081c723c */ /* 0x002fe200000018ff */
[C---:B------:R-:W-:Y:S01]  /*135d0*/  IMAD.IADD R161, R200.reuse, 0x1, R0 ;  /* 0x00000001c8a17824 */ /* 0x040fe200078e0200 */
[----:B------:R-:W-:-:S02]  /*135e0*/  IADD3 R209, R200, 0x4800, RZ ;  /* 0x00004800c8d17810 */ /* 0x000fc40007ffe0ff */
[C---:B------:R-:W-:Y:S02]  /*135f0*/  IADD3 R208, R200.reuse, 0x5800, RZ ;  /* 0x00005800c8d07810 */ /* 0x040fe40007ffe0ff */
[----:B------:R-:W-:Y:S01]  /*13600*/  IADD3 R207, R200, 0x5000, RZ ;  /* 0x00005000c8cf7810 */ /* 0x000fe20007ffe0ff */
        /* <DEDUP_REMOVED lines=12> */
[----:B------:R-:W-:Y:S01]  /*136d0*/  IADD3 R202, R200, 0x2800, RZ ;  /* 0x00002800c8ca7810 */ /* 0x000fe20007ffe0ff */
[----:B------:R1:W-:Y:S01]  /*136e0*/  LDGSTS.E.BYPASS.LTC128B.128 [R212+0x5880], [R2.64+0x80], !P0 ;  /* 0x0588008002d47fae */ /* 0x0003e2000c101d46 */
[C---:B------:R-:W-:Y:S02]  /*136f0*/  ISETP.LT.OR P0, PT, R6.reuse, 0x1, !P1 ;  /* 0x000000010600780c */ /* 0x040fe40004f01670 */
[----:B------:R-:W-:Y:S01]  /*13700*/  @!P5 ISETP.LT.OR P1, PT, R6, 0x21, !P1 ;  /* 0x000000210600d80c */ /* 0x000fe20004f21670 */
[----:B------:R-:W-:Y:S01]  /*13710*/  HMMA.16816.F32 R36, R8, R18, RZ ;  /* 0x000000120824723c */ /* 0x000fe200000018ff */
[----:B------:R-:W-:-:S07]  /*13720*/  IADD3 R201, R200, 0x2000, RZ ;  /* 0x00002000c8c97810 */ /* 0x000fce0007ffe0ff */
[----:B---3--:R-:W-:Y:S02]  /*13730*/  HMMA.16816.F32 R44, R8, R24, RZ ;  /* 0x00000018082c723c */ /* 0x008fe400000018ff */
[----:B------:R1:W-:Y:S01]  /*13740*/  LDGSTS.E.BYPASS.LTC128B.128 [R212+0x7080], [R2.64+0x100], !P0 ;  /* 0x0708010002d47fae */ /* 0x0003e2000c101d46 */
[----:B------:R-:W-:-:S04]  /*13750*/  LOP3.LUT P0, RZ, R126, 0x8, RZ, 0xc0, !PT ;  /* 0x000000087eff7812 */ /* 0x000fc8000780c0ff */
[C---:B------:R-:W-:Y:S01]  /*13760*/  ISETP.LT.OR P4, PT, R6.reuse, 0x1, !P0 ;  /* 0x000000010600780c */ /* 0x040fe20004781670 */
[----:B------:R-:W-:Y:S01]  /*13770*/  HMMA.16816.F32 R8, R8, R26, RZ ;  /* 0x0000001a0808723c */ /* 0x000fe200000018ff */
[----:B------:R-:W-:-:S07]  /*13780*/  @!P5 ISETP.LT.OR P0, PT, R6, 0x21, !P0 ;  /* 0x000000210600d80c */ /* 0x000fce0004701670 */
[C---:B----4-:R-:W-:Y:S04]  /*13790*/  HMMA.16816.F32 R16, R12.reuse, R40, R28 ;  /* 0x000000280c10723c */ /* 0x050fe8000000181c */
[----:B------:R1:W-:Y:S04]  /*137a0*/  LDGSTS.E.BYPASS.LTC128B.128 [R212+0x8880], [R2.64+0x180], !P4 ;  /* 0x0888018002d47fae */ /* 0x0003e8000e101d46 */
[----:B------:R2:W-:Y:S01]  /*137b0*/  @!P5 LDGSTS.E.BYPASS.LTC128B.128 [R215+0x5080], [R4.64], !P3 ;  /* 0x0508000004d7dfae */ /* 0x0005e2000d901d46 */
[C---:B------:R-:W-:Y:S03]  /*137c0*/  HMMA.16816.F32 R24, R12.reuse, R42, R20 ;  /* 0x0000002a0c18723c */ /* 0x040fe60000001814 */
[----:B------:R2:W-:Y:S04]  /*137d0*/  @!P5 LDGSTS.E.BYPASS.LTC128B.128 [R215+0x6880], [R4.64+0x80], !P2 ;  /* 0x0688008004d7dfae */ /* 0x0005e8000d101d46 */
[----:B------:R2:W-:Y:S01]  /*137e0*/  @!P5 LDGSTS.E.BYPASS.LTC128B.128 [R215+0x8080], [R4.64+0x100], !P1 ;  /* 0x0808010004d7dfae */ /* 0x0005e2000c901d46 */
[----:B------:R-:W-:Y:S03]  /*137f0*/  HMMA.16816.F32 R28, R12, R48, R32 ;  /* 0x000000300c1c723c */ /* 0x000fe60000001820 */
[----:B------:R2:W-:Y:S01]  /*13800*/  @!P5 LDGSTS.E.BYPASS.LTC128B.128 [R215+0x9880], [R4.64+0x180], !P0 ;  /* 0x0988018004d7dfae */ /* 0x0005e2000c101d46 */
[----:B------:R-:W-:-:S03]  /*13810*/  ISETP.GT.AND P0, PT, R121, R230, PT ;  /* 0x000000e67900720c */ /* 0x000fc60003f04270 */
[----:B------:R-:W-:Y:S01]  /*13820*/  LDSM.16.M88.4 R52, [R162] ;  /* 0x00000000a234783b */ /* 0x000fe20000000200 */
[C---:B------:R-:W-:Y:S03]  /*13830*/  HMMA.16816.F32 R32, R12.reuse, R50, R36 ;  /* 0x000000320c20723c */ /* 0x040fe60000001824 */
[----:B------:R-:W-:Y:S04]  /*13840*/  LDSM.16.M88.4 R60, [R162+0x800] ;  /* 0x00080000a23c783b */ /* 0x000fe80000000200 */
[----:B------:R-:W-:Y:S01]  /*13850*/  LDSM.16.M88.4 R64, [R162+0x1000] ;  /* 0x00100000a240783b */ /* 0x000fe20000000200 */
[C---:B------:R-:W-:Y:S03]  /*13860*/  HMMA.16816.F32 R36, R12.reuse, R56, R44 ;  /* 0x000000380c24723c */ /* 0x040fe6000000182c */
[----:B------:R-:W-:Y:S04]  /*13870*/  LDSM.16.M88.4 R20, [R161] ;  /* 0x00000000a114783b */ /* 0x000fe80000000200 */
[----:B------:R-:W-:Y:S01]  /*13880*/  LDSM.16.M88.4 R44, [R161+0x800] ;  /* 0x00080000a12c783b */ /* 0x000fe20000000200 */
[----:B------:R-:W-:Y:S03]  /*13890*/  HMMA.16816.F32 R12, R12, R58, R8 ;  /* 0x0000003a0c0c723c */ /* 0x000fe60000001808 */
[----:B------:R-:W-:Y:S04]  /*138a0*/  LDSM.16.M88.4 R8, [R198] ;  /* 0x00000000c608783b */ /* 0x000fe80000000200 */
[----:B--2---:R-:W2:Y:S04]  /*138b0*/  LDSM.16.M88.4 R4, [R199] ;  /* 0x00000000c704783b */ /* 0x004ea80000000200 */
[----:B------:R-:W3:Y:S04]  /*138c0*/  LDSM.16.M88.4 R56, [R161+0x1000] ;  /* 0x00100000a138783b */ /* 0x000ee80000000200 */
[----:B------:R-:W-:Y:S04]  /*138d0*/  LDSM.16.M88.4 R40, [R163+0x1800] ;  /* 0x00180000a328783b */ /* 0x000fe80000000200 */
[----:B------:R-:W-:Y:S04]  /*138e0*/  LDSM.16.M88.4 R48, [R163+0x2000] ;  /* 0x00200000a330783b */ /* 0x000fe80000000200 */
[----:B------:R-:W0:Y:S01]  /*138f0*/  LDGDEPBAR ;  /* 0x00000000000079af */ /* 0x000e220000000000 */
        /* <DEDUP_REMOVED lines=49> */
[----:B------:R-:W2:Y:S03]  /*13c10*/  LDSM.16.M88.4 R60, [R163+0x4000] ;  /* 0x00400000a33c783b */ /* 0x000ea60000000200 */
[C---:B---3--:R-:W-:Y:S08]  /*13c20*/  HMMA.16816.F32 R16, R8.reuse, R20, R16 ;  /* 0x000000140810723c */ /* 0x048ff00000001810 */
[C---:B------:R-:W-:Y:S08]  /*13c30*/  HMMA.16816.F32 R24, R8.reuse, R22, R24 ;  /* 0x000000160818723c */ /* 0x040ff00000001818 */
[C---:B------:R-:W-:Y:S08]  /*13c40*/  HMMA.16816.F32 R28, R8.reuse, R48, R28 ;  /* 0x00000030081c723c */ /* 0x040ff0000000181c */
[C---:B------:R-:W-:Y:S01]  /*13c50*/  HMMA.16816.F32 R32, R8.reuse, R50, R32 ;  /* 0x000000320820723c */ /* 0x040fe20000001820 */
[----:B------:R-:W-:Y:S07]  /*13c60*/  LDSM.16.M88.4 R48, [R200+0x3800] ;  /* 0x00380000c830783b */ /* 0x000fee0000000200 */
[C---:B----4-:R-:W-:Y:S08]  /*13c70*/  HMMA.16816.F32 R36, R8.reuse, R56, R36 ;  /* 0x000000380824723c */ /* 0x050ff00000001824 */
[----:B------:R-:W-:Y:S01]  /*13c80*/  HMMA.16816.F32 R12, R8, R58, R12 ;  /* 0x0000003a080c723c */ /* 0x000fe2000000180c */
[----:B------:R-:W3:Y:S04]  /*13c90*/  LDSM.16.M88.4 R8, [R197+0x8000] ;  /* 0x00800000c508783b */ /* 0x000ee80000000200 */
[----:B------:R-:W4:Y:S03]  /*13ca0*/  LDSM.16.M88.4 R56, [R200+0x4000] ;  /* 0x00400000c838783b */ /* 0x000f260000000200 */
[C---:B-1----:R-:W-:Y:S08]  /*13cb0*/  HMMA.16816.F32 R16, R4.reuse, R44, R16 ;  /* 0x0000002c0410723c */ /* 0x042ff00000001810 */
[C---:B------:R-:W-:Y:S01]  /*13cc0*/  HMMA.16816.F32 R24, R4.reuse, R46, R24 ;  /* 0x0000002e0418723c */ /* 0x040fe20000001818 */
[----:B------:R-:W-:Y:S07]  /*13cd0*/  LDSM.16.M88.4 R44, [R162+0x3000] ;  /* 0x00300000a22c783b */ /* 0x000fee0000000200 */
[C---:B------:R-:W-:Y:S08]  /*13ce0*/  HMMA.16816.F32 R28, R4.reuse, R52, R28 ;  /* 0x00000034041c723c */ /* 0x040ff0000000181c */
[C---:B------:R-:W-:Y:S01]  /*13cf0*/  HMMA.16816.F32 R32, R4.reuse, R54, R32 ;  /* 0x000000360420723c */ /* 0x040fe20000001820 */
[----:B------:R-:W-:Y:S07]  /*13d00*/  LDSM.16.M88.4 R52, [R162+0x3800] ;  /* 0x00380000a234783b */ /* 0x000fee0000000200 */
[C---:B--2---:R-:W-:Y:S08]  /*13d10*/  HMMA.16816.F32 R36, R4.reuse, R60, R36 ;  /* 0x0000003c0424723c */ /* 0x044ff00000001824 */
[----:B------:R-:W-:Y:S01]  /*13d20*/  HMMA.16816.F32 R12, R4, R62, R12 ;  /* 0x0000003e040c723c */ /* 0x000fe2000000180c */
[----:B------:R-:W1:Y:S04]  /*13d30*/  LDSM.16.M88.4 R4, [R199+0x8000] ;  /* 0x00800000c704783b */ /* 0x000e680000000200 */
        /* <DEDUP_REMOVED lines=40> */
[----:B------:R-:W1:Y:S04]  /*13fc0*/  LDSM.16.M88.4 R8, [R199+0xc000] ;  /* 0x00c00000c708783b */ /* 0x000e680000000200 */
[----:B------:R-:W3:Y:S03]  /*13fd0*/  LDSM.16.M88.4 R64, [R162+0x5800] ;  /* 0x00580000a240783b */ /* 0x000ee60000000200 */
[C---:B--2---:R-:W-:Y:S08]  /*13fe0*/  HMMA.16816.F32 R24, R12.reuse, R52, R24 ;  /* 0x000000340c18723c */ /* 0x044ff00000001818 */
[C---:B------:R-:W-:Y:S08]  /*13ff0*/  HMMA.16816.F32 R20, R12.reuse, R54, R20 ;  /* 0x000000360c14723c */ /* 0x040ff00000001814 */
        /* <DEDUP_REMOVED lines=61> */
.L_x_5031:
[----:B------:R-:W-:Y:S05]  /*143d0*/  BSYNC B0 ;  /* 0x0000000000007941 */ /* 0x000fea0003800000 */
.L_x_5030:
[----:B------:R-:W2:Y:S04]  /*143e0*/  LDL R0, [R1+0x48] ;  /* 0x0000480001007983 */ /* 0x000ea80000100800 */
[----:B------:R-:W3:Y:S01]  /*143f0*/  LDL R95, [R1+0x10] ;  /* 0x00001000015f7983 */ /* 0x000ee20000100800 */
[----:B------:R-:W-:Y:S01]  /*14400*/  ISETP.NE.AND P3, PT, R141, 0x1, PT ;  /* 0x000000018d00780c */ /* 0x000fe20003f65270 */
[----:B-1----:R-:W-:Y:S01]  /*14410*/  IMAD.IADD R4, R131, 0x1, -R231 ;  /* 0x0000000183047824 */ /* 0x002fe200078e0ae7 */
[----:B------:R-:W-:Y:S01]  /*14420*/  IADD3 R3, -R231, 0x1, R131 ;  /* 0x00000001e7037810 */ /* 0x000fe20007ffe183 */
[----:B------:R-:W-:Y:S04]  /*14430*/  LDSM.16.MT88.4 R44, [R194] ;  /* 0x00000000c22c783b */ /* 0x000fe80000004200 */
[----:B------:R-:W-:Y:S04]  /*14440*/  LDSM.16.MT88.4 R52, [R194+0x800] ;  /* 0x00080000c234783b */ /* 0x000fe80000004200 */
[----:B------:R-:W-:Y:S04]  /*14450*/  LDSM.16.MT88.4 R60, [R192+0x3000] ;  /* 0x00300000c03c783b */ /* 0x000fe80000004200 */
[----:B------:R-:W-:Y:S04]  /*14460*/  LDSM.16.MT88.4 R48, [R193+0x1800] ;  /* 0x00180000c130783b */ /* 0x000fe80000004200 */
[----:B------:R-:W-:Y:S04]  /*14470*/  LDSM.16.MT88.4 R64, [R195+0x3000] ;  /* 0x00300000c340783b */ /* 0x000fe80000004200 */
[----:B------:R-:W-:Y:S04]  /*14480*/  LDSM.16.MT88.4 R68, [R193+0x3000] ;  /* 0x00300000c144783b */ /* 0x000fe80000004200 */
[----:B------:R-:W-:Y:S04]  /*14490*/  LDSM.16.MT88.4 R72, [R193+0x3800] ;  /* 0x00380000c148783b */ /* 0x000fe80000004200 */
[----:B------:R-:W-:Y:S04]  /*144a0*/  LDSM.16.MT88.4 R76, [R194+0x3000] ;  /* 0x00300000c24c783b */ /* 0x000fe80000004200 */
[----:B------:R-:W-:Y:S04]  /*144b0*/  LDSM.16.MT88.4 R164, [R192+0x1000] ;  /* 0x00100000c0a4783b */ /* 0x000fe80000004200 */
[----:B------:R-:W0:Y:S01]  /*144c0*/  LDGDEPBAR ;  /* 0x00000000000079af */ /* 0x000e220000000000 */
[----:B--2--5:R-:W-:-:S04]  /*144d0*/  IMAD.IADD R0, R0, 0x1, R140 ;  /* 0x0000000100007824 */ /* 0x024fc800078e028c */
        /* <DEDUP_REMOVED lines=28> */
[C---:B------:R-:W-:Y:S02]  /*146a0*/  ISETP.GT.AND P0, PT, R2.reuse, 0x20, PT ;  /* 0x000000200200780c */ /* 0x040fe40003f04270 */
[----:B------:R-:W-:Y:S02]  /*146b0*/  FSEL R13, R41, -INF , P1 ;  /* 0xff800000290d7808 */ /* 0x000fe40000800000 */
[----:B------:R-:W-:Y:S02]  /*146c0*/  FMNMX.FTZ R3, R15, R3, !PT ;  /* 0x000000030f037209 */ /* 0x000fe40007810000 */
[----:B------:R-:W-:-:S02]  /*146d0*/  ISETP.GT.AND P1, PT, R2, 0x21, PT ;  /* 0x000000210200780c */ /* 0x000fc40003f24270 */
[----:B------:R-:W-:Y:S02]  /*146e0*/  FSEL R94, R20, -INF , P0 ;  /* 0xff800000145e7808 */ /* 0x000fe40000000000 */
[----:B------:R-:W-:Y:S02]  /*146f0*/  ISETP.GT.AND P0, PT, R2, 0x28, PT ;  /* 0x000000280200780c */ /* 0x000fe40003f04270 */
[----:B------:R-:W-:Y:S02]  /*14700*/  IMNMX R0, R4, R5, PT ;  /* 0x0000000504007217 */ /* 0x000fe40003800200 */
[----:B------:R-:W-:Y:S02]  /*14710*/  FMNMX.FTZ R3, R13, R3, !PT ;  /* 0x000000030d037209 */ /* 0x000fe40007810000 */
[----:B------:R-:W-:Y:S02]  /*14720*/  FSEL R93, R21, -INF , P1 ;  /* 0xff800000155d7808 */ /* 0x000fe40000800000 */
[----:B------:R-:W-:-:S02]  /*14730*/  ISETP.GT.AND P1, PT, R2, 0x29, PT ;  /* 0x000000290200780c */ /* 0x000fc40003f24270 */
[----:B------:R-:W-:Y:S02]  /*14740*/  FSEL R92, R36, -INF , P0 ;  /* 0xff800000245c7808 */ /* 0x000fe40000000000 */
[C---:B------:R-:W-:Y:S02]  /*14750*/  ISETP.GT.AND P0, PT, R0.reuse, RZ, PT ;  /* 0x000000ff0000720c */ /* 0x040fe40003f04270 */
[----:B------:R-:W-:Y:S02]  /*14760*/  ISETP.GT.AND P2, PT, R0, 0x1, PT ;  /* 0x000000010000780c */ /* 0x000fe40003f44270 */
[----:B------:R-:W-:Y:S02]  /*14770*/  FMNMX.FTZ R2, R94, R3, !PT ;  /* 0x000000035e027209 */ /* 0x000fe40007810000 */
[----:B------:R-:W-:Y:S02]  /*14780*/  FSEL R91, R37, -INF , P1 ;  /* 0xff800000255b7808 */ /* 0x000fe40000800000 */
[----:B------:R-:W-:-:S02]  /*14790*/  FSEL R5, R34, -INF , P0 ;  /* 0xff80000022057808 */ /* 0x000fc40000000000 */
[C---:B------:R-:W-:Y:S02]  /*147a0*/  ISETP.GT.AND P1, PT, R0.reuse, 0x8, PT ;  /* 0x000000080000780c */ /* 0x040fe40003f24270 */
[----:B------:R-:W-:Y:S02]  /*147b0*/  FSEL R10, R35, -INF , P2 ;  /* 0xff800000230a7808 */ /* 0x000fe40001000000 */
[----:B------:R-:W-:Y:S01]  /*147c0*/  FMNMX.FTZ R2, R93, R2, !PT ;  /* 0x000000025d027209 */ /* 0x000fe20007810000 */
[----:B------:R-:W-:Y:S01]  /*147d0*/  LDSM.16.MT88.4 R32, [R193] ;  /* 0x00000000c120783b */ /* 0x000fe20000004200 */
[----:B------:R-:W-:Y:S02]  /*147e0*/  ISETP.GT.AND P0, PT, R0, 0x9, PT ;  /* 0x000000090000780c */ /* 0x000fe40003f04270 */
[----:B------:R-:W-:Y:S02]  /*147f0*/  FSEL R9, R30, -INF , P1 ;  /* 0xff8000001e097808 */ /* 0x000fe40000800000 */
[----:B------:R-:W-:-:S02]  /*14800*/  FMNMX.FTZ R3, R5, R10, !PT ;  /* 0x0000000a05037209 */ /* 0x000fc40007810000 */
[----:B------:R-:W-:Y:S02]  /*14810*/  FMNMX.FTZ R2, R92, R2, !PT ;  /* 0x000000025c027209 */ /* 0x000fe40007810000 */
[----:B------:R-:W-:Y:S02]  /*14820*/  FSEL R8, R31, -INF , P0 ;  /* 0xff8000001f087808 */ /* 0x000fe40000000000 */
[C---:B------:R-:W-:Y:S01]  /*14830*/  ISETP.GT.AND P1, PT, R0.reuse, 0x10, PT ;  /* 0x000000100000780c */ /* 0x040fe20003f24270 */
[----:B------:R-:W-:Y:S01]  /*14840*/  LDSM.16.MT88.4 R28, [R195] ;  /* 0x00000000c31c783b */ /* 0x000fe20000004200 */
[----:B------:R-:W-:Y:S02]  /*14850*/  FMNMX.FTZ R3, R9, R3, !PT ;  /* 0x0000000309037209 */ /* 0x000fe40007810000 */
[----:B------:R-:W-:Y:S02]  /*14860*/  FMNMX.FTZ R2, R91, R2, !PT ;  /* 0x000000025b027209 */ /* 0x000fe40007810000 */
[----:B------:R-:W-:-:S02]  /*14870*/  ISETP.GT.AND P0, PT, R0, 0x11, PT ;  /* 0x000000110000780c */ /* 0x000fc40003f04270 */
[----:B------:R-:W-:Y:S01]  /*14880*/  FSEL R7, R26, -INF , P1 ;  /* 0xff8000001a077808 */ /* 0x000fe20000800000 */
[----:B------:R-:W1:Y:S01]  /*14890*/  SHFL.BFLY PT, R4, R2, 0x2, 0x1f ;  /* 0x0c401f0002047f89 */ /* 0x000e6200000e0000 */
[----:B------:R-:W-:Y:S02]  /*148a0*/  FMNMX.FTZ R3, R8, R3, !PT ;  /* 0x0000000308037209 */ /* 0x000fe40007810000 */
[----:B------:R-:W-:Y:S02]  /*148b0*/  FSEL R6, R27, -INF , P0 ;  /* 0xff8000001b067808 */ /* 0x000fe40000000000 */
[C---:B------:R-:W-:Y:S01]  /*148c0*/  ISETP.GT.AND P1, PT, R0.reuse, 0x18, PT ;  /* 0x000000180000780c */ /* 0x040fe20003f24270 */
[----:B------:R-:W-:Y:S01]  /*148d0*/  LDSM.16.MT88.4 R24, [R192+0x800] ;  /* 0x00080000c018783b */ /* 0x000fe20000004200 */
[----:B------:R-:W-:Y:S02]  /*148e0*/  FMNMX.FTZ R3, R7, R3, !PT ;  /* 0x0000000307037209 */ /* 0x000fe40007810000 */
[----:B------:R-:W-:-:S02]  /*148f0*/  ISETP.GT.AND P0, PT, R0, 0x19, PT ;  /* 0x000000190000780c */ /* 0x000fc40003f04270 */
[----:B------:R-:W-:Y:S02]  /*14900*/  FSEL R21, R42, -INF , P1 ;  /* 0xff8000002a157808 */ /* 0x000fe40000800000 */
        /* <DEDUP_REMOVED lines=81> */
[C---:B------:R-:W-:Y:S01]  /*14e20*/  HMMA.16816.F32 R12, R8.reuse, R34, RZ ;  /* 0x00000022080c723c */ /* 0x040fe200000018ff */
[----:B------:R-:W2:Y:S07]  /*14e30*/  LDSM.16.MT88.4 R32, [R192+0x2000] ;  /* 0x00200000c020783b */ /* 0x000eae0000004200 */
[C---:B------:R-:W-:Y:S08]  /*14e40*/  HMMA.16816.F32 R16, R8.reuse, R30, RZ ;  /* 0x0000001e0810723c */ /* 0x040ff000000018ff */
[----:B------:R-:W-:Y:S08]  /*14e50*/  HMMA.16816.F32 R28, R8, R36, RZ ;  /* 0x00000024081c723c */ /* 0x000ff000000018ff */
[----:B-1----:R-:W-:Y:S08]  /*14e60*/  HMMA.16816.F32 R56, R4, R24, R20 ;  /* 0x000000180438723c */ /* 0x002ff00000001814 */
[----:B------:R-:W-:Y:S08]  /*14e70*/  HMMA.16816.F32 R20, R8, R46, RZ ;  /* 0x0000002e0814723c */ /* 0x000ff000000018ff */
[----:B------:R-:W-:Y:S01]  /*14e80*/  HMMA.16816.F32 R140, R4, R42, R12 ;  /* 0x0000002a048c723c */ /* 0x000fe2000000180c */
[----:B------:R-:W-:Y:S07]  /*14e90*/  LDSM.16.MT88.4 R40, [R192+0x3800] ;  /* 0x00380000c028783b */ /* 0x000fee0000004200 */
[----:B------:R-:W-:Y:S01]  /*14ea0*/  HMMA.16816.F32 R12, R8, R44, RZ ;  /* 0x0000002c080c723c */ /* 0x000fe200000018ff */
[----:B------:R-:W-:Y:S01]  /*14eb0*/  LDSM.16.MT88.4 R44, [R194+0x2000] ;  /* 0x00200000c22c783b */ /* 0x000fe20000004200 */
[----:B------:R-:W-:-:S02]  /*14ec0*/  IMAD.MOV.U32 R102, RZ, RZ, R56 ;  /* 0x000000ffff667224 */ /* 0x000fc400078e0038 */
[----:B------:R-:W-:Y:S02]  /*14ed0*/  IMAD.MOV.U32 R101, RZ, RZ, R57 ;  /* 0x000000ffff657224 */ /* 0x000fe400078e0039 */
[----:B------:R-:W-:Y:S02]  /*14ee0*/  IMAD.MOV.U32 R100, RZ, RZ, R58 ;  /* 0x000000ffff647224 */ /* 0x000fe400078e003a */
[----:B------:R-:W-:Y:S01]  /*14ef0*/  HMMA.16816.F32 R16, R4, R26, R16 ;  /* 0x0000001a0410723c */ /* 0x000fe20000001810 */
[----:B------:R-:W1:Y:S01]  /*14f00*/  LDSM.16.MT88.4 R24, [R195+0x1800] ;  /* 0x00180000c318783b */ /* 0x000e620000004200 */
[----:B------:R-:W-:-:S03]  /*14f10*/  IMAD.MOV.U32 R3, RZ, RZ, R59 ;  /* 0x000000ffff037224 */ /* 0x000fc600078e003b */
[----:B------:R-:W-:Y:S03]  /*14f20*/  LDSM.16.MT88.4 R56, [R193+0x2000] ;  /* 0x00200000c138783b */ /* 0x000fe60000004200 */
[C---:B------:R-:W-:Y:S01]  /*14f30*/  HMMA.16816.F32 R248, R4.reuse, R54, R20 ;  /* 0x0000003604f8723c */ /* 0x040fe20000001814 */
[----:B------:R-:W3:Y:S07]  /*14f40*/  LDSM.16.MT88.4 R20, [R194+0x1800] ;  /* 0x00180000c214783b */ /* 0x000eee0000004200 */
[C---:B------:R-:W-:Y:S01]  /*14f50*/  HMMA.16816.F32 R12, R4.reuse, R52, R12 ;  /* 0x00000034040c723c */ /* 0x040fe2000000180c */
[----:B------:R-:W4:Y:S07]  /*14f60*/  LDSM.16.MT88.4 R52, [R195+0x2000] ;  /* 0x00200000c334783b */ /* 0x000f2e0000004200 */
[----:B------:R-:W-:Y:S01]  /*14f70*/  IMAD.MOV.U32 R99, RZ, RZ, R16 ;  /* 0x000000ffff637224 */ /* 0x000fe200078e0010 */
[----:B--2---:R-:W-:Y:S01]  /*14f80*/  HMMA.16816.F32 R28, R4, R32, R28 ;  /* 0x00000020041c723c */ /* 0x004fe2000000181c */
[----:B------:R-:W-:-:S02]  /*14f90*/  IMAD.MOV.U32 R98, RZ, RZ, R17 ;  /* 0x000000ffff627224 */ /* 0x000fc400078e0011 */
[----:B------:R-:W-:Y:S02]  /*14fa0*/  IMAD.MOV.U32 R97, RZ, RZ, R18 ;  /* 0x000000ffff617224 */ /* 0x000fe400078e0012 */
[----:B------:R-:W-:-:S03]  /*14fb0*/  IMAD.MOV.U32 R96, RZ, RZ, R19 ;  /* 0x000000ffff607224 */ /* 0x000fc600078e0013 */
[C---:B------:R-:W-:Y:S07]  /*14fc0*/  HMMA.16816.F32 R16, R8.reuse, R38, RZ ;  /* 0x000000260810723c */ /* 0x040fee00000018ff */
[----:B------:R-:W-:Y:S01]  /*14fd0*/  IMAD.MOV.U32 R106, RZ, RZ, R12 ;  /* 0x000000ffff6a7224 */ /* 0x000fe200078e000c */
[----:B-1----:R-:W-:Y:S01]  /*14fe0*/  HMMA.16816.F32 R36, R8, R24, RZ ;  /* 0x000000180824723c */ /* 0x002fe200000018ff */
[----:B------:R-:W-:Y:S02]  /*14ff0*/  IMAD.MOV.U32 R105, RZ, RZ, R13 ;  /* 0x000000ffff697224 */ /* 0x000fe400078e000d */
[----:B------:R-:W-:-:S02]  /*15000*/  IMAD.MOV.U32 R104, RZ, RZ, R14 ;  /* 0x000000ffff687224 */ /* 0x000fc400078e000e */
[----:B------:R-:W-:-:S03]  /*15010*/  IMAD.MOV.U32 R103, RZ, RZ, R15 ;  /* 0x000000ffff677224 */ /* 0x000fc600078e000f */
[----:B------:R-:W-:Y:S01]  /*15020*/  IMAD.MOV.U32 R110, RZ, RZ, R28 ;  /* 0x000000ffff6e7224 */ /* 0x000fe200078e001c */
[----:B------:R-:W-:Y:S01]  /*15030*/  HMMA.16816.F32 R12, R8, R48, RZ ;  /* 0x00000030080c723c */ /* 0x000fe200000018ff */
[----:B------:R-:W-:Y:S02]  /*15040*/  IMAD.MOV.U32 R109, RZ, RZ, R29 ;  /* 0x000000ffff6d7224 */ /* 0x000fe400078e001d */
[----:B------:R-:W-:Y:S02]  /*15050*/  IMAD.MOV.U32 R108, RZ, RZ, R30 ;  /* 0x000000ffff6c7224 */ /* 0x000fe400078e001e */
[----:B------:R-:W-:-:S03]  /*15060*/  IMAD.MOV.U32 R107, RZ, RZ, R31 ;  /* 0x000000ffff6b7224 */ /* 0x000fc600078e001f */
[----:B------:R-:W-:Y:S08]  /*15070*/  HMMA.16816.F32 R16, R4, R34, R16 ;  /* 0x000000220410723c */ /* 0x000ff00000001810 */
[C---:B------:R-:W-:Y:S08]  /*15080*/  HMMA.16816.F32 R32, R8.reuse, R26, RZ ;  /* 0x0000001a0820723c */ /* 0x040ff000000018ff */
[C---:B---3--:R-:W-:Y:S08]  /*15090*/  HMMA.16816.F32 R28, R8.reuse, R20, RZ ;  /* 0x00000014081c723c */ /* 0x048ff000000018ff */
[----:B------:R-:W-:Y:S01]  /*150a0*/  HMMA.16816.F32 R24, R8, R22, RZ ;  /* 0x000000160818723c */ /* 0x000fe200000018ff */
[----:B------:R-:W-:-:S02]  /*150b0*/  IMAD.MOV.U32 R114, RZ, RZ, R16 ;  /* 0x000000ffff727224 */ /* 0x000fc400078e0010 */
[----:B------:R-:W-:Y:S02]  /*150c0*/  IMAD.MOV.U32 R113, RZ, RZ, R17 ;  /* 0x000000ffff717224 */ /* 0x000fe400078e0011 */
[----:B------:R-:W-:Y:S02]  /*150d0*/  IMAD.MOV.U32 R112, RZ, RZ, R18 ;  /* 0x000000ffff707224 */ /* 0x000fe400078e0012 */
[----:B------:R-:W-:Y:S01]  /*150e0*/  IMAD.MOV.U32 R111, RZ, RZ, R19 ;  /* 0x000000ffff6f7224 */ /* 0x000fe200078e0013 */
        /* <DEDUP_REMOVED lines=20> */
[----:B------:R-:W-:Y:S01]  /*15230*/  HMMA.16816.F32 R244, R4, R56, R12 ;  /* 0x0000003804f4723c */ /* 0x000fe2000000180c */
        /* <DEDUP_REMOVED lines=83> */
[----:B------:R-:W-:Y:S01]  /*15770*/  HMMA.16816.F32 R28, R128, R32, R64 ;  /* 0x00000020801c723c */ /* 0x000fe20000001840 */
[----:B------:R-:W-:Y:S01]  /*15780*/  LDSM.16.MT88.4 R64, [R194+0x2800] ;  /* 0x00280000c240783b */ /* 0x000fe20000004200 */
[----:B------:R-:W-:-:S06]  /*15790*/  FADD.FTZ R0, R85, R0 ;  /* 0x0000000055007221 */ /* 0x000fcc0000010000 */
[C---:B------:R-:W-:Y:S01]  /*157a0*/  HMMA.16816.F32 R32, R128.reuse, R34, R248 ;  /* 0x000000228020723c */ /* 0x040fe200000018f8 */
[----:B------:R-:W2:Y:S06]  /*157b0*/  LDL R250, [R1+0x18] ;  /* 0x0000180001fa7983 */ /* 0x000eac0000100800 */
[----:B------:R-:W-:Y:S01]  /*157c0*/  IMAD.MOV.U32 R248, RZ, RZ, R95 ;  /* 0x000000fffff87224 */ /* 0x000fe200078e005f */
[C---:B------:R-:W-:Y:S08]  /*157d0*/  HMMA.16816.F32 R168, R128.reuse, R164, R168 ;  /* 0x000000a480a8723c */ /* 0x040ff000000018a8 */
        /* <DEDUP_REMOVED lines=8> */
[C---:B-1----:R-:W-:Y:S01]  /*15860*/  HMMA.16816.F32 R140, R128.reuse, R144, R72 ;  /* 0x00000090808c723c */ /* 0x042fe20000001848 */
[----:B------:R-:W-:Y:S07]  /*15870*/  LDSM.16.MT88.4 R72, [R192+0x4000] ;  /* 0x00400000c048783b */ /* 0x000fee0000004200 */
[C---:B------:R-:W-:Y:S08]  /*15880*/  HMMA.16816.F32 R144, R128.reuse, R146, R76 ;  /* 0x000000928090723c */ /* 0x040ff0000000184c */
[C---:B------:R-:W-:Y:S08]  /*15890*/  HMMA.16816.F32 R76, R128.reuse, R80, R184 ;  /* 0x00000050804c723c */ /* 0x040ff000000018b8 */
[C---:B------:R-:W-:Y:S01]  /*158a0*/  HMMA.16816.F32 R80, R128.reuse, R82, R96 ;  /* 0x000000528050723c */ /* 0x040fe20000001860 */
[----:B------:R-:W1:Y:S07]  /*158b0*/  LDSM.16.MT88.4 R96, [R194+0x4000] ;  /* 0x00400000c260783b */ /* 0x000e6e0000004200 */
[C---:B------:R-:W-:Y:S08]  /*158c0*/  HMMA.16816.F32 R124, R128.reuse, R12, R124 ;  /* 0x0000000c807c723c */ /* 0x040ff0000000187c */
[C---:B------:R-:W-:Y:S08]  /*158d0*/  HMMA.16816.F32 R60, R128.reuse, R64, R60 ;  /* 0x00000040803c723c */ /* 0x040ff0000000183c */
[C---:B------:R-:W-:Y:S08]  /*158e0*/  HMMA.16816.F32 R40, R128.reuse, R42, R52 ;  /* 0x0000002a8028723c */ /* 0x040ff00000001834 */
[C---:B-1----:R-:W-:Y:S01]  /*158f0*/  HMMA.16816.F32 R92, R128.reuse, R96, R112 ;  /* 0x00000060805c723c */ /* 0x042fe20000001870 */
[----:B------:R-:W-:Y:S07]  /*15900*/  LDSM.16.MT88.4 R112, [R193+0x5800] ;  /* 0x00580000c170783b */ /* 0x000fee0000004200 */
[----:B------:R-:W-:Y:S01]  /*15910*/  HMMA.16816.F32 R96, R128, R98, R104 ;  /* 0x000000628060723c */ /* 0x000fe20000001868 */
[----:B------:R-:W1:Y:S01]  /*15920*/  LDSM.16.MT88.4 R104, [R192+0x5800] ;  /* 0x00580000c068783b */ /* 0x000e620000004200 */
[----:B------:R-:W-:-:S06]  /*15930*/  FADD.FTZ R12, R221, R0 ;  /* 0x00000000dd0c7221 */ /* 0x000fcc0000010000 */
[C---:B------:R-:W-:Y:S08]  /*15940*/  HMMA.16816.F32 R44, R128.reuse, R48, R244 ;  /* 0x00000030802c723c */ /* 0x040ff000000018f4 */
[C---:B------:R-:W-:Y:S01]  /*15950*/  HMMA.16816.F32 R48, R128.reuse, R50, R56 ;  /* 0x000000328030723c */ /* 0x040fe20000001838 */
[----:B------:R-:W3:Y:S07]  /*15960*/  LDSM.16.MT88.4 R56, [R195+0x2800] ;  /* 0x00280000c338783b */ /* 0x000eee0000004200 */
[C---:B-1----:R-:W-:Y:S08]  /*15970*/  HMMA.16816.F32 R100, R128.reuse, R104, R100 ;  /* 0x000000688064723c */ /* 0x042ff00000001864 */
[C---:B------:R-:W-:Y:S01]  /*15980*/  HMMA.16816.F32 R104, R128.reuse, R106, R120 ;  /* 0x0000006a8068723c */ /* 0x040fe20000001878 */
[----:B------:R-:W1:Y:S07]  /*15990*/  LDSM.16.MT88.4 R120, [R195+0x5800] ;  /* 0x00580000c378783b */ /* 0x000e6e0000004200 */
[C---:B------:R-:W-:Y:S07]  /*159a0*/  HMMA.16816.F32 R64, R128.reuse, R66, R180 ;  /* 0x000000428040723c */ /* 0x040fee00000018b4 */
[----:B------:R-:W-:Y:S01]  /*159b0*/  IADD3 R180, R251, -0x2, RZ ;  /* 0xfffffffefbb47810 */ /* 0x000fe20007ffe0ff */
[C---:B---3--:R-:W-:Y:S08]  /*159c0*/  HMMA.16816.F32 R52, R128.reuse, R56, R240 ;  /* 0x000000388034723c */ /* 0x048ff000000018f0 */
[C---:B------:R-:W-:Y:S08]  /*159d0*/  HMMA.16816.F32 R68, R128.reuse, R72, R236 ;  /* 0x000000488044723c */ /* 0x040ff000000018ec */
[C---:B------:R-:W-:Y:S08]  /*159e0*/  HMMA.16816.F32 R84, R128.reuse, R88, R176 ;  /* 0x000000588054723c */ /* 0x040ff000000018b0 */
[C---:B------:R-:W-:Y:S08]  /*159f0*/  HMMA.16816.F32 R108, R128.reuse, R112, R108 ;  /* 0x00000070806c723c */ /* 0x040ff0000000186c */
[C---:B-1----:R-:W-:Y:S08]  /*15a00*/  HMMA.16816.F32 R116, R128.reuse, R120, R116 ;  /* 0x000000788074723c */ /* 0x042ff00000001874 */
        /* <DEDUP_REMOVED lines=38> */
.L_x_5037:
        /* <DEDUP_REMOVED lines=21> */
[C---:B------:R-:W-:Y:S01]  /*15dc0*/  IMAD R0, R213.reuse, c[0x0][0x20c], R0 ;  /* 0x00008300d5007a24 */ /* 0x040fe200078e0200 */
        /* <DEDUP_REMOVED lines=29> */
.L_x_5034:
[----:B------:R-:W-:Y:S05]  /*15fa0*/  BSYNC B0 ;  /* 0x0000000000007941 */ /* 0x000fea0003800000 */
.L_x_5033:
        /* <DEDUP_REMOVED lines=159> */
[----:B------:R-:W-:Y:S02]  /*169a0*/  IADD3 R0, R213, -0x1, RZ ;  /* 0xffffffffd5007810 */ /* 0x000fe40007ffe0ff */
        /* <DEDUP_REMOVED lines=35> */
.L_x_5036:
[----:B------:R-:W-:Y:S05]  /*16be0*/  BSYNC B0 ;  /* 0x0000000000007941 */ /* 0x000fea0003800000 */
.L_x_5035:
        /* <DEDUP_REMOVED lines=16> */
[----:B------:R-:W-:Y:S02]  /*16cf0*/  ISETP.GT.AND P1, PT, R0, 0x1, PT ;  /* 0x000000010000780c */ /* 0x000fe40003f24270 */
        /* <DEDUP_REMOVED lines=14> */
[----:B------:R-:W-:Y:S02]  /*16de0*/  FSEL R172, R19, -INF , P1 ;  /* 0xff80000013ac7808 */ /* 0x000fe40000800000 */
[----:B------:R-:W-:Y:S02]  /*16df0*/  ISETP.GT.AND P2, PT, R0, 0x21, PT ;  /* 0x000000210000780c */ /* 0x000fe40003f44270 */
[----:B------:R-:W-:Y:S02]  /*16e00*/  FSEL R153, R22, -INF , P0 ;  /* 0xff80000016997808 */ /* 0x000fe40000000000 */
        /* <DEDUP_REMOVED lines=9> */
[C---:B------:R-:W-:Y:S02]  /*16ea0*/  ISETP.GT.AND P0, PT, R149.reuse, RZ, PT ;  /* 0x000000ff9500720c */ /* 0x040fe40003f04270 */
        /* <DEDUP_REMOVED lines=16> */
[C---:B------:R-:W-:Y:S01]  /*16fb0*/  ISETP.GT.AND P1, PT, R149.reuse, 0x11, PT ;  /* 0x000000119500780c */ /* 0x040fe20003f24270 */
[----:B------:R-:W1:Y:S01]  /*16fc0*/  SHFL.BFLY PT, R2, R0, 0x2, 0x1f ;  /* 0x0c401f0000027f89 */ /* 0x000e6200000e0000 */
[----:B------:R-:W-:Y:S02]  /*16fd0*/  ISETP.GT.AND P5, PT, R149, 0x19, PT ;  /* 0x000000199500780c */ /* 0x000fe40003fa4270 */
[----:B------:R-:W-:Y:S02]  /*16fe0*/  FSEL R10, R13, -INF , P1 ;  /* 0xff8000000d0a7808 */ /* 0x000fe40000800000 */
[----:B------:R-:W-:Y:S02]  /*16ff0*/  FSEL R14, R9, -INF , P2 ;  /* 0xff800000090e7808 */ /* 0x000fe40001000000 */
[----:B------:R-:W-:Y:S02]  /*17000*/  FSEL R9, R16, -INF , P6 ;  /* 0xff80000010097808 */ /* 0x000fe40003000000 */
[----:B------:R-:W-:Y:S02]  /*17010*/  FSEL R8, R17, -INF , P5 ;  /* 0xff80000011087808 */ /* 0x000fe40002800000 */
[C---:B------:R-:W-:Y:S02]  /*17020*/  ISETP.GT.AND P4, PT, R149.reuse, 0x20, PT ;  /* 0x000000209500780c */ /* 0x040fe40003f84270 */
[C---:B------:R-:W-:Y:S02]  /*17030*/  ISETP.GT.AND P3, PT, R149.reuse, 0x21, PT ;  /* 0x000000219500780c */ /* 0x040fe40003f64270 */
[----:B------:R-:W-:Y:S02]  /*17040*/  FSEL R7, R20, -INF , P4 ;  /* 0xff80000014077808 */ /* 0x000fe40002000000 */
[----:B------:R-:W-:Y:S02]  /*17050*/  ISETP.GT.AND P2, PT, R149, 0x28, PT ;  /* 0x000000289500780c */ /* 0x000fe40003f44270 */
[----:B------:R-:W-:Y:S02]  /*17060*/  FSEL R6, R21, -INF , P3 ;  /* 0xff80000015067808 */ /* 0x000fe40001800000 */
[----:B------:R-:W-:Y:S02]  /*17070*/  ISETP.GT.AND P1, PT, R149, 0x29, PT ;  /* 0x000000299500780c */ /* 0x000fe40003f24270 */
[----:B------:R-:W-:Y:S02]  /*17080*/  FSEL R5, R24, -INF , P2 ;  /* 0xff80000018057808 */ /* 0x000fe40001000000 */
        /* <DEDUP_REMOVED lines=24> */
[----:B------:R-:W-:Y:S01]  /*17210*/  FFMA.FTZ R191, R3, c[0x0][0x2d0], -R0 ;  /* 0x0000b40003bf7a23 */ /* 0x000fe20000010800 */
[----:B------:R-:W-:Y:S01]  /*17220*/  FMNMX.FTZ R0, R15, R155, !PT ;  /* 0x0000009b0f007209 */ /* 0x000fe20007810000 */
[C---:B-1----:R-:W-:Y:S02]  /*17230*/  FMUL.FTZ R26, R2.reuse, R146 ;  /* 0x00000092021a7220 */ /* 0x042fe40000410000 */
[----:B------:R-:W-:Y:S01]  /*17240*/  FMUL.FTZ R23, R2, R143 ;  /* 0x0000008f02177220 */ /* 0x000fe20000410000 */
[----:B------:R-:W-:Y:S01]  /*17250*/  FMNMX.FTZ R0, R22, R0, !PT ;  /* 0x0000000016007209 */ /* 0x000fe20007810000 */
[C---:B------:R-:W-:Y:S01]  /*17260*/  FMUL.FTZ R27, R2.reuse, R147 ;  /* 0x00000093021b7220 */ /* 0x040fe20000410000 */
[----:B------:R-:W-:Y:S01]  /*17270*/  MUFU.EX2 R175, R12 ;  /* 0x0000000c00af7308 */ /* 0x000fe20000000800 */
        /* <DEDUP_REMOVED lines=8> */
[C---:B------:R-:W-:Y:S01]  /*17300*/  FMUL.FTZ R39, R2.reuse, R39 ;  /* 0x0000002702277220 */ /* 0x040fe20000410000 */
[----:B------:R-:W-:Y:S01]  /*17310*/  MUFU.EX2 R147, R180 ;  /* 0x000000b400937308 */ /* 0x000fe20000000800 */
        /* <DEDUP_REMOVED lines=53> */
[C---:B------:R-:W-:Y:S01]  /*17670*/  FMUL.FTZ R126, R2.reuse, R126 ;  /* 0x0000007e027e7220 */ /* 0x040fe20000410000 */
[C---:B------:R-:W-:Y:S01]  /*17680*/  FSETP.NEU.FTZ.AND P0, PT, R153.reuse, -INF , PT ;  /* 0xff8000009900780b */ /* 0x040fe20003f1d000 */
[C---:B------:R-:W-:Y:S02]  /*17690*/  FMUL.FTZ R3, R153.reuse, c[0x0][0x2d0] ;  /* 0x0000b40099037a20 */ /* 0x040fe40000410000 */
[C---:B------:R-:W-:Y:S01]  /*176a0*/  FMUL.FTZ R127, R2.reuse, R127 ;  /* 0x0000007f027f7220 */ /* 0x040fe20000410000 */
[----:B------:R-:W-:Y:S01]  /*176b0*/  FSEL R0, R153, RZ, P0 ;  /* 0x000000ff99007208 */ /* 0x000fe20000000000 */
[C---:B------:R-:W-:Y:S01]  /*176c0*/  FMUL.FTZ R130, R2.reuse, R130 ;  /* 0x0000008202827220 */ /* 0x040fe20000410000 */
[----:B------:R-:W-:Y:S01]  /*176d0*/  FSEL R3, R3, RZ, P0 ;  /* 0x000000ff03037208 */ /* 0x000fe20000000000 */
[----:B------:R-:W-:Y:S01]  /*176e0*/  FMUL.FTZ R131, R2, R131 ;  /* 0x0000008302837220 */ /* 0x000fe20000410000 */
[----:B------:R-:W-:Y:S01]  /*176f0*/  ISETP.GT.AND P0, PT, R213, R224, PT ;  /* 0x000000e0d500720c */ /* 0x000fe20003f04270 */
[----:B------:R-:W-:Y:S02]  /*17700*/  FADD.FTZ R0, -R0, R155 ;  /* 0x0000009b00007221 */ /* 0x000fe40000010100 */
[--C-:B------:R-:W-:Y:S01]  /*17710*/  FFMA.FTZ R19, R22, c[0x0][0x2d0], -R3.reuse ;  /* 0x0000b40016137a23 */ /* 0x100fe20000010803 */
[----:B------:R-:W-:Y:S01]  /*17720*/  MUFU.EX2 R155, R13 ;  /* 0x0000000d009b7308 */ /* 0x000fe20000000800 */
[----:B------:R-:W-:Y:S02]  /*17730*/  FMUL.FTZ R0, R0, c[0x0][0x2d0] ;  /* 0x0000b40000007a20 */ /* 0x000fe40000410000 */
[--C-:B------:R-:W-:Y:S02]  /*17740*/  FFMA.FTZ R173, R18, c[0x0][0x2d0], -R3.reuse ;  /* 0x0000b40012ad7a23 */ /* 0x100fe40000010803 */
[----:B------:R-:W-:Y:S02]  /*17750*/  FMUL.FTZ R18, R2, R138 ;  /* 0x0000008a02127220 */ /* 0x000fe40000410000 */
[--C-:B------:R-:W-:Y:S02]  /*17760*/  FFMA.FTZ R15, R15, c[0x0][0x2d0], -R3.reuse ;  /* 0x0000b4000f0f7a23 */ /* 0x100fe40000010803 */
[--C-:B------:R-:W-:Y:S01]  /*17770*/  FFMA.FTZ R174, R14, c[0x0][0x2d0], -R3.reuse ;  /* 0x0000b4000eae7a23 */ /* 0x100fe20000010803 */
[----:B------:R-:W1:Y:S01]  /*17780*/  MUFU.EX2 R0, R0 ;  /* 0x0000000000007308 */ /* 0x000e620000000800 */
[--C-:B------:R-:W-:Y:S02]  /*17790*/  FFMA.FTZ R177, R11, c[0x0][0x2d0], -R3.reuse ;  /* 0x0000b4000bb17a23 */ /* 0x100fe40000010803 */
[--C-:B------:R-:W-:Y:S02]  /*177a0*/  FFMA.FTZ R176, R10, c[0x0][0x2d0], -R3.reuse ;  /* 0x0000b4000ab07a23 */ /* 0x100fe40000010803 */
[--C-:B------:R-:W-:Y:S02]  /*177b0*/  FFMA.FTZ R179, R9, c[0x0][0x2d0], -R3.reuse ;  /* 0x0000b40009b37a23 */ /* 0x100fe40000010803 */
[----:B------:R-:W-:Y:S02]  /*177c0*/  FMUL.FTZ R14, R2, R134 ;  /* 0x00000086020e7220 */ /* 0x000fe40000410000 */
[--C-:B------:R-:W-:Y:S01]  /*177d0*/  FFMA.FTZ R178, R8, c[0x0][0x2d0], -R3.reuse ;  /* 0x0000b40008b27a23 */ /* 0x100fe20000010803 */
[----:B------:R2:W-:Y:S01]  /*177e0*/  MUFU.EX2 R172, R15 ;  /* 0x0000000f00ac7308 */ /* 0x0005e20000000800 */
[--C-:B------:R-:W-:Y:S02]  /*177f0*/  FFMA.FTZ R185, R7, c[0x0][0x2d0], -R3.reuse ;  /* 0x0000b40007b97a23 */ /* 0x100fe40000010803 */
[----:B------:R-:W-:Y:S02]  /*17800*/  FMUL.FTZ R7, R2, R171 ;  /* 0x000000ab02077220 */ /* 0x000fe40000410000 */
        /* <DEDUP_REMOVED lines=8> */
[C---:B------:R-:W-:Y:S01]  /*17890*/  FMUL.FTZ R17, R0.reuse, R137 ;  /* 0x0000008900117220 */ /* 0x040fe20000410000 */
[----:B------:R1:W3:Y:S01]  /*178a0*/  MUFU.EX2 R141, R19 ;  /* 0x00000013008d7308 */ /* 0x0002e20000000800 */
[C---:B------:R-:W-:Y:S02]  /*178b0*/  FMUL.FTZ R20, R0.reuse, R140 ;  /* 0x0000008c00147220 */ /* 0x040fe40000410000 */
[C---:B------:R-:W-:Y:S02]  /*178c0*/  FMUL.FTZ R4, R0.reuse, R168 ;  /* 0x000000a800047220 */ /* 0x040fe40000410000 */
[C---:B------:R-:W-:Y:S02]  /*178d0*/  FMUL.FTZ R5, R0.reuse, R169 ;  /* 0x000000a900057220 */ /* 0x040fe40000410000 */
[C---:B------:R-:W-:Y:S02]  /*178e0*/  FMUL.FTZ R12, R0.reuse, R132 ;  /* 0x00000084000c7220 */ /* 0x040fe40000410000 */
[----:B------:R-:W-:Y:S01]  /*178f0*/  FMUL.FTZ R13, R0, R133 ;  /* 0x00000085000d7220 */ /* 0x000fe20000410000 */
[----:B------:R-:W4:Y:S01]  /*17900*/  MUFU.EX2 R140, R173 ;  /* 0x000000ad008c7308 */ /* 0x000f220000000800 */
[----:B------:R-:W-:Y:S01]  /*17910*/  F2FP.PACK_AB R133, R154, R149 ;  /* 0x000000959a85723e */ /* 0x000fe200000000ff */
[----:B--2---:R-:W-:Y:S01]  /*17920*/  FMUL.FTZ R15, R2, R135 ;  /* 0x00000087020f7220 */ /* 0x004fe20000410000 */
[----:B------:R-:W-:Y:S01]  /*17930*/  F2FP.PACK_AB R135, R175, R155 ;  /* 0x0000009baf87723e */ /* 0x000fe200000000ff */
[----:B------:R-:W-:Y:S02]  /*17940*/  FMUL.FTZ R9, R0, R165 ;  /* 0x000000a500097220 */ /* 0x000fe40000410000 */
[----:B------:R-:W-:Y:S02]  /*17950*/  FMUL.FTZ R11, R2, R167 ;  /* 0x000000a7020b7220 */ /* 0x000fe40000410000 */
[----:B------:R-:W-:Y:S02]  /*17960*/  FMUL.FTZ R8, R0, R164 ;  /* 0x000000a400087220 */ /* 0x000fe40000410000 */
[----:B------:R-:W-:Y:S01]  /*17970*/  FMUL.FTZ R22, R2, R142 ;  /* 0x0000008e02167220 */ /* 0x000fe20000410000 */
[----:B------:R-:W-:Y:S01]  /*17980*/  MUFU.EX2 R183, R178 ;  /* 0x000000b200b77308 */ /* 0x000fe20000000800 */
[----:B------:R-:W-:Y:S02]  /*17990*/  FMUL.FTZ R24, R0, R144 ;  /* 0x0000009000187220 */ /* 0x000fe40000410000 */
[----:B-1----:R-:W-:Y:S01]  /*179a0*/  FMUL.FTZ R19, R2, R139 ;  /* 0x0000008b02137220 */ /* 0x002fe20000410000 */
[----:B---3--:R-:W-:Y:S01]  /*179b0*/  F2FP.PACK_AB R132, R141, R172 ;  /* 0x000000ac8d84723e */ /* 0x008fe200000000ff */
[----:B------:R-:W1:Y:S01]  /*179c0*/  LDSM.16.MT88.4 R136, [R192] ;  /* 0x00000000c088783b */ /* 0x000e620000004200 */
[C---:B------:R-:W-:Y:S02]  /*179d0*/  FMUL.FTZ R25, R0.reuse, R145 ;  /* 0x0000009100197220 */ /* 0x040fe40000410000 */
[C---:B------:R-:W-:Y:S02]  /*179e0*/  FMUL.FTZ R28, R0.reuse, R28 ;  /* 0x0000001c001c7220 */ /* 0x040fe40000410000 */
[C---:B------:R-:W-:Y:S01]  /*179f0*/  FMUL.FTZ R29, R0.reuse, R29 ;  /* 0x0000001d001d7220 */ /* 0x040fe20000410000 */
[----:B------:R-:W-:Y:S01]  /*17a00*/  MUFU.EX2 R145, R177 ;  /* 0x000000b100917308 */ /* 0x000fe20000000800 */
[----:B------:R-:W-:Y:S01]  /*17a10*/  FMUL.FTZ R32, R0, R32 ;  /* 0x0000002000207220 */ /* 0x000fe20000410000 */
[----:B----4-:R-:W-:Y:S01]  /*17a20*/  F2FP.PACK_AB R134, R146, R140 ;  /* 0x0000008c9286723e */ /* 0x010fe200000000ff */
        /* <DEDUP_REMOVED lines=19> */
[C---:B-1----:R-:W-:Y:S05]  /*17b60*/  HMMA.16816.F32 R4, R132.reuse, R136, R4 ;  /* 0x000000888404723c */ /* 0x042fea0000001804 */
        /* <DEDUP_REMOVED lines=39> */
[----:B------:R-:W-:Y:S02]  /*17de0*/  FFMA.FTZ R0, R2, R216, R149 ;  /* 0x000000d802007223 */ /* 0x000fe40000010095 */
[----:B------:R-:W-:Y:S02]  /*17df0*/  MUFU.EX2 R149, R176 ;  /* 0x000000b000957308 */ /* 0x000fe40000000800 */
[----:B------:R-:W-:Y:S04]  /*17e00*/  FADD.FTZ R0, R154, R0 ;  /* 0x000000009a007221 */ /* 0x000fe80000010000 */
[----:B------:R-:W-:Y:S02]  /*17e10*/  FADD.FTZ R154, R155, R0 ;  /* 0x000000009b9a7221 */ /* 0x000fe40000010000 */
[----:B------:R-:W-:Y:S02]  /*17e20*/  FADD.FTZ R0, R141, R144 ;  /* 0x000000908d007221 */ /* 0x000fe40000010000 */
[----:B------:R-:W-:Y:S01]  /*17e30*/  MUFU.EX2 R144, R182 ;  /* 0x000000b600907308 */ /* 0x000fe20000000800 */
[C---:B-1----:R-:W-:Y:S03]  /*17e40*/  HMMA.16816.F32 R20, R132.reuse, R136, R20 ;  /* 0x000000888414723c */ /* 0x042fe60000001814 */
[----:B------:R-:W-:Y:S02]  /*17e50*/  FADD.FTZ R0, R140, R0 ;  /* 0x000000008c007221 */ /* 0x000fe40000010000 */
[----:B------:R-:W-:Y:S01]  /*17e60*/  LDSM.16.MT88.4 R140, [R193+0x800] ;  /* 0x00080000c18c783b */ /* 0x000fe20000004200 */
[----:B------:R-:W-:Y:S02]  /*17e70*/  FADD.FTZ R164, R175, R154 ;  /* 0x0000009aafa47221 */ /* 0x000fe40000010000 */
[C---:B------:R-:W-:Y:S01]  /*17e80*/  HMMA.16816.F32 R24, R132.reuse, R138, R24 ;  /* 0x0000008a8418723c */ /* 0x040fe20000001818 */
[----:B------:R-:W1:Y:S03]  /*17e90*/  MUFU.EX2 R2, R181 ;  /* 0x000000b500027308 */ /* 0x000e660000000800 */
[----:B------:R-:W-:Y:S01]  /*17ea0*/  FADD.FTZ R146, R146, R0 ;  /* 0x0000000092927221 */ /* 0x000fe20000010000 */
[----:B------:R-:W2:Y:S06]  /*17eb0*/  LDSM.16.MT88.4 R136, [R194] ;  /* 0x00000000c288783b */ /* 0x000eac0000004200 */
[----:B------:R-:W3:Y:S10]  /*17ec0*/  MUFU.EX2 R182, R184 ;  /* 0x000000b800b67308 */ /* 0x000ef40000000800 */
[----:B------:R-:W-:Y:S01]  /*17ed0*/  MUFU.EX2 R155, R179 ;  /* 0x000000b3009b7308 */ /* 0x000fe20000000800 */
[----:B-1----:R-:W-:Y:S02]  /*17ee0*/  FADD.FTZ R0, R2, R164 ;  /* 0x000000a402007221 */ /* 0x002fe40000010000 */
[----:B------:R-:W-:Y:S02]  /*17ef0*/  LDSM.16.MT88.4 R164, [R192+0x1000] ;  /* 0x00100000c0a4783b */ /* 0x000fe40000004200 */
[----:B------:R-:W-:Y:S05]  /*17f00*/  FADD.FTZ R0, R147, R0 ;  /* 0x0000000093007221 */ /* 0x000fea0000010000 */
[----:B------:R-:W1:Y:S01]  /*17f10*/  MUFU.EX2 R179, R186 ;  /* 0x000000ba00b37308 */ /* 0x000e620000000800 */
[----:B------:R-:W-:Y:S04]  /*17f20*/  FADD.FTZ R0, R144, R0 ;  /* 0x0000000090007221 */ /* 0x000fe80000010000 */
[----:B---3--:R-:W-:Y:S05]  /*17f30*/  FADD.FTZ R0, R182, R0 ;  /* 0x00000000b6007221 */ /* 0x008fea0000010000 */
[----:B------:R-:W3:Y:S01]  /*17f40*/  MUFU.EX2 R154, R189 ;  /* 0x000000bd009a7308 */ /* 0x000ee20000000800 */
[C---:B--2---:R-:W-:Y:S09]  /*17f50*/  HMMA.16816.F32 R28, R132.reuse, R136, R28 ;  /* 0x00000088841c723c */ /* 0x044ff2000000181c */
[----:B------:R-:W2:Y:S01]  /*17f60*/  MUFU.EX2 R181, R3 ;  /* 0x0000000300b57308 */ /* 0x000ea20000000800 */
[C---:B------:R-:W-:Y:S01]  /*17f70*/  HMMA.16816.F32 R32, R132.reuse, R138, R32 ;  /* 0x0000008a8420723c */ /* 0x040fe20000001820 */
[----:B------:R-:W4:Y:S02]  /*17f80*/  LDSM.16.MT88.4 R136, [R192+0x1800] ;  /* 0x00180000c088783b */ /* 0x000f240000004200 */
[----:B-1----:R-:W-:Y:S06]  /*17f90*/  F2FP.PACK_AB R172, R179, R177 ;  /* 0x000000b1b3ac723e */ /* 0x002fec00000000ff */
[----:B------:R-:W1:Y:S03]  /*17fa0*/  MUFU.EX2 R3, R190 ;  /* 0x000000be00037308 */ /* 0x000e660000000800 */
[----:B---3--:R-:W-:Y:S01]  /*17fb0*/  F2FP.PACK_AB R173, R178, R154 ;  /* 0x0000009ab2ad723e */ /* 0x008fe200000000ff */
[----:B------:R-:W-:Y:S01]  /*17fc0*/  FADD.FTZ R0, R154, R0 ;  /* 0x000000009a007221 */ /* 0x000fe20000010000 */
[----:B------:R-:W-:Y:S03]  /*17fd0*/  MOV R154, R148 ;  /* 0x00000094009a7202 */ /* 0x000fe60000000f00 */
[----:B------:R-:W-:Y:S02]  /*17fe0*/  FADD.FTZ R0, R178, R0 ;  /* 0x00000000b2007221 */ /* 0x000fe40000010000 */
[----:B------:R-:W3:Y:S01]  /*17ff0*/  MUFU.EX2 R176, R191 ;  /* 0x000000bf00b07308 */ /* 0x000ee20000000800 */
[----:B--2---:R-:W-:Y:S01]  /*18000*/  F2FP.PACK_AB R174, R181, R180 ;  /* 0x000000b4b5ae723e */ /* 0x004fe200000000ff */
[----:B-1----:R-:W-:Y:S01]  /*18010*/  FADD.FTZ R0, R3, R0 ;  /* 0x0000000003007221 */ /* 0x002fe20000010000 */
[C---:B----4-:R-:W-:Y:S03]  /*18020*/  HMMA.16816.F32 R36, R132.reuse, R136, R36 ;  /* 0x000000888424723c */ /* 0x050fe60000001824 */
[C---:B---3--:R-:W-:Y:S01]  /*18030*/  F2FP.PACK_AB R175, R176.reuse, R3 ;  /* 0x00000003b0af723e */ /* 0x048fe200000000ff */
[----:B------:R-:W-:Y:S04]  /*18040*/  FADD.FTZ R216, R176, R0 ;  /* 0x00000000b0d87221 */ /* 0x000fe80000010000 */
        /* <DEDUP_REMOVED lines=40> */
[----:B------:R-:W-:Y:S02]  /*182d0*/  LDSM.16.MT88.4 R144, [R195+0x1000] ;  /* 0x00100000c390783b */ /* 0x000fe40000004200 */
[----:B------:R-:W-:Y:S01]  /*182e0*/  FADD.FTZ R2, R149, R2 ;  /* 0x0000000295027221 */ /* 0x000fe20000010000 */
[----:B------:R-:W-:Y:S03]  /*182f0*/  MOV R149, R148 ;  /* 0x0000009400957202 */ /* 0x000fe60000000f00 */
[----:B------:R-:W-:Y:S01]  /*18300*/  FADD.FTZ R2, R155, R2 ;  /* 0x000000029b027221 */ /* 0x000fe20000010000 */
[----:B------:R-:W-:Y:S03]  /*18310*/  MOV R155, R153 ;  /* 0x00000099009b7202 */ /* 0x000fe60000000f00 */
[----:B------:R-:W-:Y:S04]  /*18320*/  FADD.FTZ R2, R183, R2 ;  /* 0x00000002b7027221 */ /* 0x000fe80000010000 */
[----:B------:R-:W-:Y:S04]  /*18330*/  FADD.FTZ R2, R177, R2 ;  /* 0x00000002b1027221 */ /* 0x000fe80000010000 */
[----:B------:R-:W-:Y:S04]  /*18340*/  FADD.FTZ R2, R179, R2 ;  /* 0x00000002b3027221 */ /* 0x000fe80000010000 */
[----:B------:R-:W-:Y:S01]  /*18350*/  FADD.FTZ R2, R180, R2 ;  /* 0x00000002b4027221 */ /* 0x000fe20000010000 */
[----:B------:R-:W-:Y:S01]  /*18360*/  IADD3 R180, R213, -0x1, RZ ;  /* 0xffffffffd5b47810 */ /* 0x000fe20007ffe0ff */
[C---:B-1----:R-:W-:Y:S03]  /*18370*/  HMMA.16816.F32 R4, R132.reuse, R136, R4 ;  /* 0x000000888404723c */ /* 0x042fe60000001804 */
[----:B------:R-:W-:Y:S01]  /*18380*/  FADD.FTZ R214, R181, R2 ;  /* 0x00000002b5d67221 */ /* 0x000fe20000010000 */
[----:B------:R-:W-:Y:S04]  /*18390*/  MOV R213, R180 ;  /* 0x000000b400d57202 */ /* 0x000fe80000000f00 */
        /* <DEDUP_REMOVED lines=92> */
.L_x_5032:
[----:B------:R-:W-:-:S13]  /*18960*/  ISETP.GE.AND P0, PT, R180, R230, PT ;  /* 0x000000e6b400720c */ /* 0x000fda0003f06270 */
[----:B------:R-:W-:Y:S05]  /*18970*/  @!P0 BRA `(.L_x_5038) ;  /* 0x0000287000008947 */ /* 0x000fea0003800000 */
.L_x_5041:
[----:B------:R-:W-:Y:S04]  /*18980*/  DEPBAR.LE SB0, 0x0 ;  /* 0x000080000000791a */ /* 0x000fe80000000000 */
[----:B------:R-:W-:Y:S01]  /*18990*/  WARPSYNC 0xffffffff ;  /* 0xffffffff00007948 */ /* 0x000fe20003800000 */
[----:B------:R-:W-:Y:S01]  /*189a0*/  BAR.SYNC.DEFER_BLOCKING 0x0 ;  /* 0x0000000000007b1d */ /* 0x000fe20000010000 */
[----:B------:R-:W-:Y:S02]  /*189b0*/  SHF.R.S32.HI R0, RZ, 0x1f, R180 ;  /* 0x0000001fff007819 */ /* 0x000fe400000114b4 */
[C---:B------:R-:W-:Y:S02]  /*189c0*/  LOP3.LUT P3, RZ, R217.reuse, 0x8, RZ, 0xc0, !PT ;  /* 0x00000008d9ff7812 */ /* 0x040fe4000786c0ff */
[C---:B------:R-:W-:Y:S01]  /*189d0*/  LOP3.LUT P6, RZ, R217.reuse, 0x4, RZ, 0xc0, !PT ;  /* 0x00000004d9ff7812 */ /* 0x040fe200078cc0ff */
[----:B------:R-:W-:Y:S01]  /*189e0*/  IMAD R0, R0, c[0x0][0x208], RZ ;  /* 0x0000820000007a24 */ /* 0x000fe200078e02ff */
[C---:B------:R-:W-:Y:S02]  /*189f0*/  LOP3.LUT P5, RZ, R217.reuse, 0x2, RZ, 0xc0, !PT ;  /* 0x00000002d9ff7812 */ /* 0x040fe400078ac0ff */
[----:B------:R-:W-:Y:S01]  /*18a00*/  LOP3.LUT P4, RZ, R217, 0x1, RZ, 0xc0, !PT ;  /* 0x00000001d9ff7812 */ /* 0x000fe2000788c0ff */
[----:B------:R-:W-:Y:S01]  /*18a10*/  IMAD R0, R180, c[0x0][0x20c], R0 ;  /* 0x00008300b4007a24 */ /* 0x000fe200078e0200 */
        /* <DEDUP_REMOVED lines=9> */
[----:B------:R-:W-:Y:S04]  /*18ab0*/  IMAD.WIDE.U32 R2, R180, c[0x0][0x208], RZ ;  /* 0x00008200b4027a25 */ /* 0x000fe800078e00ff */
[C---:B------:R-:W-:Y:S01]  /*18ac0*/  HMMA.16816.F32 R8, R24.reuse, R10, RZ ;  /* 0x0000000a1808723c */ /* 0x040fe200000018ff */
[----:B------:R-:W-:Y:S03]  /*18ad0*/  IMAD.IADD R0, R3, 0x1, R0 ;  /* 0x0000000103007824 */ /* 0x000fe600078e0200 */
[----:B------:R-:W-:Y:S04]  /*18ae0*/  IMAD.WIDE.U32 R2, R2, 0x30, RZ ;  /* 0x0000003002027825 */ /* 0x000fe800078e00ff */
[C---:B--2---:R-:W-:Y:S01]  /*18af0*/  HMMA.16816.F32 R12, R24.reuse, R16, RZ ;  /* 0x00000010180c723c */ /* 0x044fe200000018ff */
[----:B------:R-:W-:Y:S03]  /*18b00*/  @!P2 IMAD.MOV.U32 R148, RZ, RZ, c[0x0][0x208] ;  /* 0x00008200ff94a624 */ /* 0x000fe600078e00ff */
[----:B------:R-:W-:Y:S02]  /*18b10*/  IMAD R0, R0, 0x30, RZ ;  /* 0x0000003000007824 */ /* 0x000fe400078e02ff */
[-C--:B------:R-:W-:Y:S02]  /*18b20*/  @!P2 LEA R154, P0, R148, R2.reuse, 0x5 ;  /* 0x00000002949aa211 */ /* 0x080fe400078028ff */
[C---:B------:R-:W-:Y:S01]  /*18b30*/  HMMA.16816.F32 R16, R24.reuse, R18, RZ ;  /* 0x000000121810723c */ /* 0x040fe200000018ff */
[----:B------:R-:W-:Y:S03]  /*18b40*/  IMAD.IADD R0, R3, 0x1, R0 ;  /* 0x0000000103007824 */ /* 0x000fe600078e0200 */
[----:B------:R-:W-:Y:S01]  /*18b50*/  IADD3 R3, P1, R226, R2, RZ ;  /* 0x00000002e2037210 */ /* 0x000fe20007f3e0ff */
[----:B------:R-:W-:Y:S03]  /*18b60*/  @!P2 IMAD.MOV.U32 R2, RZ, RZ, c[0x0][0x20c] ;  /* 0x00008300ff02a624 */ /* 0x000fe600078e00ff */
[C---:B---3--:R-:W-:Y:S04]  /*18b70*/  HMMA.16816.F32 R20, R24.reuse, R172, RZ ;  /* 0x000000ac1814723c */ /* 0x048fe800000018ff */
[----:B------:R-:W-:Y:S01]  /*18b80*/  @!P2 LEA.HI.X R155, R148, R0, R2, 0x5, P0 ;  /* 0x00000000949ba211 */ /* 0x000fe200000f2c02 */
[----:B------:R-:W-:Y:S01]  /*18b90*/  IMAD.X R148, R0, 0x1, R228, P1 ;  /* 0x0000000100947824 */ /* 0x000fe200008e06e4 */
[C---:B------:R-:W-:Y:S02]  /*18ba0*/  LEA R2, P0, R3.reuse, c[0x0][0x1f8], 0x1 ;  /* 0x00007e0003027a11 */ /* 0x040fe400078008ff */
[----:B------:R-:W-:Y:S01]  /*18bb0*/  HMMA.16816.F32 R24, R24, R174, RZ ;  /* 0x000000ae1818723c */ /* 0x000fe200000018ff */
[----:B------:R-:W1:Y:S03]  /*18bc0*/  LDSM.16.M88.4 R172, [R200] ;  /* 0x00000000c8ac783b */ /* 0x000e660000000200 */
[----:B------:R-:W-:Y:S02]  /*18bd0*/  LEA.HI.X R3, R3, c[0x0][0x1fc], R148, 0x1, P0 ;  /* 0x00007f0003037a11 */ /* 0x000fe400000f0c94 */
[----:B------:R-:W-:Y:S06]  /*18be0*/  @!P2 IADD3 R0, P1, R154, R226, RZ ;  /* 0x000000e29a00a210 */ /* 0x000fec0007f3e0ff */
[C---:B------:R-:W-:Y:S01]  /*18bf0*/  @!P2 LEA R154, P0, R0.reuse, c[0x0][0x1f8], 0x1 ;  /* 0x00007e00009aaa11 */ /* 0x040fe200078008ff */
[----:B------:R-:W-:Y:S05]  /*18c00*/  @!P2 IMAD.X R148, R155, 0x1, R228, P1 ;  /* 0x000000019b94a824 */ /* 0x000fea00008e06e4 */
[----:B------:R-:W-:Y:S01]  /*18c10*/  @!P2 LEA.HI.X R155, R0, c[0x0][0x1fc], R148, 0x1, P0 ;  /* 0x00007f00009baa11 */ /* 0x000fe200000f0c94 */
[----:B------:R-:W-:Y:S01]  /*18c20*/  IMAD.MOV.U32 R148, RZ, RZ, R153 ;  /* 0x000000ffff947224 */ /* 0x000fe200078e0099 */
        /* <DEDUP_REMOVED lines=13> */
[----:B------:R2:W-:Y:S01]  /*18d00*/  @!P2 LDGSTS.E.BYPASS.LTC128B.128 [R215+0x5080], [R154.64], !P3 ;  /* 0x050800009ad7afae */ /* 0x0005e2000d901d46 */
[----:B------:R-:W-:Y:S03]  /*18d10*/  ISETP.GT.AND P3, PT, R180, R230, PT ;  /* 0x000000e6b400720c */ /* 0x000fe60003f64270 */
        /* <DEDUP_REMOVED lines=150> */
[----:B--2---:R-:W-:Y:S02]  /*19680*/  IADD3 R0, R180, -0x1, RZ ;  /* 0xffffffffb4007810 */ /* 0x004fe40007ffe0ff */
        /* <DEDUP_REMOVED lines=17> */
[--C-:B------:R-:W-:Y:S01]  /*197a0*/  @P1 IMAD.X R0, R0, 0x1, R225.reuse, P2 ;  /* 0x0000000100001824 */ /* 0x100fe200010e06e1 */
        /* <DEDUP_REMOVED lines=19> */
.L_x_5040:
[----:B--2---:R-:W-:Y:S05]  /*198e0*/  BSYNC B0 ;  /* 0x0000000000007941 */ /* 0x004fea0003800000 */
.L_x_5039:
        /* <DEDUP_REMOVED lines=35> */
[C---:B------:R-:W-:Y:S02]  /*19b20*/  FMUL.FTZ R154, R153.reuse, c[0x0][0x2d0] ;  /* 0x0000b400999a7a20 */ /* 0x040fe40000410000 */
[----:B------:R-:W-:Y:S02]  /*19b30*/  FADD.FTZ R2, -R153, R148 ;  /* 0x0000009499027221 */ /* 0x000fe40000010100 */
[--C-:B------:R-:W-:Y:S02]  /*19b40*/  FFMA.FTZ R0, R4, c[0x0][0x2d0], -R154.reuse ;  /* 0x0000b40004007a23 */ /* 0x100fe4000001089a */
[--C-:B------:R-:W-:Y:S02]  /*19b50*/  FFMA.FTZ R4, R8, c[0x0][0x2d0], -R154.reuse ;  /* 0x0000b40008047a23 */ /* 0x100fe4000001089a */
[----:B------:R1:W-:Y:S01]  /*19b60*/  MUFU.EX2 R155, R0 ;  /* 0x00000000009b7308 */ /* 0x0003e20000000800 */
[--C-:B------:R-:W-:Y:S02]  /*19b70*/  FFMA.FTZ R5, R5, c[0x0][0x2d0], -R154.reuse ;  /* 0x0000b40005057a23 */ /* 0x100fe4000001089a */
[----:B------:R-:W-:Y:S02]  /*19b80*/  FMUL.FTZ R2, R2, c[0x0][0x2d0] ;  /* 0x0000b40002027a20 */ /* 0x000fe40000410000 */
[----:B------:R-:W-:Y:S02]  /*19b90*/  FMUL.FTZ R148, R3, c[0x0][0x2d0] ;  /* 0x0000b40003947a20 */ /* 0x000fe40000410000 */
[----:B------:R-:W-:Y:S02]  /*19ba0*/  FFMA.FTZ R16, R16, c[0x0][0x2d0], -R154 ;  /* 0x0000b40010107a23 */ /* 0x000fe4000001089a */
[--C-:B------:R-:W-:Y:S01]  /*19bb0*/  FFMA.FTZ R6, R6, c[0x0][0x2d0], -R148.reuse ;  /* 0x0000b40006067a23 */ /* 0x100fe20000010894 */
[----:B------:R2:W-:Y:S01]  /*19bc0*/  MUFU.EX2 R190, R4 ;  /* 0x0000000400be7308 */ /* 0x0005e20000000800 */
[----:B------:R-:W-:Y:S02]  /*19bd0*/  FFMA.FTZ R7, R7, c[0x0][0x2d0], -R148 ;  /* 0x0000b40007077a23 */ /* 0x000fe40000010894 */
[--C-:B------:R-:W-:Y:S02]  /*19be0*/  FFMA.FTZ R17, R17, c[0x0][0x2d0], -R154.reuse ;  /* 0x0000b40011117a23 */ /* 0x100fe4000001089a */
[--C-:B------:R-:W-:Y:S02]  /*19bf0*/  FFMA.FTZ R176, R20, c[0x0][0x2d0], -R154.reuse ;  /* 0x0000b40014b07a23 */ /* 0x100fe4000001089a */
[--C-:B------:R-:W-:Y:S02]  /*19c00*/  FFMA.FTZ R177, R21, c[0x0][0x2d0], -R154.reuse ;  /* 0x0000b40015b17a23 */ /* 0x100fe4000001089a */
[--C-:B------:R-:W-:Y:S01]  /*19c10*/  FFMA.FTZ R13, R13, c[0x0][0x2d0], -R154.reuse ;  /* 0x0000b4000d0d7a23 */ /* 0x100fe2000001089a */
[----:B------:R3:W-:Y:S01]  /*19c20*/  MUFU.EX2 R181, R5 ;  /* 0x0000000500b57308 */ /* 0x0007e20000000800 */
[----:B------:R-:W-:Y:S02]  /*19c30*/  FFMA.FTZ R178, R24, c[0x0][0x2d0], -R154 ;  /* 0x0000b40018b27a23 */ /* 0x000fe4000001089a */
[----:B------:R-:W-:Y:S02]  /*19c40*/  FFMA.FTZ R26, R26, c[0x0][0x2d0], -R148 ;  /* 0x0000b4001a1a7a23 */ /* 0x000fe40000010894 */
[----:B-1----:R-:W-:Y:S02]  /*19c50*/  FADD.FTZ R0, -R3, R149 ;  /* 0x0000009503007221 */ /* 0x002fe40000010100 */
[--C-:B------:R-:W-:Y:S02]  /*19c60*/  FFMA.FTZ R149, R12, c[0x0][0x2d0], -R154.reuse ;  /* 0x0000b4000c957a23 */ /* 0x100fe4000001089a */
[----:B------:R-:W-:Y:S01]  /*19c70*/  FMUL.FTZ R0, R0, c[0x0][0x2d0] ;  /* 0x0000b40000007a20 */ /* 0x000fe20000410000 */
[----:B------:R-:W1:Y:S01]  /*19c80*/  MUFU.EX2 R2, R2 ;  /* 0x0000000200027308 */ /* 0x000e620000000800 */
[--C-:B--2---:R-:W-:Y:S02]  /*19c90*/  FFMA.FTZ R4, R9, c[0x0][0x2d0], -R154.reuse ;  /* 0x0000b40009047a23 */ /* 0x104fe4000001089a */
[----:B------:R-:W-:Y:S07]  /*19ca0*/  FFMA.FTZ R154, R25, c[0x0][0x2d0], -R154 ;  /* 0x0000b400199a7a23 */ /* 0x000fee000001089a */
[----:B------:R2:W-:Y:S01]  /*19cb0*/  MUFU.EX2 R213, R4 ;  /* 0x0000000400d57308 */ /* 0x0005e20000000800 */
[--C-:B---3--:R-:W-:Y:S09]  /*19cc0*/  FFMA.FTZ R5, R11, c[0x0][0x2d0], -R148.reuse ;  /* 0x0000b4000b057a23 */ /* 0x108ff20000010894 */
[----:B------:R-:W3:Y:S01]  /*19cd0*/  MUFU.EX2 R0, R0 ;  /* 0x0000000000007308 */ /* 0x000ee20000000800 */
[C---:B-1----:R-:W-:Y:S02]  /*19ce0*/  FMUL.FTZ R8, R2.reuse, R164 ;  /* 0x000000a402087220 */ /* 0x042fe40000410000 */
[C---:B------:R-:W-:Y:S02]  /*19cf0*/  FMUL.FTZ R9, R2.reuse, R165 ;  /* 0x000000a502097220 */ /* 0x040fe40000410000 */
[C---:B------:R-:W-:Y:S05]  /*19d00*/  FMUL.FTZ R132, R2.reuse, R132 ;  /* 0x0000008402847220 */ /* 0x040fea0000410000 */
        /* <DEDUP_REMOVED lines=11> */
[----:B------:R-:W3:Y:S01]  /*19dc0*/  LDSM.16.MT88.4 R164, [R193] ;  /* 0x00000000c1a4783b */ /* 0x000ee20000004200 */
[----:B------:R4:W-:Y:S01]  /*19dd0*/  MUFU.EX2 R191, R4 ;  /* 0x0000000400bf7308 */ /* 0x0009e20000000800 */
[C---:B------:R-:W-:Y:S02]  /*19de0*/  FMUL.FTZ R134, R0.reuse, R134 ;  /* 0x0000008600867220 */ /* 0x040fe40000410000 */
[C---:B------:R-:W-:Y:S02]  /*19df0*/  FMUL.FTZ R135, R0.reuse, R135 ;  /* 0x0000008700877220 */ /* 0x040fe40000410000 */
[C---:B-1----:R-:W-:Y:S01]  /*19e00*/  FMUL.FTZ R6, R0.reuse, R170 ;  /* 0x000000aa00067220 */ /* 0x042fe20000410000 */
[----:B------:R-:W-:Y:S01]  /*19e10*/  F2FP.PACK_AB R170, R213, R190 ;  /* 0x000000bed5aa723e */ /* 0x000fe200000000ff */
[C---:B------:R-:W-:Y:S02]  /*19e20*/  FMUL.FTZ R138, R0.reuse, R138 ;  /* 0x0000008a008a7220 */ /* 0x040fe40000410000 */
[C---:B------:R-:W-:Y:S01]  /*19e30*/  FMUL.FTZ R139, R0.reuse, R139 ;  /* 0x0000008b008b7220 */ /* 0x040fe20000410000 */
[----:B------:R-:W1:Y:S01]  /*19e40*/  MUFU.EX2 R189, R5 ;  /* 0x0000000500bd7308 */ /* 0x000e620000000800 */
[C---:B------:R-:W-:Y:S02]  /*19e50*/  FMUL.FTZ R142, R0.reuse, R142 ;  /* 0x0000008e008e7220 */ /* 0x040fe40000410000 */
[C---:B------:R-:W-:Y:S02]  /*19e60*/  FMUL.FTZ R143, R0.reuse, R143 ;  /* 0x0000008f008f7220 */ /* 0x040fe40000410000 */
[----:B--2---:R-:W-:Y:S02]  /*19e70*/  FMUL.FTZ R7, R0, R171 ;  /* 0x000000ab00077220 */ /* 0x004fe40000410000 */
[----:B------:R-:W-:Y:S02]  /*19e80*/  FMUL.FTZ R145, R2, R145 ;  /* 0x0000009102917220 */ /* 0x000fe40000410000 */
[C---:B------:R-:W-:Y:S01]  /*19e90*/  FMUL.FTZ R146, R0.reuse, R146 ;  /* 0x0000009200927220 */ /* 0x040fe20000410000 */
[----:B------:R-:W-:Y:S01]  /*19ea0*/  MUFU.EX2 R186, R16 ;  /* 0x0000001000ba7308 */ /* 0x000fe20000000800 */
[----:B------:R-:W-:Y:S02]  /*19eb0*/  FMUL.FTZ R147, R0, R147 ;  /* 0x0000009300937220 */ /* 0x000fe40000410000 */
[C---:B------:R-:W-:Y:S02]  /*19ec0*/  FMUL.FTZ R28, R2.reuse, R28 ;  /* 0x0000001c021c7220 */ /* 0x040fe40000410000 */
[C---:B----4-:R-:W-:Y:S01]  /*19ed0*/  FMUL.FTZ R4, R2.reuse, R168 ;  /* 0x000000a802047220 */ /* 0x050fe20000410000 */
[----:B------:R-:W-:Y:S01]  /*19ee0*/  F2FP.PACK_AB R168, R181, R155 ;  /* 0x0000009bb5a8723e */ /* 0x000fe200000000ff */
[----:B------:R-:W-:Y:S02]  /*19ef0*/  FMUL.FTZ R29, R2, R29 ;  /* 0x0000001d021d7220 */ /* 0x000fe40000410000 */
[C---:B------:R-:W-:Y:S01]  /*19f00*/  FMUL.FTZ R30, R0.reuse, R30 ;  /* 0x0000001e001e7220 */ /* 0x040fe20000410000 */
[----:B------:R-:W2:Y:S01]  /*19f10*/  MUFU.EX2 R183, R17 ;  /* 0x0000001100b77308 */ /* 0x000ea20000000800 */
[----:B------:R-:W-:Y:S02]  /*19f20*/  FMUL.FTZ R31, R0, R31 ;  /* 0x0000001f001f7220 */ /* 0x000fe40000410000 */
[C---:B------:R-:W-:Y:S01]  /*19f30*/  FMUL.FTZ R32, R2.reuse, R32 ;  /* 0x0000002002207220 */ /* 0x040fe20000410000 */
[----:B-1----:R-:W-:Y:S01]  /*19f40*/  F2FP.PACK_AB R171, R189, R191 ;  /* 0x000000bfbdab723e */ /* 0x002fe200000000ff */
[----:B------:R-:W-:Y:S01]  /*19f50*/  FMUL.FTZ R5, R2, R169 ;  /* 0x000000a902057220 */ /* 0x000fe20000410000 */
[----:B------:R-:W-:Y:S01]  /*19f60*/  F2FP.PACK_AB R169, R188, R179 ;  /* 0x000000b3bca9723e */ /* 0x000fe200000000ff */
[----:B------:R-:W-:Y:S02]  /*19f70*/  FMUL.FTZ R33, R2, R33 ;  /* 0x0000002102217220 */ /* 0x000fe40000410000 */
[C---:B------:R-:W-:Y:S01]  /*19f80*/  FMUL.FTZ R34, R0.reuse, R34 ;  /* 0x0000002200227220 */ /* 0x040fe20000410000 */
[----:B------:R-:W-:Y:S01]  /*19f90*/  MUFU.EX2 R187, R13 ;  /* 0x0000000d00bb7308 */ /* 0x000fe20000000800 */
[----:B------:R-:W-:Y:S02]  /*19fa0*/  FMUL.FTZ R35, R0, R35 ;  /* 0x0000002300237220 */ /* 0x000fe40000410000 */
[C---:B------:R-:W-:Y:S05]  /*19fb0*/  HMMA.16816.F32 R4, R168.reuse, R172, R4 ;  /* 0x000000aca804723c */ /* 0x040fea0000001804 */
[C---:B------:R-:W-:Y:S02]  /*19fc0*/  FMUL.FTZ R36, R2.reuse, R36 ;  /* 0x0000002402247220 */ /* 0x040fe40000410000 */
[----:B------:R-:W-:Y:S01]  /*19fd0*/  FMUL.FTZ R37, R2, R37 ;  /* 0x0000002502257220 */ /* 0x000fe20000410000 */
[C---:B------:R-:W-:Y:S01]  /*19fe0*/  HMMA.16816.F32 R8, R168.reuse, R174, R8 ;  /* 0x000000aea808723c */ /* 0x040fe20000001808 */
[----:B------:R-:W1:Y:S03]  /*19ff0*/  MUFU.EX2 R174, R149 ;  /* 0x0000009500ae7308 */ /* 0x000e660000000800 */
[C---:B------:R-:W-:Y:S02]  /*1a000*/  FMUL.FTZ R38, R0.reuse, R38 ;  /* 0x0000002600267220 */ /* 0x040fe40000410000 */
[----:B------:R-:W-:Y:S02]  /*1a010*/  FMUL.FTZ R39, R0, R39 ;  /* 0x0000002700277220 */ /* 0x000fe40000410000 */
[C---:B---3--:R-:W-:Y:S03]  /*1a020*/  HMMA.16816.F32 R132, R168.reuse, R164, R132 ;  /* 0x000000a4a884723c */ /* 0x048fe60000001884 */
[----:B------:R-:W-:Y:S01]  /*1a030*/  MUFU.EX2 R149, R176 ;  /* 0x000000b000957308 */ /* 0x000fe20000000800 */
[C---:B------:R-:W-:Y:S02]  /*1a040*/  FMUL.FTZ R40, R2.reuse, R40 ;  /* 0x0000002802287220 */ /* 0x040fe40000410000 */
[----:B------:R-:W-:Y:S02]  /*1a050*/  FMUL.FTZ R41, R2, R41 ;  /* 0x0000002902297220 */ /* 0x000fe40000410000 */
[C---:B------:R-:W-:Y:S01]  /*1a060*/  HMMA.16816.F32 R136, R168.reuse, R166, R136 ;  /* 0x000000a6a888723c */ /* 0x040fe20000001888 */
[----:B------:R-:W3:Y:S03]  /*1a070*/  LDSM.16.MT88.4 R164, [R195] ;  /* 0x00000000c3a4783b */ /* 0x000ee60000004200 */
[C---:B------:R-:W-:Y:S01]  /*1a080*/  FMUL.FTZ R42, R0.reuse, R42 ;  /* 0x0000002a002a7220 */ /* 0x040fe20000410000 */
[----:B------:R-:W-:Y:S01]  /*1a090*/  MUFU.EX2 R173, R177 ;  /* 0x000000b100ad7308 */ /* 0x000fe20000000800 */
[----:B------:R-:W-:Y:S02]  /*1a0a0*/  FMUL.FTZ R43, R0, R43 ;  /* 0x0000002b002b7220 */ /* 0x000fe40000410000 */
[C---:B------:R-:W-:Y:S04]  /*1a0b0*/  FMUL.FTZ R44, R2.reuse, R44 ;  /* 0x0000002c022c7220 */ /* 0x040fe80000410000 */
        /* <DEDUP_REMOVED lines=23> */
[----:B------:R-:W3:Y:S03]  /*1a230*/  LDSM.16.MT88.4 R164, [R194] ;  /* 0x00000000c2a4783b */ /* 0x000ee60000004200 */
        /* <DEDUP_REMOVED lines=69> */
[C---:B------:R-:W-:Y:S01]  /*1a690*/  FMUL.FTZ R125, R2.reuse, R125 ;  /* 0x0000007d027d7220 */ /* 0x040fe20000410000 */
[C---:B------:R-:W-:Y:S01]  /*1a6a0*/  HMMA.16816.F32 R48, R168.reuse, R166, R48 ;  /* 0x000000a6a830723c */ /* 0x040fe20000001830 */
[----:B------:R-:W3:Y:S03]  /*1a6b0*/  LDSM.16.MT88.4 R164, [R195+0x1800] ;  /* 0x00180000c3a4783b */ /* 0x000ee60000004200 */
[C---:B------:R-:W-:Y:S02]  /*1a6c0*/  FMUL.FTZ R128, R2.reuse, R128 ;  /* 0x0000008002807220 */ /* 0x040fe40000410000 */
[----:B------:R-:W-:Y:S02]  /*1a6d0*/  FMUL.FTZ R129, R2, R129 ;  /* 0x0000008102817220 */ /* 0x000fe40000410000 */
[C---:B------:R-:W-:Y:S04]  /*1a6e0*/  FMUL.FTZ R126, R0.reuse, R126 ;  /* 0x0000007e007e7220 */ /* 0x040fe80000410000 */
[C---:B------:R-:W-:Y:S02]  /*1a6f0*/  FMUL.FTZ R127, R0.reuse, R127 ;  /* 0x0000007f007f7220 */ /* 0x040fe40000410000 */
[C---:B------:R-:W-:Y:S02]  /*1a700*/  FMUL.FTZ R130, R0.reuse, R130 ;  /* 0x0000008200827220 */ /* 0x040fe40000410000 */
[C---:B------:R-:W-:Y:S02]  /*1a710*/  FMUL.FTZ R131, R0.reuse, R131 ;  /* 0x0000008300837220 */ /* 0x040fe40000410000 */
[----:B------:R-:W-:Y:S02]  /*1a720*/  FFMA.FTZ R24, R0, R216, R179 ;  /* 0x000000d800187223 */ /* 0x000fe400000100b3 */
[--C-:B------:R-:W-:Y:S02]  /*1a730*/  FFMA.FTZ R0, R19, c[0x0][0x2d0], -R148.reuse ;  /* 0x0000b40013007a23 */ /* 0x100fe40000010894 */
[----:B------:R-:W-:Y:S02]  /*1a740*/  FFMA.FTZ R12, R2, R214, R155 ;  /* 0x000000d6020c7223 */ /* 0x000fe4000001009b */
[----:B------:R4:W-:Y:S01]  /*1a750*/  MUFU.EX2 R175, R0 ;  /* 0x0000000000af7308 */ /* 0x0009e20000000800 */
[----:B------:R-:W-:Y:S01]  /*1a760*/  FFMA.FTZ R2, R14, c[0x0][0x2d0], -R148 ;  /* 0x0000b4000e027a23 */ /* 0x000fe20000010894 */
[----:B--2---:R-:W-:Y:S01]  /*1a770*/  F2FP.PACK_AB R14, R183, R186 ;  /* 0x000000bab70e723e */ /* 0x004fe200000000ff */
[----:B------:R-:W-:Y:S01]  /*1a780*/  FADD.FTZ R25, R181, R12 ;  /* 0x0000000cb5197221 */ /* 0x000fe20000010000 */
[----:B-1----:R-:W-:Y:S06]  /*1a790*/  F2FP.PACK_AB R12, R187, R174 ;  /* 0x000000aebb0c723e */ /* 0x002fec00000000ff */
[----:B------:R1:W-:Y:S01]  /*1a7a0*/  MUFU.EX2 R185, R2 ;  /* 0x0000000200b97308 */ /* 0x0003e20000000800 */
[C---:B---3--:R-:W-:Y:S03]  /*1a7b0*/  HMMA.16816.F32 R52, R168.reuse, R164, R52 ;  /* 0x000000a4a834723c */ /* 0x048fe60000001834 */
[--C-:B----4-:R-:W-:Y:S05]  /*1a7c0*/  FFMA.FTZ R0, R23, c[0x0][0x2d0], -R148.reuse ;  /* 0x0000b40017007a23 */ /* 0x110fea0000010894 */
[C---:B------:R-:W-:Y:S01]  /*1a7d0*/  HMMA.16816.F32 R56, R168.reuse, R166, R56 ;  /* 0x000000a6a838723c */ /* 0x040fe20000001838 */
[----:B------:R-:W2:Y:S01]  /*1a7e0*/  LDSM.16.MT88.4 R164, [R194+0x1800] ;  /* 0x00180000c2a4783b */ /* 0x000ea20000004200 */
[----:B------:R3:W-:Y:S02]  /*1a7f0*/  MUFU.EX2 R155, R0 ;  /* 0x00000000009b7308 */ /* 0x0007e40000000800 */
[----:B-1----:R-:W-:Y:S08]  /*1a800*/  FFMA.FTZ R2, R15, c[0x0][0x2d0], -R148 ;  /* 0x0000b4000f027a23 */ /* 0x002ff00000010894 */
[----:B------:R1:W4:Y:S01]  /*1a810*/  MUFU.EX2 R184, R2 ;  /* 0x0000000200b87308 */ /* 0x0003220000000800 */
[----:B---3--:R-:W-:Y:S04]  /*1a820*/  FADD.FTZ R0, R188, R24 ;  /* 0x00000018bc007221 */ /* 0x008fe80000010000 */
[----:B------:R-:W-:Y:S04]  /*1a830*/  FADD.FTZ R0, R191, R0 ;  /* 0x00000000bf007221 */ /* 0x000fe80000010000 */
[----:B------:R-:W-:Y:S02]  /*1a840*/  FADD.FTZ R0, R189, R0 ;  /* 0x00000000bd007221 */ /* 0x000fe40000010000 */
[----:B-1----:R-:W-:Y:S01]  /*1a850*/  FFMA.FTZ R2, R18, c[0x0][0x2d0], -R148 ;  /* 0x0000b40012027a23 */ /* 0x002fe20000010894 */
[C---:B----4-:R-:W-:Y:S01]  /*1a860*/  F2FP.PACK_AB R13, R184.reuse, R185 ;  /* 0x000000b9b80d723e */ /* 0x050fe200000000ff */
[----:B------:R-:W-:Y:S01]  /*1a870*/  LDSM.16.MT88.4 R16, [R195+0x800] ;  /* 0x00080000c310783b */ /* 0x000fe20000004200 */
[----:B------:R-:W-:Y:S01]  /*1a880*/  FADD.FTZ R0, R185, R0 ;  /* 0x00000000b9007221 */ /* 0x000fe20000010000 */
[C---:B--2---:R-:W-:Y:S01]  /*1a890*/  HMMA.16816.F32 R60, R168.reuse, R164, R60 ;  /* 0x000000a4a83c723c */ /* 0x044fe2000000183c */
[----:B------:R1:W2:Y:S02]  /*1a8a0*/  MUFU.EX2 R182, R2 ;  /* 0x0000000200b67308 */ /* 0x0002a40000000800 */
[----:B------:R-:W-:Y:S05]  /*1a8b0*/  FADD.FTZ R0, R184, R0 ;  /* 0x00000000b8007221 */ /* 0x000fea0000010000 */
[C---:B------:R-:W-:Y:S01]  /*1a8c0*/  HMMA.16816.F32 R64, R168.reuse, R166, R64 ;  /* 0x000000a6a840723c */ /* 0x040fe20000001840 */
[----:B------:R-:W3:Y:S03]  /*1a8d0*/  LDSM.16.MT88.4 R164, [R192+0x3000] ;  /* 0x00300000c0a4783b */ /* 0x000ee60000004200 */
[--C-:B-1----:R-:W-:Y:S01]  /*1a8e0*/  FFMA.FTZ R2, R22, c[0x0][0x2d0], -R148.reuse ;  /* 0x0000b40016027a23 */ /* 0x102fe20000010894 */
[----:B--2---:R-:W-:Y:S04]  /*1a8f0*/  F2FP.PACK_AB R15, R175, R182 ;  /* 0x000000b6af0f723e */ /* 0x004fe800000000ff */
[----:B------:R-:W-:Y:S03]  /*1a900*/  LDSM.16.MT88.4 R20, [R194+0x800] ;  /* 0x00080000c214783b */ /* 0x000fe60000004200 */
[----:B------:R-:W-:Y:S02]  /*1a910*/  FFMA.FTZ R148, R27, c[0x0][0x2d0], -R148 ;  /* 0x0000b4001b947a23 */ /* 0x000fe40000010894 */
[----:B------:R1:W2:Y:S01]  /*1a920*/  MUFU.EX2 R27, R2 ;  /* 0x00000002001b7308 */ /* 0x0002a20000000800 */
[----:B------:R-:W-:Y:S09]  /*1a930*/  FADD.FTZ R0, R182, R0 ;  /* 0x00000000b6007221 */ /* 0x000ff20000010000 */
[----:B------:R-:W4:Y:S01]  /*1a940*/  MUFU.EX2 R24, R148 ;  /* 0x0000009400187308 */ /* 0x000f220000000800 */
[C---:B---3--:R-:W-:Y:S03]  /*1a950*/  HMMA.16816.F32 R68, R168.reuse, R164, R68 ;  /* 0x000000a4a844723c */ /* 0x048fe60000001844 */
[----:B-1----:R-:W-:Y:S05]  /*1a960*/  FADD.FTZ R2, R190, R25 ;  /* 0x00000019be027221 */ /* 0x002fea0000010000 */
[C---:B------:R-:W-:Y:S01]  /*1a970*/  HMMA.16816.F32 R72, R168.reuse, R166, R72 ;  /* 0x000000a6a848723c */ /* 0x040fe20000001848 */
[----:B------:R-:W1:Y:S03]  /*1a980*/  LDSM.16.MT88.4 R164, [R193+0x3000] ;  /* 0x00300000c1a4783b */ /* 0x000e660000004200 */
[----:B------:R-:W-:Y:S04]  /*1a990*/  FADD.FTZ R2, R213, R2 ;  /* 0x00000002d5027221 */ /* 0x000fe80000010000 */
[----:B------:R-:W-:Y:S04]  /*1a9a0*/  FADD.FTZ R2, R174, R2 ;  /* 0x00000002ae027221 */ /* 0x000fe80000010000 */
        /* <DEDUP_REMOVED lines=23> */
[----:B------:R-:W3:Y:S01]  /*1ab20*/  LDSM.16.MT88.4 R168, [R193+0x800] ;  /* 0x00080000c1a8783b */ /* 0x000ee20000004200 */
[C---:B-1----:R-:W-:Y:S08]  /*1ab30*/  HMMA.16816.F32 R4, R12.reuse, R164, R4 ;  /* 0x000000a40c04723c */ /* 0x042ff00000001804 */
[C---:B------:R-:W-:Y:S01]  /*1ab40*/  HMMA.16816.F32 R8, R12.reuse, R166, R8 ;  /* 0x000000a60c08723c */ /* 0x040fe20000001808 */
[----:B------:R-:W-:Y:S07]  /*1ab50*/  LDSM.16.MT88.4 R164, [R192+0x1000] ;  /* 0x00100000c0a4783b */ /* 0x000fee0000004200 */
[C---:B---3--:R-:W-:Y:S08]  /*1ab60*/  HMMA.16816.F32 R132, R12.reuse, R168, R132 ;  /* 0x000000a80c84723c */ /* 0x048ff00000001884 */
[C---:B------:R-:W-:Y:S08]  /*1ab70*/  HMMA.16816.F32 R136, R12.reuse, R170, R136 ;  /* 0x000000aa0c88723c */ /* 0x040ff00000001888 */
[C---:B------:R-:W-:Y:S08]  /*1ab80*/  HMMA.16816.F32 R140, R12.reuse, R16, R140 ;  /* 0x000000100c8c723c */ /* 0x040ff0000000188c */
        /* <DEDUP_REMOVED lines=37> */
[----:B------:R-:W-:Y:S07]  /*1ade0*/  LDSM.16.MT88.4 R16, [R195+0x1000] ;  /* 0x00100000c310783b */ /* 0x000fee0000004200 */
[C---:B---3--:R-:W-:Y:S08]  /*1adf0*/  HMMA.16816.F32 R124, R12.reuse, R20, R124 ;  /* 0x000000140c7c723c */ /* 0x048ff0000000187c */
[----:B------:R-:W-:Y:S07]  /*1ae00*/  HMMA.16816.F32 R128, R12, R22, R128 ;  /* 0x000000160c80723c */ /* 0x000fee0000001880 */
[----:B------:R-:W-:Y:S02]  /*1ae10*/  F2FP.PACK_AB R12, R173, R149 ;  /* 0x00000095ad0c723e */ /* 0x000fe400000000ff */
[----:B--2---:R-:W-:Y:S03]  /*1ae20*/  F2FP.PACK_AB R13, R155, R27 ;  /* 0x0000001b9b0d723e */ /* 0x004fe600000000ff */
[----:B------:R-:W-:Y:S02]  /*1ae30*/  F2FP.PACK_AB R14, R154, R172 ;  /* 0x000000ac9a0e723e */ /* 0x000fe400000000ff */
[----:B----4-:R-:W-:Y:S07]  /*1ae40*/  F2FP.PACK_AB R15, R24, R26 ;  /* 0x0000001a180f723e */ /* 0x010fee00000000ff */
[C---:B------:R-:W-:Y:S01]  /*1ae50*/  HMMA.16816.F32 R168, R12.reuse, R164, R4 ;  /* 0x000000a40ca8723c */ /* 0x040fe20000001804 */
[----:B------:R-:W1:Y:S07]  /*1ae60*/  LDSM.16.MT88.4 R4, [R193+0x1000] ;  /* 0x00100000c104783b */ /* 0x000e6e0000004200 */
        /* <DEDUP_REMOVED lines=38> */
[C---:B-1----:R-:W-:Y:S07]  /*1b0d0*/  HMMA.16816.F32 R108, R12.reuse, R4, R108 ;  /* 0x000000040c6c723c */ /* 0x042fee000000186c */
[----:B------:R-:W-:Y:S01]  /*1b0e0*/  FADD.FTZ R4, R183, R2 ;  /* 0x00000002b7047221 */ /* 0x000fe20000010000 */
[C---:B------:R-:W-:Y:S04]  /*1b0f0*/  HMMA.16816.F32 R112, R12.reuse, R6, R112 ;  /* 0x000000060c70723c */ /* 0x040fe80000001870 */
[----:B------:R-:W-:Y:S02]  /*1b100*/  FADD.FTZ R2, R175, R0 ;  /* 0x00000000af027221 */ /* 0x000fe40000010000 */
[----:B------:R-:W-:Y:S01]  /*1b110*/  FADD.FTZ R0, R149, R4 ;  /* 0x0000000495007221 */ /* 0x000fe20000010000 */
[----:B------:R-:W-:Y:S01]  /*1b120*/  MOV R149, R3 ;  /* 0x0000000300957202 */ /* 0x000fe20000000f00 */
[C---:B---3--:R-:W-:Y:S04]  /*1b130*/  HMMA.16816.F32 R116, R12.reuse, R16, R116 ;  /* 0x000000100c74723c */ /* 0x048fe80000001874 */
        /* <DEDUP_REMOVED lines=8> */
[----:B------:R-:W-:Y:S04]  /*1b1c0*/  HMMA.16816.F32 R128, R12, R10, R128 ;  /* 0x0000000a0c80723c */ /* 0x000fe80000001880 */
[----:B------:R-:W-:Y:S04]  /*1b1d0*/  FADD.FTZ R216, R24, R0 ;  /* 0x0000000018d87221 */ /* 0x000fe80000010000 */
[----:B------:R-:W-:-:S05]  /*1b1e0*/  @P3 BRA `(.L_x_5041) ;  /* 0xffffd79000003947 */ /* 0x000fca000383ffff */
.L_x_5038:
[----:B------:R-:W-:Y:S02]  /*1b1f0*/  @!UPT UIADD3 URZ, URZ, URZ, URZ ;  /* 0x0000003f3f3ff290 */ /* 0x000fe4000fffe03f */
[----:B------:R-:W-:Y:S02]  /*1b200*/  MOV R7, 0x1f ;  /* 0x0000001f00077802 */ /* 0x000fe40000000f00 */
[----:B------:R-:W-:Y:S01]  /*1b210*/  MOV R6, 0xffffffff ;  /* 0xffffffff00067802 */ /* 0x000fe20000000f00 */
[----:B------:R-:W-:Y:S06]  /*1b220*/  BRA.DIV ~URZ, `(.L_x_5042) ;  /* 0x000066227f007947 */ /* 0x000fec000b800000 */
[----:B------:R1:W2:Y:S02]  /*1b230*/  SHFL.BFLY PT, R0, R214, 0x2, 0x1f ;  /* 0x0c401f00d6007f89 */ /* 0x0002a400000e0000 */
.L_x_5115:
[----:B--2---:R-:W-:Y:S01]  /*1b240*/  FADD.FTZ R0, R0, R214 ;  /* 0x000000d600007221 */ /* 0x004fe20000010000 */
[----:B------:R-:W-:Y:S05]  /*1b250*/  BRA.DIV ~URZ, `(.L_x_5043) ;  /* 0x000066527f007947 */ /* 0x000fea000b800000 */
[----:B------:R-:W2:Y:S04]  /*1b260*/  SHFL.BFLY PT, R2, R216, 0x2, 0x1f ;  /* 0x0c401f00d8027f89 */ /* 0x000ea800000e0000 */
[----:B------:R-:W3:Y:S01]  /*1b270*/  SHFL.BFLY PT, R5, R0, 0x1, 0x1f ;  /* 0x0c201f0000057f89 */ /* 0x000ee200000e0000 */
[----:B--2---:R-:W-:-:S02]  /*1b280*/  FADD.FTZ R4, R2, R216 ;  /* 0x000000d802047221 */ /* 0x004fc40000010000 */
[----:B---3--:R-:W-:-:S03]  /*1b290*/  FADD.FTZ R0, R0, R5 ;  /* 0x0000000500007221 */ /* 0x008fc60000010000 */
[----:B------:R2:W3:Y:S04]  /*1b2a0*/  SHFL.BFLY PT, R3, R4, 0x1, 0x1f ;  /* 0x0c201f0004037f89 */ /* 0x0004e800000e0000 */
.L_x_5116:
        /* <DEDUP_REMOVED lines=149> */
.L_x_4953:
        /* <DEDUP_REMOVED lines=19> */
.L_x_5045:
[----:B--2---:R-:W-:Y:S05]  /*1bd30*/  BSYNC B0 ;  /* 0x0000000000007941 */ /* 0x004fea0003800000 */
.L_x_5044:
        /* <DEDUP_REMOVED lines=165> */
.L_x_5048:
        /* <DEDUP_REMOVED lines=129> */
.L_x_5117:
[----:B------:R-:W-:Y:S05]  /*1cfa0*/  BRA.DIV ~URZ, `(.L_x_5051) ;  /* 0x00004a727f007947 */ /* 0x000fea000b800000 */
[----:B------:R4:W2:Y:S02]  /*1cfb0*/  SHFL.IDX PT, R2, R14, RZ, 0x181f ;  /* 0x00181fff0e027589 */ /* 0x0008a400000e0000 */
.L_x_5118:
        /* <DEDUP_REMOVED lines=26> */
.L_x_5053:
[----:B------:R-:W-:Y:S05]  /*1d160*/  BSYNC B0 ;  /* 0x0000000000007941 */ /* 0x000fea0003800000 */
.L_x_5052:
[----:B------:R-:W-:Y:S05]  /*1d170*/  BRA.DIV ~URZ, `(.L_x_5054) ;  /* 0x000049127f007947 */ /* 0x000fea000b800000 */
[----:B---3--:R3:W4:Y:S04]  /*1d180*/  SHFL.IDX PT, R10, R13, 0x1, 0x181f ;  /* 0x00381f000d0a7f89 */ /* 0x00872800000e0000 */
[----:B--2---:R3:W2:Y:S02]  /*1d190*/  SHFL.IDX PT, R2, R14, 0x1, 0x181f ;  /* 0x00381f000e027f89 */ /* 0x0046a400000e0000 */
.L_x_5119:
        /* <DEDUP_REMOVED lines=20> */
.L_x_5056:
[----:B------:R-:W-:Y:S05]  /*1d2e0*/  BSYNC B0 ;  /* 0x0000000000007941 */ /* 0x000fea0003800000 */
.L_x_5055:
[----:B------:R-:W-:Y:S05]  /*1d2f0*/  BRA.DIV ~URZ, `(.L_x_5057) ;  /* 0x000048627f007947 */ /* 0x000fea000b800000 */
[----:B----4-:R4:W3:Y:S02]  /*1d300*/  SHFL.IDX PT, R10, R13, 0x2, 0x181f ;  /* 0x00581f000d0a7f89 */ /* 0x0108e400000e0000 */
.L_x_5120:
[----:B------:R-:W-:Y:S05]  /*1d310*/  BRA.DIV ~URZ, `(.L_x_5058) ;  /* 0x000048b27f007947 */ /* 0x000fea000b800000 */
[----:B--2---:R2:W4:Y:S02]  /*1d320*/  SHFL.IDX PT, R2, R14, 0x2, 0x181f ;  /* 0x00581f000e027f89 */ /* 0x00452400000e0000 */
.L_x_5121:
        /* <DEDUP_REMOVED lines=20> */
.L_x_5060:
[----:B------:R-:W-:Y:S05]  /*1d470*/  BSYNC B0 ;  /* 0x0000000000007941 */ /* 0x000fea0003800000 */
.L_x_5059:
[----:B------:R-:W-:Y:S05]  /*1d480*/  BRA.DIV ~URZ, `(.L_x_5061) ;  /* 0x000047b27f007947 */ /* 0x000fea000b800000 */
[----:B---3--:R3:W2:Y:S04]  /*1d490*/  SHFL.IDX PT, R10, R13, 0x3, 0x181f ;  /* 0x00781f000d0a7f89 */ /* 0x0086a800000e0000 */
[----:B----4-:R3:W4:Y:S02]  /*1d4a0*/  SHFL.IDX PT, R2, R14, 0x3, 0x181f ;  /* 0x00781f000e027f89 */ /* 0x01072400000e0000 */
.L_x_5122:
        /* <DEDUP_REMOVED lines=21> */
.L_x_5049:
        /* <DEDUP_REMOVED lines=35> */
.L_x_5123:
[----:B------:R-:W-:Y:S05]  /*1d830*/  BRA.DIV ~URZ, `(.L_x_5064) ;  /* 0x000045427f007947 */ /* 0x000fea000b800000 */
[----:B------:R3:W4:Y:S02]  /*1d840*/  SHFL.IDX PT, R0, R17, RZ, 0x1c1f ;  /* 0x001c1fff11007589 */ /* 0x00072400000e0000 */
.L_x_5124:
        /* <DEDUP_REMOVED lines=68> */
[----:B------:R-:W-:Y:S02]  /*1dc90*/  @!P6 LEA.HI.X R9, R10, R4, R13, 0x2, P0 ;  /* 0x000000040a09e211 */ /* 0x000fe400000f140d */
[C---:B------:R-:W-:Y:S02]  /*1dca0*/  @!P5 LEA R10, P0, R5.reuse, R0, 0x2 ;  /* 0x00000000050ad211 */ /* 0x040fe400078010ff */
[-C--:B------:R-:W-:Y:S01]  /*1dcb0*/  @!P1 LEA.HI.X R7, R12, R4.reuse, R7, 0x2, P2 ;  /* 0x000000040c079211 */ /* 0x080fe200010f1407 */
[----:B------:R2:W-:Y:S01]  /*1dcc0*/  @!P6 ST.E.64 [R8.64], R36 ;  /* 0x000000240800e985 */ /* 0x0005e2000c101b06 */
[----:B------:R-:W-:-:S02]  /*1dcd0*/  @!P5 LEA.HI.X R11, R5, R4, R11, 0x2, P0 ;  /* 0x00000004050bd211 */ /* 0x000fc400000f140b */
[C---:B------:R-:W-:Y:S01]  /*1dce0*/  IADD3 R5, R231.reuse, 0x68, RZ ;  /* 0x00000068e7057810 */ /* 0x040fe20007ffe0ff */
[----:B------:R5:W-:Y:S01]  /*1dcf0*/  @!P1 ST.E.64 [R6.64], R32 ;  /* 0x0000002006009985 */ /* 0x000be2000c101b06 */
[C---:B----4-:R-:W-:Y:S02]  /*1dd00*/  IADD3 R3, R231.reuse, 0x58, RZ ;  /* 0x00000058e7037810 */ /* 0x050fe40007ffe0ff */
[----:B------:R-:W-:Y:S01]  /*1dd10*/  IADD3 R2, R231, 0x60, RZ ;  /* 0x00000060e7027810 */ /* 0x000fe20007ffe0ff */
[----:B------:R4:W-:Y:S01]  /*1dd20*/  @!P5 ST.E.64 [R10.64], R44 ;  /* 0x0000002c0a00d985 */ /* 0x0009e2000c101b06 */
[----:B------:R-:W-:Y:S02]  /*1dd30*/  ISETP.GE.AND P3, PT, R3, c[0x0][0x3c8], PT ;  /* 0x0000f20003007a0c */ /* 0x000fe40003f66270 */
[----:B------:R-:W-:Y:S02]  /*1dd40*/  ISETP.GE.AND P4, PT, R2, c[0x0][0x3c8], PT ;  /* 0x0000f20002007a0c */ /* 0x000fe40003f86270 */
[----:B------:R-:W-:-:S11]  /*1dd50*/  ISETP.GE.AND P2, PT, R5, c[0x0][0x3c8], PT ;  /* 0x0000f20005007a0c */ /* 0x000fd60003f46270 */
[-C--:B------:R-:W-:Y:S02]  /*1dd60*/  @!P4 LEA R12, P0, R2, R0.reuse, 0x2 ;  /* 0x00000000020cc211 */ /* 0x080fe400078010ff */
[----:B--2---:R-:W-:Y:S02]  /*1dd70*/  SHF.R.S32.HI R9, RZ, 0x1f, R3 ;  /* 0x0000001fff097819 */ /* 0x004fe40000011403 */
[----:B------:R-:W-:Y:S02]  /*1dd80*/  @!P3 LEA R8, P1, R3, R0, 0x2 ;  /* 0x000000000308b211 */ /* 0x000fe400078210ff */
[----:B-----5:R-:W-:Y:S02]  /*1dd90*/  IADD3 R6, R231, 0x70, RZ ;  /* 0x00000070e7067810 */ /* 0x020fe40007ffe0ff */
[----:B------:R-:W-:Y:S02]  /*1dda0*/  SHF.R.S32.HI R7, RZ, 0x1f, R2 ;  /* 0x0000001fff077819 */ /* 0x000fe40000011402 */
[----:B------:R-:W-:-:S02]  /*1ddb0*/  ISETP.GE.AND P6, PT, R6, c[0x0][0x3c8], PT ;  /* 0x0000f20006007a0c */ /* 0x000fc40003fc6270 */
[-C--:B------:R-:W-:Y:S02]  /*1ddc0*/  @!P3 LEA.HI.X R9, R3, R4.reuse, R9, 0x2, P1 ;  /* 0x000000040309b211 */ /* 0x080fe400008f1409 */
[C---:B------:R-:W-:Y:S02]  /*1ddd0*/  IADD3 R3, R231.reuse, 0x78, RZ ;  /* 0x00000078e7037810 */ /* 0x040fe40007ffe0ff */
[----:B------:R-:W-:Y:S01]  /*1dde0*/  @!P4 LEA.HI.X R13, R2, R4, R7, 0x2, P0 ;  /* 0x00000004020dc211 */ /* 0x000fe200000f1407 */
        /* <DEDUP_REMOVED lines=24> */
[----:B----4-:R-:W-:Y:S02]  /*1df70*/  @!P4 LEA R10, P0, R5, R0, 0x2 ;  /* 0x00000000050ac211 */ /* 0x010fe400078010ff */
        /* <DEDUP_REMOVED lines=30> */
[----:B------:R-:W-:Y:S01]  /*1e160*/  @!P6 LEA.HI.X R11, R5, R4, R11, 0x2, P0 ;  /* 0x00000004050be211 */ /* 0x000fe200000f140b */
[----:B------:R4:W-:Y:S01]  /*1e170*/  @!P5 ST.E.64 [R12.64], R84 ;  /* 0x000000540c00d985 */ /* 0x0009e2000c101b06 */
[----:B------:R-:W-:-:S04]  /*1e180*/  IADD3 R5, R231, 0xd0, RZ ;  /* 0x000000d0e7057810 */ /* 0x000fc80007ffe0ff */
[----:B------:R-:W-:Y:S02]  /*1e190*/  ISETP.GE.AND P5, PT, R5, c[0x0][0x3c8], PT ;  /* 0x0000f20005007a0c */ /* 0x000fe40003fa6270 */
[----:B--2---:R-:W-:-:S04]  /*1e1a0*/  @!P2 LEA R8, P1, R6, R0, 0x2 ;  /* 0x000000000608a211 */ /* 0x004fc800078210ff */
[----:B------:R-:W-:Y:S02]  /*1e1b0*/  @!P2 LEA.HI.X R9, R6, R4, R7, 0x2, P1 ;  /* 0x000000040609a211 */ /* 0x000fe400008f1407 */
[----:B------:R-:W-:Y:S02]  /*1e1c0*/  IADD3 R6, R231, 0xc8, RZ ;  /* 0x000000c8e7067810 */ /* 0x000fe40007ffe0ff */
[----:B------:R-:W-:Y:S01]  /*1e1d0*/  SHF.R.S32.HI R7, RZ, 0x1f, R2 ;  /* 0x0000001fff077819 */ /* 0x000fe20000011402 */
[----:B------:R2:W-:Y:S01]  /*1e1e0*/  @!P2 ST.E.64 [R8.64], R80 ;  /* 0x000000500800a985 */ /* 0x0005e2000c101b06 */
[----:B----4-:R-:W-:Y:S02]  /*1e1f0*/  @!P4 LEA R12, P0, R2, R0, 0x2 ;  /* 0x00000000020cc211 */ /* 0x010fe400078010ff */
[----:B------:R-:W-:Y:S01]  /*1e200*/  ISETP.GE.AND P2, PT, R6, c[0x0][0x3c8], PT ;  /* 0x0000f20006007a0c */ /* 0x000fe20003f46270 */
[----:B------:R4:W-:Y:S01]  /*1e210*/  @!P6 ST.E.64 [R10.64], R92 ;  /* 0x0000005c0a00e985 */ /* 0x0009e2000c101b06 */
[----:B------:R-:W-:-:S02]  /*1e220*/  @!P4 LEA.HI.X R13, R2, R4, R7, 0x2, P0 ;  /* 0x00000004020dc211 */ /* 0x000fc400000f1407 */
[C---:B------:R-:W-:Y:S02]  /*1e230*/  IADD3 R2, R231.reuse, 0xd8, RZ ;  /* 0x000000d8e7027810 */ /* 0x040fe40007ffe0ff */
        /* <DEDUP_REMOVED lines=14> */
[----:B--2---:R-:W-:-:S02]  /*1e320*/  SHF.R.S32.HI R9, RZ, 0x1f, R6 ;  /* 0x0000001fff097819 */ /* 0x004fc40000011406 */
[CC--:B------:R-:W-:Y:S02]  /*1e330*/  @!P2 LEA R8, P1, R6.reuse, R0.reuse, 0x2 ;  /* 0x000000000608a211 */ /* 0x0c0fe400078210ff */
[----:B----4-:R-:W-:Y:S02]  /*1e340*/  @!P6 LEA R12, P0, R7, R0, 0x2 ;  /* 0x00000000070ce211 */ /* 0x010fe400078010ff */
        /* <DEDUP_REMOVED lines=25> */
.L_x_5066:
[----:B------:R-:W-:Y:S05]  /*1e4e0*/  BSYNC B0 ;  /* 0x0000000000007941 */ /* 0x000fea0003800000 */
.L_x_5065:
[----:B------:R-:W-:Y:S05]  /*1e4f0*/  BRA.DIV ~URZ, `(.L_x_5067) ;  /* 0x000038f27f007947 */ /* 0x000fea000b800000 */
[----:B--2---:R2:W1:Y:S04]  /*1e500*/  SHFL.IDX PT, R4, R16, 0x1, 0x1c1f ;  /* 0x003c1f0010047f89 */ /* 0x00446800000e0000 */
[----:B----4-:R2:W4:Y:S02]  /*1e510*/  SHFL.IDX PT, R0, R17, 0x1, 0x1c1f ;  /* 0x003c1f0011007f89 */ /* 0x01052400000e0000 */
.L_x_5125:
        /* <DEDUP_REMOVED lines=87> */
[----:B------:R-:W-:Y:S01]  /*1ea90*/  SHF.R.S32.HI R7, RZ, 0x1f, R6 ;  /* 0x0000001fff077819 */ /* 0x000fe20000011406 */
[----:B------:R4:W-:Y:S01]  /*1eaa0*/  @!P5 ST.E.64 [R14.64], R42 ;  /* 0x0000002a0e00d985 */ /* 0x0009e2000c101b06 */
[----:B------:R-:W-:-:S03]  /*1eab0*/  IADD3 R3, R231, 0x78, RZ ;  /* 0x00000078e7037810 */ /* 0x000fc60007ffe0ff */
        /* <DEDUP_REMOVED lines=13> */
[----:B------:R-:W-:Y:S02]  /*1eb90*/  SHF.R.S32.HI R5, RZ, 0x1f, R7 ;  /* 0x0000001fff057819 */ /* 0x000fe40000011407 */
[----:B------:R-:W-:Y:S02]  /*1eba0*/  ISETP.GE.AND P6, PT, R8, c[0x0][0x3c8], PT ;  /* 0x0000f20008007a0c */ /* 0x000fe40003fc6270 */
[----:B------:R-:W-:Y:S02]  /*1ebb0*/  IADD3 R2, R231, 0x90, RZ ;  /* 0x00000090e7027810 */ /* 0x000fe40007ffe0ff */
[C---:B---3--:R-:W-:Y:S02]  /*1ebc0*/  @!P0 LEA R16, P3, R3.reuse, R0, 0x2 ;  /* 0x0000000003108211 */ /* 0x048fe400078610ff */
[----:B------:R-:W-:Y:S01]  /*1ebd0*/  SHF.R.S32.HI R9, RZ, 0x1f, R2 ;  /* 0x0000001fff097819 */ /* 0x000fe20000011402 */
[----:B------:R1:W-:Y:S01]  /*1ebe0*/  @!P4 ST.E.64 [R12.64], R54 ;  /* 0x000000360c00c985 */ /* 0x0003e2000c101b06 */
[----:B------:R-:W-:-:S02]  /*1ebf0*/  @!P0 LEA.HI.X R17, R3, R4, R6, 0x2, P3 ;  /* 0x0000000403118211 */ /* 0x000fc400018f1406 */
[C---:B------:R-:W-:Y:S01]  /*1ec00*/  IADD3 R6, R231.reuse, 0x98, RZ ;  /* 0x00000098e7067810 */ /* 0x040fe20007ffe0ff */
[----:B------:R2:W-:Y:S01]  /*1ec10*/  @!P2 ST.E.64 [R10.64], R50 ;  /* 0x000000320a00a985 */ /* 0x0005e2000c101b06 */
[----:B------:R-:W-:Y:S02]  /*1ec20*/  SHF.R.S32.HI R3, RZ, 0x1f, R8 ;  /* 0x0000001fff037819 */ /* 0x000fe40000011408 */
[----:B----4-:R-:W-:Y:S01]  /*1ec30*/  @!P6 LEA R14, P3, R8, R0, 0x2 ;  /* 0x00000000080ee211 */ /* 0x010fe200078610ff */
[----:B------:R-:W-:Y:S01]  /*1ec40*/  @!P1 ST.E.64 [R18.64], R62 ;  /* 0x0000003e12009985 */ /* 0x000fe2000c101b06 */
[----:B------:R-:W-:Y:S02]  /*1ec50*/  ISETP.GE.AND P4, PT, R6, c[0x0][0x3c8], PT ;  /* 0x0000f20006007a0c */ /* 0x000fe40003f86270 */
[----:B------:R-:W-:Y:S01]  /*1ec60*/  @!P6 LEA.HI.X R15, R8, R4, R3, 0x2, P3 ;  /* 0x00000004080fe211 */ /* 0x000fe200018f1403 */
[----:B------:R3:W-:Y:S01]  /*1ec70*/  @!P0 ST.E.64 [R16.64], R58 ;  /* 0x0000003a10008985 */ /* 0x0007e2000c101b06 */
[----:B------:R-:W-:-:S03]  /*1ec80*/  IADD3 R3, R231, 0xa8, RZ ;  /* 0x000000a8e7037810 */ /* 0x000fc60007ffe0ff */
[----:B------:R-:W-:Y:S01]  /*1ec90*/  @!P6 ST.E.64 [R14.64], R70 ;  /* 0x000000460e00e985 */ /* 0x000fe2000c101b06 */
[----:B------:R-:W-:-:S05]  /*1eca0*/  ISETP.GE.AND P6, PT, R2, c[0x0][0x3c8], PT ;  /* 0x0000f20002007a0c */ /* 0x000fca0003fc6270 */
[-C--:B------:R-:W-:Y:S02]  /*1ecb0*/  @!P4 LEA R8, P1, R6, R0.reuse, 0x2 ;  /* 0x000000000608c211 */ /* 0x080fe400078210ff */
[----:B-1----:R-:W-:-:S04]  /*1ecc0*/  @!P5 LEA R12, P2, R7, R0, 0x2 ;  /* 0x00000000070cd211 */ /* 0x002fc800078410ff */
[----:B------:R-:W-:Y:S02]  /*1ecd0*/  @!P5 LEA.HI.X R13, R7, R4, R5, 0x2, P2 ;  /* 0x00000004070dd211 */ /* 0x000fe400010f1405 */
[----:B------:R-:W-:Y:S02]  /*1ece0*/  ISETP.GE.AND P2, PT, R2, c[0x0][0x3c8], PT ;  /* 0x0000f20002007a0c */ /* 0x000fe40003f46270 */
[----:B------:R-:W-:Y:S01]  /*1ecf0*/  IADD3 R5, R231, 0xa0, RZ ;  /* 0x000000a0e7057810 */ /* 0x000fe20007ffe0ff */
[----:B------:R1:W-:Y:S01]  /*1ed00*/  @!P5 ST.E.64 [R12.64], R66 ;  /* 0x000000420c00d985 */ /* 0x0003e2000c101b06 */
[----:B------:R-:W-:Y:S02]  /*1ed10*/  SHF.R.S32.HI R7, RZ, 0x1f, R6 ;  /* 0x0000001fff077819 */ /* 0x000fe40000011406 */
[----:B------:R-:W-:-:S07]  /*1ed20*/  ISETP.GE.AND P3, PT, R5, c[0x0][0x3c8], PT ;  /* 0x0000f20005007a0c */ /* 0x000fce0003f66270 */
[----:B--2---:R-:W-:-:S04]  /*1ed30*/  @!P2 LEA R10, P0, R2, R0, 0x2 ;  /* 0x00000000020aa211 */ /* 0x004fc800078010ff */
[-C--:B------:R-:W-:Y:S02]  /*1ed40*/  @!P2 LEA.HI.X R11, R2, R4.reuse, R9, 0x2, P0 ;  /* 0x00000004020ba211 */ /* 0x080fe400000f1409 */
[----:B------:R-:W-:Y:S02]  /*1ed50*/  ISETP.GE.AND P2, PT, R3, c[0x0][0x3c8], PT ;  /* 0x0000f20003007a0c */ /* 0x000fe40003f46270 */
[----:B------:R-:W-:Y:S01]  /*1ed60*/  @!P4 LEA.HI.X R9, R6, R4, R7, 0x2, P1 ;  /* 0x000000040609c211 */ /* 0x000fe200008f1407 */
[----:B------:R2:W-:Y:S01]  /*1ed70*/  @!P6 ST.E.64 [R10.64], R78 ;  /* 0x0000004e0a00e985 */ /* 0x0005e2000c101b06 */
[----:B---3--:R-:W-:Y:S02]  /*1ed80*/  @!P3 LEA R16, P0, R5, R0, 0x2 ;  /* 0x000000000510b211 */ /* 0x008fe400078010ff */
[C---:B------:R-:W-:Y:S01]  /*1ed90*/  IADD3 R6, R231.reuse, 0xb8, RZ ;  /* 0x000000b8e7067810 */ /* 0x040fe20007ffe0ff */
[----:B------:R3:W-:Y:S01]  /*1eda0*/  @!P4 ST.E.64 [R8.64], R74 ;  /* 0x0000004a0800c985 */ /* 0x0007e2000c101b06 */
[----:B------:R-:W-:-:S02]  /*1edb0*/  IADD3 R7, R231, 0xb0, RZ ;  /* 0x000000b0e7077810 */ /* 0x000fc40007ffe0ff */
[----:B------:R-:W-:Y:S02]  /*1edc0*/  IADD3 R2, R231, 0xc8, RZ ;  /* 0x000000c8e7027810 */ /* 0x000fe40007ffe0ff */
[----:B------:R-:W-:Y:S02]  /*1edd0*/  ISETP.GE.AND P1, PT, R7, c[0x0][0x3c8], PT ;  /* 0x0000f20007007a0c */ /* 0x000fe40003f26270 */
[----:B-1----:R-:W-:Y:S02]  /*1ede0*/  SHF.R.S32.HI R13, RZ, 0x1f, R5 ;  /* 0x0000001fff0d7819 */ /* 0x002fe40000011405 */
[----:B------:R-:W-:Y:S02]  /*1edf0*/  SHF.R.S32.HI R12, RZ, 0x1f, R3 ;  /* 0x0000001fff0c7819 */ /* 0x000fe40000011403 */
[----:B------:R-:W-:Y:S02]  /*1ee00*/  @!P3 LEA.HI.X R17, R5, R4, R13, 0x2, P0 ;  /* 0x000000040511b211 */ /* 0x000fe400000f140d */
[----:B------:R-:W-:-:S02]  /*1ee10*/  ISETP.GE.AND P0, PT, R6, c[0x0][0x3c8], PT ;  /* 0x0000f20006007a0c */ /* 0x000fc40003f06270 */
[C---:B------:R-:W-:Y:S01]  /*1ee20*/  @!P2 LEA R14, P5, R3.reuse, R0, 0x2 ;  /* 0x00000000030ea211 */ /* 0x040fe200078a10ff */
[----:B------:R1:W-:Y:S01]  /*1ee30*/  @!P3 ST.E.64 [R16.64], R86 ;  /* 0x000000561000b985 */ /* 0x0003e2000c101b06 */
[----:B------:R-:W-:Y:S02]  /*1ee40*/  SHF.R.S32.HI R5, RZ, 0x1f, R6 ;  /* 0x0000001fff057819 */ /* 0x000fe40000011406 */
[----:B------:R-:W-:Y:S02]  /*1ee50*/  @!P2 LEA.HI.X R15, R3, R4, R12, 0x2, P5 ;  /* 0x00000004030fa211 */ /* 0x000fe400028f140c */
[----:B------:R-:W-:Y:S02]  /*1ee60*/  IADD3 R3, R231, 0xc0, RZ ;  /* 0x000000c0e7037810 */ /* 0x000fe40007ffe0ff */
[----:B------:R-:W-:Y:S01]  /*1ee70*/  @!P1 LEA R12, P5, R7, R0, 0x2 ;  /* 0x00000000070c9211 */ /* 0x000fe200078a10ff */
[----:B------:R4:W-:Y:S01]  /*1ee80*/  @!P2 ST.E.64 [R14.64], R82 ;  /* 0x000000520e00a985 */ /* 0x0009e2000c101b06 */
[----:B------:R-:W-:-:S02]  /*1ee90*/  ISETP.GE.AND P6, PT, R3, c[0x0][0x3c8], PT ;  /* 0x0000f20003007a0c */ /* 0x000fc40003fc6270 */
[C---:B--2---:R-:W-:Y:S02]  /*1eea0*/  @!P0 LEA R10, P4, R6.reuse, R0, 0x2 ;  /* 0x00000000060a8211 */ /* 0x044fe400078810ff */
[----:B---3--:R-:W-:Y:S02]  /*1eeb0*/  SHF.R.S32.HI R8, RZ, 0x1f, R7 ;  /* 0x0000001fff087819 */ /* 0x008fe40000011407 */
[-C--:B------:R-:W-:Y:S02]  /*1eec0*/  @!P0 LEA.HI.X R11, R6, R4.reuse, R5, 0x2, P4 ;  /* 0x00000004060b8211 */ /* 0x080fe400020f1405 */
[----:B------:R-:W-:Y:S02]  /*1eed0*/  ISETP.GE.AND P4, PT, R2, c[0x0][0x3c8], PT ;  /* 0x0000f20002007a0c */ /* 0x000fe40003f86270 */
[----:B------:R-:W-:Y:S02]  /*1eee0*/  SHF.R.S32.HI R5, RZ, 0x1f, R3 ;  /* 0x0000001fff057819 */ /* 0x000fe40000011403 */
[----:B------:R-:W-:-:S02]  /*1eef0*/  @!P1 LEA.HI.X R13, R7, R4, R8, 0x2, P5 ;  /* 0x00000004070d9211 */ /* 0x000fc400028f1408 */
[C---:B------:R-:W-:Y:S02]  /*1ef00*/  IADD3 R7, R231.reuse, 0xd0, RZ ;  /* 0x000000d0e7077810 */ /* 0x040fe40007ffe0ff */
[----:B------:R-:W-:Y:S01]  /*1ef10*/  IADD3 R8, R231, 0xd8, RZ ;  /* 0x000000d8e7087810 */ /* 0x000fe20007ffe0ff */
[----:B------:R2:W-:Y:S01]  /*1ef20*/  @!P1 ST.E.64 [R12.64], R166 ;  /* 0x000000a60c009985 */ /* 0x0005e2000c101b06 */
[----:B------:R-:W-:Y:S02]  /*1ef30*/  ISETP.GE.AND P5, PT, R7, c[0x0][0x3c8], PT ;  /* 0x0000f20007007a0c */ /* 0x000fe40003fa6270 */
[----:B------:R-:W-:Y:S01]  /*1ef40*/  SHF.R.S32.HI R6, RZ, 0x1f, R2 ;  /* 0x0000001fff067819 */ /* 0x000fe20000011402 */
[----:B------:R3:W-:Y:S01]  /*1ef50*/  @!P0 ST.E.64 [R10.64], R90 ;  /* 0x0000005a0a008985 */ /* 0x0007e2000c101b06 */
[----:B-1----:R-:W-:Y:S02]  /*1ef60*/  @!P4 LEA R16, P2, R2, R0, 0x2 ;  /* 0x000000000210c211 */ /* 0x002fe400078410ff */
[----:B------:R-:W-:-:S02]  /*1ef70*/  ISETP.GE.AND P4, PT, R8, c[0x0][0x3c8], PT ;  /* 0x0000f20008007a0c */ /* 0x000fc40003f86270 */
[----:B------:R-:W-:Y:S02]  /*1ef80*/  SHF.R.S32.HI R9, RZ, 0x1f, R8 ;  /* 0x0000001fff097819 */ /* 0x000fe40000011408 */
[----:B----4-:R-:W-:-:S04]  /*1ef90*/  @!P6 LEA R14, P3, R3, R0, 0x2 ;  /* 0x00000000030ee211 */ /* 0x010fc800078610ff */
[----:B------:R-:W-:Y:S02]  /*1efa0*/  @!P6 LEA.HI.X R15, R3, R4, R5, 0x2, P3 ;  /* 0x00000004030fe211 */ /* 0x000fe400018f1405 */
[C---:B------:R-:W-:Y:S02]  /*1efb0*/  ISETP.GE.AND P3, PT, R2.reuse, c[0x0][0x3c8], PT ;  /* 0x0000f20002007a0c */ /* 0x040fe40003f66270 */
[----:B------:R-:W-:Y:S01]  /*1efc0*/  SHF.R.S32.HI R3, RZ, 0x1f, R7 ;  /* 0x0000001fff037819 */ /* 0x000fe20000011407 */
[----:B------:R-:W-:Y:S01]  /*1efd0*/  @!P6 ST.E.64 [R14.64], R170 ;  /* 0x000000aa0e00e985 */ /* 0x000fe2000c101b06 */
[----:B------:R-:W-:Y:S02]  /*1efe0*/  IADD3 R5, R231, 0xe8, RZ ;  /* 0x000000e8e7057810 */ /* 0x000fe40007ffe0ff */
[----:B------:R-:W-:Y:S02]  /*1eff0*/  ISETP.GE.AND P6, PT, R2, c[0x0][0x3c8], PT ;  /* 0x0000f20002007a0c */ /* 0x000fe40003fc6270 */
[----:B--2---:R-:W-:-:S05]  /*1f000*/  @!P5 LEA R12, P1, R7, R0, 0x2 ;  /* 0x00000000070cd211 */ /* 0x004fca00078210ff */
[-C--:B------:R-:W-:Y:S02]  /*1f010*/  @!P3 LEA.HI.X R17, R2, R4.reuse, R6, 0x2, P2 ;  /* 0x000000040211b211 */ /* 0x080fe400010f1406 */
[----:B------:R-:W-:Y:S02]  /*1f020*/  IADD3 R6, R231, 0xe0, RZ ;  /* 0x000000e0e7067810 */ /* 0x000fe40007ffe0ff */
[----:B------:R-:W-:Y:S02]  /*1f030*/  @!P5 LEA.HI.X R13, R7, R4, R3, 0x2, P1 ;  /* 0x00000004070dd211 */ /* 0x000fe400008f1403 */
[----:B------:R-:W-:Y:S01]  /*1f040*/  @!P6 ST.E.64 [R16.64], R174 ;  /* 0x000000ae1000e985 */ /* 0x000fe2000c101b06 */
[----:B------:R-:W-:Y:S02]  /*1f050*/  ISETP.GE.AND P3, PT, R6, c[0x0][0x3c8], PT ;  /* 0x0000f20006007a0c */ /* 0x000fe40003f66270 */
[----:B------:R-:W-:Y:S01]  /*1f060*/  ISETP.GE.AND P2, PT, R5, c[0x0][0x3c8], PT ;  /* 0x0000f20005007a0c */ /* 0x000fe20003f46270 */
[----:B------:R-:W-:Y:S01]  /*1f070*/  @!P5 ST.E.64 [R12.64], R172 ;  /* 0x000000ac0c00d985 */ /* 0x000fe2000c101b06 */
[----:B------:R-:W-:-:S02]  /*1f080*/  IADD3 R3, R231, 0xf0, RZ ;  /* 0x000000f0e7037810 */ /* 0x000fc40007ffe0ff */
[C---:B---3--:R-:W-:Y:S02]  /*1f090*/  @!P4 LEA R10, P0, R8.reuse, R0, 0x2 ;  /* 0x00000000080ac211 */ /* 0x048fe400078010ff */
        /* <DEDUP_REMOVED lines=23> */
.L_x_5047:
        /* <DEDUP_REMOVED lines=21> */
.L_x_5068:
        /* <DEDUP_REMOVED lines=57> */
.L_x_5070:
[----:B------:R-:W-:Y:S05]  /*1f6f0*/  BSYNC B0 ;  /* 0x0000000000007941 */ /* 0x000fea0003800000 */
.L_x_5069:
        /* <DEDUP_REMOVED lines=42> */
.L_x_5126:
[----:B------:R-:W-:Y:S05]  /*1f9a0*/  BRA.DIV ~URZ, `(.L_x_5072) ;  /* 0x000025827f007947 */ /* 0x000fea000b800000 */
[----:B------:R3:W4:Y:S02]  /*1f9b0*/  SHFL.IDX PT, R2, R14, RZ, 0x181f ;  /* 0x00181fff0e027589 */ /* 0x00072400000e0000 */
.L_x_5127:
        /* <DEDUP_REMOVED lines=27> */
.L_x_5074:
[----:B------:R-:W-:Y:S05]  /*1fb70*/  BSYNC B0 ;  /* 0x0000000000007941 */ /* 0x000fea0003800000 */
.L_x_5073:
[----:B------:R-:W-:Y:S05]  /*1fb80*/  BRA.DIV ~URZ, `(.L_x_5075) ;  /* 0x000024127f007947 */ /* 0x000fea000b800000 */
[----:B--2---:R2:W1:Y:S04]  /*1fb90*/  SHFL.IDX PT, R10, R11, 0x1, 0x181f ;  /* 0x00381f000b0a7f89 */ /* 0x00446800000e0000 */
[----:B----4-:R2:W4:Y:S02]  /*1fba0*/  SHFL.IDX PT, R2, R14, 0x1, 0x181f ;  /* 0x00381f000e027f89 */ /* 0x01052400000e0000 */
.L_x_5128:
        /* <DEDUP_REMOVED lines=20> */
.L_x_5077:
[----:B------:R-:W-:Y:S05]  /*1fcf0*/  BSYNC B0 ;  /* 0x0000000000007941 */ /* 0x000fea0003800000 */
.L_x_5076:
[----:B------:R-:W-:Y:S05]  /*1fd00*/  BRA.DIV ~URZ, `(.L_x_5078) ;  /* 0x000023627f007947 */ /* 0x000fea000b800000 */
[----:B-1----:R1:W2:Y:S02]  /*1fd10*/  SHFL.IDX PT, R10, R11, 0x2, 0x181f ;  /* 0x00581f000b0a7f89 */ /* 0x0022a400000e0000 */
.L_x_5129:
[----:B------:R-:W-:Y:S05]  /*1fd20*/  BRA.DIV ~URZ, `(.L_x_5079) ;  /* 0x000023b27f007947 */ /* 0x000fea000b800000 */
[----:B----4-:R4:W1:Y:S02]  /*1fd30*/  SHFL.IDX PT, R2, R14, 0x2, 0x181f ;  /* 0x00581f000e027f89 */ /* 0x01086400000e0000 */
.L_x_5130:
        /* <DEDUP_REMOVED lines=20> */
.L_x_5081:
[----:B------:R-:W-:Y:S05]  /*1fe80*/  BSYNC B0 ;  /* 0x0000000000007941 */ /* 0x000fea0003800000 */
.L_x_5080:
[----:B------:R-:W-:Y:S05]  /*1fe90*/  BRA.DIV ~URZ, `(.L_x_5082) ;  /* 0x000022b27f007947 */ /* 0x000fea000b800000 */
[----:B--2---:R2:W3:Y:S04]  /*1fea0*/  SHFL.IDX PT, R10, R11, 0x3, 0x181f ;  /* 0x00781f000b0a7f89 */ /* 0x0044e800000e0000 */
[----:B-1----:R2:W1:Y:S02]  /*1feb0*/  SHFL.IDX PT, R2, R14, 0x3, 0x181f ;  /* 0x00781f000e027f89 */ /* 0x00246400000e0000 */
.L_x_5131:
        /* <DEDUP_REMOVED lines=19> */
.L_x_5062:
[----:B------:R-:W-:Y:S05]  /*1fff0*/  BSYNC B1 ;  /* 0x0000000000017941 */ /* 0x000fea0003800000 */
.L_x_5046:
        /* <DEDUP_REMOVED lines=15> */
.L_x_5132:
[----:B------:R-:W-:Y:S05]  /*200f0*/  BRA.DIV ~URZ, `(.L_x_5085) ;  /* 0x000021927f007947 */ /* 0x000fea000b800000 */
[----:B------:R3:W4:Y:S02]  /*20100*/  SHFL.IDX PT, R8, R114, 0x1, 0x1f ;  /* 0x00201f0072087f89 */ /* 0x00072400000e0000 */
.L_x_5133:
        /* <DEDUP_REMOVED lines=19> */
.L_x_5134:
        /* <DEDUP_REMOVED lines=16> */
.L_x_5135:
[----:B---3--:R-:W-:Y:S01]  /*20340*/  IMAD R0, R0, c[0x0][0x538], RZ ;  /* 0x00014e0000007a24 */ /* 0x008fe200078e02ff */
[----:B------:R-:W-:Y:S04]  /*20350*/  BSSY B1, `(.L_x_5088) ;  /* 0x00000d0000017945 */ /* 0x000fe80003800000 */
[----:B----4-:R-:W-:-:S04]  /*20360*/  IADD3 R8, R0, R8, RZ ;  /* 0x0000000800087210 */ /* 0x010fc80007ffe0ff */
[----:B--2---:R-:W-:-:S13]  /*20370*/  ISETP.GT.AND P0, PT, R8, R10, PT ;  /* 0x0000000a0800720c */ /* 0x004fda0003f04270 */
[----:B------:R-:W-:Y:S05]  /*20380*/  @P0 BRA `(.L_x_5089) ;  /* 0x0000025000000947 */ /* 0x000fea0003800000 */
.L_x_5093:
        /* <DEDUP_REMOVED lines=17> */
.L_x_5136:
        /* <DEDUP_REMOVED lines=16> */
.L_x_5137:
[----:B--2---:R-:W-:-:S05]  /*205a0*/  IMAD R0, R0, c[0x0][0x538], RZ ;  /* 0x00014e0000007a24 */ /* 0x004fca00078e02ff */
[----:B------:R-:W-:-:S04]  /*205b0*/  IADD3 R8, R0, R8, RZ ;  /* 0x0000000800087210 */ /* 0x000fc80007ffe0ff */
[----:B------:R-:W-:-:S13]  /*205c0*/  ISETP.GT.AND P0, PT, R8, R10, PT ;  /* 0x0000000a0800720c */ /* 0x000fda0003f04270 */
[----:B-1----:R-:W-:Y:S05]  /*205d0*/  @!P0 BRA `(.L_x_5093) ;  /* 0xfffffdb000008947 */ /* 0x002fea000383ffff */
.L_x_5089:
[----:B------:R-:W-:-:S05]  /*205e0*/  IADD3 R12, -R0, R8, RZ ;  /* 0x00000008000c7210 */ /* 0x000fca0007ffe1ff */
[----:B------:R-:W-:-:S05]  /*205f0*/  IMAD R0, R4, c[0x0][0x538], R12 ;  /* 0x00014e0004007a24 */ /* 0x000fca00078e020c */
[----:B------:R-:W-:Y:S01]  /*20600*/  ISETP.GT.AND P0, PT, R0, R10, PT ;  /* 0x0000000a0000720c */ /* 0x000fe20003f04270 */
[----:B------:R-:W-:-:S12]  /*20610*/  BRA.DIV ~URZ, `(.L_x_5094) ;  /* 0x000020d27f007947 */ /* 0x000fd8000b800000 */
[----:B------:R-:W-:-:S03]  /*20620*/  VOTE.ANY R11, PT, !P0 ;  /* 0x00000000000b7806 */ /* 0x000fc600040e0100 */
.L_x_5138:
[----:B------:R-:W2:Y:S01]  /*20630*/  LDL.LU R2, [R1+0xc] ;  /* 0x00000c0001027983 */ /* 0x000ea20000300800 */
[----:B------:R-:W2:Y:S02]  /*20640*/  POPC R0, R11 ;  /* 0x0000000b00007309 */ /* 0x000ea40000000000 */
[----:B--2---:R-:W-:-:S05]  /*20650*/  IADD3 R2, R0, R2, RZ ;  /* 0x0000000200027210 */ /* 0x004fca0007ffe0ff */
[----:B------:R2:W-:Y:S01]  /*20660*/  STL [R1+0xc], R2 ;  /* 0x00000c0201007387 */ /* 0x0005e20000100800 */
[----:B------:R-:W-:Y:S05]  /*20670*/  BRA.DIV ~URZ, `(.L_x_5095) ;  /* 0x000020c27f007947 */ /* 0x000fea000b800000 */
[----:B------:R3:W4:Y:S04]  /*20680*/  SHFL.IDX PT, R8, R6, R0, 0x1f ;  /* 0x00001f0006087589 */ /* 0x00072800000e0000 */
[----:B------:R3:W1:Y:S02]  /*20690*/  SHFL.IDX PT, R7, R7, R0, 0x1f ;  /* 0x00001f0007077589 */ /* 0x00066400000e0000 */
.L_x_5139:
[----:B------:R-:W-:Y:S01]  /*206a0*/  ISETP.NE.AND P0, PT, R11, RZ, PT ;  /* 0x000000ff0b00720c */ /* 0x000fe20003f05270 */
[----:B------:R-:W-:-:S12]  /*206b0*/  BSSY B0, `(.L_x_5096) ;  /* 0x0000005000007945 */ /* 0x000fd80003800000 */
[----:B------:R-:W-:Y:S05]  /*206c0*/  @!P0 BRA `(.L_x_5097) ;  /* 0x0000003000008947 */ /* 0x000fea0003800000 */
[----:B---3--:R-:W-:Y:S01]  /*206d0*/  IADD3 R0, R0, -0x1, RZ ;  /* 0xffffffff00007810 */ /* 0x008fe20007ffe0ff */
[----:B------:R-:W-:Y:S05]  /*206e0*/  BRA.DIV ~URZ, `(.L_x_5098) ;  /* 0x000021227f007947 */ /* 0x000fea000b800000 */
[----:B------:R3:W2:Y:S02]  /*206f0*/  SHFL.IDX PT, R13, R4, R0, 0x1f ;  /* 0x00001f00040d7589 */ /* 0x0006a400000e0000 */
.L_x_5097:
[----:B------:R-:W-:Y:S05]  /*20700*/  BSYNC B0 ;  /* 0x0000000000007941 */ /* 0x000fea0003800000 */
.L_x_5096:
        /* <DEDUP_REMOVED lines=69> */
.L_x_5100:
        /* <DEDUP_REMOVED lines=69> */
.L_x_5101:
[----:B------:R-:W-:Y:S05]  /*20fb0*/  BSYNC B0 ;  /* 0x0000000000007941 */ /* 0x000fea0003800000 */
.L_x_5099:
[----:B------:R-:W-:-:S04]  /*20fc0*/  LOP3.LUT R2, RZ, R2, RZ, 0x33, !PT ;  /* 0x00000002ff027212 */ /* 0x000fc800078e33ff */
[----:B-1----:R-:W-:-:S05]  /*20fd0*/  IADD3 R0, R2, R8, RZ ;  /* 0x0000000802007210 */ /* 0x002fca0007ffe0ff */
[----:B------:R1:W-:Y:S01]  /*20fe0*/  STL [R1+0x4], R0 ;  /* 0x0000040001007387 */ /* 0x0003e20000100800 */
[----:B------:R-:W-:Y:S05]  /*20ff0*/  BRA `(.L_x_5102) ;  /* 0x0000005000007947 */ /* 0x000fea0003800000 */
.L_x_5090:
[----:B------:R-:W-:Y:S01]  /*21000*/  MOV R0, c[0x0][0x53c] ;  /* 0x00014f0000007a02 */ /* 0x000fe20000000f00 */
[----:B------:R2:W-:Y:S04]  /*21010*/  STL [R1], R10 ;  /* 0x0000000a01007387 */ /* 0x0005e80000100800 */
[----:B------:R2:W-:Y:S04]  /*21020*/  STL [R1+0x4], RZ ;  /* 0x000004ff01007387 */ /* 0x0005e80000100800 */
[----:B------:R2:W-:Y:S04]  /*21030*/  STL [R1+0x8], RZ ;  /* 0x000008ff01007387 */ /* 0x0005e80000100800 */
[----:B------:R2:W-:Y:S02]  /*21040*/  STL [R1+0xc], R0 ;  /* 0x00000c0001007387 */ /* 0x0005e40000100800 */
.L_x_5102:
[----:B------:R-:W-:Y:S05]  /*21050*/  BSYNC B1 ;  /* 0x0000000000017941 */ /* 0x000fea0003800000 */
.L_x_5088:
        /* <DEDUP_REMOVED lines=9> */
.L_x_5083:
[----:B--2---:R-:W2:Y:S02]  /*210f0*/  LDL R0, [R1+0xc] ;  /* 0x00000c0001007983 */ /* 0x004ea40000100800 */
[----:B--2---:R-:W-:-:S13]  /*21100*/  ISETP.GE.AND P0, PT, R0, c[0x0][0x53c], PT ;  /* 0x00014f0000007a0c */ /* 0x004fda0003f06270 */
[----:B-1-3--:R-:W-:Y:S01]  /*21110*/  @P0 CALL.REL.NOINC `(.L_x_5103) ;  /* 0x0000001000000944 */ /* 0x00afe20003c00000 */
[----:B------:R-:W-:Y:S05]  /*21120*/  BRA `(.L_x_5104) ;  /* 0xfffe08b000007947 */ /* 0x000fea000383ffff */
.L_x_5103:
[----:B------:R-:W-:Y:S05]  /*21130*/  EXIT ;  /* 0x000000000000794d */ /* 0x000fea0003800000 */
.L_x_4892:
[----:B------:R-:W-:Y:S01]  /*21140*/  IMAD.MOV.U32 R0, RZ, RZ, R5 ;  /* 0x000000ffff007224 */ /* 0x000fe200078e0005 */
[----:B------:R-:W-:Y:S02]  /*21150*/  MOV R2, 0x1 ;  /* 0x0000000100027802 */ /* 0x000fe40000000f00 */
[----:B------:R-:W-:Y:S02]  /*21160*/  MOV R3, 0x21180 ;  /* 0x0002118000037802 */ /* 0x000fe40000000f00 */
[----:B------:R-:W-:Y:S05]  /*21170*/  CALL.REL.NOINC `($__internal_102_$__cuda_sm70_shflsync_up_p) ;  /* 0x000017a000007944 */ /* 0x000fea0003c00000 */
[----:B------:R-:W-:Y:S01]  /*21180*/  MOV R0, R4 ;  /* 0x0000000400007202 */ /* 0x000fe20000000f00 */
[----:B------:R-:W-:Y:S05]  /*21190*/  BRA `(.L_x_5105) ;  /* 0xfffdf2e000007947 */ /* 0x000fea000383ffff */
.L_x_4893:
[----:B------:R-:W-:Y:S01]  /*211a0*/  IMAD.MOV.U32 R0, RZ, RZ, R5 ;  /* 0x000000ffff007224 */ /* 0x000fe200078e0005 */
[----:B------:R-:W-:Y:S02]  /*211b0*/  MOV R2, 0x2 ;  /* 0x0000000200027802 */ /* 0x000fe40000000f00 */
[----:B------:R-:W-:Y:S02]  /*211c0*/  MOV R3, 0x211e0 ;  /* 0x000211e000037802 */ /* 0x000fe40000000f00 */
[----:B------:R-:W-:Y:S05]  /*211d0*/  CALL.REL.NOINC `($__internal_102_$__cuda_sm70_shflsync_up_p) ;  /* 0x0000174000007944 */ /* 0x000fea0003c00000 */
[----:B------:R-:W-:Y:S01]  /*211e0*/  SEL R0, R4, RZ, P4 ;  /* 0x000000ff04007207 */ /* 0x000fe20002000000 */
[----:B------:R-:W-:Y:S01]  /*211f0*/  IMAD.MOV.U32 R2, RZ, RZ, 0x4 ;  /* 0x00000004ff027424 */ /* 0x000fe200078e00ff */
[----:B------:R-:W-:-:S03]  /*21200*/  MOV R3, 0x21230 ;  /* 0x0002123000037802 */ /* 0x000fc60000000f00 */
[----:B------:R-:W-:Y:S02]  /*21210*/  IMAD.IADD R0, R5, 0x1, R0 ;  /* 0x0000000105007824 */ /* 0x000fe400078e0200 */
        /* <DEDUP_REMOVED lines=13> */
[----:B------:R-:W-:Y:S02]  /*212f0*/  MOV R3, 0x1f ;  /* 0x0000001f00037802 */ /* 0x000fe40000000f00 */
[----:B------:R-:W-:Y:S01]  /*21300*/  MOV R2, 0x21340 ;  /* 0x0002134000027802 */ /* 0x000fe20000000f00 */
[----:B------:R-:W-:-:S04]  /*21310*/  IMAD.IADD R4, R0, 0x1, R4 ;  /* 0x0000000100047824 */ /* 0x000fc800078e0204 */
[----:B------:R-:W-:Y:S02]  /*21320*/  IMAD.MOV.U32 R9, RZ, RZ, R4 ;  /* 0x000000ffff097224 */ /* 0x000fe400078e0004 */
[----:B------:R-:W-:Y:S05]  /*21330*/  CALL.REL.NOINC `($__internal_101_$__cuda_sm70_shflsync_idx_p) ;  /* 0x0000159000007944 */ /* 0x000fea0003c00000 */
[----:B------:R-:W-:Y:S01]  /*21340*/  MOV R0, R5 ;  /* 0x0000000500007202 */ /* 0x000fe20000000f00 */
[----:B------:R-:W-:Y:S05]  /*21350*/  BRA `(.L_x_5106) ;  /* 0xfffdf22000007947 */ /* 0x000fea000383ffff */
.L_x_4895:
[----:B------:R-:W-:Y:S02]  /*21360*/  SEL R0, RZ, 0x1, P0 ;  /* 0x00000001ff007807 */ /* 0x000fe40000000000 */
[----:B------:R-:W-:Y:S02]  /*21370*/  MOV R2, 0x21390 ;  /* 0x0002139000027802 */ /* 0x000fe40000000f00 */
[----:B------:R-:W-:Y:S05]  /*21380*/  CALL.REL.NOINC `($__internal_103_$__cuda_sm70_votesync_ballot) ;  /* 0x0000160000007944 */ /* 0x000fea0003c00000 */
[----:B------:R-:W-:Y:S01]  /*21390*/  MOV R11, R0 ;  /* 0x00000000000b7202 */ /* 0x000fe20000000f00 */
[----:B------:R-:W-:Y:S05]  /*213a0*/  BRA `(.L_x_5107) ;  /* 0xfffdf26000007947 */ /* 0x000fea000383ffff */
.L_x_4896:
[----:B------:R-:W-:Y:S01]  /*213b0*/  IMAD.MOV.U32 R9, RZ, RZ, R10 ;  /* 0x000000ffff097224 */ /* 0x000fe200078e000a */
[----:B------:R-:W-:Y:S01]  /*213c0*/  MOV R5, R0 ;  /* 0x0000000000057202 */ /* 0x000fe20000000f00 */
[----:B------:R-:W-:Y:S01]  /*213d0*/  IMAD.MOV.U32 R3, RZ, RZ, 0x1f ;  /* 0x0000001fff037424 */ /* 0x000fe200078e00ff */
[----:B-1----:R-:W-:Y:S02]  /*213e0*/  MOV R2, 0x21400 ;  /* 0x0002140000027802 */ /* 0x002fe40000000f00 */
[----:B------:R-:W-:Y:S05]  /*213f0*/  CALL.REL.NOINC `($__internal_101_$__cuda_sm70_shflsync_idx_p) ;  /* 0x000014d000007944 */ /* 0x000fea0003c00000 */
[----:B------:R-:W-:Y:S01]  /*21400*/  IMAD.MOV.U32 R13, RZ, RZ, R5 ;  /* 0x000000ffff0d7224 */ /* 0x000fe200078e0005 */
[----:B------:R-:W-:Y:S01]  /*21410*/  MOV R9, R8 ;  /* 0x0000000800097202 */ /* 0x000fe20000000f00 */
[----:B------:R-:W-:Y:S01]  /*21420*/  IMAD.MOV.U32 R6, RZ, RZ, RZ ;  /* 0x000000ffff067224 */ /* 0x000fe200078e00ff */
[----:B------:R-:W-:Y:S01]  /*21430*/  MOV R5, R0 ;  /* 0x0000000000057202 */ /* 0x000fe20000000f00 */
[----:B------:R-:W-:Y:S01]  /*21440*/  IMAD.MOV.U32 R3, RZ, RZ, 0x1f ;  /* 0x0000001fff037424 */ /* 0x000fe200078e00ff */
[----:B------:R-:W-:-:S02]  /*21450*/  MOV R2, 0x21470 ;  /* 0x0002147000027802 */ /* 0x000fc40000000f00 */
[----:B------:R-:W-:Y:S05]  /*21460*/  CALL.REL.NOINC `($__internal_101_$__cuda_sm70_shflsync_idx_p) ;  /* 0x0000146000007944 */ /* 0x000fea0003c00000 */
[----:B------:R-:W-:Y:S01]  /*21470*/  MOV R10, R5 ;  /* 0x00000005000a7202 */ /* 0x000fe20000000f00 */
[----:B------:R-:W-:Y:S05]  /*21480*/  BRA `(.L_x_5108) ;  /* 0xfffdf1f000007947 */ /* 0x000fea000383ffff */
.L_x_4899:
[----:B------:R-:W-:Y:S01]  /*21490*/  IMAD.MOV.U32 R9, RZ, RZ, R4 ;  /* 0x000000ffff097224 */ /* 0x000fe200078e0004 */
[----:B------:R-:W-:-:S02]  /*214a0*/  MOV R3, 0x1f ;  /* 0x0000001f00037802 */ /* 0x000fc40000000f00 */
[----:B-1----:R-:W-:Y:S02]  /*214b0*/  MOV R2, 0x214d0 ;  /* 0x000214d000027802 */ /* 0x002fe40000000f00 */
[----:B--234-:R-:W-:Y:S05]  /*214c0*/  CALL.REL.NOINC `($__internal_101_$__cuda_sm70_shflsync_idx_p) ;  /* 0x0000140000007944 */ /* 0x01cfea0003c00000 */
[----:B------:R-:W-:Y:S01]  /*214d0*/  MOV R6, R5 ;  /* 0x0000000500067202 */ /* 0x000fe20000000f00 */
[----:B------:R-:W-:Y:S05]  /*214e0*/  BRA `(.L_x_4898) ;  /* 0xfffdf1f000007947 */ /* 0x000fea000383ffff */
.L_x_4954:
[----:B------:R-:W-:Y:S01]  /*214f0*/  IMAD.MOV.U32 R9, RZ, RZ, R12 ;  /* 0x000000ffff097224 */ /* 0x000fe200078e000c */
[----:B------:R-:W-:Y:S01]  /*21500*/  MOV R5, RZ ;  /* 0x000000ff00057202 */ /* 0x000fe20000000f00 */
[----:B------:R-:W-:Y:S01]  /*21510*/  IMAD.MOV.U32 R3, RZ, RZ, 0x181f ;  /* 0x0000181fff037424 */ /* 0x000fe200078e00ff */
[----:B------:R-:W-:Y:S02]  /*21520*/  MOV R2, 0x21540 ;  /* 0x0002154000027802 */ /* 0x000fe40000000f00 */
[----:B-----5:R-:W-:Y:S05]  /*21530*/  CALL.REL.NOINC `($__internal_101_$__cuda_sm70_shflsync_idx_p) ;  /* 0x0000139000007944 */ /* 0x020fea0003c00000 */
[----:B------:R-:W-:Y:S01]  /*21540*/  MOV R4, R5 ;  /* 0x0000000500047202 */ /* 0x000fe20000000f00 */
[----:B------:R-:W-:Y:S05]  /*21550*/  BRA `(.L_x_5109) ;  /* 0xfffe850000007947 */ /* 0x000fea000383ffff */
.L_x_4955:
[----:B------:R-:W-:Y:S01]  /*21560*/  IMAD.MOV.U32 R9, RZ, RZ, R15 ;  /* 0x000000ffff097224 */ /* 0x000fe200078e000f */
[----:B------:R-:W-:Y:S01]  /*21570*/  MOV R5, RZ ;  /* 0x000000ff00057202 */ /* 0x000fe20000000f00 */
[----:B------:R-:W-:Y:S01]  /*21580*/  IMAD.MOV.U32 R3, RZ, RZ, 0x181f ;  /* 0x0000181fff037424 */ /* 0x000fe200078e00ff */
[----:B------:R-:W-:Y:S02]  /*21590*/  MOV R2, 0x215b0 ;  /* 0x000215b000027802 */ /* 0x000fe40000000f00 */
[----:B-12--5:R-:W-:Y:S05]  /*215a0*/  CALL.REL.NOINC `($__internal_101_$__cuda_sm70_shflsync_idx_p) ;  /* 0x0000132000007944 */ /* 0x026fea0003c00000 */
[----:B------:R-:W-:Y:S01]  /*215b0*/  MOV R2, R5 ;  /* 0x0000000500027202 */ /* 0x000fe20000000f00 */
[----:B------:R-:W-:Y:S05]  /*215c0*/  BRA `(.L_x_5110) ;  /* 0xfffe84b000007947 */ /* 0x000fea000383ffff */
.L_x_4958:
[----:B--2---:R-:W-:Y:S01]  /*215d0*/  IMAD.MOV.U32 R9, RZ, RZ, R12 ;  /* 0x000000ffff097224 */ /* 0x004fe200078e000c */
[----:B------:R-:W-:Y:S01]  /*215e0*/  MOV R5, 0x1 ;  /* 0x0000000100057802 */ /* 0x000fe20000000f00 */
[----:B------:R-:W-:Y:S01]  /*215f0*/  IMAD.MOV.U32 R3, RZ, RZ, 0x181f ;  /* 0x0000181fff037424 */ /* 0x000fe200078e00ff */
[----:B----4-:R-:W-:-:S02]  /*21600*/  MOV R2, 0x21620 ;  /* 0x0002162000027802 */ /* 0x010fc40000000f00 */
[----:B-1---5:R-:W-:Y:S05]  /*21610*/  CALL.REL.NOINC `($__internal_101_$__cuda_sm70_shflsync_idx_p) ;  /* 0x000012b000007944 */ /* 0x022fea0003c00000 */
[----:B------:R-:W-:Y:S01]  /*21620*/  IMAD.MOV.U32 R4, RZ, RZ, R5 ;  /* 0x000000ffff047224 */ /* 0x000fe200078e0005 */
[----:B------:R-:W-:Y:S01]  /*21630*/  MOV R5, 0x1 ;  /* 0x0000000100057802 */ /* 0x000fe20000000f00 */
[----:B------:R-:W-:Y:S01]  /*21640*/  IMAD.MOV.U32 R9, RZ, RZ, R15 ;  /* 0x000000ffff097224 */ /* 0x000fe200078e000f */
[----:B------:R-:W-:-:S02]  /*21650*/  MOV R3, 0x181f ;  /* 0x0000181f00037802 */ /* 0x000fc40000000f00 */
[----:B------:R-:W-:Y:S02]  /*21660*/  MOV R2, 0x21680 ;  /* 0x0002168000027802 */ /* 0x000fe40000000f00 */
[----:B------:R-:W-:Y:S05]  /*21670*/  CALL.REL.NOINC `($__internal_101_$__cuda_sm70_shflsync_idx_p) ;  /* 0x0000125000007944 */ /* 0x000fea0003c00000 */
[----:B------:R-:W-:Y:S01]  /*21680*/  MOV R2, R5 ;  /* 0x0000000500027202 */ /* 0x000fe20000000f00 */
[----:B------:R-:W-:Y:S05]  /*21690*/  BRA `(.L_x_5111) ;  /* 0xfffe85c000007947 */ /* 0x000fea000383ffff */
.L_x_4961:
[----:B---3--:R-:W-:Y:S01]  /*216a0*/  IMAD.MOV.U32 R9, RZ, RZ, R12 ;  /* 0x000000ffff097224 */ /* 0x008fe200078e000c */
[----:B------:R-:W-:Y:S01]  /*216b0*/  MOV R5, 0x2 ;  /* 0x0000000200057802 */ /* 0x000fe20000000f00 */
[----:B------:R-:W-:Y:S01]  /*216c0*/  IMAD.MOV.U32 R3, RZ, RZ, 0x181f ;  /* 0x0000181fff037424 */ /* 0x000fe200078e00ff */
[----:B----4-:R-:W-:Y:S02]  /*216d0*/  MOV R2, 0x216f0 ;  /* 0x000216f000027802 */ /* 0x010fe40000000f00 */
[----:B-12--5:R-:W-:Y:S05]  /*216e0*/  CALL.REL.NOINC `($__internal_101_$__cuda_sm70_shflsync_idx_p) ;  /* 0x000011e000007944 */ /* 0x026fea0003c00000 */
[----:B------:R-:W-:Y:S01]  /*216f0*/  MOV R4, R5 ;  /* 0x0000000500047202 */ /* 0x000fe20000000f00 */
[----:B------:R-:W-:Y:S05]  /*21700*/  BRA `(.L_x_5112) ;  /* 0xfffe86d000007947 */ /* 0x000fea000383ffff */
.L_x_4962:
[----:B------:R-:W-:Y:S01]  /*21710*/  IMAD.MOV.U32 R9, RZ, RZ, R15 ;  /* 0x000000ffff097224 */ /* 0x000fe200078e000f */
[----:B------:R-:W-:Y:S01]  /*21720*/  MOV R5, 0x2 ;  /* 0x0000000200057802 */ /* 0x000fe20000000f00 */
[----:B------:R-:W-:Y:S01]  /*21730*/  IMAD.MOV.U32 R3, RZ, RZ, 0x181f ;  /* 0x0000181fff037424 */ /* 0x000fe200078e00ff */
[----:B----4-:R-:W-:Y:S02]  /*21740*/  MOV R2, 0x21760 ;  /* 0x0002176000027802 */ /* 0x010fe40000000f00 */
[----:B-123-5:R-:W-:Y:S05]  /*21750*/  CALL.REL.NOINC `($__internal_101_$__cuda_sm70_shflsync_idx_p) ;  /* 0x0000117000007944 */ /* 0x02efea0003c00000 */
[----:B------:R-:W-:Y:S01]  /*21760*/  MOV R2, R5 ;  /* 0x0000000500027202 */ /* 0x000fe20000000f00 */
[----:B------:R-:W-:Y:S05]  /*21770*/  BRA `(.L_x_5113) ;  /* 0xfffe868000007947 */ /* 0x000fea000383ffff */
.L_x_4965:
[----:B-1----:R-:W-:Y:S01]  /*21780*/  IMAD.MOV.U32 R9, RZ, RZ, R12 ;  /* 0x000000ffff097224 */ /* 0x002fe200078e000c */
[----:B------:R-:W-:Y:S01]  /*21790*/  MOV R5, 0x3 ;  /* 0x0000000300057802 */ /* 0x000fe20000000f00 */
[----:B------:R-:W-:Y:S01]  /*217a0*/  IMAD.MOV.U32 R3, RZ, RZ, 0x181f ;  /* 0x0000181fff037424 */ /* 0x000fe200078e00ff */
[----:B--2---:R-:W-:-:S02]  /*217b0*/  MOV R2, 0x217d0 ;  /* 0x000217d000027802 */ /* 0x004fc40000000f00 */
[----:B---345:R-:W-:Y:S05]  /*217c0*/  CALL.REL.NOINC `($__internal_101_$__cuda_sm70_shflsync_idx_p) ;  /* 0x0000110000007944 */ /* 0x038fea0003c00000 */
        /* <DEDUP_REMOVED lines=8> */
.L_x_5042:
[----:B------:R-:W-:Y:S01]  /*21850*/  IMAD.MOV.U32 R2, RZ, RZ, R214 ;  /* 0x000000ffff027224 */ /* 0x000fe200078e00d6 */
[----:B------:R-:W-:Y:S02]  /*21860*/  MOV R5, 0x2 ;  /* 0x0000000200057802 */ /* 0x000fe40000000f00 */
[----:B------:R-:W-:Y:S02]  /*21870*/  MOV R3, 0x21890 ;  /* 0x0002189000037802 */ /* 0x000fe40000000f00 */
[----:B------:R-:W-:Y:S05]  /*21880*/  CALL.REL.NOINC `($__internal_100_$__cuda_sm70_shflsync_bfly_p) ;  /* 0x00000ff000007944 */ /* 0x000fea0003c00000 */
[----:B------:R-:W-:Y:S01]  /*21890*/  MOV R0, R5 ;  /* 0x0000000500007202 */ /* 0x000fe20000000f00 */
[----:B------:R-:W-:Y:S05]  /*218a0*/  BRA `(.L_x_5115) ;  /* 0xffff999000007947 */ /* 0x000fea000383ffff */
.L_x_5043:
[----:B------:R-:W-:Y:S01]  /*218b0*/  IMAD.MOV.U32 R2, RZ, RZ, R0 ;  /* 0x000000ffff027224 */ /* 0x000fe200078e0000 */
[----:B------:R-:W-:Y:S02]  /*218c0*/  MOV R5, 0x1 ;  /* 0x0000000100057802 */ /* 0x000fe40000000f00 */
[----:B------:R-:W-:Y:S02]  /*218d0*/  MOV R3, 0x218f0 ;  /* 0x000218f000037802 */ /* 0x000fe40000000f00 */
[----:B-1----:R-:W-:Y:S05]  /*218e0*/  CALL.REL.NOINC `($__internal_100_$__cuda_sm70_shflsync_bfly_p) ;  /* 0x00000f9000007944 */ /* 0x002fea0003c00000 */
[----:B------:R-:W-:Y:S01]  /*218f0*/  FADD.FTZ R0, R0, R5 ;  /* 0x0000000500007221 */ /* 0x000fe20000010000 */
[----:B------:R-:W-:Y:S02]  /*21900*/  MOV R2, R216 ;  /* 0x000000d800027202 */ /* 0x000fe40000000f00 */
[----:B------:R-:W-:-:S02]  /*21910*/  MOV R5, 0x2 ;  /* 0x0000000200057802 */ /* 0x000fc40000000f00 */
[----:B------:R-:W-:Y:S02]  /*21920*/  MOV R3, 0x21940 ;  /* 0x0002194000037802 */ /* 0x000fe40000000f00 */
[----:B------:R-:W-:Y:S05]  /*21930*/  CALL.REL.NOINC `($__internal_100_$__cuda_sm70_shflsync_bfly_p) ;  /* 0x00000f4000007944 */ /* 0x000fea0003c00000 */
[----:B------:R-:W-:Y:S01]  /*21940*/  FADD.FTZ R4, R216, R5 ;  /* 0x00000005d8047221 */ /* 0x000fe20000010000 */
[----:B------:R-:W-:Y:S02]  /*21950*/  MOV R5, 0x1 ;  /* 0x0000000100057802 */ /* 0x000fe40000000f00 */
[----:B------:R-:W-:Y:S02]  /*21960*/  MOV R3, 0x21990 ;  /* 0x0002199000037802 */ /* 0x000fe40000000f00 */
[----:B------:R-:W-:Y:S02]  /*21970*/  MOV R2, R4 ;  /* 0x0000000400027202 */ /* 0x000fe40000000f00 */
[----:B------:R-:W-:Y:S05]  /*21980*/  CALL.REL.NOINC `($__internal_100_$__cuda_sm70_shflsync_bfly_p) ;  /* 0x00000ef000007944 */ /* 0x000fea0003c00000 */
[----:B------:R-:W-:Y:S01]  /*21990*/  MOV R3, R5 ;  /* 0x0000000500037202 */ /* 0x000fe20000000f00 */
[----:B------:R-:W-:Y:S05]  /*219a0*/  BRA `(.L_x_5116) ;  /* 0xffff990000007947 */ /* 0x000fea000383ffff */
.L_x_5050:
[----:B--234-:R-:W-:Y:S01]  /*219b0*/  IMAD.MOV.U32 R9, RZ, RZ, R13 ;  /* 0x000000ffff097224 */ /* 0x01cfe200078e000d */
[----:B------:R-:W-:Y:S01]  /*219c0*/  MOV R5, RZ ;  /* 0x000000ff00057202 */ /* 0x000fe20000000f00 */
[----:B------:R-:W-:Y:S01]  /*219d0*/  IMAD.MOV.U32 R3, RZ, RZ, 0x181f ;  /* 0x0000181fff037424 */ /* 0x000fe200078e00ff */
[----:B------:R-:W-:Y:S02]  /*219e0*/  MOV R2, 0x21a00 ;  /* 0x00021a0000027802 */ /* 0x000fe40000000f00 */
[----:B-1----:R-:W-:Y:S05]  /*219f0*/  CALL.REL.NOINC `($__internal_101_$__cuda_sm70_shflsync_idx_p) ;  /* 0x00000ed000007944 */ /* 0x002fea0003c00000 */
[----:B------:R-:W-:Y:S01]  /*21a00*/  MOV R10, R5 ;  /* 0x00000005000a7202 */ /* 0x000fe20000000f00 */
[----:B------:R-:W-:Y:S05]  /*21a10*/  BRA `(.L_x_5117) ;  /* 0xffffb58000007947 */ /* 0x000fea000383ffff */
.L_x_5051:
[----:B------:R-:W-:Y:S01]  /*21a20*/  IMAD.MOV.U32 R9, RZ, RZ, R14 ;  /* 0x000000ffff097224 */ /* 0x000fe200078e000e */
[----:B------:R-:W-:Y:S01]  /*21a30*/  MOV R5, RZ ;  /* 0x000000ff00057202 */ /* 0x000fe20000000f00 */
[----:B------:R-:W-:Y:S01]  /*21a40*/  IMAD.MOV.U32 R3, RZ, RZ, 0x181f ;  /* 0x0000181fff037424 */ /* 0x000fe200078e00ff */
[----:B------:R-:W-:-:S02]  /*21a50*/  MOV R2, 0x21a70 ;  /* 0x00021a7000027802 */ /* 0x000fc40000000f00 */
[----:B-123--:R-:W-:Y:S05]  /*21a60*/  CALL.REL.NOINC `($__internal_101_$__cuda_sm70_shflsync_idx_p) ;  /* 0x00000e6000007944 */ /* 0x00efea0003c00000 */
[----:B------:R-:W-:Y:S01]  /*21a70*/  MOV R2, R5 ;  /* 0x0000000500027202 */ /* 0x000fe20000000f00 */
[----:B------:R-:W-:Y:S05]  /*21a80*/  BRA `(.L_x_5118) ;  /* 0xffffb53000007947 */ /* 0x000fea000383ffff */
.L_x_5054:
[----:B--2---:R-:W-:Y:S01]  /*21a90*/  IMAD.MOV.U32 R9, RZ, RZ, R13 ;  /* 0x000000ffff097224 */ /* 0x004fe200078e000d */
[----:B------:R-:W-:Y:S01]  /*21aa0*/  MOV R5, 0x1 ;  /* 0x0000000100057802 */ /* 0x000fe20000000f00 */
[----:B------:R-:W-:Y:S01]  /*21ab0*/  IMAD.MOV.U32 R3, RZ, RZ, 0x181f ;  /* 0x0000181fff037424 */ /* 0x000fe200078e00ff */
[----:B------:R-:W-:-:S02]  /*21ac0*/  MOV R2, 0x21ae0 ;  /* 0x00021ae000027802 */ /* 0x000fc40000000f00 */
[----:B-1-34-:R-:W-:Y:S05]  /*21ad0*/  CALL.REL.NOINC `($__internal_101_$__cuda_sm70_shflsync_idx_p) ;  /* 0x00000df000007944 */ /* 0x01afea0003c00000 */
        /* <DEDUP_REMOVED lines=8> */
.L_x_5057:
[----:B--2---:R-:W-:Y:S01]  /*21b60*/  IMAD.MOV.U32 R9, RZ, RZ, R13 ;  /* 0x000000ffff097224 */ /* 0x004fe200078e000d */
[----:B------:R-:W-:Y:S01]  /*21b70*/  MOV R5, 0x2 ;  /* 0x0000000200057802 */ /* 0x000fe20000000f00 */
[----:B------:R-:W-:Y:S01]  /*21b80*/  IMAD.MOV.U32 R3, RZ, RZ, 0x181f ;  /* 0x0000181fff037424 */ /* 0x000fe200078e00ff */
[----:B------:R-:W-:Y:S02]  /*21b90*/  MOV R2, 0x21bb0 ;  /* 0x00021bb000027802 */ /* 0x000fe40000000f00 */
[----:B-1-34-:R-:W-:Y:S05]  /*21ba0*/  CALL.REL.NOINC `($__internal_101_$__cuda_sm70_shflsync_idx_p) ;  /* 0x00000d2000007944 */ /* 0x01afea0003c00000 */
[----:B------:R-:W-:Y:S01]  /*21bb0*/  MOV R10, R5 ;  /* 0x00000005000a7202 */ /* 0x000fe20000000f00 */
[----:B------:R-:W-:Y:S05]  /*21bc0*/  BRA `(.L_x_5120) ;  /* 0xffffb74000007947 */ /* 0x000fea000383ffff */
.L_x_5058:
[----:B--2---:R-:W-:Y:S01]  /*21bd0*/  IMAD.MOV.U32 R9, RZ, RZ, R14 ;  /* 0x000000ffff097224 */ /* 0x004fe200078e000e */
[----:B------:R-:W-:Y:S01]  /*21be0*/  MOV R5, 0x2 ;  /* 0x0000000200057802 */ /* 0x000fe20000000f00 */
[----:B------:R-:W-:Y:S01]  /*21bf0*/  IMAD.MOV.U32 R3, RZ, RZ, 0x181f ;  /* 0x0000181fff037424 */ /* 0x000fe200078e00ff */
[----:B------:R-:W-:Y:S02]  /*21c00*/  MOV R2, 0x21c20 ;  /* 0x00021c2000027802 */ /* 0x000fe40000000f00 */
[----:B-1-34-:R-:W-:Y:S05]  /*21c10*/  CALL.REL.NOINC `($__internal_101_$__cuda_sm70_shflsync_idx_p) ;  /* 0x00000cb000007944 */ /* 0x01afea0003c00000 */
[----:B------:R-:W-:Y:S01]  /*21c20*/  MOV R2, R5 ;  /* 0x0000000500027202 */ /* 0x000fe20000000f00 */
[----:B------:R-:W-:Y:S05]  /*21c30*/  BRA `(.L_x_5121) ;  /* 0xffffb6f000007947 */ /* 0x000fea000383ffff */
.L_x_5061:
[----:B---3--:R-:W-:Y:S01]  /*21c40*/  IMAD.MOV.U32 R9, RZ, RZ, R13 ;  /* 0x000000ffff097224 */ /* 0x008fe200078e000d */
[----:B------:R-:W-:Y:S01]  /*21c50*/  MOV R5, 0x3 ;  /* 0x0000000300057802 */ /* 0x000fe20000000f00 */
[----:B------:R-:W-:Y:S01]  /*21c60*/  IMAD.MOV.U32 R3, RZ, RZ, 0x181f ;  /* 0x0000181fff037424 */ /* 0x000fe200078e00ff */
[----:B----4-:R-:W-:-:S02]  /*21c70*/  MOV R2, 0x21c90 ;  /* 0x00021c9000027802 */ /* 0x010fc40000000f00 */
[----:B-12---:R-:W-:Y:S05]  /*21c80*/  CALL.REL.NOINC `($__internal_101_$__cuda_sm70_shflsync_idx_p) ;  /* 0x00000c4000007944 */ /* 0x006fea0003c00000 */
        /* <DEDUP_REMOVED lines=8> */
.L_x_5063:
[----:B------:R-:W-:Y:S01]  /*21d10*/  IMAD.MOV.U32 R9, RZ, RZ, R16 ;  /* 0x000000ffff097224 */ /* 0x000fe200078e0010 */
[----:B------:R-:W-:Y:S01]  /*21d20*/  MOV R5, RZ ;  /* 0x000000ff00057202 */ /* 0x000fe20000000f00 */
[----:B------:R-:W-:Y:S01]  /*21d30*/  IMAD.MOV.U32 R3, RZ, RZ, 0x1c1f ;  /* 0x00001c1fff037424 */ /* 0x000fe200078e00ff */
[----:B------:R-:W-:Y:S02]  /*21d40*/  MOV R2, 0x21d60 ;  /* 0x00021d6000027802 */ /* 0x000fe40000000f00 */
[----:B------:R-:W-:Y:S05]  /*21d50*/  CALL.REL.NOINC `($__internal_101_$__cuda_sm70_shflsync_idx_p) ;  /* 0x00000b7000007944 */ /* 0x000fea0003c00000 */
[----:B------:R-:W-:Y:S01]  /*21d60*/  MOV R4, R5 ;  /* 0x0000000500047202 */ /* 0x000fe20000000f00 */
[----:B------:R-:W-:Y:S05]  /*21d70*/  BRA `(.L_x_5123) ;  /* 0xffffbab000007947 */ /* 0x000fea000383ffff */
.L_x_5064:
[----:B------:R-:W-:Y:S01]  /*21d80*/  IMAD.MOV.U32 R9, RZ, RZ, R17 ;  /* 0x000000ffff097224 */ /* 0x000fe200078e0011 */
[----:B------:R-:W-:Y:S01]  /*21d90*/  MOV R5, RZ ;  /* 0x000000ff00057202 */ /* 0x000fe20000000f00 */
[----:B------:R-:W-:Y:S01]  /*21da0*/  IMAD.MOV.U32 R3, RZ, RZ, 0x1c1f ;  /* 0x00001c1fff037424 */ /* 0x000fe200078e00ff */
[----:B------:R-:W-:Y:S02]  /*21db0*/  MOV R2, 0x21dd0 ;  /* 0x00021dd000027802 */ /* 0x000fe40000000f00 */
[----:B-12---:R-:W-:Y:S05]  /*21dc0*/  CALL.REL.NOINC `($__internal_101_$__cuda_sm70_shflsync_idx_p) ;  /* 0x00000b0000007944 */ /* 0x006fea0003c00000 */
[----:B------:R-:W-:Y:S01]  /*21dd0*/  MOV R0, R5 ;  /* 0x0000000500007202 */ /* 0x000fe20000000f00 */
[----:B------:R-:W-:Y:S05]  /*21de0*/  BRA `(.L_x_5124) ;  /* 0xffffba6000007947 */ /* 0x000fea000383ffff */
.L_x_5067:
[----:B-1----:R-:W-:Y:S01]  /*21df0*/  IMAD.MOV.U32 R9, RZ, RZ, R16 ;  /* 0x000000ffff097224 */ /* 0x002fe200078e0010 */
[----:B------:R-:W-:Y:S01]  /*21e00*/  MOV R5, 0x1 ;  /* 0x0000000100057802 */ /* 0x000fe20000000f00 */
[----:B------:R-:W-:Y:S01]  /*21e10*/  IMAD.MOV.U32 R3, RZ, RZ, 0x1c1f ;  /* 0x00001c1fff037424 */ /* 0x000fe200078e00ff */
[----:B------:R-:W-:-:S02]  /*21e20*/  MOV R2, 0x21e40 ;  /* 0x00021e4000027802 */ /* 0x000fc40000000f00 */
[----:B--234-:R-:W-:Y:S05]  /*21e30*/  CALL.REL.NOINC `($__internal_101_$__cuda_sm70_shflsync_idx_p) ;  /* 0x00000a9000007944 */ /* 0x01cfea0003c00000 */
        /* <DEDUP_REMOVED lines=8> */
.L_x_5071:
[----:B------:R-:W-:Y:S01]  /*21ec0*/  IMAD.MOV.U32 R9, RZ, RZ, R11 ;  /* 0x000000ffff097224 */ /* 0x000fe200078e000b */
[----:B------:R-:W-:Y:S01]  /*21ed0*/  MOV R5, RZ ;  /* 0x000000ff00057202 */ /* 0x000fe20000000f00 */
[----:B------:R-:W-:Y:S01]  /*21ee0*/  IMAD.MOV.U32 R3, RZ, RZ, 0x181f ;  /* 0x0000181fff037424 */ /* 0x000fe200078e00ff */
[----:B------:R-:W-:Y:S02]  /*21ef0*/  MOV R2, 0x21f10 ;  /* 0x00021f1000027802 */ /* 0x000fe40000000f00 */
[----:B------:R-:W-:Y:S05]  /*21f00*/  CALL.REL.NOINC `($__internal_101_$__cuda_sm70_shflsync_idx_p) ;  /* 0x000009c000007944 */ /* 0x000fea0003c00000 */
[----:B------:R-:W-:Y:S01]  /*21f10*/  MOV R10, R5 ;  /* 0x00000005000a7202 */ /* 0x000fe20000000f00 */
[----:B------:R-:W-:Y:S05]  /*21f20*/  BRA `(.L_x_5126) ;  /* 0xffffda7000007947 */ /* 0x000fea000383ffff */
.L_x_5072:
[----:B------:R-:W-:Y:S01]  /*21f30*/  IMAD.MOV.U32 R9, RZ, RZ, R14 ;  /* 0x000000ffff097224 */ /* 0x000fe200078e000e */
[----:B------:R-:W-:Y:S01]  /*21f40*/  MOV R5, RZ ;  /* 0x000000ff00057202 */ /* 0x000fe20000000f00 */
[----:B------:R-:W-:Y:S01]  /*21f50*/  IMAD.MOV.U32 R3, RZ, RZ, 0x181f ;  /* 0x0000181fff037424 */ /* 0x000fe200078e00ff */
[----:B------:R-:W-:Y:S02]  /*21f60*/  MOV R2, 0x21f80 ;  /* 0x00021f8000027802 */ /* 0x000fe40000000f00 */
[----:B-12---:R-:W-:Y:S05]  /*21f70*/  CALL.REL.NOINC `($__internal_101_$__cuda_sm70_shflsync_idx_p) ;  /* 0x0000095000007944 */ /* 0x006fea0003c00000 */
[----:B------:R-:W-:Y:S01]  /*21f80*/  MOV R2, R5 ;  /* 0x0000000500027202 */ /* 0x000fe20000000f00 */
[----:B------:R-:W-:Y:S05]  /*21f90*/  BRA `(.L_x_5127) ;  /* 0xffffda2000007947 */ /* 0x000fea000383ffff */
.L_x_5075:
[----:B--2---:R-:W-:Y:S01]  /*21fa0*/  IMAD.MOV.U32 R9, RZ, RZ, R11 ;  /* 0x000000ffff097224 */ /* 0x004fe200078e000b */
[----:B------:R-:W-:Y:S01]  /*21fb0*/  MOV R5, 0x1 ;  /* 0x0000000100057802 */ /* 0x000fe20000000f00 */
[----:B------:R-:W-:Y:S01]  /*21fc0*/  IMAD.MOV.U32 R3, RZ, RZ, 0x181f ;  /* 0x0000181fff037424 */ /* 0x000fe200078e00ff */
[----:B----4-:R-:W-:-:S02]  /*21fd0*/  MOV R2, 0x21ff0 ;  /* 0x00021ff000027802 */ /* 0x010fc40000000f00 */
[----:B-1-3--:R-:W-:Y:S05]  /*21fe0*/  CALL.REL.NOINC `($__internal_101_$__cuda_sm70_shflsync_idx_p) ;  /* 0x000008e000007944 */ /* 0x00afea0003c00000 */
        /* <DEDUP_REMOVED lines=8> */
.L_x_5078:
[----:B-1----:R-:W-:Y:S01]  /*22070*/  IMAD.MOV.U32 R9, RZ, RZ, R11 ;  /* 0x000000ffff097224 */ /* 0x002fe200078e000b */
[----:B------:R-:W-:Y:S01]  /*22080*/  MOV R5, 0x2 ;  /* 0x0000000200057802 */ /* 0x000fe20000000f00 */
[----:B------:R-:W-:Y:S01]  /*22090*/  IMAD.MOV.U32 R3, RZ, RZ, 0x181f ;  /* 0x0000181fff037424 */ /* 0x000fe200078e00ff */
[----:B----4-:R-:W-:Y:S02]  /*220a0*/  MOV R2, 0x220c0 ;  /* 0x000220c000027802 */ /* 0x010fe40000000f00 */
[----:B--23--:R-:W-:Y:S05]  /*220b0*/  CALL.REL.NOINC `($__internal_101_$__cuda_sm70_shflsync_idx_p) ;  /* 0x0000081000007944 */ /* 0x00cfea0003c00000 */
[----:B------:R-:W-:Y:S01]  /*220c0*/  MOV R10, R5 ;  /* 0x00000005000a7202 */ /* 0x000fe20000000f00 */
[----:B------:R-:W-:Y:S05]  /*220d0*/  BRA `(.L_x_5129) ;  /* 0xffffdc4000007947 */ /* 0x000fea000383ffff */
.L_x_5079:
[----:B------:R-:W-:Y:S01]  /*220e0*/  IMAD.MOV.U32 R9, RZ, RZ, R14 ;  /* 0x000000ffff097224 */ /* 0x000fe200078e000e */
[----:B------:R-:W-:Y:S01]  /*220f0*/  MOV R5, 0x2 ;  /* 0x0000000200057802 */ /* 0x000fe20000000f00 */
[----:B------:R-:W-:Y:S01]  /*22100*/  IMAD.MOV.U32 R3, RZ, RZ, 0x181f ;  /* 0x0000181fff037424 */ /* 0x000fe200078e00ff */
[----:B----4-:R-:W-:Y:S02]  /*22110*/  MOV R2, 0x22130 ;  /* 0x0002213000027802 */ /* 0x010fe40000000f00 */
[----:B-123--:R-:W-:Y:S05]  /*22120*/  CALL.REL.NOINC `($__internal_101_$__cuda_sm70_shflsync_idx_p) ;  /* 0x000007a000007944 */ /* 0x00efea0003c00000 */
[----:B------:R-:W-:Y:S01]  /*22130*/  MOV R2, R5 ;  /* 0x0000000500027202 */ /* 0x000fe20000000f00 */
[----:B------:R-:W-:Y:S05]  /*22140*/  BRA `(.L_x_5130) ;  /* 0xffffdbf000007947 */ /* 0x000fea000383ffff */
.L_x_5082:
        /* <DEDUP_REMOVED lines=13> */
.L_x_5084:
[----:B------:R-:W-:Y:S01]  /*22220*/  IMAD.MOV.U32 R9, RZ, RZ, R114 ;  /* 0x000000ffff097224 */ /* 0x000fe200078e0072 */
[----:B------:R-:W-:Y:S01]  /*22230*/  MOV R5, RZ ;  /* 0x000000ff00057202 */ /* 0x000fe20000000f00 */
[----:B------:R-:W-:Y:S01]  /*22240*/  IMAD.MOV.U32 R3, RZ, RZ, 0x1f ;  /* 0x0000001fff037424 */ /* 0x000fe200078e00ff */
[----:B------:R-:W-:Y:S02]  /*22250*/  MOV R2, 0x22270 ;  /* 0x0002227000027802 */ /* 0x000fe40000000f00 */
[----:B------:R-:W-:Y:S05]  /*22260*/  CALL.REL.NOINC `($__internal_101_$__cuda_sm70_shflsync_idx_p) ;  /* 0x0000066000007944 */ /* 0x000fea0003c00000 */
[----:B------:R-:W-:Y:S01]  /*22270*/  MOV R10, R5 ;  /* 0x00000005000a7202 */ /* 0x000fe20000000f00 */
[----:B------:R-:W-:Y:S05]  /*22280*/  BRA `(.L_x_5132) ;  /* 0xffffde6000007947 */ /* 0x000fea000383ffff */
.L_x_5085:
[----:B------:R-:W-:Y:S01]  /*22290*/  IMAD.MOV.U32 R9, RZ, RZ, R114 ;  /* 0x000000ffff097224 */ /* 0x000fe200078e0072 */
[----:B------:R-:W-:Y:S01]  /*222a0*/  MOV R5, 0x1 ;  /* 0x0000000100057802 */ /* 0x000fe20000000f00 */
[----:B------:R-:W-:Y:S01]  /*222b0*/  IMAD.MOV.U32 R3, RZ, RZ, 0x1f ;  /* 0x0000001fff037424 */ /* 0x000fe200078e00ff */
[----:B------:R-:W-:Y:S02]  /*222c0*/  MOV R2, 0x222e0 ;  /* 0x000222e000027802 */ /* 0x000fe40000000f00 */
[----:B-12---:R-:W-:Y:S05]  /*222d0*/  CALL.REL.NOINC `($__internal_101_$__cuda_sm70_shflsync_idx_p) ;  /* 0x000005f000007944 */ /* 0x006fea0003c00000 */
[----:B------:R-:W-:Y:S01]  /*222e0*/  MOV R8, R5 ;  /* 0x0000000500087202 */ /* 0x000fe20000000f00 */
[----:B------:R-:W-:Y:S05]  /*222f0*/  BRA `(.L_x_5133) ;  /* 0xffffde1000007947 */ /* 0x000fea000383ffff */
.L_x_5086:
[----:B------:R-:W-:Y:S02]  /*22300*/  MOV R2, 0x1 ;  /* 0x0000000100027802 */ /* 0x000fe40000000f00 */
[----:B------:R-:W-:-:S02]  /*22310*/  MOV R3, 0x22330 ;  /* 0x0002233000037802 */ /* 0x000fc40000000f00 */
[----:B-1234-:R-:W-:Y:S05]  /*22320*/  CALL.REL.NOINC `($__internal_102_$__cuda_sm70_shflsync_up_p) ;  /* 0x000005f000007944 */ /* 0x01efea0003c00000 */
[----:B------:R-:W-:Y:S05]  /*22330*/  BRA `(.L_x_5134) ;  /* 0xffffdf0000007947 */ /* 0x000fea000383ffff */
.L_x_5087:
[----:B------:R-:W-:Y:S02]  /*22340*/  MOV R2, 0x2 ;  /* 0x0000000200027802 */ /* 0x000fe40000000f00 */
[----:B------:R-:W-:-:S02]  /*22350*/  MOV R3, 0x22370 ;  /* 0x0002237000037802 */ /* 0x000fc40000000f00 */
[----:B--2-4-:R-:W-:Y:S05]  /*22360*/  CALL.REL.NOINC `($__internal_102_$__cuda_sm70_shflsync_up_p) ;  /* 0x000005b000007944 */ /* 0x014fea0003c00000 */
[----:B------:R-:W-:Y:S01]  /*22370*/  SEL R3, R4, RZ, P1 ;  /* 0x000000ff04037207 */ /* 0x000fe20000800000 */
[----:B------:R-:W-:-:S04]  /*22380*/  IMAD.MOV.U32 R2, RZ, RZ, 0x4 ;  /* 0x00000004ff027424 */ /* 0x000fc800078e00ff */
[----:B------:R-:W-:Y:S01]  /*22390*/  IMAD.IADD R0, R0, 0x1, R3 ;  /* 0x0000000100007824 */ /* 0x000fe200078e0203 */
        /* <DEDUP_REMOVED lines=21> */
.L_x_5091:
[----:B------:R-:W-:Y:S02]  /*224f0*/  MOV R2, 0x1 ;  /* 0x0000000100027802 */ /* 0x000fe40000000f00 */
[----:B------:R-:W-:Y:S02]  /*22500*/  MOV R3, 0x22520 ;  /* 0x0002252000037802 */ /* 0x000fe40000000f00 */
[----:B------:R-:W-:Y:S05]  /*22510*/  CALL.REL.NOINC `($__internal_102_$__cuda_sm70_shflsync_up_p) ;  /* 0x0000040000007944 */ /* 0x000fea0003c00000 */
[----:B------:R-:W-:Y:S01]  /*22520*/  MOV R2, R4 ;  /* 0x0000000400027202 */ /* 0x000fe20000000f00 */
[----:B------:R-:W-:Y:S05]  /*22530*/  BRA `(.L_x_5136) ;  /* 0xffffdf6000007947 */ /* 0x000fea000383ffff */
.L_x_5092:
        /* <DEDUP_REMOVED lines=27> */
.L_x_5094:
[----:B------:R-:W-:Y:S02]  /*226f0*/  SEL R0, RZ, 0x1, P0 ;  /* 0x00000001ff007807 */ /* 0x000fe40000000000 */
[----:B------:R-:W-:Y:S02]  /*22700*/  MOV R2, 0x22720 ;  /* 0x0002272000027802 */ /* 0x000fe40000000f00 */
[----:B-1----:R-:W-:Y:S05]  /*22710*/  CALL.REL.NOINC `($__internal_103_$__cuda_sm70_votesync_ballot) ;  /* 0x0000027000007944 */ /* 0x002fea0003c00000 */
[----:B------:R-:W-:Y:S01]  /*22720*/  MOV R11, R0 ;  /* 0x00000000000b7202 */ /* 0x000fe20000000f00 */
[----:B------:R-:W-:Y:S05]  /*22730*/  BRA `(.L_x_5138) ;  /* 0xffffdef000007947 */ /* 0x000fea000383ffff */
.L_x_5095:
[----:B------:R-:W-:Y:S01]  /*22740*/  IMAD.MOV.U32 R9, RZ, RZ, R6 ;  /* 0x000000ffff097224 */ /* 0x000fe200078e0006 */
[----:B------:R-:W-:Y:S01]  /*22750*/  MOV R5, R0 ;  /* 0x0000000000057202 */ /* 0x000fe20000000f00 */
[----:B------:R-:W-:Y:S01]  /*22760*/  IMAD.MOV.U32 R3, RZ, RZ, 0x1f ;  /* 0x0000001fff037424 */ /* 0x000fe200078e00ff */
[----:B--2---:R-:W-:Y:S02]  /*22770*/  MOV R2, 0x22790 ;  /* 0x0002279000027802 */ /* 0x004fe40000000f00 */
[----:B-1----:R-:W-:Y:S05]  /*22780*/  CALL.REL.NOINC `($__internal_101_$__cuda_sm70_shflsync_idx_p) ;  /* 0x0000014000007944 */ /* 0x002fea0003c00000 */
[----:B------:R-:W-:Y:S01]  /*22790*/  IMAD.MOV.U32 R8, RZ, RZ, R5 ;  /* 0x000000ffff087224 */ /* 0x000fe200078e0005 */
[----:B------:R-:W-:Y:S01]  /*227a0*/  MOV R5, R0 ;  /* 0x0000000000057202 */ /* 0x000fe20000000f00 */
[----:B------:R-:W-:Y:S01]  /*227b0*/  IMAD.MOV.U32 R9, RZ, RZ, R7 ;  /* 0x000000ffff097224 */ /* 0x000fe200078e0007 */
[----:B------:R-:W-:-:S02]  /*227c0*/  MOV R3, 0x1f ;  /* 0x0000001f00037802 */ /* 0x000fc40000000f00 */
[----:B------:R-:W-:Y:S02]  /*227d0*/  MOV R2, 0x227f0 ;  /* 0x000227f000027802 */ /* 0x000fe40000000f00 */
[----:B------:R-:W-:Y:S05]  /*227e0*/  CALL.REL.NOINC `($__internal_101_$__cuda_sm70_shflsync_idx_p) ;  /* 0x000000e000007944 */ /* 0x000fea0003c00000 */
[----:B------:R-:W-:Y:S01]  /*227f0*/  MOV R7, R5 ;  /* 0x0000000500077202 */ /* 0x000fe20000000f00 */
[----:B------:R-:W-:Y:S05]  /*22800*/  BRA `(.L_x_5139) ;  /* 0xffffde9000007947 */ /* 0x000fea000383ffff */
.L_x_5098:
[----:B------:R-:W-:Y:S01]  /*22810*/  IMAD.MOV.U32 R9, RZ, RZ, R4 ;  /* 0x000000ffff097224 */ /* 0x000fe200078e0004 */
[----:B------:R-:W-:Y:S01]  /*22820*/  MOV R5, R0 ;  /* 0x0000000000057202 */ /* 0x000fe20000000f00 */
[----:B------:R-:W-:Y:S01]  /*22830*/  IMAD.MOV.U32 R3, RZ, RZ, 0x1f ;  /* 0x0000001fff037424 */ /* 0x000fe200078e00ff */
[----:B--2---:R-:W-:Y:S02]  /*22840*/  MOV R2, 0x22860 ;  /* 0x0002286000027802 */ /* 0x004fe40000000f00 */
[----:B-1--4-:R-:W-:Y:S05]  /*22850*/  CALL.REL.NOINC `($__internal_101_$__cuda_sm70_shflsync_idx_p) ;  /* 0x0000007000007944 */ /* 0x012fea0003c00000 */
[----:B------:R-:W-:Y:S01]  /*22860*/  MOV R13, R5 ;  /* 0x00000005000d7202 */ /* 0x000fe20000000f00 */
[----:B------:R-:W-:Y:S05]  /*22870*/  BRA `(.L_x_5097) ;  /* 0xffffde8000007947 */ /* 0x000fea000383ffff */
        .weak           $__internal_100_$__cuda_sm70_shflsync_bfly_p
        .type           $__internal_100_$__cuda_sm70_shflsync_bfly_p,@function
        .size           $__internal_100_$__cuda_sm70_shflsync_bfly_p,($__internal_101_$__cuda_sm70_shflsync_idx_p - $__internal_100_$__cuda_sm70_shflsync_bfly_p)
$__internal_100_$__cuda_sm70_shflsync_bfly_p:
[----:B------:R-:W-:Y:S04]  /*22880*/  WARPSYNC R6 ;  /* 0x0000000600007348 */ /* 0x000fe80003800000 */
[----:B------:R1:W2:Y:S02]  /*22890*/  SHFL.BFLY PT, R5, R2, R5, R7 ;  /* 0x0c00000502057389 */ /* 0x0002a400000e0007 */
[----:B-1----:R-:W-:-:S02]  /*228a0*/  MOV R2, R3 ;  /* 0x0000000300027202 */ /* 0x002fc40000000f00 */
[----:B------:R-:W-:-:S04]  /*228b0*/  MOV R3, 0x0 ;  /* 0x0000000000037802 */ /* 0x000fc80000000f00 */
[----:B--2---:R-:W-:Y:S05]  /*228c0*/  RET.REL.NODEC R2 `(_ZN7cutlass13device_kernelIN5flash19enable_sm80_to_sm89INS1_16FlashAttnFwdSm80INS1_25CollectiveMainloopFwdSm80ILi8ELi1ELb0EN4cute5tupleIJNS5_1CILi128EEENS7_ILi48EEENS7_ILi256EEEEEELi256ENS_6half_tEfNS_4arch4Sm80ELb1ELb0ELb0ELb1ELb0ELb1ELb1ELb1EEENS1_21CollectiveEpilogueFwdINS6_IJS8_SA_S9_EEENS6_IJNS7_ILi1EEESI_SI_EEESC_SE_Li256ELb1ELb1ELb1ELb0EEENS1_36VarlenDynamicPersistentTileSchedulerILi128ELi48ELi256ELi256ELb1ELb1ELb0ELb1ELb1ELb1EEEEEEEEEvNT_6ParamsE) ;  /* 0xfffdd73002007950 */ /* 0x004fea0003c3ffff */
        .weak           $__internal_101_$__cuda_sm70_shflsync_idx_p
        .type           $__internal_101_$__cuda_sm70_shflsync_idx_p,@function
        .size           $__internal_101_$__cuda_sm70_shflsync_idx_p,($__internal_102_$__cuda_sm70_shflsync_up_p - $__internal_101_$__cuda_sm70_shflsync_idx_p)
$__internal_101_$__cuda_sm70_shflsync_idx_p:
[----:B------:R-:W-:-:S04]  /*228d0*/  MOV R115, 0xffffffff ;  /* 0xffffffff00737802 */ /* 0x000fc80000000f00 */
[----:B------:R-:W-:Y:S04]  /*228e0*/  WARPSYNC R115 ;  /* 0x0000007300007348 */ /* 0x000fe80003800000 */
[----:B------:R1:W2:Y:S02]  /*228f0*/  SHFL.IDX PT, R5, R9, R5, R3 ;  /* 0x0000000509057389 */ /* 0x0002a400000e0003 */
[----:B-1----:R-:W-:-:S04]  /*22900*/  MOV R3, 0x0 ;  /* 0x0000000000037802 */ /* 0x002fc80000000f00 */
[----:B--2---:R-:W-:Y:S05]  /*22910*/  RET.REL.NODEC R2 `(_ZN7cutlass13device_kernelIN5flash19enable_sm80_to_sm89INS1_16FlashAttnFwdSm80INS1_25CollectiveMainloopFwdSm80ILi8ELi1ELb0EN4cute5tupleIJNS5_1CILi128EEENS7_ILi48EEENS7_ILi256EEEEEELi256ENS_6half_tEfNS_4arch4Sm80ELb1ELb0ELb0ELb1ELb0ELb1ELb1ELb1EEENS1_21CollectiveEpilogueFwdINS6_IJS8_SA_S9_EEENS6_IJNS7_ILi1EEESI_SI_EEESC_SE_Li256ELb1ELb1ELb1ELb0EEENS1_36VarlenDynamicPersistentTileSchedulerILi128ELi48ELi256ELi256ELb1ELb1ELb0ELb1ELb1ELb1EEEEEEEEEvNT_6ParamsE) ;  /* 0xfffdd6e002007950 */ /* 0x004fea0003c3ffff */
        .weak           $__internal_102_$__cuda_sm70_shflsync_up_p
        .type           $__internal_102_$__cuda_sm70_shflsync_up_p,@function
        .size           $__internal_102_$__cuda_sm70_shflsync_up_p,($__internal_103_$__cuda_sm70_votesync_ballot - $__internal_102_$__cuda_sm70_shflsync_up_p)
$__internal_102_$__cuda_sm70_shflsync_up_p:
[----:B------:R-:W-:Y:S02]  /*22920*/  IMAD.MOV.U32 R4, RZ, RZ, RZ ;  /* 0x000000ffff047224 */ /* 0x000fe400078e00ff */
[----:B------:R-:W-:-:S04]  /*22930*/  IMAD.MOV.U32 R9, RZ, RZ, -0x1 ;  /* 0xffffffffff097424 */ /* 0x000fc800078e00ff */
[----:B------:R-:W-:Y:S04]  /*22940*/  WARPSYNC R9 ;  /* 0x0000000900007348 */ /* 0x000fe80003800000 */
[----:B------:R1:W2:Y:S02]  /*22950*/  SHFL.UP PT, R4, R0, R2, R4 ;  /* 0x0400000200047389 */ /* 0x0002a400000e0004 */
[----:B-1----:R-:W-:Y:S02]  /*22960*/  MOV R2, R3 ;  /* 0x0000000300027202 */ /* 0x002fe40000000f00 */
[----:B------:R-:W-:-:S04]  /*22970*/  MOV R3, 0x0 ;  /* 0x0000000000037802 */ /* 0x000fc80000000f00 */
[----:B--2---:R-:W-:Y:S05]  /*22980*/  RET.REL.NODEC R2 `(_ZN7cutlass13device_kernelIN5flash19enable_sm80_to_sm89INS1_16FlashAttnFwdSm80INS1_25CollectiveMainloopFwdSm80ILi8ELi1ELb0EN4cute5tupleIJNS5_1CILi128EEENS7_ILi48EEENS7_ILi256EEEEEELi256ENS_6half_tEfNS_4arch4Sm80ELb1ELb0ELb0ELb1ELb0ELb1ELb1ELb1EEENS1_21CollectiveEpilogueFwdINS6_IJS8_SA_S9_EEENS6_IJNS7_ILi1EEESI_SI_EEESC_SE_Li256ELb1ELb1ELb1ELb0EEENS1_36VarlenDynamicPersistentTileSchedulerILi128ELi48ELi256ELi256ELb1ELb1ELb0ELb1ELb1ELb1EEEEEEEEEvNT_6ParamsE) ;  /* 0xfffdd67002007950 */ /* 0x004fea0003c3ffff */
        .weak           $__internal_103_$__cuda_sm70_votesync_ballot
        .type           $__internal_103_$__cuda_sm70_votesync_ballot,@function
        .size           $__internal_103_$__cuda_sm70_votesync_ballot,(.L_x_5277 - $__internal_103_$__cuda_sm70_votesync_ballot)
$__internal_103_$__cuda_sm70_votesync_ballot:
[----:B------:R-:W-:Y:S01]  /*22990*/  ISETP.NE.U32.AND P0, PT, R0, 0x1, PT ;  /* 0x000000010000780c */ /* 0x000fe20003f05070 */
[----:B------:R-:W-:-:S04]  /*229a0*/  IMAD.MOV.U32 R3, RZ, RZ, -0x1 ;  /* 0xffffffffff037424 */ /* 0x000fc800078e00ff */
[----:B------:R-:W-:Y:S08]  /*229b0*/  WARPSYNC R3 ;  /* 0x0000000300007348 */ /* 0x000ff00003800000 */
[----:B------:R-:W-:-:S04]  /*229c0*/  VOTE.ANY R0, PT, !P0 ;  /* 0x0000000000007806 */ /* 0x000fc800040e0100 */
[----:B------:R-:W-:Y:S01]  /*229d0*/  LOP3.LUT R0, R0, R3, RZ, 0xc0, !PT ;  /* 0x0000000300007212 */ /* 0x000fe200078ec0ff */
[----:B------:R-:W-:-:S04]  /*229e0*/  IMAD.MOV.U32 R3, RZ, RZ, 0x0 ;  /* 0x00000000ff037424 */ /* 0x000fc800078e00ff */
[----:B------:R-:W-:Y:S05]  /*229f0*/  RET.REL.NODEC R2 `(_ZN7cutlass13device_kernelIN5flash19enable_sm80_to_sm89INS1_16FlashAttnFwdSm80INS1_25CollectiveMainloopFwdSm80ILi8ELi1ELb0EN4cute5tupleIJNS5_1CILi128EEENS7_ILi48EEENS7_ILi256EEEEEELi256ENS_6half_tEfNS_4arch4Sm80ELb1ELb0ELb0ELb1ELb0ELb1ELb1ELb1EEENS1_21CollectiveEpilogueFwdINS6_IJS8_SA_S9_EEENS6_IJNS7_ILi1EEESI_SI_EEESC_SE_Li256ELb1ELb1ELb1ELb0EEENS1_36VarlenDynamicPersistentTileSchedulerILi128ELi48ELi256ELi256ELb1ELb1ELb0ELb1ELb1ELb1EEEEEEEEEvNT_6ParamsE) ;  /* 0xfffdd60002007950 */ /* 0x000fea0003c3ffff */
.L_x_5140:
        /* <DEDUP_REMOVED lines=16> */
.L_x_5277:


//--------------------- .nv.shared._ZN7cutlass13device_kernelIN5flash19enable_sm80_to_sm89INS1_16FlashAttnFwdSm80INS1_25CollectiveMainloopFwdSm80ILi8ELi1ELb1EN4cute5tupleIJNS5_1CILi128EEENS7_ILi64EEENS7_ILi256EEEEEELi256ENS_6half_tEfNS_4arch4Sm80ELb0ELb0ELb1ELb0ELb0ELb0ELb1ELb1EEENS1_21CollectiveEpilogueFwdINS6_IJS8_SA_S9_EEENS6_IJNS7_ILi1EEESI_SI_EEESC_SE_Li256ELb0ELb1ELb1ELb0EEENS1_19SingleTileSchedulerILb0ELb1ELb1ELi128EEEEEEEEEvNT_6ParamsE --------------------------
	.section	.nv.shared._ZN7cutlass13device_kernelIN5flash19enable_sm80_to_sm89INS1_16FlashAttnFwdSm80INS1_25CollectiveMainloopFwdSm80ILi8ELi1ELb1EN4cute5tupleIJNS5_1CILi128EEENS7_ILi64EEENS7_ILi256EEEEEELi256ENS_6half_tEfNS_4arch4Sm80ELb0ELb0ELb1ELb0ELb0ELb0ELb1ELb1EEENS1_21CollectiveEpilogueFwdINS6_IJS8_SA_S9_EEENS6_IJNS7_ILi1EEESI_SI_EEESC_SE_Li256ELb0ELb1ELb1ELb0EEENS1_19SingleTileSchedulerILb0ELb1ELb1ELi128EEEEEEEEEvNT_6ParamsE,"aw",@nobits
	.sectionflags	@""
	.align	16


//--------------------- .nv.global                --------------------------
	.section	.nv.global,"aw",@nobits
.nv.global:
	.type		_ZN83_INTERNAL_63ead672_47_flash_fwd_hdim256_fp16_split_softcapall_sm80_cu_49158569_32764cute1_E,@object
	.size		_ZN83_INTERNAL_63ead672_47_flash_fwd_hdim256_fp16_split_softcapall_sm80_cu_49158569_32764cute1_E,(_ZN83_INTERNAL_63ead672_47_flash_fwd_hdim256_fp16_split_softcapall_sm80_cu_49158569_32764cuda3std3__45__cpo6cbeginE - _ZN83_INTERNAL_63ead672_47_flash_fwd_hdim256_fp16_split_softcapall_sm80_cu_49158569_32764cute1_E)
_ZN83_INTERNAL_63ead672_47_flash_fwd_hdim256_fp16_split_softcapall_sm80_cu_49158569_32764cute1_E:
	.zero		1
	.type		_ZN83_INTERNAL_63ead672_47_flash_fwd_hdim256_fp16_split_softcapall_sm80_cu_49158569_32764cuda3std3__45__cpo6cbeginE,@object
	.size		_ZN83_INTERNAL_63ead672_47_flash_fwd_hdim256_fp16_split_softcapall_sm80_cu_49158569_32764cuda3std3__45__cpo6cbeginE,(_ZN83_INTERNAL_63ead672_47_flash_fwd_hdim256_fp16_split_softcapall_sm80_cu_49158569_32764cuda3std3__48in_placeE - _ZN83_INTERNAL_63ead672_47_flash_fwd_hdim256_fp16_split_softcapall_sm80_cu_49158569_32764cuda3std3__45__cpo6cbeginE)
_ZN83_INTERNAL_63ead672_47_flash_fwd_hdim256_fp16_split_softcapall_sm80_cu_49158569_32764cuda3std3__45__cpo6cbeginE:
	.zero		1
	.type		_ZN83_INTERNAL_63ead672_47_flash_fwd_hdim256_fp16_split_softcapall_sm80_cu_49158569_32764cuda3std3__48in_placeE,@object
	.size		_ZN83_INTERNAL_63ead672_47_flash_fwd_hdim256_fp16_split_softcapall_sm80_cu_49158569_32764cuda3std3__48in_placeE,(_ZN83_INTERNAL_63ead672_47_flash_fwd_hdim256_fp16_split_softcapall_sm80_cu_49158569_32764cuda3std6ranges3__45__cpo9iter_moveE - _ZN83_INTERNAL_63ead672_47_flash_fwd_hdim256_fp16_split_softcapall_sm80_cu_49158569_32764cuda3std3__48in_placeE)
_ZN83_INTERNAL_63ead672_47_flash_fwd_hdim256_fp16_split_softcapall_sm80_cu_49158569_32764cuda3std3__48in_placeE:
	.zero		1
	.type		_ZN83_INTERNAL_63ead672_47_flash_fwd_hdim256_fp16_split_softcapall_sm80_cu_49158569_32764cuda3std6ranges3__45__cpo9iter_moveE,@object
	.size		_ZN83_INTERNAL_63ead672_47_flash_fwd_hdim256_fp16_split_softcapall_sm80_cu_49158569_32764cuda3std6ranges3__45__cpo9iter_moveE,(_ZN83_INTERNAL_63ead672_47_flash_fwd_hdim256_fp16_split_softcapall_sm80_cu_49158569_32764cuda3std3__45__cpo5beginE - _ZN83_INTERNAL_63ead672_47_flash_fwd_hdim256_fp16_split_softcapall_sm80_cu_49158569_32764cuda3std6ranges3__45__cpo9iter_moveE)
_ZN83_INTERNAL_63ead672_47_flash_fwd_hdim256_fp16_split_softcapall_sm80_cu_49158569_32764cuda3std6ranges3__45__cpo9iter_moveE:
	.zero		1
	.type		_ZN83_INTERNAL_63ead672_47_flash_fwd_hdim256_fp16_split_softcapall_sm80_cu_49158569_32764cuda3std3__45__cpo5beginE,@object
	.size		_ZN83_INTERNAL_63ead672_47_flash_fwd_hdim256_fp16_split_softcapall_sm80_cu_49158569_32764cuda3std3__45__cpo5beginE,(_ZN83_INTERNAL_63ead672_47_flash_fwd_hdim256_fp16_split_softcapall_sm80_cu_49158569_32764cuda3std3__485_GLOBAL__N__63ead672_47_flash_fwd_hdim256_fp16_split_softcapall_sm80_cu_49158569_32766ignoreE - _ZN83_INTERNAL_63ead672_47_flash_fwd_hdim256_fp16_split_softcapall_sm80_cu_49158569_32764cuda3std3__45__cpo5beginE)
_ZN83_INTERNAL_63ead672_47_flash_fwd_hdim256_fp16_split_softcapall_sm80_cu_49158569_32764cuda3std3__45__cpo5beginE:
	.zero		1
	.type		_ZN83_INTERNAL_63ead672_47_flash_fwd_hdim256_fp16_split_softcapall_sm80_cu_49158569_32764cuda3std3__485_GLOBAL__N__63ead672_47_flash_fwd_hdim256_fp16_split_softcapall_sm80_cu_49158569_32766ignoreE,@object
	.size		_ZN83_INTERNAL_63ead672_47_flash_fwd_hdim256_fp16_split_softcapall_sm80_cu_49158569_32764cuda3std3__485_GLOBAL__N__63ead672_47_flash_fwd_hdim256_fp16_split_softcapall_sm80_cu_49158569_32766ignoreE,(_ZN83_INTERNAL_63ead672_47_flash_fwd_hdim256_fp16_split_softcapall_sm80_cu_49158569_32764cute7productE - _ZN83_INTERNAL_63ead672_47_flash_fwd_hdim256_fp16_split_softcapall_sm80_cu_49158569_32764cuda3std3__485_GLOBAL__N__63ead672_47_flash_fwd_hdim256_fp16_split_softcapall_sm80_cu_49158569_32766ignoreE)
_ZN83_INTERNAL_63ead672_47_flash_fwd_hdim256_fp16_split_softcapall_sm80_cu_49158569_32764cuda3std3__485_GLOBAL__N__63ead672_47_flash_fwd_hdim256_fp16_split_softcapall_sm80_cu_49158569_32766ignoreE:
	.zero		1
	.type		_ZN83_INTERNAL_63ead672_47_flash_fwd_hdim256_fp16_split_softcapall_sm80_cu_49158569_32764cute7productE,@object
	.size		_ZN83_INTERNAL_63ead672_47_flash_fwd_hdim256_fp16_split_softcapall_sm80_cu_49158569_32764cute7productE,(_ZN83_INTERNAL_63ead672_47_flash_fwd_hdim256_fp16_split_softcapall_sm80_cu_49158569_32764cuda3std3__45__cpo3endE - _ZN83_INTERNAL_63ead672_47_flash_fwd_hdim256_fp16_split_softcapall_sm80_cu_49158569_32764cute7productE)
_ZN83_INTERNAL_63ead672_47_flash_fwd_hdim256_fp16_split_softcapall_sm80_cu_49158569_32764cute7productE:
	.zero		1
	.type		_ZN83_INTERNAL_63ead672_47_flash_fwd_hdim256_fp16_split_softcapall_sm80_cu_49158569_32764cuda3std3__45__cpo3endE,@object
	.size		_ZN83_INTERNAL_63ead672_47_flash_fwd_hdim256_fp16_split_softcapall_sm80_cu_49158569_32764cuda3std3__45__cpo3endE,(_ZN83_INTERNAL_63ead672_47_flash_fwd_hdim256_fp16_split_softcapall_sm80_cu_49158569_32764cuda3std3__419piecewise_constructE - _ZN83_INTERNAL_63ead672_47_flash_fwd_hdim256_fp16_split_softcapall_sm80_cu_49158569_32764cuda3std3__45__cpo3endE)
_ZN83_INTERNAL_63ead672_47_flash_fwd_hdim256_fp16_split_softcapall_sm80_cu_49158569_32764cuda3std3__45__cpo3endE:
	.zero		1
	.type		_ZN83_INTERNAL_63ead672_47_flash_fwd_hdim256_fp16_split_softcapall_sm80_cu_49158569_32764cuda3std3__419piecewise_constructE,@object
	.size		_ZN83_INTERNAL_63ead672_47_flash_fwd_hdim256_fp16_split_softcapall_sm80_cu_49158569_32764cuda3std3__419piecewise_constructE,(_ZN83_INTERNAL_63ead672_47_flash_fwd_hdim256_fp16_split_softcapall_sm80_cu_49158569_32764cuda3std3__45__cpo4cendE - _ZN83_INTERNAL_63ead672_47_flash_fwd_hdim256_fp16_split_softcapall_sm80_cu_49158569_32764cuda3std3__419piecewise_constructE)
_ZN83_INTERNAL_63ead672_47_flash_fwd_hdim256_fp16_split_softcapall_sm80_cu_49158569_32764cuda3std3__419piecewise_constructE:
	.zero		1
	.type		_ZN83_INTERNAL_63ead672_47_flash_fwd_hdim256_fp16_split_softcapall_sm80_cu_49158569_32764cuda3std3__45__cpo4cendE,@object
	.size		_ZN83_INTERNAL_63ead672_47_flash_fwd_hdim256_fp16_split_softcapall_sm80_cu_49158569_32764cuda3std3__45__cpo4cendE,(_ZN83_INTERNAL_63ead672_47_flash_fwd_hdim256_fp16_split_softcapall_sm80_cu_49158569_32764cuda3std6ranges3__45__cpo4swapE - _ZN83_INTERNAL_63ead672_47_flash_fwd_hdim256_fp16_split_softcapall_sm80_cu_49158569_32764cuda3std3__45__cpo4cendE)
_ZN83_INTERNAL_63ead672_47_flash_fwd_hdim256_fp16_split_softcapall_sm80_cu_49158569_32764cuda3std3__45__cpo4cendE:
	.zero		1
	.type		_ZN83_INTERNAL_63ead672_47_flash_fwd_hdim256_fp16_split_softcapall_sm80_cu_49158569_32764cuda3std6ranges3__45__cpo4swapE,@object
	.size		_ZN83_INTERNAL_63ead672_47_flash_fwd_hdim256_fp16_split_softcapall_sm80_cu_49158569_32764cuda3std6ranges3__45__cpo4swapE,(.L_7 - _ZN83_INTERNAL_63ead672_47_flash_fwd_hdim256_fp16_split_softcapall_sm80_cu_49158569_32764cuda3std6ranges3__45__cpo4swapE)
_ZN83_INTERNAL_63ead672_47_flash_fwd_hdim256_fp16_split_softcapall_sm80_cu_49158569_32764cuda3std6ranges3__45__cpo4swapE:
	.zero		1
.L_7:


//--------------------- .nv.shared._ZN7cutlass13device_kernelIN5flash19enable_sm80_to_sm89INS1_16FlashAttnFwdSm80INS1_25CollectiveMainloopFwdSm80ILi8ELi1ELb1EN4cute5tupleIJNS5_1CILi128EEENS7_ILi48EEENS7_ILi256EEEEEELi256ENS_6half_tEfNS_4arch4Sm80ELb0ELb0ELb1ELb1ELb0ELb0ELb1ELb1EEENS1_21CollectiveEpilogueFwdINS6_IJS8_SA_S9_EEENS6_IJNS7_ILi1EEESI_SI_EEESC_SE_Li256ELb1ELb1ELb1ELb0EEENS1_36VarlenDynamicPersistentTileSchedulerILi128ELi48ELi256ELi256ELb1ELb1ELb0ELb0ELb1ELb1EEEEEEEEEvNT_6ParamsE --------------------------
	.section	.nv.shared._ZN7cutlass13device_kernelIN5flash19enable_sm80_to_sm89INS1_16FlashAttnFwdSm80INS1_25CollectiveMainloopFwdSm80ILi8ELi1ELb1EN4cute5tupleIJNS5_1CILi128EEENS7_ILi48EEENS7_ILi256EEEEEELi256ENS_6half_tEfNS_4arch4Sm80ELb0ELb0ELb1ELb1ELb0ELb0ELb1ELb1EEENS1_21CollectiveEpilogueFwdINS6_IJS8_SA_S9_EEENS6_IJNS7_ILi1EEESI_SI_EEESC_SE_Li256ELb1ELb1ELb1ELb0EEENS1_36VarlenDynamicPersistentTileSchedulerILi128ELi48ELi256ELi256ELb1ELb1ELb0ELb0ELb1ELb1EEEEEEEEEvNT_6ParamsE,"aw",@nobits
	.sectionflags	@""
	.align	16


//--------------------- .nv.shared._ZN7cutlass13device_kernelIN5flash19enable_sm80_to_sm89INS1_16FlashAttnFwdSm80INS1_25CollectiveMainloopFwdSm80ILi8ELi1ELb0EN4cute5tupleIJNS5_1CILi128EEENS7_ILi32EEENS7_ILi256EEEEEELi256ENS_6half_tEfNS_4arch4Sm80ELb0ELb0ELb1ELb1ELb0ELb1ELb1ELb1EEENS1_21CollectiveEpilogueFwdINS6_IJS8_SA_S9_EEENS6_IJNS7_ILi1EEESI_SI_EEESC_SE_Li256ELb1ELb1ELb1ELb0EEENS1_36VarlenDynamicPersistentTileSchedulerILi128ELi32ELi256ELi256ELb1ELb1ELb0ELb0ELb1ELb1EEEEEEEEEvNT_6ParamsE --------------------------
	.section	.nv.shared._ZN7cutlass13device_kernelIN5flash19enable_sm80_to_sm89INS1_16FlashAttnFwdSm80INS1_25CollectiveMainloopFwdSm80ILi8ELi1ELb0EN4cute5tupleIJNS5_1CILi128EEENS7_ILi32EEENS7_ILi256EEEEEELi256ENS_6half_tEfNS_4arch4Sm80ELb0ELb0ELb1ELb1ELb0ELb1ELb1ELb1EEENS1_21CollectiveEpilogueFwdINS6_IJS8_SA_S9_EEENS6_IJNS7_ILi1EEESI_SI_EEESC_SE_Li256ELb1ELb1ELb1ELb0EEENS1_36VarlenDynamicPersistentTileSchedulerILi128ELi32ELi256ELi256ELb1ELb1ELb0ELb0ELb1ELb1EEEEEEEEEvNT_6ParamsE,"aw",@nobits
	.sectionflags	@""
	.align	16


//--------------------- .nv.shared._ZN7cutlass13device_kernelIN5flash19enable_sm80_to_sm89INS1_16FlashAttnFwdSm80INS1_25CollectiveMainloopFwdSm80ILi8ELi1ELb1EN4cute5tupleIJNS5_1CILi128EEENS7_ILi48EEENS7_ILi256EEEEEELi256ENS_6half_tEfNS_4arch4Sm80ELb0ELb1ELb1ELb0ELb0ELb0ELb1ELb1EEENS1_21CollectiveEpilogueFwdINS6_IJS8_SA_S9_EEENS6_IJNS7_ILi1EEESI_SI_EEESC_SE_Li256ELb0ELb1ELb1ELb0EEENS1_19SingleTileSchedulerILb0ELb1ELb1ELi128EEEEEEEEEvNT_6ParamsE --------------------------
	.section	.nv.shared._ZN7cutlass13device_kernelIN5flash19enable_sm80_to_sm89INS1_16FlashAttnFwdSm80INS1_25CollectiveMainloopFwdSm80ILi8ELi1ELb1EN4cute5tupleIJNS5_1CILi128EEENS7_ILi48EEENS7_ILi256EEEEEELi256ENS_6half_tEfNS_4arch4Sm80ELb0ELb1ELb1ELb0ELb0ELb0ELb1ELb1EEENS1_21CollectiveEpilogueFwdINS6_IJS8_SA_S9_EEENS6_IJNS7_ILi1EEESI_SI_EEESC_SE_Li256ELb0ELb1ELb1ELb0EEENS1_19SingleTileSchedulerILb0ELb1ELb1ELi128EEEEEEEEEvNT_6ParamsE,"aw",@nobits
	.sectionflags	@""
	.align	16


//--------------------- .nv.shared._ZN7cutlass13device_kernelIN5flash19enable_sm80_to_sm89INS1_16FlashAttnFwdSm80INS1_25CollectiveMainloopFwdSm80ILi8ELi1ELb1EN4cute5tupleIJNS5_1CILi128EEENS7_ILi48EEENS7_ILi256EEEEEELi256ENS_6half_tEfNS_4arch4Sm80ELb0ELb1ELb1ELb1ELb0ELb0ELb1ELb1EEENS1_21CollectiveEpilogueFwdINS6_IJS8_SA_S9_EEENS6_IJNS7_ILi1EEESI_SI_EEESC_SE_Li256ELb1ELb1ELb1ELb0EEENS1_36VarlenDynamicPersistentTileSchedulerILi128ELi48ELi256ELi256ELb1ELb1ELb0ELb1ELb0ELb1EEEEEEEEEvNT_6ParamsE --------------------------
	.section	.nv.shared._ZN7cutlass13device_kernelIN5flash19enable_sm80_to_sm89INS1_16FlashAttnFwdSm80INS1_25CollectiveMainloopFwdSm80ILi8ELi1ELb1EN4cute5tupleIJNS5_1CILi128EEENS7_ILi48EEENS7_ILi256EEEEEELi256ENS_6half_tEfNS_4arch4Sm80ELb0ELb1ELb1ELb1ELb0ELb0ELb1ELb1EEENS1_21CollectiveEpilogueFwdINS6_IJS8_SA_S9_EEENS6_IJNS7_ILi1EEESI_SI_EEESC_SE_Li256ELb1ELb1ELb1ELb0EEENS1_36VarlenDynamicPersistentTileSchedulerILi128ELi48ELi256ELi256ELb1ELb1ELb0ELb1ELb0ELb1EEEEEEEEEvNT_6ParamsE,"aw",@nobits
	.sectionflags	@""
	.align	16


//--------------------- .nv.shared._ZN7cutlass13device_kernelIN5flash19enable_sm80_to_sm89INS1_16FlashAttnFwdSm80INS1_25CollectiveMainloopFwdSm80ILi8ELi1ELb0EN4cute5tupleIJNS5_1CILi128EEENS7_ILi32EEENS7_ILi256EEEEEELi256ENS_6half_tEfNS_4arch4Sm80ELb0ELb1ELb1ELb1ELb0ELb1ELb1ELb1EEENS1_21CollectiveEpilogueFwdINS6_IJS8_SA_S9_EEENS6_IJNS7_ILi1EEESI_SI_EEESC_SE_Li256ELb1ELb1ELb1ELb0EEENS1_36VarlenDynamicPersistentTileSchedulerILi128ELi32ELi256ELi256ELb1ELb1ELb0ELb1ELb0ELb1EEEEEEEEEvNT_6ParamsE --------------------------
	.section	.nv.shared._ZN7cutlass13device_kernelIN5flash19enable_sm80_to_sm89INS1_16FlashAttnFwdSm80INS1_25CollectiveMainloopFwdSm80ILi8ELi1ELb0EN4cute5tupleIJNS5_1CILi128EEENS7_ILi32EEENS7_ILi256EEEEEELi256ENS_6half_tEfNS_4arch4Sm80ELb0ELb1ELb1ELb1ELb0ELb1ELb1ELb1EEENS1_21CollectiveEpilogueFwdINS6_IJS8_SA_S9_EEENS6_IJNS7_ILi1EEESI_SI_EEESC_SE_Li256ELb1ELb1ELb1ELb0EEENS1_36VarlenDynamicPersistentTileSchedulerILi128ELi32ELi256ELi256ELb1ELb1ELb0ELb1ELb0ELb1EEEEEEEEEvNT_6ParamsE,"aw",@nobits
	.sectionflags	@""
	.align	16


//--------------------- .nv.shared._ZN7cutlass13device_kernelIN5flash19enable_sm80_to_sm89INS1_16FlashAttnFwdSm80INS1_25CollectiveMainloopFwdSm80ILi8ELi1ELb1EN4cute5tupleIJNS5_1CILi128EEENS7_ILi64EEENS7_ILi256EEEEEELi256ENS_6half_tEfNS_4arch4Sm80ELb1ELb0ELb1ELb0ELb0ELb0ELb1ELb1EEENS1_21CollectiveEpilogueFwdINS6_IJS8_SA_S9_EEENS6_IJNS7_ILi1EEESI_SI_EEESC_SE_Li256ELb0ELb1ELb1ELb0EEENS1_30DynamicPersistentTileSchedulerILi256ELi256ELb1ELb1ELb0EEEEEEEEEvNT_6ParamsE --------------------------
	.section	.nv.shared._ZN7cutlass13device_kernelIN5flash19enable_sm80_to_sm89INS1_16FlashAttnFwdSm80INS1_25CollectiveMainloopFwdSm80ILi8ELi1ELb1EN4cute5tupleIJNS5_1CILi128EEENS7_ILi64EEENS7_ILi256EEEEEELi256ENS_6half_tEfNS_4arch4Sm80ELb1ELb0ELb1ELb0ELb0ELb0ELb1ELb1EEENS1_21CollectiveEpilogueFwdINS6_IJS8_SA_S9_EEENS6_IJNS7_ILi1EEESI_SI_EEESC_SE_Li256ELb0ELb1ELb1ELb0EEENS1_30DynamicPersistentTileSchedulerILi256ELi256ELb1ELb1ELb0EEEEEEEEEvNT_6ParamsE,"aw",@nobits
	.sectionflags	@""
	.align	16


//--------------------- .nv.shared._ZN7cutlass13device_kernelIN5flash19enable_sm80_to_sm89INS1_16FlashAttnFwdSm80INS1_25CollectiveMainloopFwdSm80ILi8ELi1ELb1EN4cute5tupleIJNS5_1CILi128EEENS7_ILi48EEENS7_ILi256EEEEEELi256ENS_6half_tEfNS_4arch4Sm80ELb1ELb0ELb1ELb1ELb0ELb0ELb1ELb1EEENS1_21CollectiveEpilogueFwdINS6_IJS8_SA_S9_EEENS6_IJNS7_ILi1EEESI_SI_EEESC_SE_Li256ELb1ELb1ELb1ELb0EEENS1_36VarlenDynamicPersistentTileSchedulerILi128ELi48ELi256ELi256ELb1ELb1ELb0ELb1ELb1ELb1EEEEEEEEEvNT_6ParamsE --------------------------
	.section	.nv.shared._ZN7cutlass13device_kernelIN5flash19enable_sm80_to_sm89INS1_16FlashAttnFwdSm80INS1_25CollectiveMainloopFwdSm80ILi8ELi1ELb1EN4cute5tupleIJNS5_1CILi128EEENS7_ILi48EEENS7_ILi256EEEEEELi256ENS_6half_tEfNS_4arch4Sm80ELb1ELb0ELb1ELb1ELb0ELb0ELb1ELb1EEENS1_21CollectiveEpilogueFwdINS6_IJS8_SA_S9_EEENS6_IJNS7_ILi1EEESI_SI_EEESC_SE_Li256ELb1ELb1ELb1ELb0EEENS1_36VarlenDynamicPersistentTileSchedulerILi128ELi48ELi256ELi256ELb1ELb1ELb0ELb1ELb1ELb1EEEEEEEEEvNT_6ParamsE,"aw",@nobits
	.sectionflags	@""
	.align	16


//--------------------- .nv.shared._ZN7cutlass13device_kernelIN5flash19enable_sm80_to_sm89INS1_16FlashAttnFwdSm80INS1_25CollectiveMainloopFwdSm80ILi8ELi1ELb0EN4cute5tupleIJNS5_1CILi128EEENS7_ILi32EEENS7_ILi256EEEEEELi256ENS_6half_tEfNS_4arch4Sm80ELb1ELb0ELb1ELb1ELb0ELb1ELb1ELb1EEENS1_21CollectiveEpilogueFwdINS6_IJS8_SA_S9_EEENS6_IJNS7_ILi1EEESI_SI_EEESC_SE_Li256ELb1ELb1ELb1ELb0EEENS1_36VarlenDynamicPersistentTileSchedulerILi128ELi32ELi256ELi256ELb1ELb1ELb0ELb1ELb1ELb1EEEEEEEEEvNT_6ParamsE --------------------------
	.section	.nv.shared._ZN7cutlass13device_kernelIN5flash19enable_sm80_to_sm89INS1_16FlashAttnFwdSm80INS1_25CollectiveMainloopFwdSm80ILi8ELi1ELb0EN4cute5tupleIJNS5_1CILi128EEENS7_ILi32EEENS7_ILi256EEEEEELi256ENS_6half_tEfNS_4arch4Sm80ELb1ELb0ELb1ELb1ELb0ELb1ELb1ELb1EEENS1_21CollectiveEpilogueFwdINS6_IJS8_SA_S9_EEENS6_IJNS7_ILi1EEESI_SI_EEESC_SE_Li256ELb1ELb1ELb1ELb0EEENS1_36VarlenDynamicPersistentTileSchedulerILi128ELi32ELi256ELi256ELb1ELb1ELb0ELb1ELb1ELb1EEEEEEEEEvNT_6ParamsE,"aw",@nobits
	.sectionflags	@""
	.align	16


//--------------------- .nv.shared._ZN7cutlass13device_kernelIN5flash19enable_sm80_to_sm89INS1_16FlashAttnFwdSm80INS1_25CollectiveMainloopFwdSm80ILi8ELi1ELb0EN4cute5tupleIJNS5_1CILi128EEENS7_ILi96EEENS7_ILi256EEEEEELi256ENS_6half_tEfNS_4arch4Sm80ELb0ELb0ELb1ELb0ELb0ELb0ELb1ELb1EEENS1_21CollectiveEpilogueFwdINS6_IJS8_SA_S9_EEENS6_IJNS7_ILi1EEESI_SI_EEESC_SE_Li256ELb0ELb1ELb1ELb0EEENS1_19SingleTileSchedulerILb0ELb1ELb1ELi128EEEEEEEEEvNT_6ParamsE --------------------------
	.section	.nv.shared._ZN7cutlass13device_kernelIN5flash19enable_sm80_to_sm89INS1_16FlashAttnFwdSm80INS1_25CollectiveMainloopFwdSm80ILi8ELi1ELb0EN4cute5tupleIJNS5_1CILi128EEENS7_ILi96EEENS7_ILi256EEEEEELi256ENS_6half_tEfNS_4arch4Sm80ELb0ELb0ELb1ELb0ELb0ELb0ELb1ELb1EEENS1_21CollectiveEpilogueFwdINS6_IJS8_SA_S9_EEENS6_IJNS7_ILi1EEESI_SI_EEESC_SE_Li256ELb0ELb1ELb1ELb0EEENS1_19SingleTileSchedulerILb0ELb1ELb1ELi128EEEEEEEEEvNT_6ParamsE,"aw",@nobits
	.sectionflags	@""
	.align	16


//--------------------- .nv.shared._ZN7cutlass13device_kernelIN5flash19enable_sm80_to_sm89INS1_16FlashAttnFwdSm80INS1_25CollectiveMainloopFwdSm80ILi8ELi1ELb0EN4cute5tupleIJNS5_1CILi128EEENS7_ILi64EEENS7_ILi256EEEEEELi256ENS_6half_tEfNS_4arch4Sm80ELb0ELb0ELb1ELb1ELb0ELb0ELb1ELb1EEENS1_21CollectiveEpilogueFwdINS6_IJS8_SA_S9_EEENS6_IJNS7_ILi1EEESI_SI_EEESC_SE_Li256ELb1ELb1ELb1ELb0EEENS1_36VarlenDynamicPersistentTileSchedulerILi128ELi64ELi256ELi256ELb1ELb1ELb0ELb0ELb1ELb1EEEEEEEEEvNT_6ParamsE --------------------------
	.section	.nv.shared._ZN7cutlass13device_kernelIN5flash19enable_sm80_to_sm89INS1_16FlashAttnFwdSm80INS1_25CollectiveMainloopFwdSm80ILi8ELi1ELb0EN4cute5tupleIJNS5_1CILi128EEENS7_ILi64EEENS7_ILi256EEEEEELi256ENS_6half_tEfNS_4arch4Sm80ELb0ELb0ELb1ELb1ELb0ELb0ELb1ELb1EEENS1_21CollectiveEpilogueFwdINS6_IJS8_SA_S9_EEENS6_IJNS7_ILi1EEESI_SI_EEESC_SE_Li256ELb1ELb1ELb1ELb0EEENS1_36VarlenDynamicPersistentTileSchedulerILi128ELi64ELi256ELi256ELb1ELb1ELb0ELb0ELb1ELb1EEEEEEEEEvNT_6ParamsE,"aw",@nobits
	.sectionflags	@""
	.align	16


//--------------------- .nv.shared._ZN7cutlass13device_kernelIN5flash19enable_sm80_to_sm89INS1_16FlashAttnFwdSm80INS1_25CollectiveMainloopFwdSm80ILi8ELi1ELb0EN4cute5tupleIJNS5_1CILi128EEENS7_ILi48EEENS7_ILi256EEEEEELi256ENS_6half_tEfNS_4arch4Sm80ELb0ELb0ELb1ELb1ELb0ELb1ELb1ELb1EEENS1_21CollectiveEpilogueFwdINS6_IJS8_SA_S9_EEENS6_IJNS7_ILi1EEESI_SI_EEESC_SE_Li256ELb1ELb1ELb1ELb0EEENS1_36VarlenDynamicPersistentTileSchedulerILi128ELi48ELi256ELi256ELb1ELb1ELb0ELb0ELb1ELb1EEEEEEEEEvNT_6ParamsE --------------------------
	.section	.nv.shared._ZN7cutlass13device_kernelIN5flash19enable_sm80_to_sm89INS1_16FlashAttnFwdSm80INS1_25CollectiveMainloopFwdSm80ILi8ELi1ELb0EN4cute5tupleIJNS5_1CILi128EEENS7_ILi48EEENS7_ILi256EEEEEELi256ENS_6half_tEfNS_4arch4Sm80ELb0ELb0ELb1ELb1ELb0ELb1ELb1ELb1EEENS1_21CollectiveEpilogueFwdINS6_IJS8_SA_S9_EEENS6_IJNS7_ILi1EEESI_SI_EEESC_SE_Li256ELb1ELb1ELb1ELb0EEENS1_36VarlenDynamicPersistentTileSchedulerILi128ELi48ELi256ELi256ELb1ELb1ELb0ELb0ELb1ELb1EEEEEEEEEvNT_6ParamsE,"aw",@nobits
	.sectionflags	@""
	.align	16


//--------------------- .nv.shared._ZN7cutlass13device_kernelIN5flash19enable_sm80_to_sm89INS1_16FlashAttnFwdSm80INS1_25CollectiveMainloopFwdSm80ILi8ELi1ELb0EN4cute5tupleIJNS5_1CILi128EEENS7_ILi64EEENS7_ILi256EEEEEELi256ENS_6half_tEfNS_4arch4Sm80ELb0ELb1ELb1ELb0ELb0ELb0ELb1ELb1EEENS1_21CollectiveEpilogueFwdINS6_IJS8_SA_S9_EEENS6_IJNS7_ILi1EEESI_SI_EEESC_SE_Li256ELb0ELb1ELb1ELb0EEENS1_19SingleTileSchedulerILb0ELb1ELb1ELi128EEEEEEEEEvNT_6ParamsE --------------------------
	.section	.nv.shared._ZN7cutlass13device_kernelIN5flash19enable_sm80_to_sm89INS1_16FlashAttnFwdSm80INS1_25CollectiveMainloopFwdSm80ILi8ELi1ELb0EN4cute5tupleIJNS5_1CILi128EEENS7_ILi64EEENS7_ILi256EEEEEELi256ENS_6half_tEfNS_4arch4Sm80ELb0ELb1ELb1ELb0ELb0ELb0ELb1ELb1EEENS1_21CollectiveEpilogueFwdINS6_IJS8_SA_S9_EEENS6_IJNS7_ILi1EEESI_SI_EEESC_SE_Li256ELb0ELb1ELb1ELb0EEENS1_19SingleTileSchedulerILb0ELb1ELb1ELi128EEEEEEEEEvNT_6ParamsE,"aw",@nobits
	.sectionflags	@""
	.align	16


//--------------------- .nv.shared._ZN7cutlass13device_kernelIN5flash19enable_sm80_to_sm89INS1_16FlashAttnFwdSm80INS1_25CollectiveMainloopFwdSm80ILi8ELi1ELb0EN4cute5tupleIJNS5_1CILi128EEENS7_ILi64EEENS7_ILi256EEEEEELi256ENS_6half_tEfNS_4arch4Sm80ELb0ELb1ELb1ELb1ELb0ELb0ELb1ELb1EEENS1_21CollectiveEpilogueFwdINS6_IJS8_SA_S9_EEENS6_IJNS7_ILi1EEESI_SI_EEESC_SE_Li256ELb1ELb1ELb1ELb0EEENS1_36VarlenDynamicPersistentTileSchedulerILi128ELi64ELi256ELi256ELb1ELb1ELb0ELb1ELb0ELb1EEEEEEEEEvNT_6ParamsE --------------------------
	.section	.nv.shared._ZN7cutlass13device_kernelIN5flash19enable_sm80_to_sm89INS1_16FlashAttnFwdSm80INS1_25CollectiveMainloopFwdSm80ILi8ELi1ELb0EN4cute5tupleIJNS5_1CILi128EEENS7_ILi64EEENS7_ILi256EEEEEELi256ENS_6half_tEfNS_4arch4Sm80ELb0ELb1ELb1ELb1ELb0ELb0ELb1ELb1EEENS1_21CollectiveEpilogueFwdINS6_IJS8_SA_S9_EEENS6_IJNS7_ILi1EEESI_SI_EEESC_SE_Li256ELb1ELb1ELb1ELb0EEENS1_36VarlenDynamicPersistentTileSchedulerILi128ELi64ELi256ELi256ELb1ELb1ELb0ELb1ELb0ELb1EEEEEEEEEvNT_6ParamsE,"aw",@nobits
	.sectionflags	@""
	.align	16


//--------------------- .nv.shared._ZN7cutlass13device_kernelIN5flash19enable_sm80_to_sm89INS1_16FlashAttnFwdSm80INS1_25CollectiveMainloopFwdSm80ILi8ELi1ELb0EN4cute5tupleIJNS5_1CILi128EEENS7_ILi48EEENS7_ILi256EEEEEELi256ENS_6half_tEfNS_4arch4Sm80ELb0ELb1ELb1ELb1ELb0ELb1ELb1ELb1EEENS1_21CollectiveEpilogueFwdINS6_IJS8_SA_S9_EEENS6_IJNS7_ILi1EEESI_SI_EEESC_SE_Li256ELb1ELb1ELb1ELb0EEENS1_36VarlenDynamicPersistentTileSchedulerILi128ELi48ELi256ELi256ELb1ELb1ELb0ELb1ELb0ELb1EEEEEEEEEvNT_6ParamsE --------------------------
	.section	.nv.shared._ZN7cutlass13device_kernelIN5flash19enable_sm80_to_sm89INS1_16FlashAttnFwdSm80INS1_25CollectiveMainloopFwdSm80ILi8ELi1ELb0EN4cute5tupleIJNS5_1CILi128EEENS7_ILi48EEENS7_ILi256EEEEEELi256ENS_6half_tEfNS_4arch4Sm80ELb0ELb1ELb1ELb1ELb0ELb1ELb1ELb1EEENS1_21CollectiveEpilogueFwdINS6_IJS8_SA_S9_EEENS6_IJNS7_ILi1EEESI_SI_EEESC_SE_Li256ELb1ELb1ELb1ELb0EEENS1_36VarlenDynamicPersistentTileSchedulerILi128ELi48ELi256ELi256ELb1ELb1ELb0ELb1ELb0ELb1EEEEEEEEEvNT_6ParamsE,"aw",@nobits
	.sectionflags	@""
	.align	16


//--------------------- .nv.shared._ZN7cutlass13device_kernelIN5flash19enable_sm80_to_sm89INS1_16FlashAttnFwdSm80INS1_25CollectiveMainloopFwdSm80ILi8ELi1ELb0EN4cute5tupleIJNS5_1CILi128EEENS7_ILi96EEENS7_ILi256EEEEEELi256ENS_6half_tEfNS_4arch4Sm80ELb1ELb0ELb1ELb0ELb0ELb0ELb1ELb1EEENS1_21CollectiveEpilogueFwdINS6_IJS8_SA_S9_EEENS6_IJNS7_ILi1EEESI_SI_EEESC_SE_Li256ELb0ELb1ELb1ELb0EEENS1_30DynamicPersistentTileSchedulerILi256ELi256ELb1ELb1ELb0EEEEEEEEEvNT_6ParamsE --------------------------
	.section	.nv.shared._ZN7cutlass13device_kernelIN5flash19enable_sm80_to_sm89INS1_16FlashAttnFwdSm80INS1_25CollectiveMainloopFwdSm80ILi8ELi1ELb0EN4cute5tupleIJNS5_1CILi128EEENS7_ILi96EEENS7_ILi256EEEEEELi256ENS_6half_tEfNS_4arch4Sm80ELb1ELb0ELb1ELb0ELb0ELb0ELb1ELb1EEENS1_21CollectiveEpilogueFwdINS6_IJS8_SA_S9_EEENS6_IJNS7_ILi1EEESI_SI_EEESC_SE_Li256ELb0ELb1ELb1ELb0EEENS1_30DynamicPersistentTileSchedulerILi256ELi256ELb1ELb1ELb0EEEEEEEEEvNT_6ParamsE,"aw",@nobits
	.sectionflags	@""
	.align	16


//--------------------- .nv.shared._ZN7cutlass13device_kernelIN5flash19enable_sm80_to_sm89INS1_16FlashAttnFwdSm80INS1_25CollectiveMainloopFwdSm80ILi8ELi1ELb0EN4cute5tupleIJNS5_1CILi128EEENS7_ILi64EEENS7_ILi256EEEEEELi256ENS_6half_tEfNS_4arch4Sm80ELb1ELb0ELb1ELb1ELb0ELb0ELb1ELb1EEENS1_21CollectiveEpilogueFwdINS6_IJS8_SA_S9_EEENS6_IJNS7_ILi1EEESI_SI_EEESC_SE_Li256ELb1ELb1ELb1ELb0EEENS1_36VarlenDynamicPersistentTileSchedulerILi128ELi64ELi256ELi256ELb1ELb1ELb0ELb1ELb1ELb1EEEEEEEEEvNT_6ParamsE --------------------------
	.section	.nv.shared._ZN7cutlass13device_kernelIN5flash19enable_sm80_to_sm89INS1_16FlashAttnFwdSm80INS1_25CollectiveMainloopFwdSm80ILi8ELi1ELb0EN4cute5tupleIJNS5_1CILi128EEENS7_ILi64EEENS7_ILi256EEEEEELi256ENS_6half_tEfNS_4arch4Sm80ELb1ELb0ELb1ELb1ELb0ELb0ELb1ELb1EEENS1_21CollectiveEpilogueFwdINS6_IJS8_SA_S9_EEENS6_IJNS7_ILi1EEESI_SI_EEESC_SE_Li256ELb1ELb1ELb1ELb0EEENS1_36VarlenDynamicPersistentTileSchedulerILi128ELi64ELi256ELi256ELb1ELb1ELb0ELb1ELb1ELb1EEEEEEEEEvNT_6ParamsE,"aw",@nobits
	.sectionflags	@""
	.align	16


//--------------------- .nv.shared._ZN7cutlass13device_kernelIN5flash19enable_sm80_to_sm89INS1_16FlashAttnFwdSm80INS1_25CollectiveMainloopFwdSm80ILi8ELi1ELb0EN4cute5tupleIJNS5_1CILi128EEENS7_ILi48EEENS7_ILi256EEEEEELi256ENS_6half_tEfNS_4arch4Sm80ELb1ELb0ELb1ELb1ELb0ELb1ELb1ELb1EEENS1_21CollectiveEpilogueFwdINS6_IJS8_SA_S9_EEENS6_IJNS7_ILi1EEESI_SI_EEESC_SE_Li256ELb1ELb1ELb1ELb0EEENS1_36VarlenDynamicPersistentTileSchedulerILi128ELi48ELi256ELi256ELb1ELb1ELb0ELb1ELb1ELb1EEEEEEEEEvNT_6ParamsE --------------------------
	.section	.nv.shared._ZN7cutlass13device_kernelIN5flash19enable_sm80_to_sm89INS1_16FlashAttnFwdSm80INS1_25CollectiveMainloopFwdSm80ILi8ELi1ELb0EN4cute5tupleIJNS5_1CILi128EEENS7_ILi48EEENS7_ILi256EEEEEELi256ENS_6half_tEfNS_4arch4Sm80ELb1ELb0ELb1ELb1ELb0ELb1ELb1ELb1EEENS1_21CollectiveEpilogueFwdINS6_IJS8_SA_S9_EEENS6_IJNS7_ILi1EEESI_SI_EEESC_SE_Li256ELb1ELb1ELb1ELb0EEENS1_36VarlenDynamicPersistentTileSchedulerILi128ELi48ELi256ELi256ELb1ELb1ELb0ELb1ELb1ELb1EEEEEEEEEvNT_6ParamsE,"aw",@nobits
	.sectionflags	@""
	.align	16


//--------------------- .nv.shared._ZN7cutlass13device_kernelIN5flash19enable_sm80_to_sm89INS1_16FlashAttnFwdSm80INS1_25CollectiveMainloopFwdSm80ILi8ELi1ELb1EN4cute5tupleIJNS5_1CILi128EEENS7_ILi64EEENS7_ILi256EEEEEELi256ENS_6half_tEfNS_4arch4Sm80ELb0ELb0ELb0ELb0ELb0ELb0ELb1ELb1EEENS1_21CollectiveEpilogueFwdINS6_IJS8_SA_S9_EEENS6_IJNS7_ILi1EEESI_SI_EEESC_SE_Li256ELb0ELb1ELb1ELb0EEENS1_19SingleTileSchedulerILb0ELb1ELb1ELi128EEEEEEEEEvNT_6ParamsE --------------------------
	.section	.nv.shared._ZN7cutlass13device_kernelIN5flash19enable_sm80_to_sm89INS1_16FlashAttnFwdSm80INS1_25CollectiveMainloopFwdSm80ILi8ELi1ELb1EN4cute5tupleIJNS5_1CILi128EEENS7_ILi64EEENS7_ILi256EEEEEELi256ENS_6half_tEfNS_4arch4Sm80ELb0ELb0ELb0ELb0ELb0ELb0ELb1ELb1EEENS1_21CollectiveEpilogueFwdINS6_IJS8_SA_S9_EEENS6_IJNS7_ILi1EEESI_SI_EEESC_SE_Li256ELb0ELb1ELb1ELb0EEENS1_19SingleTileSchedulerILb0ELb1ELb1ELi128EEEEEEEEEvNT_6ParamsE,"aw",@nobits
	.sectionflags	@""
	.align	16


//--------------------- .nv.shared._ZN7cutlass13device_kernelIN5flash19enable_sm80_to_sm89INS1_16FlashAttnFwdSm80INS1_25CollectiveMainloopFwdSm80ILi8ELi1ELb1EN4cute5tupleIJNS5_1CILi128EEENS7_ILi48EEENS7_ILi256EEEEEELi256ENS_6half_tEfNS_4arch4Sm80ELb0ELb0ELb0ELb1ELb0ELb0ELb1ELb1EEENS1_21CollectiveEpilogueFwdINS6_IJS8_SA_S9_EEENS6_IJNS7_ILi1EEESI_SI_EEESC_SE_Li256ELb1ELb1ELb1ELb0EEENS1_36VarlenDynamicPersistentTileSchedulerILi128ELi48ELi256ELi256ELb1ELb1ELb0ELb0ELb1ELb1EEEEEEEEEvNT_6ParamsE --------------------------
	.section	.nv.shared._ZN7cutlass13device_kernelIN5flash19enable_sm80_to_sm89INS1_16FlashAttnFwdSm80INS1_25CollectiveMainloopFwdSm80ILi8ELi1ELb1EN4cute5tupleIJNS5_1CILi128EEENS7_ILi48EEENS7_ILi256EEEEEELi256ENS_6half_tEfNS_4arch4Sm80ELb0ELb0ELb0ELb1ELb0ELb0ELb1ELb1EEENS1_21CollectiveEpilogueFwdINS6_IJS8_SA_S9_EEENS6_IJNS7_ILi1EEESI_SI_EEESC_SE_Li256ELb1ELb1ELb1ELb0EEENS1_36VarlenDynamicPersistentTileSchedulerILi128ELi48ELi256ELi256ELb1ELb1ELb0ELb0ELb1ELb1EEEEEEEEEvNT_6ParamsE,"aw",@nobits
	.sectionflags	@""
	.align	16


//--------------------- .nv.shared._ZN7cutlass13device_kernelIN5flash19enable_sm80_to_sm89INS1_16FlashAttnFwdSm80INS1_25CollectiveMainloopFwdSm80ILi8ELi1ELb0EN4cute5tupleIJNS5_1CILi128EEENS7_ILi32EEENS7_ILi256EEEEEELi256ENS_6half_tEfNS_4arch4Sm80ELb0ELb0ELb0ELb1ELb0ELb1ELb1ELb1EEENS1_21CollectiveEpilogueFwdINS6_IJS8_SA_S9_EEENS6_IJNS7_ILi1EEESI_SI_EEESC_SE_Li256ELb1ELb1ELb1ELb0EEENS1_36VarlenDynamicPersistentTileSchedulerILi128ELi32ELi256ELi256ELb1ELb1ELb0ELb0ELb1ELb1EEEEEEEEEvNT_6ParamsE --------------------------
	.section	.nv.shared._ZN7cutlass13device_kernelIN5flash19enable_sm80_to_sm89INS1_16FlashAttnFwdSm80INS1_25CollectiveMainloopFwdSm80ILi8ELi1ELb0EN4cute5tupleIJNS5_1CILi128EEENS7_ILi32EEENS7_ILi256EEEEEELi256ENS_6half_tEfNS_4arch4Sm80ELb0ELb0ELb0ELb1ELb0ELb1ELb1ELb1EEENS1_21CollectiveEpilogueFwdINS6_IJS8_SA_S9_EEENS6_IJNS7_ILi1EEESI_SI_EEESC_SE_Li256ELb1ELb1ELb1ELb0EEENS1_36VarlenDynamicPersistentTileSchedulerILi128ELi32ELi256ELi256ELb1ELb1ELb0ELb0ELb1ELb1EEEEEEEEEvNT_6ParamsE,"aw",@nobits
	.sectionflags	@""
	.align	16


//--------------------- .nv.shared._ZN7cutlass13device_kernelIN5flash19enable_sm80_to_sm89INS1_16FlashAttnFwdSm80INS1_25CollectiveMainloopFwdSm80ILi8ELi1ELb1EN4cute5tupleIJNS5_1CILi128EEENS7_ILi48EEENS7_ILi256EEEEEELi256ENS_6half_tEfNS_4arch4Sm80ELb0ELb1ELb0ELb0ELb0ELb0ELb1ELb1EEENS1_21CollectiveEpilogueFwdINS6_IJS8_SA_S9_EEENS6_IJNS7_ILi1EEESI_SI_EEESC_SE_Li256ELb0ELb1ELb1ELb0EEENS1_19SingleTileSchedulerILb0ELb1ELb1ELi128EEEEEEEEEvNT_6ParamsE --------------------------
	.section	.nv.shared._ZN7cutlass13device_kernelIN5flash19enable_sm80_to_sm89INS1_16FlashAttnFwdSm80INS1_25CollectiveMainloopFwdSm80ILi8ELi1ELb1EN4cute5tupleIJNS5_1CILi128EEENS7_ILi48EEENS7_ILi256EEEEEELi256ENS_6half_tEfNS_4arch4Sm80ELb0ELb1ELb0ELb0ELb0ELb0ELb1ELb1EEENS1_21CollectiveEpilogueFwdINS6_IJS8_SA_S9_EEENS6_IJNS7_ILi1EEESI_SI_EEESC_SE_Li256ELb0ELb1ELb1ELb0EEENS1_19SingleTileSchedulerILb0ELb1ELb1ELi128EEEEEEEEEvNT_6ParamsE,"aw",@nobits
	.sectionflags	@""
	.align	16


//--------------------- .nv.shared._ZN7cutlass13device_kernelIN5flash19enable_sm80_to_sm89INS1_16FlashAttnFwdSm80INS1_25CollectiveMainloopFwdSm80ILi8ELi1ELb1EN4cute5tupleIJNS5_1CILi128EEENS7_ILi48EEENS7_ILi256EEEEEELi256ENS_6half_tEfNS_4arch4Sm80ELb0ELb1ELb0ELb1ELb0ELb0ELb1ELb1EEENS1_21CollectiveEpilogueFwdINS6_IJS8_SA_S9_EEENS6_IJNS7_ILi1EEESI_SI_EEESC_SE_Li256ELb1ELb1ELb1ELb0EEENS1_36VarlenDynamicPersistentTileSchedulerILi128ELi48ELi256ELi256ELb1ELb1ELb0ELb1ELb0ELb1EEEEEEEEEvNT_6ParamsE --------------------------
	.section	.nv.shared._ZN7cutlass13device_kernelIN5flash19enable_sm80_to_sm89INS1_16FlashAttnFwdSm80INS1_25CollectiveMainloopFwdSm80ILi8ELi1ELb1EN4cute5tupleIJNS5_1CILi128EEENS7_ILi48EEENS7_ILi256EEEEEELi256ENS_6half_tEfNS_4arch4Sm80ELb0ELb1ELb0ELb1ELb0ELb0ELb1ELb1EEENS1_21CollectiveEpilogueFwdINS6_IJS8_SA_S9_EEENS6_IJNS7_ILi1EEESI_SI_EEESC_SE_Li256ELb1ELb1ELb1ELb0EEENS1_36VarlenDynamicPersistentTileSchedulerILi128ELi48ELi256ELi256ELb1ELb1ELb0ELb1ELb0ELb1EEEEEEEEEvNT_6ParamsE,"aw",@nobits
	.sectionflags	@""
	.align	16


//--------------------- .nv.shared._ZN7cutlass13device_kernelIN5flash19enable_sm80_to_sm89INS1_16FlashAttnFwdSm80INS1_25CollectiveMainloopFwdSm80ILi8ELi1ELb0EN4cute5tupleIJNS5_1CILi128EEENS7_ILi32EEENS7_ILi256EEEEEELi256ENS_6half_tEfNS_4arch4Sm80ELb0ELb1ELb0ELb1ELb0ELb1ELb1ELb1EEENS1_21CollectiveEpilogueFwdINS6_IJS8_SA_S9_EEENS6_IJNS7_ILi1EEESI_SI_EEESC_SE_Li256ELb1ELb1ELb1ELb0EEENS1_36VarlenDynamicPersistentTileSchedulerILi128ELi32ELi256ELi256ELb1ELb1ELb0ELb1ELb0ELb1EEEEEEEEEvNT_6ParamsE --------------------------
	.section	.nv.shared._ZN7cutlass13device_kernelIN5flash19enable_sm80_to_sm89INS1_16FlashAttnFwdSm80INS1_25CollectiveMainloopFwdSm80ILi8ELi1ELb0EN4cute5tupleIJNS5_1CILi128EEENS7_ILi32EEENS7_ILi256EEEEEELi256ENS_6half_tEfNS_4arch4Sm80ELb0ELb1ELb0ELb1ELb0ELb1ELb1ELb1EEENS1_21CollectiveEpilogueFwdINS6_IJS8_SA_S9_EEENS6_IJNS7_ILi1EEESI_SI_EEESC_SE_Li256ELb1ELb1ELb1ELb0EEENS1_36VarlenDynamicPersistentTileSchedulerILi128ELi32ELi256ELi256ELb1ELb1ELb0ELb1ELb0ELb1EEEEEEEEEvNT_6ParamsE,"aw",@nobits
	.sectionflags	@""
	.align	16


//--------------------- .nv.shared._ZN7cutlass13device_kernelIN5flash19enable_sm80_to_sm89INS1_16FlashAttnFwdSm80INS1_25CollectiveMainloopFwdSm80ILi8ELi1ELb1EN4cute5tupleIJNS5_1CILi128EEENS7_ILi64EEENS7_ILi256EEEEEELi256ENS_6half_tEfNS_4arch4Sm80ELb1ELb0ELb0ELb0ELb0ELb0ELb1ELb1EEENS1_21CollectiveEpilogueFwdINS6_IJS8_SA_S9_EEENS6_IJNS7_ILi1EEESI_SI_EEESC_SE_Li256ELb0ELb1ELb1ELb0EEENS1_30DynamicPersistentTileSchedulerILi256ELi256ELb1ELb1ELb0EEEEEEEEEvNT_6ParamsE --------------------------
	.section	.nv.shared._ZN7cutlass13device_kernelIN5flash19enable_sm80_to_sm89INS1_16FlashAttnFwdSm80INS1_25CollectiveMainloopFwdSm80ILi8ELi1ELb1EN4cute5tupleIJNS5_1CILi128EEENS7_ILi64EEENS7_ILi256EEEEEELi256ENS_6half_tEfNS_4arch4Sm80ELb1ELb0ELb0ELb0ELb0ELb0ELb1ELb1EEENS1_21CollectiveEpilogueFwdINS6_IJS8_SA_S9_EEENS6_IJNS7_ILi1EEESI_SI_EEESC_SE_Li256ELb0ELb1ELb1ELb0EEENS1_30DynamicPersistentTileSchedulerILi256ELi256ELb1ELb1ELb0EEEEEEEEEvNT_6ParamsE,"aw",@nobits
	.sectionflags	@""
	.align	16


//--------------------- .nv.shared._ZN7cutlass13device_kernelIN5flash19enable_sm80_to_sm89INS1_16FlashAttnFwdSm80INS1_25CollectiveMainloopFwdSm80ILi8ELi1ELb1EN4cute5tupleIJNS5_1CILi128EEENS7_ILi48EEENS7_ILi256EEEEEELi256ENS_6half_tEfNS_4arch4Sm80ELb1ELb0ELb0ELb1ELb0ELb0ELb1ELb1EEENS1_21CollectiveEpilogueFwdINS6_IJS8_SA_S9_EEENS6_IJNS7_ILi1EEESI_SI_EEESC_SE_Li256ELb1ELb1ELb1ELb0EEENS1_36VarlenDynamicPersistentTileSchedulerILi128ELi48ELi256ELi256ELb1ELb1ELb0ELb1ELb1ELb1EEEEEEEEEvNT_6ParamsE --------------------------
	.section	.nv.shared._ZN7cutlass13device_kernelIN5flash19enable_sm80_to_sm89INS1_16FlashAttnFwdSm80INS1_25CollectiveMainloopFwdSm80ILi8ELi1ELb1EN4cute5tupleIJNS5_1CILi128EEENS7_ILi48EEENS7_ILi256EEEEEELi256ENS_6half_tEfNS_4arch4Sm80ELb1ELb0ELb0ELb1ELb0ELb0ELb1ELb1EEENS1_21CollectiveEpilogueFwdINS6_IJS8_SA_S9_EEENS6_IJNS7_ILi1EEESI_SI_EEESC_SE_Li256ELb1ELb1ELb1ELb0EEENS1_36VarlenDynamicPersistentTileSchedulerILi128ELi48ELi256ELi256ELb1ELb1ELb0ELb1ELb1ELb1EEEEEEEEEvNT_6ParamsE,"aw",@nobits
	.sectionflags	@""
	.align	16


//--------------------- .nv.shared._ZN7cutlass13device_kernelIN5flash19enable_sm80_to_sm89INS1_16FlashAttnFwdSm80INS1_25CollectiveMainloopFwdSm80ILi8ELi1ELb0EN4cute5tupleIJNS5_1CILi128EEENS7_ILi32EEENS7_ILi256EEEEEELi256ENS_6half_tEfNS_4arch4Sm80ELb1ELb0ELb0ELb1ELb0ELb1ELb1ELb1EEENS1_21CollectiveEpilogueFwdINS6_IJS8_SA_S9_EEENS6_IJNS7_ILi1EEESI_SI_EEESC_SE_Li256ELb1ELb1ELb1ELb0EEENS1_36VarlenDynamicPersistentTileSchedulerILi128ELi32ELi256ELi256ELb1ELb1ELb0ELb1ELb1ELb1EEEEEEEEEvNT_6ParamsE --------------------------
	.section	.nv.shared._ZN7cutlass13device_kernelIN5flash19enable_sm80_to_sm89INS1_16FlashAttnFwdSm80INS1_25CollectiveMainloopFwdSm80ILi8ELi1ELb0EN4cute5tupleIJNS5_1CILi128EEENS7_ILi32EEENS7_ILi256EEEEEELi256ENS_6half_tEfNS_4arch4Sm80ELb1ELb0ELb0ELb1ELb0ELb1ELb1ELb1EEENS1_21CollectiveEpilogueFwdINS6_IJS8_SA_S9_EEENS6_IJNS7_ILi1EEESI_SI_EEESC_SE_Li256ELb1ELb1ELb1ELb0EEENS1_36VarlenDynamicPersistentTileSchedulerILi128ELi32ELi256ELi256ELb1ELb1ELb0ELb1ELb1ELb1EEEEEEEEEvNT_6ParamsE,"aw",@nobits
	.sectionflags	@""
	.align	16


//--------------------- .nv.shared._ZN7cutlass13device_kernelIN5flash19enable_sm80_to_sm89INS1_16FlashAttnFwdSm80INS1_25CollectiveMainloopFwdSm80ILi8ELi1ELb0EN4cute5tupleIJNS5_1CILi128EEENS7_ILi96EEENS7_ILi256EEEEEELi256ENS_6half_tEfNS_4arch4Sm80ELb0ELb0ELb0ELb0ELb0ELb0ELb1ELb1EEENS1_21CollectiveEpilogueFwdINS6_IJS8_SA_S9_EEENS6_IJNS7_ILi1EEESI_SI_EEESC_SE_Li256ELb0ELb1ELb1ELb0EEENS1_19SingleTileSchedulerILb0ELb1ELb1ELi128EEEEEEEEEvNT_6ParamsE --------------------------
	.section	.nv.shared._ZN7cutlass13device_kernelIN5flash19enable_sm80_to_sm89INS1_16FlashAttnFwdSm80INS1_25CollectiveMainloopFwdSm80ILi8ELi1ELb0EN4cute5tupleIJNS5_1CILi128EEENS7_ILi96EEENS7_ILi256EEEEEELi256ENS_6half_tEfNS_4arch4Sm80ELb0ELb0ELb0ELb0ELb0ELb0ELb1ELb1EEENS1_21CollectiveEpilogueFwdINS6_IJS8_SA_S9_EEENS6_IJNS7_ILi1EEESI_SI_EEESC_SE_Li256ELb0ELb1ELb1ELb0EEENS1_19SingleTileSchedulerILb0ELb1ELb1ELi128EEEEEEEEEvNT_6ParamsE,"aw",@nobits
	.sectionflags	@""
	.align	16


//--------------------- .nv.shared._ZN7cutlass13device_kernelIN5flash19enable_sm80_to_sm89INS1_16FlashAttnFwdSm80INS1_25CollectiveMainloopFwdSm80ILi8ELi1ELb0EN4cute5tupleIJNS5_1CILi128EEENS7_ILi64EEENS7_ILi256EEEEEELi256ENS_6half_tEfNS_4arch4Sm80ELb0ELb0ELb0ELb1ELb0ELb0ELb1ELb1EEENS1_21CollectiveEpilogueFwdINS6_IJS8_SA_S9_EEENS6_IJNS7_ILi1EEESI_SI_EEESC_SE_Li256ELb1ELb1ELb1ELb0EEENS1_36VarlenDynamicPersistentTileSchedulerILi128ELi64ELi256ELi256ELb1ELb1ELb0ELb0ELb1ELb1EEEEEEEEEvNT_6ParamsE --------------------------
	.section	.nv.shared._ZN7cutlass13device_kernelIN5flash19enable_sm80_to_sm89INS1_16FlashAttnFwdSm80INS1_25CollectiveMainloopFwdSm80ILi8ELi1ELb0EN4cute5tupleIJNS5_1CILi128EEENS7_ILi64EEENS7_ILi256EEEEEELi256ENS_6half_tEfNS_4arch4Sm80ELb0ELb0ELb0ELb1ELb0ELb0ELb1ELb1EEENS1_21CollectiveEpilogueFwdINS6_IJS8_SA_S9_EEENS6_IJNS7_ILi1EEESI_SI_EEESC_SE_Li256ELb1ELb1ELb1ELb0EEENS1_36VarlenDynamicPersistentTileSchedulerILi128ELi64ELi256ELi256ELb1ELb1ELb0ELb0ELb1ELb1EEEEEEEEEvNT_6ParamsE,"aw",@nobits
	.sectionflags	@""
	.align	16


//--------------------- .nv.shared._ZN7cutlass13device_kernelIN5flash19enable_sm80_to_sm89INS1_16FlashAttnFwdSm80INS1_25CollectiveMainloopFwdSm80ILi8ELi1ELb0EN4cute5tupleIJNS5_1CILi128EEENS7_ILi48EEENS7_ILi256EEEEEELi256ENS_6half_tEfNS_4arch4Sm80ELb0ELb0ELb0ELb1ELb0ELb1ELb1ELb1EEENS1_21CollectiveEpilogueFwdINS6_IJS8_SA_S9_EEENS6_IJNS7_ILi1EEESI_SI_EEESC_SE_Li256ELb1ELb1ELb1ELb0EEENS1_36VarlenDynamicPersistentTileSchedulerILi128ELi48ELi256ELi256ELb1ELb1ELb0ELb0ELb1ELb1EEEEEEEEEvNT_6ParamsE --------------------------
	.section	.nv.shared._ZN7cutlass13device_kernelIN5flash19enable_sm80_to_sm89INS1_16FlashAttnFwdSm80INS1_25CollectiveMainloopFwdSm80ILi8ELi1ELb0EN4cute5tupleIJNS5_1CILi128EEENS7_ILi48EEENS7_ILi256EEEEEELi256ENS_6half_tEfNS_4arch4Sm80ELb0ELb0ELb0ELb1ELb0ELb1ELb1ELb1EEENS1_21CollectiveEpilogueFwdINS6_IJS8_SA_S9_EEENS6_IJNS7_ILi1EEESI_SI_EEESC_SE_Li256ELb1ELb1ELb1ELb0EEENS1_36VarlenDynamicPersistentTileSchedulerILi128ELi48ELi256ELi256ELb1ELb1ELb0ELb0ELb1ELb1EEEEEEEEEvNT_6ParamsE,"aw",@nobits
	.sectionflags	@""
	.align	16


//--------------------- .nv.shared._ZN7cutlass13device_kernelIN5flash19enable_sm80_to_sm89INS1_16FlashAttnFwdSm80INS1_25CollectiveMainloopFwdSm80ILi8ELi1ELb0EN4cute5tupleIJNS5_1CILi128EEENS7_ILi64EEENS7_ILi256EEEEEELi256ENS_6half_tEfNS_4arch4Sm80ELb0ELb1ELb0ELb0ELb0ELb0ELb1ELb1EEENS1_21CollectiveEpilogueFwdINS6_IJS8_SA_S9_EEENS6_IJNS7_ILi1EEESI_SI_EEESC_SE_Li256ELb0ELb1ELb1ELb0EEENS1_19SingleTileSchedulerILb0ELb1ELb1ELi128EEEEEEEEEvNT_6ParamsE --------------------------
	.section	.nv.shared._ZN7cutlass13device_kernelIN5flash19enable_sm80_to_sm89INS1_16FlashAttnFwdSm80INS1_25CollectiveMainloopFwdSm80ILi8ELi1ELb0EN4cute5tupleIJNS5_1CILi128EEENS7_ILi64EEENS7_ILi256EEEEEELi256ENS_6half_tEfNS_4arch4Sm80ELb0ELb1ELb0ELb0ELb0ELb0ELb1ELb1EEENS1_21CollectiveEpilogueFwdINS6_IJS8_SA_S9_EEENS6_IJNS7_ILi1EEESI_SI_EEESC_SE_Li256ELb0ELb1ELb1ELb0EEENS1_19SingleTileSchedulerILb0ELb1ELb1ELi128EEEEEEEEEvNT_6ParamsE,"aw",@nobits
	.sectionflags	@""
	.align	16


//--------------------- .nv.shared._ZN7cutlass13device_kernelIN5flash19enable_sm80_to_sm89INS1_16FlashAttnFwdSm80INS1_25CollectiveMainloopFwdSm80ILi8ELi1ELb0EN4cute5tupleIJNS5_1CILi128EEENS7_ILi64EEENS7_ILi256EEEEEELi256ENS_6half_tEfNS_4arch4Sm80ELb0ELb1ELb0ELb1ELb0ELb0ELb1ELb1EEENS1_21CollectiveEpilogueFwdINS6_IJS8_SA_S9_EEENS6_IJNS7_ILi1EEESI_SI_EEESC_SE_Li256ELb1ELb1ELb1ELb0EEENS1_36VarlenDynamicPersistentTileSchedulerILi128ELi64ELi256ELi256ELb1ELb1ELb0ELb1ELb0ELb1EEEEEEEEEvNT_6ParamsE --------------------------
	.section	.nv.shared._ZN7cutlass13device_kernelIN5flash19enable_sm80_to_sm89INS1_16FlashAttnFwdSm80INS1_25CollectiveMainloopFwdSm80ILi8ELi1ELb0EN4cute5tupleIJNS5_1CILi128EEENS7_ILi64EEENS7_ILi256EEEEEELi256ENS_6half_tEfNS_4arch4Sm80ELb0ELb1ELb0ELb1ELb0ELb0ELb1ELb1EEENS1_21CollectiveEpilogueFwdINS6_IJS8_SA_S9_EEENS6_IJNS7_ILi1EEESI_SI_EEESC_SE_Li256ELb1ELb1ELb1ELb0EEENS1_36VarlenDynamicPersistentTileSchedulerILi128ELi64ELi256ELi256ELb1ELb1ELb0ELb1ELb0ELb1EEEEEEEEEvNT_6ParamsE,"aw",@nobits
	.sectionflags	@""
	.align	16


//--------------------- .nv.shared._ZN7cutlass13device_kernelIN5flash19enable_sm80_to_sm89INS1_16FlashAttnFwdSm80INS1_25CollectiveMainloopFwdSm80ILi8ELi1ELb0EN4cute5tupleIJNS5_1CILi128EEENS7_ILi48EEENS7_ILi256EEEEEELi256ENS_6half_tEfNS_4arch4Sm80ELb0ELb1ELb0ELb1ELb0ELb1ELb1ELb1EEENS1_21CollectiveEpilogueFwdINS6_IJS8_SA_S9_EEENS6_IJNS7_ILi1EEESI_SI_EEESC_SE_Li256ELb1ELb1ELb1ELb0EEENS1_36VarlenDynamicPersistentTileSchedulerILi128ELi48ELi256ELi256ELb1ELb1ELb0ELb1ELb0ELb1EEEEEEEEEvNT_6ParamsE --------------------------
	.section	.nv.shared._ZN7cutlass13device_kernelIN5flash19enable_sm80_to_sm89INS1_16FlashAttnFwdSm80INS1_25CollectiveMainloopFwdSm80ILi8ELi1ELb0EN4cute5tupleIJNS5_1CILi128EEENS7_ILi48EEENS7_ILi256EEEEEELi256ENS_6half_tEfNS_4arch4Sm80ELb0ELb1ELb0ELb1ELb0ELb1ELb1ELb1EEENS1_21CollectiveEpilogueFwdINS6_IJS8_SA_S9_EEENS6_IJNS7_ILi1EEESI_SI_EEESC_SE_Li256ELb1ELb1ELb1ELb0EEENS1_36VarlenDynamicPersistentTileSchedulerILi128ELi48ELi256ELi256ELb1ELb1ELb0ELb1ELb0ELb1EEEEEEEEEvNT_6ParamsE,"aw",@nobits
	.sectionflags	@""
	.align	16


//--------------------- .nv.shared._ZN7cutlass13device_kernelIN5flash19enable_sm80_to_sm89INS1_16FlashAttnFwdSm80INS1_25CollectiveMainloopFwdSm80ILi8ELi1ELb0EN4cute5tupleIJNS5_1CILi128EEENS7_ILi96EEENS7_ILi256EEEEEELi256ENS_6half_tEfNS_4arch4Sm80ELb1ELb0ELb0ELb0ELb0ELb0ELb1ELb1EEENS1_21CollectiveEpilogueFwdINS6_IJS8_SA_S9_EEENS6_IJNS7_ILi1EEESI_SI_EEESC_SE_Li256ELb0ELb1ELb1ELb0EEENS1_30DynamicPersistentTileSchedulerILi256ELi256ELb1ELb1ELb0EEEEEEEEEvNT_6ParamsE --------------------------
	.section	.nv.shared._ZN7cutlass13device_kernelIN5flash19enable_sm80_to_sm89INS1_16FlashAttnFwdSm80INS1_25CollectiveMainloopFwdSm80ILi8ELi1ELb0EN4cute5tupleIJNS5_1CILi128EEENS7_ILi96EEENS7_ILi256EEEEEELi256ENS_6half_tEfNS_4arch4Sm80ELb1ELb0ELb0ELb0ELb0ELb0ELb1ELb1EEENS1_21CollectiveEpilogueFwdINS6_IJS8_SA_S9_EEENS6_IJNS7_ILi1EEESI_SI_EEESC_SE_Li256ELb0ELb1ELb1ELb0EEENS1_30DynamicPersistentTileSchedulerILi256ELi256ELb1ELb1ELb0EEEEEEEEEvNT_6ParamsE,"aw",@nobits
	.sectionflags	@""
	.align	16


//--------------------- .nv.shared._ZN7cutlass13device_kernelIN5flash19enable_sm80_to_sm89INS1_16FlashAttnFwdSm80INS1_25CollectiveMainloopFwdSm80ILi8ELi1ELb0EN4cute5tupleIJNS5_1CILi128EEENS7_ILi64EEENS7_ILi256EEEEEELi256ENS_6half_tEfNS_4arch4Sm80ELb1ELb0ELb0ELb1ELb0ELb0ELb1ELb1EEENS1_21CollectiveEpilogueFwdINS6_IJS8_SA_S9_EEENS6_IJNS7_ILi1EEESI_SI_EEESC_SE_Li256ELb1ELb1ELb1ELb0EEENS1_36VarlenDynamicPersistentTileSchedulerILi128ELi64ELi256ELi256ELb1ELb1ELb0ELb1ELb1ELb1EEEEEEEEEvNT_6ParamsE --------------------------
	.section	.nv.shared._ZN7cutlass13device_kernelIN5flash19enable_sm80_to_sm89INS1_16FlashAttnFwdSm80INS1_25CollectiveMainloopFwdSm80ILi8ELi1ELb0EN4cute5tupleIJNS5_1CILi128EEENS7_ILi64EEENS7_ILi256EEEEEELi256ENS_6half_tEfNS_4arch4Sm80ELb1ELb0ELb0ELb1ELb0ELb0ELb1ELb1EEENS1_21CollectiveEpilogueFwdINS6_IJS8_SA_S9_EEENS6_IJNS7_ILi1EEESI_SI_EEESC_SE_Li256ELb1ELb1ELb1ELb0EEENS1_36VarlenDynamicPersistentTileSchedulerILi128ELi64ELi256ELi256ELb1ELb1ELb0ELb1ELb1ELb1EEEEEEEEEvNT_6ParamsE,"aw",@nobits
	.sectionflags	@""
	.align	16


//--------------------- .nv.shared._ZN7cutlass13device_kernelIN5flash19enable_sm80_to_sm89INS1_16FlashAttnFwdSm80INS1_25CollectiveMainloopFwdSm80ILi8ELi1ELb0EN4cute5tupleIJNS5_1CILi128EEENS7_ILi48EEENS7_ILi256EEEEEELi256ENS_6half_tEfNS_4arch4Sm80ELb1ELb0ELb0ELb1ELb0ELb1ELb1ELb1EEENS1_21CollectiveEpilogueFwdINS6_IJS8_SA_S9_EEENS6_IJNS7_ILi1EEESI_SI_EEESC_SE_Li256ELb1ELb1ELb1ELb0EEENS1_36VarlenDynamicPersistentTileSchedulerILi128ELi48ELi256ELi256ELb1ELb1ELb0ELb1ELb1ELb1EEEEEEEEEvNT_6ParamsE --------------------------
	.section	.nv.shared._ZN7cutlass13device_kernelIN5flash19enable_sm80_to_sm89INS1_16FlashAttnFwdSm80INS1_25CollectiveMainloopFwdSm80ILi8ELi1ELb0EN4cute5tupleIJNS5_1CILi128EEENS7_ILi48EEENS7_ILi256EEEEEELi256ENS_6half_tEfNS_4arch4Sm80ELb1ELb0ELb0ELb1ELb0ELb1ELb1ELb1EEENS1_21CollectiveEpilogueFwdINS6_IJS8_SA_S9_EEENS6_IJNS7_ILi1EEESI_SI_EEESC_SE_Li256ELb1ELb1ELb1ELb0EEENS1_36VarlenDynamicPersistentTileSchedulerILi128ELi48ELi256ELi256ELb1ELb1ELb0ELb1ELb1ELb1EEEEEEEEEvNT_6ParamsE,"aw",@nobits
	.sectionflags	@""
	.align	16
